//
// Generated by NVIDIA NVVM Compiler
//
// Compiler Build ID: CL-36424714
// Cuda compilation tools, release 13.0, V13.0.88
// Based on NVVM 20.0.0
//

.version 9.0
.target sm_100
.address_size 64

	// .globl	_ZN6thrust24THRUST_300001_SM_1000_NS8cuda_cub4core6detail13_kernel_agentINS1_15__reduce_by_key9InitAgentIN3cub18CUB_300001_SM_100024ReduceByKeyScanTileStateI6StructiLb0EEEiPiEEJSB_iSC_EEEvDpT0_
// _ZZN3cub18CUB_300001_SM_10006detail10radix_sort31DeviceRadixSortSingleTileKernelINS1_5radix10policy_hubIi6StructyE10Policy1000ELNS0_9SortOrderE0EiS6_yNS1_21identity_decomposer_tEEEvPKT1_PSB_PKT2_PSF_T3_iiT4_E12temp_storage has been demoted
// _ZZN3cub18CUB_300001_SM_10006detail10radix_sort30DeviceRadixSortHistogramKernelINS1_5radix10policy_hubIi6StructyE10Policy1000ELNS0_9SortOrderE0EiyNS1_21identity_decomposer_tEEEvPT2_PKT1_SB_iiT3_E12temp_storage has been demoted
// _ZZN3cub18CUB_300001_SM_10006detail10radix_sort33DeviceRadixSortExclusiveSumKernelINS1_5radix10policy_hubIi6StructyE10Policy1000EyEEvPT0_E12temp_storage has been demoted
// _ZZN3cub18CUB_300001_SM_10006detail10radix_sort29DeviceRadixSortOnesweepKernelINS1_5radix10policy_hubIi6StructyE10Policy1000ELNS0_9SortOrderE0EiS6_yiiNS1_21identity_decomposer_tEEEvPT5_SC_PT3_PKSD_PT1_PKSH_PT2_PKSL_T4_iiT6_E1s has been demoted
// _ZZN3cub18CUB_300001_SM_10006detail10radix_sort31DeviceRadixSortSingleTileKernelINS1_5radix10policy_hubIiiyE10Policy1000ELNS0_9SortOrderE0EiiyNS1_21identity_decomposer_tEEEvPKT1_PSA_PKT2_PSE_T3_iiT4_E12temp_storage has been demoted
// _ZZN3cub18CUB_300001_SM_10006detail10radix_sort30DeviceRadixSortHistogramKernelINS1_5radix10policy_hubIiiyE10Policy1000ELNS0_9SortOrderE0EiyNS1_21identity_decomposer_tEEEvPT2_PKT1_SA_iiT3_E12temp_storage has been demoted
// _ZZN3cub18CUB_300001_SM_10006detail10radix_sort33DeviceRadixSortExclusiveSumKernelINS1_5radix10policy_hubIiiyE10Policy1000EyEEvPT0_E12temp_storage has been demoted
// _ZZN3cub18CUB_300001_SM_10006detail10radix_sort29DeviceRadixSortOnesweepKernelINS1_5radix10policy_hubIiiyE10Policy1000ELNS0_9SortOrderE0EiiyiiNS1_21identity_decomposer_tEEEvPT5_SB_PT3_PKSC_PT1_PKSG_PT2_PKSK_T4_iiT6_E1s has been demoted
.global .align 1 .b8 _ZN34_INTERNAL_bce8b275_4_k_cu_46f161374cuda3std3__45__cpo5beginE[1];
.global .align 1 .b8 _ZN34_INTERNAL_bce8b275_4_k_cu_46f161374cuda3std3__45__cpo3endE[1];
.global .align 1 .b8 _ZN34_INTERNAL_bce8b275_4_k_cu_46f161374cuda3std3__45__cpo6cbeginE[1];
.global .align 1 .b8 _ZN34_INTERNAL_bce8b275_4_k_cu_46f161374cuda3std3__45__cpo4cendE[1];
.global .align 1 .b8 _ZN34_INTERNAL_bce8b275_4_k_cu_46f161374cuda3std3__45__cpo6rbeginE[1];
.global .align 1 .b8 _ZN34_INTERNAL_bce8b275_4_k_cu_46f161374cuda3std3__45__cpo4rendE[1];
.global .align 1 .b8 _ZN34_INTERNAL_bce8b275_4_k_cu_46f161374cuda3std3__45__cpo7crbeginE[1];
.global .align 1 .b8 _ZN34_INTERNAL_bce8b275_4_k_cu_46f161374cuda3std3__45__cpo5crendE[1];
.global .align 1 .b8 _ZN34_INTERNAL_bce8b275_4_k_cu_46f161374cuda3std3__436_GLOBAL__N__bce8b275_4_k_cu_46f161376ignoreE[1];
.global .align 1 .b8 _ZN34_INTERNAL_bce8b275_4_k_cu_46f161374cuda3std3__419piecewise_constructE[1];
.global .align 1 .b8 _ZN34_INTERNAL_bce8b275_4_k_cu_46f161374cuda3std3__48in_placeE[1];
.global .align 1 .b8 _ZN34_INTERNAL_bce8b275_4_k_cu_46f161374cuda3std3__420unreachable_sentinelE[1];
.global .align 1 .b8 _ZN34_INTERNAL_bce8b275_4_k_cu_46f161374cuda3std3__47nulloptE[1];
.global .align 1 .b8 _ZN34_INTERNAL_bce8b275_4_k_cu_46f161374cuda3std3__48unexpectE[1];
.global .align 1 .b8 _ZN34_INTERNAL_bce8b275_4_k_cu_46f161374cuda3std6ranges3__45__cpo4swapE[1];
.global .align 1 .b8 _ZN34_INTERNAL_bce8b275_4_k_cu_46f161374cuda3std6ranges3__45__cpo9iter_moveE[1];
.global .align 1 .b8 _ZN34_INTERNAL_bce8b275_4_k_cu_46f161374cuda3std6ranges3__45__cpo5beginE[1];
.global .align 1 .b8 _ZN34_INTERNAL_bce8b275_4_k_cu_46f161374cuda3std6ranges3__45__cpo3endE[1];
.global .align 1 .b8 _ZN34_INTERNAL_bce8b275_4_k_cu_46f161374cuda3std6ranges3__45__cpo6cbeginE[1];
.global .align 1 .b8 _ZN34_INTERNAL_bce8b275_4_k_cu_46f161374cuda3std6ranges3__45__cpo4cendE[1];
.global .align 1 .b8 _ZN34_INTERNAL_bce8b275_4_k_cu_46f161374cuda3std6ranges3__45__cpo7advanceE[1];
.global .align 1 .b8 _ZN34_INTERNAL_bce8b275_4_k_cu_46f161374cuda3std6ranges3__45__cpo9iter_swapE[1];
.global .align 1 .b8 _ZN34_INTERNAL_bce8b275_4_k_cu_46f161374cuda3std6ranges3__45__cpo4nextE[1];
.global .align 1 .b8 _ZN34_INTERNAL_bce8b275_4_k_cu_46f161374cuda3std6ranges3__45__cpo4prevE[1];
.global .align 1 .b8 _ZN34_INTERNAL_bce8b275_4_k_cu_46f161374cuda3std6ranges3__45__cpo4dataE[1];
.global .align 1 .b8 _ZN34_INTERNAL_bce8b275_4_k_cu_46f161374cuda3std6ranges3__45__cpo5cdataE[1];
.global .align 1 .b8 _ZN34_INTERNAL_bce8b275_4_k_cu_46f161374cuda3std6ranges3__45__cpo4sizeE[1];
.global .align 1 .b8 _ZN34_INTERNAL_bce8b275_4_k_cu_46f161374cuda3std6ranges3__45__cpo5ssizeE[1];
.global .align 1 .b8 _ZN34_INTERNAL_bce8b275_4_k_cu_46f161374cuda3std6ranges3__45__cpo8distanceE[1];
.global .align 1 .b8 _ZN34_INTERNAL_bce8b275_4_k_cu_46f161376thrust24THRUST_300001_SM_1000_NS8cuda_cub3parE[1];
.global .align 1 .b8 _ZN34_INTERNAL_bce8b275_4_k_cu_46f161376thrust24THRUST_300001_SM_1000_NS8cuda_cub10par_nosyncE[1];
.global .align 1 .b8 _ZN34_INTERNAL_bce8b275_4_k_cu_46f161376thrust24THRUST_300001_SM_1000_NS6system6detail10sequential3seqE[1];
.global .align 1 .b8 _ZN34_INTERNAL_bce8b275_4_k_cu_46f161376thrust24THRUST_300001_SM_1000_NS6system3cpp3parE[1];
.global .align 1 .b8 _ZN34_INTERNAL_bce8b275_4_k_cu_46f161376thrust24THRUST_300001_SM_1000_NS12placeholders2_1E[1];
.global .align 1 .b8 _ZN34_INTERNAL_bce8b275_4_k_cu_46f161376thrust24THRUST_300001_SM_1000_NS12placeholders2_2E[1];
.global .align 1 .b8 _ZN34_INTERNAL_bce8b275_4_k_cu_46f161376thrust24THRUST_300001_SM_1000_NS12placeholders2_3E[1];
.global .align 1 .b8 _ZN34_INTERNAL_bce8b275_4_k_cu_46f161376thrust24THRUST_300001_SM_1000_NS12placeholders2_4E[1];
.global .align 1 .b8 _ZN34_INTERNAL_bce8b275_4_k_cu_46f161376thrust24THRUST_300001_SM_1000_NS12placeholders2_5E[1];
.global .align 1 .b8 _ZN34_INTERNAL_bce8b275_4_k_cu_46f161376thrust24THRUST_300001_SM_1000_NS12placeholders2_6E[1];
.global .align 1 .b8 _ZN34_INTERNAL_bce8b275_4_k_cu_46f161376thrust24THRUST_300001_SM_1000_NS12placeholders2_7E[1];
.global .align 1 .b8 _ZN34_INTERNAL_bce8b275_4_k_cu_46f161376thrust24THRUST_300001_SM_1000_NS12placeholders2_8E[1];
.global .align 1 .b8 _ZN34_INTERNAL_bce8b275_4_k_cu_46f161376thrust24THRUST_300001_SM_1000_NS12placeholders2_9E[1];
.global .align 1 .b8 _ZN34_INTERNAL_bce8b275_4_k_cu_46f161376thrust24THRUST_300001_SM_1000_NS12placeholders3_10E[1];
.global .align 1 .b8 _ZN34_INTERNAL_bce8b275_4_k_cu_46f161376thrust24THRUST_300001_SM_1000_NS3seqE[1];
.global .align 1 .b8 _ZN34_INTERNAL_bce8b275_4_k_cu_46f161376thrust24THRUST_300001_SM_1000_NS6deviceE[1];
.extern .shared .align 16 .b8 _ZN6thrust24THRUST_300001_SM_1000_NS8cuda_cub4core6detail5shmemE[];

.visible .entry _ZN6thrust24THRUST_300001_SM_1000_NS8cuda_cub4core6detail13_kernel_agentINS1_15__reduce_by_key9InitAgentIN3cub18CUB_300001_SM_100024ReduceByKeyScanTileStateI6StructiLb0EEEiPiEEJSB_iSC_EEEvDpT0_(
	.param .align 8 .b8 _ZN6thrust24THRUST_300001_SM_1000_NS8cuda_cub4core6detail13_kernel_agentINS1_15__reduce_by_key9InitAgentIN3cub18CUB_300001_SM_100024ReduceByKeyScanTileStateI6StructiLb0EEEiPiEEJSB_iSC_EEEvDpT0__param_0[24],
	.param .u32 _ZN6thrust24THRUST_300001_SM_1000_NS8cuda_cub4core6detail13_kernel_agentINS1_15__reduce_by_key9InitAgentIN3cub18CUB_300001_SM_100024ReduceByKeyScanTileStateI6StructiLb0EEEiPiEEJSB_iSC_EEEvDpT0__param_1,
	.param .u64 .ptr .align 1 _ZN6thrust24THRUST_300001_SM_1000_NS8cuda_cub4core6detail13_kernel_agentINS1_15__reduce_by_key9InitAgentIN3cub18CUB_300001_SM_100024ReduceByKeyScanTileStateI6StructiLb0EEEiPiEEJSB_iSC_EEEvDpT0__param_2
)
.maxntid 128
{
	.reg .pred 	%p<6>;
	.reg .b32 	%r<11>;
	.reg .b64 	%rd<9>;

	ld.param.u64 	%rd3, [_ZN6thrust24THRUST_300001_SM_1000_NS8cuda_cub4core6detail13_kernel_agentINS1_15__reduce_by_key9InitAgentIN3cub18CUB_300001_SM_100024ReduceByKeyScanTileStateI6StructiLb0EEEiPiEEJSB_iSC_EEEvDpT0__param_0];
	ld.param.u32 	%r4, [_ZN6thrust24THRUST_300001_SM_1000_NS8cuda_cub4core6detail13_kernel_agentINS1_15__reduce_by_key9InitAgentIN3cub18CUB_300001_SM_100024ReduceByKeyScanTileStateI6StructiLb0EEEiPiEEJSB_iSC_EEEvDpT0__param_1];
	ld.param.u64 	%rd2, [_ZN6thrust24THRUST_300001_SM_1000_NS8cuda_cub4core6detail13_kernel_agentINS1_15__reduce_by_key9InitAgentIN3cub18CUB_300001_SM_100024ReduceByKeyScanTileStateI6StructiLb0EEEiPiEEJSB_iSC_EEEvDpT0__param_2];
	cvta.to.global.u64 	%rd1, %rd3;
	mov.u32 	%r1, %ctaid.x;
	mov.u32 	%r5, %ntid.x;
	mov.u32 	%r2, %tid.x;
	mad.lo.s32 	%r3, %r1, %r5, %r2;
	setp.ge.s32 	%p1, %r3, %r4;
	@%p1 bra 	$L__BB0_2;
	mul.wide.s32 	%rd4, %r3, 4;
	add.s64 	%rd5, %rd1, %rd4;
	mov.b32 	%r6, 99;
	st.global.u32 	[%rd5+128], %r6;
$L__BB0_2:
	setp.ne.s32 	%p2, %r1, 0;
	setp.gt.u32 	%p3, %r2, 31;
	or.pred  	%p4, %p2, %p3;
	@%p4 bra 	$L__BB0_4;
	mul.wide.u32 	%rd6, %r2, 4;
	add.s64 	%rd7, %rd1, %rd6;
	mov.b32 	%r8, 0;
	st.global.u32 	[%rd7], %r8;
$L__BB0_4:
	or.b32  	%r9, %r1, %r2;
	setp.ne.s32 	%p5, %r9, 0;
	@%p5 bra 	$L__BB0_6;
	cvta.to.global.u64 	%rd8, %rd2;
	mov.b32 	%r10, 0;
	st.global.u32 	[%rd8], %r10;
$L__BB0_6:
	ret;

}
	// .globl	_ZN6thrust24THRUST_300001_SM_1000_NS8cuda_cub4core6detail13_kernel_agentINS1_15__reduce_by_key16ReduceByKeyAgentINS0_6detail15normal_iteratorINS0_10device_ptrIiEEEENS8_INS9_I6StructEEEESB_SE_N4cuda3std3__48equal_toIiEENSH_4plusISC_EEPiiEEJSB_SE_SB_SE_SM_N3cub18CUB_300001_SM_100024ReduceByKeyScanTileStateISC_iLb0EEESJ_SL_iiEEEvDpT0_
.visible .entry _ZN6thrust24THRUST_300001_SM_1000_NS8cuda_cub4core6detail13_kernel_agentINS1_15__reduce_by_key16ReduceByKeyAgentINS0_6detail15normal_iteratorINS0_10device_ptrIiEEEENS8_INS9_I6StructEEEESB_SE_N4cuda3std3__48equal_toIiEENSH_4plusISC_EEPiiEEJSB_SE_SB_SE_SM_N3cub18CUB_300001_SM_100024ReduceByKeyScanTileStateISC_iLb0EEESJ_SL_iiEEEvDpT0_(
	.param .align 8 .b8 _ZN6thrust24THRUST_300001_SM_1000_NS8cuda_cub4core6detail13_kernel_agentINS1_15__reduce_by_key16ReduceByKeyAgentINS0_6detail15normal_iteratorINS0_10device_ptrIiEEEENS8_INS9_I6StructEEEESB_SE_N4cuda3std3__48equal_toIiEENSH_4plusISC_EEPiiEEJSB_SE_SB_SE_SM_N3cub18CUB_300001_SM_100024ReduceByKeyScanTileStateISC_iLb0EEESJ_SL_iiEEEvDpT0__param_0[8],
	.param .align 8 .b8 _ZN6thrust24THRUST_300001_SM_1000_NS8cuda_cub4core6detail13_kernel_agentINS1_15__reduce_by_key16ReduceByKeyAgentINS0_6detail15normal_iteratorINS0_10device_ptrIiEEEENS8_INS9_I6StructEEEESB_SE_N4cuda3std3__48equal_toIiEENSH_4plusISC_EEPiiEEJSB_SE_SB_SE_SM_N3cub18CUB_300001_SM_100024ReduceByKeyScanTileStateISC_iLb0EEESJ_SL_iiEEEvDpT0__param_1[8],
	.param .align 8 .b8 _ZN6thrust24THRUST_300001_SM_1000_NS8cuda_cub4core6detail13_kernel_agentINS1_15__reduce_by_key16ReduceByKeyAgentINS0_6detail15normal_iteratorINS0_10device_ptrIiEEEENS8_INS9_I6StructEEEESB_SE_N4cuda3std3__48equal_toIiEENSH_4plusISC_EEPiiEEJSB_SE_SB_SE_SM_N3cub18CUB_300001_SM_100024ReduceByKeyScanTileStateISC_iLb0EEESJ_SL_iiEEEvDpT0__param_2[8],
	.param .align 8 .b8 _ZN6thrust24THRUST_300001_SM_1000_NS8cuda_cub4core6detail13_kernel_agentINS1_15__reduce_by_key16ReduceByKeyAgentINS0_6detail15normal_iteratorINS0_10device_ptrIiEEEENS8_INS9_I6StructEEEESB_SE_N4cuda3std3__48equal_toIiEENSH_4plusISC_EEPiiEEJSB_SE_SB_SE_SM_N3cub18CUB_300001_SM_100024ReduceByKeyScanTileStateISC_iLb0EEESJ_SL_iiEEEvDpT0__param_3[8],
	.param .u64 .ptr .align 1 _ZN6thrust24THRUST_300001_SM_1000_NS8cuda_cub4core6detail13_kernel_agentINS1_15__reduce_by_key16ReduceByKeyAgentINS0_6detail15normal_iteratorINS0_10device_ptrIiEEEENS8_INS9_I6StructEEEESB_SE_N4cuda3std3__48equal_toIiEENSH_4plusISC_EEPiiEEJSB_SE_SB_SE_SM_N3cub18CUB_300001_SM_100024ReduceByKeyScanTileStateISC_iLb0EEESJ_SL_iiEEEvDpT0__param_4,
	.param .align 8 .b8 _ZN6thrust24THRUST_300001_SM_1000_NS8cuda_cub4core6detail13_kernel_agentINS1_15__reduce_by_key16ReduceByKeyAgentINS0_6detail15normal_iteratorINS0_10device_ptrIiEEEENS8_INS9_I6StructEEEESB_SE_N4cuda3std3__48equal_toIiEENSH_4plusISC_EEPiiEEJSB_SE_SB_SE_SM_N3cub18CUB_300001_SM_100024ReduceByKeyScanTileStateISC_iLb0EEESJ_SL_iiEEEvDpT0__param_5[24],
	.param .align 1 .b8 _ZN6thrust24THRUST_300001_SM_1000_NS8cuda_cub4core6detail13_kernel_agentINS1_15__reduce_by_key16ReduceByKeyAgentINS0_6detail15normal_iteratorINS0_10device_ptrIiEEEENS8_INS9_I6StructEEEESB_SE_N4cuda3std3__48equal_toIiEENSH_4plusISC_EEPiiEEJSB_SE_SB_SE_SM_N3cub18CUB_300001_SM_100024ReduceByKeyScanTileStateISC_iLb0EEESJ_SL_iiEEEvDpT0__param_6[1],
	.param .align 1 .b8 _ZN6thrust24THRUST_300001_SM_1000_NS8cuda_cub4core6detail13_kernel_agentINS1_15__reduce_by_key16ReduceByKeyAgentINS0_6detail15normal_iteratorINS0_10device_ptrIiEEEENS8_INS9_I6StructEEEESB_SE_N4cuda3std3__48equal_toIiEENSH_4plusISC_EEPiiEEJSB_SE_SB_SE_SM_N3cub18CUB_300001_SM_100024ReduceByKeyScanTileStateISC_iLb0EEESJ_SL_iiEEEvDpT0__param_7[1],
	.param .u32 _ZN6thrust24THRUST_300001_SM_1000_NS8cuda_cub4core6detail13_kernel_agentINS1_15__reduce_by_key16ReduceByKeyAgentINS0_6detail15normal_iteratorINS0_10device_ptrIiEEEENS8_INS9_I6StructEEEESB_SE_N4cuda3std3__48equal_toIiEENSH_4plusISC_EEPiiEEJSB_SE_SB_SE_SM_N3cub18CUB_300001_SM_100024ReduceByKeyScanTileStateISC_iLb0EEESJ_SL_iiEEEvDpT0__param_8,
	.param .u32 _ZN6thrust24THRUST_300001_SM_1000_NS8cuda_cub4core6detail13_kernel_agentINS1_15__reduce_by_key16ReduceByKeyAgentINS0_6detail15normal_iteratorINS0_10device_ptrIiEEEENS8_INS9_I6StructEEEESB_SE_N4cuda3std3__48equal_toIiEENSH_4plusISC_EEPiiEEJSB_SE_SB_SE_SM_N3cub18CUB_300001_SM_100024ReduceByKeyScanTileStateISC_iLb0EEESJ_SL_iiEEEvDpT0__param_9
)
.maxntid 256
{
	.local .align 16 .b8 	__local_depot1[1200];
	.reg .b64 	%SP;
	.reg .b64 	%SPL;
	.reg .pred 	%p<829>;
	.reg .b16 	%rs<26985>;
	.reg .b32 	%r<33857>;
	.reg .b64 	%rd<3537>;
	.reg .b64 	%fd<547>;

	mov.u64 	%SPL, __local_depot1;
	cvta.local.u64 	%SP, %SPL;
	ld.param.u64 	%rd192, [_ZN6thrust24THRUST_300001_SM_1000_NS8cuda_cub4core6detail13_kernel_agentINS1_15__reduce_by_key16ReduceByKeyAgentINS0_6detail15normal_iteratorINS0_10device_ptrIiEEEENS8_INS9_I6StructEEEESB_SE_N4cuda3std3__48equal_toIiEENSH_4plusISC_EEPiiEEJSB_SE_SB_SE_SM_N3cub18CUB_300001_SM_100024ReduceByKeyScanTileStateISC_iLb0EEESJ_SL_iiEEEvDpT0__param_0];
	ld.param.u64 	%rd193, [_ZN6thrust24THRUST_300001_SM_1000_NS8cuda_cub4core6detail13_kernel_agentINS1_15__reduce_by_key16ReduceByKeyAgentINS0_6detail15normal_iteratorINS0_10device_ptrIiEEEENS8_INS9_I6StructEEEESB_SE_N4cuda3std3__48equal_toIiEENSH_4plusISC_EEPiiEEJSB_SE_SB_SE_SM_N3cub18CUB_300001_SM_100024ReduceByKeyScanTileStateISC_iLb0EEESJ_SL_iiEEEvDpT0__param_1];
	ld.param.u64 	%rd262, [_ZN6thrust24THRUST_300001_SM_1000_NS8cuda_cub4core6detail13_kernel_agentINS1_15__reduce_by_key16ReduceByKeyAgentINS0_6detail15normal_iteratorINS0_10device_ptrIiEEEENS8_INS9_I6StructEEEESB_SE_N4cuda3std3__48equal_toIiEENSH_4plusISC_EEPiiEEJSB_SE_SB_SE_SM_N3cub18CUB_300001_SM_100024ReduceByKeyScanTileStateISC_iLb0EEESJ_SL_iiEEEvDpT0__param_3];
	ld.param.u64 	%rd263, [_ZN6thrust24THRUST_300001_SM_1000_NS8cuda_cub4core6detail13_kernel_agentINS1_15__reduce_by_key16ReduceByKeyAgentINS0_6detail15normal_iteratorINS0_10device_ptrIiEEEENS8_INS9_I6StructEEEESB_SE_N4cuda3std3__48equal_toIiEENSH_4plusISC_EEPiiEEJSB_SE_SB_SE_SM_N3cub18CUB_300001_SM_100024ReduceByKeyScanTileStateISC_iLb0EEESJ_SL_iiEEEvDpT0__param_2];
	ld.param.u64 	%rd261, [_ZN6thrust24THRUST_300001_SM_1000_NS8cuda_cub4core6detail13_kernel_agentINS1_15__reduce_by_key16ReduceByKeyAgentINS0_6detail15normal_iteratorINS0_10device_ptrIiEEEENS8_INS9_I6StructEEEESB_SE_N4cuda3std3__48equal_toIiEENSH_4plusISC_EEPiiEEJSB_SE_SB_SE_SM_N3cub18CUB_300001_SM_100024ReduceByKeyScanTileStateISC_iLb0EEESJ_SL_iiEEEvDpT0__param_5+16];
	ld.param.u64 	%rd260, [_ZN6thrust24THRUST_300001_SM_1000_NS8cuda_cub4core6detail13_kernel_agentINS1_15__reduce_by_key16ReduceByKeyAgentINS0_6detail15normal_iteratorINS0_10device_ptrIiEEEENS8_INS9_I6StructEEEESB_SE_N4cuda3std3__48equal_toIiEENSH_4plusISC_EEPiiEEJSB_SE_SB_SE_SM_N3cub18CUB_300001_SM_100024ReduceByKeyScanTileStateISC_iLb0EEESJ_SL_iiEEEvDpT0__param_5+8];
	ld.param.u64 	%rd259, [_ZN6thrust24THRUST_300001_SM_1000_NS8cuda_cub4core6detail13_kernel_agentINS1_15__reduce_by_key16ReduceByKeyAgentINS0_6detail15normal_iteratorINS0_10device_ptrIiEEEENS8_INS9_I6StructEEEESB_SE_N4cuda3std3__48equal_toIiEENSH_4plusISC_EEPiiEEJSB_SE_SB_SE_SM_N3cub18CUB_300001_SM_100024ReduceByKeyScanTileStateISC_iLb0EEESJ_SL_iiEEEvDpT0__param_5];
	ld.param.u32 	%r2748, [_ZN6thrust24THRUST_300001_SM_1000_NS8cuda_cub4core6detail13_kernel_agentINS1_15__reduce_by_key16ReduceByKeyAgentINS0_6detail15normal_iteratorINS0_10device_ptrIiEEEENS8_INS9_I6StructEEEESB_SE_N4cuda3std3__48equal_toIiEENSH_4plusISC_EEPiiEEJSB_SE_SB_SE_SM_N3cub18CUB_300001_SM_100024ReduceByKeyScanTileStateISC_iLb0EEESJ_SL_iiEEEvDpT0__param_8];
	add.u64 	%rd1, %SPL, 216;
	add.u64 	%rd2, %SPL, 0;
	add.u64 	%rd3, %SPL, 0;
	add.u64 	%rd4, %SPL, 72;
	add.u64 	%rd5, %SPL, 144;
	add.u64 	%rd6, %SPL, 0;
	add.u64 	%rd7, %SPL, 0;
	add.u64 	%rd8, %SPL, 0;
	add.u64 	%rd9, %SPL, 352;
	add.u64 	%rd10, %SPL, 0;
	add.u64 	%rd11, %SPL, 72;
	add.u64 	%rd12, %SPL, 352;
	add.u64 	%rd13, %SPL, 0;
	add.u64 	%rd14, %SPL, 72;
	add.u64 	%rd15, %SPL, 352;
	add.u64 	%rd16, %SPL, 0;
	add.u64 	%rd17, %SPL, 72;
	add.u64 	%rd18, %SPL, 352;
	add.u64 	%rd19, %SPL, 0;
	add.u64 	%rd20, %SPL, 72;
	add.u64 	%rd21, %SPL, 352;
	add.u64 	%rd22, %SPL, 0;
	add.u64 	%rd23, %SPL, 72;
	add.u64 	%rd24, %SPL, 352;
	add.u64 	%rd25, %SPL, 0;
	add.u64 	%rd26, %SPL, 72;
	add.u64 	%rd27, %SPL, 352;
	add.u64 	%rd28, %SPL, 0;
	add.u64 	%rd29, %SPL, 72;
	add.u64 	%rd30, %SPL, 352;
	add.u64 	%rd31, %SPL, 0;
	add.u64 	%rd32, %SPL, 72;
	add.u64 	%rd33, %SPL, 352;
	add.u64 	%rd34, %SPL, 0;
	add.u64 	%rd35, %SPL, 72;
	add.u64 	%rd36, %SPL, 352;
	add.u64 	%rd37, %SPL, 0;
	add.u64 	%rd38, %SPL, 72;
	add.u64 	%rd39, %SPL, 144;
	add.u64 	%rd40, %SPL, 216;
	add.u64 	%rd41, %SPL, 0;
	add.u64 	%rd42, %SPL, 288;
	add.u64 	%rd43, %SPL, 0;
	add.u64 	%rd44, %SPL, 0;
	add.u64 	%rd45, %SPL, 72;
	add.u64 	%rd46, %SPL, 0;
	add.u64 	%rd47, %SPL, 144;
	add.u64 	%rd48, %SPL, 0;
	add.u64 	%rd49, %SPL, 216;
	add.u64 	%rd50, %SPL, 0;
	add.u64 	%rd51, %SPL, 352;
	add.u64 	%rd52, %SPL, 0;
	add.u64 	%rd53, %SPL, 424;
	add.u64 	%rd54, %SPL, 0;
	add.u64 	%rd55, %SPL, 496;
	add.u64 	%rd56, %SPL, 144;
	add.u64 	%rd57, %SPL, 0;
	add.u64 	%rd58, %SPL, 72;
	add.u64 	%rd59, %SPL, 568;
	add.u64 	%rd60, %SPL, 640;
	add.u64 	%rd61, %SPL, 712;
	add.u64 	%rd62, %SPL, 72;
	add.u64 	%rd63, %SPL, 0;
	add.u64 	%rd64, %SPL, 784;
	add.u64 	%rd65, %SPL, 864;
	add.u64 	%rd66, %SPL, 1008;
	add.u64 	%rd67, %SPL, 144;
	add.u64 	%rd68, %SPL, 864;
	add.u64 	%rd69, %SPL, 864;
	add.u64 	%rd70, %SPL, 0;
	add.u64 	%rd71, %SPL, 72;
	add.u64 	%rd72, %SPL, 864;
	add.u64 	%rd73, %SPL, 712;
	add.u64 	%rd74, %SPL, 864;
	add.u64 	%rd75, %SPL, 864;
	add.u64 	%rd76, %SPL, 0;
	add.u64 	%rd77, %SPL, 864;
	add.u64 	%rd78, %SPL, 72;
	add.u64 	%rd79, %SPL, 864;
	add.u64 	%rd80, %SPL, 144;
	add.u64 	%rd81, %SPL, 864;
	add.u64 	%rd82, %SPL, 216;
	add.u64 	%rd83, %SPL, 864;
	add.u64 	%rd84, %SPL, 352;
	add.u64 	%rd85, %SPL, 864;
	add.u64 	%rd86, %SPL, 424;
	add.u64 	%rd87, %SPL, 72;
	add.u64 	%rd88, %SPL, 864;
	add.u64 	%rd89, %SPL, 0;
	add.u64 	%rd90, %SPL, 496;
	add.u64 	%rd91, %SPL, 0;
	add.u64 	%rd92, %SPL, 864;
	add.u64 	%rd93, %SPL, 568;
	add.u64 	%rd94, %SPL, 1008;
	add.u64 	%rd95, %SPL, 640;
	add.u64 	%rd96, %SPL, 216;
	add.u64 	%rd97, %SPL, 0;
	add.u64 	%rd98, %SPL, 0;
	add.u64 	%rd99, %SPL, 72;
	add.u64 	%rd100, %SPL, 144;
	add.u64 	%rd101, %SPL, 0;
	add.u64 	%rd102, %SPL, 0;
	add.u64 	%rd103, %SPL, 0;
	add.u64 	%rd104, %SPL, 352;
	add.u64 	%rd105, %SPL, 0;
	add.u64 	%rd106, %SPL, 72;
	add.u64 	%rd107, %SPL, 352;
	add.u64 	%rd108, %SPL, 0;
	add.u64 	%rd109, %SPL, 72;
	add.u64 	%rd110, %SPL, 352;
	add.u64 	%rd111, %SPL, 0;
	add.u64 	%rd112, %SPL, 72;
	add.u64 	%rd113, %SPL, 352;
	add.u64 	%rd114, %SPL, 0;
	add.u64 	%rd115, %SPL, 72;
	add.u64 	%rd116, %SPL, 352;
	add.u64 	%rd117, %SPL, 0;
	add.u64 	%rd118, %SPL, 72;
	add.u64 	%rd119, %SPL, 352;
	add.u64 	%rd120, %SPL, 0;
	add.u64 	%rd121, %SPL, 72;
	add.u64 	%rd122, %SPL, 352;
	add.u64 	%rd123, %SPL, 0;
	add.u64 	%rd124, %SPL, 72;
	add.u64 	%rd125, %SPL, 352;
	add.u64 	%rd126, %SPL, 0;
	add.u64 	%rd127, %SPL, 72;
	add.u64 	%rd128, %SPL, 352;
	add.u64 	%rd129, %SPL, 0;
	add.u64 	%rd130, %SPL, 72;
	add.u64 	%rd131, %SPL, 352;
	add.u64 	%rd132, %SPL, 0;
	add.u64 	%rd133, %SPL, 72;
	add.u64 	%rd134, %SPL, 144;
	add.u64 	%rd135, %SPL, 216;
	add.u64 	%rd136, %SPL, 0;
	add.u64 	%rd137, %SPL, 288;
	add.u64 	%rd138, %SPL, 0;
	add.u64 	%rd139, %SPL, 0;
	add.u64 	%rd140, %SPL, 72;
	add.u64 	%rd141, %SPL, 0;
	add.u64 	%rd142, %SPL, 144;
	add.u64 	%rd143, %SPL, 0;
	add.u64 	%rd144, %SPL, 216;
	add.u64 	%rd145, %SPL, 0;
	add.u64 	%rd146, %SPL, 352;
	add.u64 	%rd147, %SPL, 0;
	add.u64 	%rd148, %SPL, 424;
	add.u64 	%rd149, %SPL, 0;
	add.u64 	%rd150, %SPL, 496;
	add.u64 	%rd151, %SPL, 144;
	add.u64 	%rd152, %SPL, 0;
	add.u64 	%rd153, %SPL, 72;
	add.u64 	%rd154, %SPL, 568;
	add.u64 	%rd155, %SPL, 640;
	add.u64 	%rd156, %SPL, 712;
	add.u64 	%rd157, %SPL, 72;
	add.u64 	%rd158, %SPL, 0;
	add.u64 	%rd159, %SPL, 784;
	add.u64 	%rd160, %SPL, 864;
	add.u64 	%rd161, %SPL, 1008;
	add.u64 	%rd162, %SPL, 144;
	add.u64 	%rd163, %SPL, 864;
	add.u64 	%rd164, %SPL, 864;
	add.u64 	%rd165, %SPL, 0;
	add.u64 	%rd166, %SPL, 72;
	add.u64 	%rd167, %SPL, 864;
	add.u64 	%rd168, %SPL, 712;
	add.u64 	%rd169, %SPL, 864;
	add.u64 	%rd170, %SPL, 864;
	add.u64 	%rd171, %SPL, 0;
	add.u64 	%rd172, %SPL, 864;
	add.u64 	%rd173, %SPL, 72;
	add.u64 	%rd174, %SPL, 864;
	add.u64 	%rd175, %SPL, 144;
	add.u64 	%rd176, %SPL, 864;
	add.u64 	%rd177, %SPL, 216;
	add.u64 	%rd178, %SPL, 864;
	add.u64 	%rd179, %SPL, 352;
	add.u64 	%rd180, %SPL, 864;
	add.u64 	%rd181, %SPL, 424;
	add.u64 	%rd182, %SPL, 72;
	add.u64 	%rd183, %SPL, 864;
	add.u64 	%rd184, %SPL, 0;
	add.u64 	%rd185, %SPL, 496;
	add.u64 	%rd186, %SPL, 0;
	add.u64 	%rd187, %SPL, 864;
	add.u64 	%rd188, %SPL, 568;
	add.u64 	%rd189, %SPL, 1008;
	add.u64 	%rd190, %SPL, 640;
	add.u64 	%rd191, %SPL, 1176;
	st.local.u64 	[%rd191], %rd259;
	st.local.u64 	[%rd191+8], %rd260;
	st.local.u64 	[%rd191+16], %rd261;
	cvta.to.global.u64 	%rd194, %rd263;
	cvta.to.global.u64 	%rd195, %rd262;
	mov.u32 	%r1, %ctaid.x;
	shl.b32 	%r2, %r1, 9;
	sub.s32 	%r3, %r2748, %r2;
	setp.lt.s32 	%p4, %r3, 513;
	@%p4 bra 	$L__BB1_685;
	setp.ne.s32 	%p420, %r1, 0;
	@%p420 bra 	$L__BB1_243;
	mov.b32 	%r32934, 0;
	st.local.u32 	[%rd189+60], %r32934;
	mov.b64 	%rd3107, 0;
	st.local.u64 	[%rd189+64], %rd3107;
	mov.b16 	%rs17779, 0;
	st.local.u8 	[%rd189+8], %rs17779;
	add.s64 	%rd196, %rd189, 80;
	st.local.u32 	[%rd189+132], %r32934;
	st.local.u64 	[%rd189+136], %rd3107;
	st.local.u8 	[%rd189+80], %rs17779;
	mov.u32 	%r27791, %tid.x;
	and.b32  	%r27792, %r27791, 31;
	shl.b32 	%r27793, %r27791, 1;
	and.b32  	%r27794, %r27793, 1984;
	or.b32  	%r27795, %r27792, %r27794;
	add.s32 	%r27796, %r27795, %r2;
	mul.wide.u32 	%rd3108, %r27796, 4;
	add.s64 	%rd3073, %rd192, %rd3108;
	// begin inline asm
	ld.global.nc.u32 %r27786, [%rd3073];
	// end inline asm
	add.s64 	%rd3074, %rd3073, 128;
	// begin inline asm
	ld.global.nc.u32 %r27787, [%rd3074];
	// end inline asm
	// begin inline asm
	mov.u32 %r27788, %laneid;
	// end inline asm
	add.s32 	%r27797, %r27788, %r27794;
	shl.b32 	%r27798, %r27797, 2;
	mov.u32 	%r27799, _ZN6thrust24THRUST_300001_SM_1000_NS8cuda_cub4core6detail5shmemE;
	add.s32 	%r27800, %r27799, %r27798;
	st.shared.u32 	[%r27800], %r27786;
	st.shared.u32 	[%r27800+128], %r27787;
	bar.warp.sync 	-1;
	and.b32  	%r27801, %r27791, 992;
	add.s32 	%r27802, %r27788, %r27801;
	shl.b32 	%r27803, %r27788, 2;
	add.s32 	%r27804, %r27800, %r27803;
	ld.shared.v2.u32 	{%r5, %r6}, [%r27804];
	bar.sync 	0;
	mul.wide.u32 	%rd3109, %r27796, 64;
	add.s64 	%rd3076, %rd193, %rd3109;
	// begin inline asm
	ld.global.nc.u64 %rd3075, [%rd3076];
	// end inline asm
	add.s64 	%rd3078, %rd3076, 8;
	// begin inline asm
	ld.global.nc.u64 %rd3077, [%rd3078];
	// end inline asm
	add.s64 	%rd3080, %rd3076, 16;
	// begin inline asm
	ld.global.nc.u64 %rd3079, [%rd3080];
	// end inline asm
	add.s64 	%rd3082, %rd3076, 24;
	// begin inline asm
	ld.global.nc.u64 %rd3081, [%rd3082];
	// end inline asm
	add.s64 	%rd3084, %rd3076, 32;
	// begin inline asm
	ld.global.nc.u64 %rd3083, [%rd3084];
	// end inline asm
	add.s64 	%rd3086, %rd3076, 40;
	// begin inline asm
	ld.global.nc.u64 %rd3085, [%rd3086];
	// end inline asm
	add.s64 	%rd3088, %rd3076, 48;
	// begin inline asm
	ld.global.nc.u64 %rd3087, [%rd3088];
	// end inline asm
	mov.b64 	{%r27805, %r27806}, %rd3087;
	add.s64 	%rd3090, %rd3076, 56;
	// begin inline asm
	ld.global.nc.u64 %rd3089, [%rd3090];
	// end inline asm
	shr.u64 	%rd3110, %rd3075, 8;
	shr.u64 	%rd3111, %rd3075, 16;
	shr.u64 	%rd3112, %rd3075, 24;
	shr.u64 	%rd3113, %rd3075, 40;
	shr.u64 	%rd3114, %rd3075, 48;
	shr.u64 	%rd3115, %rd3075, 56;
	shr.u64 	%rd3116, %rd3077, 8;
	shr.u64 	%rd3117, %rd3077, 16;
	shr.u64 	%rd3118, %rd3077, 24;
	shr.u64 	%rd3119, %rd3077, 40;
	shr.u64 	%rd3120, %rd3077, 48;
	shr.u64 	%rd3121, %rd3077, 56;
	shr.u64 	%rd3122, %rd3079, 8;
	shr.u64 	%rd3123, %rd3079, 16;
	shr.u64 	%rd3124, %rd3079, 24;
	shr.u64 	%rd3125, %rd3079, 40;
	shr.u64 	%rd3126, %rd3079, 48;
	shr.u64 	%rd3127, %rd3079, 56;
	shr.u64 	%rd3128, %rd3081, 8;
	shr.u64 	%rd3129, %rd3081, 16;
	shr.u64 	%rd3130, %rd3081, 24;
	shr.u64 	%rd3131, %rd3081, 40;
	shr.u64 	%rd3132, %rd3081, 48;
	shr.u64 	%rd3133, %rd3081, 56;
	shr.u64 	%rd3134, %rd3083, 8;
	shr.u64 	%rd3135, %rd3083, 16;
	shr.u64 	%rd3136, %rd3083, 24;
	shr.u64 	%rd3137, %rd3083, 40;
	shr.u64 	%rd3138, %rd3083, 48;
	shr.u64 	%rd3139, %rd3083, 56;
	shr.u64 	%rd3140, %rd3085, 8;
	shr.u64 	%rd3141, %rd3085, 16;
	shr.u64 	%rd3142, %rd3085, 24;
	shr.u64 	%rd3143, %rd3085, 40;
	shr.u64 	%rd3144, %rd3085, 48;
	shr.u64 	%rd3145, %rd3085, 56;
	cvt.u16.u64 	%rs17780, %rd3087;
	shr.u64 	%rd3146, %rd3087, 8;
	cvt.u16.u64 	%rs17781, %rd3146;
	add.s64 	%rd3092, %rd3076, 2048;
	// begin inline asm
	ld.global.nc.u64 %rd3091, [%rd3092];
	// end inline asm
	add.s64 	%rd3094, %rd3076, 2056;
	// begin inline asm
	ld.global.nc.u64 %rd3093, [%rd3094];
	// end inline asm
	add.s64 	%rd3096, %rd3076, 2064;
	// begin inline asm
	ld.global.nc.u64 %rd3095, [%rd3096];
	// end inline asm
	add.s64 	%rd3098, %rd3076, 2072;
	// begin inline asm
	ld.global.nc.u64 %rd3097, [%rd3098];
	// end inline asm
	add.s64 	%rd3100, %rd3076, 2080;
	// begin inline asm
	ld.global.nc.u64 %rd3099, [%rd3100];
	// end inline asm
	add.s64 	%rd3102, %rd3076, 2088;
	// begin inline asm
	ld.global.nc.u64 %rd3101, [%rd3102];
	// end inline asm
	add.s64 	%rd3104, %rd3076, 2096;
	// begin inline asm
	ld.global.nc.u64 %rd3103, [%rd3104];
	// end inline asm
	mov.b64 	{%r27807, %r27808}, %rd3103;
	add.s64 	%rd3106, %rd3076, 2104;
	// begin inline asm
	ld.global.nc.u64 %rd3105, [%rd3106];
	// end inline asm
	shr.u64 	%rd3147, %rd3091, 8;
	shr.u64 	%rd3148, %rd3091, 16;
	shr.u64 	%rd3149, %rd3091, 24;
	shr.u64 	%rd3150, %rd3091, 40;
	shr.u64 	%rd3151, %rd3091, 48;
	shr.u64 	%rd3152, %rd3091, 56;
	shr.u64 	%rd3153, %rd3093, 8;
	shr.u64 	%rd3154, %rd3093, 16;
	shr.u64 	%rd3155, %rd3093, 24;
	shr.u64 	%rd3156, %rd3093, 40;
	shr.u64 	%rd3157, %rd3093, 48;
	shr.u64 	%rd3158, %rd3093, 56;
	shr.u64 	%rd3159, %rd3095, 8;
	shr.u64 	%rd3160, %rd3095, 16;
	shr.u64 	%rd3161, %rd3095, 24;
	shr.u64 	%rd3162, %rd3095, 40;
	shr.u64 	%rd3163, %rd3095, 48;
	shr.u64 	%rd3164, %rd3095, 56;
	shr.u64 	%rd3165, %rd3097, 8;
	shr.u64 	%rd3166, %rd3097, 16;
	shr.u64 	%rd3167, %rd3097, 24;
	shr.u64 	%rd3168, %rd3097, 40;
	shr.u64 	%rd3169, %rd3097, 48;
	shr.u64 	%rd3170, %rd3097, 56;
	shr.u64 	%rd3171, %rd3099, 8;
	shr.u64 	%rd3172, %rd3099, 16;
	shr.u64 	%rd3173, %rd3099, 24;
	shr.u64 	%rd3174, %rd3099, 40;
	shr.u64 	%rd3175, %rd3099, 48;
	shr.u64 	%rd3176, %rd3099, 56;
	shr.u64 	%rd3177, %rd3101, 8;
	shr.u64 	%rd3178, %rd3101, 16;
	shr.u64 	%rd3179, %rd3101, 24;
	shr.u64 	%rd3180, %rd3101, 40;
	shr.u64 	%rd3181, %rd3101, 48;
	shr.u64 	%rd3182, %rd3101, 56;
	cvt.u16.u64 	%rs17782, %rd3103;
	shr.u64 	%rd3183, %rd3103, 8;
	cvt.u16.u64 	%rs17783, %rd3183;
	mad.lo.s32 	%r27809, %r27797, 60, %r27800;
	cvt.u32.u64 	%r27810, %rd3115;
	cvt.u32.u64 	%r27811, %rd3114;
	prmt.b32 	%r27812, %r27811, %r27810, 0x3340U;
	{ .reg .b32 tmp; mov.b64 {tmp, %r27813}, %rd3075; }
	cvt.u32.u64 	%r27814, %rd3113;
	prmt.b32 	%r27815, %r27813, %r27814, 0x3340U;
	prmt.b32 	%r27816, %r27815, %r27812, 0x5410U;
	cvt.u32.u64 	%r27817, %rd3112;
	cvt.u32.u64 	%r27818, %rd3111;
	prmt.b32 	%r27819, %r27818, %r27817, 0x3340U;
	cvt.u32.u64 	%r27820, %rd3075;
	cvt.u32.u64 	%r27821, %rd3110;
	prmt.b32 	%r27822, %r27820, %r27821, 0x3340U;
	prmt.b32 	%r27823, %r27822, %r27819, 0x5410U;
	cvt.u32.u64 	%r27824, %rd3121;
	cvt.u32.u64 	%r27825, %rd3120;
	prmt.b32 	%r27826, %r27825, %r27824, 0x3340U;
	{ .reg .b32 tmp; mov.b64 {tmp, %r27827}, %rd3077; }
	cvt.u32.u64 	%r27828, %rd3119;
	prmt.b32 	%r27829, %r27827, %r27828, 0x3340U;
	prmt.b32 	%r27830, %r27829, %r27826, 0x5410U;
	cvt.u32.u64 	%r27831, %rd3118;
	cvt.u32.u64 	%r27832, %rd3117;
	prmt.b32 	%r27833, %r27832, %r27831, 0x3340U;
	cvt.u32.u64 	%r27834, %rd3077;
	cvt.u32.u64 	%r27835, %rd3116;
	prmt.b32 	%r27836, %r27834, %r27835, 0x3340U;
	prmt.b32 	%r27837, %r27836, %r27833, 0x5410U;
	st.shared.v4.b32 	[%r27809], {%r27823, %r27816, %r27837, %r27830};
	cvt.u32.u64 	%r27838, %rd3127;
	cvt.u32.u64 	%r27839, %rd3126;
	prmt.b32 	%r27840, %r27839, %r27838, 0x3340U;
	{ .reg .b32 tmp; mov.b64 {tmp, %r27841}, %rd3079; }
	cvt.u32.u64 	%r27842, %rd3125;
	prmt.b32 	%r27843, %r27841, %r27842, 0x3340U;
	prmt.b32 	%r27844, %r27843, %r27840, 0x5410U;
	cvt.u32.u64 	%r27845, %rd3124;
	cvt.u32.u64 	%r27846, %rd3123;
	prmt.b32 	%r27847, %r27846, %r27845, 0x3340U;
	cvt.u32.u64 	%r27848, %rd3079;
	cvt.u32.u64 	%r27849, %rd3122;
	prmt.b32 	%r27850, %r27848, %r27849, 0x3340U;
	prmt.b32 	%r27851, %r27850, %r27847, 0x5410U;
	cvt.u32.u64 	%r27852, %rd3133;
	cvt.u32.u64 	%r27853, %rd3132;
	prmt.b32 	%r27854, %r27853, %r27852, 0x3340U;
	{ .reg .b32 tmp; mov.b64 {tmp, %r27855}, %rd3081; }
	cvt.u32.u64 	%r27856, %rd3131;
	prmt.b32 	%r27857, %r27855, %r27856, 0x3340U;
	prmt.b32 	%r27858, %r27857, %r27854, 0x5410U;
	cvt.u32.u64 	%r27859, %rd3130;
	cvt.u32.u64 	%r27860, %rd3129;
	prmt.b32 	%r27861, %r27860, %r27859, 0x3340U;
	cvt.u32.u64 	%r27862, %rd3081;
	cvt.u32.u64 	%r27863, %rd3128;
	prmt.b32 	%r27864, %r27862, %r27863, 0x3340U;
	prmt.b32 	%r27865, %r27864, %r27861, 0x5410U;
	st.shared.v4.b32 	[%r27809+16], {%r27851, %r27844, %r27865, %r27858};
	cvt.u32.u64 	%r27866, %rd3139;
	cvt.u32.u64 	%r27867, %rd3138;
	prmt.b32 	%r27868, %r27867, %r27866, 0x3340U;
	{ .reg .b32 tmp; mov.b64 {tmp, %r27869}, %rd3083; }
	cvt.u32.u64 	%r27870, %rd3137;
	prmt.b32 	%r27871, %r27869, %r27870, 0x3340U;
	prmt.b32 	%r27872, %r27871, %r27868, 0x5410U;
	cvt.u32.u64 	%r27873, %rd3136;
	cvt.u32.u64 	%r27874, %rd3135;
	prmt.b32 	%r27875, %r27874, %r27873, 0x3340U;
	cvt.u32.u64 	%r27876, %rd3083;
	cvt.u32.u64 	%r27877, %rd3134;
	prmt.b32 	%r27878, %r27876, %r27877, 0x3340U;
	prmt.b32 	%r27879, %r27878, %r27875, 0x5410U;
	cvt.u32.u64 	%r27880, %rd3145;
	cvt.u32.u64 	%r27881, %rd3144;
	prmt.b32 	%r27882, %r27881, %r27880, 0x3340U;
	{ .reg .b32 tmp; mov.b64 {tmp, %r27883}, %rd3085; }
	cvt.u32.u64 	%r27884, %rd3143;
	prmt.b32 	%r27885, %r27883, %r27884, 0x3340U;
	prmt.b32 	%r27886, %r27885, %r27882, 0x5410U;
	cvt.u32.u64 	%r27887, %rd3142;
	cvt.u32.u64 	%r27888, %rd3141;
	prmt.b32 	%r27889, %r27888, %r27887, 0x3340U;
	cvt.u32.u64 	%r27890, %rd3085;
	cvt.u32.u64 	%r27891, %rd3140;
	prmt.b32 	%r27892, %r27890, %r27891, 0x3340U;
	prmt.b32 	%r27893, %r27892, %r27889, 0x5410U;
	st.shared.v4.b32 	[%r27809+32], {%r27879, %r27872, %r27893, %r27886};
	st.shared.v2.u8 	[%r27809+48], {%rs17780, %rs17781};
	st.shared.u32 	[%r27809+52], %r27806;
	st.shared.u64 	[%r27809+56], %rd3089;
	cvt.u32.u64 	%r27894, %rd3152;
	cvt.u32.u64 	%r27895, %rd3151;
	prmt.b32 	%r27896, %r27895, %r27894, 0x3340U;
	{ .reg .b32 tmp; mov.b64 {tmp, %r27897}, %rd3091; }
	cvt.u32.u64 	%r27898, %rd3150;
	prmt.b32 	%r27899, %r27897, %r27898, 0x3340U;
	prmt.b32 	%r27900, %r27899, %r27896, 0x5410U;
	cvt.u32.u64 	%r27901, %rd3149;
	cvt.u32.u64 	%r27902, %rd3148;
	prmt.b32 	%r27903, %r27902, %r27901, 0x3340U;
	cvt.u32.u64 	%r27904, %rd3091;
	cvt.u32.u64 	%r27905, %rd3147;
	prmt.b32 	%r27906, %r27904, %r27905, 0x3340U;
	prmt.b32 	%r27907, %r27906, %r27903, 0x5410U;
	cvt.u32.u64 	%r27908, %rd3158;
	cvt.u32.u64 	%r27909, %rd3157;
	prmt.b32 	%r27910, %r27909, %r27908, 0x3340U;
	{ .reg .b32 tmp; mov.b64 {tmp, %r27911}, %rd3093; }
	cvt.u32.u64 	%r27912, %rd3156;
	prmt.b32 	%r27913, %r27911, %r27912, 0x3340U;
	prmt.b32 	%r27914, %r27913, %r27910, 0x5410U;
	cvt.u32.u64 	%r27915, %rd3155;
	cvt.u32.u64 	%r27916, %rd3154;
	prmt.b32 	%r27917, %r27916, %r27915, 0x3340U;
	cvt.u32.u64 	%r27918, %rd3093;
	cvt.u32.u64 	%r27919, %rd3153;
	prmt.b32 	%r27920, %r27918, %r27919, 0x3340U;
	prmt.b32 	%r27921, %r27920, %r27917, 0x5410U;
	st.shared.v4.b32 	[%r27809+2048], {%r27907, %r27900, %r27921, %r27914};
	cvt.u32.u64 	%r27922, %rd3164;
	cvt.u32.u64 	%r27923, %rd3163;
	prmt.b32 	%r27924, %r27923, %r27922, 0x3340U;
	{ .reg .b32 tmp; mov.b64 {tmp, %r27925}, %rd3095; }
	cvt.u32.u64 	%r27926, %rd3162;
	prmt.b32 	%r27927, %r27925, %r27926, 0x3340U;
	prmt.b32 	%r27928, %r27927, %r27924, 0x5410U;
	cvt.u32.u64 	%r27929, %rd3161;
	cvt.u32.u64 	%r27930, %rd3160;
	prmt.b32 	%r27931, %r27930, %r27929, 0x3340U;
	cvt.u32.u64 	%r27932, %rd3095;
	cvt.u32.u64 	%r27933, %rd3159;
	prmt.b32 	%r27934, %r27932, %r27933, 0x3340U;
	prmt.b32 	%r27935, %r27934, %r27931, 0x5410U;
	cvt.u32.u64 	%r27936, %rd3170;
	cvt.u32.u64 	%r27937, %rd3169;
	prmt.b32 	%r27938, %r27937, %r27936, 0x3340U;
	{ .reg .b32 tmp; mov.b64 {tmp, %r27939}, %rd3097; }
	cvt.u32.u64 	%r27940, %rd3168;
	prmt.b32 	%r27941, %r27939, %r27940, 0x3340U;
	prmt.b32 	%r27942, %r27941, %r27938, 0x5410U;
	cvt.u32.u64 	%r27943, %rd3167;
	cvt.u32.u64 	%r27944, %rd3166;
	prmt.b32 	%r27945, %r27944, %r27943, 0x3340U;
	cvt.u32.u64 	%r27946, %rd3097;
	cvt.u32.u64 	%r27947, %rd3165;
	prmt.b32 	%r27948, %r27946, %r27947, 0x3340U;
	prmt.b32 	%r27949, %r27948, %r27945, 0x5410U;
	st.shared.v4.b32 	[%r27809+2064], {%r27935, %r27928, %r27949, %r27942};
	cvt.u32.u64 	%r27950, %rd3176;
	cvt.u32.u64 	%r27951, %rd3175;
	prmt.b32 	%r27952, %r27951, %r27950, 0x3340U;
	{ .reg .b32 tmp; mov.b64 {tmp, %r27953}, %rd3099; }
	cvt.u32.u64 	%r27954, %rd3174;
	prmt.b32 	%r27955, %r27953, %r27954, 0x3340U;
	prmt.b32 	%r27956, %r27955, %r27952, 0x5410U;
	cvt.u32.u64 	%r27957, %rd3173;
	cvt.u32.u64 	%r27958, %rd3172;
	prmt.b32 	%r27959, %r27958, %r27957, 0x3340U;
	cvt.u32.u64 	%r27960, %rd3099;
	cvt.u32.u64 	%r27961, %rd3171;
	prmt.b32 	%r27962, %r27960, %r27961, 0x3340U;
	prmt.b32 	%r27963, %r27962, %r27959, 0x5410U;
	cvt.u32.u64 	%r27964, %rd3182;
	cvt.u32.u64 	%r27965, %rd3181;
	prmt.b32 	%r27966, %r27965, %r27964, 0x3340U;
	{ .reg .b32 tmp; mov.b64 {tmp, %r27967}, %rd3101; }
	cvt.u32.u64 	%r27968, %rd3180;
	prmt.b32 	%r27969, %r27967, %r27968, 0x3340U;
	prmt.b32 	%r27970, %r27969, %r27966, 0x5410U;
	cvt.u32.u64 	%r27971, %rd3179;
	cvt.u32.u64 	%r27972, %rd3178;
	prmt.b32 	%r27973, %r27972, %r27971, 0x3340U;
	cvt.u32.u64 	%r27974, %rd3101;
	cvt.u32.u64 	%r27975, %rd3177;
	prmt.b32 	%r27976, %r27974, %r27975, 0x3340U;
	prmt.b32 	%r27977, %r27976, %r27973, 0x5410U;
	st.shared.v4.b32 	[%r27809+2080], {%r27963, %r27956, %r27977, %r27970};
	st.shared.v2.u8 	[%r27809+2096], {%rs17782, %rs17783};
	st.shared.u32 	[%r27809+2100], %r27808;
	st.shared.u64 	[%r27809+2104], %rd3105;
	bar.warp.sync 	-1;
	mad.lo.s32 	%r27978, %r27802, 120, %r27804;
	ld.shared.v4.b32 	{%r7, %r8, %r9, %r10}, [%r27978];
	bfe.u32 	%r27979, %r7, 0, 8;
	cvt.u16.u32 	%rs19437, %r27979;
	bfe.u32 	%r27980, %r7, 8, 8;
	cvt.u16.u32 	%rs19438, %r27980;
	bfe.u32 	%r27981, %r7, 16, 8;
	cvt.u16.u32 	%rs19439, %r27981;
	bfe.u32 	%r27982, %r7, 24, 8;
	cvt.u16.u32 	%rs19440, %r27982;
	bfe.u32 	%r27983, %r8, 0, 8;
	cvt.u16.u32 	%rs19441, %r27983;
	bfe.u32 	%r27984, %r8, 8, 8;
	cvt.u16.u32 	%rs19442, %r27984;
	bfe.u32 	%r27985, %r8, 16, 8;
	cvt.u16.u32 	%rs19443, %r27985;
	bfe.u32 	%r27986, %r8, 24, 8;
	cvt.u16.u32 	%rs19444, %r27986;
	bfe.u32 	%r27987, %r9, 0, 8;
	cvt.u16.u32 	%rs19445, %r27987;
	bfe.u32 	%r27988, %r9, 8, 8;
	cvt.u16.u32 	%rs19446, %r27988;
	bfe.u32 	%r27989, %r9, 16, 8;
	cvt.u16.u32 	%rs19447, %r27989;
	bfe.u32 	%r27990, %r9, 24, 8;
	cvt.u16.u32 	%rs19448, %r27990;
	bfe.u32 	%r27991, %r10, 0, 8;
	cvt.u16.u32 	%rs19449, %r27991;
	bfe.u32 	%r27992, %r10, 8, 8;
	cvt.u16.u32 	%rs19450, %r27992;
	bfe.u32 	%r27993, %r10, 16, 8;
	cvt.u16.u32 	%rs19451, %r27993;
	bfe.u32 	%r27994, %r10, 24, 8;
	cvt.u16.u32 	%rs19452, %r27994;
	ld.shared.v4.b32 	{%r11, %r12, %r13, %r14}, [%r27978+16];
	bfe.u32 	%r27995, %r11, 0, 8;
	cvt.u16.u32 	%rs19453, %r27995;
	bfe.u32 	%r27996, %r11, 8, 8;
	cvt.u16.u32 	%rs19454, %r27996;
	bfe.u32 	%r27997, %r11, 16, 8;
	cvt.u16.u32 	%rs19455, %r27997;
	bfe.u32 	%r27998, %r11, 24, 8;
	cvt.u16.u32 	%rs19456, %r27998;
	bfe.u32 	%r27999, %r12, 0, 8;
	cvt.u16.u32 	%rs19457, %r27999;
	bfe.u32 	%r28000, %r12, 8, 8;
	cvt.u16.u32 	%rs19458, %r28000;
	bfe.u32 	%r28001, %r12, 16, 8;
	cvt.u16.u32 	%rs19459, %r28001;
	bfe.u32 	%r28002, %r12, 24, 8;
	cvt.u16.u32 	%rs19460, %r28002;
	bfe.u32 	%r28003, %r13, 0, 8;
	cvt.u16.u32 	%rs19461, %r28003;
	bfe.u32 	%r28004, %r13, 8, 8;
	cvt.u16.u32 	%rs19462, %r28004;
	bfe.u32 	%r28005, %r13, 16, 8;
	cvt.u16.u32 	%rs19463, %r28005;
	bfe.u32 	%r28006, %r13, 24, 8;
	cvt.u16.u32 	%rs19464, %r28006;
	bfe.u32 	%r28007, %r14, 0, 8;
	cvt.u16.u32 	%rs19465, %r28007;
	bfe.u32 	%r28008, %r14, 8, 8;
	cvt.u16.u32 	%rs19466, %r28008;
	bfe.u32 	%r28009, %r14, 16, 8;
	cvt.u16.u32 	%rs19467, %r28009;
	bfe.u32 	%r28010, %r14, 24, 8;
	cvt.u16.u32 	%rs19468, %r28010;
	ld.shared.v4.b32 	{%r15, %r16, %r17, %r18}, [%r27978+32];
	bfe.u32 	%r28011, %r15, 0, 8;
	cvt.u16.u32 	%rs19469, %r28011;
	bfe.u32 	%r28012, %r15, 8, 8;
	cvt.u16.u32 	%rs19470, %r28012;
	bfe.u32 	%r28013, %r15, 16, 8;
	cvt.u16.u32 	%rs19471, %r28013;
	bfe.u32 	%r28014, %r15, 24, 8;
	cvt.u16.u32 	%rs19472, %r28014;
	bfe.u32 	%r28015, %r16, 0, 8;
	cvt.u16.u32 	%rs19473, %r28015;
	bfe.u32 	%r28016, %r16, 8, 8;
	cvt.u16.u32 	%rs19474, %r28016;
	bfe.u32 	%r28017, %r16, 16, 8;
	cvt.u16.u32 	%rs19475, %r28017;
	bfe.u32 	%r28018, %r16, 24, 8;
	cvt.u16.u32 	%rs19476, %r28018;
	bfe.u32 	%r28019, %r17, 0, 8;
	cvt.u16.u32 	%rs19477, %r28019;
	bfe.u32 	%r28020, %r17, 8, 8;
	cvt.u16.u32 	%rs19478, %r28020;
	bfe.u32 	%r28021, %r17, 16, 8;
	cvt.u16.u32 	%rs19479, %r28021;
	bfe.u32 	%r28022, %r17, 24, 8;
	cvt.u16.u32 	%rs19480, %r28022;
	bfe.u32 	%r28023, %r18, 0, 8;
	cvt.u16.u32 	%rs19481, %r28023;
	bfe.u32 	%r28024, %r18, 8, 8;
	cvt.u16.u32 	%rs19482, %r28024;
	bfe.u32 	%r28025, %r18, 16, 8;
	cvt.u16.u32 	%rs19483, %r28025;
	bfe.u32 	%r28026, %r18, 24, 8;
	cvt.u16.u32 	%rs19484, %r28026;
	ld.shared.v2.u8 	{%rs19485, %rs19486}, [%r27978+48];
	mov.b32 	%r19, {%rs19485, %rs19486};
	ld.shared.u32 	%r33086, [%r27978+52];
	ld.shared.f64 	%fd435, [%r27978+56];
	ld.shared.v4.b32 	{%r21, %r22, %r23, %r24}, [%r27978+64];
	bfe.u32 	%r28027, %r21, 8, 8;
	cvt.u16.u32 	%rs18088, %r28027;
	bfe.u32 	%r28028, %r21, 16, 8;
	cvt.u16.u32 	%rs18089, %r28028;
	bfe.u32 	%r28029, %r21, 24, 8;
	cvt.u16.u32 	%rs18090, %r28029;
	bfe.u32 	%r28030, %r22, 0, 8;
	cvt.u16.u32 	%rs18091, %r28030;
	bfe.u32 	%r28031, %r22, 8, 8;
	cvt.u16.u32 	%rs18092, %r28031;
	bfe.u32 	%r28032, %r22, 16, 8;
	cvt.u16.u32 	%rs18093, %r28032;
	bfe.u32 	%r28033, %r22, 24, 8;
	cvt.u16.u32 	%rs18094, %r28033;
	bfe.u32 	%r28034, %r23, 0, 8;
	cvt.u16.u32 	%rs18095, %r28034;
	bfe.u32 	%r28035, %r23, 8, 8;
	cvt.u16.u32 	%rs18096, %r28035;
	bfe.u32 	%r28036, %r23, 16, 8;
	cvt.u16.u32 	%rs18097, %r28036;
	bfe.u32 	%r28037, %r23, 24, 8;
	cvt.u16.u32 	%rs18098, %r28037;
	bfe.u32 	%r28038, %r24, 0, 8;
	cvt.u16.u32 	%rs18099, %r28038;
	bfe.u32 	%r28039, %r24, 8, 8;
	cvt.u16.u32 	%rs18100, %r28039;
	bfe.u32 	%r28040, %r24, 16, 8;
	cvt.u16.u32 	%rs18101, %r28040;
	bfe.u32 	%r28041, %r24, 24, 8;
	cvt.u16.u32 	%rs18102, %r28041;
	bfe.u32 	%r28042, %r21, 0, 8;
	cvt.u16.u32 	%rs66, %r28042;
	ld.shared.v4.b32 	{%r25, %r26, %r27, %r28}, [%r27978+80];
	bfe.u32 	%r28043, %r25, 0, 8;
	cvt.u16.u32 	%rs18103, %r28043;
	bfe.u32 	%r28044, %r25, 8, 8;
	cvt.u16.u32 	%rs18104, %r28044;
	bfe.u32 	%r28045, %r25, 16, 8;
	cvt.u16.u32 	%rs18105, %r28045;
	bfe.u32 	%r28046, %r25, 24, 8;
	cvt.u16.u32 	%rs18106, %r28046;
	bfe.u32 	%r28047, %r26, 0, 8;
	cvt.u16.u32 	%rs18107, %r28047;
	bfe.u32 	%r28048, %r26, 8, 8;
	cvt.u16.u32 	%rs18108, %r28048;
	bfe.u32 	%r28049, %r26, 16, 8;
	cvt.u16.u32 	%rs18109, %r28049;
	bfe.u32 	%r28050, %r26, 24, 8;
	cvt.u16.u32 	%rs18110, %r28050;
	bfe.u32 	%r28051, %r27, 0, 8;
	cvt.u16.u32 	%rs18111, %r28051;
	bfe.u32 	%r28052, %r27, 8, 8;
	cvt.u16.u32 	%rs18112, %r28052;
	bfe.u32 	%r28053, %r27, 16, 8;
	cvt.u16.u32 	%rs18113, %r28053;
	bfe.u32 	%r28054, %r27, 24, 8;
	cvt.u16.u32 	%rs18114, %r28054;
	bfe.u32 	%r28055, %r28, 0, 8;
	cvt.u16.u32 	%rs18115, %r28055;
	bfe.u32 	%r28056, %r28, 8, 8;
	cvt.u16.u32 	%rs18116, %r28056;
	bfe.u32 	%r28057, %r28, 16, 8;
	cvt.u16.u32 	%rs18117, %r28057;
	bfe.u32 	%r28058, %r28, 24, 8;
	cvt.u16.u32 	%rs18118, %r28058;
	ld.shared.v4.b32 	{%r29, %r30, %r31, %r32}, [%r27978+96];
	bfe.u32 	%r28059, %r29, 0, 8;
	cvt.u16.u32 	%rs18119, %r28059;
	bfe.u32 	%r28060, %r29, 8, 8;
	cvt.u16.u32 	%rs18120, %r28060;
	bfe.u32 	%r28061, %r29, 16, 8;
	cvt.u16.u32 	%rs18121, %r28061;
	bfe.u32 	%r28062, %r29, 24, 8;
	cvt.u16.u32 	%rs18122, %r28062;
	bfe.u32 	%r28063, %r30, 0, 8;
	cvt.u16.u32 	%rs18123, %r28063;
	bfe.u32 	%r28064, %r30, 8, 8;
	cvt.u16.u32 	%rs18124, %r28064;
	bfe.u32 	%r28065, %r30, 16, 8;
	cvt.u16.u32 	%rs18125, %r28065;
	bfe.u32 	%r28066, %r30, 24, 8;
	cvt.u16.u32 	%rs18126, %r28066;
	bfe.u32 	%r28067, %r31, 0, 8;
	cvt.u16.u32 	%rs18127, %r28067;
	bfe.u32 	%r28068, %r31, 8, 8;
	cvt.u16.u32 	%rs18128, %r28068;
	bfe.u32 	%r28069, %r31, 16, 8;
	cvt.u16.u32 	%rs18129, %r28069;
	bfe.u32 	%r28070, %r31, 24, 8;
	cvt.u16.u32 	%rs18130, %r28070;
	bfe.u32 	%r28071, %r32, 0, 8;
	cvt.u16.u32 	%rs18131, %r28071;
	bfe.u32 	%r28072, %r32, 8, 8;
	cvt.u16.u32 	%rs18132, %r28072;
	bfe.u32 	%r28073, %r32, 16, 8;
	cvt.u16.u32 	%rs18133, %r28073;
	bfe.u32 	%r28074, %r32, 24, 8;
	cvt.u16.u32 	%rs18134, %r28074;
	ld.shared.v2.u8 	{%rs18135, %rs18136}, [%r27978+112];
	mov.b32 	%r33, {%rs18135, %rs18136};
	ld.shared.u32 	%r34, [%r27978+116];
	ld.shared.f64 	%fd2, [%r27978+120];
	bar.sync 	0;
	shl.b32 	%r28075, %r27791, 2;
	add.s32 	%r28076, %r27799, %r28075;
	add.s32 	%r35, %r28076, 1920;
	st.shared.u32 	[%r28076+1920], %r6;
	bar.sync 	0;
	setp.eq.s32 	%p687, %r27791, 0;
	@%p687 bra 	$L__BB1_4;
	ld.shared.u32 	%r32933, [%r35+-4];
	setp.ne.s32 	%p688, %r32933, %r5;
	selp.u32 	%r32934, 1, 0, %p688;
$L__BB1_4:
	setp.ne.s32 	%p689, %r5, %r6;
	selp.u32 	%r28077, 1, 0, %p689;
	st.local.v2.b32 	[%rd189+8], {%r7, %r8};
	st.local.v4.b32 	[%rd189+16], {%r9, %r10, %r11, %r12};
	st.local.v4.b32 	[%rd189+32], {%r13, %r14, %r15, %r16};
	st.local.v2.b32 	[%rd189+48], {%r17, %r18};
	mov.b32 	{%rs17784, %rs17785}, %r19;
	st.local.v2.u8 	[%rd189+56], {%rs17784, %rs17785};
	st.local.u32 	[%rd189+60], %r33086;
	st.local.f64 	[%rd189+64], %fd435;
	st.local.u32 	[%rd189], %r32934;
	st.local.v4.b32 	[%rd189+80], {%r21, %r22, %r23, %r24};
	st.local.v4.b32 	[%rd189+96], {%r25, %r26, %r27, %r28};
	st.local.v4.b32 	[%rd189+112], {%r29, %r30, %r31, %r32};
	mov.b32 	{%rs17786, %rs17787}, %r33;
	st.local.v2.u8 	[%rd189+128], {%rs17786, %rs17787};
	st.local.u32 	[%rd189+132], %r34;
	st.local.f64 	[%rd189+136], %fd2;
	st.local.u32 	[%rd189+72], %r28077;
	mov.b32 	%r28078, 0;
	st.local.u32 	[%rd190+60], %r28078;
	mov.b64 	%rd3184, 0;
	st.local.u64 	[%rd190+64], %rd3184;
	mov.b16 	%rs17788, 0;
	st.local.u8 	[%rd190+8], %rs17788;
	st.local.u32 	[%rd187], %r32934;
	add.s64 	%rd197, %rd187, 8;
	st.local.v2.b32 	[%rd187+8], {%r7, %r8};
	st.local.v2.b32 	[%rd187+16], {%r9, %r10};
	st.local.v2.b32 	[%rd187+24], {%r11, %r12};
	st.local.v2.b32 	[%rd187+32], {%r13, %r14};
	st.local.v2.b32 	[%rd187+40], {%r15, %r16};
	st.local.v2.b32 	[%rd187+48], {%r17, %r18};
	st.local.v2.u8 	[%rd187+56], {%rs17784, %rs17785};
	st.local.u32 	[%rd187+60], %r33086;
	st.local.f64 	[%rd187+64], %fd435;
	mov.u16 	%rs18087, %rs66;
	mov.u32 	%r32941, %r34;
	mov.f64 	%fd417, %fd2;
	@%p689 bra 	$L__BB1_16;
	mov.b16 	%rs17789, 0;
	st.local.u8 	[%rd186], %rs17789;
	add.s32 	%r28080, %r34, %r33086;
	st.local.u32 	[%rd186+52], %r28080;
	add.f64 	%fd393, %fd435, %fd2;
	st.local.f64 	[%rd186+56], %fd393;
	mov.b32 	%r32935, 0;
$L__BB1_6:
	mov.u32 	%r52, %r32935;
	cvt.u64.u32 	%rd3185, %r52;
	add.s64 	%rd3186, %rd186, %rd3185;
	ld.local.u8 	%rs17790, [%rd3186];
	setp.ne.s16 	%p690, %rs17790, 0;
	add.s32 	%r32935, %r52, 1;
	@%p690 bra 	$L__BB1_6;
	and.b16  	%rs17791, %rs19437, 255;
	setp.eq.s16 	%p691, %rs17791, 0;
	mov.u32 	%r32937, %r52;
	@%p691 bra 	$L__BB1_10;
	mov.b32 	%r32936, 0;
$L__BB1_9:
	add.s32 	%r28082, %r32936, %r52;
	cvt.u64.u32 	%rd3187, %r28082;
	add.s64 	%rd3188, %rd187, %rd3187;
	ld.local.u8 	%rs17792, [%rd3188+8];
	add.s64 	%rd3189, %rd186, %rd3187;
	st.local.u8 	[%rd3189], %rs17792;
	add.s32 	%r55, %r32936, 1;
	add.s32 	%r32937, %r55, %r52;
	cvt.u64.u32 	%rd3190, %r32936;
	add.s64 	%rd3191, %rd197, %rd3190;
	ld.local.u8 	%rs17793, [%rd3191+1];
	setp.ne.s16 	%p692, %rs17793, 0;
	mov.u32 	%r32936, %r55;
	@%p692 bra 	$L__BB1_9;
$L__BB1_10:
	cvt.u64.u32 	%rd3192, %r32937;
	add.s64 	%rd3193, %rd186, %rd3192;
	mov.b16 	%rs17794, 0;
	st.local.u8 	[%rd3193+1], %rs17794;
	mov.b32 	%r32938, 0;
$L__BB1_11:
	mov.u32 	%r58, %r32938;
	cvt.u64.u32 	%rd3194, %r58;
	add.s64 	%rd3195, %rd186, %rd3194;
	ld.local.u8 	%rs17795, [%rd3195];
	setp.ne.s16 	%p693, %rs17795, 0;
	add.s32 	%r32938, %r58, 1;
	@%p693 bra 	$L__BB1_11;
	and.b16  	%rs17796, %rs66, 255;
	setp.eq.s16 	%p694, %rs17796, 0;
	mov.u32 	%r32940, %r58;
	@%p694 bra 	$L__BB1_15;
	mov.b32 	%r32939, 0;
$L__BB1_14:
	add.s32 	%r28085, %r32939, %r58;
	cvt.u64.u32 	%rd3196, %r28085;
	add.s64 	%rd3197, %rd189, %rd3196;
	ld.local.u8 	%rs17797, [%rd3197+80];
	add.s64 	%rd3198, %rd186, %rd3196;
	st.local.u8 	[%rd3198], %rs17797;
	add.s32 	%r61, %r32939, 1;
	add.s32 	%r32940, %r61, %r58;
	cvt.u64.u32 	%rd3199, %r32939;
	add.s64 	%rd3200, %rd196, %rd3199;
	ld.local.u8 	%rs17798, [%rd3200+1];
	setp.ne.s16 	%p695, %rs17798, 0;
	mov.u32 	%r32939, %r61;
	@%p695 bra 	$L__BB1_14;
$L__BB1_15:
	cvt.u64.u32 	%rd3201, %r32940;
	add.s64 	%rd3202, %rd186, %rd3201;
	mov.b16 	%rs17799, 0;
	st.local.u8 	[%rd3202+1], %rs17799;
	ld.local.v2.b32 	{%r28086, %r28087}, [%rd186];
	bfe.u32 	%r28088, %r28086, 0, 8;
	cvt.u16.u32 	%rs18087, %r28088;
	bfe.u32 	%r28089, %r28086, 8, 8;
	cvt.u16.u32 	%rs18088, %r28089;
	bfe.u32 	%r28090, %r28086, 16, 8;
	cvt.u16.u32 	%rs18089, %r28090;
	bfe.u32 	%r28091, %r28086, 24, 8;
	cvt.u16.u32 	%rs18090, %r28091;
	bfe.u32 	%r28092, %r28087, 0, 8;
	cvt.u16.u32 	%rs18091, %r28092;
	bfe.u32 	%r28093, %r28087, 8, 8;
	cvt.u16.u32 	%rs18092, %r28093;
	bfe.u32 	%r28094, %r28087, 16, 8;
	cvt.u16.u32 	%rs18093, %r28094;
	bfe.u32 	%r28095, %r28087, 24, 8;
	cvt.u16.u32 	%rs18094, %r28095;
	ld.local.v2.b32 	{%r28096, %r28097}, [%rd186+8];
	bfe.u32 	%r28098, %r28096, 0, 8;
	cvt.u16.u32 	%rs18095, %r28098;
	bfe.u32 	%r28099, %r28096, 8, 8;
	cvt.u16.u32 	%rs18096, %r28099;
	bfe.u32 	%r28100, %r28096, 16, 8;
	cvt.u16.u32 	%rs18097, %r28100;
	bfe.u32 	%r28101, %r28096, 24, 8;
	cvt.u16.u32 	%rs18098, %r28101;
	bfe.u32 	%r28102, %r28097, 0, 8;
	cvt.u16.u32 	%rs18099, %r28102;
	bfe.u32 	%r28103, %r28097, 8, 8;
	cvt.u16.u32 	%rs18100, %r28103;
	bfe.u32 	%r28104, %r28097, 16, 8;
	cvt.u16.u32 	%rs18101, %r28104;
	bfe.u32 	%r28105, %r28097, 24, 8;
	cvt.u16.u32 	%rs18102, %r28105;
	ld.local.v2.b32 	{%r28106, %r28107}, [%rd186+16];
	bfe.u32 	%r28108, %r28106, 0, 8;
	cvt.u16.u32 	%rs18103, %r28108;
	bfe.u32 	%r28109, %r28106, 8, 8;
	cvt.u16.u32 	%rs18104, %r28109;
	bfe.u32 	%r28110, %r28106, 16, 8;
	cvt.u16.u32 	%rs18105, %r28110;
	bfe.u32 	%r28111, %r28106, 24, 8;
	cvt.u16.u32 	%rs18106, %r28111;
	bfe.u32 	%r28112, %r28107, 0, 8;
	cvt.u16.u32 	%rs18107, %r28112;
	bfe.u32 	%r28113, %r28107, 8, 8;
	cvt.u16.u32 	%rs18108, %r28113;
	bfe.u32 	%r28114, %r28107, 16, 8;
	cvt.u16.u32 	%rs18109, %r28114;
	bfe.u32 	%r28115, %r28107, 24, 8;
	cvt.u16.u32 	%rs18110, %r28115;
	ld.local.v2.b32 	{%r28116, %r28117}, [%rd186+24];
	bfe.u32 	%r28118, %r28116, 0, 8;
	cvt.u16.u32 	%rs18111, %r28118;
	bfe.u32 	%r28119, %r28116, 8, 8;
	cvt.u16.u32 	%rs18112, %r28119;
	bfe.u32 	%r28120, %r28116, 16, 8;
	cvt.u16.u32 	%rs18113, %r28120;
	bfe.u32 	%r28121, %r28116, 24, 8;
	cvt.u16.u32 	%rs18114, %r28121;
	bfe.u32 	%r28122, %r28117, 0, 8;
	cvt.u16.u32 	%rs18115, %r28122;
	bfe.u32 	%r28123, %r28117, 8, 8;
	cvt.u16.u32 	%rs18116, %r28123;
	bfe.u32 	%r28124, %r28117, 16, 8;
	cvt.u16.u32 	%rs18117, %r28124;
	bfe.u32 	%r28125, %r28117, 24, 8;
	cvt.u16.u32 	%rs18118, %r28125;
	ld.local.v2.b32 	{%r28126, %r28127}, [%rd186+32];
	bfe.u32 	%r28128, %r28126, 0, 8;
	cvt.u16.u32 	%rs18119, %r28128;
	bfe.u32 	%r28129, %r28126, 8, 8;
	cvt.u16.u32 	%rs18120, %r28129;
	bfe.u32 	%r28130, %r28126, 16, 8;
	cvt.u16.u32 	%rs18121, %r28130;
	bfe.u32 	%r28131, %r28126, 24, 8;
	cvt.u16.u32 	%rs18122, %r28131;
	bfe.u32 	%r28132, %r28127, 0, 8;
	cvt.u16.u32 	%rs18123, %r28132;
	bfe.u32 	%r28133, %r28127, 8, 8;
	cvt.u16.u32 	%rs18124, %r28133;
	bfe.u32 	%r28134, %r28127, 16, 8;
	cvt.u16.u32 	%rs18125, %r28134;
	bfe.u32 	%r28135, %r28127, 24, 8;
	cvt.u16.u32 	%rs18126, %r28135;
	ld.local.v2.b32 	{%r28136, %r28137}, [%rd186+40];
	bfe.u32 	%r28138, %r28136, 0, 8;
	cvt.u16.u32 	%rs18127, %r28138;
	bfe.u32 	%r28139, %r28136, 8, 8;
	cvt.u16.u32 	%rs18128, %r28139;
	bfe.u32 	%r28140, %r28136, 16, 8;
	cvt.u16.u32 	%rs18129, %r28140;
	bfe.u32 	%r28141, %r28136, 24, 8;
	cvt.u16.u32 	%rs18130, %r28141;
	bfe.u32 	%r28142, %r28137, 0, 8;
	cvt.u16.u32 	%rs18131, %r28142;
	bfe.u32 	%r28143, %r28137, 8, 8;
	cvt.u16.u32 	%rs18132, %r28143;
	bfe.u32 	%r28144, %r28137, 16, 8;
	cvt.u16.u32 	%rs18133, %r28144;
	bfe.u32 	%r28145, %r28137, 24, 8;
	cvt.u16.u32 	%rs18134, %r28145;
	ld.local.v2.u8 	{%rs18135, %rs18136}, [%rd186+48];
	ld.local.u32 	%r32941, [%rd186+52];
	ld.local.f64 	%fd417, [%rd186+56];
$L__BB1_16:
	setp.ne.s32 	%p696, %r5, %r6;
	selp.u32 	%r28236, 1, 0, %p696;
	add.s32 	%r28147, %r32934, %r28236;
	st.local.u32 	[%rd188], %r28147;
	cvt.u32.u16 	%r28237, %rs18093;
	cvt.u32.u16 	%r28238, %rs18094;
	prmt.b32 	%r28239, %r28237, %r28238, 0x3340U;
	cvt.u32.u16 	%r28240, %rs18092;
	cvt.u32.u16 	%r28241, %rs18091;
	prmt.b32 	%r28242, %r28241, %r28240, 0x3340U;
	prmt.b32 	%r28243, %r28242, %r28239, 0x5410U;
	cvt.u32.u16 	%r28244, %rs18089;
	cvt.u32.u16 	%r28245, %rs18090;
	prmt.b32 	%r28246, %r28244, %r28245, 0x3340U;
	cvt.u32.u16 	%r28247, %rs18088;
	cvt.u32.u16 	%r28248, %rs18087;
	prmt.b32 	%r28249, %r28248, %r28247, 0x3340U;
	prmt.b32 	%r28250, %r28249, %r28246, 0x5410U;
	st.local.v2.b32 	[%rd188+8], {%r28250, %r28243};
	cvt.u32.u16 	%r28251, %rs18101;
	cvt.u32.u16 	%r28252, %rs18102;
	prmt.b32 	%r28253, %r28251, %r28252, 0x3340U;
	cvt.u32.u16 	%r28254, %rs18100;
	cvt.u32.u16 	%r28255, %rs18099;
	prmt.b32 	%r28256, %r28255, %r28254, 0x3340U;
	prmt.b32 	%r28257, %r28256, %r28253, 0x5410U;
	cvt.u32.u16 	%r28258, %rs18097;
	cvt.u32.u16 	%r28259, %rs18098;
	prmt.b32 	%r28260, %r28258, %r28259, 0x3340U;
	cvt.u32.u16 	%r28261, %rs18096;
	cvt.u32.u16 	%r28262, %rs18095;
	prmt.b32 	%r28263, %r28262, %r28261, 0x3340U;
	prmt.b32 	%r28264, %r28263, %r28260, 0x5410U;
	st.local.v2.b32 	[%rd188+16], {%r28264, %r28257};
	cvt.u32.u16 	%r28265, %rs18109;
	cvt.u32.u16 	%r28266, %rs18110;
	prmt.b32 	%r28267, %r28265, %r28266, 0x3340U;
	cvt.u32.u16 	%r28268, %rs18108;
	cvt.u32.u16 	%r28269, %rs18107;
	prmt.b32 	%r28270, %r28269, %r28268, 0x3340U;
	prmt.b32 	%r28271, %r28270, %r28267, 0x5410U;
	cvt.u32.u16 	%r28272, %rs18105;
	cvt.u32.u16 	%r28273, %rs18106;
	prmt.b32 	%r28274, %r28272, %r28273, 0x3340U;
	cvt.u32.u16 	%r28275, %rs18104;
	cvt.u32.u16 	%r28276, %rs18103;
	prmt.b32 	%r28277, %r28276, %r28275, 0x3340U;
	prmt.b32 	%r28278, %r28277, %r28274, 0x5410U;
	st.local.v2.b32 	[%rd188+24], {%r28278, %r28271};
	cvt.u32.u16 	%r28279, %rs18117;
	cvt.u32.u16 	%r28280, %rs18118;
	prmt.b32 	%r28281, %r28279, %r28280, 0x3340U;
	cvt.u32.u16 	%r28282, %rs18116;
	cvt.u32.u16 	%r28283, %rs18115;
	prmt.b32 	%r28284, %r28283, %r28282, 0x3340U;
	prmt.b32 	%r28285, %r28284, %r28281, 0x5410U;
	cvt.u32.u16 	%r28286, %rs18113;
	cvt.u32.u16 	%r28287, %rs18114;
	prmt.b32 	%r28288, %r28286, %r28287, 0x3340U;
	cvt.u32.u16 	%r28289, %rs18112;
	cvt.u32.u16 	%r28290, %rs18111;
	prmt.b32 	%r28291, %r28290, %r28289, 0x3340U;
	prmt.b32 	%r28292, %r28291, %r28288, 0x5410U;
	st.local.v2.b32 	[%rd188+32], {%r28292, %r28285};
	cvt.u32.u16 	%r28293, %rs18125;
	cvt.u32.u16 	%r28294, %rs18126;
	prmt.b32 	%r28295, %r28293, %r28294, 0x3340U;
	cvt.u32.u16 	%r28296, %rs18124;
	cvt.u32.u16 	%r28297, %rs18123;
	prmt.b32 	%r28298, %r28297, %r28296, 0x3340U;
	prmt.b32 	%r28299, %r28298, %r28295, 0x5410U;
	cvt.u32.u16 	%r28300, %rs18121;
	cvt.u32.u16 	%r28301, %rs18122;
	prmt.b32 	%r28302, %r28300, %r28301, 0x3340U;
	cvt.u32.u16 	%r28303, %rs18120;
	cvt.u32.u16 	%r28304, %rs18119;
	prmt.b32 	%r28305, %r28304, %r28303, 0x3340U;
	prmt.b32 	%r28306, %r28305, %r28302, 0x5410U;
	st.local.v2.b32 	[%rd188+40], {%r28306, %r28299};
	cvt.u32.u16 	%r28307, %rs18133;
	cvt.u32.u16 	%r28308, %rs18134;
	prmt.b32 	%r28309, %r28307, %r28308, 0x3340U;
	cvt.u32.u16 	%r28310, %rs18132;
	cvt.u32.u16 	%r28311, %rs18131;
	prmt.b32 	%r28312, %r28311, %r28310, 0x3340U;
	prmt.b32 	%r28313, %r28312, %r28309, 0x5410U;
	cvt.u32.u16 	%r28314, %rs18129;
	cvt.u32.u16 	%r28315, %rs18130;
	prmt.b32 	%r28316, %r28314, %r28315, 0x3340U;
	cvt.u32.u16 	%r28317, %rs18128;
	cvt.u32.u16 	%r28318, %rs18127;
	prmt.b32 	%r28319, %r28318, %r28317, 0x3340U;
	prmt.b32 	%r28320, %r28319, %r28316, 0x5410U;
	st.local.v2.b32 	[%rd188+48], {%r28320, %r28313};
	st.local.v2.u8 	[%rd188+56], {%rs18135, %rs18136};
	st.local.u32 	[%rd188+60], %r32941;
	st.local.f64 	[%rd188+64], %fd417;
	mov.b64 	%rd3203, %fd417;
	mov.b64 	{%r28227, %r28232}, %rd3203;
	add.s64 	%rd198, %rd183, 8;
	add.s64 	%rd199, %rd184, 8;
	st.local.u32 	[%rd183], %r28147;
	st.local.v2.b32 	[%rd183+8], {%r28250, %r28243};
	st.local.v2.b32 	[%rd183+16], {%r28264, %r28257};
	st.local.v2.b32 	[%rd183+24], {%r28278, %r28271};
	st.local.v2.b32 	[%rd183+32], {%r28292, %r28285};
	st.local.v2.b32 	[%rd183+40], {%r28306, %r28299};
	st.local.v2.b32 	[%rd183+48], {%r28320, %r28313};
	st.local.v2.u8 	[%rd183+56], {%rs18135, %rs18136};
	st.local.u32 	[%rd183+60], %r32941;
	st.local.f64 	[%rd183+64], %fd417;
	and.b32  	%r28321, %r28248, 255;
	and.b16  	%rs17800, %rs18088, 255;
	mul.wide.u16 	%r28322, %rs17800, 256;
	or.b32  	%r28323, %r28322, %r28321;
	shl.b32 	%r28324, %r28244, 16;
	and.b32  	%r28325, %r28324, 16711680;
	or.b32  	%r28326, %r28323, %r28325;
	shl.b32 	%r28327, %r28245, 24;
	or.b32  	%r28157, %r28326, %r28327;
	and.b32  	%r28328, %r28241, 255;
	and.b16  	%rs17801, %rs18092, 255;
	mul.wide.u16 	%r28329, %rs17801, 256;
	or.b32  	%r28330, %r28329, %r28328;
	shl.b32 	%r28331, %r28237, 16;
	and.b32  	%r28332, %r28331, 16711680;
	or.b32  	%r28333, %r28330, %r28332;
	shl.b32 	%r28334, %r28238, 24;
	or.b32  	%r28162, %r28333, %r28334;
	and.b32  	%r28335, %r28262, 255;
	and.b16  	%rs17802, %rs18096, 255;
	mul.wide.u16 	%r28336, %rs17802, 256;
	or.b32  	%r28337, %r28336, %r28335;
	shl.b32 	%r28338, %r28258, 16;
	and.b32  	%r28339, %r28338, 16711680;
	or.b32  	%r28340, %r28337, %r28339;
	shl.b32 	%r28341, %r28259, 24;
	or.b32  	%r28167, %r28340, %r28341;
	and.b32  	%r28342, %r28255, 255;
	and.b16  	%rs17803, %rs18100, 255;
	mul.wide.u16 	%r28343, %rs17803, 256;
	or.b32  	%r28344, %r28343, %r28342;
	shl.b32 	%r28345, %r28251, 16;
	and.b32  	%r28346, %r28345, 16711680;
	or.b32  	%r28347, %r28344, %r28346;
	shl.b32 	%r28348, %r28252, 24;
	or.b32  	%r28172, %r28347, %r28348;
	and.b32  	%r28349, %r28276, 255;
	and.b16  	%rs17804, %rs18104, 255;
	mul.wide.u16 	%r28350, %rs17804, 256;
	or.b32  	%r28351, %r28350, %r28349;
	shl.b32 	%r28352, %r28272, 16;
	and.b32  	%r28353, %r28352, 16711680;
	or.b32  	%r28354, %r28351, %r28353;
	shl.b32 	%r28355, %r28273, 24;
	or.b32  	%r28177, %r28354, %r28355;
	and.b32  	%r28356, %r28269, 255;
	and.b16  	%rs17805, %rs18108, 255;
	mul.wide.u16 	%r28357, %rs17805, 256;
	or.b32  	%r28358, %r28357, %r28356;
	shl.b32 	%r28359, %r28265, 16;
	and.b32  	%r28360, %r28359, 16711680;
	or.b32  	%r28361, %r28358, %r28360;
	shl.b32 	%r28362, %r28266, 24;
	or.b32  	%r28182, %r28361, %r28362;
	and.b32  	%r28363, %r28290, 255;
	and.b16  	%rs17806, %rs18112, 255;
	mul.wide.u16 	%r28364, %rs17806, 256;
	or.b32  	%r28365, %r28364, %r28363;
	shl.b32 	%r28366, %r28286, 16;
	and.b32  	%r28367, %r28366, 16711680;
	or.b32  	%r28368, %r28365, %r28367;
	shl.b32 	%r28369, %r28287, 24;
	or.b32  	%r28187, %r28368, %r28369;
	and.b32  	%r28370, %r28283, 255;
	and.b16  	%rs17807, %rs18116, 255;
	mul.wide.u16 	%r28371, %rs17807, 256;
	or.b32  	%r28372, %r28371, %r28370;
	shl.b32 	%r28373, %r28279, 16;
	and.b32  	%r28374, %r28373, 16711680;
	or.b32  	%r28375, %r28372, %r28374;
	shl.b32 	%r28376, %r28280, 24;
	or.b32  	%r28192, %r28375, %r28376;
	and.b32  	%r28377, %r28304, 255;
	and.b16  	%rs17808, %rs18120, 255;
	mul.wide.u16 	%r28378, %rs17808, 256;
	or.b32  	%r28379, %r28378, %r28377;
	shl.b32 	%r28380, %r28300, 16;
	and.b32  	%r28381, %r28380, 16711680;
	or.b32  	%r28382, %r28379, %r28381;
	shl.b32 	%r28383, %r28301, 24;
	or.b32  	%r28197, %r28382, %r28383;
	and.b32  	%r28384, %r28297, 255;
	and.b16  	%rs17809, %rs18124, 255;
	mul.wide.u16 	%r28385, %rs17809, 256;
	or.b32  	%r28386, %r28385, %r28384;
	shl.b32 	%r28387, %r28293, 16;
	and.b32  	%r28388, %r28387, 16711680;
	or.b32  	%r28389, %r28386, %r28388;
	shl.b32 	%r28390, %r28294, 24;
	or.b32  	%r28202, %r28389, %r28390;
	and.b32  	%r28391, %r28318, 255;
	and.b16  	%rs17810, %rs18128, 255;
	mul.wide.u16 	%r28392, %rs17810, 256;
	or.b32  	%r28393, %r28392, %r28391;
	shl.b32 	%r28394, %r28314, 16;
	and.b32  	%r28395, %r28394, 16711680;
	or.b32  	%r28396, %r28393, %r28395;
	shl.b32 	%r28397, %r28315, 24;
	or.b32  	%r28207, %r28396, %r28397;
	and.b32  	%r28398, %r28311, 255;
	and.b16  	%rs17811, %rs18132, 255;
	mul.wide.u16 	%r28399, %rs17811, 256;
	or.b32  	%r28400, %r28399, %r28398;
	shl.b32 	%r28401, %r28307, 16;
	and.b32  	%r28402, %r28401, 16711680;
	or.b32  	%r28403, %r28400, %r28402;
	shl.b32 	%r28404, %r28308, 24;
	or.b32  	%r28212, %r28403, %r28404;
	cvt.u32.u16 	%r28405, %rs18135;
	and.b32  	%r28406, %r28405, 255;
	and.b16  	%rs17812, %rs18136, 255;
	mul.wide.u16 	%r28407, %rs17812, 256;
	or.b32  	%r28217, %r28407, %r28406;
	mov.b32 	%r28233, 1;
	mov.b32 	%r28234, 0;
	mov.b32 	%r28235, -1;
	// begin inline asm
	shfl.sync.up.b32 %r28146, %r28147, %r28233, %r28234, %r28235;
	// end inline asm
	// begin inline asm
	shfl.sync.up.b32 %r28151, %r28152, %r28233, %r28234, %r28235;
	// end inline asm
	// begin inline asm
	shfl.sync.up.b32 %r28156, %r28157, %r28233, %r28234, %r28235;
	// end inline asm
	// begin inline asm
	shfl.sync.up.b32 %r28161, %r28162, %r28233, %r28234, %r28235;
	// end inline asm
	// begin inline asm
	shfl.sync.up.b32 %r28166, %r28167, %r28233, %r28234, %r28235;
	// end inline asm
	// begin inline asm
	shfl.sync.up.b32 %r28171, %r28172, %r28233, %r28234, %r28235;
	// end inline asm
	// begin inline asm
	shfl.sync.up.b32 %r28176, %r28177, %r28233, %r28234, %r28235;
	// end inline asm
	// begin inline asm
	shfl.sync.up.b32 %r28181, %r28182, %r28233, %r28234, %r28235;
	// end inline asm
	// begin inline asm
	shfl.sync.up.b32 %r28186, %r28187, %r28233, %r28234, %r28235;
	// end inline asm
	// begin inline asm
	shfl.sync.up.b32 %r28191, %r28192, %r28233, %r28234, %r28235;
	// end inline asm
	// begin inline asm
	shfl.sync.up.b32 %r28196, %r28197, %r28233, %r28234, %r28235;
	// end inline asm
	// begin inline asm
	shfl.sync.up.b32 %r28201, %r28202, %r28233, %r28234, %r28235;
	// end inline asm
	// begin inline asm
	shfl.sync.up.b32 %r28206, %r28207, %r28233, %r28234, %r28235;
	// end inline asm
	// begin inline asm
	shfl.sync.up.b32 %r28211, %r28212, %r28233, %r28234, %r28235;
	// end inline asm
	// begin inline asm
	shfl.sync.up.b32 %r28216, %r28217, %r28233, %r28234, %r28235;
	// end inline asm
	// begin inline asm
	shfl.sync.up.b32 %r28221, %r32941, %r28233, %r28234, %r28235;
	// end inline asm
	// begin inline asm
	shfl.sync.up.b32 %r28226, %r28227, %r28233, %r28234, %r28235;
	// end inline asm
	// begin inline asm
	shfl.sync.up.b32 %r28231, %r28232, %r28233, %r28234, %r28235;
	// end inline asm
	mov.b64 	%rd3204, {%r28226, %r28231};
	mov.b64 	%fd5, %rd3204;
	cvt.u16.u32 	%rs201, %r28156;
	cvt.u16.u32 	%rs17813, %r28216;
	shr.u32 	%r28408, %r28216, 8;
	cvt.u16.u32 	%rs17814, %r28408;
	st.local.u32 	[%rd184], %r28146;
	st.local.v2.b32 	[%rd184+8], {%r28156, %r28161};
	st.local.v2.b32 	[%rd184+16], {%r28166, %r28171};
	st.local.v2.b32 	[%rd184+24], {%r28176, %r28181};
	st.local.v2.b32 	[%rd184+32], {%r28186, %r28191};
	st.local.v2.b32 	[%rd184+40], {%r28196, %r28201};
	st.local.v2.b32 	[%rd184+48], {%r28206, %r28211};
	st.local.v2.u8 	[%rd184+56], {%rs17813, %rs17814};
	st.local.u32 	[%rd184+60], %r28221;
	st.local.v2.u32 	[%rd184+64], {%r28226, %r28231};
	setp.ne.s32 	%p697, %r28147, 0;
	mov.u16 	%rs18236, %rs18087;
	mov.u16 	%rs18235, %rs18088;
	mov.u16 	%rs18234, %rs18089;
	mov.u16 	%rs18233, %rs18090;
	mov.u16 	%rs18232, %rs18091;
	mov.u16 	%rs18231, %rs18092;
	mov.u16 	%rs18230, %rs18093;
	mov.u16 	%rs18229, %rs18094;
	mov.u16 	%rs18228, %rs18095;
	mov.u16 	%rs18227, %rs18096;
	mov.u16 	%rs18226, %rs18097;
	mov.u16 	%rs18225, %rs18098;
	mov.u16 	%rs18224, %rs18099;
	mov.u16 	%rs18223, %rs18100;
	mov.u16 	%rs18222, %rs18101;
	mov.u16 	%rs18221, %rs18102;
	mov.u16 	%rs18220, %rs18103;
	mov.u16 	%rs18219, %rs18104;
	mov.u16 	%rs18218, %rs18105;
	mov.u16 	%rs18217, %rs18106;
	mov.u16 	%rs18216, %rs18107;
	mov.u16 	%rs18215, %rs18108;
	mov.u16 	%rs18214, %rs18109;
	mov.u16 	%rs18213, %rs18110;
	mov.u16 	%rs18212, %rs18111;
	mov.u16 	%rs18211, %rs18112;
	mov.u16 	%rs18210, %rs18113;
	mov.u16 	%rs18209, %rs18114;
	mov.u16 	%rs18208, %rs18115;
	mov.u16 	%rs18207, %rs18116;
	mov.u16 	%rs18206, %rs18117;
	mov.u16 	%rs18205, %rs18118;
	mov.u16 	%rs18204, %rs18119;
	mov.u16 	%rs18203, %rs18120;
	mov.u16 	%rs18202, %rs18121;
	mov.u16 	%rs18201, %rs18122;
	mov.u16 	%rs18200, %rs18123;
	mov.u16 	%rs18199, %rs18124;
	mov.u16 	%rs18198, %rs18125;
	mov.u16 	%rs18197, %rs18126;
	mov.u16 	%rs18196, %rs18127;
	mov.u16 	%rs18195, %rs18128;
	mov.u16 	%rs18194, %rs18129;
	mov.u16 	%rs18193, %rs18130;
	mov.u16 	%rs18192, %rs18131;
	mov.u16 	%rs18191, %rs18132;
	mov.u16 	%rs18190, %rs18133;
	mov.u16 	%rs18189, %rs18134;
	mov.u16 	%rs18188, %rs18135;
	mov.u16 	%rs18187, %rs18136;
	mov.u32 	%r32953, %r32941;
	mov.u32 	%r32951, %r28227;
	mov.u32 	%r32952, %r28232;
	@%p697 bra 	$L__BB1_28;
	mov.b16 	%rs17815, 0;
	st.local.u8 	[%rd182], %rs17815;
	add.s32 	%r28410, %r32941, %r28221;
	st.local.u32 	[%rd182+52], %r28410;
	add.f64 	%fd394, %fd417, %fd5;
	st.local.f64 	[%rd182+56], %fd394;
	mov.b32 	%r32942, 0;
$L__BB1_18:
	mov.u32 	%r70, %r32942;
	cvt.u64.u32 	%rd3205, %r70;
	add.s64 	%rd3206, %rd182, %rd3205;
	ld.local.u8 	%rs17816, [%rd3206];
	setp.ne.s16 	%p698, %rs17816, 0;
	add.s32 	%r32942, %r70, 1;
	@%p698 bra 	$L__BB1_18;
	and.b16  	%rs17817, %rs201, 255;
	setp.eq.s16 	%p699, %rs17817, 0;
	mov.u32 	%r32944, %r70;
	@%p699 bra 	$L__BB1_22;
	mov.b32 	%r32943, 0;
$L__BB1_21:
	add.s32 	%r28412, %r32943, %r70;
	cvt.u64.u32 	%rd3207, %r28412;
	add.s64 	%rd3208, %rd184, %rd3207;
	ld.local.u8 	%rs17818, [%rd3208+8];
	add.s64 	%rd3209, %rd182, %rd3207;
	st.local.u8 	[%rd3209], %rs17818;
	add.s32 	%r73, %r32943, 1;
	add.s32 	%r32944, %r73, %r70;
	cvt.u64.u32 	%rd3210, %r32943;
	add.s64 	%rd3211, %rd199, %rd3210;
	ld.local.u8 	%rs17819, [%rd3211+1];
	setp.ne.s16 	%p700, %rs17819, 0;
	mov.u32 	%r32943, %r73;
	@%p700 bra 	$L__BB1_21;
$L__BB1_22:
	cvt.u64.u32 	%rd3212, %r32944;
	add.s64 	%rd3213, %rd182, %rd3212;
	mov.b16 	%rs17820, 0;
	st.local.u8 	[%rd3213+1], %rs17820;
	mov.b32 	%r32945, 0;
$L__BB1_23:
	mov.u32 	%r76, %r32945;
	cvt.u64.u32 	%rd3214, %r76;
	add.s64 	%rd3215, %rd182, %rd3214;
	ld.local.u8 	%rs17821, [%rd3215];
	setp.ne.s16 	%p701, %rs17821, 0;
	add.s32 	%r32945, %r76, 1;
	@%p701 bra 	$L__BB1_23;
	and.b16  	%rs17822, %rs18087, 255;
	setp.eq.s16 	%p702, %rs17822, 0;
	mov.u32 	%r32947, %r76;
	@%p702 bra 	$L__BB1_27;
	mov.b32 	%r32946, 0;
$L__BB1_26:
	add.s32 	%r28415, %r32946, %r76;
	cvt.u64.u32 	%rd3216, %r28415;
	add.s64 	%rd3217, %rd183, %rd3216;
	ld.local.u8 	%rs17823, [%rd3217+8];
	add.s64 	%rd3218, %rd182, %rd3216;
	st.local.u8 	[%rd3218], %rs17823;
	add.s32 	%r79, %r32946, 1;
	add.s32 	%r32947, %r79, %r76;
	cvt.u64.u32 	%rd3219, %r32946;
	add.s64 	%rd3220, %rd198, %rd3219;
	ld.local.u8 	%rs17824, [%rd3220+1];
	setp.ne.s16 	%p703, %rs17824, 0;
	mov.u32 	%r32946, %r79;
	@%p703 bra 	$L__BB1_26;
$L__BB1_27:
	cvt.u64.u32 	%rd3221, %r32947;
	add.s64 	%rd3222, %rd182, %rd3221;
	mov.b16 	%rs17825, 0;
	st.local.u8 	[%rd3222+1], %rs17825;
	ld.local.v2.b32 	{%r28416, %r28417}, [%rd182];
	bfe.u32 	%r28418, %r28416, 0, 8;
	cvt.u16.u32 	%rs18236, %r28418;
	bfe.u32 	%r28419, %r28416, 8, 8;
	cvt.u16.u32 	%rs18235, %r28419;
	bfe.u32 	%r28420, %r28416, 16, 8;
	cvt.u16.u32 	%rs18234, %r28420;
	bfe.u32 	%r28421, %r28416, 24, 8;
	cvt.u16.u32 	%rs18233, %r28421;
	bfe.u32 	%r28422, %r28417, 0, 8;
	cvt.u16.u32 	%rs18232, %r28422;
	bfe.u32 	%r28423, %r28417, 8, 8;
	cvt.u16.u32 	%rs18231, %r28423;
	bfe.u32 	%r28424, %r28417, 16, 8;
	cvt.u16.u32 	%rs18230, %r28424;
	bfe.u32 	%r28425, %r28417, 24, 8;
	cvt.u16.u32 	%rs18229, %r28425;
	ld.local.v2.b32 	{%r28426, %r28427}, [%rd182+8];
	bfe.u32 	%r28428, %r28426, 0, 8;
	cvt.u16.u32 	%rs18228, %r28428;
	bfe.u32 	%r28429, %r28426, 8, 8;
	cvt.u16.u32 	%rs18227, %r28429;
	bfe.u32 	%r28430, %r28426, 16, 8;
	cvt.u16.u32 	%rs18226, %r28430;
	bfe.u32 	%r28431, %r28426, 24, 8;
	cvt.u16.u32 	%rs18225, %r28431;
	bfe.u32 	%r28432, %r28427, 0, 8;
	cvt.u16.u32 	%rs18224, %r28432;
	bfe.u32 	%r28433, %r28427, 8, 8;
	cvt.u16.u32 	%rs18223, %r28433;
	bfe.u32 	%r28434, %r28427, 16, 8;
	cvt.u16.u32 	%rs18222, %r28434;
	bfe.u32 	%r28435, %r28427, 24, 8;
	cvt.u16.u32 	%rs18221, %r28435;
	ld.local.v2.b32 	{%r28436, %r28437}, [%rd182+16];
	bfe.u32 	%r28438, %r28436, 0, 8;
	cvt.u16.u32 	%rs18220, %r28438;
	bfe.u32 	%r28439, %r28436, 8, 8;
	cvt.u16.u32 	%rs18219, %r28439;
	bfe.u32 	%r28440, %r28436, 16, 8;
	cvt.u16.u32 	%rs18218, %r28440;
	bfe.u32 	%r28441, %r28436, 24, 8;
	cvt.u16.u32 	%rs18217, %r28441;
	bfe.u32 	%r28442, %r28437, 0, 8;
	cvt.u16.u32 	%rs18216, %r28442;
	bfe.u32 	%r28443, %r28437, 8, 8;
	cvt.u16.u32 	%rs18215, %r28443;
	bfe.u32 	%r28444, %r28437, 16, 8;
	cvt.u16.u32 	%rs18214, %r28444;
	bfe.u32 	%r28445, %r28437, 24, 8;
	cvt.u16.u32 	%rs18213, %r28445;
	ld.local.v2.b32 	{%r28446, %r28447}, [%rd182+24];
	bfe.u32 	%r28448, %r28446, 0, 8;
	cvt.u16.u32 	%rs18212, %r28448;
	bfe.u32 	%r28449, %r28446, 8, 8;
	cvt.u16.u32 	%rs18211, %r28449;
	bfe.u32 	%r28450, %r28446, 16, 8;
	cvt.u16.u32 	%rs18210, %r28450;
	bfe.u32 	%r28451, %r28446, 24, 8;
	cvt.u16.u32 	%rs18209, %r28451;
	bfe.u32 	%r28452, %r28447, 0, 8;
	cvt.u16.u32 	%rs18208, %r28452;
	bfe.u32 	%r28453, %r28447, 8, 8;
	cvt.u16.u32 	%rs18207, %r28453;
	bfe.u32 	%r28454, %r28447, 16, 8;
	cvt.u16.u32 	%rs18206, %r28454;
	bfe.u32 	%r28455, %r28447, 24, 8;
	cvt.u16.u32 	%rs18205, %r28455;
	ld.local.v2.b32 	{%r28456, %r28457}, [%rd182+32];
	bfe.u32 	%r28458, %r28456, 0, 8;
	cvt.u16.u32 	%rs18204, %r28458;
	bfe.u32 	%r28459, %r28456, 8, 8;
	cvt.u16.u32 	%rs18203, %r28459;
	bfe.u32 	%r28460, %r28456, 16, 8;
	cvt.u16.u32 	%rs18202, %r28460;
	bfe.u32 	%r28461, %r28456, 24, 8;
	cvt.u16.u32 	%rs18201, %r28461;
	bfe.u32 	%r28462, %r28457, 0, 8;
	cvt.u16.u32 	%rs18200, %r28462;
	bfe.u32 	%r28463, %r28457, 8, 8;
	cvt.u16.u32 	%rs18199, %r28463;
	bfe.u32 	%r28464, %r28457, 16, 8;
	cvt.u16.u32 	%rs18198, %r28464;
	bfe.u32 	%r28465, %r28457, 24, 8;
	cvt.u16.u32 	%rs18197, %r28465;
	ld.local.v2.b32 	{%r28466, %r28467}, [%rd182+40];
	bfe.u32 	%r28468, %r28466, 0, 8;
	cvt.u16.u32 	%rs18196, %r28468;
	bfe.u32 	%r28469, %r28466, 8, 8;
	cvt.u16.u32 	%rs18195, %r28469;
	bfe.u32 	%r28470, %r28466, 16, 8;
	cvt.u16.u32 	%rs18194, %r28470;
	bfe.u32 	%r28471, %r28466, 24, 8;
	cvt.u16.u32 	%rs18193, %r28471;
	bfe.u32 	%r28472, %r28467, 0, 8;
	cvt.u16.u32 	%rs18192, %r28472;
	bfe.u32 	%r28473, %r28467, 8, 8;
	cvt.u16.u32 	%rs18191, %r28473;
	bfe.u32 	%r28474, %r28467, 16, 8;
	cvt.u16.u32 	%rs18190, %r28474;
	bfe.u32 	%r28475, %r28467, 24, 8;
	cvt.u16.u32 	%rs18189, %r28475;
	ld.local.v2.u8 	{%rs18188, %rs18187}, [%rd182+48];
	ld.local.u32 	%r32953, [%rd182+52];
	ld.local.v2.u32 	{%r32951, %r32952}, [%rd182+56];
$L__BB1_28:
	setp.gt.s32 	%p704, %r27788, 0;
	setp.ne.s32 	%p705, %r5, %r6;
	selp.u32 	%r28476, 1, 0, %p705;
	add.s32 	%r88, %r32934, %r28476;
	add.s32 	%r32954, %r88, %r28146;
	@%p704 bra 	$L__BB1_30;
	mov.u32 	%r32951, %r28227;
	mov.u32 	%r32952, %r28232;
	mov.u32 	%r32953, %r32941;
	mov.u16 	%rs18187, %rs18136;
	mov.u16 	%rs18188, %rs18135;
	mov.u16 	%rs18189, %rs18134;
	mov.u16 	%rs18190, %rs18133;
	mov.u16 	%rs18191, %rs18132;
	mov.u16 	%rs18192, %rs18131;
	mov.u16 	%rs18193, %rs18130;
	mov.u16 	%rs18194, %rs18129;
	mov.u16 	%rs18195, %rs18128;
	mov.u16 	%rs18196, %rs18127;
	mov.u16 	%rs18197, %rs18126;
	mov.u16 	%rs18198, %rs18125;
	mov.u16 	%rs18199, %rs18124;
	mov.u16 	%rs18200, %rs18123;
	mov.u16 	%rs18201, %rs18122;
	mov.u16 	%rs18202, %rs18121;
	mov.u16 	%rs18203, %rs18120;
	mov.u16 	%rs18204, %rs18119;
	mov.u16 	%rs18205, %rs18118;
	mov.u16 	%rs18206, %rs18117;
	mov.u16 	%rs18207, %rs18116;
	mov.u16 	%rs18208, %rs18115;
	mov.u16 	%rs18209, %rs18114;
	mov.u16 	%rs18210, %rs18113;
	mov.u16 	%rs18211, %rs18112;
	mov.u16 	%rs18212, %rs18111;
	mov.u16 	%rs18213, %rs18110;
	mov.u16 	%rs18214, %rs18109;
	mov.u16 	%rs18215, %rs18108;
	mov.u16 	%rs18216, %rs18107;
	mov.u16 	%rs18217, %rs18106;
	mov.u16 	%rs18218, %rs18105;
	mov.u16 	%rs18219, %rs18104;
	mov.u16 	%rs18220, %rs18103;
	mov.u16 	%rs18221, %rs18102;
	mov.u16 	%rs18222, %rs18101;
	mov.u16 	%rs18223, %rs18100;
	mov.u16 	%rs18224, %rs18099;
	mov.u16 	%rs18225, %rs18098;
	mov.u16 	%rs18226, %rs18097;
	mov.u16 	%rs18227, %rs18096;
	mov.u16 	%rs18228, %rs18095;
	mov.u16 	%rs18229, %rs18094;
	mov.u16 	%rs18230, %rs18093;
	mov.u16 	%rs18231, %rs18092;
	mov.u16 	%rs18232, %rs18091;
	mov.u16 	%rs18233, %rs18090;
	mov.u16 	%rs18234, %rs18089;
	mov.u16 	%rs18235, %rs18088;
	mov.u16 	%rs18236, %rs18087;
	mov.u32 	%r32954, %r88;
$L__BB1_30:
	st.local.u32 	[%rd183], %r32954;
	cvt.u32.u16 	%r28567, %rs18230;
	cvt.u32.u16 	%r28568, %rs18229;
	prmt.b32 	%r28569, %r28567, %r28568, 0x3340U;
	cvt.u32.u16 	%r28570, %rs18231;
	cvt.u32.u16 	%r28571, %rs18232;
	prmt.b32 	%r28572, %r28571, %r28570, 0x3340U;
	prmt.b32 	%r28573, %r28572, %r28569, 0x5410U;
	cvt.u32.u16 	%r28574, %rs18234;
	cvt.u32.u16 	%r28575, %rs18233;
	prmt.b32 	%r28576, %r28574, %r28575, 0x3340U;
	cvt.u32.u16 	%r28577, %rs18235;
	cvt.u32.u16 	%r28578, %rs18236;
	prmt.b32 	%r28579, %r28578, %r28577, 0x3340U;
	prmt.b32 	%r28580, %r28579, %r28576, 0x5410U;
	st.local.v2.b32 	[%rd183+8], {%r28580, %r28573};
	cvt.u32.u16 	%r28581, %rs18222;
	cvt.u32.u16 	%r28582, %rs18221;
	prmt.b32 	%r28583, %r28581, %r28582, 0x3340U;
	cvt.u32.u16 	%r28584, %rs18223;
	cvt.u32.u16 	%r28585, %rs18224;
	prmt.b32 	%r28586, %r28585, %r28584, 0x3340U;
	prmt.b32 	%r28587, %r28586, %r28583, 0x5410U;
	cvt.u32.u16 	%r28588, %rs18226;
	cvt.u32.u16 	%r28589, %rs18225;
	prmt.b32 	%r28590, %r28588, %r28589, 0x3340U;
	cvt.u32.u16 	%r28591, %rs18227;
	cvt.u32.u16 	%r28592, %rs18228;
	prmt.b32 	%r28593, %r28592, %r28591, 0x3340U;
	prmt.b32 	%r28594, %r28593, %r28590, 0x5410U;
	st.local.v2.b32 	[%rd183+16], {%r28594, %r28587};
	cvt.u32.u16 	%r28595, %rs18214;
	cvt.u32.u16 	%r28596, %rs18213;
	prmt.b32 	%r28597, %r28595, %r28596, 0x3340U;
	cvt.u32.u16 	%r28598, %rs18215;
	cvt.u32.u16 	%r28599, %rs18216;
	prmt.b32 	%r28600, %r28599, %r28598, 0x3340U;
	prmt.b32 	%r28601, %r28600, %r28597, 0x5410U;
	cvt.u32.u16 	%r28602, %rs18218;
	cvt.u32.u16 	%r28603, %rs18217;
	prmt.b32 	%r28604, %r28602, %r28603, 0x3340U;
	cvt.u32.u16 	%r28605, %rs18219;
	cvt.u32.u16 	%r28606, %rs18220;
	prmt.b32 	%r28607, %r28606, %r28605, 0x3340U;
	prmt.b32 	%r28608, %r28607, %r28604, 0x5410U;
	st.local.v2.b32 	[%rd183+24], {%r28608, %r28601};
	cvt.u32.u16 	%r28609, %rs18206;
	cvt.u32.u16 	%r28610, %rs18205;
	prmt.b32 	%r28611, %r28609, %r28610, 0x3340U;
	cvt.u32.u16 	%r28612, %rs18207;
	cvt.u32.u16 	%r28613, %rs18208;
	prmt.b32 	%r28614, %r28613, %r28612, 0x3340U;
	prmt.b32 	%r28615, %r28614, %r28611, 0x5410U;
	cvt.u32.u16 	%r28616, %rs18210;
	cvt.u32.u16 	%r28617, %rs18209;
	prmt.b32 	%r28618, %r28616, %r28617, 0x3340U;
	cvt.u32.u16 	%r28619, %rs18211;
	cvt.u32.u16 	%r28620, %rs18212;
	prmt.b32 	%r28621, %r28620, %r28619, 0x3340U;
	prmt.b32 	%r28622, %r28621, %r28618, 0x5410U;
	st.local.v2.b32 	[%rd183+32], {%r28622, %r28615};
	cvt.u32.u16 	%r28623, %rs18198;
	cvt.u32.u16 	%r28624, %rs18197;
	prmt.b32 	%r28625, %r28623, %r28624, 0x3340U;
	cvt.u32.u16 	%r28626, %rs18199;
	cvt.u32.u16 	%r28627, %rs18200;
	prmt.b32 	%r28628, %r28627, %r28626, 0x3340U;
	prmt.b32 	%r28629, %r28628, %r28625, 0x5410U;
	cvt.u32.u16 	%r28630, %rs18202;
	cvt.u32.u16 	%r28631, %rs18201;
	prmt.b32 	%r28632, %r28630, %r28631, 0x3340U;
	cvt.u32.u16 	%r28633, %rs18203;
	cvt.u32.u16 	%r28634, %rs18204;
	prmt.b32 	%r28635, %r28634, %r28633, 0x3340U;
	prmt.b32 	%r28636, %r28635, %r28632, 0x5410U;
	st.local.v2.b32 	[%rd183+40], {%r28636, %r28629};
	cvt.u32.u16 	%r28637, %rs18190;
	cvt.u32.u16 	%r28638, %rs18189;
	prmt.b32 	%r28639, %r28637, %r28638, 0x3340U;
	cvt.u32.u16 	%r28640, %rs18191;
	cvt.u32.u16 	%r28641, %rs18192;
	prmt.b32 	%r28642, %r28641, %r28640, 0x3340U;
	prmt.b32 	%r28643, %r28642, %r28639, 0x5410U;
	cvt.u32.u16 	%r28644, %rs18194;
	cvt.u32.u16 	%r28645, %rs18193;
	prmt.b32 	%r28646, %r28644, %r28645, 0x3340U;
	cvt.u32.u16 	%r28647, %rs18195;
	cvt.u32.u16 	%r28648, %rs18196;
	prmt.b32 	%r28649, %r28648, %r28647, 0x3340U;
	prmt.b32 	%r28650, %r28649, %r28646, 0x5410U;
	st.local.v2.b32 	[%rd183+48], {%r28650, %r28643};
	st.local.v2.u8 	[%rd183+56], {%rs18188, %rs18187};
	st.local.u32 	[%rd183+60], %r32953;
	st.local.v2.u32 	[%rd183+64], {%r32951, %r32952};
	and.b32  	%r28651, %r28578, 255;
	and.b16  	%rs17826, %rs18235, 255;
	mul.wide.u16 	%r28652, %rs17826, 256;
	or.b32  	%r28653, %r28652, %r28651;
	shl.b32 	%r28654, %r28574, 16;
	and.b32  	%r28655, %r28654, 16711680;
	or.b32  	%r28656, %r28653, %r28655;
	shl.b32 	%r28657, %r28575, 24;
	or.b32  	%r28488, %r28656, %r28657;
	and.b32  	%r28658, %r28571, 255;
	and.b16  	%rs17827, %rs18231, 255;
	mul.wide.u16 	%r28659, %rs17827, 256;
	or.b32  	%r28660, %r28659, %r28658;
	shl.b32 	%r28661, %r28567, 16;
	and.b32  	%r28662, %r28661, 16711680;
	or.b32  	%r28663, %r28660, %r28662;
	shl.b32 	%r28664, %r28568, 24;
	or.b32  	%r28493, %r28663, %r28664;
	and.b32  	%r28665, %r28592, 255;
	and.b16  	%rs17828, %rs18227, 255;
	mul.wide.u16 	%r28666, %rs17828, 256;
	or.b32  	%r28667, %r28666, %r28665;
	shl.b32 	%r28668, %r28588, 16;
	and.b32  	%r28669, %r28668, 16711680;
	or.b32  	%r28670, %r28667, %r28669;
	shl.b32 	%r28671, %r28589, 24;
	or.b32  	%r28498, %r28670, %r28671;
	and.b32  	%r28672, %r28585, 255;
	and.b16  	%rs17829, %rs18223, 255;
	mul.wide.u16 	%r28673, %rs17829, 256;
	or.b32  	%r28674, %r28673, %r28672;
	shl.b32 	%r28675, %r28581, 16;
	and.b32  	%r28676, %r28675, 16711680;
	or.b32  	%r28677, %r28674, %r28676;
	shl.b32 	%r28678, %r28582, 24;
	or.b32  	%r28503, %r28677, %r28678;
	and.b32  	%r28679, %r28606, 255;
	and.b16  	%rs17830, %rs18219, 255;
	mul.wide.u16 	%r28680, %rs17830, 256;
	or.b32  	%r28681, %r28680, %r28679;
	shl.b32 	%r28682, %r28602, 16;
	and.b32  	%r28683, %r28682, 16711680;
	or.b32  	%r28684, %r28681, %r28683;
	shl.b32 	%r28685, %r28603, 24;
	or.b32  	%r28508, %r28684, %r28685;
	and.b32  	%r28686, %r28599, 255;
	and.b16  	%rs17831, %rs18215, 255;
	mul.wide.u16 	%r28687, %rs17831, 256;
	or.b32  	%r28688, %r28687, %r28686;
	shl.b32 	%r28689, %r28595, 16;
	and.b32  	%r28690, %r28689, 16711680;
	or.b32  	%r28691, %r28688, %r28690;
	shl.b32 	%r28692, %r28596, 24;
	or.b32  	%r28513, %r28691, %r28692;
	and.b32  	%r28693, %r28620, 255;
	and.b16  	%rs17832, %rs18211, 255;
	mul.wide.u16 	%r28694, %rs17832, 256;
	or.b32  	%r28695, %r28694, %r28693;
	shl.b32 	%r28696, %r28616, 16;
	and.b32  	%r28697, %r28696, 16711680;
	or.b32  	%r28698, %r28695, %r28697;
	shl.b32 	%r28699, %r28617, 24;
	or.b32  	%r28518, %r28698, %r28699;
	and.b32  	%r28700, %r28613, 255;
	and.b16  	%rs17833, %rs18207, 255;
	mul.wide.u16 	%r28701, %rs17833, 256;
	or.b32  	%r28702, %r28701, %r28700;
	shl.b32 	%r28703, %r28609, 16;
	and.b32  	%r28704, %r28703, 16711680;
	or.b32  	%r28705, %r28702, %r28704;
	shl.b32 	%r28706, %r28610, 24;
	or.b32  	%r28523, %r28705, %r28706;
	and.b32  	%r28707, %r28634, 255;
	and.b16  	%rs17834, %rs18203, 255;
	mul.wide.u16 	%r28708, %rs17834, 256;
	or.b32  	%r28709, %r28708, %r28707;
	shl.b32 	%r28710, %r28630, 16;
	and.b32  	%r28711, %r28710, 16711680;
	or.b32  	%r28712, %r28709, %r28711;
	shl.b32 	%r28713, %r28631, 24;
	or.b32  	%r28528, %r28712, %r28713;
	and.b32  	%r28714, %r28627, 255;
	and.b16  	%rs17835, %rs18199, 255;
	mul.wide.u16 	%r28715, %rs17835, 256;
	or.b32  	%r28716, %r28715, %r28714;
	shl.b32 	%r28717, %r28623, 16;
	and.b32  	%r28718, %r28717, 16711680;
	or.b32  	%r28719, %r28716, %r28718;
	shl.b32 	%r28720, %r28624, 24;
	or.b32  	%r28533, %r28719, %r28720;
	and.b32  	%r28721, %r28648, 255;
	and.b16  	%rs17836, %rs18195, 255;
	mul.wide.u16 	%r28722, %rs17836, 256;
	or.b32  	%r28723, %r28722, %r28721;
	shl.b32 	%r28724, %r28644, 16;
	and.b32  	%r28725, %r28724, 16711680;
	or.b32  	%r28726, %r28723, %r28725;
	shl.b32 	%r28727, %r28645, 24;
	or.b32  	%r28538, %r28726, %r28727;
	and.b32  	%r28728, %r28641, 255;
	and.b16  	%rs17837, %rs18191, 255;
	mul.wide.u16 	%r28729, %rs17837, 256;
	or.b32  	%r28730, %r28729, %r28728;
	shl.b32 	%r28731, %r28637, 16;
	and.b32  	%r28732, %r28731, 16711680;
	or.b32  	%r28733, %r28730, %r28732;
	shl.b32 	%r28734, %r28638, 24;
	or.b32  	%r28543, %r28733, %r28734;
	cvt.u32.u16 	%r28735, %rs18188;
	and.b32  	%r28736, %r28735, 255;
	and.b16  	%rs17838, %rs18187, 255;
	mul.wide.u16 	%r28737, %rs17838, 256;
	or.b32  	%r28548, %r28737, %r28736;
	mov.b32 	%r28564, 2;
	mov.b32 	%r28565, 0;
	mov.b32 	%r28566, -1;
	// begin inline asm
	shfl.sync.up.b32 %r28477, %r32954, %r28564, %r28565, %r28566;
	// end inline asm
	// begin inline asm
	shfl.sync.up.b32 %r28482, %r28483, %r28564, %r28565, %r28566;
	// end inline asm
	// begin inline asm
	shfl.sync.up.b32 %r28487, %r28488, %r28564, %r28565, %r28566;
	// end inline asm
	// begin inline asm
	shfl.sync.up.b32 %r28492, %r28493, %r28564, %r28565, %r28566;
	// end inline asm
	// begin inline asm
	shfl.sync.up.b32 %r28497, %r28498, %r28564, %r28565, %r28566;
	// end inline asm
	// begin inline asm
	shfl.sync.up.b32 %r28502, %r28503, %r28564, %r28565, %r28566;
	// end inline asm
	// begin inline asm
	shfl.sync.up.b32 %r28507, %r28508, %r28564, %r28565, %r28566;
	// end inline asm
	// begin inline asm
	shfl.sync.up.b32 %r28512, %r28513, %r28564, %r28565, %r28566;
	// end inline asm
	// begin inline asm
	shfl.sync.up.b32 %r28517, %r28518, %r28564, %r28565, %r28566;
	// end inline asm
	// begin inline asm
	shfl.sync.up.b32 %r28522, %r28523, %r28564, %r28565, %r28566;
	// end inline asm
	// begin inline asm
	shfl.sync.up.b32 %r28527, %r28528, %r28564, %r28565, %r28566;
	// end inline asm
	// begin inline asm
	shfl.sync.up.b32 %r28532, %r28533, %r28564, %r28565, %r28566;
	// end inline asm
	// begin inline asm
	shfl.sync.up.b32 %r28537, %r28538, %r28564, %r28565, %r28566;
	// end inline asm
	// begin inline asm
	shfl.sync.up.b32 %r28542, %r28543, %r28564, %r28565, %r28566;
	// end inline asm
	// begin inline asm
	shfl.sync.up.b32 %r28547, %r28548, %r28564, %r28565, %r28566;
	// end inline asm
	// begin inline asm
	shfl.sync.up.b32 %r28552, %r32953, %r28564, %r28565, %r28566;
	// end inline asm
	// begin inline asm
	shfl.sync.up.b32 %r28557, %r32951, %r28564, %r28565, %r28566;
	// end inline asm
	// begin inline asm
	shfl.sync.up.b32 %r28562, %r32952, %r28564, %r28565, %r28566;
	// end inline asm
	mov.b64 	%rd3223, {%r28557, %r28562};
	mov.b64 	%fd6, %rd3223;
	cvt.u16.u32 	%rs352, %r28487;
	cvt.u16.u32 	%rs17839, %r28547;
	shr.u32 	%r28738, %r28547, 8;
	cvt.u16.u32 	%rs17840, %r28738;
	st.local.u32 	[%rd184], %r28477;
	st.local.v2.b32 	[%rd184+8], {%r28487, %r28492};
	st.local.v2.b32 	[%rd184+16], {%r28497, %r28502};
	st.local.v2.b32 	[%rd184+24], {%r28507, %r28512};
	st.local.v2.b32 	[%rd184+32], {%r28517, %r28522};
	st.local.v2.b32 	[%rd184+40], {%r28527, %r28532};
	st.local.v2.b32 	[%rd184+48], {%r28537, %r28542};
	st.local.v2.u8 	[%rd184+56], {%rs17839, %rs17840};
	st.local.u32 	[%rd184+60], %r28552;
	st.local.v2.u32 	[%rd184+64], {%r28557, %r28562};
	setp.ne.s32 	%p706, %r32954, 0;
	mov.u16 	%rs18336, %rs18236;
	mov.u16 	%rs18335, %rs18235;
	mov.u16 	%rs18334, %rs18234;
	mov.u16 	%rs18333, %rs18233;
	mov.u16 	%rs18332, %rs18232;
	mov.u16 	%rs18331, %rs18231;
	mov.u16 	%rs18330, %rs18230;
	mov.u16 	%rs18329, %rs18229;
	mov.u16 	%rs18328, %rs18228;
	mov.u16 	%rs18327, %rs18227;
	mov.u16 	%rs18326, %rs18226;
	mov.u16 	%rs18325, %rs18225;
	mov.u16 	%rs18324, %rs18224;
	mov.u16 	%rs18323, %rs18223;
	mov.u16 	%rs18322, %rs18222;
	mov.u16 	%rs18321, %rs18221;
	mov.u16 	%rs18320, %rs18220;
	mov.u16 	%rs18319, %rs18219;
	mov.u16 	%rs18318, %rs18218;
	mov.u16 	%rs18317, %rs18217;
	mov.u16 	%rs18316, %rs18216;
	mov.u16 	%rs18315, %rs18215;
	mov.u16 	%rs18314, %rs18214;
	mov.u16 	%rs18313, %rs18213;
	mov.u16 	%rs18312, %rs18212;
	mov.u16 	%rs18311, %rs18211;
	mov.u16 	%rs18310, %rs18210;
	mov.u16 	%rs18309, %rs18209;
	mov.u16 	%rs18308, %rs18208;
	mov.u16 	%rs18307, %rs18207;
	mov.u16 	%rs18306, %rs18206;
	mov.u16 	%rs18305, %rs18205;
	mov.u16 	%rs18304, %rs18204;
	mov.u16 	%rs18303, %rs18203;
	mov.u16 	%rs18302, %rs18202;
	mov.u16 	%rs18301, %rs18201;
	mov.u16 	%rs18300, %rs18200;
	mov.u16 	%rs18299, %rs18199;
	mov.u16 	%rs18298, %rs18198;
	mov.u16 	%rs18297, %rs18197;
	mov.u16 	%rs18296, %rs18196;
	mov.u16 	%rs18295, %rs18195;
	mov.u16 	%rs18294, %rs18194;
	mov.u16 	%rs18293, %rs18193;
	mov.u16 	%rs18292, %rs18192;
	mov.u16 	%rs18291, %rs18191;
	mov.u16 	%rs18290, %rs18190;
	mov.u16 	%rs18289, %rs18189;
	mov.u16 	%rs18288, %rs18188;
	mov.u16 	%rs18287, %rs18187;
	mov.u32 	%r32966, %r32953;
	mov.u32 	%r32964, %r32951;
	mov.u32 	%r32965, %r32952;
	@%p706 bra 	$L__BB1_42;
	mov.b64 	%rd3224, {%r32951, %r32952};
	mov.b64 	%fd395, %rd3224;
	mov.b16 	%rs17841, 0;
	st.local.u8 	[%rd182], %rs17841;
	add.s32 	%r28740, %r32953, %r28552;
	st.local.u32 	[%rd182+52], %r28740;
	add.f64 	%fd396, %fd6, %fd395;
	st.local.f64 	[%rd182+56], %fd396;
	mov.b32 	%r32955, 0;
$L__BB1_32:
	mov.u32 	%r96, %r32955;
	cvt.u64.u32 	%rd3225, %r96;
	add.s64 	%rd3226, %rd182, %rd3225;
	ld.local.u8 	%rs17842, [%rd3226];
	setp.ne.s16 	%p707, %rs17842, 0;
	add.s32 	%r32955, %r96, 1;
	@%p707 bra 	$L__BB1_32;
	and.b16  	%rs17843, %rs352, 255;
	setp.eq.s16 	%p708, %rs17843, 0;
	mov.u32 	%r32957, %r96;
	@%p708 bra 	$L__BB1_36;
	mov.b32 	%r32956, 0;
$L__BB1_35:
	add.s32 	%r28742, %r32956, %r96;
	cvt.u64.u32 	%rd3227, %r28742;
	add.s64 	%rd3228, %rd184, %rd3227;
	ld.local.u8 	%rs17844, [%rd3228+8];
	add.s64 	%rd3229, %rd182, %rd3227;
	st.local.u8 	[%rd3229], %rs17844;
	add.s32 	%r99, %r32956, 1;
	add.s32 	%r32957, %r99, %r96;
	cvt.u64.u32 	%rd3230, %r32956;
	add.s64 	%rd3231, %rd184, %rd3230;
	ld.local.u8 	%rs17845, [%rd3231+9];
	setp.ne.s16 	%p709, %rs17845, 0;
	mov.u32 	%r32956, %r99;
	@%p709 bra 	$L__BB1_35;
$L__BB1_36:
	cvt.u64.u32 	%rd3232, %r32957;
	add.s64 	%rd3233, %rd182, %rd3232;
	mov.b16 	%rs17846, 0;
	st.local.u8 	[%rd3233+1], %rs17846;
	mov.b32 	%r32958, 0;
$L__BB1_37:
	mov.u32 	%r102, %r32958;
	cvt.u64.u32 	%rd3234, %r102;
	add.s64 	%rd3235, %rd182, %rd3234;
	ld.local.u8 	%rs17847, [%rd3235];
	setp.ne.s16 	%p710, %rs17847, 0;
	add.s32 	%r32958, %r102, 1;
	@%p710 bra 	$L__BB1_37;
	and.b16  	%rs17848, %rs18236, 255;
	setp.eq.s16 	%p711, %rs17848, 0;
	mov.u32 	%r32960, %r102;
	@%p711 bra 	$L__BB1_41;
	mov.b32 	%r32959, 0;
$L__BB1_40:
	add.s32 	%r28745, %r32959, %r102;
	cvt.u64.u32 	%rd3236, %r28745;
	add.s64 	%rd3237, %rd183, %rd3236;
	ld.local.u8 	%rs17849, [%rd3237+8];
	add.s64 	%rd3238, %rd182, %rd3236;
	st.local.u8 	[%rd3238], %rs17849;
	add.s32 	%r105, %r32959, 1;
	add.s32 	%r32960, %r105, %r102;
	cvt.u64.u32 	%rd3239, %r32959;
	add.s64 	%rd3240, %rd183, %rd3239;
	ld.local.u8 	%rs17850, [%rd3240+9];
	setp.ne.s16 	%p712, %rs17850, 0;
	mov.u32 	%r32959, %r105;
	@%p712 bra 	$L__BB1_40;
$L__BB1_41:
	cvt.u64.u32 	%rd3241, %r32960;
	add.s64 	%rd3242, %rd182, %rd3241;
	mov.b16 	%rs17851, 0;
	st.local.u8 	[%rd3242+1], %rs17851;
	ld.local.v2.b32 	{%r28746, %r28747}, [%rd182];
	bfe.u32 	%r28748, %r28746, 0, 8;
	cvt.u16.u32 	%rs18336, %r28748;
	bfe.u32 	%r28749, %r28746, 8, 8;
	cvt.u16.u32 	%rs18335, %r28749;
	bfe.u32 	%r28750, %r28746, 16, 8;
	cvt.u16.u32 	%rs18334, %r28750;
	bfe.u32 	%r28751, %r28746, 24, 8;
	cvt.u16.u32 	%rs18333, %r28751;
	bfe.u32 	%r28752, %r28747, 0, 8;
	cvt.u16.u32 	%rs18332, %r28752;
	bfe.u32 	%r28753, %r28747, 8, 8;
	cvt.u16.u32 	%rs18331, %r28753;
	bfe.u32 	%r28754, %r28747, 16, 8;
	cvt.u16.u32 	%rs18330, %r28754;
	bfe.u32 	%r28755, %r28747, 24, 8;
	cvt.u16.u32 	%rs18329, %r28755;
	ld.local.v2.b32 	{%r28756, %r28757}, [%rd182+8];
	bfe.u32 	%r28758, %r28756, 0, 8;
	cvt.u16.u32 	%rs18328, %r28758;
	bfe.u32 	%r28759, %r28756, 8, 8;
	cvt.u16.u32 	%rs18327, %r28759;
	bfe.u32 	%r28760, %r28756, 16, 8;
	cvt.u16.u32 	%rs18326, %r28760;
	bfe.u32 	%r28761, %r28756, 24, 8;
	cvt.u16.u32 	%rs18325, %r28761;
	bfe.u32 	%r28762, %r28757, 0, 8;
	cvt.u16.u32 	%rs18324, %r28762;
	bfe.u32 	%r28763, %r28757, 8, 8;
	cvt.u16.u32 	%rs18323, %r28763;
	bfe.u32 	%r28764, %r28757, 16, 8;
	cvt.u16.u32 	%rs18322, %r28764;
	bfe.u32 	%r28765, %r28757, 24, 8;
	cvt.u16.u32 	%rs18321, %r28765;
	ld.local.v2.b32 	{%r28766, %r28767}, [%rd182+16];
	bfe.u32 	%r28768, %r28766, 0, 8;
	cvt.u16.u32 	%rs18320, %r28768;
	bfe.u32 	%r28769, %r28766, 8, 8;
	cvt.u16.u32 	%rs18319, %r28769;
	bfe.u32 	%r28770, %r28766, 16, 8;
	cvt.u16.u32 	%rs18318, %r28770;
	bfe.u32 	%r28771, %r28766, 24, 8;
	cvt.u16.u32 	%rs18317, %r28771;
	bfe.u32 	%r28772, %r28767, 0, 8;
	cvt.u16.u32 	%rs18316, %r28772;
	bfe.u32 	%r28773, %r28767, 8, 8;
	cvt.u16.u32 	%rs18315, %r28773;
	bfe.u32 	%r28774, %r28767, 16, 8;
	cvt.u16.u32 	%rs18314, %r28774;
	bfe.u32 	%r28775, %r28767, 24, 8;
	cvt.u16.u32 	%rs18313, %r28775;
	ld.local.v2.b32 	{%r28776, %r28777}, [%rd182+24];
	bfe.u32 	%r28778, %r28776, 0, 8;
	cvt.u16.u32 	%rs18312, %r28778;
	bfe.u32 	%r28779, %r28776, 8, 8;
	cvt.u16.u32 	%rs18311, %r28779;
	bfe.u32 	%r28780, %r28776, 16, 8;
	cvt.u16.u32 	%rs18310, %r28780;
	bfe.u32 	%r28781, %r28776, 24, 8;
	cvt.u16.u32 	%rs18309, %r28781;
	bfe.u32 	%r28782, %r28777, 0, 8;
	cvt.u16.u32 	%rs18308, %r28782;
	bfe.u32 	%r28783, %r28777, 8, 8;
	cvt.u16.u32 	%rs18307, %r28783;
	bfe.u32 	%r28784, %r28777, 16, 8;
	cvt.u16.u32 	%rs18306, %r28784;
	bfe.u32 	%r28785, %r28777, 24, 8;
	cvt.u16.u32 	%rs18305, %r28785;
	ld.local.v2.b32 	{%r28786, %r28787}, [%rd182+32];
	bfe.u32 	%r28788, %r28786, 0, 8;
	cvt.u16.u32 	%rs18304, %r28788;
	bfe.u32 	%r28789, %r28786, 8, 8;
	cvt.u16.u32 	%rs18303, %r28789;
	bfe.u32 	%r28790, %r28786, 16, 8;
	cvt.u16.u32 	%rs18302, %r28790;
	bfe.u32 	%r28791, %r28786, 24, 8;
	cvt.u16.u32 	%rs18301, %r28791;
	bfe.u32 	%r28792, %r28787, 0, 8;
	cvt.u16.u32 	%rs18300, %r28792;
	bfe.u32 	%r28793, %r28787, 8, 8;
	cvt.u16.u32 	%rs18299, %r28793;
	bfe.u32 	%r28794, %r28787, 16, 8;
	cvt.u16.u32 	%rs18298, %r28794;
	bfe.u32 	%r28795, %r28787, 24, 8;
	cvt.u16.u32 	%rs18297, %r28795;
	ld.local.v2.b32 	{%r28796, %r28797}, [%rd182+40];
	bfe.u32 	%r28798, %r28796, 0, 8;
	cvt.u16.u32 	%rs18296, %r28798;
	bfe.u32 	%r28799, %r28796, 8, 8;
	cvt.u16.u32 	%rs18295, %r28799;
	bfe.u32 	%r28800, %r28796, 16, 8;
	cvt.u16.u32 	%rs18294, %r28800;
	bfe.u32 	%r28801, %r28796, 24, 8;
	cvt.u16.u32 	%rs18293, %r28801;
	bfe.u32 	%r28802, %r28797, 0, 8;
	cvt.u16.u32 	%rs18292, %r28802;
	bfe.u32 	%r28803, %r28797, 8, 8;
	cvt.u16.u32 	%rs18291, %r28803;
	bfe.u32 	%r28804, %r28797, 16, 8;
	cvt.u16.u32 	%rs18290, %r28804;
	bfe.u32 	%r28805, %r28797, 24, 8;
	cvt.u16.u32 	%rs18289, %r28805;
	ld.local.v2.u8 	{%rs18288, %rs18287}, [%rd182+48];
	ld.local.u32 	%r32966, [%rd182+52];
	ld.local.v2.u32 	{%r32964, %r32965}, [%rd182+56];
$L__BB1_42:
	setp.gt.s32 	%p713, %r27788, 1;
	add.s32 	%r32967, %r32954, %r28477;
	@%p713 bra 	$L__BB1_44;
	mov.u32 	%r32964, %r32951;
	mov.u32 	%r32965, %r32952;
	mov.u32 	%r32966, %r32953;
	mov.u16 	%rs18287, %rs18187;
	mov.u16 	%rs18288, %rs18188;
	mov.u16 	%rs18289, %rs18189;
	mov.u16 	%rs18290, %rs18190;
	mov.u16 	%rs18291, %rs18191;
	mov.u16 	%rs18292, %rs18192;
	mov.u16 	%rs18293, %rs18193;
	mov.u16 	%rs18294, %rs18194;
	mov.u16 	%rs18295, %rs18195;
	mov.u16 	%rs18296, %rs18196;
	mov.u16 	%rs18297, %rs18197;
	mov.u16 	%rs18298, %rs18198;
	mov.u16 	%rs18299, %rs18199;
	mov.u16 	%rs18300, %rs18200;
	mov.u16 	%rs18301, %rs18201;
	mov.u16 	%rs18302, %rs18202;
	mov.u16 	%rs18303, %rs18203;
	mov.u16 	%rs18304, %rs18204;
	mov.u16 	%rs18305, %rs18205;
	mov.u16 	%rs18306, %rs18206;
	mov.u16 	%rs18307, %rs18207;
	mov.u16 	%rs18308, %rs18208;
	mov.u16 	%rs18309, %rs18209;
	mov.u16 	%rs18310, %rs18210;
	mov.u16 	%rs18311, %rs18211;
	mov.u16 	%rs18312, %rs18212;
	mov.u16 	%rs18313, %rs18213;
	mov.u16 	%rs18314, %rs18214;
	mov.u16 	%rs18315, %rs18215;
	mov.u16 	%rs18316, %rs18216;
	mov.u16 	%rs18317, %rs18217;
	mov.u16 	%rs18318, %rs18218;
	mov.u16 	%rs18319, %rs18219;
	mov.u16 	%rs18320, %rs18220;
	mov.u16 	%rs18321, %rs18221;
	mov.u16 	%rs18322, %rs18222;
	mov.u16 	%rs18323, %rs18223;
	mov.u16 	%rs18324, %rs18224;
	mov.u16 	%rs18325, %rs18225;
	mov.u16 	%rs18326, %rs18226;
	mov.u16 	%rs18327, %rs18227;
	mov.u16 	%rs18328, %rs18228;
	mov.u16 	%rs18329, %rs18229;
	mov.u16 	%rs18330, %rs18230;
	mov.u16 	%rs18331, %rs18231;
	mov.u16 	%rs18332, %rs18232;
	mov.u16 	%rs18333, %rs18233;
	mov.u16 	%rs18334, %rs18234;
	mov.u16 	%rs18335, %rs18235;
	mov.u16 	%rs18336, %rs18236;
	mov.u32 	%r32967, %r32954;
$L__BB1_44:
	st.local.u32 	[%rd183], %r32967;
	cvt.u32.u16 	%r28896, %rs18330;
	cvt.u32.u16 	%r28897, %rs18329;
	prmt.b32 	%r28898, %r28896, %r28897, 0x3340U;
	cvt.u32.u16 	%r28899, %rs18331;
	cvt.u32.u16 	%r28900, %rs18332;
	prmt.b32 	%r28901, %r28900, %r28899, 0x3340U;
	prmt.b32 	%r28902, %r28901, %r28898, 0x5410U;
	cvt.u32.u16 	%r28903, %rs18334;
	cvt.u32.u16 	%r28904, %rs18333;
	prmt.b32 	%r28905, %r28903, %r28904, 0x3340U;
	cvt.u32.u16 	%r28906, %rs18335;
	cvt.u32.u16 	%r28907, %rs18336;
	prmt.b32 	%r28908, %r28907, %r28906, 0x3340U;
	prmt.b32 	%r28909, %r28908, %r28905, 0x5410U;
	st.local.v2.b32 	[%rd183+8], {%r28909, %r28902};
	cvt.u32.u16 	%r28910, %rs18322;
	cvt.u32.u16 	%r28911, %rs18321;
	prmt.b32 	%r28912, %r28910, %r28911, 0x3340U;
	cvt.u32.u16 	%r28913, %rs18323;
	cvt.u32.u16 	%r28914, %rs18324;
	prmt.b32 	%r28915, %r28914, %r28913, 0x3340U;
	prmt.b32 	%r28916, %r28915, %r28912, 0x5410U;
	cvt.u32.u16 	%r28917, %rs18326;
	cvt.u32.u16 	%r28918, %rs18325;
	prmt.b32 	%r28919, %r28917, %r28918, 0x3340U;
	cvt.u32.u16 	%r28920, %rs18327;
	cvt.u32.u16 	%r28921, %rs18328;
	prmt.b32 	%r28922, %r28921, %r28920, 0x3340U;
	prmt.b32 	%r28923, %r28922, %r28919, 0x5410U;
	st.local.v2.b32 	[%rd183+16], {%r28923, %r28916};
	cvt.u32.u16 	%r28924, %rs18314;
	cvt.u32.u16 	%r28925, %rs18313;
	prmt.b32 	%r28926, %r28924, %r28925, 0x3340U;
	cvt.u32.u16 	%r28927, %rs18315;
	cvt.u32.u16 	%r28928, %rs18316;
	prmt.b32 	%r28929, %r28928, %r28927, 0x3340U;
	prmt.b32 	%r28930, %r28929, %r28926, 0x5410U;
	cvt.u32.u16 	%r28931, %rs18318;
	cvt.u32.u16 	%r28932, %rs18317;
	prmt.b32 	%r28933, %r28931, %r28932, 0x3340U;
	cvt.u32.u16 	%r28934, %rs18319;
	cvt.u32.u16 	%r28935, %rs18320;
	prmt.b32 	%r28936, %r28935, %r28934, 0x3340U;
	prmt.b32 	%r28937, %r28936, %r28933, 0x5410U;
	st.local.v2.b32 	[%rd183+24], {%r28937, %r28930};
	cvt.u32.u16 	%r28938, %rs18306;
	cvt.u32.u16 	%r28939, %rs18305;
	prmt.b32 	%r28940, %r28938, %r28939, 0x3340U;
	cvt.u32.u16 	%r28941, %rs18307;
	cvt.u32.u16 	%r28942, %rs18308;
	prmt.b32 	%r28943, %r28942, %r28941, 0x3340U;
	prmt.b32 	%r28944, %r28943, %r28940, 0x5410U;
	cvt.u32.u16 	%r28945, %rs18310;
	cvt.u32.u16 	%r28946, %rs18309;
	prmt.b32 	%r28947, %r28945, %r28946, 0x3340U;
	cvt.u32.u16 	%r28948, %rs18311;
	cvt.u32.u16 	%r28949, %rs18312;
	prmt.b32 	%r28950, %r28949, %r28948, 0x3340U;
	prmt.b32 	%r28951, %r28950, %r28947, 0x5410U;
	st.local.v2.b32 	[%rd183+32], {%r28951, %r28944};
	cvt.u32.u16 	%r28952, %rs18298;
	cvt.u32.u16 	%r28953, %rs18297;
	prmt.b32 	%r28954, %r28952, %r28953, 0x3340U;
	cvt.u32.u16 	%r28955, %rs18299;
	cvt.u32.u16 	%r28956, %rs18300;
	prmt.b32 	%r28957, %r28956, %r28955, 0x3340U;
	prmt.b32 	%r28958, %r28957, %r28954, 0x5410U;
	cvt.u32.u16 	%r28959, %rs18302;
	cvt.u32.u16 	%r28960, %rs18301;
	prmt.b32 	%r28961, %r28959, %r28960, 0x3340U;
	cvt.u32.u16 	%r28962, %rs18303;
	cvt.u32.u16 	%r28963, %rs18304;
	prmt.b32 	%r28964, %r28963, %r28962, 0x3340U;
	prmt.b32 	%r28965, %r28964, %r28961, 0x5410U;
	st.local.v2.b32 	[%rd183+40], {%r28965, %r28958};
	cvt.u32.u16 	%r28966, %rs18290;
	cvt.u32.u16 	%r28967, %rs18289;
	prmt.b32 	%r28968, %r28966, %r28967, 0x3340U;
	cvt.u32.u16 	%r28969, %rs18291;
	cvt.u32.u16 	%r28970, %rs18292;
	prmt.b32 	%r28971, %r28970, %r28969, 0x3340U;
	prmt.b32 	%r28972, %r28971, %r28968, 0x5410U;
	cvt.u32.u16 	%r28973, %rs18294;
	cvt.u32.u16 	%r28974, %rs18293;
	prmt.b32 	%r28975, %r28973, %r28974, 0x3340U;
	cvt.u32.u16 	%r28976, %rs18295;
	cvt.u32.u16 	%r28977, %rs18296;
	prmt.b32 	%r28978, %r28977, %r28976, 0x3340U;
	prmt.b32 	%r28979, %r28978, %r28975, 0x5410U;
	st.local.v2.b32 	[%rd183+48], {%r28979, %r28972};
	st.local.v2.u8 	[%rd183+56], {%rs18288, %rs18287};
	st.local.u32 	[%rd183+60], %r32966;
	st.local.v2.u32 	[%rd183+64], {%r32964, %r32965};
	and.b32  	%r28980, %r28907, 255;
	and.b16  	%rs17852, %rs18335, 255;
	mul.wide.u16 	%r28981, %rs17852, 256;
	or.b32  	%r28982, %r28981, %r28980;
	shl.b32 	%r28983, %r28903, 16;
	and.b32  	%r28984, %r28983, 16711680;
	or.b32  	%r28985, %r28982, %r28984;
	shl.b32 	%r28986, %r28904, 24;
	or.b32  	%r28817, %r28985, %r28986;
	and.b32  	%r28987, %r28900, 255;
	and.b16  	%rs17853, %rs18331, 255;
	mul.wide.u16 	%r28988, %rs17853, 256;
	or.b32  	%r28989, %r28988, %r28987;
	shl.b32 	%r28990, %r28896, 16;
	and.b32  	%r28991, %r28990, 16711680;
	or.b32  	%r28992, %r28989, %r28991;
	shl.b32 	%r28993, %r28897, 24;
	or.b32  	%r28822, %r28992, %r28993;
	and.b32  	%r28994, %r28921, 255;
	and.b16  	%rs17854, %rs18327, 255;
	mul.wide.u16 	%r28995, %rs17854, 256;
	or.b32  	%r28996, %r28995, %r28994;
	shl.b32 	%r28997, %r28917, 16;
	and.b32  	%r28998, %r28997, 16711680;
	or.b32  	%r28999, %r28996, %r28998;
	shl.b32 	%r29000, %r28918, 24;
	or.b32  	%r28827, %r28999, %r29000;
	and.b32  	%r29001, %r28914, 255;
	and.b16  	%rs17855, %rs18323, 255;
	mul.wide.u16 	%r29002, %rs17855, 256;
	or.b32  	%r29003, %r29002, %r29001;
	shl.b32 	%r29004, %r28910, 16;
	and.b32  	%r29005, %r29004, 16711680;
	or.b32  	%r29006, %r29003, %r29005;
	shl.b32 	%r29007, %r28911, 24;
	or.b32  	%r28832, %r29006, %r29007;
	and.b32  	%r29008, %r28935, 255;
	and.b16  	%rs17856, %rs18319, 255;
	mul.wide.u16 	%r29009, %rs17856, 256;
	or.b32  	%r29010, %r29009, %r29008;
	shl.b32 	%r29011, %r28931, 16;
	and.b32  	%r29012, %r29011, 16711680;
	or.b32  	%r29013, %r29010, %r29012;
	shl.b32 	%r29014, %r28932, 24;
	or.b32  	%r28837, %r29013, %r29014;
	and.b32  	%r29015, %r28928, 255;
	and.b16  	%rs17857, %rs18315, 255;
	mul.wide.u16 	%r29016, %rs17857, 256;
	or.b32  	%r29017, %r29016, %r29015;
	shl.b32 	%r29018, %r28924, 16;
	and.b32  	%r29019, %r29018, 16711680;
	or.b32  	%r29020, %r29017, %r29019;
	shl.b32 	%r29021, %r28925, 24;
	or.b32  	%r28842, %r29020, %r29021;
	and.b32  	%r29022, %r28949, 255;
	and.b16  	%rs17858, %rs18311, 255;
	mul.wide.u16 	%r29023, %rs17858, 256;
	or.b32  	%r29024, %r29023, %r29022;
	shl.b32 	%r29025, %r28945, 16;
	and.b32  	%r29026, %r29025, 16711680;
	or.b32  	%r29027, %r29024, %r29026;
	shl.b32 	%r29028, %r28946, 24;
	or.b32  	%r28847, %r29027, %r29028;
	and.b32  	%r29029, %r28942, 255;
	and.b16  	%rs17859, %rs18307, 255;
	mul.wide.u16 	%r29030, %rs17859, 256;
	or.b32  	%r29031, %r29030, %r29029;
	shl.b32 	%r29032, %r28938, 16;
	and.b32  	%r29033, %r29032, 16711680;
	or.b32  	%r29034, %r29031, %r29033;
	shl.b32 	%r29035, %r28939, 24;
	or.b32  	%r28852, %r29034, %r29035;
	and.b32  	%r29036, %r28963, 255;
	and.b16  	%rs17860, %rs18303, 255;
	mul.wide.u16 	%r29037, %rs17860, 256;
	or.b32  	%r29038, %r29037, %r29036;
	shl.b32 	%r29039, %r28959, 16;
	and.b32  	%r29040, %r29039, 16711680;
	or.b32  	%r29041, %r29038, %r29040;
	shl.b32 	%r29042, %r28960, 24;
	or.b32  	%r28857, %r29041, %r29042;
	and.b32  	%r29043, %r28956, 255;
	and.b16  	%rs17861, %rs18299, 255;
	mul.wide.u16 	%r29044, %rs17861, 256;
	or.b32  	%r29045, %r29044, %r29043;
	shl.b32 	%r29046, %r28952, 16;
	and.b32  	%r29047, %r29046, 16711680;
	or.b32  	%r29048, %r29045, %r29047;
	shl.b32 	%r29049, %r28953, 24;
	or.b32  	%r28862, %r29048, %r29049;
	and.b32  	%r29050, %r28977, 255;
	and.b16  	%rs17862, %rs18295, 255;
	mul.wide.u16 	%r29051, %rs17862, 256;
	or.b32  	%r29052, %r29051, %r29050;
	shl.b32 	%r29053, %r28973, 16;
	and.b32  	%r29054, %r29053, 16711680;
	or.b32  	%r29055, %r29052, %r29054;
	shl.b32 	%r29056, %r28974, 24;
	or.b32  	%r28867, %r29055, %r29056;
	and.b32  	%r29057, %r28970, 255;
	and.b16  	%rs17863, %rs18291, 255;
	mul.wide.u16 	%r29058, %rs17863, 256;
	or.b32  	%r29059, %r29058, %r29057;
	shl.b32 	%r29060, %r28966, 16;
	and.b32  	%r29061, %r29060, 16711680;
	or.b32  	%r29062, %r29059, %r29061;
	shl.b32 	%r29063, %r28967, 24;
	or.b32  	%r28872, %r29062, %r29063;
	cvt.u32.u16 	%r29064, %rs18288;
	and.b32  	%r29065, %r29064, 255;
	and.b16  	%rs17864, %rs18287, 255;
	mul.wide.u16 	%r29066, %rs17864, 256;
	or.b32  	%r28877, %r29066, %r29065;
	mov.b32 	%r28893, 4;
	mov.b32 	%r28894, 0;
	mov.b32 	%r28895, -1;
	// begin inline asm
	shfl.sync.up.b32 %r28806, %r32967, %r28893, %r28894, %r28895;
	// end inline asm
	// begin inline asm
	shfl.sync.up.b32 %r28811, %r28812, %r28893, %r28894, %r28895;
	// end inline asm
	// begin inline asm
	shfl.sync.up.b32 %r28816, %r28817, %r28893, %r28894, %r28895;
	// end inline asm
	// begin inline asm
	shfl.sync.up.b32 %r28821, %r28822, %r28893, %r28894, %r28895;
	// end inline asm
	// begin inline asm
	shfl.sync.up.b32 %r28826, %r28827, %r28893, %r28894, %r28895;
	// end inline asm
	// begin inline asm
	shfl.sync.up.b32 %r28831, %r28832, %r28893, %r28894, %r28895;
	// end inline asm
	// begin inline asm
	shfl.sync.up.b32 %r28836, %r28837, %r28893, %r28894, %r28895;
	// end inline asm
	// begin inline asm
	shfl.sync.up.b32 %r28841, %r28842, %r28893, %r28894, %r28895;
	// end inline asm
	// begin inline asm
	shfl.sync.up.b32 %r28846, %r28847, %r28893, %r28894, %r28895;
	// end inline asm
	// begin inline asm
	shfl.sync.up.b32 %r28851, %r28852, %r28893, %r28894, %r28895;
	// end inline asm
	// begin inline asm
	shfl.sync.up.b32 %r28856, %r28857, %r28893, %r28894, %r28895;
	// end inline asm
	// begin inline asm
	shfl.sync.up.b32 %r28861, %r28862, %r28893, %r28894, %r28895;
	// end inline asm
	// begin inline asm
	shfl.sync.up.b32 %r28866, %r28867, %r28893, %r28894, %r28895;
	// end inline asm
	// begin inline asm
	shfl.sync.up.b32 %r28871, %r28872, %r28893, %r28894, %r28895;
	// end inline asm
	// begin inline asm
	shfl.sync.up.b32 %r28876, %r28877, %r28893, %r28894, %r28895;
	// end inline asm
	// begin inline asm
	shfl.sync.up.b32 %r28881, %r32966, %r28893, %r28894, %r28895;
	// end inline asm
	// begin inline asm
	shfl.sync.up.b32 %r28886, %r32964, %r28893, %r28894, %r28895;
	// end inline asm
	// begin inline asm
	shfl.sync.up.b32 %r28891, %r32965, %r28893, %r28894, %r28895;
	// end inline asm
	mov.b64 	%rd3243, {%r28886, %r28891};
	mov.b64 	%fd7, %rd3243;
	cvt.u16.u32 	%rs503, %r28816;
	cvt.u16.u32 	%rs17865, %r28876;
	shr.u32 	%r29067, %r28876, 8;
	cvt.u16.u32 	%rs17866, %r29067;
	st.local.u32 	[%rd184], %r28806;
	st.local.v2.b32 	[%rd184+8], {%r28816, %r28821};
	st.local.v2.b32 	[%rd184+16], {%r28826, %r28831};
	st.local.v2.b32 	[%rd184+24], {%r28836, %r28841};
	st.local.v2.b32 	[%rd184+32], {%r28846, %r28851};
	st.local.v2.b32 	[%rd184+40], {%r28856, %r28861};
	st.local.v2.b32 	[%rd184+48], {%r28866, %r28871};
	st.local.v2.u8 	[%rd184+56], {%rs17865, %rs17866};
	st.local.u32 	[%rd184+60], %r28881;
	st.local.v2.u32 	[%rd184+64], {%r28886, %r28891};
	setp.ne.s32 	%p714, %r32967, 0;
	mov.u16 	%rs18436, %rs18336;
	mov.u16 	%rs18435, %rs18335;
	mov.u16 	%rs18434, %rs18334;
	mov.u16 	%rs18433, %rs18333;
	mov.u16 	%rs18432, %rs18332;
	mov.u16 	%rs18431, %rs18331;
	mov.u16 	%rs18430, %rs18330;
	mov.u16 	%rs18429, %rs18329;
	mov.u16 	%rs18428, %rs18328;
	mov.u16 	%rs18427, %rs18327;
	mov.u16 	%rs18426, %rs18326;
	mov.u16 	%rs18425, %rs18325;
	mov.u16 	%rs18424, %rs18324;
	mov.u16 	%rs18423, %rs18323;
	mov.u16 	%rs18422, %rs18322;
	mov.u16 	%rs18421, %rs18321;
	mov.u16 	%rs18420, %rs18320;
	mov.u16 	%rs18419, %rs18319;
	mov.u16 	%rs18418, %rs18318;
	mov.u16 	%rs18417, %rs18317;
	mov.u16 	%rs18416, %rs18316;
	mov.u16 	%rs18415, %rs18315;
	mov.u16 	%rs18414, %rs18314;
	mov.u16 	%rs18413, %rs18313;
	mov.u16 	%rs18412, %rs18312;
	mov.u16 	%rs18411, %rs18311;
	mov.u16 	%rs18410, %rs18310;
	mov.u16 	%rs18409, %rs18309;
	mov.u16 	%rs18408, %rs18308;
	mov.u16 	%rs18407, %rs18307;
	mov.u16 	%rs18406, %rs18306;
	mov.u16 	%rs18405, %rs18305;
	mov.u16 	%rs18404, %rs18304;
	mov.u16 	%rs18403, %rs18303;
	mov.u16 	%rs18402, %rs18302;
	mov.u16 	%rs18401, %rs18301;
	mov.u16 	%rs18400, %rs18300;
	mov.u16 	%rs18399, %rs18299;
	mov.u16 	%rs18398, %rs18298;
	mov.u16 	%rs18397, %rs18297;
	mov.u16 	%rs18396, %rs18296;
	mov.u16 	%rs18395, %rs18295;
	mov.u16 	%rs18394, %rs18294;
	mov.u16 	%rs18393, %rs18293;
	mov.u16 	%rs18392, %rs18292;
	mov.u16 	%rs18391, %rs18291;
	mov.u16 	%rs18390, %rs18290;
	mov.u16 	%rs18389, %rs18289;
	mov.u16 	%rs18388, %rs18288;
	mov.u16 	%rs18387, %rs18287;
	mov.u32 	%r32979, %r32966;
	mov.u32 	%r32977, %r32964;
	mov.u32 	%r32978, %r32965;
	@%p714 bra 	$L__BB1_56;
	mov.b64 	%rd3244, {%r32964, %r32965};
	mov.b64 	%fd397, %rd3244;
	mov.b16 	%rs17867, 0;
	st.local.u8 	[%rd182], %rs17867;
	add.s32 	%r29069, %r32966, %r28881;
	st.local.u32 	[%rd182+52], %r29069;
	add.f64 	%fd398, %fd7, %fd397;
	st.local.f64 	[%rd182+56], %fd398;
	mov.b32 	%r32968, 0;
$L__BB1_46:
	mov.u32 	%r121, %r32968;
	cvt.u64.u32 	%rd3245, %r121;
	add.s64 	%rd3246, %rd182, %rd3245;
	ld.local.u8 	%rs17868, [%rd3246];
	setp.ne.s16 	%p715, %rs17868, 0;
	add.s32 	%r32968, %r121, 1;
	@%p715 bra 	$L__BB1_46;
	and.b16  	%rs17869, %rs503, 255;
	setp.eq.s16 	%p716, %rs17869, 0;
	mov.u32 	%r32970, %r121;
	@%p716 bra 	$L__BB1_50;
	mov.b32 	%r32969, 0;
$L__BB1_49:
	add.s32 	%r29071, %r32969, %r121;
	cvt.u64.u32 	%rd3247, %r29071;
	add.s64 	%rd3248, %rd184, %rd3247;
	ld.local.u8 	%rs17870, [%rd3248+8];
	add.s64 	%rd3249, %rd182, %rd3247;
	st.local.u8 	[%rd3249], %rs17870;
	add.s32 	%r124, %r32969, 1;
	add.s32 	%r32970, %r124, %r121;
	cvt.u64.u32 	%rd3250, %r32969;
	add.s64 	%rd3251, %rd184, %rd3250;
	ld.local.u8 	%rs17871, [%rd3251+9];
	setp.ne.s16 	%p717, %rs17871, 0;
	mov.u32 	%r32969, %r124;
	@%p717 bra 	$L__BB1_49;
$L__BB1_50:
	cvt.u64.u32 	%rd3252, %r32970;
	add.s64 	%rd3253, %rd182, %rd3252;
	mov.b16 	%rs17872, 0;
	st.local.u8 	[%rd3253+1], %rs17872;
	mov.b32 	%r32971, 0;
$L__BB1_51:
	mov.u32 	%r127, %r32971;
	cvt.u64.u32 	%rd3254, %r127;
	add.s64 	%rd3255, %rd182, %rd3254;
	ld.local.u8 	%rs17873, [%rd3255];
	setp.ne.s16 	%p718, %rs17873, 0;
	add.s32 	%r32971, %r127, 1;
	@%p718 bra 	$L__BB1_51;
	and.b16  	%rs17874, %rs18336, 255;
	setp.eq.s16 	%p719, %rs17874, 0;
	mov.u32 	%r32973, %r127;
	@%p719 bra 	$L__BB1_55;
	mov.b32 	%r32972, 0;
$L__BB1_54:
	add.s32 	%r29074, %r32972, %r127;
	cvt.u64.u32 	%rd3256, %r29074;
	add.s64 	%rd3257, %rd183, %rd3256;
	ld.local.u8 	%rs17875, [%rd3257+8];
	add.s64 	%rd3258, %rd182, %rd3256;
	st.local.u8 	[%rd3258], %rs17875;
	add.s32 	%r130, %r32972, 1;
	add.s32 	%r32973, %r130, %r127;
	cvt.u64.u32 	%rd3259, %r32972;
	add.s64 	%rd3260, %rd183, %rd3259;
	ld.local.u8 	%rs17876, [%rd3260+9];
	setp.ne.s16 	%p720, %rs17876, 0;
	mov.u32 	%r32972, %r130;
	@%p720 bra 	$L__BB1_54;
$L__BB1_55:
	cvt.u64.u32 	%rd3261, %r32973;
	add.s64 	%rd3262, %rd182, %rd3261;
	mov.b16 	%rs17877, 0;
	st.local.u8 	[%rd3262+1], %rs17877;
	ld.local.v2.b32 	{%r29075, %r29076}, [%rd182];
	bfe.u32 	%r29077, %r29075, 0, 8;
	cvt.u16.u32 	%rs18436, %r29077;
	bfe.u32 	%r29078, %r29075, 8, 8;
	cvt.u16.u32 	%rs18435, %r29078;
	bfe.u32 	%r29079, %r29075, 16, 8;
	cvt.u16.u32 	%rs18434, %r29079;
	bfe.u32 	%r29080, %r29075, 24, 8;
	cvt.u16.u32 	%rs18433, %r29080;
	bfe.u32 	%r29081, %r29076, 0, 8;
	cvt.u16.u32 	%rs18432, %r29081;
	bfe.u32 	%r29082, %r29076, 8, 8;
	cvt.u16.u32 	%rs18431, %r29082;
	bfe.u32 	%r29083, %r29076, 16, 8;
	cvt.u16.u32 	%rs18430, %r29083;
	bfe.u32 	%r29084, %r29076, 24, 8;
	cvt.u16.u32 	%rs18429, %r29084;
	ld.local.v2.b32 	{%r29085, %r29086}, [%rd182+8];
	bfe.u32 	%r29087, %r29085, 0, 8;
	cvt.u16.u32 	%rs18428, %r29087;
	bfe.u32 	%r29088, %r29085, 8, 8;
	cvt.u16.u32 	%rs18427, %r29088;
	bfe.u32 	%r29089, %r29085, 16, 8;
	cvt.u16.u32 	%rs18426, %r29089;
	bfe.u32 	%r29090, %r29085, 24, 8;
	cvt.u16.u32 	%rs18425, %r29090;
	bfe.u32 	%r29091, %r29086, 0, 8;
	cvt.u16.u32 	%rs18424, %r29091;
	bfe.u32 	%r29092, %r29086, 8, 8;
	cvt.u16.u32 	%rs18423, %r29092;
	bfe.u32 	%r29093, %r29086, 16, 8;
	cvt.u16.u32 	%rs18422, %r29093;
	bfe.u32 	%r29094, %r29086, 24, 8;
	cvt.u16.u32 	%rs18421, %r29094;
	ld.local.v2.b32 	{%r29095, %r29096}, [%rd182+16];
	bfe.u32 	%r29097, %r29095, 0, 8;
	cvt.u16.u32 	%rs18420, %r29097;
	bfe.u32 	%r29098, %r29095, 8, 8;
	cvt.u16.u32 	%rs18419, %r29098;
	bfe.u32 	%r29099, %r29095, 16, 8;
	cvt.u16.u32 	%rs18418, %r29099;
	bfe.u32 	%r29100, %r29095, 24, 8;
	cvt.u16.u32 	%rs18417, %r29100;
	bfe.u32 	%r29101, %r29096, 0, 8;
	cvt.u16.u32 	%rs18416, %r29101;
	bfe.u32 	%r29102, %r29096, 8, 8;
	cvt.u16.u32 	%rs18415, %r29102;
	bfe.u32 	%r29103, %r29096, 16, 8;
	cvt.u16.u32 	%rs18414, %r29103;
	bfe.u32 	%r29104, %r29096, 24, 8;
	cvt.u16.u32 	%rs18413, %r29104;
	ld.local.v2.b32 	{%r29105, %r29106}, [%rd182+24];
	bfe.u32 	%r29107, %r29105, 0, 8;
	cvt.u16.u32 	%rs18412, %r29107;
	bfe.u32 	%r29108, %r29105, 8, 8;
	cvt.u16.u32 	%rs18411, %r29108;
	bfe.u32 	%r29109, %r29105, 16, 8;
	cvt.u16.u32 	%rs18410, %r29109;
	bfe.u32 	%r29110, %r29105, 24, 8;
	cvt.u16.u32 	%rs18409, %r29110;
	bfe.u32 	%r29111, %r29106, 0, 8;
	cvt.u16.u32 	%rs18408, %r29111;
	bfe.u32 	%r29112, %r29106, 8, 8;
	cvt.u16.u32 	%rs18407, %r29112;
	bfe.u32 	%r29113, %r29106, 16, 8;
	cvt.u16.u32 	%rs18406, %r29113;
	bfe.u32 	%r29114, %r29106, 24, 8;
	cvt.u16.u32 	%rs18405, %r29114;
	ld.local.v2.b32 	{%r29115, %r29116}, [%rd182+32];
	bfe.u32 	%r29117, %r29115, 0, 8;
	cvt.u16.u32 	%rs18404, %r29117;
	bfe.u32 	%r29118, %r29115, 8, 8;
	cvt.u16.u32 	%rs18403, %r29118;
	bfe.u32 	%r29119, %r29115, 16, 8;
	cvt.u16.u32 	%rs18402, %r29119;
	bfe.u32 	%r29120, %r29115, 24, 8;
	cvt.u16.u32 	%rs18401, %r29120;
	bfe.u32 	%r29121, %r29116, 0, 8;
	cvt.u16.u32 	%rs18400, %r29121;
	bfe.u32 	%r29122, %r29116, 8, 8;
	cvt.u16.u32 	%rs18399, %r29122;
	bfe.u32 	%r29123, %r29116, 16, 8;
	cvt.u16.u32 	%rs18398, %r29123;
	bfe.u32 	%r29124, %r29116, 24, 8;
	cvt.u16.u32 	%rs18397, %r29124;
	ld.local.v2.b32 	{%r29125, %r29126}, [%rd182+40];
	bfe.u32 	%r29127, %r29125, 0, 8;
	cvt.u16.u32 	%rs18396, %r29127;
	bfe.u32 	%r29128, %r29125, 8, 8;
	cvt.u16.u32 	%rs18395, %r29128;
	bfe.u32 	%r29129, %r29125, 16, 8;
	cvt.u16.u32 	%rs18394, %r29129;
	bfe.u32 	%r29130, %r29125, 24, 8;
	cvt.u16.u32 	%rs18393, %r29130;
	bfe.u32 	%r29131, %r29126, 0, 8;
	cvt.u16.u32 	%rs18392, %r29131;
	bfe.u32 	%r29132, %r29126, 8, 8;
	cvt.u16.u32 	%rs18391, %r29132;
	bfe.u32 	%r29133, %r29126, 16, 8;
	cvt.u16.u32 	%rs18390, %r29133;
	bfe.u32 	%r29134, %r29126, 24, 8;
	cvt.u16.u32 	%rs18389, %r29134;
	ld.local.v2.u8 	{%rs18388, %rs18387}, [%rd182+48];
	ld.local.u32 	%r32979, [%rd182+52];
	ld.local.v2.u32 	{%r32977, %r32978}, [%rd182+56];
$L__BB1_56:
	setp.gt.s32 	%p721, %r27788, 3;
	add.s32 	%r32980, %r32967, %r28806;
	@%p721 bra 	$L__BB1_58;
	mov.u32 	%r32977, %r32964;
	mov.u32 	%r32978, %r32965;
	mov.u32 	%r32979, %r32966;
	mov.u16 	%rs18387, %rs18287;
	mov.u16 	%rs18388, %rs18288;
	mov.u16 	%rs18389, %rs18289;
	mov.u16 	%rs18390, %rs18290;
	mov.u16 	%rs18391, %rs18291;
	mov.u16 	%rs18392, %rs18292;
	mov.u16 	%rs18393, %rs18293;
	mov.u16 	%rs18394, %rs18294;
	mov.u16 	%rs18395, %rs18295;
	mov.u16 	%rs18396, %rs18296;
	mov.u16 	%rs18397, %rs18297;
	mov.u16 	%rs18398, %rs18298;
	mov.u16 	%rs18399, %rs18299;
	mov.u16 	%rs18400, %rs18300;
	mov.u16 	%rs18401, %rs18301;
	mov.u16 	%rs18402, %rs18302;
	mov.u16 	%rs18403, %rs18303;
	mov.u16 	%rs18404, %rs18304;
	mov.u16 	%rs18405, %rs18305;
	mov.u16 	%rs18406, %rs18306;
	mov.u16 	%rs18407, %rs18307;
	mov.u16 	%rs18408, %rs18308;
	mov.u16 	%rs18409, %rs18309;
	mov.u16 	%rs18410, %rs18310;
	mov.u16 	%rs18411, %rs18311;
	mov.u16 	%rs18412, %rs18312;
	mov.u16 	%rs18413, %rs18313;
	mov.u16 	%rs18414, %rs18314;
	mov.u16 	%rs18415, %rs18315;
	mov.u16 	%rs18416, %rs18316;
	mov.u16 	%rs18417, %rs18317;
	mov.u16 	%rs18418, %rs18318;
	mov.u16 	%rs18419, %rs18319;
	mov.u16 	%rs18420, %rs18320;
	mov.u16 	%rs18421, %rs18321;
	mov.u16 	%rs18422, %rs18322;
	mov.u16 	%rs18423, %rs18323;
	mov.u16 	%rs18424, %rs18324;
	mov.u16 	%rs18425, %rs18325;
	mov.u16 	%rs18426, %rs18326;
	mov.u16 	%rs18427, %rs18327;
	mov.u16 	%rs18428, %rs18328;
	mov.u16 	%rs18429, %rs18329;
	mov.u16 	%rs18430, %rs18330;
	mov.u16 	%rs18431, %rs18331;
	mov.u16 	%rs18432, %rs18332;
	mov.u16 	%rs18433, %rs18333;
	mov.u16 	%rs18434, %rs18334;
	mov.u16 	%rs18435, %rs18335;
	mov.u16 	%rs18436, %rs18336;
	mov.u32 	%r32980, %r32967;
$L__BB1_58:
	st.local.u32 	[%rd183], %r32980;
	cvt.u32.u16 	%r29225, %rs18430;
	cvt.u32.u16 	%r29226, %rs18429;
	prmt.b32 	%r29227, %r29225, %r29226, 0x3340U;
	cvt.u32.u16 	%r29228, %rs18431;
	cvt.u32.u16 	%r29229, %rs18432;
	prmt.b32 	%r29230, %r29229, %r29228, 0x3340U;
	prmt.b32 	%r29231, %r29230, %r29227, 0x5410U;
	cvt.u32.u16 	%r29232, %rs18434;
	cvt.u32.u16 	%r29233, %rs18433;
	prmt.b32 	%r29234, %r29232, %r29233, 0x3340U;
	cvt.u32.u16 	%r29235, %rs18435;
	cvt.u32.u16 	%r29236, %rs18436;
	prmt.b32 	%r29237, %r29236, %r29235, 0x3340U;
	prmt.b32 	%r29238, %r29237, %r29234, 0x5410U;
	st.local.v2.b32 	[%rd183+8], {%r29238, %r29231};
	cvt.u32.u16 	%r29239, %rs18422;
	cvt.u32.u16 	%r29240, %rs18421;
	prmt.b32 	%r29241, %r29239, %r29240, 0x3340U;
	cvt.u32.u16 	%r29242, %rs18423;
	cvt.u32.u16 	%r29243, %rs18424;
	prmt.b32 	%r29244, %r29243, %r29242, 0x3340U;
	prmt.b32 	%r29245, %r29244, %r29241, 0x5410U;
	cvt.u32.u16 	%r29246, %rs18426;
	cvt.u32.u16 	%r29247, %rs18425;
	prmt.b32 	%r29248, %r29246, %r29247, 0x3340U;
	cvt.u32.u16 	%r29249, %rs18427;
	cvt.u32.u16 	%r29250, %rs18428;
	prmt.b32 	%r29251, %r29250, %r29249, 0x3340U;
	prmt.b32 	%r29252, %r29251, %r29248, 0x5410U;
	st.local.v2.b32 	[%rd183+16], {%r29252, %r29245};
	cvt.u32.u16 	%r29253, %rs18414;
	cvt.u32.u16 	%r29254, %rs18413;
	prmt.b32 	%r29255, %r29253, %r29254, 0x3340U;
	cvt.u32.u16 	%r29256, %rs18415;
	cvt.u32.u16 	%r29257, %rs18416;
	prmt.b32 	%r29258, %r29257, %r29256, 0x3340U;
	prmt.b32 	%r29259, %r29258, %r29255, 0x5410U;
	cvt.u32.u16 	%r29260, %rs18418;
	cvt.u32.u16 	%r29261, %rs18417;
	prmt.b32 	%r29262, %r29260, %r29261, 0x3340U;
	cvt.u32.u16 	%r29263, %rs18419;
	cvt.u32.u16 	%r29264, %rs18420;
	prmt.b32 	%r29265, %r29264, %r29263, 0x3340U;
	prmt.b32 	%r29266, %r29265, %r29262, 0x5410U;
	st.local.v2.b32 	[%rd183+24], {%r29266, %r29259};
	cvt.u32.u16 	%r29267, %rs18406;
	cvt.u32.u16 	%r29268, %rs18405;
	prmt.b32 	%r29269, %r29267, %r29268, 0x3340U;
	cvt.u32.u16 	%r29270, %rs18407;
	cvt.u32.u16 	%r29271, %rs18408;
	prmt.b32 	%r29272, %r29271, %r29270, 0x3340U;
	prmt.b32 	%r29273, %r29272, %r29269, 0x5410U;
	cvt.u32.u16 	%r29274, %rs18410;
	cvt.u32.u16 	%r29275, %rs18409;
	prmt.b32 	%r29276, %r29274, %r29275, 0x3340U;
	cvt.u32.u16 	%r29277, %rs18411;
	cvt.u32.u16 	%r29278, %rs18412;
	prmt.b32 	%r29279, %r29278, %r29277, 0x3340U;
	prmt.b32 	%r29280, %r29279, %r29276, 0x5410U;
	st.local.v2.b32 	[%rd183+32], {%r29280, %r29273};
	cvt.u32.u16 	%r29281, %rs18398;
	cvt.u32.u16 	%r29282, %rs18397;
	prmt.b32 	%r29283, %r29281, %r29282, 0x3340U;
	cvt.u32.u16 	%r29284, %rs18399;
	cvt.u32.u16 	%r29285, %rs18400;
	prmt.b32 	%r29286, %r29285, %r29284, 0x3340U;
	prmt.b32 	%r29287, %r29286, %r29283, 0x5410U;
	cvt.u32.u16 	%r29288, %rs18402;
	cvt.u32.u16 	%r29289, %rs18401;
	prmt.b32 	%r29290, %r29288, %r29289, 0x3340U;
	cvt.u32.u16 	%r29291, %rs18403;
	cvt.u32.u16 	%r29292, %rs18404;
	prmt.b32 	%r29293, %r29292, %r29291, 0x3340U;
	prmt.b32 	%r29294, %r29293, %r29290, 0x5410U;
	st.local.v2.b32 	[%rd183+40], {%r29294, %r29287};
	cvt.u32.u16 	%r29295, %rs18390;
	cvt.u32.u16 	%r29296, %rs18389;
	prmt.b32 	%r29297, %r29295, %r29296, 0x3340U;
	cvt.u32.u16 	%r29298, %rs18391;
	cvt.u32.u16 	%r29299, %rs18392;
	prmt.b32 	%r29300, %r29299, %r29298, 0x3340U;
	prmt.b32 	%r29301, %r29300, %r29297, 0x5410U;
	cvt.u32.u16 	%r29302, %rs18394;
	cvt.u32.u16 	%r29303, %rs18393;
	prmt.b32 	%r29304, %r29302, %r29303, 0x3340U;
	cvt.u32.u16 	%r29305, %rs18395;
	cvt.u32.u16 	%r29306, %rs18396;
	prmt.b32 	%r29307, %r29306, %r29305, 0x3340U;
	prmt.b32 	%r29308, %r29307, %r29304, 0x5410U;
	st.local.v2.b32 	[%rd183+48], {%r29308, %r29301};
	st.local.v2.u8 	[%rd183+56], {%rs18388, %rs18387};
	st.local.u32 	[%rd183+60], %r32979;
	st.local.v2.u32 	[%rd183+64], {%r32977, %r32978};
	and.b32  	%r29309, %r29236, 255;
	and.b16  	%rs17878, %rs18435, 255;
	mul.wide.u16 	%r29310, %rs17878, 256;
	or.b32  	%r29311, %r29310, %r29309;
	shl.b32 	%r29312, %r29232, 16;
	and.b32  	%r29313, %r29312, 16711680;
	or.b32  	%r29314, %r29311, %r29313;
	shl.b32 	%r29315, %r29233, 24;
	or.b32  	%r29146, %r29314, %r29315;
	and.b32  	%r29316, %r29229, 255;
	and.b16  	%rs17879, %rs18431, 255;
	mul.wide.u16 	%r29317, %rs17879, 256;
	or.b32  	%r29318, %r29317, %r29316;
	shl.b32 	%r29319, %r29225, 16;
	and.b32  	%r29320, %r29319, 16711680;
	or.b32  	%r29321, %r29318, %r29320;
	shl.b32 	%r29322, %r29226, 24;
	or.b32  	%r29151, %r29321, %r29322;
	and.b32  	%r29323, %r29250, 255;
	and.b16  	%rs17880, %rs18427, 255;
	mul.wide.u16 	%r29324, %rs17880, 256;
	or.b32  	%r29325, %r29324, %r29323;
	shl.b32 	%r29326, %r29246, 16;
	and.b32  	%r29327, %r29326, 16711680;
	or.b32  	%r29328, %r29325, %r29327;
	shl.b32 	%r29329, %r29247, 24;
	or.b32  	%r29156, %r29328, %r29329;
	and.b32  	%r29330, %r29243, 255;
	and.b16  	%rs17881, %rs18423, 255;
	mul.wide.u16 	%r29331, %rs17881, 256;
	or.b32  	%r29332, %r29331, %r29330;
	shl.b32 	%r29333, %r29239, 16;
	and.b32  	%r29334, %r29333, 16711680;
	or.b32  	%r29335, %r29332, %r29334;
	shl.b32 	%r29336, %r29240, 24;
	or.b32  	%r29161, %r29335, %r29336;
	and.b32  	%r29337, %r29264, 255;
	and.b16  	%rs17882, %rs18419, 255;
	mul.wide.u16 	%r29338, %rs17882, 256;
	or.b32  	%r29339, %r29338, %r29337;
	shl.b32 	%r29340, %r29260, 16;
	and.b32  	%r29341, %r29340, 16711680;
	or.b32  	%r29342, %r29339, %r29341;
	shl.b32 	%r29343, %r29261, 24;
	or.b32  	%r29166, %r29342, %r29343;
	and.b32  	%r29344, %r29257, 255;
	and.b16  	%rs17883, %rs18415, 255;
	mul.wide.u16 	%r29345, %rs17883, 256;
	or.b32  	%r29346, %r29345, %r29344;
	shl.b32 	%r29347, %r29253, 16;
	and.b32  	%r29348, %r29347, 16711680;
	or.b32  	%r29349, %r29346, %r29348;
	shl.b32 	%r29350, %r29254, 24;
	or.b32  	%r29171, %r29349, %r29350;
	and.b32  	%r29351, %r29278, 255;
	and.b16  	%rs17884, %rs18411, 255;
	mul.wide.u16 	%r29352, %rs17884, 256;
	or.b32  	%r29353, %r29352, %r29351;
	shl.b32 	%r29354, %r29274, 16;
	and.b32  	%r29355, %r29354, 16711680;
	or.b32  	%r29356, %r29353, %r29355;
	shl.b32 	%r29357, %r29275, 24;
	or.b32  	%r29176, %r29356, %r29357;
	and.b32  	%r29358, %r29271, 255;
	and.b16  	%rs17885, %rs18407, 255;
	mul.wide.u16 	%r29359, %rs17885, 256;
	or.b32  	%r29360, %r29359, %r29358;
	shl.b32 	%r29361, %r29267, 16;
	and.b32  	%r29362, %r29361, 16711680;
	or.b32  	%r29363, %r29360, %r29362;
	shl.b32 	%r29364, %r29268, 24;
	or.b32  	%r29181, %r29363, %r29364;
	and.b32  	%r29365, %r29292, 255;
	and.b16  	%rs17886, %rs18403, 255;
	mul.wide.u16 	%r29366, %rs17886, 256;
	or.b32  	%r29367, %r29366, %r29365;
	shl.b32 	%r29368, %r29288, 16;
	and.b32  	%r29369, %r29368, 16711680;
	or.b32  	%r29370, %r29367, %r29369;
	shl.b32 	%r29371, %r29289, 24;
	or.b32  	%r29186, %r29370, %r29371;
	and.b32  	%r29372, %r29285, 255;
	and.b16  	%rs17887, %rs18399, 255;
	mul.wide.u16 	%r29373, %rs17887, 256;
	or.b32  	%r29374, %r29373, %r29372;
	shl.b32 	%r29375, %r29281, 16;
	and.b32  	%r29376, %r29375, 16711680;
	or.b32  	%r29377, %r29374, %r29376;
	shl.b32 	%r29378, %r29282, 24;
	or.b32  	%r29191, %r29377, %r29378;
	and.b32  	%r29379, %r29306, 255;
	and.b16  	%rs17888, %rs18395, 255;
	mul.wide.u16 	%r29380, %rs17888, 256;
	or.b32  	%r29381, %r29380, %r29379;
	shl.b32 	%r29382, %r29302, 16;
	and.b32  	%r29383, %r29382, 16711680;
	or.b32  	%r29384, %r29381, %r29383;
	shl.b32 	%r29385, %r29303, 24;
	or.b32  	%r29196, %r29384, %r29385;
	and.b32  	%r29386, %r29299, 255;
	and.b16  	%rs17889, %rs18391, 255;
	mul.wide.u16 	%r29387, %rs17889, 256;
	or.b32  	%r29388, %r29387, %r29386;
	shl.b32 	%r29389, %r29295, 16;
	and.b32  	%r29390, %r29389, 16711680;
	or.b32  	%r29391, %r29388, %r29390;
	shl.b32 	%r29392, %r29296, 24;
	or.b32  	%r29201, %r29391, %r29392;
	cvt.u32.u16 	%r29393, %rs18388;
	and.b32  	%r29394, %r29393, 255;
	and.b16  	%rs17890, %rs18387, 255;
	mul.wide.u16 	%r29395, %rs17890, 256;
	or.b32  	%r29206, %r29395, %r29394;
	mov.b32 	%r29222, 8;
	mov.b32 	%r29223, 0;
	mov.b32 	%r29224, -1;
	// begin inline asm
	shfl.sync.up.b32 %r29135, %r32980, %r29222, %r29223, %r29224;
	// end inline asm
	// begin inline asm
	shfl.sync.up.b32 %r29140, %r29141, %r29222, %r29223, %r29224;
	// end inline asm
	// begin inline asm
	shfl.sync.up.b32 %r29145, %r29146, %r29222, %r29223, %r29224;
	// end inline asm
	// begin inline asm
	shfl.sync.up.b32 %r29150, %r29151, %r29222, %r29223, %r29224;
	// end inline asm
	// begin inline asm
	shfl.sync.up.b32 %r29155, %r29156, %r29222, %r29223, %r29224;
	// end inline asm
	// begin inline asm
	shfl.sync.up.b32 %r29160, %r29161, %r29222, %r29223, %r29224;
	// end inline asm
	// begin inline asm
	shfl.sync.up.b32 %r29165, %r29166, %r29222, %r29223, %r29224;
	// end inline asm
	// begin inline asm
	shfl.sync.up.b32 %r29170, %r29171, %r29222, %r29223, %r29224;
	// end inline asm
	// begin inline asm
	shfl.sync.up.b32 %r29175, %r29176, %r29222, %r29223, %r29224;
	// end inline asm
	// begin inline asm
	shfl.sync.up.b32 %r29180, %r29181, %r29222, %r29223, %r29224;
	// end inline asm
	// begin inline asm
	shfl.sync.up.b32 %r29185, %r29186, %r29222, %r29223, %r29224;
	// end inline asm
	// begin inline asm
	shfl.sync.up.b32 %r29190, %r29191, %r29222, %r29223, %r29224;
	// end inline asm
	// begin inline asm
	shfl.sync.up.b32 %r29195, %r29196, %r29222, %r29223, %r29224;
	// end inline asm
	// begin inline asm
	shfl.sync.up.b32 %r29200, %r29201, %r29222, %r29223, %r29224;
	// end inline asm
	// begin inline asm
	shfl.sync.up.b32 %r29205, %r29206, %r29222, %r29223, %r29224;
	// end inline asm
	// begin inline asm
	shfl.sync.up.b32 %r29210, %r32979, %r29222, %r29223, %r29224;
	// end inline asm
	// begin inline asm
	shfl.sync.up.b32 %r29215, %r32977, %r29222, %r29223, %r29224;
	// end inline asm
	// begin inline asm
	shfl.sync.up.b32 %r29220, %r32978, %r29222, %r29223, %r29224;
	// end inline asm
	mov.b64 	%rd3263, {%r29215, %r29220};
	mov.b64 	%fd8, %rd3263;
	cvt.u16.u32 	%rs654, %r29145;
	cvt.u16.u32 	%rs17891, %r29205;
	shr.u32 	%r29396, %r29205, 8;
	cvt.u16.u32 	%rs17892, %r29396;
	st.local.u32 	[%rd184], %r29135;
	st.local.v2.b32 	[%rd184+8], {%r29145, %r29150};
	st.local.v2.b32 	[%rd184+16], {%r29155, %r29160};
	st.local.v2.b32 	[%rd184+24], {%r29165, %r29170};
	st.local.v2.b32 	[%rd184+32], {%r29175, %r29180};
	st.local.v2.b32 	[%rd184+40], {%r29185, %r29190};
	st.local.v2.b32 	[%rd184+48], {%r29195, %r29200};
	st.local.v2.u8 	[%rd184+56], {%rs17891, %rs17892};
	st.local.u32 	[%rd184+60], %r29210;
	st.local.v2.u32 	[%rd184+64], {%r29215, %r29220};
	setp.ne.s32 	%p722, %r32980, 0;
	mov.u16 	%rs18536, %rs18436;
	mov.u16 	%rs18535, %rs18435;
	mov.u16 	%rs18534, %rs18434;
	mov.u16 	%rs18533, %rs18433;
	mov.u16 	%rs18532, %rs18432;
	mov.u16 	%rs18531, %rs18431;
	mov.u16 	%rs18530, %rs18430;
	mov.u16 	%rs18529, %rs18429;
	mov.u16 	%rs18528, %rs18428;
	mov.u16 	%rs18527, %rs18427;
	mov.u16 	%rs18526, %rs18426;
	mov.u16 	%rs18525, %rs18425;
	mov.u16 	%rs18524, %rs18424;
	mov.u16 	%rs18523, %rs18423;
	mov.u16 	%rs18522, %rs18422;
	mov.u16 	%rs18521, %rs18421;
	mov.u16 	%rs18520, %rs18420;
	mov.u16 	%rs18519, %rs18419;
	mov.u16 	%rs18518, %rs18418;
	mov.u16 	%rs18517, %rs18417;
	mov.u16 	%rs18516, %rs18416;
	mov.u16 	%rs18515, %rs18415;
	mov.u16 	%rs18514, %rs18414;
	mov.u16 	%rs18513, %rs18413;
	mov.u16 	%rs18512, %rs18412;
	mov.u16 	%rs18511, %rs18411;
	mov.u16 	%rs18510, %rs18410;
	mov.u16 	%rs18509, %rs18409;
	mov.u16 	%rs18508, %rs18408;
	mov.u16 	%rs18507, %rs18407;
	mov.u16 	%rs18506, %rs18406;
	mov.u16 	%rs18505, %rs18405;
	mov.u16 	%rs18504, %rs18404;
	mov.u16 	%rs18503, %rs18403;
	mov.u16 	%rs18502, %rs18402;
	mov.u16 	%rs18501, %rs18401;
	mov.u16 	%rs18500, %rs18400;
	mov.u16 	%rs18499, %rs18399;
	mov.u16 	%rs18498, %rs18398;
	mov.u16 	%rs18497, %rs18397;
	mov.u16 	%rs18496, %rs18396;
	mov.u16 	%rs18495, %rs18395;
	mov.u16 	%rs18494, %rs18394;
	mov.u16 	%rs18493, %rs18393;
	mov.u16 	%rs18492, %rs18392;
	mov.u16 	%rs18491, %rs18391;
	mov.u16 	%rs18490, %rs18390;
	mov.u16 	%rs18489, %rs18389;
	mov.u16 	%rs18488, %rs18388;
	mov.u16 	%rs18487, %rs18387;
	mov.u32 	%r32992, %r32979;
	mov.u32 	%r32990, %r32977;
	mov.u32 	%r32991, %r32978;
	@%p722 bra 	$L__BB1_70;
	mov.b64 	%rd3264, {%r32977, %r32978};
	mov.b64 	%fd399, %rd3264;
	mov.b16 	%rs17893, 0;
	st.local.u8 	[%rd182], %rs17893;
	add.s32 	%r29398, %r32979, %r29210;
	st.local.u32 	[%rd182+52], %r29398;
	add.f64 	%fd400, %fd8, %fd399;
	st.local.f64 	[%rd182+56], %fd400;
	mov.b32 	%r32981, 0;
$L__BB1_60:
	mov.u32 	%r146, %r32981;
	cvt.u64.u32 	%rd3265, %r146;
	add.s64 	%rd3266, %rd182, %rd3265;
	ld.local.u8 	%rs17894, [%rd3266];
	setp.ne.s16 	%p723, %rs17894, 0;
	add.s32 	%r32981, %r146, 1;
	@%p723 bra 	$L__BB1_60;
	and.b16  	%rs17895, %rs654, 255;
	setp.eq.s16 	%p724, %rs17895, 0;
	mov.u32 	%r32983, %r146;
	@%p724 bra 	$L__BB1_64;
	mov.b32 	%r32982, 0;
$L__BB1_63:
	add.s32 	%r29400, %r32982, %r146;
	cvt.u64.u32 	%rd3267, %r29400;
	add.s64 	%rd3268, %rd184, %rd3267;
	ld.local.u8 	%rs17896, [%rd3268+8];
	add.s64 	%rd3269, %rd182, %rd3267;
	st.local.u8 	[%rd3269], %rs17896;
	add.s32 	%r149, %r32982, 1;
	add.s32 	%r32983, %r149, %r146;
	cvt.u64.u32 	%rd3270, %r32982;
	add.s64 	%rd3271, %rd184, %rd3270;
	ld.local.u8 	%rs17897, [%rd3271+9];
	setp.ne.s16 	%p725, %rs17897, 0;
	mov.u32 	%r32982, %r149;
	@%p725 bra 	$L__BB1_63;
$L__BB1_64:
	cvt.u64.u32 	%rd3272, %r32983;
	add.s64 	%rd3273, %rd182, %rd3272;
	mov.b16 	%rs17898, 0;
	st.local.u8 	[%rd3273+1], %rs17898;
	mov.b32 	%r32984, 0;
$L__BB1_65:
	mov.u32 	%r152, %r32984;
	cvt.u64.u32 	%rd3274, %r152;
	add.s64 	%rd3275, %rd182, %rd3274;
	ld.local.u8 	%rs17899, [%rd3275];
	setp.ne.s16 	%p726, %rs17899, 0;
	add.s32 	%r32984, %r152, 1;
	@%p726 bra 	$L__BB1_65;
	and.b16  	%rs17900, %rs18436, 255;
	setp.eq.s16 	%p727, %rs17900, 0;
	mov.u32 	%r32986, %r152;
	@%p727 bra 	$L__BB1_69;
	mov.b32 	%r32985, 0;
$L__BB1_68:
	add.s32 	%r29403, %r32985, %r152;
	cvt.u64.u32 	%rd3276, %r29403;
	add.s64 	%rd3277, %rd183, %rd3276;
	ld.local.u8 	%rs17901, [%rd3277+8];
	add.s64 	%rd3278, %rd182, %rd3276;
	st.local.u8 	[%rd3278], %rs17901;
	add.s32 	%r155, %r32985, 1;
	add.s32 	%r32986, %r155, %r152;
	cvt.u64.u32 	%rd3279, %r32985;
	add.s64 	%rd3280, %rd183, %rd3279;
	ld.local.u8 	%rs17902, [%rd3280+9];
	setp.ne.s16 	%p728, %rs17902, 0;
	mov.u32 	%r32985, %r155;
	@%p728 bra 	$L__BB1_68;
$L__BB1_69:
	cvt.u64.u32 	%rd3281, %r32986;
	add.s64 	%rd3282, %rd182, %rd3281;
	mov.b16 	%rs17903, 0;
	st.local.u8 	[%rd3282+1], %rs17903;
	ld.local.v2.b32 	{%r29404, %r29405}, [%rd182];
	bfe.u32 	%r29406, %r29404, 0, 8;
	cvt.u16.u32 	%rs18536, %r29406;
	bfe.u32 	%r29407, %r29404, 8, 8;
	cvt.u16.u32 	%rs18535, %r29407;
	bfe.u32 	%r29408, %r29404, 16, 8;
	cvt.u16.u32 	%rs18534, %r29408;
	bfe.u32 	%r29409, %r29404, 24, 8;
	cvt.u16.u32 	%rs18533, %r29409;
	bfe.u32 	%r29410, %r29405, 0, 8;
	cvt.u16.u32 	%rs18532, %r29410;
	bfe.u32 	%r29411, %r29405, 8, 8;
	cvt.u16.u32 	%rs18531, %r29411;
	bfe.u32 	%r29412, %r29405, 16, 8;
	cvt.u16.u32 	%rs18530, %r29412;
	bfe.u32 	%r29413, %r29405, 24, 8;
	cvt.u16.u32 	%rs18529, %r29413;
	ld.local.v2.b32 	{%r29414, %r29415}, [%rd182+8];
	bfe.u32 	%r29416, %r29414, 0, 8;
	cvt.u16.u32 	%rs18528, %r29416;
	bfe.u32 	%r29417, %r29414, 8, 8;
	cvt.u16.u32 	%rs18527, %r29417;
	bfe.u32 	%r29418, %r29414, 16, 8;
	cvt.u16.u32 	%rs18526, %r29418;
	bfe.u32 	%r29419, %r29414, 24, 8;
	cvt.u16.u32 	%rs18525, %r29419;
	bfe.u32 	%r29420, %r29415, 0, 8;
	cvt.u16.u32 	%rs18524, %r29420;
	bfe.u32 	%r29421, %r29415, 8, 8;
	cvt.u16.u32 	%rs18523, %r29421;
	bfe.u32 	%r29422, %r29415, 16, 8;
	cvt.u16.u32 	%rs18522, %r29422;
	bfe.u32 	%r29423, %r29415, 24, 8;
	cvt.u16.u32 	%rs18521, %r29423;
	ld.local.v2.b32 	{%r29424, %r29425}, [%rd182+16];
	bfe.u32 	%r29426, %r29424, 0, 8;
	cvt.u16.u32 	%rs18520, %r29426;
	bfe.u32 	%r29427, %r29424, 8, 8;
	cvt.u16.u32 	%rs18519, %r29427;
	bfe.u32 	%r29428, %r29424, 16, 8;
	cvt.u16.u32 	%rs18518, %r29428;
	bfe.u32 	%r29429, %r29424, 24, 8;
	cvt.u16.u32 	%rs18517, %r29429;
	bfe.u32 	%r29430, %r29425, 0, 8;
	cvt.u16.u32 	%rs18516, %r29430;
	bfe.u32 	%r29431, %r29425, 8, 8;
	cvt.u16.u32 	%rs18515, %r29431;
	bfe.u32 	%r29432, %r29425, 16, 8;
	cvt.u16.u32 	%rs18514, %r29432;
	bfe.u32 	%r29433, %r29425, 24, 8;
	cvt.u16.u32 	%rs18513, %r29433;
	ld.local.v2.b32 	{%r29434, %r29435}, [%rd182+24];
	bfe.u32 	%r29436, %r29434, 0, 8;
	cvt.u16.u32 	%rs18512, %r29436;
	bfe.u32 	%r29437, %r29434, 8, 8;
	cvt.u16.u32 	%rs18511, %r29437;
	bfe.u32 	%r29438, %r29434, 16, 8;
	cvt.u16.u32 	%rs18510, %r29438;
	bfe.u32 	%r29439, %r29434, 24, 8;
	cvt.u16.u32 	%rs18509, %r29439;
	bfe.u32 	%r29440, %r29435, 0, 8;
	cvt.u16.u32 	%rs18508, %r29440;
	bfe.u32 	%r29441, %r29435, 8, 8;
	cvt.u16.u32 	%rs18507, %r29441;
	bfe.u32 	%r29442, %r29435, 16, 8;
	cvt.u16.u32 	%rs18506, %r29442;
	bfe.u32 	%r29443, %r29435, 24, 8;
	cvt.u16.u32 	%rs18505, %r29443;
	ld.local.v2.b32 	{%r29444, %r29445}, [%rd182+32];
	bfe.u32 	%r29446, %r29444, 0, 8;
	cvt.u16.u32 	%rs18504, %r29446;
	bfe.u32 	%r29447, %r29444, 8, 8;
	cvt.u16.u32 	%rs18503, %r29447;
	bfe.u32 	%r29448, %r29444, 16, 8;
	cvt.u16.u32 	%rs18502, %r29448;
	bfe.u32 	%r29449, %r29444, 24, 8;
	cvt.u16.u32 	%rs18501, %r29449;
	bfe.u32 	%r29450, %r29445, 0, 8;
	cvt.u16.u32 	%rs18500, %r29450;
	bfe.u32 	%r29451, %r29445, 8, 8;
	cvt.u16.u32 	%rs18499, %r29451;
	bfe.u32 	%r29452, %r29445, 16, 8;
	cvt.u16.u32 	%rs18498, %r29452;
	bfe.u32 	%r29453, %r29445, 24, 8;
	cvt.u16.u32 	%rs18497, %r29453;
	ld.local.v2.b32 	{%r29454, %r29455}, [%rd182+40];
	bfe.u32 	%r29456, %r29454, 0, 8;
	cvt.u16.u32 	%rs18496, %r29456;
	bfe.u32 	%r29457, %r29454, 8, 8;
	cvt.u16.u32 	%rs18495, %r29457;
	bfe.u32 	%r29458, %r29454, 16, 8;
	cvt.u16.u32 	%rs18494, %r29458;
	bfe.u32 	%r29459, %r29454, 24, 8;
	cvt.u16.u32 	%rs18493, %r29459;
	bfe.u32 	%r29460, %r29455, 0, 8;
	cvt.u16.u32 	%rs18492, %r29460;
	bfe.u32 	%r29461, %r29455, 8, 8;
	cvt.u16.u32 	%rs18491, %r29461;
	bfe.u32 	%r29462, %r29455, 16, 8;
	cvt.u16.u32 	%rs18490, %r29462;
	bfe.u32 	%r29463, %r29455, 24, 8;
	cvt.u16.u32 	%rs18489, %r29463;
	ld.local.v2.u8 	{%rs18488, %rs18487}, [%rd182+48];
	ld.local.u32 	%r32992, [%rd182+52];
	ld.local.v2.u32 	{%r32990, %r32991}, [%rd182+56];
$L__BB1_70:
	setp.gt.s32 	%p729, %r27788, 7;
	add.s32 	%r32993, %r32980, %r29135;
	@%p729 bra 	$L__BB1_72;
	mov.u32 	%r32990, %r32977;
	mov.u32 	%r32991, %r32978;
	mov.u32 	%r32992, %r32979;
	mov.u16 	%rs18487, %rs18387;
	mov.u16 	%rs18488, %rs18388;
	mov.u16 	%rs18489, %rs18389;
	mov.u16 	%rs18490, %rs18390;
	mov.u16 	%rs18491, %rs18391;
	mov.u16 	%rs18492, %rs18392;
	mov.u16 	%rs18493, %rs18393;
	mov.u16 	%rs18494, %rs18394;
	mov.u16 	%rs18495, %rs18395;
	mov.u16 	%rs18496, %rs18396;
	mov.u16 	%rs18497, %rs18397;
	mov.u16 	%rs18498, %rs18398;
	mov.u16 	%rs18499, %rs18399;
	mov.u16 	%rs18500, %rs18400;
	mov.u16 	%rs18501, %rs18401;
	mov.u16 	%rs18502, %rs18402;
	mov.u16 	%rs18503, %rs18403;
	mov.u16 	%rs18504, %rs18404;
	mov.u16 	%rs18505, %rs18405;
	mov.u16 	%rs18506, %rs18406;
	mov.u16 	%rs18507, %rs18407;
	mov.u16 	%rs18508, %rs18408;
	mov.u16 	%rs18509, %rs18409;
	mov.u16 	%rs18510, %rs18410;
	mov.u16 	%rs18511, %rs18411;
	mov.u16 	%rs18512, %rs18412;
	mov.u16 	%rs18513, %rs18413;
	mov.u16 	%rs18514, %rs18414;
	mov.u16 	%rs18515, %rs18415;
	mov.u16 	%rs18516, %rs18416;
	mov.u16 	%rs18517, %rs18417;
	mov.u16 	%rs18518, %rs18418;
	mov.u16 	%rs18519, %rs18419;
	mov.u16 	%rs18520, %rs18420;
	mov.u16 	%rs18521, %rs18421;
	mov.u16 	%rs18522, %rs18422;
	mov.u16 	%rs18523, %rs18423;
	mov.u16 	%rs18524, %rs18424;
	mov.u16 	%rs18525, %rs18425;
	mov.u16 	%rs18526, %rs18426;
	mov.u16 	%rs18527, %rs18427;
	mov.u16 	%rs18528, %rs18428;
	mov.u16 	%rs18529, %rs18429;
	mov.u16 	%rs18530, %rs18430;
	mov.u16 	%rs18531, %rs18431;
	mov.u16 	%rs18532, %rs18432;
	mov.u16 	%rs18533, %rs18433;
	mov.u16 	%rs18534, %rs18434;
	mov.u16 	%rs18535, %rs18435;
	mov.u16 	%rs18536, %rs18436;
	mov.u32 	%r32993, %r32980;
$L__BB1_72:
	st.local.u32 	[%rd183], %r32993;
	cvt.u32.u16 	%r29554, %rs18530;
	cvt.u32.u16 	%r29555, %rs18529;
	prmt.b32 	%r29556, %r29554, %r29555, 0x3340U;
	cvt.u32.u16 	%r29557, %rs18531;
	cvt.u32.u16 	%r29558, %rs18532;
	prmt.b32 	%r29559, %r29558, %r29557, 0x3340U;
	prmt.b32 	%r29560, %r29559, %r29556, 0x5410U;
	cvt.u32.u16 	%r29561, %rs18534;
	cvt.u32.u16 	%r29562, %rs18533;
	prmt.b32 	%r29563, %r29561, %r29562, 0x3340U;
	cvt.u32.u16 	%r29564, %rs18535;
	cvt.u32.u16 	%r29565, %rs18536;
	prmt.b32 	%r29566, %r29565, %r29564, 0x3340U;
	prmt.b32 	%r29567, %r29566, %r29563, 0x5410U;
	st.local.v2.b32 	[%rd183+8], {%r29567, %r29560};
	cvt.u32.u16 	%r29568, %rs18522;
	cvt.u32.u16 	%r29569, %rs18521;
	prmt.b32 	%r29570, %r29568, %r29569, 0x3340U;
	cvt.u32.u16 	%r29571, %rs18523;
	cvt.u32.u16 	%r29572, %rs18524;
	prmt.b32 	%r29573, %r29572, %r29571, 0x3340U;
	prmt.b32 	%r29574, %r29573, %r29570, 0x5410U;
	cvt.u32.u16 	%r29575, %rs18526;
	cvt.u32.u16 	%r29576, %rs18525;
	prmt.b32 	%r29577, %r29575, %r29576, 0x3340U;
	cvt.u32.u16 	%r29578, %rs18527;
	cvt.u32.u16 	%r29579, %rs18528;
	prmt.b32 	%r29580, %r29579, %r29578, 0x3340U;
	prmt.b32 	%r29581, %r29580, %r29577, 0x5410U;
	st.local.v2.b32 	[%rd183+16], {%r29581, %r29574};
	cvt.u32.u16 	%r29582, %rs18514;
	cvt.u32.u16 	%r29583, %rs18513;
	prmt.b32 	%r29584, %r29582, %r29583, 0x3340U;
	cvt.u32.u16 	%r29585, %rs18515;
	cvt.u32.u16 	%r29586, %rs18516;
	prmt.b32 	%r29587, %r29586, %r29585, 0x3340U;
	prmt.b32 	%r29588, %r29587, %r29584, 0x5410U;
	cvt.u32.u16 	%r29589, %rs18518;
	cvt.u32.u16 	%r29590, %rs18517;
	prmt.b32 	%r29591, %r29589, %r29590, 0x3340U;
	cvt.u32.u16 	%r29592, %rs18519;
	cvt.u32.u16 	%r29593, %rs18520;
	prmt.b32 	%r29594, %r29593, %r29592, 0x3340U;
	prmt.b32 	%r29595, %r29594, %r29591, 0x5410U;
	st.local.v2.b32 	[%rd183+24], {%r29595, %r29588};
	cvt.u32.u16 	%r29596, %rs18506;
	cvt.u32.u16 	%r29597, %rs18505;
	prmt.b32 	%r29598, %r29596, %r29597, 0x3340U;
	cvt.u32.u16 	%r29599, %rs18507;
	cvt.u32.u16 	%r29600, %rs18508;
	prmt.b32 	%r29601, %r29600, %r29599, 0x3340U;
	prmt.b32 	%r29602, %r29601, %r29598, 0x5410U;
	cvt.u32.u16 	%r29603, %rs18510;
	cvt.u32.u16 	%r29604, %rs18509;
	prmt.b32 	%r29605, %r29603, %r29604, 0x3340U;
	cvt.u32.u16 	%r29606, %rs18511;
	cvt.u32.u16 	%r29607, %rs18512;
	prmt.b32 	%r29608, %r29607, %r29606, 0x3340U;
	prmt.b32 	%r29609, %r29608, %r29605, 0x5410U;
	st.local.v2.b32 	[%rd183+32], {%r29609, %r29602};
	cvt.u32.u16 	%r29610, %rs18498;
	cvt.u32.u16 	%r29611, %rs18497;
	prmt.b32 	%r29612, %r29610, %r29611, 0x3340U;
	cvt.u32.u16 	%r29613, %rs18499;
	cvt.u32.u16 	%r29614, %rs18500;
	prmt.b32 	%r29615, %r29614, %r29613, 0x3340U;
	prmt.b32 	%r29616, %r29615, %r29612, 0x5410U;
	cvt.u32.u16 	%r29617, %rs18502;
	cvt.u32.u16 	%r29618, %rs18501;
	prmt.b32 	%r29619, %r29617, %r29618, 0x3340U;
	cvt.u32.u16 	%r29620, %rs18503;
	cvt.u32.u16 	%r29621, %rs18504;
	prmt.b32 	%r29622, %r29621, %r29620, 0x3340U;
	prmt.b32 	%r29623, %r29622, %r29619, 0x5410U;
	st.local.v2.b32 	[%rd183+40], {%r29623, %r29616};
	cvt.u32.u16 	%r29624, %rs18490;
	cvt.u32.u16 	%r29625, %rs18489;
	prmt.b32 	%r29626, %r29624, %r29625, 0x3340U;
	cvt.u32.u16 	%r29627, %rs18491;
	cvt.u32.u16 	%r29628, %rs18492;
	prmt.b32 	%r29629, %r29628, %r29627, 0x3340U;
	prmt.b32 	%r29630, %r29629, %r29626, 0x5410U;
	cvt.u32.u16 	%r29631, %rs18494;
	cvt.u32.u16 	%r29632, %rs18493;
	prmt.b32 	%r29633, %r29631, %r29632, 0x3340U;
	cvt.u32.u16 	%r29634, %rs18495;
	cvt.u32.u16 	%r29635, %rs18496;
	prmt.b32 	%r29636, %r29635, %r29634, 0x3340U;
	prmt.b32 	%r29637, %r29636, %r29633, 0x5410U;
	st.local.v2.b32 	[%rd183+48], {%r29637, %r29630};
	st.local.v2.u8 	[%rd183+56], {%rs18488, %rs18487};
	st.local.u32 	[%rd183+60], %r32992;
	st.local.v2.u32 	[%rd183+64], {%r32990, %r32991};
	and.b32  	%r29638, %r29565, 255;
	and.b16  	%rs17904, %rs18535, 255;
	mul.wide.u16 	%r29639, %rs17904, 256;
	or.b32  	%r29640, %r29639, %r29638;
	shl.b32 	%r29641, %r29561, 16;
	and.b32  	%r29642, %r29641, 16711680;
	or.b32  	%r29643, %r29640, %r29642;
	shl.b32 	%r29644, %r29562, 24;
	or.b32  	%r29475, %r29643, %r29644;
	and.b32  	%r29645, %r29558, 255;
	and.b16  	%rs17905, %rs18531, 255;
	mul.wide.u16 	%r29646, %rs17905, 256;
	or.b32  	%r29647, %r29646, %r29645;
	shl.b32 	%r29648, %r29554, 16;
	and.b32  	%r29649, %r29648, 16711680;
	or.b32  	%r29650, %r29647, %r29649;
	shl.b32 	%r29651, %r29555, 24;
	or.b32  	%r29480, %r29650, %r29651;
	and.b32  	%r29652, %r29579, 255;
	and.b16  	%rs17906, %rs18527, 255;
	mul.wide.u16 	%r29653, %rs17906, 256;
	or.b32  	%r29654, %r29653, %r29652;
	shl.b32 	%r29655, %r29575, 16;
	and.b32  	%r29656, %r29655, 16711680;
	or.b32  	%r29657, %r29654, %r29656;
	shl.b32 	%r29658, %r29576, 24;
	or.b32  	%r29485, %r29657, %r29658;
	and.b32  	%r29659, %r29572, 255;
	and.b16  	%rs17907, %rs18523, 255;
	mul.wide.u16 	%r29660, %rs17907, 256;
	or.b32  	%r29661, %r29660, %r29659;
	shl.b32 	%r29662, %r29568, 16;
	and.b32  	%r29663, %r29662, 16711680;
	or.b32  	%r29664, %r29661, %r29663;
	shl.b32 	%r29665, %r29569, 24;
	or.b32  	%r29490, %r29664, %r29665;
	and.b32  	%r29666, %r29593, 255;
	and.b16  	%rs17908, %rs18519, 255;
	mul.wide.u16 	%r29667, %rs17908, 256;
	or.b32  	%r29668, %r29667, %r29666;
	shl.b32 	%r29669, %r29589, 16;
	and.b32  	%r29670, %r29669, 16711680;
	or.b32  	%r29671, %r29668, %r29670;
	shl.b32 	%r29672, %r29590, 24;
	or.b32  	%r29495, %r29671, %r29672;
	and.b32  	%r29673, %r29586, 255;
	and.b16  	%rs17909, %rs18515, 255;
	mul.wide.u16 	%r29674, %rs17909, 256;
	or.b32  	%r29675, %r29674, %r29673;
	shl.b32 	%r29676, %r29582, 16;
	and.b32  	%r29677, %r29676, 16711680;
	or.b32  	%r29678, %r29675, %r29677;
	shl.b32 	%r29679, %r29583, 24;
	or.b32  	%r29500, %r29678, %r29679;
	and.b32  	%r29680, %r29607, 255;
	and.b16  	%rs17910, %rs18511, 255;
	mul.wide.u16 	%r29681, %rs17910, 256;
	or.b32  	%r29682, %r29681, %r29680;
	shl.b32 	%r29683, %r29603, 16;
	and.b32  	%r29684, %r29683, 16711680;
	or.b32  	%r29685, %r29682, %r29684;
	shl.b32 	%r29686, %r29604, 24;
	or.b32  	%r29505, %r29685, %r29686;
	and.b32  	%r29687, %r29600, 255;
	and.b16  	%rs17911, %rs18507, 255;
	mul.wide.u16 	%r29688, %rs17911, 256;
	or.b32  	%r29689, %r29688, %r29687;
	shl.b32 	%r29690, %r29596, 16;
	and.b32  	%r29691, %r29690, 16711680;
	or.b32  	%r29692, %r29689, %r29691;
	shl.b32 	%r29693, %r29597, 24;
	or.b32  	%r29510, %r29692, %r29693;
	and.b32  	%r29694, %r29621, 255;
	and.b16  	%rs17912, %rs18503, 255;
	mul.wide.u16 	%r29695, %rs17912, 256;
	or.b32  	%r29696, %r29695, %r29694;
	shl.b32 	%r29697, %r29617, 16;
	and.b32  	%r29698, %r29697, 16711680;
	or.b32  	%r29699, %r29696, %r29698;
	shl.b32 	%r29700, %r29618, 24;
	or.b32  	%r29515, %r29699, %r29700;
	and.b32  	%r29701, %r29614, 255;
	and.b16  	%rs17913, %rs18499, 255;
	mul.wide.u16 	%r29702, %rs17913, 256;
	or.b32  	%r29703, %r29702, %r29701;
	shl.b32 	%r29704, %r29610, 16;
	and.b32  	%r29705, %r29704, 16711680;
	or.b32  	%r29706, %r29703, %r29705;
	shl.b32 	%r29707, %r29611, 24;
	or.b32  	%r29520, %r29706, %r29707;
	and.b32  	%r29708, %r29635, 255;
	and.b16  	%rs17914, %rs18495, 255;
	mul.wide.u16 	%r29709, %rs17914, 256;
	or.b32  	%r29710, %r29709, %r29708;
	shl.b32 	%r29711, %r29631, 16;
	and.b32  	%r29712, %r29711, 16711680;
	or.b32  	%r29713, %r29710, %r29712;
	shl.b32 	%r29714, %r29632, 24;
	or.b32  	%r29525, %r29713, %r29714;
	and.b32  	%r29715, %r29628, 255;
	and.b16  	%rs17915, %rs18491, 255;
	mul.wide.u16 	%r29716, %rs17915, 256;
	or.b32  	%r29717, %r29716, %r29715;
	shl.b32 	%r29718, %r29624, 16;
	and.b32  	%r29719, %r29718, 16711680;
	or.b32  	%r29720, %r29717, %r29719;
	shl.b32 	%r29721, %r29625, 24;
	or.b32  	%r29530, %r29720, %r29721;
	cvt.u32.u16 	%r29722, %rs18488;
	and.b32  	%r29723, %r29722, 255;
	and.b16  	%rs17916, %rs18487, 255;
	mul.wide.u16 	%r29724, %rs17916, 256;
	or.b32  	%r29535, %r29724, %r29723;
	mov.b32 	%r29551, 16;
	mov.b32 	%r29552, 0;
	mov.b32 	%r29553, -1;
	// begin inline asm
	shfl.sync.up.b32 %r29464, %r32993, %r29551, %r29552, %r29553;
	// end inline asm
	// begin inline asm
	shfl.sync.up.b32 %r29469, %r29470, %r29551, %r29552, %r29553;
	// end inline asm
	// begin inline asm
	shfl.sync.up.b32 %r29474, %r29475, %r29551, %r29552, %r29553;
	// end inline asm
	// begin inline asm
	shfl.sync.up.b32 %r29479, %r29480, %r29551, %r29552, %r29553;
	// end inline asm
	// begin inline asm
	shfl.sync.up.b32 %r29484, %r29485, %r29551, %r29552, %r29553;
	// end inline asm
	// begin inline asm
	shfl.sync.up.b32 %r29489, %r29490, %r29551, %r29552, %r29553;
	// end inline asm
	// begin inline asm
	shfl.sync.up.b32 %r29494, %r29495, %r29551, %r29552, %r29553;
	// end inline asm
	// begin inline asm
	shfl.sync.up.b32 %r29499, %r29500, %r29551, %r29552, %r29553;
	// end inline asm
	// begin inline asm
	shfl.sync.up.b32 %r29504, %r29505, %r29551, %r29552, %r29553;
	// end inline asm
	// begin inline asm
	shfl.sync.up.b32 %r29509, %r29510, %r29551, %r29552, %r29553;
	// end inline asm
	// begin inline asm
	shfl.sync.up.b32 %r29514, %r29515, %r29551, %r29552, %r29553;
	// end inline asm
	// begin inline asm
	shfl.sync.up.b32 %r29519, %r29520, %r29551, %r29552, %r29553;
	// end inline asm
	// begin inline asm
	shfl.sync.up.b32 %r29524, %r29525, %r29551, %r29552, %r29553;
	// end inline asm
	// begin inline asm
	shfl.sync.up.b32 %r29529, %r29530, %r29551, %r29552, %r29553;
	// end inline asm
	// begin inline asm
	shfl.sync.up.b32 %r29534, %r29535, %r29551, %r29552, %r29553;
	// end inline asm
	// begin inline asm
	shfl.sync.up.b32 %r29539, %r32992, %r29551, %r29552, %r29553;
	// end inline asm
	// begin inline asm
	shfl.sync.up.b32 %r29544, %r32990, %r29551, %r29552, %r29553;
	// end inline asm
	// begin inline asm
	shfl.sync.up.b32 %r29549, %r32991, %r29551, %r29552, %r29553;
	// end inline asm
	mov.b64 	%rd3283, {%r29544, %r29549};
	mov.b64 	%fd9, %rd3283;
	cvt.u16.u32 	%rs805, %r29474;
	cvt.u16.u32 	%rs17917, %r29534;
	shr.u32 	%r29725, %r29534, 8;
	cvt.u16.u32 	%rs17918, %r29725;
	st.local.u32 	[%rd184], %r29464;
	st.local.v2.b32 	[%rd184+8], {%r29474, %r29479};
	st.local.v2.b32 	[%rd184+16], {%r29484, %r29489};
	st.local.v2.b32 	[%rd184+24], {%r29494, %r29499};
	st.local.v2.b32 	[%rd184+32], {%r29504, %r29509};
	st.local.v2.b32 	[%rd184+40], {%r29514, %r29519};
	st.local.v2.b32 	[%rd184+48], {%r29524, %r29529};
	st.local.v2.u8 	[%rd184+56], {%rs17917, %rs17918};
	st.local.u32 	[%rd184+60], %r29539;
	st.local.v2.u32 	[%rd184+64], {%r29544, %r29549};
	setp.ne.s32 	%p730, %r32993, 0;
	mov.u16 	%rs18636, %rs18536;
	mov.u16 	%rs18635, %rs18535;
	mov.u16 	%rs18634, %rs18534;
	mov.u16 	%rs18633, %rs18533;
	mov.u16 	%rs18632, %rs18532;
	mov.u16 	%rs18631, %rs18531;
	mov.u16 	%rs18630, %rs18530;
	mov.u16 	%rs18629, %rs18529;
	mov.u16 	%rs18628, %rs18528;
	mov.u16 	%rs18627, %rs18527;
	mov.u16 	%rs18626, %rs18526;
	mov.u16 	%rs18625, %rs18525;
	mov.u16 	%rs18624, %rs18524;
	mov.u16 	%rs18623, %rs18523;
	mov.u16 	%rs18622, %rs18522;
	mov.u16 	%rs18621, %rs18521;
	mov.u16 	%rs18620, %rs18520;
	mov.u16 	%rs18619, %rs18519;
	mov.u16 	%rs18618, %rs18518;
	mov.u16 	%rs18617, %rs18517;
	mov.u16 	%rs18616, %rs18516;
	mov.u16 	%rs18615, %rs18515;
	mov.u16 	%rs18614, %rs18514;
	mov.u16 	%rs18613, %rs18513;
	mov.u16 	%rs18612, %rs18512;
	mov.u16 	%rs18611, %rs18511;
	mov.u16 	%rs18610, %rs18510;
	mov.u16 	%rs18609, %rs18509;
	mov.u16 	%rs18608, %rs18508;
	mov.u16 	%rs18607, %rs18507;
	mov.u16 	%rs18606, %rs18506;
	mov.u16 	%rs18605, %rs18505;
	mov.u16 	%rs18604, %rs18504;
	mov.u16 	%rs18603, %rs18503;
	mov.u16 	%rs18602, %rs18502;
	mov.u16 	%rs18601, %rs18501;
	mov.u16 	%rs18600, %rs18500;
	mov.u16 	%rs18599, %rs18499;
	mov.u16 	%rs18598, %rs18498;
	mov.u16 	%rs18597, %rs18497;
	mov.u16 	%rs18596, %rs18496;
	mov.u16 	%rs18595, %rs18495;
	mov.u16 	%rs18594, %rs18494;
	mov.u16 	%rs18593, %rs18493;
	mov.u16 	%rs18592, %rs18492;
	mov.u16 	%rs18591, %rs18491;
	mov.u16 	%rs18590, %rs18490;
	mov.u16 	%rs18589, %rs18489;
	mov.u16 	%rs18588, %rs18488;
	mov.u16 	%rs18587, %rs18487;
	mov.u32 	%r33005, %r32992;
	mov.u32 	%r33003, %r32990;
	mov.u32 	%r33004, %r32991;
	@%p730 bra 	$L__BB1_84;
	mov.b64 	%rd3284, {%r32990, %r32991};
	mov.b64 	%fd401, %rd3284;
	mov.b16 	%rs17919, 0;
	st.local.u8 	[%rd182], %rs17919;
	add.s32 	%r29727, %r32992, %r29539;
	st.local.u32 	[%rd182+52], %r29727;
	add.f64 	%fd402, %fd9, %fd401;
	st.local.f64 	[%rd182+56], %fd402;
	mov.b32 	%r32994, 0;
$L__BB1_74:
	mov.u32 	%r171, %r32994;
	cvt.u64.u32 	%rd3285, %r171;
	add.s64 	%rd3286, %rd182, %rd3285;
	ld.local.u8 	%rs17920, [%rd3286];
	setp.ne.s16 	%p731, %rs17920, 0;
	add.s32 	%r32994, %r171, 1;
	@%p731 bra 	$L__BB1_74;
	and.b16  	%rs17921, %rs805, 255;
	setp.eq.s16 	%p732, %rs17921, 0;
	mov.u32 	%r32996, %r171;
	@%p732 bra 	$L__BB1_78;
	mov.b32 	%r32995, 0;
$L__BB1_77:
	add.s32 	%r29729, %r32995, %r171;
	cvt.u64.u32 	%rd3287, %r29729;
	add.s64 	%rd3288, %rd184, %rd3287;
	ld.local.u8 	%rs17922, [%rd3288+8];
	add.s64 	%rd3289, %rd182, %rd3287;
	st.local.u8 	[%rd3289], %rs17922;
	add.s32 	%r174, %r32995, 1;
	add.s32 	%r32996, %r174, %r171;
	cvt.u64.u32 	%rd3290, %r32995;
	add.s64 	%rd3291, %rd184, %rd3290;
	ld.local.u8 	%rs17923, [%rd3291+9];
	setp.ne.s16 	%p733, %rs17923, 0;
	mov.u32 	%r32995, %r174;
	@%p733 bra 	$L__BB1_77;
$L__BB1_78:
	cvt.u64.u32 	%rd3292, %r32996;
	add.s64 	%rd3293, %rd182, %rd3292;
	mov.b16 	%rs17924, 0;
	st.local.u8 	[%rd3293+1], %rs17924;
	mov.b32 	%r32997, 0;
$L__BB1_79:
	mov.u32 	%r177, %r32997;
	cvt.u64.u32 	%rd3294, %r177;
	add.s64 	%rd3295, %rd182, %rd3294;
	ld.local.u8 	%rs17925, [%rd3295];
	setp.ne.s16 	%p734, %rs17925, 0;
	add.s32 	%r32997, %r177, 1;
	@%p734 bra 	$L__BB1_79;
	and.b16  	%rs17926, %rs18536, 255;
	setp.eq.s16 	%p735, %rs17926, 0;
	mov.u32 	%r32999, %r177;
	@%p735 bra 	$L__BB1_83;
	mov.b32 	%r32998, 0;
$L__BB1_82:
	add.s32 	%r29732, %r32998, %r177;
	cvt.u64.u32 	%rd3296, %r29732;
	add.s64 	%rd3297, %rd183, %rd3296;
	ld.local.u8 	%rs17927, [%rd3297+8];
	add.s64 	%rd3298, %rd182, %rd3296;
	st.local.u8 	[%rd3298], %rs17927;
	add.s32 	%r180, %r32998, 1;
	add.s32 	%r32999, %r180, %r177;
	cvt.u64.u32 	%rd3299, %r32998;
	add.s64 	%rd3300, %rd183, %rd3299;
	ld.local.u8 	%rs17928, [%rd3300+9];
	setp.ne.s16 	%p736, %rs17928, 0;
	mov.u32 	%r32998, %r180;
	@%p736 bra 	$L__BB1_82;
$L__BB1_83:
	cvt.u64.u32 	%rd3301, %r32999;
	add.s64 	%rd3302, %rd182, %rd3301;
	mov.b16 	%rs17929, 0;
	st.local.u8 	[%rd3302+1], %rs17929;
	ld.local.v2.b32 	{%r29733, %r29734}, [%rd182];
	bfe.u32 	%r29735, %r29733, 0, 8;
	cvt.u16.u32 	%rs18636, %r29735;
	bfe.u32 	%r29736, %r29733, 8, 8;
	cvt.u16.u32 	%rs18635, %r29736;
	bfe.u32 	%r29737, %r29733, 16, 8;
	cvt.u16.u32 	%rs18634, %r29737;
	bfe.u32 	%r29738, %r29733, 24, 8;
	cvt.u16.u32 	%rs18633, %r29738;
	bfe.u32 	%r29739, %r29734, 0, 8;
	cvt.u16.u32 	%rs18632, %r29739;
	bfe.u32 	%r29740, %r29734, 8, 8;
	cvt.u16.u32 	%rs18631, %r29740;
	bfe.u32 	%r29741, %r29734, 16, 8;
	cvt.u16.u32 	%rs18630, %r29741;
	bfe.u32 	%r29742, %r29734, 24, 8;
	cvt.u16.u32 	%rs18629, %r29742;
	ld.local.v2.b32 	{%r29743, %r29744}, [%rd182+8];
	bfe.u32 	%r29745, %r29743, 0, 8;
	cvt.u16.u32 	%rs18628, %r29745;
	bfe.u32 	%r29746, %r29743, 8, 8;
	cvt.u16.u32 	%rs18627, %r29746;
	bfe.u32 	%r29747, %r29743, 16, 8;
	cvt.u16.u32 	%rs18626, %r29747;
	bfe.u32 	%r29748, %r29743, 24, 8;
	cvt.u16.u32 	%rs18625, %r29748;
	bfe.u32 	%r29749, %r29744, 0, 8;
	cvt.u16.u32 	%rs18624, %r29749;
	bfe.u32 	%r29750, %r29744, 8, 8;
	cvt.u16.u32 	%rs18623, %r29750;
	bfe.u32 	%r29751, %r29744, 16, 8;
	cvt.u16.u32 	%rs18622, %r29751;
	bfe.u32 	%r29752, %r29744, 24, 8;
	cvt.u16.u32 	%rs18621, %r29752;
	ld.local.v2.b32 	{%r29753, %r29754}, [%rd182+16];
	bfe.u32 	%r29755, %r29753, 0, 8;
	cvt.u16.u32 	%rs18620, %r29755;
	bfe.u32 	%r29756, %r29753, 8, 8;
	cvt.u16.u32 	%rs18619, %r29756;
	bfe.u32 	%r29757, %r29753, 16, 8;
	cvt.u16.u32 	%rs18618, %r29757;
	bfe.u32 	%r29758, %r29753, 24, 8;
	cvt.u16.u32 	%rs18617, %r29758;
	bfe.u32 	%r29759, %r29754, 0, 8;
	cvt.u16.u32 	%rs18616, %r29759;
	bfe.u32 	%r29760, %r29754, 8, 8;
	cvt.u16.u32 	%rs18615, %r29760;
	bfe.u32 	%r29761, %r29754, 16, 8;
	cvt.u16.u32 	%rs18614, %r29761;
	bfe.u32 	%r29762, %r29754, 24, 8;
	cvt.u16.u32 	%rs18613, %r29762;
	ld.local.v2.b32 	{%r29763, %r29764}, [%rd182+24];
	bfe.u32 	%r29765, %r29763, 0, 8;
	cvt.u16.u32 	%rs18612, %r29765;
	bfe.u32 	%r29766, %r29763, 8, 8;
	cvt.u16.u32 	%rs18611, %r29766;
	bfe.u32 	%r29767, %r29763, 16, 8;
	cvt.u16.u32 	%rs18610, %r29767;
	bfe.u32 	%r29768, %r29763, 24, 8;
	cvt.u16.u32 	%rs18609, %r29768;
	bfe.u32 	%r29769, %r29764, 0, 8;
	cvt.u16.u32 	%rs18608, %r29769;
	bfe.u32 	%r29770, %r29764, 8, 8;
	cvt.u16.u32 	%rs18607, %r29770;
	bfe.u32 	%r29771, %r29764, 16, 8;
	cvt.u16.u32 	%rs18606, %r29771;
	bfe.u32 	%r29772, %r29764, 24, 8;
	cvt.u16.u32 	%rs18605, %r29772;
	ld.local.v2.b32 	{%r29773, %r29774}, [%rd182+32];
	bfe.u32 	%r29775, %r29773, 0, 8;
	cvt.u16.u32 	%rs18604, %r29775;
	bfe.u32 	%r29776, %r29773, 8, 8;
	cvt.u16.u32 	%rs18603, %r29776;
	bfe.u32 	%r29777, %r29773, 16, 8;
	cvt.u16.u32 	%rs18602, %r29777;
	bfe.u32 	%r29778, %r29773, 24, 8;
	cvt.u16.u32 	%rs18601, %r29778;
	bfe.u32 	%r29779, %r29774, 0, 8;
	cvt.u16.u32 	%rs18600, %r29779;
	bfe.u32 	%r29780, %r29774, 8, 8;
	cvt.u16.u32 	%rs18599, %r29780;
	bfe.u32 	%r29781, %r29774, 16, 8;
	cvt.u16.u32 	%rs18598, %r29781;
	bfe.u32 	%r29782, %r29774, 24, 8;
	cvt.u16.u32 	%rs18597, %r29782;
	ld.local.v2.b32 	{%r29783, %r29784}, [%rd182+40];
	bfe.u32 	%r29785, %r29783, 0, 8;
	cvt.u16.u32 	%rs18596, %r29785;
	bfe.u32 	%r29786, %r29783, 8, 8;
	cvt.u16.u32 	%rs18595, %r29786;
	bfe.u32 	%r29787, %r29783, 16, 8;
	cvt.u16.u32 	%rs18594, %r29787;
	bfe.u32 	%r29788, %r29783, 24, 8;
	cvt.u16.u32 	%rs18593, %r29788;
	bfe.u32 	%r29789, %r29784, 0, 8;
	cvt.u16.u32 	%rs18592, %r29789;
	bfe.u32 	%r29790, %r29784, 8, 8;
	cvt.u16.u32 	%rs18591, %r29790;
	bfe.u32 	%r29791, %r29784, 16, 8;
	cvt.u16.u32 	%rs18590, %r29791;
	bfe.u32 	%r29792, %r29784, 24, 8;
	cvt.u16.u32 	%rs18589, %r29792;
	ld.local.v2.u8 	{%rs18588, %rs18587}, [%rd182+48];
	ld.local.u32 	%r33005, [%rd182+52];
	ld.local.v2.u32 	{%r33003, %r33004}, [%rd182+56];
$L__BB1_84:
	setp.gt.s32 	%p737, %r27788, 15;
	add.s32 	%r33006, %r32993, %r29464;
	@%p737 bra 	$L__BB1_86;
	mov.u32 	%r33003, %r32990;
	mov.u32 	%r33004, %r32991;
	mov.u32 	%r33005, %r32992;
	mov.u16 	%rs18587, %rs18487;
	mov.u16 	%rs18588, %rs18488;
	mov.u16 	%rs18589, %rs18489;
	mov.u16 	%rs18590, %rs18490;
	mov.u16 	%rs18591, %rs18491;
	mov.u16 	%rs18592, %rs18492;
	mov.u16 	%rs18593, %rs18493;
	mov.u16 	%rs18594, %rs18494;
	mov.u16 	%rs18595, %rs18495;
	mov.u16 	%rs18596, %rs18496;
	mov.u16 	%rs18597, %rs18497;
	mov.u16 	%rs18598, %rs18498;
	mov.u16 	%rs18599, %rs18499;
	mov.u16 	%rs18600, %rs18500;
	mov.u16 	%rs18601, %rs18501;
	mov.u16 	%rs18602, %rs18502;
	mov.u16 	%rs18603, %rs18503;
	mov.u16 	%rs18604, %rs18504;
	mov.u16 	%rs18605, %rs18505;
	mov.u16 	%rs18606, %rs18506;
	mov.u16 	%rs18607, %rs18507;
	mov.u16 	%rs18608, %rs18508;
	mov.u16 	%rs18609, %rs18509;
	mov.u16 	%rs18610, %rs18510;
	mov.u16 	%rs18611, %rs18511;
	mov.u16 	%rs18612, %rs18512;
	mov.u16 	%rs18613, %rs18513;
	mov.u16 	%rs18614, %rs18514;
	mov.u16 	%rs18615, %rs18515;
	mov.u16 	%rs18616, %rs18516;
	mov.u16 	%rs18617, %rs18517;
	mov.u16 	%rs18618, %rs18518;
	mov.u16 	%rs18619, %rs18519;
	mov.u16 	%rs18620, %rs18520;
	mov.u16 	%rs18621, %rs18521;
	mov.u16 	%rs18622, %rs18522;
	mov.u16 	%rs18623, %rs18523;
	mov.u16 	%rs18624, %rs18524;
	mov.u16 	%rs18625, %rs18525;
	mov.u16 	%rs18626, %rs18526;
	mov.u16 	%rs18627, %rs18527;
	mov.u16 	%rs18628, %rs18528;
	mov.u16 	%rs18629, %rs18529;
	mov.u16 	%rs18630, %rs18530;
	mov.u16 	%rs18631, %rs18531;
	mov.u16 	%rs18632, %rs18532;
	mov.u16 	%rs18633, %rs18533;
	mov.u16 	%rs18634, %rs18534;
	mov.u16 	%rs18635, %rs18535;
	mov.u16 	%rs18636, %rs18536;
	mov.u32 	%r33006, %r32993;
$L__BB1_86:
	cvt.u32.u16 	%r29883, %rs18636;
	and.b32  	%r29884, %r29883, 255;
	and.b16  	%rs17930, %rs18635, 255;
	mul.wide.u16 	%r29885, %rs17930, 256;
	or.b32  	%r29886, %r29885, %r29884;
	cvt.u32.u16 	%r29887, %rs18634;
	shl.b32 	%r29888, %r29887, 16;
	and.b32  	%r29889, %r29888, 16711680;
	or.b32  	%r29890, %r29886, %r29889;
	cvt.u32.u16 	%r29891, %rs18633;
	shl.b32 	%r29892, %r29891, 24;
	or.b32  	%r29804, %r29890, %r29892;
	cvt.u32.u16 	%r29893, %rs18632;
	and.b32  	%r29894, %r29893, 255;
	and.b16  	%rs17931, %rs18631, 255;
	mul.wide.u16 	%r29895, %rs17931, 256;
	or.b32  	%r29896, %r29895, %r29894;
	cvt.u32.u16 	%r29897, %rs18630;
	shl.b32 	%r29898, %r29897, 16;
	and.b32  	%r29899, %r29898, 16711680;
	or.b32  	%r29900, %r29896, %r29899;
	cvt.u32.u16 	%r29901, %rs18629;
	shl.b32 	%r29902, %r29901, 24;
	or.b32  	%r29809, %r29900, %r29902;
	cvt.u32.u16 	%r29903, %rs18628;
	and.b32  	%r29904, %r29903, 255;
	and.b16  	%rs17932, %rs18627, 255;
	mul.wide.u16 	%r29905, %rs17932, 256;
	or.b32  	%r29906, %r29905, %r29904;
	cvt.u32.u16 	%r29907, %rs18626;
	shl.b32 	%r29908, %r29907, 16;
	and.b32  	%r29909, %r29908, 16711680;
	or.b32  	%r29910, %r29906, %r29909;
	cvt.u32.u16 	%r29911, %rs18625;
	shl.b32 	%r29912, %r29911, 24;
	or.b32  	%r29814, %r29910, %r29912;
	cvt.u32.u16 	%r29913, %rs18624;
	and.b32  	%r29914, %r29913, 255;
	and.b16  	%rs17933, %rs18623, 255;
	mul.wide.u16 	%r29915, %rs17933, 256;
	or.b32  	%r29916, %r29915, %r29914;
	cvt.u32.u16 	%r29917, %rs18622;
	shl.b32 	%r29918, %r29917, 16;
	and.b32  	%r29919, %r29918, 16711680;
	or.b32  	%r29920, %r29916, %r29919;
	cvt.u32.u16 	%r29921, %rs18621;
	shl.b32 	%r29922, %r29921, 24;
	or.b32  	%r29819, %r29920, %r29922;
	cvt.u32.u16 	%r29923, %rs18620;
	and.b32  	%r29924, %r29923, 255;
	and.b16  	%rs17934, %rs18619, 255;
	mul.wide.u16 	%r29925, %rs17934, 256;
	or.b32  	%r29926, %r29925, %r29924;
	cvt.u32.u16 	%r29927, %rs18618;
	shl.b32 	%r29928, %r29927, 16;
	and.b32  	%r29929, %r29928, 16711680;
	or.b32  	%r29930, %r29926, %r29929;
	cvt.u32.u16 	%r29931, %rs18617;
	shl.b32 	%r29932, %r29931, 24;
	or.b32  	%r29824, %r29930, %r29932;
	cvt.u32.u16 	%r29933, %rs18616;
	and.b32  	%r29934, %r29933, 255;
	and.b16  	%rs17935, %rs18615, 255;
	mul.wide.u16 	%r29935, %rs17935, 256;
	or.b32  	%r29936, %r29935, %r29934;
	cvt.u32.u16 	%r29937, %rs18614;
	shl.b32 	%r29938, %r29937, 16;
	and.b32  	%r29939, %r29938, 16711680;
	or.b32  	%r29940, %r29936, %r29939;
	cvt.u32.u16 	%r29941, %rs18613;
	shl.b32 	%r29942, %r29941, 24;
	or.b32  	%r29829, %r29940, %r29942;
	cvt.u32.u16 	%r29943, %rs18612;
	and.b32  	%r29944, %r29943, 255;
	and.b16  	%rs17936, %rs18611, 255;
	mul.wide.u16 	%r29945, %rs17936, 256;
	or.b32  	%r29946, %r29945, %r29944;
	cvt.u32.u16 	%r29947, %rs18610;
	shl.b32 	%r29948, %r29947, 16;
	and.b32  	%r29949, %r29948, 16711680;
	or.b32  	%r29950, %r29946, %r29949;
	cvt.u32.u16 	%r29951, %rs18609;
	shl.b32 	%r29952, %r29951, 24;
	or.b32  	%r29834, %r29950, %r29952;
	cvt.u32.u16 	%r29953, %rs18608;
	and.b32  	%r29954, %r29953, 255;
	and.b16  	%rs17937, %rs18607, 255;
	mul.wide.u16 	%r29955, %rs17937, 256;
	or.b32  	%r29956, %r29955, %r29954;
	cvt.u32.u16 	%r29957, %rs18606;
	shl.b32 	%r29958, %r29957, 16;
	and.b32  	%r29959, %r29958, 16711680;
	or.b32  	%r29960, %r29956, %r29959;
	cvt.u32.u16 	%r29961, %rs18605;
	shl.b32 	%r29962, %r29961, 24;
	or.b32  	%r29839, %r29960, %r29962;
	cvt.u32.u16 	%r29963, %rs18604;
	and.b32  	%r29964, %r29963, 255;
	and.b16  	%rs17938, %rs18603, 255;
	mul.wide.u16 	%r29965, %rs17938, 256;
	or.b32  	%r29966, %r29965, %r29964;
	cvt.u32.u16 	%r29967, %rs18602;
	shl.b32 	%r29968, %r29967, 16;
	and.b32  	%r29969, %r29968, 16711680;
	or.b32  	%r29970, %r29966, %r29969;
	cvt.u32.u16 	%r29971, %rs18601;
	shl.b32 	%r29972, %r29971, 24;
	or.b32  	%r29844, %r29970, %r29972;
	cvt.u32.u16 	%r29973, %rs18600;
	and.b32  	%r29974, %r29973, 255;
	and.b16  	%rs17939, %rs18599, 255;
	mul.wide.u16 	%r29975, %rs17939, 256;
	or.b32  	%r29976, %r29975, %r29974;
	cvt.u32.u16 	%r29977, %rs18598;
	shl.b32 	%r29978, %r29977, 16;
	and.b32  	%r29979, %r29978, 16711680;
	or.b32  	%r29980, %r29976, %r29979;
	cvt.u32.u16 	%r29981, %rs18597;
	shl.b32 	%r29982, %r29981, 24;
	or.b32  	%r29849, %r29980, %r29982;
	cvt.u32.u16 	%r29983, %rs18596;
	and.b32  	%r29984, %r29983, 255;
	and.b16  	%rs17940, %rs18595, 255;
	mul.wide.u16 	%r29985, %rs17940, 256;
	or.b32  	%r29986, %r29985, %r29984;
	cvt.u32.u16 	%r29987, %rs18594;
	shl.b32 	%r29988, %r29987, 16;
	and.b32  	%r29989, %r29988, 16711680;
	or.b32  	%r29990, %r29986, %r29989;
	cvt.u32.u16 	%r29991, %rs18593;
	shl.b32 	%r29992, %r29991, 24;
	or.b32  	%r29854, %r29990, %r29992;
	cvt.u32.u16 	%r29993, %rs18592;
	and.b32  	%r29994, %r29993, 255;
	and.b16  	%rs17941, %rs18591, 255;
	mul.wide.u16 	%r29995, %rs17941, 256;
	or.b32  	%r29996, %r29995, %r29994;
	cvt.u32.u16 	%r29997, %rs18590;
	shl.b32 	%r29998, %r29997, 16;
	and.b32  	%r29999, %r29998, 16711680;
	or.b32  	%r30000, %r29996, %r29999;
	cvt.u32.u16 	%r30001, %rs18589;
	shl.b32 	%r30002, %r30001, 24;
	or.b32  	%r29859, %r30000, %r30002;
	cvt.u32.u16 	%r30003, %rs18588;
	and.b32  	%r30004, %r30003, 255;
	and.b16  	%rs17942, %rs18587, 255;
	mul.wide.u16 	%r30005, %rs17942, 256;
	or.b32  	%r29864, %r30005, %r30004;
	mov.b32 	%r29880, 1;
	mov.b32 	%r29881, 0;
	mov.b32 	%r29882, -1;
	// begin inline asm
	shfl.sync.up.b32 %r33078, %r33006, %r29880, %r29881, %r29882;
	// end inline asm
	// begin inline asm
	shfl.sync.up.b32 %r29798, %r29799, %r29880, %r29881, %r29882;
	// end inline asm
	// begin inline asm
	shfl.sync.up.b32 %r29803, %r29804, %r29880, %r29881, %r29882;
	// end inline asm
	// begin inline asm
	shfl.sync.up.b32 %r29808, %r29809, %r29880, %r29881, %r29882;
	// end inline asm
	// begin inline asm
	shfl.sync.up.b32 %r29813, %r29814, %r29880, %r29881, %r29882;
	// end inline asm
	// begin inline asm
	shfl.sync.up.b32 %r29818, %r29819, %r29880, %r29881, %r29882;
	// end inline asm
	// begin inline asm
	shfl.sync.up.b32 %r29823, %r29824, %r29880, %r29881, %r29882;
	// end inline asm
	// begin inline asm
	shfl.sync.up.b32 %r29828, %r29829, %r29880, %r29881, %r29882;
	// end inline asm
	// begin inline asm
	shfl.sync.up.b32 %r29833, %r29834, %r29880, %r29881, %r29882;
	// end inline asm
	// begin inline asm
	shfl.sync.up.b32 %r29838, %r29839, %r29880, %r29881, %r29882;
	// end inline asm
	// begin inline asm
	shfl.sync.up.b32 %r29843, %r29844, %r29880, %r29881, %r29882;
	// end inline asm
	// begin inline asm
	shfl.sync.up.b32 %r29848, %r29849, %r29880, %r29881, %r29882;
	// end inline asm
	// begin inline asm
	shfl.sync.up.b32 %r29853, %r29854, %r29880, %r29881, %r29882;
	// end inline asm
	// begin inline asm
	shfl.sync.up.b32 %r29858, %r29859, %r29880, %r29881, %r29882;
	// end inline asm
	// begin inline asm
	shfl.sync.up.b32 %r29863, %r29864, %r29880, %r29881, %r29882;
	// end inline asm
	// begin inline asm
	shfl.sync.up.b32 %r33077, %r33005, %r29880, %r29881, %r29882;
	// end inline asm
	// begin inline asm
	shfl.sync.up.b32 %r29873, %r33003, %r29880, %r29881, %r29882;
	// end inline asm
	// begin inline asm
	shfl.sync.up.b32 %r29878, %r33004, %r29880, %r29881, %r29882;
	// end inline asm
	mov.b64 	%rd3303, {%r29873, %r29878};
	mov.b64 	%fd433, %rd3303;
	cvt.u16.u32 	%rs19436, %r29803;
	shr.u32 	%r30006, %r29803, 8;
	cvt.u16.u32 	%rs19435, %r30006;
	{ .reg .b16 tmp; mov.b32 {tmp, %rs19434}, %r29803; }
	shr.u32 	%r30007, %r29803, 24;
	cvt.u16.u32 	%rs19433, %r30007;
	cvt.u16.u32 	%rs19432, %r29808;
	shr.u32 	%r30008, %r29808, 8;
	cvt.u16.u32 	%rs19431, %r30008;
	{ .reg .b16 tmp; mov.b32 {tmp, %rs19430}, %r29808; }
	shr.u32 	%r30009, %r29808, 24;
	cvt.u16.u32 	%rs19429, %r30009;
	cvt.u16.u32 	%rs19428, %r29813;
	shr.u32 	%r30010, %r29813, 8;
	cvt.u16.u32 	%rs19427, %r30010;
	{ .reg .b16 tmp; mov.b32 {tmp, %rs19426}, %r29813; }
	shr.u32 	%r30011, %r29813, 24;
	cvt.u16.u32 	%rs19425, %r30011;
	cvt.u16.u32 	%rs19424, %r29818;
	shr.u32 	%r30012, %r29818, 8;
	cvt.u16.u32 	%rs19423, %r30012;
	{ .reg .b16 tmp; mov.b32 {tmp, %rs19422}, %r29818; }
	shr.u32 	%r30013, %r29818, 24;
	cvt.u16.u32 	%rs19421, %r30013;
	cvt.u16.u32 	%rs19420, %r29823;
	shr.u32 	%r30014, %r29823, 8;
	cvt.u16.u32 	%rs19419, %r30014;
	{ .reg .b16 tmp; mov.b32 {tmp, %rs19418}, %r29823; }
	shr.u32 	%r30015, %r29823, 24;
	cvt.u16.u32 	%rs19417, %r30015;
	cvt.u16.u32 	%rs19416, %r29828;
	shr.u32 	%r30016, %r29828, 8;
	cvt.u16.u32 	%rs19415, %r30016;
	{ .reg .b16 tmp; mov.b32 {tmp, %rs19414}, %r29828; }
	shr.u32 	%r30017, %r29828, 24;
	cvt.u16.u32 	%rs19413, %r30017;
	cvt.u16.u32 	%rs19412, %r29833;
	shr.u32 	%r30018, %r29833, 8;
	cvt.u16.u32 	%rs19411, %r30018;
	{ .reg .b16 tmp; mov.b32 {tmp, %rs19410}, %r29833; }
	shr.u32 	%r30019, %r29833, 24;
	cvt.u16.u32 	%rs19409, %r30019;
	cvt.u16.u32 	%rs19408, %r29838;
	shr.u32 	%r30020, %r29838, 8;
	cvt.u16.u32 	%rs19407, %r30020;
	{ .reg .b16 tmp; mov.b32 {tmp, %rs19406}, %r29838; }
	shr.u32 	%r30021, %r29838, 24;
	cvt.u16.u32 	%rs19405, %r30021;
	cvt.u16.u32 	%rs19404, %r29843;
	shr.u32 	%r30022, %r29843, 8;
	cvt.u16.u32 	%rs19403, %r30022;
	{ .reg .b16 tmp; mov.b32 {tmp, %rs19402}, %r29843; }
	shr.u32 	%r30023, %r29843, 24;
	cvt.u16.u32 	%rs19401, %r30023;
	cvt.u16.u32 	%rs19400, %r29848;
	shr.u32 	%r30024, %r29848, 8;
	cvt.u16.u32 	%rs19399, %r30024;
	{ .reg .b16 tmp; mov.b32 {tmp, %rs19398}, %r29848; }
	shr.u32 	%r30025, %r29848, 24;
	cvt.u16.u32 	%rs19397, %r30025;
	cvt.u16.u32 	%rs19396, %r29853;
	shr.u32 	%r30026, %r29853, 8;
	cvt.u16.u32 	%rs19395, %r30026;
	{ .reg .b16 tmp; mov.b32 {tmp, %rs19394}, %r29853; }
	shr.u32 	%r30027, %r29853, 24;
	cvt.u16.u32 	%rs19393, %r30027;
	cvt.u16.u32 	%rs19392, %r29858;
	shr.u32 	%r30028, %r29858, 8;
	cvt.u16.u32 	%rs19391, %r30028;
	{ .reg .b16 tmp; mov.b32 {tmp, %rs19390}, %r29858; }
	shr.u32 	%r30029, %r29858, 24;
	cvt.u16.u32 	%rs19389, %r30029;
	cvt.u16.u32 	%rs19388, %r29863;
	shr.u32 	%r30030, %r29863, 8;
	cvt.u16.u32 	%rs19387, %r30030;
	st.local.u32 	[%rd188], %r33078;
	st.local.v2.b32 	[%rd188+8], {%r29803, %r29808};
	st.local.v2.b32 	[%rd188+16], {%r29813, %r29818};
	st.local.v2.b32 	[%rd188+24], {%r29823, %r29828};
	st.local.v2.b32 	[%rd188+32], {%r29833, %r29838};
	st.local.v2.b32 	[%rd188+40], {%r29843, %r29848};
	st.local.v2.b32 	[%rd188+48], {%r29853, %r29858};
	st.local.v2.u8 	[%rd188+56], {%rs19388, %rs19387};
	st.local.u32 	[%rd188+60], %r33077;
	st.local.v2.u32 	[%rd188+64], {%r29873, %r29878};
	setp.ne.s32 	%p738, %r27788, 31;
	@%p738 bra 	$L__BB1_88;
	shr.u32 	%r30032, %r27791, 5;
	mad.lo.s32 	%r30034, %r30032, 72, %r27799;
	st.shared.u32 	[%r30034], %r33006;
	prmt.b32 	%r30037, %r29897, %r29901, 0x3340U;
	cvt.u32.u16 	%r30038, %rs18631;
	prmt.b32 	%r30040, %r29893, %r30038, 0x3340U;
	prmt.b32 	%r30041, %r30040, %r30037, 0x5410U;
	prmt.b32 	%r30044, %r29887, %r29891, 0x3340U;
	cvt.u32.u16 	%r30045, %rs18635;
	prmt.b32 	%r30047, %r29883, %r30045, 0x3340U;
	prmt.b32 	%r30048, %r30047, %r30044, 0x5410U;
	st.shared.v2.b32 	[%r30034+8], {%r30048, %r30041};
	prmt.b32 	%r30051, %r29917, %r29921, 0x3340U;
	cvt.u32.u16 	%r30052, %rs18623;
	prmt.b32 	%r30054, %r29913, %r30052, 0x3340U;
	prmt.b32 	%r30055, %r30054, %r30051, 0x5410U;
	prmt.b32 	%r30058, %r29907, %r29911, 0x3340U;
	cvt.u32.u16 	%r30059, %rs18627;
	prmt.b32 	%r30061, %r29903, %r30059, 0x3340U;
	prmt.b32 	%r30062, %r30061, %r30058, 0x5410U;
	st.shared.v2.b32 	[%r30034+16], {%r30062, %r30055};
	prmt.b32 	%r30065, %r29937, %r29941, 0x3340U;
	cvt.u32.u16 	%r30066, %rs18615;
	prmt.b32 	%r30068, %r29933, %r30066, 0x3340U;
	prmt.b32 	%r30069, %r30068, %r30065, 0x5410U;
	prmt.b32 	%r30072, %r29927, %r29931, 0x3340U;
	cvt.u32.u16 	%r30073, %rs18619;
	prmt.b32 	%r30075, %r29923, %r30073, 0x3340U;
	prmt.b32 	%r30076, %r30075, %r30072, 0x5410U;
	st.shared.v2.b32 	[%r30034+24], {%r30076, %r30069};
	prmt.b32 	%r30079, %r29957, %r29961, 0x3340U;
	cvt.u32.u16 	%r30080, %rs18607;
	prmt.b32 	%r30082, %r29953, %r30080, 0x3340U;
	prmt.b32 	%r30083, %r30082, %r30079, 0x5410U;
	prmt.b32 	%r30086, %r29947, %r29951, 0x3340U;
	cvt.u32.u16 	%r30087, %rs18611;
	prmt.b32 	%r30089, %r29943, %r30087, 0x3340U;
	prmt.b32 	%r30090, %r30089, %r30086, 0x5410U;
	st.shared.v2.b32 	[%r30034+32], {%r30090, %r30083};
	prmt.b32 	%r30093, %r29977, %r29981, 0x3340U;
	cvt.u32.u16 	%r30094, %rs18599;
	prmt.b32 	%r30096, %r29973, %r30094, 0x3340U;
	prmt.b32 	%r30097, %r30096, %r30093, 0x5410U;
	prmt.b32 	%r30100, %r29967, %r29971, 0x3340U;
	cvt.u32.u16 	%r30101, %rs18603;
	prmt.b32 	%r30103, %r29963, %r30101, 0x3340U;
	prmt.b32 	%r30104, %r30103, %r30100, 0x5410U;
	st.shared.v2.b32 	[%r30034+40], {%r30104, %r30097};
	prmt.b32 	%r30107, %r29997, %r30001, 0x3340U;
	cvt.u32.u16 	%r30108, %rs18591;
	prmt.b32 	%r30110, %r29993, %r30108, 0x3340U;
	prmt.b32 	%r30111, %r30110, %r30107, 0x5410U;
	prmt.b32 	%r30114, %r29987, %r29991, 0x3340U;
	cvt.u32.u16 	%r30115, %rs18595;
	prmt.b32 	%r30117, %r29983, %r30115, 0x3340U;
	prmt.b32 	%r30118, %r30117, %r30114, 0x5410U;
	st.shared.v2.b32 	[%r30034+48], {%r30118, %r30111};
	st.shared.v2.u8 	[%r30034+56], {%rs18588, %rs18587};
	st.shared.u32 	[%r30034+60], %r33005;
	st.shared.v2.u32 	[%r30034+64], {%r33003, %r33004};
$L__BB1_88:
	bar.sync 	0;
	ld.shared.u32 	%r33017, [_ZN6thrust24THRUST_300001_SM_1000_NS8cuda_cub4core6detail5shmemE];
	ld.shared.v2.b32 	{%r30121, %r30122}, [_ZN6thrust24THRUST_300001_SM_1000_NS8cuda_cub4core6detail5shmemE+8];
	bfe.u32 	%r30123, %r30121, 8, 8;
	cvt.u16.u32 	%rs18785, %r30123;
	bfe.u32 	%r30124, %r30121, 16, 8;
	cvt.u16.u32 	%rs18784, %r30124;
	bfe.u32 	%r30125, %r30121, 24, 8;
	cvt.u16.u32 	%rs18783, %r30125;
	bfe.u32 	%r30126, %r30122, 0, 8;
	cvt.u16.u32 	%rs18782, %r30126;
	bfe.u32 	%r30127, %r30122, 8, 8;
	cvt.u16.u32 	%rs18781, %r30127;
	bfe.u32 	%r30128, %r30122, 16, 8;
	cvt.u16.u32 	%rs18780, %r30128;
	bfe.u32 	%r30129, %r30122, 24, 8;
	cvt.u16.u32 	%rs18779, %r30129;
	bfe.u32 	%r30130, %r30121, 0, 8;
	cvt.u16.u32 	%rs1013, %r30130;
	ld.shared.v4.b32 	{%r30131, %r30132, %r30133, %r30134}, [_ZN6thrust24THRUST_300001_SM_1000_NS8cuda_cub4core6detail5shmemE+16];
	bfe.u32 	%r30135, %r30131, 0, 8;
	cvt.u16.u32 	%rs18778, %r30135;
	bfe.u32 	%r30136, %r30131, 8, 8;
	cvt.u16.u32 	%rs18777, %r30136;
	bfe.u32 	%r30137, %r30131, 16, 8;
	cvt.u16.u32 	%rs18776, %r30137;
	bfe.u32 	%r30138, %r30131, 24, 8;
	cvt.u16.u32 	%rs18775, %r30138;
	bfe.u32 	%r30139, %r30132, 0, 8;
	cvt.u16.u32 	%rs18774, %r30139;
	bfe.u32 	%r30140, %r30132, 8, 8;
	cvt.u16.u32 	%rs18773, %r30140;
	bfe.u32 	%r30141, %r30132, 16, 8;
	cvt.u16.u32 	%rs18772, %r30141;
	bfe.u32 	%r30142, %r30132, 24, 8;
	cvt.u16.u32 	%rs18771, %r30142;
	bfe.u32 	%r30143, %r30133, 0, 8;
	cvt.u16.u32 	%rs18770, %r30143;
	bfe.u32 	%r30144, %r30133, 8, 8;
	cvt.u16.u32 	%rs18769, %r30144;
	bfe.u32 	%r30145, %r30133, 16, 8;
	cvt.u16.u32 	%rs18768, %r30145;
	bfe.u32 	%r30146, %r30133, 24, 8;
	cvt.u16.u32 	%rs18767, %r30146;
	bfe.u32 	%r30147, %r30134, 0, 8;
	cvt.u16.u32 	%rs18766, %r30147;
	bfe.u32 	%r30148, %r30134, 8, 8;
	cvt.u16.u32 	%rs18765, %r30148;
	bfe.u32 	%r30149, %r30134, 16, 8;
	cvt.u16.u32 	%rs18764, %r30149;
	bfe.u32 	%r30150, %r30134, 24, 8;
	cvt.u16.u32 	%rs18763, %r30150;
	ld.shared.v4.b32 	{%r30151, %r30152, %r30153, %r30154}, [_ZN6thrust24THRUST_300001_SM_1000_NS8cuda_cub4core6detail5shmemE+32];
	bfe.u32 	%r30155, %r30151, 0, 8;
	cvt.u16.u32 	%rs18762, %r30155;
	bfe.u32 	%r30156, %r30151, 8, 8;
	cvt.u16.u32 	%rs18761, %r30156;
	bfe.u32 	%r30157, %r30151, 16, 8;
	cvt.u16.u32 	%rs18760, %r30157;
	bfe.u32 	%r30158, %r30151, 24, 8;
	cvt.u16.u32 	%rs18759, %r30158;
	bfe.u32 	%r30159, %r30152, 0, 8;
	cvt.u16.u32 	%rs18758, %r30159;
	bfe.u32 	%r30160, %r30152, 8, 8;
	cvt.u16.u32 	%rs18757, %r30160;
	bfe.u32 	%r30161, %r30152, 16, 8;
	cvt.u16.u32 	%rs18756, %r30161;
	bfe.u32 	%r30162, %r30152, 24, 8;
	cvt.u16.u32 	%rs18755, %r30162;
	bfe.u32 	%r30163, %r30153, 0, 8;
	cvt.u16.u32 	%rs18754, %r30163;
	bfe.u32 	%r30164, %r30153, 8, 8;
	cvt.u16.u32 	%rs18753, %r30164;
	bfe.u32 	%r30165, %r30153, 16, 8;
	cvt.u16.u32 	%rs18752, %r30165;
	bfe.u32 	%r30166, %r30153, 24, 8;
	cvt.u16.u32 	%rs18751, %r30166;
	bfe.u32 	%r30167, %r30154, 0, 8;
	cvt.u16.u32 	%rs18750, %r30167;
	bfe.u32 	%r30168, %r30154, 8, 8;
	cvt.u16.u32 	%rs18749, %r30168;
	bfe.u32 	%r30169, %r30154, 16, 8;
	cvt.u16.u32 	%rs18748, %r30169;
	bfe.u32 	%r30170, %r30154, 24, 8;
	cvt.u16.u32 	%rs18747, %r30170;
	ld.shared.v4.b32 	{%r30171, %r30172, %r30173, %r30174}, [_ZN6thrust24THRUST_300001_SM_1000_NS8cuda_cub4core6detail5shmemE+48];
	bfe.u32 	%r30175, %r30171, 0, 8;
	cvt.u16.u32 	%rs18746, %r30175;
	bfe.u32 	%r30176, %r30171, 8, 8;
	cvt.u16.u32 	%rs18745, %r30176;
	bfe.u32 	%r30177, %r30171, 16, 8;
	cvt.u16.u32 	%rs18744, %r30177;
	bfe.u32 	%r30178, %r30171, 24, 8;
	cvt.u16.u32 	%rs18743, %r30178;
	bfe.u32 	%r30179, %r30172, 0, 8;
	cvt.u16.u32 	%rs18742, %r30179;
	bfe.u32 	%r30180, %r30172, 8, 8;
	cvt.u16.u32 	%rs18741, %r30180;
	bfe.u32 	%r30181, %r30172, 16, 8;
	cvt.u16.u32 	%rs18740, %r30181;
	bfe.u32 	%r30182, %r30172, 24, 8;
	cvt.u16.u32 	%rs18739, %r30182;
	bfe.u32 	%r30183, %r30173, 0, 8;
	cvt.u16.u32 	%rs18738, %r30183;
	mov.b64 	%rd3304, {%r30173, %r30174};
	shr.u64 	%rd3305, %rd3304, 8;
	cvt.u16.u64 	%rs18737, %rd3305;
	{ .reg .b32 tmp; mov.b64 {tmp, %r197}, %rd3304; }
	ld.shared.f64 	%fd11, [_ZN6thrust24THRUST_300001_SM_1000_NS8cuda_cub4core6detail5shmemE+64];
	st.local.u32 	[%rd190], %r33017;
	st.local.v2.b32 	[%rd190+8], {%r30121, %r30122};
	st.local.v2.b32 	[%rd190+16], {%r30131, %r30132};
	st.local.v2.b32 	[%rd190+24], {%r30133, %r30134};
	st.local.v2.b32 	[%rd190+32], {%r30151, %r30152};
	st.local.v2.b32 	[%rd190+40], {%r30153, %r30154};
	st.local.v2.b32 	[%rd190+48], {%r30171, %r30172};
	st.local.v2.u8 	[%rd190+56], {%rs18738, %rs18737};
	st.local.u32 	[%rd190+60], %r197;
	st.local.f64 	[%rd190+64], %fd11;
	shr.u32 	%r30185, %r27791, 5;
	setp.ne.s32 	%p739, %r30185, 1;
	mov.b16 	%rs18786, 0;
	mov.b32 	%r33016, 0;
	mov.f64 	%fd420, 0d0000000000000000;
	@%p739 bra 	$L__BB1_90;
	mov.f64 	%fd420, %fd11;
	mov.u32 	%r33016, %r197;
	mov.u16 	%rs18786, %rs1013;
$L__BB1_90:
	ld.shared.u32 	%r30186, [_ZN6thrust24THRUST_300001_SM_1000_NS8cuda_cub4core6detail5shmemE+72];
	ld.shared.v4.b32 	{%r30187, %r30188, %r30189, %r30190}, [_ZN6thrust24THRUST_300001_SM_1000_NS8cuda_cub4core6detail5shmemE+80];
	bfe.u32 	%r30191, %r30187, 0, 8;
	cvt.u16.u32 	%rs18687, %r30191;
	bfe.u32 	%r30192, %r30187, 8, 8;
	cvt.u16.u32 	%rs18688, %r30192;
	bfe.u32 	%r30193, %r30187, 16, 8;
	cvt.u16.u32 	%rs18689, %r30193;
	bfe.u32 	%r30194, %r30187, 24, 8;
	cvt.u16.u32 	%rs18690, %r30194;
	bfe.u32 	%r30195, %r30188, 0, 8;
	cvt.u16.u32 	%rs18691, %r30195;
	bfe.u32 	%r30196, %r30188, 8, 8;
	cvt.u16.u32 	%rs18692, %r30196;
	bfe.u32 	%r30197, %r30188, 16, 8;
	cvt.u16.u32 	%rs18693, %r30197;
	bfe.u32 	%r30198, %r30188, 24, 8;
	cvt.u16.u32 	%rs18694, %r30198;
	bfe.u32 	%r30199, %r30189, 0, 8;
	cvt.u16.u32 	%rs18695, %r30199;
	bfe.u32 	%r30200, %r30189, 8, 8;
	cvt.u16.u32 	%rs18696, %r30200;
	bfe.u32 	%r30201, %r30189, 16, 8;
	cvt.u16.u32 	%rs18697, %r30201;
	bfe.u32 	%r30202, %r30189, 24, 8;
	cvt.u16.u32 	%rs18698, %r30202;
	bfe.u32 	%r30203, %r30190, 0, 8;
	cvt.u16.u32 	%rs18699, %r30203;
	bfe.u32 	%r30204, %r30190, 8, 8;
	cvt.u16.u32 	%rs18700, %r30204;
	bfe.u32 	%r30205, %r30190, 16, 8;
	cvt.u16.u32 	%rs18701, %r30205;
	bfe.u32 	%r30206, %r30190, 24, 8;
	cvt.u16.u32 	%rs18702, %r30206;
	ld.shared.v4.b32 	{%r30207, %r30208, %r30209, %r30210}, [_ZN6thrust24THRUST_300001_SM_1000_NS8cuda_cub4core6detail5shmemE+96];
	bfe.u32 	%r30211, %r30207, 0, 8;
	cvt.u16.u32 	%rs18703, %r30211;
	bfe.u32 	%r30212, %r30207, 8, 8;
	cvt.u16.u32 	%rs18704, %r30212;
	bfe.u32 	%r30213, %r30207, 16, 8;
	cvt.u16.u32 	%rs18705, %r30213;
	bfe.u32 	%r30214, %r30207, 24, 8;
	cvt.u16.u32 	%rs18706, %r30214;
	bfe.u32 	%r30215, %r30208, 0, 8;
	cvt.u16.u32 	%rs18707, %r30215;
	bfe.u32 	%r30216, %r30208, 8, 8;
	cvt.u16.u32 	%rs18708, %r30216;
	bfe.u32 	%r30217, %r30208, 16, 8;
	cvt.u16.u32 	%rs18709, %r30217;
	bfe.u32 	%r30218, %r30208, 24, 8;
	cvt.u16.u32 	%rs18710, %r30218;
	bfe.u32 	%r30219, %r30209, 0, 8;
	cvt.u16.u32 	%rs18711, %r30219;
	bfe.u32 	%r30220, %r30209, 8, 8;
	cvt.u16.u32 	%rs18712, %r30220;
	bfe.u32 	%r30221, %r30209, 16, 8;
	cvt.u16.u32 	%rs18713, %r30221;
	bfe.u32 	%r30222, %r30209, 24, 8;
	cvt.u16.u32 	%rs18714, %r30222;
	bfe.u32 	%r30223, %r30210, 0, 8;
	cvt.u16.u32 	%rs18715, %r30223;
	bfe.u32 	%r30224, %r30210, 8, 8;
	cvt.u16.u32 	%rs18716, %r30224;
	bfe.u32 	%r30225, %r30210, 16, 8;
	cvt.u16.u32 	%rs18717, %r30225;
	bfe.u32 	%r30226, %r30210, 24, 8;
	cvt.u16.u32 	%rs18718, %r30226;
	ld.shared.v4.b32 	{%r30227, %r30228, %r30229, %r30230}, [_ZN6thrust24THRUST_300001_SM_1000_NS8cuda_cub4core6detail5shmemE+112];
	bfe.u32 	%r30231, %r30227, 0, 8;
	cvt.u16.u32 	%rs18719, %r30231;
	bfe.u32 	%r30232, %r30227, 8, 8;
	cvt.u16.u32 	%rs18720, %r30232;
	bfe.u32 	%r30233, %r30227, 16, 8;
	cvt.u16.u32 	%rs18721, %r30233;
	bfe.u32 	%r30234, %r30227, 24, 8;
	cvt.u16.u32 	%rs18722, %r30234;
	bfe.u32 	%r30235, %r30228, 0, 8;
	cvt.u16.u32 	%rs18723, %r30235;
	bfe.u32 	%r30236, %r30228, 8, 8;
	cvt.u16.u32 	%rs18724, %r30236;
	bfe.u32 	%r30237, %r30228, 16, 8;
	cvt.u16.u32 	%rs18725, %r30237;
	bfe.u32 	%r30238, %r30228, 24, 8;
	cvt.u16.u32 	%rs18726, %r30238;
	bfe.u32 	%r30239, %r30229, 0, 8;
	cvt.u16.u32 	%rs18727, %r30239;
	bfe.u32 	%r30240, %r30229, 8, 8;
	cvt.u16.u32 	%rs18728, %r30240;
	bfe.u32 	%r30241, %r30229, 16, 8;
	cvt.u16.u32 	%rs18729, %r30241;
	bfe.u32 	%r30242, %r30229, 24, 8;
	cvt.u16.u32 	%rs18730, %r30242;
	bfe.u32 	%r30243, %r30230, 0, 8;
	cvt.u16.u32 	%rs18731, %r30243;
	bfe.u32 	%r30244, %r30230, 8, 8;
	cvt.u16.u32 	%rs18732, %r30244;
	bfe.u32 	%r30245, %r30230, 16, 8;
	cvt.u16.u32 	%rs18733, %r30245;
	bfe.u32 	%r30246, %r30230, 24, 8;
	cvt.u16.u32 	%rs18734, %r30246;
	ld.shared.v2.u8 	{%rs18735, %rs18736}, [_ZN6thrust24THRUST_300001_SM_1000_NS8cuda_cub4core6detail5shmemE+128];
	ld.shared.u32 	%r33015, [_ZN6thrust24THRUST_300001_SM_1000_NS8cuda_cub4core6detail5shmemE+132];
	ld.shared.f64 	%fd419, [_ZN6thrust24THRUST_300001_SM_1000_NS8cuda_cub4core6detail5shmemE+136];
	st.local.u32 	[%rd181], %r30186;
	st.local.v2.b32 	[%rd181+8], {%r30187, %r30188};
	st.local.v2.b32 	[%rd181+16], {%r30189, %r30190};
	st.local.v2.b32 	[%rd181+24], {%r30207, %r30208};
	st.local.v2.b32 	[%rd181+32], {%r30209, %r30210};
	st.local.v2.b32 	[%rd181+40], {%r30227, %r30228};
	st.local.v2.b32 	[%rd181+48], {%r30229, %r30230};
	st.local.v2.u8 	[%rd181+56], {%rs18735, %rs18736};
	st.local.u32 	[%rd181+60], %r33015;
	st.local.f64 	[%rd181+64], %fd419;
	add.s32 	%r201, %r30186, %r33017;
	setp.ne.s32 	%p740, %r30186, 0;
	@%p740 bra 	$L__BB1_102;
	mov.b16 	%rs17945, 0;
	st.local.u8 	[%rd180], %rs17945;
	add.s32 	%r30248, %r33015, %r197;
	st.local.u32 	[%rd180+52], %r30248;
	add.f64 	%fd404, %fd11, %fd419;
	st.local.f64 	[%rd180+56], %fd404;
	mov.b32 	%r33009, 0;
$L__BB1_92:
	mov.u32 	%r202, %r33009;
	cvt.u64.u32 	%rd3306, %r202;
	add.s64 	%rd3307, %rd180, %rd3306;
	ld.local.u8 	%rs17946, [%rd3307];
	setp.ne.s16 	%p741, %rs17946, 0;
	add.s32 	%r33009, %r202, 1;
	@%p741 bra 	$L__BB1_92;
	and.b16  	%rs17947, %rs1013, 255;
	setp.eq.s16 	%p742, %rs17947, 0;
	mov.u32 	%r33011, %r202;
	@%p742 bra 	$L__BB1_96;
	mov.b32 	%r33010, 0;
$L__BB1_95:
	add.s32 	%r30250, %r33010, %r202;
	cvt.u64.u32 	%rd3308, %r30250;
	add.s64 	%rd3309, %rd190, %rd3308;
	ld.local.u8 	%rs17948, [%rd3309+8];
	add.s64 	%rd3310, %rd180, %rd3308;
	st.local.u8 	[%rd3310], %rs17948;
	add.s32 	%r205, %r33010, 1;
	add.s32 	%r33011, %r205, %r202;
	cvt.u64.u32 	%rd3311, %r33010;
	add.s64 	%rd3312, %rd190, %rd3311;
	ld.local.u8 	%rs17949, [%rd3312+9];
	setp.ne.s16 	%p743, %rs17949, 0;
	mov.u32 	%r33010, %r205;
	@%p743 bra 	$L__BB1_95;
$L__BB1_96:
	cvt.u64.u32 	%rd3313, %r33011;
	add.s64 	%rd3314, %rd180, %rd3313;
	mov.b16 	%rs17950, 0;
	st.local.u8 	[%rd3314+1], %rs17950;
	mov.b32 	%r33012, 0;
$L__BB1_97:
	mov.u32 	%r208, %r33012;
	cvt.u64.u32 	%rd3315, %r208;
	add.s64 	%rd3316, %rd180, %rd3315;
	ld.local.u8 	%rs17951, [%rd3316];
	setp.ne.s16 	%p744, %rs17951, 0;
	add.s32 	%r33012, %r208, 1;
	@%p744 bra 	$L__BB1_97;
	and.b16  	%rs17952, %rs18687, 255;
	setp.eq.s16 	%p745, %rs17952, 0;
	mov.u32 	%r33014, %r208;
	@%p745 bra 	$L__BB1_101;
	mov.b32 	%r33013, 0;
$L__BB1_100:
	add.s32 	%r30253, %r33013, %r208;
	cvt.u64.u32 	%rd3317, %r30253;
	add.s64 	%rd3318, %rd181, %rd3317;
	ld.local.u8 	%rs17953, [%rd3318+8];
	add.s64 	%rd3319, %rd180, %rd3317;
	st.local.u8 	[%rd3319], %rs17953;
	add.s32 	%r211, %r33013, 1;
	add.s32 	%r33014, %r211, %r208;
	cvt.u64.u32 	%rd3320, %r33013;
	add.s64 	%rd3321, %rd181, %rd3320;
	ld.local.u8 	%rs17954, [%rd3321+9];
	setp.ne.s16 	%p746, %rs17954, 0;
	mov.u32 	%r33013, %r211;
	@%p746 bra 	$L__BB1_100;
$L__BB1_101:
	cvt.u64.u32 	%rd3322, %r33014;
	add.s64 	%rd3323, %rd180, %rd3322;
	mov.b16 	%rs17955, 0;
	st.local.u8 	[%rd3323+1], %rs17955;
	ld.local.v2.b32 	{%r30254, %r30255}, [%rd180];
	bfe.u32 	%r30256, %r30254, 0, 8;
	cvt.u16.u32 	%rs18687, %r30256;
	bfe.u32 	%r30257, %r30254, 8, 8;
	cvt.u16.u32 	%rs18688, %r30257;
	bfe.u32 	%r30258, %r30254, 16, 8;
	cvt.u16.u32 	%rs18689, %r30258;
	bfe.u32 	%r30259, %r30254, 24, 8;
	cvt.u16.u32 	%rs18690, %r30259;
	bfe.u32 	%r30260, %r30255, 0, 8;
	cvt.u16.u32 	%rs18691, %r30260;
	bfe.u32 	%r30261, %r30255, 8, 8;
	cvt.u16.u32 	%rs18692, %r30261;
	bfe.u32 	%r30262, %r30255, 16, 8;
	cvt.u16.u32 	%rs18693, %r30262;
	bfe.u32 	%r30263, %r30255, 24, 8;
	cvt.u16.u32 	%rs18694, %r30263;
	ld.local.v2.b32 	{%r30264, %r30265}, [%rd180+8];
	bfe.u32 	%r30266, %r30264, 0, 8;
	cvt.u16.u32 	%rs18695, %r30266;
	bfe.u32 	%r30267, %r30264, 8, 8;
	cvt.u16.u32 	%rs18696, %r30267;
	bfe.u32 	%r30268, %r30264, 16, 8;
	cvt.u16.u32 	%rs18697, %r30268;
	bfe.u32 	%r30269, %r30264, 24, 8;
	cvt.u16.u32 	%rs18698, %r30269;
	bfe.u32 	%r30270, %r30265, 0, 8;
	cvt.u16.u32 	%rs18699, %r30270;
	bfe.u32 	%r30271, %r30265, 8, 8;
	cvt.u16.u32 	%rs18700, %r30271;
	bfe.u32 	%r30272, %r30265, 16, 8;
	cvt.u16.u32 	%rs18701, %r30272;
	bfe.u32 	%r30273, %r30265, 24, 8;
	cvt.u16.u32 	%rs18702, %r30273;
	ld.local.v2.b32 	{%r30274, %r30275}, [%rd180+16];
	bfe.u32 	%r30276, %r30274, 0, 8;
	cvt.u16.u32 	%rs18703, %r30276;
	bfe.u32 	%r30277, %r30274, 8, 8;
	cvt.u16.u32 	%rs18704, %r30277;
	bfe.u32 	%r30278, %r30274, 16, 8;
	cvt.u16.u32 	%rs18705, %r30278;
	bfe.u32 	%r30279, %r30274, 24, 8;
	cvt.u16.u32 	%rs18706, %r30279;
	bfe.u32 	%r30280, %r30275, 0, 8;
	cvt.u16.u32 	%rs18707, %r30280;
	bfe.u32 	%r30281, %r30275, 8, 8;
	cvt.u16.u32 	%rs18708, %r30281;
	bfe.u32 	%r30282, %r30275, 16, 8;
	cvt.u16.u32 	%rs18709, %r30282;
	bfe.u32 	%r30283, %r30275, 24, 8;
	cvt.u16.u32 	%rs18710, %r30283;
	ld.local.v2.b32 	{%r30284, %r30285}, [%rd180+24];
	bfe.u32 	%r30286, %r30284, 0, 8;
	cvt.u16.u32 	%rs18711, %r30286;
	bfe.u32 	%r30287, %r30284, 8, 8;
	cvt.u16.u32 	%rs18712, %r30287;
	bfe.u32 	%r30288, %r30284, 16, 8;
	cvt.u16.u32 	%rs18713, %r30288;
	bfe.u32 	%r30289, %r30284, 24, 8;
	cvt.u16.u32 	%rs18714, %r30289;
	bfe.u32 	%r30290, %r30285, 0, 8;
	cvt.u16.u32 	%rs18715, %r30290;
	bfe.u32 	%r30291, %r30285, 8, 8;
	cvt.u16.u32 	%rs18716, %r30291;
	bfe.u32 	%r30292, %r30285, 16, 8;
	cvt.u16.u32 	%rs18717, %r30292;
	bfe.u32 	%r30293, %r30285, 24, 8;
	cvt.u16.u32 	%rs18718, %r30293;
	ld.local.v2.b32 	{%r30294, %r30295}, [%rd180+32];
	bfe.u32 	%r30296, %r30294, 0, 8;
	cvt.u16.u32 	%rs18719, %r30296;
	bfe.u32 	%r30297, %r30294, 8, 8;
	cvt.u16.u32 	%rs18720, %r30297;
	bfe.u32 	%r30298, %r30294, 16, 8;
	cvt.u16.u32 	%rs18721, %r30298;
	bfe.u32 	%r30299, %r30294, 24, 8;
	cvt.u16.u32 	%rs18722, %r30299;
	bfe.u32 	%r30300, %r30295, 0, 8;
	cvt.u16.u32 	%rs18723, %r30300;
	bfe.u32 	%r30301, %r30295, 8, 8;
	cvt.u16.u32 	%rs18724, %r30301;
	bfe.u32 	%r30302, %r30295, 16, 8;
	cvt.u16.u32 	%rs18725, %r30302;
	bfe.u32 	%r30303, %r30295, 24, 8;
	cvt.u16.u32 	%rs18726, %r30303;
	ld.local.v2.b32 	{%r30304, %r30305}, [%rd180+40];
	bfe.u32 	%r30306, %r30304, 0, 8;
	cvt.u16.u32 	%rs18727, %r30306;
	bfe.u32 	%r30307, %r30304, 8, 8;
	cvt.u16.u32 	%rs18728, %r30307;
	bfe.u32 	%r30308, %r30304, 16, 8;
	cvt.u16.u32 	%rs18729, %r30308;
	bfe.u32 	%r30309, %r30304, 24, 8;
	cvt.u16.u32 	%rs18730, %r30309;
	bfe.u32 	%r30310, %r30305, 0, 8;
	cvt.u16.u32 	%rs18731, %r30310;
	bfe.u32 	%r30311, %r30305, 8, 8;
	cvt.u16.u32 	%rs18732, %r30311;
	bfe.u32 	%r30312, %r30305, 16, 8;
	cvt.u16.u32 	%rs18733, %r30312;
	bfe.u32 	%r30313, %r30305, 24, 8;
	cvt.u16.u32 	%rs18734, %r30313;
	ld.local.v2.u8 	{%rs18735, %rs18736}, [%rd180+48];
	ld.local.u32 	%r33015, [%rd180+52];
	ld.local.f64 	%fd419, [%rd180+56];
$L__BB1_102:
	st.local.u32 	[%rd190], %r201;
	cvt.u32.u16 	%r30314, %rs18694;
	cvt.u32.u16 	%r30315, %rs18693;
	prmt.b32 	%r30316, %r30315, %r30314, 0x3340U;
	cvt.u32.u16 	%r30317, %rs18692;
	cvt.u32.u16 	%r30318, %rs18691;
	prmt.b32 	%r30319, %r30318, %r30317, 0x3340U;
	prmt.b32 	%r30320, %r30319, %r30316, 0x5410U;
	cvt.u32.u16 	%r30321, %rs18690;
	cvt.u32.u16 	%r30322, %rs18689;
	prmt.b32 	%r30323, %r30322, %r30321, 0x3340U;
	cvt.u32.u16 	%r30324, %rs18688;
	cvt.u32.u16 	%r30325, %rs18687;
	prmt.b32 	%r30326, %r30325, %r30324, 0x3340U;
	prmt.b32 	%r30327, %r30326, %r30323, 0x5410U;
	st.local.v2.b32 	[%rd190+8], {%r30327, %r30320};
	cvt.u32.u16 	%r30328, %rs18702;
	cvt.u32.u16 	%r30329, %rs18701;
	prmt.b32 	%r30330, %r30329, %r30328, 0x3340U;
	cvt.u32.u16 	%r30331, %rs18700;
	cvt.u32.u16 	%r30332, %rs18699;
	prmt.b32 	%r30333, %r30332, %r30331, 0x3340U;
	prmt.b32 	%r30334, %r30333, %r30330, 0x5410U;
	cvt.u32.u16 	%r30335, %rs18698;
	cvt.u32.u16 	%r30336, %rs18697;
	prmt.b32 	%r30337, %r30336, %r30335, 0x3340U;
	cvt.u32.u16 	%r30338, %rs18696;
	cvt.u32.u16 	%r30339, %rs18695;
	prmt.b32 	%r30340, %r30339, %r30338, 0x3340U;
	prmt.b32 	%r30341, %r30340, %r30337, 0x5410U;
	st.local.v2.b32 	[%rd190+16], {%r30341, %r30334};
	cvt.u32.u16 	%r30342, %rs18710;
	cvt.u32.u16 	%r30343, %rs18709;
	prmt.b32 	%r30344, %r30343, %r30342, 0x3340U;
	cvt.u32.u16 	%r30345, %rs18708;
	cvt.u32.u16 	%r30346, %rs18707;
	prmt.b32 	%r30347, %r30346, %r30345, 0x3340U;
	prmt.b32 	%r30348, %r30347, %r30344, 0x5410U;
	cvt.u32.u16 	%r30349, %rs18706;
	cvt.u32.u16 	%r30350, %rs18705;
	prmt.b32 	%r30351, %r30350, %r30349, 0x3340U;
	cvt.u32.u16 	%r30352, %rs18704;
	cvt.u32.u16 	%r30353, %rs18703;
	prmt.b32 	%r30354, %r30353, %r30352, 0x3340U;
	prmt.b32 	%r30355, %r30354, %r30351, 0x5410U;
	st.local.v2.b32 	[%rd190+24], {%r30355, %r30348};
	cvt.u32.u16 	%r30356, %rs18718;
	cvt.u32.u16 	%r30357, %rs18717;
	prmt.b32 	%r30358, %r30357, %r30356, 0x3340U;
	cvt.u32.u16 	%r30359, %rs18716;
	cvt.u32.u16 	%r30360, %rs18715;
	prmt.b32 	%r30361, %r30360, %r30359, 0x3340U;
	prmt.b32 	%r30362, %r30361, %r30358, 0x5410U;
	cvt.u32.u16 	%r30363, %rs18714;
	cvt.u32.u16 	%r30364, %rs18713;
	prmt.b32 	%r30365, %r30364, %r30363, 0x3340U;
	cvt.u32.u16 	%r30366, %rs18712;
	cvt.u32.u16 	%r30367, %rs18711;
	prmt.b32 	%r30368, %r30367, %r30366, 0x3340U;
	prmt.b32 	%r30369, %r30368, %r30365, 0x5410U;
	st.local.v2.b32 	[%rd190+32], {%r30369, %r30362};
	cvt.u32.u16 	%r30370, %rs18726;
	cvt.u32.u16 	%r30371, %rs18725;
	prmt.b32 	%r30372, %r30371, %r30370, 0x3340U;
	cvt.u32.u16 	%r30373, %rs18724;
	cvt.u32.u16 	%r30374, %rs18723;
	prmt.b32 	%r30375, %r30374, %r30373, 0x3340U;
	prmt.b32 	%r30376, %r30375, %r30372, 0x5410U;
	cvt.u32.u16 	%r30377, %rs18722;
	cvt.u32.u16 	%r30378, %rs18721;
	prmt.b32 	%r30379, %r30378, %r30377, 0x3340U;
	cvt.u32.u16 	%r30380, %rs18720;
	cvt.u32.u16 	%r30381, %rs18719;
	prmt.b32 	%r30382, %r30381, %r30380, 0x3340U;
	prmt.b32 	%r30383, %r30382, %r30379, 0x5410U;
	st.local.v2.b32 	[%rd190+40], {%r30383, %r30376};
	cvt.u32.u16 	%r30384, %rs18734;
	cvt.u32.u16 	%r30385, %rs18733;
	prmt.b32 	%r30386, %r30385, %r30384, 0x3340U;
	cvt.u32.u16 	%r30387, %rs18732;
	cvt.u32.u16 	%r30388, %rs18731;
	prmt.b32 	%r30389, %r30388, %r30387, 0x3340U;
	prmt.b32 	%r30390, %r30389, %r30386, 0x5410U;
	cvt.u32.u16 	%r30391, %rs18730;
	cvt.u32.u16 	%r30392, %rs18729;
	prmt.b32 	%r30393, %r30392, %r30391, 0x3340U;
	cvt.u32.u16 	%r30394, %rs18728;
	cvt.u32.u16 	%r30395, %rs18727;
	prmt.b32 	%r30396, %r30395, %r30394, 0x3340U;
	prmt.b32 	%r30397, %r30396, %r30393, 0x5410U;
	st.local.v2.b32 	[%rd190+48], {%r30397, %r30390};
	st.local.v2.u8 	[%rd190+56], {%rs18735, %rs18736};
	st.local.u32 	[%rd190+60], %r33015;
	st.local.f64 	[%rd190+64], %fd419;
	mov.u32 	%r30398, %tid.x;
	shr.u32 	%r30399, %r30398, 5;
	setp.ne.s32 	%p747, %r30399, 2;
	@%p747 bra 	$L__BB1_104;
	mov.f64 	%fd420, %fd419;
	mov.u32 	%r33016, %r33015;
	mov.u16 	%rs18737, %rs18736;
	mov.u16 	%rs18738, %rs18735;
	mov.u16 	%rs18739, %rs18734;
	mov.u16 	%rs18740, %rs18733;
	mov.u16 	%rs18741, %rs18732;
	mov.u16 	%rs18742, %rs18731;
	mov.u16 	%rs18743, %rs18730;
	mov.u16 	%rs18744, %rs18729;
	mov.u16 	%rs18745, %rs18728;
	mov.u16 	%rs18746, %rs18727;
	mov.u16 	%rs18747, %rs18726;
	mov.u16 	%rs18748, %rs18725;
	mov.u16 	%rs18749, %rs18724;
	mov.u16 	%rs18750, %rs18723;
	mov.u16 	%rs18751, %rs18722;
	mov.u16 	%rs18752, %rs18721;
	mov.u16 	%rs18753, %rs18720;
	mov.u16 	%rs18754, %rs18719;
	mov.u16 	%rs18755, %rs18718;
	mov.u16 	%rs18756, %rs18717;
	mov.u16 	%rs18757, %rs18716;
	mov.u16 	%rs18758, %rs18715;
	mov.u16 	%rs18759, %rs18714;
	mov.u16 	%rs18760, %rs18713;
	mov.u16 	%rs18761, %rs18712;
	mov.u16 	%rs18762, %rs18711;
	mov.u16 	%rs18763, %rs18710;
	mov.u16 	%rs18764, %rs18709;
	mov.u16 	%rs18765, %rs18708;
	mov.u16 	%rs18766, %rs18707;
	mov.u16 	%rs18767, %rs18706;
	mov.u16 	%rs18768, %rs18705;
	mov.u16 	%rs18769, %rs18704;
	mov.u16 	%rs18770, %rs18703;
	mov.u16 	%rs18771, %rs18702;
	mov.u16 	%rs18772, %rs18701;
	mov.u16 	%rs18773, %rs18700;
	mov.u16 	%rs18774, %rs18699;
	mov.u16 	%rs18775, %rs18698;
	mov.u16 	%rs18776, %rs18697;
	mov.u16 	%rs18777, %rs18696;
	mov.u16 	%rs18778, %rs18695;
	mov.u16 	%rs18779, %rs18694;
	mov.u16 	%rs18780, %rs18693;
	mov.u16 	%rs18781, %rs18692;
	mov.u16 	%rs18782, %rs18691;
	mov.u16 	%rs18783, %rs18690;
	mov.u16 	%rs18784, %rs18689;
	mov.u16 	%rs18785, %rs18688;
	mov.u16 	%rs18786, %rs18687;
	mov.u32 	%r33017, %r201;
$L__BB1_104:
	ld.shared.u32 	%r30400, [_ZN6thrust24THRUST_300001_SM_1000_NS8cuda_cub4core6detail5shmemE+144];
	ld.shared.v2.b32 	{%r30401, %r30402}, [_ZN6thrust24THRUST_300001_SM_1000_NS8cuda_cub4core6detail5shmemE+152];
	bfe.u32 	%r30403, %r30401, 0, 8;
	cvt.u16.u32 	%rs18787, %r30403;
	bfe.u32 	%r30404, %r30401, 8, 8;
	cvt.u16.u32 	%rs18788, %r30404;
	bfe.u32 	%r30405, %r30401, 16, 8;
	cvt.u16.u32 	%rs18789, %r30405;
	bfe.u32 	%r30406, %r30401, 24, 8;
	cvt.u16.u32 	%rs18790, %r30406;
	bfe.u32 	%r30407, %r30402, 0, 8;
	cvt.u16.u32 	%rs18791, %r30407;
	bfe.u32 	%r30408, %r30402, 8, 8;
	cvt.u16.u32 	%rs18792, %r30408;
	bfe.u32 	%r30409, %r30402, 16, 8;
	cvt.u16.u32 	%rs18793, %r30409;
	bfe.u32 	%r30410, %r30402, 24, 8;
	cvt.u16.u32 	%rs18794, %r30410;
	ld.shared.v4.b32 	{%r30411, %r30412, %r30413, %r30414}, [_ZN6thrust24THRUST_300001_SM_1000_NS8cuda_cub4core6detail5shmemE+160];
	bfe.u32 	%r30415, %r30411, 0, 8;
	cvt.u16.u32 	%rs18795, %r30415;
	bfe.u32 	%r30416, %r30411, 8, 8;
	cvt.u16.u32 	%rs18796, %r30416;
	bfe.u32 	%r30417, %r30411, 16, 8;
	cvt.u16.u32 	%rs18797, %r30417;
	bfe.u32 	%r30418, %r30411, 24, 8;
	cvt.u16.u32 	%rs18798, %r30418;
	bfe.u32 	%r30419, %r30412, 0, 8;
	cvt.u16.u32 	%rs18799, %r30419;
	bfe.u32 	%r30420, %r30412, 8, 8;
	cvt.u16.u32 	%rs18800, %r30420;
	bfe.u32 	%r30421, %r30412, 16, 8;
	cvt.u16.u32 	%rs18801, %r30421;
	bfe.u32 	%r30422, %r30412, 24, 8;
	cvt.u16.u32 	%rs18802, %r30422;
	bfe.u32 	%r30423, %r30413, 0, 8;
	cvt.u16.u32 	%rs18803, %r30423;
	bfe.u32 	%r30424, %r30413, 8, 8;
	cvt.u16.u32 	%rs18804, %r30424;
	bfe.u32 	%r30425, %r30413, 16, 8;
	cvt.u16.u32 	%rs18805, %r30425;
	bfe.u32 	%r30426, %r30413, 24, 8;
	cvt.u16.u32 	%rs18806, %r30426;
	bfe.u32 	%r30427, %r30414, 0, 8;
	cvt.u16.u32 	%rs18807, %r30427;
	bfe.u32 	%r30428, %r30414, 8, 8;
	cvt.u16.u32 	%rs18808, %r30428;
	bfe.u32 	%r30429, %r30414, 16, 8;
	cvt.u16.u32 	%rs18809, %r30429;
	bfe.u32 	%r30430, %r30414, 24, 8;
	cvt.u16.u32 	%rs18810, %r30430;
	ld.shared.v4.b32 	{%r30431, %r30432, %r30433, %r30434}, [_ZN6thrust24THRUST_300001_SM_1000_NS8cuda_cub4core6detail5shmemE+176];
	bfe.u32 	%r30435, %r30431, 0, 8;
	cvt.u16.u32 	%rs18811, %r30435;
	bfe.u32 	%r30436, %r30431, 8, 8;
	cvt.u16.u32 	%rs18812, %r30436;
	bfe.u32 	%r30437, %r30431, 16, 8;
	cvt.u16.u32 	%rs18813, %r30437;
	bfe.u32 	%r30438, %r30431, 24, 8;
	cvt.u16.u32 	%rs18814, %r30438;
	bfe.u32 	%r30439, %r30432, 0, 8;
	cvt.u16.u32 	%rs18815, %r30439;
	bfe.u32 	%r30440, %r30432, 8, 8;
	cvt.u16.u32 	%rs18816, %r30440;
	bfe.u32 	%r30441, %r30432, 16, 8;
	cvt.u16.u32 	%rs18817, %r30441;
	bfe.u32 	%r30442, %r30432, 24, 8;
	cvt.u16.u32 	%rs18818, %r30442;
	bfe.u32 	%r30443, %r30433, 0, 8;
	cvt.u16.u32 	%rs18819, %r30443;
	bfe.u32 	%r30444, %r30433, 8, 8;
	cvt.u16.u32 	%rs18820, %r30444;
	bfe.u32 	%r30445, %r30433, 16, 8;
	cvt.u16.u32 	%rs18821, %r30445;
	bfe.u32 	%r30446, %r30433, 24, 8;
	cvt.u16.u32 	%rs18822, %r30446;
	bfe.u32 	%r30447, %r30434, 0, 8;
	cvt.u16.u32 	%rs18823, %r30447;
	bfe.u32 	%r30448, %r30434, 8, 8;
	cvt.u16.u32 	%rs18824, %r30448;
	bfe.u32 	%r30449, %r30434, 16, 8;
	cvt.u16.u32 	%rs18825, %r30449;
	bfe.u32 	%r30450, %r30434, 24, 8;
	cvt.u16.u32 	%rs18826, %r30450;
	ld.shared.v4.b32 	{%r30451, %r30452, %r30453, %r30454}, [_ZN6thrust24THRUST_300001_SM_1000_NS8cuda_cub4core6detail5shmemE+192];
	bfe.u32 	%r30455, %r30451, 0, 8;
	cvt.u16.u32 	%rs18827, %r30455;
	bfe.u32 	%r30456, %r30451, 8, 8;
	cvt.u16.u32 	%rs18828, %r30456;
	bfe.u32 	%r30457, %r30451, 16, 8;
	cvt.u16.u32 	%rs18829, %r30457;
	bfe.u32 	%r30458, %r30451, 24, 8;
	cvt.u16.u32 	%rs18830, %r30458;
	bfe.u32 	%r30459, %r30452, 0, 8;
	cvt.u16.u32 	%rs18831, %r30459;
	bfe.u32 	%r30460, %r30452, 8, 8;
	cvt.u16.u32 	%rs18832, %r30460;
	bfe.u32 	%r30461, %r30452, 16, 8;
	cvt.u16.u32 	%rs18833, %r30461;
	bfe.u32 	%r30462, %r30452, 24, 8;
	cvt.u16.u32 	%rs18834, %r30462;
	bfe.u32 	%r30463, %r30453, 0, 8;
	cvt.u16.u32 	%rs18835, %r30463;
	mov.b64 	%rd3324, {%r30453, %r30454};
	shr.u64 	%rd3325, %rd3324, 8;
	cvt.u16.u64 	%rs18836, %rd3325;
	{ .reg .b32 tmp; mov.b64 {tmp, %r33024}, %rd3324; }
	ld.shared.f64 	%fd421, [_ZN6thrust24THRUST_300001_SM_1000_NS8cuda_cub4core6detail5shmemE+208];
	st.local.u32 	[%rd179], %r30400;
	st.local.v2.b32 	[%rd179+8], {%r30401, %r30402};
	st.local.v2.b32 	[%rd179+16], {%r30411, %r30412};
	st.local.v2.b32 	[%rd179+24], {%r30413, %r30414};
	st.local.v2.b32 	[%rd179+32], {%r30431, %r30432};
	st.local.v2.b32 	[%rd179+40], {%r30433, %r30434};
	st.local.v2.b32 	[%rd179+48], {%r30451, %r30452};
	st.local.v2.u8 	[%rd179+56], {%rs18835, %rs18836};
	st.local.u32 	[%rd179+60], %r33024;
	st.local.f64 	[%rd179+64], %fd421;
	add.s32 	%r219, %r30400, %r201;
	setp.ne.s32 	%p748, %r30400, 0;
	@%p748 bra 	$L__BB1_116;
	mov.b16 	%rs17956, 0;
	st.local.u8 	[%rd178], %rs17956;
	add.s32 	%r30465, %r33024, %r33015;
	st.local.u32 	[%rd178+52], %r30465;
	add.f64 	%fd405, %fd419, %fd421;
	st.local.f64 	[%rd178+56], %fd405;
	mov.b32 	%r33018, 0;
$L__BB1_106:
	mov.u32 	%r220, %r33018;
	cvt.u64.u32 	%rd3326, %r220;
	add.s64 	%rd3327, %rd178, %rd3326;
	ld.local.u8 	%rs17957, [%rd3327];
	setp.ne.s16 	%p749, %rs17957, 0;
	add.s32 	%r33018, %r220, 1;
	@%p749 bra 	$L__BB1_106;
	and.b16  	%rs17958, %rs18687, 255;
	setp.eq.s16 	%p750, %rs17958, 0;
	mov.u32 	%r33020, %r220;
	@%p750 bra 	$L__BB1_110;
	mov.b32 	%r33019, 0;
$L__BB1_109:
	add.s32 	%r30467, %r33019, %r220;
	cvt.u64.u32 	%rd3328, %r30467;
	add.s64 	%rd3329, %rd190, %rd3328;
	ld.local.u8 	%rs17959, [%rd3329+8];
	add.s64 	%rd3330, %rd178, %rd3328;
	st.local.u8 	[%rd3330], %rs17959;
	add.s32 	%r223, %r33019, 1;
	add.s32 	%r33020, %r223, %r220;
	cvt.u64.u32 	%rd3331, %r33019;
	add.s64 	%rd3332, %rd190, %rd3331;
	ld.local.u8 	%rs17960, [%rd3332+9];
	setp.ne.s16 	%p751, %rs17960, 0;
	mov.u32 	%r33019, %r223;
	@%p751 bra 	$L__BB1_109;
$L__BB1_110:
	cvt.u64.u32 	%rd3333, %r33020;
	add.s64 	%rd3334, %rd178, %rd3333;
	mov.b16 	%rs17961, 0;
	st.local.u8 	[%rd3334+1], %rs17961;
	mov.b32 	%r33021, 0;
$L__BB1_111:
	mov.u32 	%r226, %r33021;
	cvt.u64.u32 	%rd3335, %r226;
	add.s64 	%rd3336, %rd178, %rd3335;
	ld.local.u8 	%rs17962, [%rd3336];
	setp.ne.s16 	%p752, %rs17962, 0;
	add.s32 	%r33021, %r226, 1;
	@%p752 bra 	$L__BB1_111;
	and.b16  	%rs17963, %rs18787, 255;
	setp.eq.s16 	%p753, %rs17963, 0;
	mov.u32 	%r33023, %r226;
	@%p753 bra 	$L__BB1_115;
	mov.b32 	%r33022, 0;
$L__BB1_114:
	add.s32 	%r30470, %r33022, %r226;
	cvt.u64.u32 	%rd3337, %r30470;
	add.s64 	%rd3338, %rd179, %rd3337;
	ld.local.u8 	%rs17964, [%rd3338+8];
	add.s64 	%rd3339, %rd178, %rd3337;
	st.local.u8 	[%rd3339], %rs17964;
	add.s32 	%r229, %r33022, 1;
	add.s32 	%r33023, %r229, %r226;
	cvt.u64.u32 	%rd3340, %r33022;
	add.s64 	%rd3341, %rd179, %rd3340;
	ld.local.u8 	%rs17965, [%rd3341+9];
	setp.ne.s16 	%p754, %rs17965, 0;
	mov.u32 	%r33022, %r229;
	@%p754 bra 	$L__BB1_114;
$L__BB1_115:
	cvt.u64.u32 	%rd3342, %r33023;
	add.s64 	%rd3343, %rd178, %rd3342;
	mov.b16 	%rs17966, 0;
	st.local.u8 	[%rd3343+1], %rs17966;
	ld.local.v2.b32 	{%r30471, %r30472}, [%rd178];
	bfe.u32 	%r30473, %r30471, 0, 8;
	cvt.u16.u32 	%rs18787, %r30473;
	bfe.u32 	%r30474, %r30471, 8, 8;
	cvt.u16.u32 	%rs18788, %r30474;
	bfe.u32 	%r30475, %r30471, 16, 8;
	cvt.u16.u32 	%rs18789, %r30475;
	bfe.u32 	%r30476, %r30471, 24, 8;
	cvt.u16.u32 	%rs18790, %r30476;
	bfe.u32 	%r30477, %r30472, 0, 8;
	cvt.u16.u32 	%rs18791, %r30477;
	bfe.u32 	%r30478, %r30472, 8, 8;
	cvt.u16.u32 	%rs18792, %r30478;
	bfe.u32 	%r30479, %r30472, 16, 8;
	cvt.u16.u32 	%rs18793, %r30479;
	bfe.u32 	%r30480, %r30472, 24, 8;
	cvt.u16.u32 	%rs18794, %r30480;
	ld.local.v2.b32 	{%r30481, %r30482}, [%rd178+8];
	bfe.u32 	%r30483, %r30481, 0, 8;
	cvt.u16.u32 	%rs18795, %r30483;
	bfe.u32 	%r30484, %r30481, 8, 8;
	cvt.u16.u32 	%rs18796, %r30484;
	bfe.u32 	%r30485, %r30481, 16, 8;
	cvt.u16.u32 	%rs18797, %r30485;
	bfe.u32 	%r30486, %r30481, 24, 8;
	cvt.u16.u32 	%rs18798, %r30486;
	bfe.u32 	%r30487, %r30482, 0, 8;
	cvt.u16.u32 	%rs18799, %r30487;
	bfe.u32 	%r30488, %r30482, 8, 8;
	cvt.u16.u32 	%rs18800, %r30488;
	bfe.u32 	%r30489, %r30482, 16, 8;
	cvt.u16.u32 	%rs18801, %r30489;
	bfe.u32 	%r30490, %r30482, 24, 8;
	cvt.u16.u32 	%rs18802, %r30490;
	ld.local.v2.b32 	{%r30491, %r30492}, [%rd178+16];
	bfe.u32 	%r30493, %r30491, 0, 8;
	cvt.u16.u32 	%rs18803, %r30493;
	bfe.u32 	%r30494, %r30491, 8, 8;
	cvt.u16.u32 	%rs18804, %r30494;
	bfe.u32 	%r30495, %r30491, 16, 8;
	cvt.u16.u32 	%rs18805, %r30495;
	bfe.u32 	%r30496, %r30491, 24, 8;
	cvt.u16.u32 	%rs18806, %r30496;
	bfe.u32 	%r30497, %r30492, 0, 8;
	cvt.u16.u32 	%rs18807, %r30497;
	bfe.u32 	%r30498, %r30492, 8, 8;
	cvt.u16.u32 	%rs18808, %r30498;
	bfe.u32 	%r30499, %r30492, 16, 8;
	cvt.u16.u32 	%rs18809, %r30499;
	bfe.u32 	%r30500, %r30492, 24, 8;
	cvt.u16.u32 	%rs18810, %r30500;
	ld.local.v2.b32 	{%r30501, %r30502}, [%rd178+24];
	bfe.u32 	%r30503, %r30501, 0, 8;
	cvt.u16.u32 	%rs18811, %r30503;
	bfe.u32 	%r30504, %r30501, 8, 8;
	cvt.u16.u32 	%rs18812, %r30504;
	bfe.u32 	%r30505, %r30501, 16, 8;
	cvt.u16.u32 	%rs18813, %r30505;
	bfe.u32 	%r30506, %r30501, 24, 8;
	cvt.u16.u32 	%rs18814, %r30506;
	bfe.u32 	%r30507, %r30502, 0, 8;
	cvt.u16.u32 	%rs18815, %r30507;
	bfe.u32 	%r30508, %r30502, 8, 8;
	cvt.u16.u32 	%rs18816, %r30508;
	bfe.u32 	%r30509, %r30502, 16, 8;
	cvt.u16.u32 	%rs18817, %r30509;
	bfe.u32 	%r30510, %r30502, 24, 8;
	cvt.u16.u32 	%rs18818, %r30510;
	ld.local.v2.b32 	{%r30511, %r30512}, [%rd178+32];
	bfe.u32 	%r30513, %r30511, 0, 8;
	cvt.u16.u32 	%rs18819, %r30513;
	bfe.u32 	%r30514, %r30511, 8, 8;
	cvt.u16.u32 	%rs18820, %r30514;
	bfe.u32 	%r30515, %r30511, 16, 8;
	cvt.u16.u32 	%rs18821, %r30515;
	bfe.u32 	%r30516, %r30511, 24, 8;
	cvt.u16.u32 	%rs18822, %r30516;
	bfe.u32 	%r30517, %r30512, 0, 8;
	cvt.u16.u32 	%rs18823, %r30517;
	bfe.u32 	%r30518, %r30512, 8, 8;
	cvt.u16.u32 	%rs18824, %r30518;
	bfe.u32 	%r30519, %r30512, 16, 8;
	cvt.u16.u32 	%rs18825, %r30519;
	bfe.u32 	%r30520, %r30512, 24, 8;
	cvt.u16.u32 	%rs18826, %r30520;
	ld.local.v2.b32 	{%r30521, %r30522}, [%rd178+40];
	bfe.u32 	%r30523, %r30521, 0, 8;
	cvt.u16.u32 	%rs18827, %r30523;
	bfe.u32 	%r30524, %r30521, 8, 8;
	cvt.u16.u32 	%rs18828, %r30524;
	bfe.u32 	%r30525, %r30521, 16, 8;
	cvt.u16.u32 	%rs18829, %r30525;
	bfe.u32 	%r30526, %r30521, 24, 8;
	cvt.u16.u32 	%rs18830, %r30526;
	bfe.u32 	%r30527, %r30522, 0, 8;
	cvt.u16.u32 	%rs18831, %r30527;
	bfe.u32 	%r30528, %r30522, 8, 8;
	cvt.u16.u32 	%rs18832, %r30528;
	bfe.u32 	%r30529, %r30522, 16, 8;
	cvt.u16.u32 	%rs18833, %r30529;
	bfe.u32 	%r30530, %r30522, 24, 8;
	cvt.u16.u32 	%rs18834, %r30530;
	ld.local.v2.u8 	{%rs18835, %rs18836}, [%rd178+48];
	ld.local.u32 	%r33024, [%rd178+52];
	ld.local.f64 	%fd421, [%rd178+56];
$L__BB1_116:
	st.local.u32 	[%rd190], %r219;
	cvt.u32.u16 	%r30531, %rs18794;
	cvt.u32.u16 	%r30532, %rs18793;
	prmt.b32 	%r30533, %r30532, %r30531, 0x3340U;
	cvt.u32.u16 	%r30534, %rs18792;
	cvt.u32.u16 	%r30535, %rs18791;
	prmt.b32 	%r30536, %r30535, %r30534, 0x3340U;
	prmt.b32 	%r30537, %r30536, %r30533, 0x5410U;
	cvt.u32.u16 	%r30538, %rs18790;
	cvt.u32.u16 	%r30539, %rs18789;
	prmt.b32 	%r30540, %r30539, %r30538, 0x3340U;
	cvt.u32.u16 	%r30541, %rs18788;
	cvt.u32.u16 	%r30542, %rs18787;
	prmt.b32 	%r30543, %r30542, %r30541, 0x3340U;
	prmt.b32 	%r30544, %r30543, %r30540, 0x5410U;
	st.local.v2.b32 	[%rd190+8], {%r30544, %r30537};
	cvt.u32.u16 	%r30545, %rs18802;
	cvt.u32.u16 	%r30546, %rs18801;
	prmt.b32 	%r30547, %r30546, %r30545, 0x3340U;
	cvt.u32.u16 	%r30548, %rs18800;
	cvt.u32.u16 	%r30549, %rs18799;
	prmt.b32 	%r30550, %r30549, %r30548, 0x3340U;
	prmt.b32 	%r30551, %r30550, %r30547, 0x5410U;
	cvt.u32.u16 	%r30552, %rs18798;
	cvt.u32.u16 	%r30553, %rs18797;
	prmt.b32 	%r30554, %r30553, %r30552, 0x3340U;
	cvt.u32.u16 	%r30555, %rs18796;
	cvt.u32.u16 	%r30556, %rs18795;
	prmt.b32 	%r30557, %r30556, %r30555, 0x3340U;
	prmt.b32 	%r30558, %r30557, %r30554, 0x5410U;
	st.local.v2.b32 	[%rd190+16], {%r30558, %r30551};
	cvt.u32.u16 	%r30559, %rs18810;
	cvt.u32.u16 	%r30560, %rs18809;
	prmt.b32 	%r30561, %r30560, %r30559, 0x3340U;
	cvt.u32.u16 	%r30562, %rs18808;
	cvt.u32.u16 	%r30563, %rs18807;
	prmt.b32 	%r30564, %r30563, %r30562, 0x3340U;
	prmt.b32 	%r30565, %r30564, %r30561, 0x5410U;
	cvt.u32.u16 	%r30566, %rs18806;
	cvt.u32.u16 	%r30567, %rs18805;
	prmt.b32 	%r30568, %r30567, %r30566, 0x3340U;
	cvt.u32.u16 	%r30569, %rs18804;
	cvt.u32.u16 	%r30570, %rs18803;
	prmt.b32 	%r30571, %r30570, %r30569, 0x3340U;
	prmt.b32 	%r30572, %r30571, %r30568, 0x5410U;
	st.local.v2.b32 	[%rd190+24], {%r30572, %r30565};
	cvt.u32.u16 	%r30573, %rs18818;
	cvt.u32.u16 	%r30574, %rs18817;
	prmt.b32 	%r30575, %r30574, %r30573, 0x3340U;
	cvt.u32.u16 	%r30576, %rs18816;
	cvt.u32.u16 	%r30577, %rs18815;
	prmt.b32 	%r30578, %r30577, %r30576, 0x3340U;
	prmt.b32 	%r30579, %r30578, %r30575, 0x5410U;
	cvt.u32.u16 	%r30580, %rs18814;
	cvt.u32.u16 	%r30581, %rs18813;
	prmt.b32 	%r30582, %r30581, %r30580, 0x3340U;
	cvt.u32.u16 	%r30583, %rs18812;
	cvt.u32.u16 	%r30584, %rs18811;
	prmt.b32 	%r30585, %r30584, %r30583, 0x3340U;
	prmt.b32 	%r30586, %r30585, %r30582, 0x5410U;
	st.local.v2.b32 	[%rd190+32], {%r30586, %r30579};
	cvt.u32.u16 	%r30587, %rs18826;
	cvt.u32.u16 	%r30588, %rs18825;
	prmt.b32 	%r30589, %r30588, %r30587, 0x3340U;
	cvt.u32.u16 	%r30590, %rs18824;
	cvt.u32.u16 	%r30591, %rs18823;
	prmt.b32 	%r30592, %r30591, %r30590, 0x3340U;
	prmt.b32 	%r30593, %r30592, %r30589, 0x5410U;
	cvt.u32.u16 	%r30594, %rs18822;
	cvt.u32.u16 	%r30595, %rs18821;
	prmt.b32 	%r30596, %r30595, %r30594, 0x3340U;
	cvt.u32.u16 	%r30597, %rs18820;
	cvt.u32.u16 	%r30598, %rs18819;
	prmt.b32 	%r30599, %r30598, %r30597, 0x3340U;
	prmt.b32 	%r30600, %r30599, %r30596, 0x5410U;
	st.local.v2.b32 	[%rd190+40], {%r30600, %r30593};
	cvt.u32.u16 	%r30601, %rs18834;
	cvt.u32.u16 	%r30602, %rs18833;
	prmt.b32 	%r30603, %r30602, %r30601, 0x3340U;
	cvt.u32.u16 	%r30604, %rs18832;
	cvt.u32.u16 	%r30605, %rs18831;
	prmt.b32 	%r30606, %r30605, %r30604, 0x3340U;
	prmt.b32 	%r30607, %r30606, %r30603, 0x5410U;
	cvt.u32.u16 	%r30608, %rs18830;
	cvt.u32.u16 	%r30609, %rs18829;
	prmt.b32 	%r30610, %r30609, %r30608, 0x3340U;
	cvt.u32.u16 	%r30611, %rs18828;
	cvt.u32.u16 	%r30612, %rs18827;
	prmt.b32 	%r30613, %r30612, %r30611, 0x3340U;
	prmt.b32 	%r30614, %r30613, %r30610, 0x5410U;
	st.local.v2.b32 	[%rd190+48], {%r30614, %r30607};
	st.local.v2.u8 	[%rd190+56], {%rs18835, %rs18836};
	st.local.u32 	[%rd190+60], %r33024;
	st.local.f64 	[%rd190+64], %fd421;
	mov.u32 	%r30615, %tid.x;
	shr.u32 	%r30616, %r30615, 5;
	setp.ne.s32 	%p755, %r30616, 3;
	@%p755 bra 	$L__BB1_118;
	mov.f64 	%fd420, %fd421;
	mov.u32 	%r33016, %r33024;
	mov.u16 	%rs18737, %rs18836;
	mov.u16 	%rs18738, %rs18835;
	mov.u16 	%rs18739, %rs18834;
	mov.u16 	%rs18740, %rs18833;
	mov.u16 	%rs18741, %rs18832;
	mov.u16 	%rs18742, %rs18831;
	mov.u16 	%rs18743, %rs18830;
	mov.u16 	%rs18744, %rs18829;
	mov.u16 	%rs18745, %rs18828;
	mov.u16 	%rs18746, %rs18827;
	mov.u16 	%rs18747, %rs18826;
	mov.u16 	%rs18748, %rs18825;
	mov.u16 	%rs18749, %rs18824;
	mov.u16 	%rs18750, %rs18823;
	mov.u16 	%rs18751, %rs18822;
	mov.u16 	%rs18752, %rs18821;
	mov.u16 	%rs18753, %rs18820;
	mov.u16 	%rs18754, %rs18819;
	mov.u16 	%rs18755, %rs18818;
	mov.u16 	%rs18756, %rs18817;
	mov.u16 	%rs18757, %rs18816;
	mov.u16 	%rs18758, %rs18815;
	mov.u16 	%rs18759, %rs18814;
	mov.u16 	%rs18760, %rs18813;
	mov.u16 	%rs18761, %rs18812;
	mov.u16 	%rs18762, %rs18811;
	mov.u16 	%rs18763, %rs18810;
	mov.u16 	%rs18764, %rs18809;
	mov.u16 	%rs18765, %rs18808;
	mov.u16 	%rs18766, %rs18807;
	mov.u16 	%rs18767, %rs18806;
	mov.u16 	%rs18768, %rs18805;
	mov.u16 	%rs18769, %rs18804;
	mov.u16 	%rs18770, %rs18803;
	mov.u16 	%rs18771, %rs18802;
	mov.u16 	%rs18772, %rs18801;
	mov.u16 	%rs18773, %rs18800;
	mov.u16 	%rs18774, %rs18799;
	mov.u16 	%rs18775, %rs18798;
	mov.u16 	%rs18776, %rs18797;
	mov.u16 	%rs18777, %rs18796;
	mov.u16 	%rs18778, %rs18795;
	mov.u16 	%rs18779, %rs18794;
	mov.u16 	%rs18780, %rs18793;
	mov.u16 	%rs18781, %rs18792;
	mov.u16 	%rs18782, %rs18791;
	mov.u16 	%rs18783, %rs18790;
	mov.u16 	%rs18784, %rs18789;
	mov.u16 	%rs18785, %rs18788;
	mov.u16 	%rs18786, %rs18787;
	mov.u32 	%r33017, %r219;
$L__BB1_118:
	ld.shared.u32 	%r30617, [_ZN6thrust24THRUST_300001_SM_1000_NS8cuda_cub4core6detail5shmemE+216];
	ld.shared.v4.b32 	{%r30618, %r30619, %r30620, %r30621}, [_ZN6thrust24THRUST_300001_SM_1000_NS8cuda_cub4core6detail5shmemE+224];
	bfe.u32 	%r30622, %r30618, 0, 8;
	cvt.u16.u32 	%rs18887, %r30622;
	bfe.u32 	%r30623, %r30618, 8, 8;
	cvt.u16.u32 	%rs18888, %r30623;
	bfe.u32 	%r30624, %r30618, 16, 8;
	cvt.u16.u32 	%rs18889, %r30624;
	bfe.u32 	%r30625, %r30618, 24, 8;
	cvt.u16.u32 	%rs18890, %r30625;
	bfe.u32 	%r30626, %r30619, 0, 8;
	cvt.u16.u32 	%rs18891, %r30626;
	bfe.u32 	%r30627, %r30619, 8, 8;
	cvt.u16.u32 	%rs18892, %r30627;
	bfe.u32 	%r30628, %r30619, 16, 8;
	cvt.u16.u32 	%rs18893, %r30628;
	bfe.u32 	%r30629, %r30619, 24, 8;
	cvt.u16.u32 	%rs18894, %r30629;
	bfe.u32 	%r30630, %r30620, 0, 8;
	cvt.u16.u32 	%rs18895, %r30630;
	bfe.u32 	%r30631, %r30620, 8, 8;
	cvt.u16.u32 	%rs18896, %r30631;
	bfe.u32 	%r30632, %r30620, 16, 8;
	cvt.u16.u32 	%rs18897, %r30632;
	bfe.u32 	%r30633, %r30620, 24, 8;
	cvt.u16.u32 	%rs18898, %r30633;
	bfe.u32 	%r30634, %r30621, 0, 8;
	cvt.u16.u32 	%rs18899, %r30634;
	bfe.u32 	%r30635, %r30621, 8, 8;
	cvt.u16.u32 	%rs18900, %r30635;
	bfe.u32 	%r30636, %r30621, 16, 8;
	cvt.u16.u32 	%rs18901, %r30636;
	bfe.u32 	%r30637, %r30621, 24, 8;
	cvt.u16.u32 	%rs18902, %r30637;
	ld.shared.v4.b32 	{%r30638, %r30639, %r30640, %r30641}, [_ZN6thrust24THRUST_300001_SM_1000_NS8cuda_cub4core6detail5shmemE+240];
	bfe.u32 	%r30642, %r30638, 0, 8;
	cvt.u16.u32 	%rs18903, %r30642;
	bfe.u32 	%r30643, %r30638, 8, 8;
	cvt.u16.u32 	%rs18904, %r30643;
	bfe.u32 	%r30644, %r30638, 16, 8;
	cvt.u16.u32 	%rs18905, %r30644;
	bfe.u32 	%r30645, %r30638, 24, 8;
	cvt.u16.u32 	%rs18906, %r30645;
	bfe.u32 	%r30646, %r30639, 0, 8;
	cvt.u16.u32 	%rs18907, %r30646;
	bfe.u32 	%r30647, %r30639, 8, 8;
	cvt.u16.u32 	%rs18908, %r30647;
	bfe.u32 	%r30648, %r30639, 16, 8;
	cvt.u16.u32 	%rs18909, %r30648;
	bfe.u32 	%r30649, %r30639, 24, 8;
	cvt.u16.u32 	%rs18910, %r30649;
	bfe.u32 	%r30650, %r30640, 0, 8;
	cvt.u16.u32 	%rs18911, %r30650;
	bfe.u32 	%r30651, %r30640, 8, 8;
	cvt.u16.u32 	%rs18912, %r30651;
	bfe.u32 	%r30652, %r30640, 16, 8;
	cvt.u16.u32 	%rs18913, %r30652;
	bfe.u32 	%r30653, %r30640, 24, 8;
	cvt.u16.u32 	%rs18914, %r30653;
	bfe.u32 	%r30654, %r30641, 0, 8;
	cvt.u16.u32 	%rs18915, %r30654;
	bfe.u32 	%r30655, %r30641, 8, 8;
	cvt.u16.u32 	%rs18916, %r30655;
	bfe.u32 	%r30656, %r30641, 16, 8;
	cvt.u16.u32 	%rs18917, %r30656;
	bfe.u32 	%r30657, %r30641, 24, 8;
	cvt.u16.u32 	%rs18918, %r30657;
	ld.shared.v4.b32 	{%r30658, %r30659, %r30660, %r30661}, [_ZN6thrust24THRUST_300001_SM_1000_NS8cuda_cub4core6detail5shmemE+256];
	bfe.u32 	%r30662, %r30658, 0, 8;
	cvt.u16.u32 	%rs18919, %r30662;
	bfe.u32 	%r30663, %r30658, 8, 8;
	cvt.u16.u32 	%rs18920, %r30663;
	bfe.u32 	%r30664, %r30658, 16, 8;
	cvt.u16.u32 	%rs18921, %r30664;
	bfe.u32 	%r30665, %r30658, 24, 8;
	cvt.u16.u32 	%rs18922, %r30665;
	bfe.u32 	%r30666, %r30659, 0, 8;
	cvt.u16.u32 	%rs18923, %r30666;
	bfe.u32 	%r30667, %r30659, 8, 8;
	cvt.u16.u32 	%rs18924, %r30667;
	bfe.u32 	%r30668, %r30659, 16, 8;
	cvt.u16.u32 	%rs18925, %r30668;
	bfe.u32 	%r30669, %r30659, 24, 8;
	cvt.u16.u32 	%rs18926, %r30669;
	bfe.u32 	%r30670, %r30660, 0, 8;
	cvt.u16.u32 	%rs18927, %r30670;
	bfe.u32 	%r30671, %r30660, 8, 8;
	cvt.u16.u32 	%rs18928, %r30671;
	bfe.u32 	%r30672, %r30660, 16, 8;
	cvt.u16.u32 	%rs18929, %r30672;
	bfe.u32 	%r30673, %r30660, 24, 8;
	cvt.u16.u32 	%rs18930, %r30673;
	bfe.u32 	%r30674, %r30661, 0, 8;
	cvt.u16.u32 	%rs18931, %r30674;
	bfe.u32 	%r30675, %r30661, 8, 8;
	cvt.u16.u32 	%rs18932, %r30675;
	bfe.u32 	%r30676, %r30661, 16, 8;
	cvt.u16.u32 	%rs18933, %r30676;
	bfe.u32 	%r30677, %r30661, 24, 8;
	cvt.u16.u32 	%rs18934, %r30677;
	ld.shared.v2.u8 	{%rs18935, %rs18936}, [_ZN6thrust24THRUST_300001_SM_1000_NS8cuda_cub4core6detail5shmemE+272];
	ld.shared.u32 	%r33033, [_ZN6thrust24THRUST_300001_SM_1000_NS8cuda_cub4core6detail5shmemE+276];
	ld.shared.f64 	%fd423, [_ZN6thrust24THRUST_300001_SM_1000_NS8cuda_cub4core6detail5shmemE+280];
	st.local.u32 	[%rd177], %r30617;
	add.s64 	%rd200, %rd177, 8;
	st.local.v2.b32 	[%rd177+8], {%r30618, %r30619};
	st.local.v2.b32 	[%rd177+16], {%r30620, %r30621};
	st.local.v2.b32 	[%rd177+24], {%r30638, %r30639};
	st.local.v2.b32 	[%rd177+32], {%r30640, %r30641};
	st.local.v2.b32 	[%rd177+40], {%r30658, %r30659};
	st.local.v2.b32 	[%rd177+48], {%r30660, %r30661};
	st.local.v2.u8 	[%rd177+56], {%rs18935, %rs18936};
	st.local.u32 	[%rd177+60], %r33033;
	st.local.f64 	[%rd177+64], %fd423;
	add.s32 	%r237, %r30617, %r219;
	setp.ne.s32 	%p756, %r30617, 0;
	@%p756 bra 	$L__BB1_130;
	mov.b16 	%rs17967, 0;
	st.local.u8 	[%rd176], %rs17967;
	add.s32 	%r30679, %r33033, %r33024;
	st.local.u32 	[%rd176+52], %r30679;
	add.f64 	%fd406, %fd421, %fd423;
	st.local.f64 	[%rd176+56], %fd406;
	mov.b32 	%r33027, 0;
$L__BB1_120:
	mov.u32 	%r238, %r33027;
	cvt.u64.u32 	%rd3344, %r238;
	add.s64 	%rd3345, %rd176, %rd3344;
	ld.local.u8 	%rs17968, [%rd3345];
	setp.ne.s16 	%p757, %rs17968, 0;
	add.s32 	%r33027, %r238, 1;
	@%p757 bra 	$L__BB1_120;
	and.b16  	%rs17969, %rs18787, 255;
	setp.eq.s16 	%p758, %rs17969, 0;
	mov.u32 	%r33029, %r238;
	@%p758 bra 	$L__BB1_124;
	mov.b32 	%r33028, 0;
$L__BB1_123:
	add.s32 	%r30681, %r33028, %r238;
	cvt.u64.u32 	%rd3346, %r30681;
	add.s64 	%rd3347, %rd190, %rd3346;
	ld.local.u8 	%rs17970, [%rd3347+8];
	add.s64 	%rd3348, %rd176, %rd3346;
	st.local.u8 	[%rd3348], %rs17970;
	add.s32 	%r241, %r33028, 1;
	add.s32 	%r33029, %r241, %r238;
	cvt.u64.u32 	%rd3349, %r33028;
	add.s64 	%rd3350, %rd190, %rd3349;
	ld.local.u8 	%rs17971, [%rd3350+9];
	setp.ne.s16 	%p759, %rs17971, 0;
	mov.u32 	%r33028, %r241;
	@%p759 bra 	$L__BB1_123;
$L__BB1_124:
	cvt.u64.u32 	%rd3351, %r33029;
	add.s64 	%rd3352, %rd176, %rd3351;
	mov.b16 	%rs17972, 0;
	st.local.u8 	[%rd3352+1], %rs17972;
	mov.b32 	%r33030, 0;
$L__BB1_125:
	mov.u32 	%r244, %r33030;
	cvt.u64.u32 	%rd3353, %r244;
	add.s64 	%rd3354, %rd176, %rd3353;
	ld.local.u8 	%rs17973, [%rd3354];
	setp.ne.s16 	%p760, %rs17973, 0;
	add.s32 	%r33030, %r244, 1;
	@%p760 bra 	$L__BB1_125;
	and.b16  	%rs17974, %rs18887, 255;
	setp.eq.s16 	%p761, %rs17974, 0;
	mov.u32 	%r33032, %r244;
	@%p761 bra 	$L__BB1_129;
	mov.b32 	%r33031, 0;
$L__BB1_128:
	add.s32 	%r30684, %r33031, %r244;
	cvt.u64.u32 	%rd3355, %r30684;
	add.s64 	%rd3356, %rd177, %rd3355;
	ld.local.u8 	%rs17975, [%rd3356+8];
	add.s64 	%rd3357, %rd176, %rd3355;
	st.local.u8 	[%rd3357], %rs17975;
	add.s32 	%r247, %r33031, 1;
	add.s32 	%r33032, %r247, %r244;
	cvt.u64.u32 	%rd3358, %r33031;
	add.s64 	%rd3359, %rd200, %rd3358;
	ld.local.u8 	%rs17976, [%rd3359+1];
	setp.ne.s16 	%p762, %rs17976, 0;
	mov.u32 	%r33031, %r247;
	@%p762 bra 	$L__BB1_128;
$L__BB1_129:
	cvt.u64.u32 	%rd3360, %r33032;
	add.s64 	%rd3361, %rd176, %rd3360;
	mov.b16 	%rs17977, 0;
	st.local.u8 	[%rd3361+1], %rs17977;
	ld.local.v2.b32 	{%r30685, %r30686}, [%rd176];
	bfe.u32 	%r30687, %r30685, 0, 8;
	cvt.u16.u32 	%rs18887, %r30687;
	bfe.u32 	%r30688, %r30685, 8, 8;
	cvt.u16.u32 	%rs18888, %r30688;
	bfe.u32 	%r30689, %r30685, 16, 8;
	cvt.u16.u32 	%rs18889, %r30689;
	bfe.u32 	%r30690, %r30685, 24, 8;
	cvt.u16.u32 	%rs18890, %r30690;
	bfe.u32 	%r30691, %r30686, 0, 8;
	cvt.u16.u32 	%rs18891, %r30691;
	bfe.u32 	%r30692, %r30686, 8, 8;
	cvt.u16.u32 	%rs18892, %r30692;
	bfe.u32 	%r30693, %r30686, 16, 8;
	cvt.u16.u32 	%rs18893, %r30693;
	bfe.u32 	%r30694, %r30686, 24, 8;
	cvt.u16.u32 	%rs18894, %r30694;
	ld.local.v2.b32 	{%r30695, %r30696}, [%rd176+8];
	bfe.u32 	%r30697, %r30695, 0, 8;
	cvt.u16.u32 	%rs18895, %r30697;
	bfe.u32 	%r30698, %r30695, 8, 8;
	cvt.u16.u32 	%rs18896, %r30698;
	bfe.u32 	%r30699, %r30695, 16, 8;
	cvt.u16.u32 	%rs18897, %r30699;
	bfe.u32 	%r30700, %r30695, 24, 8;
	cvt.u16.u32 	%rs18898, %r30700;
	bfe.u32 	%r30701, %r30696, 0, 8;
	cvt.u16.u32 	%rs18899, %r30701;
	bfe.u32 	%r30702, %r30696, 8, 8;
	cvt.u16.u32 	%rs18900, %r30702;
	bfe.u32 	%r30703, %r30696, 16, 8;
	cvt.u16.u32 	%rs18901, %r30703;
	bfe.u32 	%r30704, %r30696, 24, 8;
	cvt.u16.u32 	%rs18902, %r30704;
	ld.local.v2.b32 	{%r30705, %r30706}, [%rd176+16];
	bfe.u32 	%r30707, %r30705, 0, 8;
	cvt.u16.u32 	%rs18903, %r30707;
	bfe.u32 	%r30708, %r30705, 8, 8;
	cvt.u16.u32 	%rs18904, %r30708;
	bfe.u32 	%r30709, %r30705, 16, 8;
	cvt.u16.u32 	%rs18905, %r30709;
	bfe.u32 	%r30710, %r30705, 24, 8;
	cvt.u16.u32 	%rs18906, %r30710;
	bfe.u32 	%r30711, %r30706, 0, 8;
	cvt.u16.u32 	%rs18907, %r30711;
	bfe.u32 	%r30712, %r30706, 8, 8;
	cvt.u16.u32 	%rs18908, %r30712;
	bfe.u32 	%r30713, %r30706, 16, 8;
	cvt.u16.u32 	%rs18909, %r30713;
	bfe.u32 	%r30714, %r30706, 24, 8;
	cvt.u16.u32 	%rs18910, %r30714;
	ld.local.v2.b32 	{%r30715, %r30716}, [%rd176+24];
	bfe.u32 	%r30717, %r30715, 0, 8;
	cvt.u16.u32 	%rs18911, %r30717;
	bfe.u32 	%r30718, %r30715, 8, 8;
	cvt.u16.u32 	%rs18912, %r30718;
	bfe.u32 	%r30719, %r30715, 16, 8;
	cvt.u16.u32 	%rs18913, %r30719;
	bfe.u32 	%r30720, %r30715, 24, 8;
	cvt.u16.u32 	%rs18914, %r30720;
	bfe.u32 	%r30721, %r30716, 0, 8;
	cvt.u16.u32 	%rs18915, %r30721;
	bfe.u32 	%r30722, %r30716, 8, 8;
	cvt.u16.u32 	%rs18916, %r30722;
	bfe.u32 	%r30723, %r30716, 16, 8;
	cvt.u16.u32 	%rs18917, %r30723;
	bfe.u32 	%r30724, %r30716, 24, 8;
	cvt.u16.u32 	%rs18918, %r30724;
	ld.local.v2.b32 	{%r30725, %r30726}, [%rd176+32];
	bfe.u32 	%r30727, %r30725, 0, 8;
	cvt.u16.u32 	%rs18919, %r30727;
	bfe.u32 	%r30728, %r30725, 8, 8;
	cvt.u16.u32 	%rs18920, %r30728;
	bfe.u32 	%r30729, %r30725, 16, 8;
	cvt.u16.u32 	%rs18921, %r30729;
	bfe.u32 	%r30730, %r30725, 24, 8;
	cvt.u16.u32 	%rs18922, %r30730;
	bfe.u32 	%r30731, %r30726, 0, 8;
	cvt.u16.u32 	%rs18923, %r30731;
	bfe.u32 	%r30732, %r30726, 8, 8;
	cvt.u16.u32 	%rs18924, %r30732;
	bfe.u32 	%r30733, %r30726, 16, 8;
	cvt.u16.u32 	%rs18925, %r30733;
	bfe.u32 	%r30734, %r30726, 24, 8;
	cvt.u16.u32 	%rs18926, %r30734;
	ld.local.v2.b32 	{%r30735, %r30736}, [%rd176+40];
	bfe.u32 	%r30737, %r30735, 0, 8;
	cvt.u16.u32 	%rs18927, %r30737;
	bfe.u32 	%r30738, %r30735, 8, 8;
	cvt.u16.u32 	%rs18928, %r30738;
	bfe.u32 	%r30739, %r30735, 16, 8;
	cvt.u16.u32 	%rs18929, %r30739;
	bfe.u32 	%r30740, %r30735, 24, 8;
	cvt.u16.u32 	%rs18930, %r30740;
	bfe.u32 	%r30741, %r30736, 0, 8;
	cvt.u16.u32 	%rs18931, %r30741;
	bfe.u32 	%r30742, %r30736, 8, 8;
	cvt.u16.u32 	%rs18932, %r30742;
	bfe.u32 	%r30743, %r30736, 16, 8;
	cvt.u16.u32 	%rs18933, %r30743;
	bfe.u32 	%r30744, %r30736, 24, 8;
	cvt.u16.u32 	%rs18934, %r30744;
	ld.local.v2.u8 	{%rs18935, %rs18936}, [%rd176+48];
	ld.local.u32 	%r33033, [%rd176+52];
	ld.local.f64 	%fd423, [%rd176+56];
$L__BB1_130:
	st.local.u32 	[%rd190], %r237;
	cvt.u32.u16 	%r30745, %rs18894;
	cvt.u32.u16 	%r30746, %rs18893;
	prmt.b32 	%r30747, %r30746, %r30745, 0x3340U;
	cvt.u32.u16 	%r30748, %rs18892;
	cvt.u32.u16 	%r30749, %rs18891;
	prmt.b32 	%r30750, %r30749, %r30748, 0x3340U;
	prmt.b32 	%r30751, %r30750, %r30747, 0x5410U;
	cvt.u32.u16 	%r30752, %rs18890;
	cvt.u32.u16 	%r30753, %rs18889;
	prmt.b32 	%r30754, %r30753, %r30752, 0x3340U;
	cvt.u32.u16 	%r30755, %rs18888;
	cvt.u32.u16 	%r30756, %rs18887;
	prmt.b32 	%r30757, %r30756, %r30755, 0x3340U;
	prmt.b32 	%r30758, %r30757, %r30754, 0x5410U;
	st.local.v2.b32 	[%rd190+8], {%r30758, %r30751};
	cvt.u32.u16 	%r30759, %rs18902;
	cvt.u32.u16 	%r30760, %rs18901;
	prmt.b32 	%r30761, %r30760, %r30759, 0x3340U;
	cvt.u32.u16 	%r30762, %rs18900;
	cvt.u32.u16 	%r30763, %rs18899;
	prmt.b32 	%r30764, %r30763, %r30762, 0x3340U;
	prmt.b32 	%r30765, %r30764, %r30761, 0x5410U;
	cvt.u32.u16 	%r30766, %rs18898;
	cvt.u32.u16 	%r30767, %rs18897;
	prmt.b32 	%r30768, %r30767, %r30766, 0x3340U;
	cvt.u32.u16 	%r30769, %rs18896;
	cvt.u32.u16 	%r30770, %rs18895;
	prmt.b32 	%r30771, %r30770, %r30769, 0x3340U;
	prmt.b32 	%r30772, %r30771, %r30768, 0x5410U;
	st.local.v2.b32 	[%rd190+16], {%r30772, %r30765};
	cvt.u32.u16 	%r30773, %rs18910;
	cvt.u32.u16 	%r30774, %rs18909;
	prmt.b32 	%r30775, %r30774, %r30773, 0x3340U;
	cvt.u32.u16 	%r30776, %rs18908;
	cvt.u32.u16 	%r30777, %rs18907;
	prmt.b32 	%r30778, %r30777, %r30776, 0x3340U;
	prmt.b32 	%r30779, %r30778, %r30775, 0x5410U;
	cvt.u32.u16 	%r30780, %rs18906;
	cvt.u32.u16 	%r30781, %rs18905;
	prmt.b32 	%r30782, %r30781, %r30780, 0x3340U;
	cvt.u32.u16 	%r30783, %rs18904;
	cvt.u32.u16 	%r30784, %rs18903;
	prmt.b32 	%r30785, %r30784, %r30783, 0x3340U;
	prmt.b32 	%r30786, %r30785, %r30782, 0x5410U;
	st.local.v2.b32 	[%rd190+24], {%r30786, %r30779};
	cvt.u32.u16 	%r30787, %rs18918;
	cvt.u32.u16 	%r30788, %rs18917;
	prmt.b32 	%r30789, %r30788, %r30787, 0x3340U;
	cvt.u32.u16 	%r30790, %rs18916;
	cvt.u32.u16 	%r30791, %rs18915;
	prmt.b32 	%r30792, %r30791, %r30790, 0x3340U;
	prmt.b32 	%r30793, %r30792, %r30789, 0x5410U;
	cvt.u32.u16 	%r30794, %rs18914;
	cvt.u32.u16 	%r30795, %rs18913;
	prmt.b32 	%r30796, %r30795, %r30794, 0x3340U;
	cvt.u32.u16 	%r30797, %rs18912;
	cvt.u32.u16 	%r30798, %rs18911;
	prmt.b32 	%r30799, %r30798, %r30797, 0x3340U;
	prmt.b32 	%r30800, %r30799, %r30796, 0x5410U;
	st.local.v2.b32 	[%rd190+32], {%r30800, %r30793};
	cvt.u32.u16 	%r30801, %rs18926;
	cvt.u32.u16 	%r30802, %rs18925;
	prmt.b32 	%r30803, %r30802, %r30801, 0x3340U;
	cvt.u32.u16 	%r30804, %rs18924;
	cvt.u32.u16 	%r30805, %rs18923;
	prmt.b32 	%r30806, %r30805, %r30804, 0x3340U;
	prmt.b32 	%r30807, %r30806, %r30803, 0x5410U;
	cvt.u32.u16 	%r30808, %rs18922;
	cvt.u32.u16 	%r30809, %rs18921;
	prmt.b32 	%r30810, %r30809, %r30808, 0x3340U;
	cvt.u32.u16 	%r30811, %rs18920;
	cvt.u32.u16 	%r30812, %rs18919;
	prmt.b32 	%r30813, %r30812, %r30811, 0x3340U;
	prmt.b32 	%r30814, %r30813, %r30810, 0x5410U;
	st.local.v2.b32 	[%rd190+40], {%r30814, %r30807};
	cvt.u32.u16 	%r30815, %rs18934;
	cvt.u32.u16 	%r30816, %rs18933;
	prmt.b32 	%r30817, %r30816, %r30815, 0x3340U;
	cvt.u32.u16 	%r30818, %rs18932;
	cvt.u32.u16 	%r30819, %rs18931;
	prmt.b32 	%r30820, %r30819, %r30818, 0x3340U;
	prmt.b32 	%r30821, %r30820, %r30817, 0x5410U;
	cvt.u32.u16 	%r30822, %rs18930;
	cvt.u32.u16 	%r30823, %rs18929;
	prmt.b32 	%r30824, %r30823, %r30822, 0x3340U;
	cvt.u32.u16 	%r30825, %rs18928;
	cvt.u32.u16 	%r30826, %rs18927;
	prmt.b32 	%r30827, %r30826, %r30825, 0x3340U;
	prmt.b32 	%r30828, %r30827, %r30824, 0x5410U;
	st.local.v2.b32 	[%rd190+48], {%r30828, %r30821};
	st.local.v2.u8 	[%rd190+56], {%rs18935, %rs18936};
	st.local.u32 	[%rd190+60], %r33033;
	st.local.f64 	[%rd190+64], %fd423;
	mov.u32 	%r30829, %tid.x;
	shr.u32 	%r30830, %r30829, 5;
	setp.ne.s32 	%p763, %r30830, 4;
	@%p763 bra 	$L__BB1_132;
	mov.f64 	%fd420, %fd423;
	mov.u32 	%r33016, %r33033;
	mov.u16 	%rs18737, %rs18936;
	mov.u16 	%rs18738, %rs18935;
	mov.u16 	%rs18739, %rs18934;
	mov.u16 	%rs18740, %rs18933;
	mov.u16 	%rs18741, %rs18932;
	mov.u16 	%rs18742, %rs18931;
	mov.u16 	%rs18743, %rs18930;
	mov.u16 	%rs18744, %rs18929;
	mov.u16 	%rs18745, %rs18928;
	mov.u16 	%rs18746, %rs18927;
	mov.u16 	%rs18747, %rs18926;
	mov.u16 	%rs18748, %rs18925;
	mov.u16 	%rs18749, %rs18924;
	mov.u16 	%rs18750, %rs18923;
	mov.u16 	%rs18751, %rs18922;
	mov.u16 	%rs18752, %rs18921;
	mov.u16 	%rs18753, %rs18920;
	mov.u16 	%rs18754, %rs18919;
	mov.u16 	%rs18755, %rs18918;
	mov.u16 	%rs18756, %rs18917;
	mov.u16 	%rs18757, %rs18916;
	mov.u16 	%rs18758, %rs18915;
	mov.u16 	%rs18759, %rs18914;
	mov.u16 	%rs18760, %rs18913;
	mov.u16 	%rs18761, %rs18912;
	mov.u16 	%rs18762, %rs18911;
	mov.u16 	%rs18763, %rs18910;
	mov.u16 	%rs18764, %rs18909;
	mov.u16 	%rs18765, %rs18908;
	mov.u16 	%rs18766, %rs18907;
	mov.u16 	%rs18767, %rs18906;
	mov.u16 	%rs18768, %rs18905;
	mov.u16 	%rs18769, %rs18904;
	mov.u16 	%rs18770, %rs18903;
	mov.u16 	%rs18771, %rs18902;
	mov.u16 	%rs18772, %rs18901;
	mov.u16 	%rs18773, %rs18900;
	mov.u16 	%rs18774, %rs18899;
	mov.u16 	%rs18775, %rs18898;
	mov.u16 	%rs18776, %rs18897;
	mov.u16 	%rs18777, %rs18896;
	mov.u16 	%rs18778, %rs18895;
	mov.u16 	%rs18779, %rs18894;
	mov.u16 	%rs18780, %rs18893;
	mov.u16 	%rs18781, %rs18892;
	mov.u16 	%rs18782, %rs18891;
	mov.u16 	%rs18783, %rs18890;
	mov.u16 	%rs18784, %rs18889;
	mov.u16 	%rs18785, %rs18888;
	mov.u16 	%rs18786, %rs18887;
	mov.u32 	%r33017, %r237;
$L__BB1_132:
	ld.shared.u32 	%r30831, [_ZN6thrust24THRUST_300001_SM_1000_NS8cuda_cub4core6detail5shmemE+288];
	ld.shared.v2.b32 	{%r30832, %r30833}, [_ZN6thrust24THRUST_300001_SM_1000_NS8cuda_cub4core6detail5shmemE+296];
	bfe.u32 	%r30834, %r30832, 0, 8;
	cvt.u16.u32 	%rs18987, %r30834;
	bfe.u32 	%r30835, %r30832, 8, 8;
	cvt.u16.u32 	%rs18988, %r30835;
	bfe.u32 	%r30836, %r30832, 16, 8;
	cvt.u16.u32 	%rs18989, %r30836;
	bfe.u32 	%r30837, %r30832, 24, 8;
	cvt.u16.u32 	%rs18990, %r30837;
	bfe.u32 	%r30838, %r30833, 0, 8;
	cvt.u16.u32 	%rs18991, %r30838;
	bfe.u32 	%r30839, %r30833, 8, 8;
	cvt.u16.u32 	%rs18992, %r30839;
	bfe.u32 	%r30840, %r30833, 16, 8;
	cvt.u16.u32 	%rs18993, %r30840;
	bfe.u32 	%r30841, %r30833, 24, 8;
	cvt.u16.u32 	%rs18994, %r30841;
	ld.shared.v4.b32 	{%r30842, %r30843, %r30844, %r30845}, [_ZN6thrust24THRUST_300001_SM_1000_NS8cuda_cub4core6detail5shmemE+304];
	bfe.u32 	%r30846, %r30842, 0, 8;
	cvt.u16.u32 	%rs18995, %r30846;
	bfe.u32 	%r30847, %r30842, 8, 8;
	cvt.u16.u32 	%rs18996, %r30847;
	bfe.u32 	%r30848, %r30842, 16, 8;
	cvt.u16.u32 	%rs18997, %r30848;
	bfe.u32 	%r30849, %r30842, 24, 8;
	cvt.u16.u32 	%rs18998, %r30849;
	bfe.u32 	%r30850, %r30843, 0, 8;
	cvt.u16.u32 	%rs18999, %r30850;
	bfe.u32 	%r30851, %r30843, 8, 8;
	cvt.u16.u32 	%rs19000, %r30851;
	bfe.u32 	%r30852, %r30843, 16, 8;
	cvt.u16.u32 	%rs19001, %r30852;
	bfe.u32 	%r30853, %r30843, 24, 8;
	cvt.u16.u32 	%rs19002, %r30853;
	bfe.u32 	%r30854, %r30844, 0, 8;
	cvt.u16.u32 	%rs19003, %r30854;
	bfe.u32 	%r30855, %r30844, 8, 8;
	cvt.u16.u32 	%rs19004, %r30855;
	bfe.u32 	%r30856, %r30844, 16, 8;
	cvt.u16.u32 	%rs19005, %r30856;
	bfe.u32 	%r30857, %r30844, 24, 8;
	cvt.u16.u32 	%rs19006, %r30857;
	bfe.u32 	%r30858, %r30845, 0, 8;
	cvt.u16.u32 	%rs19007, %r30858;
	bfe.u32 	%r30859, %r30845, 8, 8;
	cvt.u16.u32 	%rs19008, %r30859;
	bfe.u32 	%r30860, %r30845, 16, 8;
	cvt.u16.u32 	%rs19009, %r30860;
	bfe.u32 	%r30861, %r30845, 24, 8;
	cvt.u16.u32 	%rs19010, %r30861;
	ld.shared.v4.b32 	{%r30862, %r30863, %r30864, %r30865}, [_ZN6thrust24THRUST_300001_SM_1000_NS8cuda_cub4core6detail5shmemE+320];
	bfe.u32 	%r30866, %r30862, 0, 8;
	cvt.u16.u32 	%rs19011, %r30866;
	bfe.u32 	%r30867, %r30862, 8, 8;
	cvt.u16.u32 	%rs19012, %r30867;
	bfe.u32 	%r30868, %r30862, 16, 8;
	cvt.u16.u32 	%rs19013, %r30868;
	bfe.u32 	%r30869, %r30862, 24, 8;
	cvt.u16.u32 	%rs19014, %r30869;
	bfe.u32 	%r30870, %r30863, 0, 8;
	cvt.u16.u32 	%rs19015, %r30870;
	bfe.u32 	%r30871, %r30863, 8, 8;
	cvt.u16.u32 	%rs19016, %r30871;
	bfe.u32 	%r30872, %r30863, 16, 8;
	cvt.u16.u32 	%rs19017, %r30872;
	bfe.u32 	%r30873, %r30863, 24, 8;
	cvt.u16.u32 	%rs19018, %r30873;
	bfe.u32 	%r30874, %r30864, 0, 8;
	cvt.u16.u32 	%rs19019, %r30874;
	bfe.u32 	%r30875, %r30864, 8, 8;
	cvt.u16.u32 	%rs19020, %r30875;
	bfe.u32 	%r30876, %r30864, 16, 8;
	cvt.u16.u32 	%rs19021, %r30876;
	bfe.u32 	%r30877, %r30864, 24, 8;
	cvt.u16.u32 	%rs19022, %r30877;
	bfe.u32 	%r30878, %r30865, 0, 8;
	cvt.u16.u32 	%rs19023, %r30878;
	bfe.u32 	%r30879, %r30865, 8, 8;
	cvt.u16.u32 	%rs19024, %r30879;
	bfe.u32 	%r30880, %r30865, 16, 8;
	cvt.u16.u32 	%rs19025, %r30880;
	bfe.u32 	%r30881, %r30865, 24, 8;
	cvt.u16.u32 	%rs19026, %r30881;
	ld.shared.v4.b32 	{%r30882, %r30883, %r30884, %r30885}, [_ZN6thrust24THRUST_300001_SM_1000_NS8cuda_cub4core6detail5shmemE+336];
	bfe.u32 	%r30886, %r30882, 0, 8;
	cvt.u16.u32 	%rs19027, %r30886;
	bfe.u32 	%r30887, %r30882, 8, 8;
	cvt.u16.u32 	%rs19028, %r30887;
	bfe.u32 	%r30888, %r30882, 16, 8;
	cvt.u16.u32 	%rs19029, %r30888;
	bfe.u32 	%r30889, %r30882, 24, 8;
	cvt.u16.u32 	%rs19030, %r30889;
	bfe.u32 	%r30890, %r30883, 0, 8;
	cvt.u16.u32 	%rs19031, %r30890;
	bfe.u32 	%r30891, %r30883, 8, 8;
	cvt.u16.u32 	%rs19032, %r30891;
	bfe.u32 	%r30892, %r30883, 16, 8;
	cvt.u16.u32 	%rs19033, %r30892;
	bfe.u32 	%r30893, %r30883, 24, 8;
	cvt.u16.u32 	%rs19034, %r30893;
	bfe.u32 	%r30894, %r30884, 0, 8;
	cvt.u16.u32 	%rs19035, %r30894;
	mov.b64 	%rd3362, {%r30884, %r30885};
	shr.u64 	%rd3363, %rd3362, 8;
	cvt.u16.u64 	%rs19036, %rd3363;
	{ .reg .b32 tmp; mov.b64 {tmp, %r33042}, %rd3362; }
	ld.shared.f64 	%fd425, [_ZN6thrust24THRUST_300001_SM_1000_NS8cuda_cub4core6detail5shmemE+352];
	st.local.u32 	[%rd175], %r30831;
	add.s64 	%rd201, %rd175, 8;
	st.local.v2.b32 	[%rd175+8], {%r30832, %r30833};
	st.local.v2.b32 	[%rd175+16], {%r30842, %r30843};
	st.local.v2.b32 	[%rd175+24], {%r30844, %r30845};
	st.local.v2.b32 	[%rd175+32], {%r30862, %r30863};
	st.local.v2.b32 	[%rd175+40], {%r30864, %r30865};
	st.local.v2.b32 	[%rd175+48], {%r30882, %r30883};
	st.local.v2.u8 	[%rd175+56], {%rs19035, %rs19036};
	st.local.u32 	[%rd175+60], %r33042;
	st.local.f64 	[%rd175+64], %fd425;
	add.s32 	%r255, %r30831, %r237;
	setp.ne.s32 	%p764, %r30831, 0;
	@%p764 bra 	$L__BB1_144;
	mov.b16 	%rs17978, 0;
	st.local.u8 	[%rd174], %rs17978;
	add.s32 	%r30896, %r33042, %r33033;
	st.local.u32 	[%rd174+52], %r30896;
	add.f64 	%fd407, %fd423, %fd425;
	st.local.f64 	[%rd174+56], %fd407;
	mov.b32 	%r33036, 0;
$L__BB1_134:
	mov.u32 	%r256, %r33036;
	cvt.u64.u32 	%rd3364, %r256;
	add.s64 	%rd3365, %rd174, %rd3364;
	ld.local.u8 	%rs17979, [%rd3365];
	setp.ne.s16 	%p765, %rs17979, 0;
	add.s32 	%r33036, %r256, 1;
	@%p765 bra 	$L__BB1_134;
	and.b16  	%rs17980, %rs18887, 255;
	setp.eq.s16 	%p766, %rs17980, 0;
	mov.u32 	%r33038, %r256;
	@%p766 bra 	$L__BB1_138;
	mov.b32 	%r33037, 0;
$L__BB1_137:
	add.s32 	%r30898, %r33037, %r256;
	cvt.u64.u32 	%rd3366, %r30898;
	add.s64 	%rd3367, %rd190, %rd3366;
	ld.local.u8 	%rs17981, [%rd3367+8];
	add.s64 	%rd3368, %rd174, %rd3366;
	st.local.u8 	[%rd3368], %rs17981;
	add.s32 	%r259, %r33037, 1;
	add.s32 	%r33038, %r259, %r256;
	cvt.u64.u32 	%rd3369, %r33037;
	add.s64 	%rd3370, %rd190, %rd3369;
	ld.local.u8 	%rs17982, [%rd3370+9];
	setp.ne.s16 	%p767, %rs17982, 0;
	mov.u32 	%r33037, %r259;
	@%p767 bra 	$L__BB1_137;
$L__BB1_138:
	cvt.u64.u32 	%rd3371, %r33038;
	add.s64 	%rd3372, %rd174, %rd3371;
	mov.b16 	%rs17983, 0;
	st.local.u8 	[%rd3372+1], %rs17983;
	mov.b32 	%r33039, 0;
$L__BB1_139:
	mov.u32 	%r262, %r33039;
	cvt.u64.u32 	%rd3373, %r262;
	add.s64 	%rd3374, %rd174, %rd3373;
	ld.local.u8 	%rs17984, [%rd3374];
	setp.ne.s16 	%p768, %rs17984, 0;
	add.s32 	%r33039, %r262, 1;
	@%p768 bra 	$L__BB1_139;
	and.b16  	%rs17985, %rs18987, 255;
	setp.eq.s16 	%p769, %rs17985, 0;
	mov.u32 	%r33041, %r262;
	@%p769 bra 	$L__BB1_143;
	mov.b32 	%r33040, 0;
$L__BB1_142:
	add.s32 	%r30901, %r33040, %r262;
	cvt.u64.u32 	%rd3375, %r30901;
	add.s64 	%rd3376, %rd175, %rd3375;
	ld.local.u8 	%rs17986, [%rd3376+8];
	add.s64 	%rd3377, %rd174, %rd3375;
	st.local.u8 	[%rd3377], %rs17986;
	add.s32 	%r265, %r33040, 1;
	add.s32 	%r33041, %r265, %r262;
	cvt.u64.u32 	%rd3378, %r33040;
	add.s64 	%rd3379, %rd201, %rd3378;
	ld.local.u8 	%rs17987, [%rd3379+1];
	setp.ne.s16 	%p770, %rs17987, 0;
	mov.u32 	%r33040, %r265;
	@%p770 bra 	$L__BB1_142;
$L__BB1_143:
	cvt.u64.u32 	%rd3380, %r33041;
	add.s64 	%rd3381, %rd174, %rd3380;
	mov.b16 	%rs17988, 0;
	st.local.u8 	[%rd3381+1], %rs17988;
	ld.local.v2.b32 	{%r30902, %r30903}, [%rd174];
	bfe.u32 	%r30904, %r30902, 0, 8;
	cvt.u16.u32 	%rs18987, %r30904;
	bfe.u32 	%r30905, %r30902, 8, 8;
	cvt.u16.u32 	%rs18988, %r30905;
	bfe.u32 	%r30906, %r30902, 16, 8;
	cvt.u16.u32 	%rs18989, %r30906;
	bfe.u32 	%r30907, %r30902, 24, 8;
	cvt.u16.u32 	%rs18990, %r30907;
	bfe.u32 	%r30908, %r30903, 0, 8;
	cvt.u16.u32 	%rs18991, %r30908;
	bfe.u32 	%r30909, %r30903, 8, 8;
	cvt.u16.u32 	%rs18992, %r30909;
	bfe.u32 	%r30910, %r30903, 16, 8;
	cvt.u16.u32 	%rs18993, %r30910;
	bfe.u32 	%r30911, %r30903, 24, 8;
	cvt.u16.u32 	%rs18994, %r30911;
	ld.local.v2.b32 	{%r30912, %r30913}, [%rd174+8];
	bfe.u32 	%r30914, %r30912, 0, 8;
	cvt.u16.u32 	%rs18995, %r30914;
	bfe.u32 	%r30915, %r30912, 8, 8;
	cvt.u16.u32 	%rs18996, %r30915;
	bfe.u32 	%r30916, %r30912, 16, 8;
	cvt.u16.u32 	%rs18997, %r30916;
	bfe.u32 	%r30917, %r30912, 24, 8;
	cvt.u16.u32 	%rs18998, %r30917;
	bfe.u32 	%r30918, %r30913, 0, 8;
	cvt.u16.u32 	%rs18999, %r30918;
	bfe.u32 	%r30919, %r30913, 8, 8;
	cvt.u16.u32 	%rs19000, %r30919;
	bfe.u32 	%r30920, %r30913, 16, 8;
	cvt.u16.u32 	%rs19001, %r30920;
	bfe.u32 	%r30921, %r30913, 24, 8;
	cvt.u16.u32 	%rs19002, %r30921;
	ld.local.v2.b32 	{%r30922, %r30923}, [%rd174+16];
	bfe.u32 	%r30924, %r30922, 0, 8;
	cvt.u16.u32 	%rs19003, %r30924;
	bfe.u32 	%r30925, %r30922, 8, 8;
	cvt.u16.u32 	%rs19004, %r30925;
	bfe.u32 	%r30926, %r30922, 16, 8;
	cvt.u16.u32 	%rs19005, %r30926;
	bfe.u32 	%r30927, %r30922, 24, 8;
	cvt.u16.u32 	%rs19006, %r30927;
	bfe.u32 	%r30928, %r30923, 0, 8;
	cvt.u16.u32 	%rs19007, %r30928;
	bfe.u32 	%r30929, %r30923, 8, 8;
	cvt.u16.u32 	%rs19008, %r30929;
	bfe.u32 	%r30930, %r30923, 16, 8;
	cvt.u16.u32 	%rs19009, %r30930;
	bfe.u32 	%r30931, %r30923, 24, 8;
	cvt.u16.u32 	%rs19010, %r30931;
	ld.local.v2.b32 	{%r30932, %r30933}, [%rd174+24];
	bfe.u32 	%r30934, %r30932, 0, 8;
	cvt.u16.u32 	%rs19011, %r30934;
	bfe.u32 	%r30935, %r30932, 8, 8;
	cvt.u16.u32 	%rs19012, %r30935;
	bfe.u32 	%r30936, %r30932, 16, 8;
	cvt.u16.u32 	%rs19013, %r30936;
	bfe.u32 	%r30937, %r30932, 24, 8;
	cvt.u16.u32 	%rs19014, %r30937;
	bfe.u32 	%r30938, %r30933, 0, 8;
	cvt.u16.u32 	%rs19015, %r30938;
	bfe.u32 	%r30939, %r30933, 8, 8;
	cvt.u16.u32 	%rs19016, %r30939;
	bfe.u32 	%r30940, %r30933, 16, 8;
	cvt.u16.u32 	%rs19017, %r30940;
	bfe.u32 	%r30941, %r30933, 24, 8;
	cvt.u16.u32 	%rs19018, %r30941;
	ld.local.v2.b32 	{%r30942, %r30943}, [%rd174+32];
	bfe.u32 	%r30944, %r30942, 0, 8;
	cvt.u16.u32 	%rs19019, %r30944;
	bfe.u32 	%r30945, %r30942, 8, 8;
	cvt.u16.u32 	%rs19020, %r30945;
	bfe.u32 	%r30946, %r30942, 16, 8;
	cvt.u16.u32 	%rs19021, %r30946;
	bfe.u32 	%r30947, %r30942, 24, 8;
	cvt.u16.u32 	%rs19022, %r30947;
	bfe.u32 	%r30948, %r30943, 0, 8;
	cvt.u16.u32 	%rs19023, %r30948;
	bfe.u32 	%r30949, %r30943, 8, 8;
	cvt.u16.u32 	%rs19024, %r30949;
	bfe.u32 	%r30950, %r30943, 16, 8;
	cvt.u16.u32 	%rs19025, %r30950;
	bfe.u32 	%r30951, %r30943, 24, 8;
	cvt.u16.u32 	%rs19026, %r30951;
	ld.local.v2.b32 	{%r30952, %r30953}, [%rd174+40];
	bfe.u32 	%r30954, %r30952, 0, 8;
	cvt.u16.u32 	%rs19027, %r30954;
	bfe.u32 	%r30955, %r30952, 8, 8;
	cvt.u16.u32 	%rs19028, %r30955;
	bfe.u32 	%r30956, %r30952, 16, 8;
	cvt.u16.u32 	%rs19029, %r30956;
	bfe.u32 	%r30957, %r30952, 24, 8;
	cvt.u16.u32 	%rs19030, %r30957;
	bfe.u32 	%r30958, %r30953, 0, 8;
	cvt.u16.u32 	%rs19031, %r30958;
	bfe.u32 	%r30959, %r30953, 8, 8;
	cvt.u16.u32 	%rs19032, %r30959;
	bfe.u32 	%r30960, %r30953, 16, 8;
	cvt.u16.u32 	%rs19033, %r30960;
	bfe.u32 	%r30961, %r30953, 24, 8;
	cvt.u16.u32 	%rs19034, %r30961;
	ld.local.v2.u8 	{%rs19035, %rs19036}, [%rd174+48];
	ld.local.u32 	%r33042, [%rd174+52];
	ld.local.f64 	%fd425, [%rd174+56];
$L__BB1_144:
	st.local.u32 	[%rd190], %r255;
	cvt.u32.u16 	%r30962, %rs18994;
	cvt.u32.u16 	%r30963, %rs18993;
	prmt.b32 	%r30964, %r30963, %r30962, 0x3340U;
	cvt.u32.u16 	%r30965, %rs18992;
	cvt.u32.u16 	%r30966, %rs18991;
	prmt.b32 	%r30967, %r30966, %r30965, 0x3340U;
	prmt.b32 	%r30968, %r30967, %r30964, 0x5410U;
	cvt.u32.u16 	%r30969, %rs18990;
	cvt.u32.u16 	%r30970, %rs18989;
	prmt.b32 	%r30971, %r30970, %r30969, 0x3340U;
	cvt.u32.u16 	%r30972, %rs18988;
	cvt.u32.u16 	%r30973, %rs18987;
	prmt.b32 	%r30974, %r30973, %r30972, 0x3340U;
	prmt.b32 	%r30975, %r30974, %r30971, 0x5410U;
	st.local.v2.b32 	[%rd190+8], {%r30975, %r30968};
	cvt.u32.u16 	%r30976, %rs19002;
	cvt.u32.u16 	%r30977, %rs19001;
	prmt.b32 	%r30978, %r30977, %r30976, 0x3340U;
	cvt.u32.u16 	%r30979, %rs19000;
	cvt.u32.u16 	%r30980, %rs18999;
	prmt.b32 	%r30981, %r30980, %r30979, 0x3340U;
	prmt.b32 	%r30982, %r30981, %r30978, 0x5410U;
	cvt.u32.u16 	%r30983, %rs18998;
	cvt.u32.u16 	%r30984, %rs18997;
	prmt.b32 	%r30985, %r30984, %r30983, 0x3340U;
	cvt.u32.u16 	%r30986, %rs18996;
	cvt.u32.u16 	%r30987, %rs18995;
	prmt.b32 	%r30988, %r30987, %r30986, 0x3340U;
	prmt.b32 	%r30989, %r30988, %r30985, 0x5410U;
	st.local.v2.b32 	[%rd190+16], {%r30989, %r30982};
	cvt.u32.u16 	%r30990, %rs19010;
	cvt.u32.u16 	%r30991, %rs19009;
	prmt.b32 	%r30992, %r30991, %r30990, 0x3340U;
	cvt.u32.u16 	%r30993, %rs19008;
	cvt.u32.u16 	%r30994, %rs19007;
	prmt.b32 	%r30995, %r30994, %r30993, 0x3340U;
	prmt.b32 	%r30996, %r30995, %r30992, 0x5410U;
	cvt.u32.u16 	%r30997, %rs19006;
	cvt.u32.u16 	%r30998, %rs19005;
	prmt.b32 	%r30999, %r30998, %r30997, 0x3340U;
	cvt.u32.u16 	%r31000, %rs19004;
	cvt.u32.u16 	%r31001, %rs19003;
	prmt.b32 	%r31002, %r31001, %r31000, 0x3340U;
	prmt.b32 	%r31003, %r31002, %r30999, 0x5410U;
	st.local.v2.b32 	[%rd190+24], {%r31003, %r30996};
	cvt.u32.u16 	%r31004, %rs19018;
	cvt.u32.u16 	%r31005, %rs19017;
	prmt.b32 	%r31006, %r31005, %r31004, 0x3340U;
	cvt.u32.u16 	%r31007, %rs19016;
	cvt.u32.u16 	%r31008, %rs19015;
	prmt.b32 	%r31009, %r31008, %r31007, 0x3340U;
	prmt.b32 	%r31010, %r31009, %r31006, 0x5410U;
	cvt.u32.u16 	%r31011, %rs19014;
	cvt.u32.u16 	%r31012, %rs19013;
	prmt.b32 	%r31013, %r31012, %r31011, 0x3340U;
	cvt.u32.u16 	%r31014, %rs19012;
	cvt.u32.u16 	%r31015, %rs19011;
	prmt.b32 	%r31016, %r31015, %r31014, 0x3340U;
	prmt.b32 	%r31017, %r31016, %r31013, 0x5410U;
	st.local.v2.b32 	[%rd190+32], {%r31017, %r31010};
	cvt.u32.u16 	%r31018, %rs19026;
	cvt.u32.u16 	%r31019, %rs19025;
	prmt.b32 	%r31020, %r31019, %r31018, 0x3340U;
	cvt.u32.u16 	%r31021, %rs19024;
	cvt.u32.u16 	%r31022, %rs19023;
	prmt.b32 	%r31023, %r31022, %r31021, 0x3340U;
	prmt.b32 	%r31024, %r31023, %r31020, 0x5410U;
	cvt.u32.u16 	%r31025, %rs19022;
	cvt.u32.u16 	%r31026, %rs19021;
	prmt.b32 	%r31027, %r31026, %r31025, 0x3340U;
	cvt.u32.u16 	%r31028, %rs19020;
	cvt.u32.u16 	%r31029, %rs19019;
	prmt.b32 	%r31030, %r31029, %r31028, 0x3340U;
	prmt.b32 	%r31031, %r31030, %r31027, 0x5410U;
	st.local.v2.b32 	[%rd190+40], {%r31031, %r31024};
	cvt.u32.u16 	%r31032, %rs19034;
	cvt.u32.u16 	%r31033, %rs19033;
	prmt.b32 	%r31034, %r31033, %r31032, 0x3340U;
	cvt.u32.u16 	%r31035, %rs19032;
	cvt.u32.u16 	%r31036, %rs19031;
	prmt.b32 	%r31037, %r31036, %r31035, 0x3340U;
	prmt.b32 	%r31038, %r31037, %r31034, 0x5410U;
	cvt.u32.u16 	%r31039, %rs19030;
	cvt.u32.u16 	%r31040, %rs19029;
	prmt.b32 	%r31041, %r31040, %r31039, 0x3340U;
	cvt.u32.u16 	%r31042, %rs19028;
	cvt.u32.u16 	%r31043, %rs19027;
	prmt.b32 	%r31044, %r31043, %r31042, 0x3340U;
	prmt.b32 	%r31045, %r31044, %r31041, 0x5410U;
	st.local.v2.b32 	[%rd190+48], {%r31045, %r31038};
	st.local.v2.u8 	[%rd190+56], {%rs19035, %rs19036};
	st.local.u32 	[%rd190+60], %r33042;
	st.local.f64 	[%rd190+64], %fd425;
	mov.u32 	%r31046, %tid.x;
	shr.u32 	%r31047, %r31046, 5;
	setp.ne.s32 	%p771, %r31047, 5;
	@%p771 bra 	$L__BB1_146;
	mov.f64 	%fd420, %fd425;
	mov.u32 	%r33016, %r33042;
	mov.u16 	%rs18737, %rs19036;
	mov.u16 	%rs18738, %rs19035;
	mov.u16 	%rs18739, %rs19034;
	mov.u16 	%rs18740, %rs19033;
	mov.u16 	%rs18741, %rs19032;
	mov.u16 	%rs18742, %rs19031;
	mov.u16 	%rs18743, %rs19030;
	mov.u16 	%rs18744, %rs19029;
	mov.u16 	%rs18745, %rs19028;
	mov.u16 	%rs18746, %rs19027;
	mov.u16 	%rs18747, %rs19026;
	mov.u16 	%rs18748, %rs19025;
	mov.u16 	%rs18749, %rs19024;
	mov.u16 	%rs18750, %rs19023;
	mov.u16 	%rs18751, %rs19022;
	mov.u16 	%rs18752, %rs19021;
	mov.u16 	%rs18753, %rs19020;
	mov.u16 	%rs18754, %rs19019;
	mov.u16 	%rs18755, %rs19018;
	mov.u16 	%rs18756, %rs19017;
	mov.u16 	%rs18757, %rs19016;
	mov.u16 	%rs18758, %rs19015;
	mov.u16 	%rs18759, %rs19014;
	mov.u16 	%rs18760, %rs19013;
	mov.u16 	%rs18761, %rs19012;
	mov.u16 	%rs18762, %rs19011;
	mov.u16 	%rs18763, %rs19010;
	mov.u16 	%rs18764, %rs19009;
	mov.u16 	%rs18765, %rs19008;
	mov.u16 	%rs18766, %rs19007;
	mov.u16 	%rs18767, %rs19006;
	mov.u16 	%rs18768, %rs19005;
	mov.u16 	%rs18769, %rs19004;
	mov.u16 	%rs18770, %rs19003;
	mov.u16 	%rs18771, %rs19002;
	mov.u16 	%rs18772, %rs19001;
	mov.u16 	%rs18773, %rs19000;
	mov.u16 	%rs18774, %rs18999;
	mov.u16 	%rs18775, %rs18998;
	mov.u16 	%rs18776, %rs18997;
	mov.u16 	%rs18777, %rs18996;
	mov.u16 	%rs18778, %rs18995;
	mov.u16 	%rs18779, %rs18994;
	mov.u16 	%rs18780, %rs18993;
	mov.u16 	%rs18781, %rs18992;
	mov.u16 	%rs18782, %rs18991;
	mov.u16 	%rs18783, %rs18990;
	mov.u16 	%rs18784, %rs18989;
	mov.u16 	%rs18785, %rs18988;
	mov.u16 	%rs18786, %rs18987;
	mov.u32 	%r33017, %r255;
$L__BB1_146:
	ld.shared.u32 	%r31048, [_ZN6thrust24THRUST_300001_SM_1000_NS8cuda_cub4core6detail5shmemE+360];
	ld.shared.v4.b32 	{%r31049, %r31050, %r31051, %r31052}, [_ZN6thrust24THRUST_300001_SM_1000_NS8cuda_cub4core6detail5shmemE+368];
	bfe.u32 	%r31053, %r31049, 0, 8;
	cvt.u16.u32 	%rs19087, %r31053;
	bfe.u32 	%r31054, %r31049, 8, 8;
	cvt.u16.u32 	%rs19088, %r31054;
	bfe.u32 	%r31055, %r31049, 16, 8;
	cvt.u16.u32 	%rs19089, %r31055;
	bfe.u32 	%r31056, %r31049, 24, 8;
	cvt.u16.u32 	%rs19090, %r31056;
	bfe.u32 	%r31057, %r31050, 0, 8;
	cvt.u16.u32 	%rs19091, %r31057;
	bfe.u32 	%r31058, %r31050, 8, 8;
	cvt.u16.u32 	%rs19092, %r31058;
	bfe.u32 	%r31059, %r31050, 16, 8;
	cvt.u16.u32 	%rs19093, %r31059;
	bfe.u32 	%r31060, %r31050, 24, 8;
	cvt.u16.u32 	%rs19094, %r31060;
	bfe.u32 	%r31061, %r31051, 0, 8;
	cvt.u16.u32 	%rs19095, %r31061;
	bfe.u32 	%r31062, %r31051, 8, 8;
	cvt.u16.u32 	%rs19096, %r31062;
	bfe.u32 	%r31063, %r31051, 16, 8;
	cvt.u16.u32 	%rs19097, %r31063;
	bfe.u32 	%r31064, %r31051, 24, 8;
	cvt.u16.u32 	%rs19098, %r31064;
	bfe.u32 	%r31065, %r31052, 0, 8;
	cvt.u16.u32 	%rs19099, %r31065;
	bfe.u32 	%r31066, %r31052, 8, 8;
	cvt.u16.u32 	%rs19100, %r31066;
	bfe.u32 	%r31067, %r31052, 16, 8;
	cvt.u16.u32 	%rs19101, %r31067;
	bfe.u32 	%r31068, %r31052, 24, 8;
	cvt.u16.u32 	%rs19102, %r31068;
	ld.shared.v4.b32 	{%r31069, %r31070, %r31071, %r31072}, [_ZN6thrust24THRUST_300001_SM_1000_NS8cuda_cub4core6detail5shmemE+384];
	bfe.u32 	%r31073, %r31069, 0, 8;
	cvt.u16.u32 	%rs19103, %r31073;
	bfe.u32 	%r31074, %r31069, 8, 8;
	cvt.u16.u32 	%rs19104, %r31074;
	bfe.u32 	%r31075, %r31069, 16, 8;
	cvt.u16.u32 	%rs19105, %r31075;
	bfe.u32 	%r31076, %r31069, 24, 8;
	cvt.u16.u32 	%rs19106, %r31076;
	bfe.u32 	%r31077, %r31070, 0, 8;
	cvt.u16.u32 	%rs19107, %r31077;
	bfe.u32 	%r31078, %r31070, 8, 8;
	cvt.u16.u32 	%rs19108, %r31078;
	bfe.u32 	%r31079, %r31070, 16, 8;
	cvt.u16.u32 	%rs19109, %r31079;
	bfe.u32 	%r31080, %r31070, 24, 8;
	cvt.u16.u32 	%rs19110, %r31080;
	bfe.u32 	%r31081, %r31071, 0, 8;
	cvt.u16.u32 	%rs19111, %r31081;
	bfe.u32 	%r31082, %r31071, 8, 8;
	cvt.u16.u32 	%rs19112, %r31082;
	bfe.u32 	%r31083, %r31071, 16, 8;
	cvt.u16.u32 	%rs19113, %r31083;
	bfe.u32 	%r31084, %r31071, 24, 8;
	cvt.u16.u32 	%rs19114, %r31084;
	bfe.u32 	%r31085, %r31072, 0, 8;
	cvt.u16.u32 	%rs19115, %r31085;
	bfe.u32 	%r31086, %r31072, 8, 8;
	cvt.u16.u32 	%rs19116, %r31086;
	bfe.u32 	%r31087, %r31072, 16, 8;
	cvt.u16.u32 	%rs19117, %r31087;
	bfe.u32 	%r31088, %r31072, 24, 8;
	cvt.u16.u32 	%rs19118, %r31088;
	ld.shared.v4.b32 	{%r31089, %r31090, %r31091, %r31092}, [_ZN6thrust24THRUST_300001_SM_1000_NS8cuda_cub4core6detail5shmemE+400];
	bfe.u32 	%r31093, %r31089, 0, 8;
	cvt.u16.u32 	%rs19119, %r31093;
	bfe.u32 	%r31094, %r31089, 8, 8;
	cvt.u16.u32 	%rs19120, %r31094;
	bfe.u32 	%r31095, %r31089, 16, 8;
	cvt.u16.u32 	%rs19121, %r31095;
	bfe.u32 	%r31096, %r31089, 24, 8;
	cvt.u16.u32 	%rs19122, %r31096;
	bfe.u32 	%r31097, %r31090, 0, 8;
	cvt.u16.u32 	%rs19123, %r31097;
	bfe.u32 	%r31098, %r31090, 8, 8;
	cvt.u16.u32 	%rs19124, %r31098;
	bfe.u32 	%r31099, %r31090, 16, 8;
	cvt.u16.u32 	%rs19125, %r31099;
	bfe.u32 	%r31100, %r31090, 24, 8;
	cvt.u16.u32 	%rs19126, %r31100;
	bfe.u32 	%r31101, %r31091, 0, 8;
	cvt.u16.u32 	%rs19127, %r31101;
	bfe.u32 	%r31102, %r31091, 8, 8;
	cvt.u16.u32 	%rs19128, %r31102;
	bfe.u32 	%r31103, %r31091, 16, 8;
	cvt.u16.u32 	%rs19129, %r31103;
	bfe.u32 	%r31104, %r31091, 24, 8;
	cvt.u16.u32 	%rs19130, %r31104;
	bfe.u32 	%r31105, %r31092, 0, 8;
	cvt.u16.u32 	%rs19131, %r31105;
	bfe.u32 	%r31106, %r31092, 8, 8;
	cvt.u16.u32 	%rs19132, %r31106;
	bfe.u32 	%r31107, %r31092, 16, 8;
	cvt.u16.u32 	%rs19133, %r31107;
	bfe.u32 	%r31108, %r31092, 24, 8;
	cvt.u16.u32 	%rs19134, %r31108;
	ld.shared.v2.u8 	{%rs19135, %rs19136}, [_ZN6thrust24THRUST_300001_SM_1000_NS8cuda_cub4core6detail5shmemE+416];
	ld.shared.u32 	%r33051, [_ZN6thrust24THRUST_300001_SM_1000_NS8cuda_cub4core6detail5shmemE+420];
	ld.shared.f64 	%fd427, [_ZN6thrust24THRUST_300001_SM_1000_NS8cuda_cub4core6detail5shmemE+424];
	st.local.u32 	[%rd173], %r31048;
	add.s64 	%rd202, %rd173, 8;
	st.local.v2.b32 	[%rd173+8], {%r31049, %r31050};
	st.local.v2.b32 	[%rd173+16], {%r31051, %r31052};
	st.local.v2.b32 	[%rd173+24], {%r31069, %r31070};
	st.local.v2.b32 	[%rd173+32], {%r31071, %r31072};
	st.local.v2.b32 	[%rd173+40], {%r31089, %r31090};
	st.local.v2.b32 	[%rd173+48], {%r31091, %r31092};
	st.local.v2.u8 	[%rd173+56], {%rs19135, %rs19136};
	st.local.u32 	[%rd173+60], %r33051;
	st.local.f64 	[%rd173+64], %fd427;
	add.s32 	%r273, %r31048, %r255;
	setp.ne.s32 	%p772, %r31048, 0;
	@%p772 bra 	$L__BB1_158;
	mov.b16 	%rs17989, 0;
	st.local.u8 	[%rd172], %rs17989;
	add.s32 	%r31110, %r33051, %r33042;
	st.local.u32 	[%rd172+52], %r31110;
	add.f64 	%fd408, %fd425, %fd427;
	st.local.f64 	[%rd172+56], %fd408;
	mov.b32 	%r33045, 0;
$L__BB1_148:
	mov.u32 	%r274, %r33045;
	cvt.u64.u32 	%rd3382, %r274;
	add.s64 	%rd3383, %rd172, %rd3382;
	ld.local.u8 	%rs17990, [%rd3383];
	setp.ne.s16 	%p773, %rs17990, 0;
	add.s32 	%r33045, %r274, 1;
	@%p773 bra 	$L__BB1_148;
	and.b16  	%rs17991, %rs18987, 255;
	setp.eq.s16 	%p774, %rs17991, 0;
	mov.u32 	%r33047, %r274;
	@%p774 bra 	$L__BB1_152;
	mov.b32 	%r33046, 0;
$L__BB1_151:
	add.s32 	%r31112, %r33046, %r274;
	cvt.u64.u32 	%rd3384, %r31112;
	add.s64 	%rd3385, %rd190, %rd3384;
	ld.local.u8 	%rs17992, [%rd3385+8];
	add.s64 	%rd3386, %rd172, %rd3384;
	st.local.u8 	[%rd3386], %rs17992;
	add.s32 	%r277, %r33046, 1;
	add.s32 	%r33047, %r277, %r274;
	cvt.u64.u32 	%rd3387, %r33046;
	add.s64 	%rd3388, %rd190, %rd3387;
	ld.local.u8 	%rs17993, [%rd3388+9];
	setp.ne.s16 	%p775, %rs17993, 0;
	mov.u32 	%r33046, %r277;
	@%p775 bra 	$L__BB1_151;
$L__BB1_152:
	cvt.u64.u32 	%rd3389, %r33047;
	add.s64 	%rd3390, %rd172, %rd3389;
	mov.b16 	%rs17994, 0;
	st.local.u8 	[%rd3390+1], %rs17994;
	mov.b32 	%r33048, 0;
$L__BB1_153:
	mov.u32 	%r280, %r33048;
	cvt.u64.u32 	%rd3391, %r280;
	add.s64 	%rd3392, %rd172, %rd3391;
	ld.local.u8 	%rs17995, [%rd3392];
	setp.ne.s16 	%p776, %rs17995, 0;
	add.s32 	%r33048, %r280, 1;
	@%p776 bra 	$L__BB1_153;
	and.b16  	%rs17996, %rs19087, 255;
	setp.eq.s16 	%p777, %rs17996, 0;
	mov.u32 	%r33050, %r280;
	@%p777 bra 	$L__BB1_157;
	mov.b32 	%r33049, 0;
$L__BB1_156:
	add.s32 	%r31115, %r33049, %r280;
	cvt.u64.u32 	%rd3393, %r31115;
	add.s64 	%rd3394, %rd173, %rd3393;
	ld.local.u8 	%rs17997, [%rd3394+8];
	add.s64 	%rd3395, %rd172, %rd3393;
	st.local.u8 	[%rd3395], %rs17997;
	add.s32 	%r283, %r33049, 1;
	add.s32 	%r33050, %r283, %r280;
	cvt.u64.u32 	%rd3396, %r33049;
	add.s64 	%rd3397, %rd202, %rd3396;
	ld.local.u8 	%rs17998, [%rd3397+1];
	setp.ne.s16 	%p778, %rs17998, 0;
	mov.u32 	%r33049, %r283;
	@%p778 bra 	$L__BB1_156;
$L__BB1_157:
	cvt.u64.u32 	%rd3398, %r33050;
	add.s64 	%rd3399, %rd172, %rd3398;
	mov.b16 	%rs17999, 0;
	st.local.u8 	[%rd3399+1], %rs17999;
	ld.local.v2.b32 	{%r31116, %r31117}, [%rd172];
	bfe.u32 	%r31118, %r31116, 0, 8;
	cvt.u16.u32 	%rs19087, %r31118;
	bfe.u32 	%r31119, %r31116, 8, 8;
	cvt.u16.u32 	%rs19088, %r31119;
	bfe.u32 	%r31120, %r31116, 16, 8;
	cvt.u16.u32 	%rs19089, %r31120;
	bfe.u32 	%r31121, %r31116, 24, 8;
	cvt.u16.u32 	%rs19090, %r31121;
	bfe.u32 	%r31122, %r31117, 0, 8;
	cvt.u16.u32 	%rs19091, %r31122;
	bfe.u32 	%r31123, %r31117, 8, 8;
	cvt.u16.u32 	%rs19092, %r31123;
	bfe.u32 	%r31124, %r31117, 16, 8;
	cvt.u16.u32 	%rs19093, %r31124;
	bfe.u32 	%r31125, %r31117, 24, 8;
	cvt.u16.u32 	%rs19094, %r31125;
	ld.local.v2.b32 	{%r31126, %r31127}, [%rd172+8];
	bfe.u32 	%r31128, %r31126, 0, 8;
	cvt.u16.u32 	%rs19095, %r31128;
	bfe.u32 	%r31129, %r31126, 8, 8;
	cvt.u16.u32 	%rs19096, %r31129;
	bfe.u32 	%r31130, %r31126, 16, 8;
	cvt.u16.u32 	%rs19097, %r31130;
	bfe.u32 	%r31131, %r31126, 24, 8;
	cvt.u16.u32 	%rs19098, %r31131;
	bfe.u32 	%r31132, %r31127, 0, 8;
	cvt.u16.u32 	%rs19099, %r31132;
	bfe.u32 	%r31133, %r31127, 8, 8;
	cvt.u16.u32 	%rs19100, %r31133;
	bfe.u32 	%r31134, %r31127, 16, 8;
	cvt.u16.u32 	%rs19101, %r31134;
	bfe.u32 	%r31135, %r31127, 24, 8;
	cvt.u16.u32 	%rs19102, %r31135;
	ld.local.v2.b32 	{%r31136, %r31137}, [%rd172+16];
	bfe.u32 	%r31138, %r31136, 0, 8;
	cvt.u16.u32 	%rs19103, %r31138;
	bfe.u32 	%r31139, %r31136, 8, 8;
	cvt.u16.u32 	%rs19104, %r31139;
	bfe.u32 	%r31140, %r31136, 16, 8;
	cvt.u16.u32 	%rs19105, %r31140;
	bfe.u32 	%r31141, %r31136, 24, 8;
	cvt.u16.u32 	%rs19106, %r31141;
	bfe.u32 	%r31142, %r31137, 0, 8;
	cvt.u16.u32 	%rs19107, %r31142;
	bfe.u32 	%r31143, %r31137, 8, 8;
	cvt.u16.u32 	%rs19108, %r31143;
	bfe.u32 	%r31144, %r31137, 16, 8;
	cvt.u16.u32 	%rs19109, %r31144;
	bfe.u32 	%r31145, %r31137, 24, 8;
	cvt.u16.u32 	%rs19110, %r31145;
	ld.local.v2.b32 	{%r31146, %r31147}, [%rd172+24];
	bfe.u32 	%r31148, %r31146, 0, 8;
	cvt.u16.u32 	%rs19111, %r31148;
	bfe.u32 	%r31149, %r31146, 8, 8;
	cvt.u16.u32 	%rs19112, %r31149;
	bfe.u32 	%r31150, %r31146, 16, 8;
	cvt.u16.u32 	%rs19113, %r31150;
	bfe.u32 	%r31151, %r31146, 24, 8;
	cvt.u16.u32 	%rs19114, %r31151;
	bfe.u32 	%r31152, %r31147, 0, 8;
	cvt.u16.u32 	%rs19115, %r31152;
	bfe.u32 	%r31153, %r31147, 8, 8;
	cvt.u16.u32 	%rs19116, %r31153;
	bfe.u32 	%r31154, %r31147, 16, 8;
	cvt.u16.u32 	%rs19117, %r31154;
	bfe.u32 	%r31155, %r31147, 24, 8;
	cvt.u16.u32 	%rs19118, %r31155;
	ld.local.v2.b32 	{%r31156, %r31157}, [%rd172+32];
	bfe.u32 	%r31158, %r31156, 0, 8;
	cvt.u16.u32 	%rs19119, %r31158;
	bfe.u32 	%r31159, %r31156, 8, 8;
	cvt.u16.u32 	%rs19120, %r31159;
	bfe.u32 	%r31160, %r31156, 16, 8;
	cvt.u16.u32 	%rs19121, %r31160;
	bfe.u32 	%r31161, %r31156, 24, 8;
	cvt.u16.u32 	%rs19122, %r31161;
	bfe.u32 	%r31162, %r31157, 0, 8;
	cvt.u16.u32 	%rs19123, %r31162;
	bfe.u32 	%r31163, %r31157, 8, 8;
	cvt.u16.u32 	%rs19124, %r31163;
	bfe.u32 	%r31164, %r31157, 16, 8;
	cvt.u16.u32 	%rs19125, %r31164;
	bfe.u32 	%r31165, %r31157, 24, 8;
	cvt.u16.u32 	%rs19126, %r31165;
	ld.local.v2.b32 	{%r31166, %r31167}, [%rd172+40];
	bfe.u32 	%r31168, %r31166, 0, 8;
	cvt.u16.u32 	%rs19127, %r31168;
	bfe.u32 	%r31169, %r31166, 8, 8;
	cvt.u16.u32 	%rs19128, %r31169;
	bfe.u32 	%r31170, %r31166, 16, 8;
	cvt.u16.u32 	%rs19129, %r31170;
	bfe.u32 	%r31171, %r31166, 24, 8;
	cvt.u16.u32 	%rs19130, %r31171;
	bfe.u32 	%r31172, %r31167, 0, 8;
	cvt.u16.u32 	%rs19131, %r31172;
	bfe.u32 	%r31173, %r31167, 8, 8;
	cvt.u16.u32 	%rs19132, %r31173;
	bfe.u32 	%r31174, %r31167, 16, 8;
	cvt.u16.u32 	%rs19133, %r31174;
	bfe.u32 	%r31175, %r31167, 24, 8;
	cvt.u16.u32 	%rs19134, %r31175;
	ld.local.v2.u8 	{%rs19135, %rs19136}, [%rd172+48];
	ld.local.u32 	%r33051, [%rd172+52];
	ld.local.f64 	%fd427, [%rd172+56];
$L__BB1_158:
	st.local.u32 	[%rd190], %r273;
	cvt.u32.u16 	%r31176, %rs19094;
	cvt.u32.u16 	%r31177, %rs19093;
	prmt.b32 	%r31178, %r31177, %r31176, 0x3340U;
	cvt.u32.u16 	%r31179, %rs19092;
	cvt.u32.u16 	%r31180, %rs19091;
	prmt.b32 	%r31181, %r31180, %r31179, 0x3340U;
	prmt.b32 	%r31182, %r31181, %r31178, 0x5410U;
	cvt.u32.u16 	%r31183, %rs19090;
	cvt.u32.u16 	%r31184, %rs19089;
	prmt.b32 	%r31185, %r31184, %r31183, 0x3340U;
	cvt.u32.u16 	%r31186, %rs19088;
	cvt.u32.u16 	%r31187, %rs19087;
	prmt.b32 	%r31188, %r31187, %r31186, 0x3340U;
	prmt.b32 	%r31189, %r31188, %r31185, 0x5410U;
	st.local.v2.b32 	[%rd190+8], {%r31189, %r31182};
	cvt.u32.u16 	%r31190, %rs19102;
	cvt.u32.u16 	%r31191, %rs19101;
	prmt.b32 	%r31192, %r31191, %r31190, 0x3340U;
	cvt.u32.u16 	%r31193, %rs19100;
	cvt.u32.u16 	%r31194, %rs19099;
	prmt.b32 	%r31195, %r31194, %r31193, 0x3340U;
	prmt.b32 	%r31196, %r31195, %r31192, 0x5410U;
	cvt.u32.u16 	%r31197, %rs19098;
	cvt.u32.u16 	%r31198, %rs19097;
	prmt.b32 	%r31199, %r31198, %r31197, 0x3340U;
	cvt.u32.u16 	%r31200, %rs19096;
	cvt.u32.u16 	%r31201, %rs19095;
	prmt.b32 	%r31202, %r31201, %r31200, 0x3340U;
	prmt.b32 	%r31203, %r31202, %r31199, 0x5410U;
	st.local.v2.b32 	[%rd190+16], {%r31203, %r31196};
	cvt.u32.u16 	%r31204, %rs19110;
	cvt.u32.u16 	%r31205, %rs19109;
	prmt.b32 	%r31206, %r31205, %r31204, 0x3340U;
	cvt.u32.u16 	%r31207, %rs19108;
	cvt.u32.u16 	%r31208, %rs19107;
	prmt.b32 	%r31209, %r31208, %r31207, 0x3340U;
	prmt.b32 	%r31210, %r31209, %r31206, 0x5410U;
	cvt.u32.u16 	%r31211, %rs19106;
	cvt.u32.u16 	%r31212, %rs19105;
	prmt.b32 	%r31213, %r31212, %r31211, 0x3340U;
	cvt.u32.u16 	%r31214, %rs19104;
	cvt.u32.u16 	%r31215, %rs19103;
	prmt.b32 	%r31216, %r31215, %r31214, 0x3340U;
	prmt.b32 	%r31217, %r31216, %r31213, 0x5410U;
	st.local.v2.b32 	[%rd190+24], {%r31217, %r31210};
	cvt.u32.u16 	%r31218, %rs19118;
	cvt.u32.u16 	%r31219, %rs19117;
	prmt.b32 	%r31220, %r31219, %r31218, 0x3340U;
	cvt.u32.u16 	%r31221, %rs19116;
	cvt.u32.u16 	%r31222, %rs19115;
	prmt.b32 	%r31223, %r31222, %r31221, 0x3340U;
	prmt.b32 	%r31224, %r31223, %r31220, 0x5410U;
	cvt.u32.u16 	%r31225, %rs19114;
	cvt.u32.u16 	%r31226, %rs19113;
	prmt.b32 	%r31227, %r31226, %r31225, 0x3340U;
	cvt.u32.u16 	%r31228, %rs19112;
	cvt.u32.u16 	%r31229, %rs19111;
	prmt.b32 	%r31230, %r31229, %r31228, 0x3340U;
	prmt.b32 	%r31231, %r31230, %r31227, 0x5410U;
	st.local.v2.b32 	[%rd190+32], {%r31231, %r31224};
	cvt.u32.u16 	%r31232, %rs19126;
	cvt.u32.u16 	%r31233, %rs19125;
	prmt.b32 	%r31234, %r31233, %r31232, 0x3340U;
	cvt.u32.u16 	%r31235, %rs19124;
	cvt.u32.u16 	%r31236, %rs19123;
	prmt.b32 	%r31237, %r31236, %r31235, 0x3340U;
	prmt.b32 	%r31238, %r31237, %r31234, 0x5410U;
	cvt.u32.u16 	%r31239, %rs19122;
	cvt.u32.u16 	%r31240, %rs19121;
	prmt.b32 	%r31241, %r31240, %r31239, 0x3340U;
	cvt.u32.u16 	%r31242, %rs19120;
	cvt.u32.u16 	%r31243, %rs19119;
	prmt.b32 	%r31244, %r31243, %r31242, 0x3340U;
	prmt.b32 	%r31245, %r31244, %r31241, 0x5410U;
	st.local.v2.b32 	[%rd190+40], {%r31245, %r31238};
	cvt.u32.u16 	%r31246, %rs19134;
	cvt.u32.u16 	%r31247, %rs19133;
	prmt.b32 	%r31248, %r31247, %r31246, 0x3340U;
	cvt.u32.u16 	%r31249, %rs19132;
	cvt.u32.u16 	%r31250, %rs19131;
	prmt.b32 	%r31251, %r31250, %r31249, 0x3340U;
	prmt.b32 	%r31252, %r31251, %r31248, 0x5410U;
	cvt.u32.u16 	%r31253, %rs19130;
	cvt.u32.u16 	%r31254, %rs19129;
	prmt.b32 	%r31255, %r31254, %r31253, 0x3340U;
	cvt.u32.u16 	%r31256, %rs19128;
	cvt.u32.u16 	%r31257, %rs19127;
	prmt.b32 	%r31258, %r31257, %r31256, 0x3340U;
	prmt.b32 	%r31259, %r31258, %r31255, 0x5410U;
	st.local.v2.b32 	[%rd190+48], {%r31259, %r31252};
	st.local.v2.u8 	[%rd190+56], {%rs19135, %rs19136};
	st.local.u32 	[%rd190+60], %r33051;
	st.local.f64 	[%rd190+64], %fd427;
	mov.u32 	%r31260, %tid.x;
	shr.u32 	%r31261, %r31260, 5;
	setp.ne.s32 	%p779, %r31261, 6;
	@%p779 bra 	$L__BB1_160;
	mov.f64 	%fd420, %fd427;
	mov.u32 	%r33016, %r33051;
	mov.u16 	%rs18737, %rs19136;
	mov.u16 	%rs18738, %rs19135;
	mov.u16 	%rs18739, %rs19134;
	mov.u16 	%rs18740, %rs19133;
	mov.u16 	%rs18741, %rs19132;
	mov.u16 	%rs18742, %rs19131;
	mov.u16 	%rs18743, %rs19130;
	mov.u16 	%rs18744, %rs19129;
	mov.u16 	%rs18745, %rs19128;
	mov.u16 	%rs18746, %rs19127;
	mov.u16 	%rs18747, %rs19126;
	mov.u16 	%rs18748, %rs19125;
	mov.u16 	%rs18749, %rs19124;
	mov.u16 	%rs18750, %rs19123;
	mov.u16 	%rs18751, %rs19122;
	mov.u16 	%rs18752, %rs19121;
	mov.u16 	%rs18753, %rs19120;
	mov.u16 	%rs18754, %rs19119;
	mov.u16 	%rs18755, %rs19118;
	mov.u16 	%rs18756, %rs19117;
	mov.u16 	%rs18757, %rs19116;
	mov.u16 	%rs18758, %rs19115;
	mov.u16 	%rs18759, %rs19114;
	mov.u16 	%rs18760, %rs19113;
	mov.u16 	%rs18761, %rs19112;
	mov.u16 	%rs18762, %rs19111;
	mov.u16 	%rs18763, %rs19110;
	mov.u16 	%rs18764, %rs19109;
	mov.u16 	%rs18765, %rs19108;
	mov.u16 	%rs18766, %rs19107;
	mov.u16 	%rs18767, %rs19106;
	mov.u16 	%rs18768, %rs19105;
	mov.u16 	%rs18769, %rs19104;
	mov.u16 	%rs18770, %rs19103;
	mov.u16 	%rs18771, %rs19102;
	mov.u16 	%rs18772, %rs19101;
	mov.u16 	%rs18773, %rs19100;
	mov.u16 	%rs18774, %rs19099;
	mov.u16 	%rs18775, %rs19098;
	mov.u16 	%rs18776, %rs19097;
	mov.u16 	%rs18777, %rs19096;
	mov.u16 	%rs18778, %rs19095;
	mov.u16 	%rs18779, %rs19094;
	mov.u16 	%rs18780, %rs19093;
	mov.u16 	%rs18781, %rs19092;
	mov.u16 	%rs18782, %rs19091;
	mov.u16 	%rs18783, %rs19090;
	mov.u16 	%rs18784, %rs19089;
	mov.u16 	%rs18785, %rs19088;
	mov.u16 	%rs18786, %rs19087;
	mov.u32 	%r33017, %r273;
$L__BB1_160:
	ld.shared.u32 	%r31262, [_ZN6thrust24THRUST_300001_SM_1000_NS8cuda_cub4core6detail5shmemE+432];
	ld.shared.v2.b32 	{%r31263, %r31264}, [_ZN6thrust24THRUST_300001_SM_1000_NS8cuda_cub4core6detail5shmemE+440];
	bfe.u32 	%r31265, %r31263, 0, 8;
	cvt.u16.u32 	%rs19187, %r31265;
	bfe.u32 	%r31266, %r31263, 8, 8;
	cvt.u16.u32 	%rs19188, %r31266;
	bfe.u32 	%r31267, %r31263, 16, 8;
	cvt.u16.u32 	%rs19189, %r31267;
	bfe.u32 	%r31268, %r31263, 24, 8;
	cvt.u16.u32 	%rs19190, %r31268;
	bfe.u32 	%r31269, %r31264, 0, 8;
	cvt.u16.u32 	%rs19191, %r31269;
	bfe.u32 	%r31270, %r31264, 8, 8;
	cvt.u16.u32 	%rs19192, %r31270;
	bfe.u32 	%r31271, %r31264, 16, 8;
	cvt.u16.u32 	%rs19193, %r31271;
	bfe.u32 	%r31272, %r31264, 24, 8;
	cvt.u16.u32 	%rs19194, %r31272;
	ld.shared.v4.b32 	{%r31273, %r31274, %r31275, %r31276}, [_ZN6thrust24THRUST_300001_SM_1000_NS8cuda_cub4core6detail5shmemE+448];
	bfe.u32 	%r31277, %r31273, 0, 8;
	cvt.u16.u32 	%rs19195, %r31277;
	bfe.u32 	%r31278, %r31273, 8, 8;
	cvt.u16.u32 	%rs19196, %r31278;
	bfe.u32 	%r31279, %r31273, 16, 8;
	cvt.u16.u32 	%rs19197, %r31279;
	bfe.u32 	%r31280, %r31273, 24, 8;
	cvt.u16.u32 	%rs19198, %r31280;
	bfe.u32 	%r31281, %r31274, 0, 8;
	cvt.u16.u32 	%rs19199, %r31281;
	bfe.u32 	%r31282, %r31274, 8, 8;
	cvt.u16.u32 	%rs19200, %r31282;
	bfe.u32 	%r31283, %r31274, 16, 8;
	cvt.u16.u32 	%rs19201, %r31283;
	bfe.u32 	%r31284, %r31274, 24, 8;
	cvt.u16.u32 	%rs19202, %r31284;
	bfe.u32 	%r31285, %r31275, 0, 8;
	cvt.u16.u32 	%rs19203, %r31285;
	bfe.u32 	%r31286, %r31275, 8, 8;
	cvt.u16.u32 	%rs19204, %r31286;
	bfe.u32 	%r31287, %r31275, 16, 8;
	cvt.u16.u32 	%rs19205, %r31287;
	bfe.u32 	%r31288, %r31275, 24, 8;
	cvt.u16.u32 	%rs19206, %r31288;
	bfe.u32 	%r31289, %r31276, 0, 8;
	cvt.u16.u32 	%rs19207, %r31289;
	bfe.u32 	%r31290, %r31276, 8, 8;
	cvt.u16.u32 	%rs19208, %r31290;
	bfe.u32 	%r31291, %r31276, 16, 8;
	cvt.u16.u32 	%rs19209, %r31291;
	bfe.u32 	%r31292, %r31276, 24, 8;
	cvt.u16.u32 	%rs19210, %r31292;
	ld.shared.v4.b32 	{%r31293, %r31294, %r31295, %r31296}, [_ZN6thrust24THRUST_300001_SM_1000_NS8cuda_cub4core6detail5shmemE+464];
	bfe.u32 	%r31297, %r31293, 0, 8;
	cvt.u16.u32 	%rs19211, %r31297;
	bfe.u32 	%r31298, %r31293, 8, 8;
	cvt.u16.u32 	%rs19212, %r31298;
	bfe.u32 	%r31299, %r31293, 16, 8;
	cvt.u16.u32 	%rs19213, %r31299;
	bfe.u32 	%r31300, %r31293, 24, 8;
	cvt.u16.u32 	%rs19214, %r31300;
	bfe.u32 	%r31301, %r31294, 0, 8;
	cvt.u16.u32 	%rs19215, %r31301;
	bfe.u32 	%r31302, %r31294, 8, 8;
	cvt.u16.u32 	%rs19216, %r31302;
	bfe.u32 	%r31303, %r31294, 16, 8;
	cvt.u16.u32 	%rs19217, %r31303;
	bfe.u32 	%r31304, %r31294, 24, 8;
	cvt.u16.u32 	%rs19218, %r31304;
	bfe.u32 	%r31305, %r31295, 0, 8;
	cvt.u16.u32 	%rs19219, %r31305;
	bfe.u32 	%r31306, %r31295, 8, 8;
	cvt.u16.u32 	%rs19220, %r31306;
	bfe.u32 	%r31307, %r31295, 16, 8;
	cvt.u16.u32 	%rs19221, %r31307;
	bfe.u32 	%r31308, %r31295, 24, 8;
	cvt.u16.u32 	%rs19222, %r31308;
	bfe.u32 	%r31309, %r31296, 0, 8;
	cvt.u16.u32 	%rs19223, %r31309;
	bfe.u32 	%r31310, %r31296, 8, 8;
	cvt.u16.u32 	%rs19224, %r31310;
	bfe.u32 	%r31311, %r31296, 16, 8;
	cvt.u16.u32 	%rs19225, %r31311;
	bfe.u32 	%r31312, %r31296, 24, 8;
	cvt.u16.u32 	%rs19226, %r31312;
	ld.shared.v4.b32 	{%r31313, %r31314, %r31315, %r31316}, [_ZN6thrust24THRUST_300001_SM_1000_NS8cuda_cub4core6detail5shmemE+480];
	bfe.u32 	%r31317, %r31313, 0, 8;
	cvt.u16.u32 	%rs19227, %r31317;
	bfe.u32 	%r31318, %r31313, 8, 8;
	cvt.u16.u32 	%rs19228, %r31318;
	bfe.u32 	%r31319, %r31313, 16, 8;
	cvt.u16.u32 	%rs19229, %r31319;
	bfe.u32 	%r31320, %r31313, 24, 8;
	cvt.u16.u32 	%rs19230, %r31320;
	bfe.u32 	%r31321, %r31314, 0, 8;
	cvt.u16.u32 	%rs19231, %r31321;
	bfe.u32 	%r31322, %r31314, 8, 8;
	cvt.u16.u32 	%rs19232, %r31322;
	bfe.u32 	%r31323, %r31314, 16, 8;
	cvt.u16.u32 	%rs19233, %r31323;
	bfe.u32 	%r31324, %r31314, 24, 8;
	cvt.u16.u32 	%rs19234, %r31324;
	bfe.u32 	%r31325, %r31315, 0, 8;
	cvt.u16.u32 	%rs19235, %r31325;
	mov.b64 	%rd3400, {%r31315, %r31316};
	shr.u64 	%rd3401, %rd3400, 8;
	cvt.u16.u64 	%rs19236, %rd3401;
	{ .reg .b32 tmp; mov.b64 {tmp, %r33060}, %rd3400; }
	ld.shared.f64 	%fd429, [_ZN6thrust24THRUST_300001_SM_1000_NS8cuda_cub4core6detail5shmemE+496];
	st.local.u32 	[%rd171], %r31262;
	add.s64 	%rd203, %rd171, 8;
	st.local.v2.b32 	[%rd171+8], {%r31263, %r31264};
	st.local.v2.b32 	[%rd171+16], {%r31273, %r31274};
	st.local.v2.b32 	[%rd171+24], {%r31275, %r31276};
	st.local.v2.b32 	[%rd171+32], {%r31293, %r31294};
	st.local.v2.b32 	[%rd171+40], {%r31295, %r31296};
	st.local.v2.b32 	[%rd171+48], {%r31313, %r31314};
	st.local.v2.u8 	[%rd171+56], {%rs19235, %rs19236};
	st.local.u32 	[%rd171+60], %r33060;
	st.local.f64 	[%rd171+64], %fd429;
	add.s32 	%r291, %r31262, %r273;
	setp.ne.s32 	%p780, %r31262, 0;
	@%p780 bra 	$L__BB1_172;
	mov.b16 	%rs18000, 0;
	st.local.u8 	[%rd170], %rs18000;
	add.s32 	%r31327, %r33060, %r33051;
	st.local.u32 	[%rd170+52], %r31327;
	add.f64 	%fd409, %fd427, %fd429;
	st.local.f64 	[%rd170+56], %fd409;
	mov.b32 	%r33054, 0;
$L__BB1_162:
	mov.u32 	%r292, %r33054;
	cvt.u64.u32 	%rd3402, %r292;
	add.s64 	%rd3403, %rd170, %rd3402;
	ld.local.u8 	%rs18001, [%rd3403];
	setp.ne.s16 	%p781, %rs18001, 0;
	add.s32 	%r33054, %r292, 1;
	@%p781 bra 	$L__BB1_162;
	and.b16  	%rs18002, %rs19087, 255;
	setp.eq.s16 	%p782, %rs18002, 0;
	mov.u32 	%r33056, %r292;
	@%p782 bra 	$L__BB1_166;
	mov.b32 	%r33055, 0;
$L__BB1_165:
	add.s32 	%r31329, %r33055, %r292;
	cvt.u64.u32 	%rd3404, %r31329;
	add.s64 	%rd3405, %rd190, %rd3404;
	ld.local.u8 	%rs18003, [%rd3405+8];
	add.s64 	%rd3406, %rd170, %rd3404;
	st.local.u8 	[%rd3406], %rs18003;
	add.s32 	%r295, %r33055, 1;
	add.s32 	%r33056, %r295, %r292;
	cvt.u64.u32 	%rd3407, %r33055;
	add.s64 	%rd3408, %rd190, %rd3407;
	ld.local.u8 	%rs18004, [%rd3408+9];
	setp.ne.s16 	%p783, %rs18004, 0;
	mov.u32 	%r33055, %r295;
	@%p783 bra 	$L__BB1_165;
$L__BB1_166:
	cvt.u64.u32 	%rd3409, %r33056;
	add.s64 	%rd3410, %rd170, %rd3409;
	mov.b16 	%rs18005, 0;
	st.local.u8 	[%rd3410+1], %rs18005;
	mov.b32 	%r33057, 0;
$L__BB1_167:
	mov.u32 	%r298, %r33057;
	cvt.u64.u32 	%rd3411, %r298;
	add.s64 	%rd3412, %rd170, %rd3411;
	ld.local.u8 	%rs18006, [%rd3412];
	setp.ne.s16 	%p784, %rs18006, 0;
	add.s32 	%r33057, %r298, 1;
	@%p784 bra 	$L__BB1_167;
	and.b16  	%rs18007, %rs19187, 255;
	setp.eq.s16 	%p785, %rs18007, 0;
	mov.u32 	%r33059, %r298;
	@%p785 bra 	$L__BB1_171;
	mov.b32 	%r33058, 0;
$L__BB1_170:
	add.s32 	%r31332, %r33058, %r298;
	cvt.u64.u32 	%rd3413, %r31332;
	add.s64 	%rd3414, %rd171, %rd3413;
	ld.local.u8 	%rs18008, [%rd3414+8];
	add.s64 	%rd3415, %rd170, %rd3413;
	st.local.u8 	[%rd3415], %rs18008;
	add.s32 	%r301, %r33058, 1;
	add.s32 	%r33059, %r301, %r298;
	cvt.u64.u32 	%rd3416, %r33058;
	add.s64 	%rd3417, %rd203, %rd3416;
	ld.local.u8 	%rs18009, [%rd3417+1];
	setp.ne.s16 	%p786, %rs18009, 0;
	mov.u32 	%r33058, %r301;
	@%p786 bra 	$L__BB1_170;
$L__BB1_171:
	cvt.u64.u32 	%rd3418, %r33059;
	add.s64 	%rd3419, %rd170, %rd3418;
	mov.b16 	%rs18010, 0;
	st.local.u8 	[%rd3419+1], %rs18010;
	ld.local.v2.b32 	{%r31333, %r31334}, [%rd170];
	bfe.u32 	%r31335, %r31333, 0, 8;
	cvt.u16.u32 	%rs19187, %r31335;
	bfe.u32 	%r31336, %r31333, 8, 8;
	cvt.u16.u32 	%rs19188, %r31336;
	bfe.u32 	%r31337, %r31333, 16, 8;
	cvt.u16.u32 	%rs19189, %r31337;
	bfe.u32 	%r31338, %r31333, 24, 8;
	cvt.u16.u32 	%rs19190, %r31338;
	bfe.u32 	%r31339, %r31334, 0, 8;
	cvt.u16.u32 	%rs19191, %r31339;
	bfe.u32 	%r31340, %r31334, 8, 8;
	cvt.u16.u32 	%rs19192, %r31340;
	bfe.u32 	%r31341, %r31334, 16, 8;
	cvt.u16.u32 	%rs19193, %r31341;
	bfe.u32 	%r31342, %r31334, 24, 8;
	cvt.u16.u32 	%rs19194, %r31342;
	ld.local.v2.b32 	{%r31343, %r31344}, [%rd170+8];
	bfe.u32 	%r31345, %r31343, 0, 8;
	cvt.u16.u32 	%rs19195, %r31345;
	bfe.u32 	%r31346, %r31343, 8, 8;
	cvt.u16.u32 	%rs19196, %r31346;
	bfe.u32 	%r31347, %r31343, 16, 8;
	cvt.u16.u32 	%rs19197, %r31347;
	bfe.u32 	%r31348, %r31343, 24, 8;
	cvt.u16.u32 	%rs19198, %r31348;
	bfe.u32 	%r31349, %r31344, 0, 8;
	cvt.u16.u32 	%rs19199, %r31349;
	bfe.u32 	%r31350, %r31344, 8, 8;
	cvt.u16.u32 	%rs19200, %r31350;
	bfe.u32 	%r31351, %r31344, 16, 8;
	cvt.u16.u32 	%rs19201, %r31351;
	bfe.u32 	%r31352, %r31344, 24, 8;
	cvt.u16.u32 	%rs19202, %r31352;
	ld.local.v2.b32 	{%r31353, %r31354}, [%rd170+16];
	bfe.u32 	%r31355, %r31353, 0, 8;
	cvt.u16.u32 	%rs19203, %r31355;
	bfe.u32 	%r31356, %r31353, 8, 8;
	cvt.u16.u32 	%rs19204, %r31356;
	bfe.u32 	%r31357, %r31353, 16, 8;
	cvt.u16.u32 	%rs19205, %r31357;
	bfe.u32 	%r31358, %r31353, 24, 8;
	cvt.u16.u32 	%rs19206, %r31358;
	bfe.u32 	%r31359, %r31354, 0, 8;
	cvt.u16.u32 	%rs19207, %r31359;
	bfe.u32 	%r31360, %r31354, 8, 8;
	cvt.u16.u32 	%rs19208, %r31360;
	bfe.u32 	%r31361, %r31354, 16, 8;
	cvt.u16.u32 	%rs19209, %r31361;
	bfe.u32 	%r31362, %r31354, 24, 8;
	cvt.u16.u32 	%rs19210, %r31362;
	ld.local.v2.b32 	{%r31363, %r31364}, [%rd170+24];
	bfe.u32 	%r31365, %r31363, 0, 8;
	cvt.u16.u32 	%rs19211, %r31365;
	bfe.u32 	%r31366, %r31363, 8, 8;
	cvt.u16.u32 	%rs19212, %r31366;
	bfe.u32 	%r31367, %r31363, 16, 8;
	cvt.u16.u32 	%rs19213, %r31367;
	bfe.u32 	%r31368, %r31363, 24, 8;
	cvt.u16.u32 	%rs19214, %r31368;
	bfe.u32 	%r31369, %r31364, 0, 8;
	cvt.u16.u32 	%rs19215, %r31369;
	bfe.u32 	%r31370, %r31364, 8, 8;
	cvt.u16.u32 	%rs19216, %r31370;
	bfe.u32 	%r31371, %r31364, 16, 8;
	cvt.u16.u32 	%rs19217, %r31371;
	bfe.u32 	%r31372, %r31364, 24, 8;
	cvt.u16.u32 	%rs19218, %r31372;
	ld.local.v2.b32 	{%r31373, %r31374}, [%rd170+32];
	bfe.u32 	%r31375, %r31373, 0, 8;
	cvt.u16.u32 	%rs19219, %r31375;
	bfe.u32 	%r31376, %r31373, 8, 8;
	cvt.u16.u32 	%rs19220, %r31376;
	bfe.u32 	%r31377, %r31373, 16, 8;
	cvt.u16.u32 	%rs19221, %r31377;
	bfe.u32 	%r31378, %r31373, 24, 8;
	cvt.u16.u32 	%rs19222, %r31378;
	bfe.u32 	%r31379, %r31374, 0, 8;
	cvt.u16.u32 	%rs19223, %r31379;
	bfe.u32 	%r31380, %r31374, 8, 8;
	cvt.u16.u32 	%rs19224, %r31380;
	bfe.u32 	%r31381, %r31374, 16, 8;
	cvt.u16.u32 	%rs19225, %r31381;
	bfe.u32 	%r31382, %r31374, 24, 8;
	cvt.u16.u32 	%rs19226, %r31382;
	ld.local.v2.b32 	{%r31383, %r31384}, [%rd170+40];
	bfe.u32 	%r31385, %r31383, 0, 8;
	cvt.u16.u32 	%rs19227, %r31385;
	bfe.u32 	%r31386, %r31383, 8, 8;
	cvt.u16.u32 	%rs19228, %r31386;
	bfe.u32 	%r31387, %r31383, 16, 8;
	cvt.u16.u32 	%rs19229, %r31387;
	bfe.u32 	%r31388, %r31383, 24, 8;
	cvt.u16.u32 	%rs19230, %r31388;
	bfe.u32 	%r31389, %r31384, 0, 8;
	cvt.u16.u32 	%rs19231, %r31389;
	bfe.u32 	%r31390, %r31384, 8, 8;
	cvt.u16.u32 	%rs19232, %r31390;
	bfe.u32 	%r31391, %r31384, 16, 8;
	cvt.u16.u32 	%rs19233, %r31391;
	bfe.u32 	%r31392, %r31384, 24, 8;
	cvt.u16.u32 	%rs19234, %r31392;
	ld.local.v2.u8 	{%rs19235, %rs19236}, [%rd170+48];
	ld.local.u32 	%r33060, [%rd170+52];
	ld.local.f64 	%fd429, [%rd170+56];
$L__BB1_172:
	st.local.u32 	[%rd190], %r291;
	cvt.u32.u16 	%r31393, %rs19194;
	cvt.u32.u16 	%r31394, %rs19193;
	prmt.b32 	%r31395, %r31394, %r31393, 0x3340U;
	cvt.u32.u16 	%r31396, %rs19192;
	cvt.u32.u16 	%r31397, %rs19191;
	prmt.b32 	%r31398, %r31397, %r31396, 0x3340U;
	prmt.b32 	%r31399, %r31398, %r31395, 0x5410U;
	cvt.u32.u16 	%r31400, %rs19190;
	cvt.u32.u16 	%r31401, %rs19189;
	prmt.b32 	%r31402, %r31401, %r31400, 0x3340U;
	cvt.u32.u16 	%r31403, %rs19188;
	cvt.u32.u16 	%r31404, %rs19187;
	prmt.b32 	%r31405, %r31404, %r31403, 0x3340U;
	prmt.b32 	%r31406, %r31405, %r31402, 0x5410U;
	st.local.v2.b32 	[%rd190+8], {%r31406, %r31399};
	cvt.u32.u16 	%r31407, %rs19202;
	cvt.u32.u16 	%r31408, %rs19201;
	prmt.b32 	%r31409, %r31408, %r31407, 0x3340U;
	cvt.u32.u16 	%r31410, %rs19200;
	cvt.u32.u16 	%r31411, %rs19199;
	prmt.b32 	%r31412, %r31411, %r31410, 0x3340U;
	prmt.b32 	%r31413, %r31412, %r31409, 0x5410U;
	cvt.u32.u16 	%r31414, %rs19198;
	cvt.u32.u16 	%r31415, %rs19197;
	prmt.b32 	%r31416, %r31415, %r31414, 0x3340U;
	cvt.u32.u16 	%r31417, %rs19196;
	cvt.u32.u16 	%r31418, %rs19195;
	prmt.b32 	%r31419, %r31418, %r31417, 0x3340U;
	prmt.b32 	%r31420, %r31419, %r31416, 0x5410U;
	st.local.v2.b32 	[%rd190+16], {%r31420, %r31413};
	cvt.u32.u16 	%r31421, %rs19210;
	cvt.u32.u16 	%r31422, %rs19209;
	prmt.b32 	%r31423, %r31422, %r31421, 0x3340U;
	cvt.u32.u16 	%r31424, %rs19208;
	cvt.u32.u16 	%r31425, %rs19207;
	prmt.b32 	%r31426, %r31425, %r31424, 0x3340U;
	prmt.b32 	%r31427, %r31426, %r31423, 0x5410U;
	cvt.u32.u16 	%r31428, %rs19206;
	cvt.u32.u16 	%r31429, %rs19205;
	prmt.b32 	%r31430, %r31429, %r31428, 0x3340U;
	cvt.u32.u16 	%r31431, %rs19204;
	cvt.u32.u16 	%r31432, %rs19203;
	prmt.b32 	%r31433, %r31432, %r31431, 0x3340U;
	prmt.b32 	%r31434, %r31433, %r31430, 0x5410U;
	st.local.v2.b32 	[%rd190+24], {%r31434, %r31427};
	cvt.u32.u16 	%r31435, %rs19218;
	cvt.u32.u16 	%r31436, %rs19217;
	prmt.b32 	%r31437, %r31436, %r31435, 0x3340U;
	cvt.u32.u16 	%r31438, %rs19216;
	cvt.u32.u16 	%r31439, %rs19215;
	prmt.b32 	%r31440, %r31439, %r31438, 0x3340U;
	prmt.b32 	%r31441, %r31440, %r31437, 0x5410U;
	cvt.u32.u16 	%r31442, %rs19214;
	cvt.u32.u16 	%r31443, %rs19213;
	prmt.b32 	%r31444, %r31443, %r31442, 0x3340U;
	cvt.u32.u16 	%r31445, %rs19212;
	cvt.u32.u16 	%r31446, %rs19211;
	prmt.b32 	%r31447, %r31446, %r31445, 0x3340U;
	prmt.b32 	%r31448, %r31447, %r31444, 0x5410U;
	st.local.v2.b32 	[%rd190+32], {%r31448, %r31441};
	cvt.u32.u16 	%r31449, %rs19226;
	cvt.u32.u16 	%r31450, %rs19225;
	prmt.b32 	%r31451, %r31450, %r31449, 0x3340U;
	cvt.u32.u16 	%r31452, %rs19224;
	cvt.u32.u16 	%r31453, %rs19223;
	prmt.b32 	%r31454, %r31453, %r31452, 0x3340U;
	prmt.b32 	%r31455, %r31454, %r31451, 0x5410U;
	cvt.u32.u16 	%r31456, %rs19222;
	cvt.u32.u16 	%r31457, %rs19221;
	prmt.b32 	%r31458, %r31457, %r31456, 0x3340U;
	cvt.u32.u16 	%r31459, %rs19220;
	cvt.u32.u16 	%r31460, %rs19219;
	prmt.b32 	%r31461, %r31460, %r31459, 0x3340U;
	prmt.b32 	%r31462, %r31461, %r31458, 0x5410U;
	st.local.v2.b32 	[%rd190+40], {%r31462, %r31455};
	cvt.u32.u16 	%r31463, %rs19234;
	cvt.u32.u16 	%r31464, %rs19233;
	prmt.b32 	%r31465, %r31464, %r31463, 0x3340U;
	cvt.u32.u16 	%r31466, %rs19232;
	cvt.u32.u16 	%r31467, %rs19231;
	prmt.b32 	%r31468, %r31467, %r31466, 0x3340U;
	prmt.b32 	%r31469, %r31468, %r31465, 0x5410U;
	cvt.u32.u16 	%r31470, %rs19230;
	cvt.u32.u16 	%r31471, %rs19229;
	prmt.b32 	%r31472, %r31471, %r31470, 0x3340U;
	cvt.u32.u16 	%r31473, %rs19228;
	cvt.u32.u16 	%r31474, %rs19227;
	prmt.b32 	%r31475, %r31474, %r31473, 0x3340U;
	prmt.b32 	%r31476, %r31475, %r31472, 0x5410U;
	st.local.v2.b32 	[%rd190+48], {%r31476, %r31469};
	st.local.v2.u8 	[%rd190+56], {%rs19235, %rs19236};
	st.local.u32 	[%rd190+60], %r33060;
	st.local.f64 	[%rd190+64], %fd429;
	mov.u32 	%r31477, %tid.x;
	shr.u32 	%r31478, %r31477, 5;
	setp.ne.s32 	%p787, %r31478, 7;
	@%p787 bra 	$L__BB1_174;
	mov.f64 	%fd420, %fd429;
	mov.u32 	%r33016, %r33060;
	mov.u16 	%rs18737, %rs19236;
	mov.u16 	%rs18738, %rs19235;
	mov.u16 	%rs18739, %rs19234;
	mov.u16 	%rs18740, %rs19233;
	mov.u16 	%rs18741, %rs19232;
	mov.u16 	%rs18742, %rs19231;
	mov.u16 	%rs18743, %rs19230;
	mov.u16 	%rs18744, %rs19229;
	mov.u16 	%rs18745, %rs19228;
	mov.u16 	%rs18746, %rs19227;
	mov.u16 	%rs18747, %rs19226;
	mov.u16 	%rs18748, %rs19225;
	mov.u16 	%rs18749, %rs19224;
	mov.u16 	%rs18750, %rs19223;
	mov.u16 	%rs18751, %rs19222;
	mov.u16 	%rs18752, %rs19221;
	mov.u16 	%rs18753, %rs19220;
	mov.u16 	%rs18754, %rs19219;
	mov.u16 	%rs18755, %rs19218;
	mov.u16 	%rs18756, %rs19217;
	mov.u16 	%rs18757, %rs19216;
	mov.u16 	%rs18758, %rs19215;
	mov.u16 	%rs18759, %rs19214;
	mov.u16 	%rs18760, %rs19213;
	mov.u16 	%rs18761, %rs19212;
	mov.u16 	%rs18762, %rs19211;
	mov.u16 	%rs18763, %rs19210;
	mov.u16 	%rs18764, %rs19209;
	mov.u16 	%rs18765, %rs19208;
	mov.u16 	%rs18766, %rs19207;
	mov.u16 	%rs18767, %rs19206;
	mov.u16 	%rs18768, %rs19205;
	mov.u16 	%rs18769, %rs19204;
	mov.u16 	%rs18770, %rs19203;
	mov.u16 	%rs18771, %rs19202;
	mov.u16 	%rs18772, %rs19201;
	mov.u16 	%rs18773, %rs19200;
	mov.u16 	%rs18774, %rs19199;
	mov.u16 	%rs18775, %rs19198;
	mov.u16 	%rs18776, %rs19197;
	mov.u16 	%rs18777, %rs19196;
	mov.u16 	%rs18778, %rs19195;
	mov.u16 	%rs18779, %rs19194;
	mov.u16 	%rs18780, %rs19193;
	mov.u16 	%rs18781, %rs19192;
	mov.u16 	%rs18782, %rs19191;
	mov.u16 	%rs18783, %rs19190;
	mov.u16 	%rs18784, %rs19189;
	mov.u16 	%rs18785, %rs19188;
	mov.u16 	%rs18786, %rs19187;
	mov.u32 	%r33017, %r291;
$L__BB1_174:
	ld.shared.u32 	%r31479, [_ZN6thrust24THRUST_300001_SM_1000_NS8cuda_cub4core6detail5shmemE+504];
	ld.shared.v4.b32 	{%r31480, %r31481, %r31482, %r31483}, [_ZN6thrust24THRUST_300001_SM_1000_NS8cuda_cub4core6detail5shmemE+512];
	bfe.u32 	%r31484, %r31480, 0, 8;
	cvt.u16.u32 	%rs19287, %r31484;
	bfe.u32 	%r31485, %r31480, 8, 8;
	cvt.u16.u32 	%rs19288, %r31485;
	bfe.u32 	%r31486, %r31480, 16, 8;
	cvt.u16.u32 	%rs19289, %r31486;
	bfe.u32 	%r31487, %r31480, 24, 8;
	cvt.u16.u32 	%rs19290, %r31487;
	bfe.u32 	%r31488, %r31481, 0, 8;
	cvt.u16.u32 	%rs19291, %r31488;
	bfe.u32 	%r31489, %r31481, 8, 8;
	cvt.u16.u32 	%rs19292, %r31489;
	bfe.u32 	%r31490, %r31481, 16, 8;
	cvt.u16.u32 	%rs19293, %r31490;
	bfe.u32 	%r31491, %r31481, 24, 8;
	cvt.u16.u32 	%rs19294, %r31491;
	bfe.u32 	%r31492, %r31482, 0, 8;
	cvt.u16.u32 	%rs19295, %r31492;
	bfe.u32 	%r31493, %r31482, 8, 8;
	cvt.u16.u32 	%rs19296, %r31493;
	bfe.u32 	%r31494, %r31482, 16, 8;
	cvt.u16.u32 	%rs19297, %r31494;
	bfe.u32 	%r31495, %r31482, 24, 8;
	cvt.u16.u32 	%rs19298, %r31495;
	bfe.u32 	%r31496, %r31483, 0, 8;
	cvt.u16.u32 	%rs19299, %r31496;
	bfe.u32 	%r31497, %r31483, 8, 8;
	cvt.u16.u32 	%rs19300, %r31497;
	bfe.u32 	%r31498, %r31483, 16, 8;
	cvt.u16.u32 	%rs19301, %r31498;
	bfe.u32 	%r31499, %r31483, 24, 8;
	cvt.u16.u32 	%rs19302, %r31499;
	ld.shared.v4.b32 	{%r31500, %r31501, %r31502, %r31503}, [_ZN6thrust24THRUST_300001_SM_1000_NS8cuda_cub4core6detail5shmemE+528];
	bfe.u32 	%r31504, %r31500, 0, 8;
	cvt.u16.u32 	%rs19303, %r31504;
	bfe.u32 	%r31505, %r31500, 8, 8;
	cvt.u16.u32 	%rs19304, %r31505;
	bfe.u32 	%r31506, %r31500, 16, 8;
	cvt.u16.u32 	%rs19305, %r31506;
	bfe.u32 	%r31507, %r31500, 24, 8;
	cvt.u16.u32 	%rs19306, %r31507;
	bfe.u32 	%r31508, %r31501, 0, 8;
	cvt.u16.u32 	%rs19307, %r31508;
	bfe.u32 	%r31509, %r31501, 8, 8;
	cvt.u16.u32 	%rs19308, %r31509;
	bfe.u32 	%r31510, %r31501, 16, 8;
	cvt.u16.u32 	%rs19309, %r31510;
	bfe.u32 	%r31511, %r31501, 24, 8;
	cvt.u16.u32 	%rs19310, %r31511;
	bfe.u32 	%r31512, %r31502, 0, 8;
	cvt.u16.u32 	%rs19311, %r31512;
	bfe.u32 	%r31513, %r31502, 8, 8;
	cvt.u16.u32 	%rs19312, %r31513;
	bfe.u32 	%r31514, %r31502, 16, 8;
	cvt.u16.u32 	%rs19313, %r31514;
	bfe.u32 	%r31515, %r31502, 24, 8;
	cvt.u16.u32 	%rs19314, %r31515;
	bfe.u32 	%r31516, %r31503, 0, 8;
	cvt.u16.u32 	%rs19315, %r31516;
	bfe.u32 	%r31517, %r31503, 8, 8;
	cvt.u16.u32 	%rs19316, %r31517;
	bfe.u32 	%r31518, %r31503, 16, 8;
	cvt.u16.u32 	%rs19317, %r31518;
	bfe.u32 	%r31519, %r31503, 24, 8;
	cvt.u16.u32 	%rs19318, %r31519;
	ld.shared.v4.b32 	{%r31520, %r31521, %r31522, %r31523}, [_ZN6thrust24THRUST_300001_SM_1000_NS8cuda_cub4core6detail5shmemE+544];
	bfe.u32 	%r31524, %r31520, 0, 8;
	cvt.u16.u32 	%rs19319, %r31524;
	bfe.u32 	%r31525, %r31520, 8, 8;
	cvt.u16.u32 	%rs19320, %r31525;
	bfe.u32 	%r31526, %r31520, 16, 8;
	cvt.u16.u32 	%rs19321, %r31526;
	bfe.u32 	%r31527, %r31520, 24, 8;
	cvt.u16.u32 	%rs19322, %r31527;
	bfe.u32 	%r31528, %r31521, 0, 8;
	cvt.u16.u32 	%rs19323, %r31528;
	bfe.u32 	%r31529, %r31521, 8, 8;
	cvt.u16.u32 	%rs19324, %r31529;
	bfe.u32 	%r31530, %r31521, 16, 8;
	cvt.u16.u32 	%rs19325, %r31530;
	bfe.u32 	%r31531, %r31521, 24, 8;
	cvt.u16.u32 	%rs19326, %r31531;
	bfe.u32 	%r31532, %r31522, 0, 8;
	cvt.u16.u32 	%rs19327, %r31532;
	bfe.u32 	%r31533, %r31522, 8, 8;
	cvt.u16.u32 	%rs19328, %r31533;
	bfe.u32 	%r31534, %r31522, 16, 8;
	cvt.u16.u32 	%rs19329, %r31534;
	bfe.u32 	%r31535, %r31522, 24, 8;
	cvt.u16.u32 	%rs19330, %r31535;
	bfe.u32 	%r31536, %r31523, 0, 8;
	cvt.u16.u32 	%rs19331, %r31536;
	bfe.u32 	%r31537, %r31523, 8, 8;
	cvt.u16.u32 	%rs19332, %r31537;
	bfe.u32 	%r31538, %r31523, 16, 8;
	cvt.u16.u32 	%rs19333, %r31538;
	bfe.u32 	%r31539, %r31523, 24, 8;
	cvt.u16.u32 	%rs19334, %r31539;
	ld.shared.v2.u8 	{%rs19335, %rs19336}, [_ZN6thrust24THRUST_300001_SM_1000_NS8cuda_cub4core6detail5shmemE+560];
	ld.shared.u32 	%r33069, [_ZN6thrust24THRUST_300001_SM_1000_NS8cuda_cub4core6detail5shmemE+564];
	ld.shared.f64 	%fd431, [_ZN6thrust24THRUST_300001_SM_1000_NS8cuda_cub4core6detail5shmemE+568];
	st.local.u32 	[%rd169], %r31479;
	add.s64 	%rd204, %rd169, 8;
	st.local.v2.b32 	[%rd169+8], {%r31480, %r31481};
	st.local.v2.b32 	[%rd169+16], {%r31482, %r31483};
	st.local.v2.b32 	[%rd169+24], {%r31500, %r31501};
	st.local.v2.b32 	[%rd169+32], {%r31502, %r31503};
	st.local.v2.b32 	[%rd169+40], {%r31520, %r31521};
	st.local.v2.b32 	[%rd169+48], {%r31522, %r31523};
	st.local.v2.u8 	[%rd169+56], {%rs19335, %rs19336};
	st.local.u32 	[%rd169+60], %r33069;
	st.local.f64 	[%rd169+64], %fd431;
	add.s32 	%r309, %r31479, %r291;
	setp.ne.s32 	%p788, %r31479, 0;
	@%p788 bra 	$L__BB1_186;
	mov.b16 	%rs18011, 0;
	st.local.u8 	[%rd168], %rs18011;
	add.s32 	%r31541, %r33069, %r33060;
	st.local.u32 	[%rd168+52], %r31541;
	add.f64 	%fd410, %fd429, %fd431;
	st.local.f64 	[%rd168+56], %fd410;
	mov.b32 	%r33063, 0;
$L__BB1_176:
	mov.u32 	%r310, %r33063;
	cvt.u64.u32 	%rd3420, %r310;
	add.s64 	%rd3421, %rd168, %rd3420;
	ld.local.u8 	%rs18012, [%rd3421];
	setp.ne.s16 	%p789, %rs18012, 0;
	add.s32 	%r33063, %r310, 1;
	@%p789 bra 	$L__BB1_176;
	and.b16  	%rs18013, %rs19187, 255;
	setp.eq.s16 	%p790, %rs18013, 0;
	mov.u32 	%r33065, %r310;
	@%p790 bra 	$L__BB1_180;
	mov.b32 	%r33064, 0;
$L__BB1_179:
	add.s32 	%r31543, %r33064, %r310;
	cvt.u64.u32 	%rd3422, %r31543;
	add.s64 	%rd3423, %rd190, %rd3422;
	ld.local.u8 	%rs18014, [%rd3423+8];
	add.s64 	%rd3424, %rd168, %rd3422;
	st.local.u8 	[%rd3424], %rs18014;
	add.s32 	%r313, %r33064, 1;
	add.s32 	%r33065, %r313, %r310;
	cvt.u64.u32 	%rd3425, %r33064;
	add.s64 	%rd3426, %rd190, %rd3425;
	ld.local.u8 	%rs18015, [%rd3426+9];
	setp.ne.s16 	%p791, %rs18015, 0;
	mov.u32 	%r33064, %r313;
	@%p791 bra 	$L__BB1_179;
$L__BB1_180:
	cvt.u64.u32 	%rd3427, %r33065;
	add.s64 	%rd3428, %rd168, %rd3427;
	mov.b16 	%rs18016, 0;
	st.local.u8 	[%rd3428+1], %rs18016;
	mov.b32 	%r33066, 0;
$L__BB1_181:
	mov.u32 	%r316, %r33066;
	cvt.u64.u32 	%rd3429, %r316;
	add.s64 	%rd3430, %rd168, %rd3429;
	ld.local.u8 	%rs18017, [%rd3430];
	setp.ne.s16 	%p792, %rs18017, 0;
	add.s32 	%r33066, %r316, 1;
	@%p792 bra 	$L__BB1_181;
	and.b16  	%rs18018, %rs19287, 255;
	setp.eq.s16 	%p793, %rs18018, 0;
	mov.u32 	%r33068, %r316;
	@%p793 bra 	$L__BB1_185;
	mov.b32 	%r33067, 0;
$L__BB1_184:
	add.s32 	%r31546, %r33067, %r316;
	cvt.u64.u32 	%rd3431, %r31546;
	add.s64 	%rd3432, %rd169, %rd3431;
	ld.local.u8 	%rs18019, [%rd3432+8];
	add.s64 	%rd3433, %rd168, %rd3431;
	st.local.u8 	[%rd3433], %rs18019;
	add.s32 	%r319, %r33067, 1;
	add.s32 	%r33068, %r319, %r316;
	cvt.u64.u32 	%rd3434, %r33067;
	add.s64 	%rd3435, %rd204, %rd3434;
	ld.local.u8 	%rs18020, [%rd3435+1];
	setp.ne.s16 	%p794, %rs18020, 0;
	mov.u32 	%r33067, %r319;
	@%p794 bra 	$L__BB1_184;
$L__BB1_185:
	cvt.u64.u32 	%rd3436, %r33068;
	add.s64 	%rd3437, %rd168, %rd3436;
	mov.b16 	%rs18021, 0;
	st.local.u8 	[%rd3437+1], %rs18021;
	ld.local.v2.b32 	{%r31547, %r31548}, [%rd168];
	bfe.u32 	%r31549, %r31547, 0, 8;
	cvt.u16.u32 	%rs19287, %r31549;
	bfe.u32 	%r31550, %r31547, 8, 8;
	cvt.u16.u32 	%rs19288, %r31550;
	bfe.u32 	%r31551, %r31547, 16, 8;
	cvt.u16.u32 	%rs19289, %r31551;
	bfe.u32 	%r31552, %r31547, 24, 8;
	cvt.u16.u32 	%rs19290, %r31552;
	bfe.u32 	%r31553, %r31548, 0, 8;
	cvt.u16.u32 	%rs19291, %r31553;
	bfe.u32 	%r31554, %r31548, 8, 8;
	cvt.u16.u32 	%rs19292, %r31554;
	bfe.u32 	%r31555, %r31548, 16, 8;
	cvt.u16.u32 	%rs19293, %r31555;
	bfe.u32 	%r31556, %r31548, 24, 8;
	cvt.u16.u32 	%rs19294, %r31556;
	ld.local.v2.b32 	{%r31557, %r31558}, [%rd168+8];
	bfe.u32 	%r31559, %r31557, 0, 8;
	cvt.u16.u32 	%rs19295, %r31559;
	bfe.u32 	%r31560, %r31557, 8, 8;
	cvt.u16.u32 	%rs19296, %r31560;
	bfe.u32 	%r31561, %r31557, 16, 8;
	cvt.u16.u32 	%rs19297, %r31561;
	bfe.u32 	%r31562, %r31557, 24, 8;
	cvt.u16.u32 	%rs19298, %r31562;
	bfe.u32 	%r31563, %r31558, 0, 8;
	cvt.u16.u32 	%rs19299, %r31563;
	bfe.u32 	%r31564, %r31558, 8, 8;
	cvt.u16.u32 	%rs19300, %r31564;
	bfe.u32 	%r31565, %r31558, 16, 8;
	cvt.u16.u32 	%rs19301, %r31565;
	bfe.u32 	%r31566, %r31558, 24, 8;
	cvt.u16.u32 	%rs19302, %r31566;
	ld.local.v2.b32 	{%r31567, %r31568}, [%rd168+16];
	bfe.u32 	%r31569, %r31567, 0, 8;
	cvt.u16.u32 	%rs19303, %r31569;
	bfe.u32 	%r31570, %r31567, 8, 8;
	cvt.u16.u32 	%rs19304, %r31570;
	bfe.u32 	%r31571, %r31567, 16, 8;
	cvt.u16.u32 	%rs19305, %r31571;
	bfe.u32 	%r31572, %r31567, 24, 8;
	cvt.u16.u32 	%rs19306, %r31572;
	bfe.u32 	%r31573, %r31568, 0, 8;
	cvt.u16.u32 	%rs19307, %r31573;
	bfe.u32 	%r31574, %r31568, 8, 8;
	cvt.u16.u32 	%rs19308, %r31574;
	bfe.u32 	%r31575, %r31568, 16, 8;
	cvt.u16.u32 	%rs19309, %r31575;
	bfe.u32 	%r31576, %r31568, 24, 8;
	cvt.u16.u32 	%rs19310, %r31576;
	ld.local.v2.b32 	{%r31577, %r31578}, [%rd168+24];
	bfe.u32 	%r31579, %r31577, 0, 8;
	cvt.u16.u32 	%rs19311, %r31579;
	bfe.u32 	%r31580, %r31577, 8, 8;
	cvt.u16.u32 	%rs19312, %r31580;
	bfe.u32 	%r31581, %r31577, 16, 8;
	cvt.u16.u32 	%rs19313, %r31581;
	bfe.u32 	%r31582, %r31577, 24, 8;
	cvt.u16.u32 	%rs19314, %r31582;
	bfe.u32 	%r31583, %r31578, 0, 8;
	cvt.u16.u32 	%rs19315, %r31583;
	bfe.u32 	%r31584, %r31578, 8, 8;
	cvt.u16.u32 	%rs19316, %r31584;
	bfe.u32 	%r31585, %r31578, 16, 8;
	cvt.u16.u32 	%rs19317, %r31585;
	bfe.u32 	%r31586, %r31578, 24, 8;
	cvt.u16.u32 	%rs19318, %r31586;
	ld.local.v2.b32 	{%r31587, %r31588}, [%rd168+32];
	bfe.u32 	%r31589, %r31587, 0, 8;
	cvt.u16.u32 	%rs19319, %r31589;
	bfe.u32 	%r31590, %r31587, 8, 8;
	cvt.u16.u32 	%rs19320, %r31590;
	bfe.u32 	%r31591, %r31587, 16, 8;
	cvt.u16.u32 	%rs19321, %r31591;
	bfe.u32 	%r31592, %r31587, 24, 8;
	cvt.u16.u32 	%rs19322, %r31592;
	bfe.u32 	%r31593, %r31588, 0, 8;
	cvt.u16.u32 	%rs19323, %r31593;
	bfe.u32 	%r31594, %r31588, 8, 8;
	cvt.u16.u32 	%rs19324, %r31594;
	bfe.u32 	%r31595, %r31588, 16, 8;
	cvt.u16.u32 	%rs19325, %r31595;
	bfe.u32 	%r31596, %r31588, 24, 8;
	cvt.u16.u32 	%rs19326, %r31596;
	ld.local.v2.b32 	{%r31597, %r31598}, [%rd168+40];
	bfe.u32 	%r31599, %r31597, 0, 8;
	cvt.u16.u32 	%rs19327, %r31599;
	bfe.u32 	%r31600, %r31597, 8, 8;
	cvt.u16.u32 	%rs19328, %r31600;
	bfe.u32 	%r31601, %r31597, 16, 8;
	cvt.u16.u32 	%rs19329, %r31601;
	bfe.u32 	%r31602, %r31597, 24, 8;
	cvt.u16.u32 	%rs19330, %r31602;
	bfe.u32 	%r31603, %r31598, 0, 8;
	cvt.u16.u32 	%rs19331, %r31603;
	bfe.u32 	%r31604, %r31598, 8, 8;
	cvt.u16.u32 	%rs19332, %r31604;
	bfe.u32 	%r31605, %r31598, 16, 8;
	cvt.u16.u32 	%rs19333, %r31605;
	bfe.u32 	%r31606, %r31598, 24, 8;
	cvt.u16.u32 	%rs19334, %r31606;
	ld.local.v2.u8 	{%rs19335, %rs19336}, [%rd168+48];
	ld.local.u32 	%r33069, [%rd168+52];
	ld.local.f64 	%fd431, [%rd168+56];
$L__BB1_186:
	st.local.u32 	[%rd190], %r309;
	cvt.u32.u16 	%r31607, %rs19294;
	cvt.u32.u16 	%r31608, %rs19293;
	prmt.b32 	%r31609, %r31608, %r31607, 0x3340U;
	cvt.u32.u16 	%r31610, %rs19292;
	cvt.u32.u16 	%r31611, %rs19291;
	prmt.b32 	%r31612, %r31611, %r31610, 0x3340U;
	prmt.b32 	%r31613, %r31612, %r31609, 0x5410U;
	cvt.u32.u16 	%r31614, %rs19290;
	cvt.u32.u16 	%r31615, %rs19289;
	prmt.b32 	%r31616, %r31615, %r31614, 0x3340U;
	cvt.u32.u16 	%r31617, %rs19288;
	cvt.u32.u16 	%r31618, %rs19287;
	prmt.b32 	%r31619, %r31618, %r31617, 0x3340U;
	prmt.b32 	%r31620, %r31619, %r31616, 0x5410U;
	st.local.v2.b32 	[%rd190+8], {%r31620, %r31613};
	cvt.u32.u16 	%r31621, %rs19302;
	cvt.u32.u16 	%r31622, %rs19301;
	prmt.b32 	%r31623, %r31622, %r31621, 0x3340U;
	cvt.u32.u16 	%r31624, %rs19300;
	cvt.u32.u16 	%r31625, %rs19299;
	prmt.b32 	%r31626, %r31625, %r31624, 0x3340U;
	prmt.b32 	%r31627, %r31626, %r31623, 0x5410U;
	cvt.u32.u16 	%r31628, %rs19298;
	cvt.u32.u16 	%r31629, %rs19297;
	prmt.b32 	%r31630, %r31629, %r31628, 0x3340U;
	cvt.u32.u16 	%r31631, %rs19296;
	cvt.u32.u16 	%r31632, %rs19295;
	prmt.b32 	%r31633, %r31632, %r31631, 0x3340U;
	prmt.b32 	%r31634, %r31633, %r31630, 0x5410U;
	st.local.v2.b32 	[%rd190+16], {%r31634, %r31627};
	cvt.u32.u16 	%r31635, %rs19310;
	cvt.u32.u16 	%r31636, %rs19309;
	prmt.b32 	%r31637, %r31636, %r31635, 0x3340U;
	cvt.u32.u16 	%r31638, %rs19308;
	cvt.u32.u16 	%r31639, %rs19307;
	prmt.b32 	%r31640, %r31639, %r31638, 0x3340U;
	prmt.b32 	%r31641, %r31640, %r31637, 0x5410U;
	cvt.u32.u16 	%r31642, %rs19306;
	cvt.u32.u16 	%r31643, %rs19305;
	prmt.b32 	%r31644, %r31643, %r31642, 0x3340U;
	cvt.u32.u16 	%r31645, %rs19304;
	cvt.u32.u16 	%r31646, %rs19303;
	prmt.b32 	%r31647, %r31646, %r31645, 0x3340U;
	prmt.b32 	%r31648, %r31647, %r31644, 0x5410U;
	st.local.v2.b32 	[%rd190+24], {%r31648, %r31641};
	cvt.u32.u16 	%r31649, %rs19318;
	cvt.u32.u16 	%r31650, %rs19317;
	prmt.b32 	%r31651, %r31650, %r31649, 0x3340U;
	cvt.u32.u16 	%r31652, %rs19316;
	cvt.u32.u16 	%r31653, %rs19315;
	prmt.b32 	%r31654, %r31653, %r31652, 0x3340U;
	prmt.b32 	%r31655, %r31654, %r31651, 0x5410U;
	cvt.u32.u16 	%r31656, %rs19314;
	cvt.u32.u16 	%r31657, %rs19313;
	prmt.b32 	%r31658, %r31657, %r31656, 0x3340U;
	cvt.u32.u16 	%r31659, %rs19312;
	cvt.u32.u16 	%r31660, %rs19311;
	prmt.b32 	%r31661, %r31660, %r31659, 0x3340U;
	prmt.b32 	%r31662, %r31661, %r31658, 0x5410U;
	st.local.v2.b32 	[%rd190+32], {%r31662, %r31655};
	cvt.u32.u16 	%r31663, %rs19326;
	cvt.u32.u16 	%r31664, %rs19325;
	prmt.b32 	%r31665, %r31664, %r31663, 0x3340U;
	cvt.u32.u16 	%r31666, %rs19324;
	cvt.u32.u16 	%r31667, %rs19323;
	prmt.b32 	%r31668, %r31667, %r31666, 0x3340U;
	prmt.b32 	%r31669, %r31668, %r31665, 0x5410U;
	cvt.u32.u16 	%r31670, %rs19322;
	cvt.u32.u16 	%r31671, %rs19321;
	prmt.b32 	%r31672, %r31671, %r31670, 0x3340U;
	cvt.u32.u16 	%r31673, %rs19320;
	cvt.u32.u16 	%r31674, %rs19319;
	prmt.b32 	%r31675, %r31674, %r31673, 0x3340U;
	prmt.b32 	%r31676, %r31675, %r31672, 0x5410U;
	st.local.v2.b32 	[%rd190+40], {%r31676, %r31669};
	cvt.u32.u16 	%r31677, %rs19334;
	cvt.u32.u16 	%r31678, %rs19333;
	prmt.b32 	%r31679, %r31678, %r31677, 0x3340U;
	cvt.u32.u16 	%r31680, %rs19332;
	cvt.u32.u16 	%r31681, %rs19331;
	prmt.b32 	%r31682, %r31681, %r31680, 0x3340U;
	prmt.b32 	%r31683, %r31682, %r31679, 0x5410U;
	cvt.u32.u16 	%r31684, %rs19330;
	cvt.u32.u16 	%r31685, %rs19329;
	prmt.b32 	%r31686, %r31685, %r31684, 0x3340U;
	cvt.u32.u16 	%r31687, %rs19328;
	cvt.u32.u16 	%r31688, %rs19327;
	prmt.b32 	%r31689, %r31688, %r31687, 0x3340U;
	prmt.b32 	%r31690, %r31689, %r31686, 0x5410U;
	st.local.v2.b32 	[%rd190+48], {%r31690, %r31683};
	st.local.v2.u8 	[%rd190+56], {%rs19335, %rs19336};
	st.local.u32 	[%rd190+60], %r33069;
	st.local.f64 	[%rd190+64], %fd431;
	st.local.u32 	[%rd185], %r33017;
	cvt.u32.u16 	%r31691, %rs18779;
	cvt.u32.u16 	%r31692, %rs18780;
	prmt.b32 	%r31693, %r31692, %r31691, 0x3340U;
	cvt.u32.u16 	%r31694, %rs18781;
	cvt.u32.u16 	%r31695, %rs18782;
	prmt.b32 	%r31696, %r31695, %r31694, 0x3340U;
	prmt.b32 	%r31697, %r31696, %r31693, 0x5410U;
	cvt.u32.u16 	%r31698, %rs18783;
	cvt.u32.u16 	%r31699, %rs18784;
	prmt.b32 	%r31700, %r31699, %r31698, 0x3340U;
	cvt.u32.u16 	%r31701, %rs18785;
	cvt.u32.u16 	%r31702, %rs18786;
	prmt.b32 	%r31703, %r31702, %r31701, 0x3340U;
	prmt.b32 	%r31704, %r31703, %r31700, 0x5410U;
	st.local.v2.b32 	[%rd185+8], {%r31704, %r31697};
	cvt.u32.u16 	%r31705, %rs18771;
	cvt.u32.u16 	%r31706, %rs18772;
	prmt.b32 	%r31707, %r31706, %r31705, 0x3340U;
	cvt.u32.u16 	%r31708, %rs18773;
	cvt.u32.u16 	%r31709, %rs18774;
	prmt.b32 	%r31710, %r31709, %r31708, 0x3340U;
	prmt.b32 	%r31711, %r31710, %r31707, 0x5410U;
	cvt.u32.u16 	%r31712, %rs18775;
	cvt.u32.u16 	%r31713, %rs18776;
	prmt.b32 	%r31714, %r31713, %r31712, 0x3340U;
	cvt.u32.u16 	%r31715, %rs18777;
	cvt.u32.u16 	%r31716, %rs18778;
	prmt.b32 	%r31717, %r31716, %r31715, 0x3340U;
	prmt.b32 	%r31718, %r31717, %r31714, 0x5410U;
	st.local.v2.b32 	[%rd185+16], {%r31718, %r31711};
	cvt.u32.u16 	%r31719, %rs18763;
	cvt.u32.u16 	%r31720, %rs18764;
	prmt.b32 	%r31721, %r31720, %r31719, 0x3340U;
	cvt.u32.u16 	%r31722, %rs18765;
	cvt.u32.u16 	%r31723, %rs18766;
	prmt.b32 	%r31724, %r31723, %r31722, 0x3340U;
	prmt.b32 	%r31725, %r31724, %r31721, 0x5410U;
	cvt.u32.u16 	%r31726, %rs18767;
	cvt.u32.u16 	%r31727, %rs18768;
	prmt.b32 	%r31728, %r31727, %r31726, 0x3340U;
	cvt.u32.u16 	%r31729, %rs18769;
	cvt.u32.u16 	%r31730, %rs18770;
	prmt.b32 	%r31731, %r31730, %r31729, 0x3340U;
	prmt.b32 	%r31732, %r31731, %r31728, 0x5410U;
	st.local.v2.b32 	[%rd185+24], {%r31732, %r31725};
	cvt.u32.u16 	%r31733, %rs18755;
	cvt.u32.u16 	%r31734, %rs18756;
	prmt.b32 	%r31735, %r31734, %r31733, 0x3340U;
	cvt.u32.u16 	%r31736, %rs18757;
	cvt.u32.u16 	%r31737, %rs18758;
	prmt.b32 	%r31738, %r31737, %r31736, 0x3340U;
	prmt.b32 	%r31739, %r31738, %r31735, 0x5410U;
	cvt.u32.u16 	%r31740, %rs18759;
	cvt.u32.u16 	%r31741, %rs18760;
	prmt.b32 	%r31742, %r31741, %r31740, 0x3340U;
	cvt.u32.u16 	%r31743, %rs18761;
	cvt.u32.u16 	%r31744, %rs18762;
	prmt.b32 	%r31745, %r31744, %r31743, 0x3340U;
	prmt.b32 	%r31746, %r31745, %r31742, 0x5410U;
	st.local.v2.b32 	[%rd185+32], {%r31746, %r31739};
	cvt.u32.u16 	%r31747, %rs18747;
	cvt.u32.u16 	%r31748, %rs18748;
	prmt.b32 	%r31749, %r31748, %r31747, 0x3340U;
	cvt.u32.u16 	%r31750, %rs18749;
	cvt.u32.u16 	%r31751, %rs18750;
	prmt.b32 	%r31752, %r31751, %r31750, 0x3340U;
	prmt.b32 	%r31753, %r31752, %r31749, 0x5410U;
	cvt.u32.u16 	%r31754, %rs18751;
	cvt.u32.u16 	%r31755, %rs18752;
	prmt.b32 	%r31756, %r31755, %r31754, 0x3340U;
	cvt.u32.u16 	%r31757, %rs18753;
	cvt.u32.u16 	%r31758, %rs18754;
	prmt.b32 	%r31759, %r31758, %r31757, 0x3340U;
	prmt.b32 	%r31760, %r31759, %r31756, 0x5410U;
	st.local.v2.b32 	[%rd185+40], {%r31760, %r31753};
	cvt.u32.u16 	%r31761, %rs18739;
	cvt.u32.u16 	%r31762, %rs18740;
	prmt.b32 	%r31763, %r31762, %r31761, 0x3340U;
	cvt.u32.u16 	%r31764, %rs18741;
	cvt.u32.u16 	%r31765, %rs18742;
	prmt.b32 	%r31766, %r31765, %r31764, 0x3340U;
	prmt.b32 	%r31767, %r31766, %r31763, 0x5410U;
	cvt.u32.u16 	%r31768, %rs18743;
	cvt.u32.u16 	%r31769, %rs18744;
	prmt.b32 	%r31770, %r31769, %r31768, 0x3340U;
	cvt.u32.u16 	%r31771, %rs18745;
	cvt.u32.u16 	%r31772, %rs18746;
	prmt.b32 	%r31773, %r31772, %r31771, 0x3340U;
	prmt.b32 	%r31774, %r31773, %r31770, 0x5410U;
	st.local.v2.b32 	[%rd185+48], {%r31774, %r31767};
	st.local.v2.u8 	[%rd185+56], {%rs18738, %rs18737};
	st.local.u32 	[%rd185+60], %r33016;
	st.local.f64 	[%rd185+64], %fd420;
	mov.u32 	%r31775, %tid.x;
	setp.lt.u32 	%p795, %r31775, 32;
	@%p795 bra 	$L__BB1_201;
	add.s32 	%r324, %r33078, %r33017;
	setp.ne.s32 	%p796, %r33078, 0;
	@%p796 bra 	$L__BB1_199;
	mov.b16 	%rs18022, 0;
	st.local.u8 	[%rd167], %rs18022;
	add.s32 	%r31777, %r33077, %r33016;
	st.local.u32 	[%rd167+52], %r31777;
	add.f64 	%fd411, %fd420, %fd433;
	st.local.f64 	[%rd167+56], %fd411;
	mov.b32 	%r33070, 0;
$L__BB1_189:
	mov.u32 	%r325, %r33070;
	cvt.u64.u32 	%rd3438, %r325;
	add.s64 	%rd3439, %rd167, %rd3438;
	ld.local.u8 	%rs18023, [%rd3439];
	setp.ne.s16 	%p797, %rs18023, 0;
	add.s32 	%r33070, %r325, 1;
	@%p797 bra 	$L__BB1_189;
	and.b16  	%rs18024, %rs18786, 255;
	setp.eq.s16 	%p798, %rs18024, 0;
	mov.u32 	%r33072, %r325;
	@%p798 bra 	$L__BB1_193;
	mov.b32 	%r33071, 0;
$L__BB1_192:
	add.s32 	%r31779, %r33071, %r325;
	cvt.u64.u32 	%rd3440, %r31779;
	add.s64 	%rd3441, %rd185, %rd3440;
	ld.local.u8 	%rs18025, [%rd3441+8];
	add.s64 	%rd3442, %rd167, %rd3440;
	st.local.u8 	[%rd3442], %rs18025;
	add.s32 	%r328, %r33071, 1;
	add.s32 	%r33072, %r328, %r325;
	cvt.u64.u32 	%rd3443, %r33071;
	add.s64 	%rd3444, %rd185, %rd3443;
	ld.local.u8 	%rs18026, [%rd3444+9];
	setp.ne.s16 	%p799, %rs18026, 0;
	mov.u32 	%r33071, %r328;
	@%p799 bra 	$L__BB1_192;
$L__BB1_193:
	cvt.u64.u32 	%rd3445, %r33072;
	add.s64 	%rd3446, %rd167, %rd3445;
	mov.b16 	%rs18027, 0;
	st.local.u8 	[%rd3446+1], %rs18027;
	mov.b32 	%r33073, 0;
$L__BB1_194:
	mov.u32 	%r331, %r33073;
	cvt.u64.u32 	%rd3447, %r331;
	add.s64 	%rd3448, %rd167, %rd3447;
	ld.local.u8 	%rs18028, [%rd3448];
	setp.ne.s16 	%p800, %rs18028, 0;
	add.s32 	%r33073, %r331, 1;
	@%p800 bra 	$L__BB1_194;
	and.b16  	%rs18029, %rs19436, 255;
	setp.eq.s16 	%p801, %rs18029, 0;
	mov.u32 	%r33075, %r331;
	@%p801 bra 	$L__BB1_198;
	mov.b32 	%r33074, 0;
$L__BB1_197:
	add.s32 	%r31782, %r33074, %r331;
	cvt.u64.u32 	%rd3449, %r31782;
	add.s64 	%rd3450, %rd188, %rd3449;
	ld.local.u8 	%rs18030, [%rd3450+8];
	add.s64 	%rd3451, %rd167, %rd3449;
	st.local.u8 	[%rd3451], %rs18030;
	add.s32 	%r334, %r33074, 1;
	add.s32 	%r33075, %r334, %r331;
	cvt.u64.u32 	%rd3452, %r33074;
	add.s64 	%rd3453, %rd188, %rd3452;
	ld.local.u8 	%rs18031, [%rd3453+9];
	setp.ne.s16 	%p802, %rs18031, 0;
	mov.u32 	%r33074, %r334;
	@%p802 bra 	$L__BB1_197;
$L__BB1_198:
	cvt.u64.u32 	%rd3454, %r33075;
	add.s64 	%rd3455, %rd167, %rd3454;
	mov.b16 	%rs18032, 0;
	st.local.u8 	[%rd3455+1], %rs18032;
	ld.local.v2.b32 	{%r31783, %r31784}, [%rd167];
	bfe.u32 	%r31785, %r31783, 0, 8;
	cvt.u16.u32 	%rs19436, %r31785;
	bfe.u32 	%r31786, %r31783, 8, 8;
	cvt.u16.u32 	%rs19435, %r31786;
	bfe.u32 	%r31787, %r31783, 16, 8;
	cvt.u16.u32 	%rs19434, %r31787;
	bfe.u32 	%r31788, %r31783, 24, 8;
	cvt.u16.u32 	%rs19433, %r31788;
	bfe.u32 	%r31789, %r31784, 0, 8;
	cvt.u16.u32 	%rs19432, %r31789;
	bfe.u32 	%r31790, %r31784, 8, 8;
	cvt.u16.u32 	%rs19431, %r31790;
	bfe.u32 	%r31791, %r31784, 16, 8;
	cvt.u16.u32 	%rs19430, %r31791;
	bfe.u32 	%r31792, %r31784, 24, 8;
	cvt.u16.u32 	%rs19429, %r31792;
	ld.local.v2.b32 	{%r31793, %r31794}, [%rd167+8];
	bfe.u32 	%r31795, %r31793, 0, 8;
	cvt.u16.u32 	%rs19428, %r31795;
	bfe.u32 	%r31796, %r31793, 8, 8;
	cvt.u16.u32 	%rs19427, %r31796;
	bfe.u32 	%r31797, %r31793, 16, 8;
	cvt.u16.u32 	%rs19426, %r31797;
	bfe.u32 	%r31798, %r31793, 24, 8;
	cvt.u16.u32 	%rs19425, %r31798;
	bfe.u32 	%r31799, %r31794, 0, 8;
	cvt.u16.u32 	%rs19424, %r31799;
	bfe.u32 	%r31800, %r31794, 8, 8;
	cvt.u16.u32 	%rs19423, %r31800;
	bfe.u32 	%r31801, %r31794, 16, 8;
	cvt.u16.u32 	%rs19422, %r31801;
	bfe.u32 	%r31802, %r31794, 24, 8;
	cvt.u16.u32 	%rs19421, %r31802;
	ld.local.v2.b32 	{%r31803, %r31804}, [%rd167+16];
	bfe.u32 	%r31805, %r31803, 0, 8;
	cvt.u16.u32 	%rs19420, %r31805;
	bfe.u32 	%r31806, %r31803, 8, 8;
	cvt.u16.u32 	%rs19419, %r31806;
	bfe.u32 	%r31807, %r31803, 16, 8;
	cvt.u16.u32 	%rs19418, %r31807;
	bfe.u32 	%r31808, %r31803, 24, 8;
	cvt.u16.u32 	%rs19417, %r31808;
	bfe.u32 	%r31809, %r31804, 0, 8;
	cvt.u16.u32 	%rs19416, %r31809;
	bfe.u32 	%r31810, %r31804, 8, 8;
	cvt.u16.u32 	%rs19415, %r31810;
	bfe.u32 	%r31811, %r31804, 16, 8;
	cvt.u16.u32 	%rs19414, %r31811;
	bfe.u32 	%r31812, %r31804, 24, 8;
	cvt.u16.u32 	%rs19413, %r31812;
	ld.local.v2.b32 	{%r31813, %r31814}, [%rd167+24];
	bfe.u32 	%r31815, %r31813, 0, 8;
	cvt.u16.u32 	%rs19412, %r31815;
	bfe.u32 	%r31816, %r31813, 8, 8;
	cvt.u16.u32 	%rs19411, %r31816;
	bfe.u32 	%r31817, %r31813, 16, 8;
	cvt.u16.u32 	%rs19410, %r31817;
	bfe.u32 	%r31818, %r31813, 24, 8;
	cvt.u16.u32 	%rs19409, %r31818;
	bfe.u32 	%r31819, %r31814, 0, 8;
	cvt.u16.u32 	%rs19408, %r31819;
	bfe.u32 	%r31820, %r31814, 8, 8;
	cvt.u16.u32 	%rs19407, %r31820;
	bfe.u32 	%r31821, %r31814, 16, 8;
	cvt.u16.u32 	%rs19406, %r31821;
	bfe.u32 	%r31822, %r31814, 24, 8;
	cvt.u16.u32 	%rs19405, %r31822;
	ld.local.v2.b32 	{%r31823, %r31824}, [%rd167+32];
	bfe.u32 	%r31825, %r31823, 0, 8;
	cvt.u16.u32 	%rs19404, %r31825;
	bfe.u32 	%r31826, %r31823, 8, 8;
	cvt.u16.u32 	%rs19403, %r31826;
	bfe.u32 	%r31827, %r31823, 16, 8;
	cvt.u16.u32 	%rs19402, %r31827;
	bfe.u32 	%r31828, %r31823, 24, 8;
	cvt.u16.u32 	%rs19401, %r31828;
	bfe.u32 	%r31829, %r31824, 0, 8;
	cvt.u16.u32 	%rs19400, %r31829;
	bfe.u32 	%r31830, %r31824, 8, 8;
	cvt.u16.u32 	%rs19399, %r31830;
	bfe.u32 	%r31831, %r31824, 16, 8;
	cvt.u16.u32 	%rs19398, %r31831;
	bfe.u32 	%r31832, %r31824, 24, 8;
	cvt.u16.u32 	%rs19397, %r31832;
	ld.local.v2.b32 	{%r31833, %r31834}, [%rd167+40];
	bfe.u32 	%r31835, %r31833, 0, 8;
	cvt.u16.u32 	%rs19396, %r31835;
	bfe.u32 	%r31836, %r31833, 8, 8;
	cvt.u16.u32 	%rs19395, %r31836;
	bfe.u32 	%r31837, %r31833, 16, 8;
	cvt.u16.u32 	%rs19394, %r31837;
	bfe.u32 	%r31838, %r31833, 24, 8;
	cvt.u16.u32 	%rs19393, %r31838;
	bfe.u32 	%r31839, %r31834, 0, 8;
	cvt.u16.u32 	%rs19392, %r31839;
	bfe.u32 	%r31840, %r31834, 8, 8;
	cvt.u16.u32 	%rs19391, %r31840;
	bfe.u32 	%r31841, %r31834, 16, 8;
	cvt.u16.u32 	%rs19390, %r31841;
	bfe.u32 	%r31842, %r31834, 24, 8;
	cvt.u16.u32 	%rs19389, %r31842;
	ld.local.v2.u8 	{%rs19388, %rs19387}, [%rd167+48];
	ld.local.u32 	%r33077, [%rd167+52];
	ld.local.f64 	%fd433, [%rd167+56];
$L__BB1_199:
	st.local.u32 	[%rd188], %r324;
	cvt.u32.u16 	%r31843, %rs19429;
	cvt.u32.u16 	%r31844, %rs19430;
	prmt.b32 	%r31845, %r31844, %r31843, 0x3340U;
	cvt.u32.u16 	%r31846, %rs19431;
	cvt.u32.u16 	%r31847, %rs19432;
	prmt.b32 	%r31848, %r31847, %r31846, 0x3340U;
	prmt.b32 	%r31849, %r31848, %r31845, 0x5410U;
	cvt.u32.u16 	%r31850, %rs19433;
	cvt.u32.u16 	%r31851, %rs19434;
	prmt.b32 	%r31852, %r31851, %r31850, 0x3340U;
	cvt.u32.u16 	%r31853, %rs19435;
	cvt.u32.u16 	%r31854, %rs19436;
	prmt.b32 	%r31855, %r31854, %r31853, 0x3340U;
	prmt.b32 	%r31856, %r31855, %r31852, 0x5410U;
	st.local.v2.b32 	[%rd188+8], {%r31856, %r31849};
	cvt.u32.u16 	%r31857, %rs19421;
	cvt.u32.u16 	%r31858, %rs19422;
	prmt.b32 	%r31859, %r31858, %r31857, 0x3340U;
	cvt.u32.u16 	%r31860, %rs19423;
	cvt.u32.u16 	%r31861, %rs19424;
	prmt.b32 	%r31862, %r31861, %r31860, 0x3340U;
	prmt.b32 	%r31863, %r31862, %r31859, 0x5410U;
	cvt.u32.u16 	%r31864, %rs19425;
	cvt.u32.u16 	%r31865, %rs19426;
	prmt.b32 	%r31866, %r31865, %r31864, 0x3340U;
	cvt.u32.u16 	%r31867, %rs19427;
	cvt.u32.u16 	%r31868, %rs19428;
	prmt.b32 	%r31869, %r31868, %r31867, 0x3340U;
	prmt.b32 	%r31870, %r31869, %r31866, 0x5410U;
	st.local.v2.b32 	[%rd188+16], {%r31870, %r31863};
	cvt.u32.u16 	%r31871, %rs19413;
	cvt.u32.u16 	%r31872, %rs19414;
	prmt.b32 	%r31873, %r31872, %r31871, 0x3340U;
	cvt.u32.u16 	%r31874, %rs19415;
	cvt.u32.u16 	%r31875, %rs19416;
	prmt.b32 	%r31876, %r31875, %r31874, 0x3340U;
	prmt.b32 	%r31877, %r31876, %r31873, 0x5410U;
	cvt.u32.u16 	%r31878, %rs19417;
	cvt.u32.u16 	%r31879, %rs19418;
	prmt.b32 	%r31880, %r31879, %r31878, 0x3340U;
	cvt.u32.u16 	%r31881, %rs19419;
	cvt.u32.u16 	%r31882, %rs19420;
	prmt.b32 	%r31883, %r31882, %r31881, 0x3340U;
	prmt.b32 	%r31884, %r31883, %r31880, 0x5410U;
	st.local.v2.b32 	[%rd188+24], {%r31884, %r31877};
	cvt.u32.u16 	%r31885, %rs19405;
	cvt.u32.u16 	%r31886, %rs19406;
	prmt.b32 	%r31887, %r31886, %r31885, 0x3340U;
	cvt.u32.u16 	%r31888, %rs19407;
	cvt.u32.u16 	%r31889, %rs19408;
	prmt.b32 	%r31890, %r31889, %r31888, 0x3340U;
	prmt.b32 	%r31891, %r31890, %r31887, 0x5410U;
	cvt.u32.u16 	%r31892, %rs19409;
	cvt.u32.u16 	%r31893, %rs19410;
	prmt.b32 	%r31894, %r31893, %r31892, 0x3340U;
	cvt.u32.u16 	%r31895, %rs19411;
	cvt.u32.u16 	%r31896, %rs19412;
	prmt.b32 	%r31897, %r31896, %r31895, 0x3340U;
	prmt.b32 	%r31898, %r31897, %r31894, 0x5410U;
	st.local.v2.b32 	[%rd188+32], {%r31898, %r31891};
	cvt.u32.u16 	%r31899, %rs19397;
	cvt.u32.u16 	%r31900, %rs19398;
	prmt.b32 	%r31901, %r31900, %r31899, 0x3340U;
	cvt.u32.u16 	%r31902, %rs19399;
	cvt.u32.u16 	%r31903, %rs19400;
	prmt.b32 	%r31904, %r31903, %r31902, 0x3340U;
	prmt.b32 	%r31905, %r31904, %r31901, 0x5410U;
	cvt.u32.u16 	%r31906, %rs19401;
	cvt.u32.u16 	%r31907, %rs19402;
	prmt.b32 	%r31908, %r31907, %r31906, 0x3340U;
	cvt.u32.u16 	%r31909, %rs19403;
	cvt.u32.u16 	%r31910, %rs19404;
	prmt.b32 	%r31911, %r31910, %r31909, 0x3340U;
	prmt.b32 	%r31912, %r31911, %r31908, 0x5410U;
	st.local.v2.b32 	[%rd188+40], {%r31912, %r31905};
	cvt.u32.u16 	%r31913, %rs19389;
	cvt.u32.u16 	%r31914, %rs19390;
	prmt.b32 	%r31915, %r31914, %r31913, 0x3340U;
	cvt.u32.u16 	%r31916, %rs19391;
	cvt.u32.u16 	%r31917, %rs19392;
	prmt.b32 	%r31918, %r31917, %r31916, 0x3340U;
	prmt.b32 	%r31919, %r31918, %r31915, 0x5410U;
	cvt.u32.u16 	%r31920, %rs19393;
	cvt.u32.u16 	%r31921, %rs19394;
	prmt.b32 	%r31922, %r31921, %r31920, 0x3340U;
	cvt.u32.u16 	%r31923, %rs19395;
	cvt.u32.u16 	%r31924, %rs19396;
	prmt.b32 	%r31925, %r31924, %r31923, 0x3340U;
	prmt.b32 	%r31926, %r31925, %r31922, 0x5410U;
	st.local.v2.b32 	[%rd188+48], {%r31926, %r31919};
	st.local.v2.u8 	[%rd188+56], {%rs19388, %rs19387};
	st.local.u32 	[%rd188+60], %r33077;
	st.local.f64 	[%rd188+64], %fd433;
	setp.ne.s32 	%p803, %r27788, 0;
	mov.u32 	%r33078, %r324;
	@%p803 bra 	$L__BB1_201;
	st.local.u32 	[%rd188], %r33017;
	cvt.u32.u16 	%r31927, %rs18779;
	cvt.u32.u16 	%r31928, %rs18780;
	prmt.b32 	%r31929, %r31928, %r31927, 0x3340U;
	cvt.u32.u16 	%r31930, %rs18781;
	cvt.u32.u16 	%r31931, %rs18782;
	prmt.b32 	%r31932, %r31931, %r31930, 0x3340U;
	prmt.b32 	%r31933, %r31932, %r31929, 0x5410U;
	cvt.u32.u16 	%r31934, %rs18783;
	cvt.u32.u16 	%r31935, %rs18784;
	prmt.b32 	%r31936, %r31935, %r31934, 0x3340U;
	cvt.u32.u16 	%r31937, %rs18785;
	cvt.u32.u16 	%r31938, %rs18786;
	prmt.b32 	%r31939, %r31938, %r31937, 0x3340U;
	prmt.b32 	%r31940, %r31939, %r31936, 0x5410U;
	st.local.v2.b32 	[%rd188+8], {%r31940, %r31933};
	cvt.u32.u16 	%r31941, %rs18771;
	cvt.u32.u16 	%r31942, %rs18772;
	prmt.b32 	%r31943, %r31942, %r31941, 0x3340U;
	cvt.u32.u16 	%r31944, %rs18773;
	cvt.u32.u16 	%r31945, %rs18774;
	prmt.b32 	%r31946, %r31945, %r31944, 0x3340U;
	prmt.b32 	%r31947, %r31946, %r31943, 0x5410U;
	cvt.u32.u16 	%r31948, %rs18775;
	cvt.u32.u16 	%r31949, %rs18776;
	prmt.b32 	%r31950, %r31949, %r31948, 0x3340U;
	cvt.u32.u16 	%r31951, %rs18777;
	cvt.u32.u16 	%r31952, %rs18778;
	prmt.b32 	%r31953, %r31952, %r31951, 0x3340U;
	prmt.b32 	%r31954, %r31953, %r31950, 0x5410U;
	st.local.v2.b32 	[%rd188+16], {%r31954, %r31947};
	cvt.u32.u16 	%r31955, %rs18763;
	cvt.u32.u16 	%r31956, %rs18764;
	prmt.b32 	%r31957, %r31956, %r31955, 0x3340U;
	cvt.u32.u16 	%r31958, %rs18765;
	cvt.u32.u16 	%r31959, %rs18766;
	prmt.b32 	%r31960, %r31959, %r31958, 0x3340U;
	prmt.b32 	%r31961, %r31960, %r31957, 0x5410U;
	cvt.u32.u16 	%r31962, %rs18767;
	cvt.u32.u16 	%r31963, %rs18768;
	prmt.b32 	%r31964, %r31963, %r31962, 0x3340U;
	cvt.u32.u16 	%r31965, %rs18769;
	cvt.u32.u16 	%r31966, %rs18770;
	prmt.b32 	%r31967, %r31966, %r31965, 0x3340U;
	prmt.b32 	%r31968, %r31967, %r31964, 0x5410U;
	st.local.v2.b32 	[%rd188+24], {%r31968, %r31961};
	cvt.u32.u16 	%r31969, %rs18755;
	cvt.u32.u16 	%r31970, %rs18756;
	prmt.b32 	%r31971, %r31970, %r31969, 0x3340U;
	cvt.u32.u16 	%r31972, %rs18757;
	cvt.u32.u16 	%r31973, %rs18758;
	prmt.b32 	%r31974, %r31973, %r31972, 0x3340U;
	prmt.b32 	%r31975, %r31974, %r31971, 0x5410U;
	cvt.u32.u16 	%r31976, %rs18759;
	cvt.u32.u16 	%r31977, %rs18760;
	prmt.b32 	%r31978, %r31977, %r31976, 0x3340U;
	cvt.u32.u16 	%r31979, %rs18761;
	cvt.u32.u16 	%r31980, %rs18762;
	prmt.b32 	%r31981, %r31980, %r31979, 0x3340U;
	prmt.b32 	%r31982, %r31981, %r31978, 0x5410U;
	st.local.v2.b32 	[%rd188+32], {%r31982, %r31975};
	cvt.u32.u16 	%r31983, %rs18747;
	cvt.u32.u16 	%r31984, %rs18748;
	prmt.b32 	%r31985, %r31984, %r31983, 0x3340U;
	cvt.u32.u16 	%r31986, %rs18749;
	cvt.u32.u16 	%r31987, %rs18750;
	prmt.b32 	%r31988, %r31987, %r31986, 0x3340U;
	prmt.b32 	%r31989, %r31988, %r31985, 0x5410U;
	cvt.u32.u16 	%r31990, %rs18751;
	cvt.u32.u16 	%r31991, %rs18752;
	prmt.b32 	%r31992, %r31991, %r31990, 0x3340U;
	cvt.u32.u16 	%r31993, %rs18753;
	cvt.u32.u16 	%r31994, %rs18754;
	prmt.b32 	%r31995, %r31994, %r31993, 0x3340U;
	prmt.b32 	%r31996, %r31995, %r31992, 0x5410U;
	st.local.v2.b32 	[%rd188+40], {%r31996, %r31989};
	cvt.u32.u16 	%r31997, %rs18739;
	cvt.u32.u16 	%r31998, %rs18740;
	prmt.b32 	%r31999, %r31998, %r31997, 0x3340U;
	cvt.u32.u16 	%r32000, %rs18741;
	cvt.u32.u16 	%r32001, %rs18742;
	prmt.b32 	%r32002, %r32001, %r32000, 0x3340U;
	prmt.b32 	%r32003, %r32002, %r31999, 0x5410U;
	cvt.u32.u16 	%r32004, %rs18743;
	cvt.u32.u16 	%r32005, %rs18744;
	prmt.b32 	%r32006, %r32005, %r32004, 0x3340U;
	cvt.u32.u16 	%r32007, %rs18745;
	cvt.u32.u16 	%r32008, %rs18746;
	prmt.b32 	%r32009, %r32008, %r32007, 0x3340U;
	prmt.b32 	%r32010, %r32009, %r32006, 0x5410U;
	st.local.v2.b32 	[%rd188+48], {%r32010, %r32003};
	st.local.v2.u8 	[%rd188+56], {%rs18738, %rs18737};
	st.local.u32 	[%rd188+60], %r33016;
	st.local.f64 	[%rd188+64], %fd420;
	mov.f64 	%fd433, %fd420;
	mov.u32 	%r33077, %r33016;
	mov.u16 	%rs19387, %rs18737;
	mov.u16 	%rs19388, %rs18738;
	mov.u16 	%rs19389, %rs18739;
	mov.u16 	%rs19390, %rs18740;
	mov.u16 	%rs19391, %rs18741;
	mov.u16 	%rs19392, %rs18742;
	mov.u16 	%rs19393, %rs18743;
	mov.u16 	%rs19394, %rs18744;
	mov.u16 	%rs19395, %rs18745;
	mov.u16 	%rs19396, %rs18746;
	mov.u16 	%rs19397, %rs18747;
	mov.u16 	%rs19398, %rs18748;
	mov.u16 	%rs19399, %rs18749;
	mov.u16 	%rs19400, %rs18750;
	mov.u16 	%rs19401, %rs18751;
	mov.u16 	%rs19402, %rs18752;
	mov.u16 	%rs19403, %rs18753;
	mov.u16 	%rs19404, %rs18754;
	mov.u16 	%rs19405, %rs18755;
	mov.u16 	%rs19406, %rs18756;
	mov.u16 	%rs19407, %rs18757;
	mov.u16 	%rs19408, %rs18758;
	mov.u16 	%rs19409, %rs18759;
	mov.u16 	%rs19410, %rs18760;
	mov.u16 	%rs19411, %rs18761;
	mov.u16 	%rs19412, %rs18762;
	mov.u16 	%rs19413, %rs18763;
	mov.u16 	%rs19414, %rs18764;
	mov.u16 	%rs19415, %rs18765;
	mov.u16 	%rs19416, %rs18766;
	mov.u16 	%rs19417, %rs18767;
	mov.u16 	%rs19418, %rs18768;
	mov.u16 	%rs19419, %rs18769;
	mov.u16 	%rs19420, %rs18770;
	mov.u16 	%rs19421, %rs18771;
	mov.u16 	%rs19422, %rs18772;
	mov.u16 	%rs19423, %rs18773;
	mov.u16 	%rs19424, %rs18774;
	mov.u16 	%rs19425, %rs18775;
	mov.u16 	%rs19426, %rs18776;
	mov.u16 	%rs19427, %rs18777;
	mov.u16 	%rs19428, %rs18778;
	mov.u16 	%rs19429, %rs18779;
	mov.u16 	%rs19430, %rs18780;
	mov.u16 	%rs19431, %rs18781;
	mov.u16 	%rs19432, %rs18782;
	mov.u16 	%rs19433, %rs18783;
	mov.u16 	%rs19434, %rs18784;
	mov.u16 	%rs19435, %rs18785;
	mov.u16 	%rs19436, %rs18786;
	mov.u32 	%r33078, %r33017;
$L__BB1_201:
	mov.u32 	%r33096, %tid.x;
	setp.eq.s32 	%p804, %r33096, 0;
	st.local.u32 	[%rd165], %r33078;
	add.s64 	%rd205, %rd165, 8;
	cvt.u32.u16 	%r32012, %rs19429;
	cvt.u32.u16 	%r32013, %rs19430;
	prmt.b32 	%r32014, %r32013, %r32012, 0x3340U;
	cvt.u32.u16 	%r32015, %rs19431;
	cvt.u32.u16 	%r32016, %rs19432;
	prmt.b32 	%r32017, %r32016, %r32015, 0x3340U;
	prmt.b32 	%r32018, %r32017, %r32014, 0x5410U;
	cvt.u32.u16 	%r32019, %rs19433;
	cvt.u32.u16 	%r32020, %rs19434;
	prmt.b32 	%r32021, %r32020, %r32019, 0x3340U;
	cvt.u32.u16 	%r32022, %rs19435;
	cvt.u32.u16 	%r32023, %rs19436;
	prmt.b32 	%r32024, %r32023, %r32022, 0x3340U;
	prmt.b32 	%r32025, %r32024, %r32021, 0x5410U;
	st.local.v2.b32 	[%rd165+8], {%r32025, %r32018};
	cvt.u32.u16 	%r32026, %rs19421;
	cvt.u32.u16 	%r32027, %rs19422;
	prmt.b32 	%r32028, %r32027, %r32026, 0x3340U;
	cvt.u32.u16 	%r32029, %rs19423;
	cvt.u32.u16 	%r32030, %rs19424;
	prmt.b32 	%r32031, %r32030, %r32029, 0x3340U;
	prmt.b32 	%r32032, %r32031, %r32028, 0x5410U;
	cvt.u32.u16 	%r32033, %rs19425;
	cvt.u32.u16 	%r32034, %rs19426;
	prmt.b32 	%r32035, %r32034, %r32033, 0x3340U;
	cvt.u32.u16 	%r32036, %rs19427;
	cvt.u32.u16 	%r32037, %rs19428;
	prmt.b32 	%r32038, %r32037, %r32036, 0x3340U;
	prmt.b32 	%r32039, %r32038, %r32035, 0x5410U;
	st.local.v2.b32 	[%rd165+16], {%r32039, %r32032};
	cvt.u32.u16 	%r32040, %rs19413;
	cvt.u32.u16 	%r32041, %rs19414;
	prmt.b32 	%r32042, %r32041, %r32040, 0x3340U;
	cvt.u32.u16 	%r32043, %rs19415;
	cvt.u32.u16 	%r32044, %rs19416;
	prmt.b32 	%r32045, %r32044, %r32043, 0x3340U;
	prmt.b32 	%r32046, %r32045, %r32042, 0x5410U;
	cvt.u32.u16 	%r32047, %rs19417;
	cvt.u32.u16 	%r32048, %rs19418;
	prmt.b32 	%r32049, %r32048, %r32047, 0x3340U;
	cvt.u32.u16 	%r32050, %rs19419;
	cvt.u32.u16 	%r32051, %rs19420;
	prmt.b32 	%r32052, %r32051, %r32050, 0x3340U;
	prmt.b32 	%r32053, %r32052, %r32049, 0x5410U;
	st.local.v2.b32 	[%rd165+24], {%r32053, %r32046};
	cvt.u32.u16 	%r32054, %rs19405;
	cvt.u32.u16 	%r32055, %rs19406;
	prmt.b32 	%r32056, %r32055, %r32054, 0x3340U;
	cvt.u32.u16 	%r32057, %rs19407;
	cvt.u32.u16 	%r32058, %rs19408;
	prmt.b32 	%r32059, %r32058, %r32057, 0x3340U;
	prmt.b32 	%r32060, %r32059, %r32056, 0x5410U;
	cvt.u32.u16 	%r32061, %rs19409;
	cvt.u32.u16 	%r32062, %rs19410;
	prmt.b32 	%r32063, %r32062, %r32061, 0x3340U;
	cvt.u32.u16 	%r32064, %rs19411;
	cvt.u32.u16 	%r32065, %rs19412;
	prmt.b32 	%r32066, %r32065, %r32064, 0x3340U;
	prmt.b32 	%r32067, %r32066, %r32063, 0x5410U;
	st.local.v2.b32 	[%rd165+32], {%r32067, %r32060};
	cvt.u32.u16 	%r32068, %rs19397;
	cvt.u32.u16 	%r32069, %rs19398;
	prmt.b32 	%r32070, %r32069, %r32068, 0x3340U;
	cvt.u32.u16 	%r32071, %rs19399;
	cvt.u32.u16 	%r32072, %rs19400;
	prmt.b32 	%r32073, %r32072, %r32071, 0x3340U;
	prmt.b32 	%r32074, %r32073, %r32070, 0x5410U;
	cvt.u32.u16 	%r32075, %rs19401;
	cvt.u32.u16 	%r32076, %rs19402;
	prmt.b32 	%r32077, %r32076, %r32075, 0x3340U;
	cvt.u32.u16 	%r32078, %rs19403;
	cvt.u32.u16 	%r32079, %rs19404;
	prmt.b32 	%r32080, %r32079, %r32078, 0x3340U;
	prmt.b32 	%r32081, %r32080, %r32077, 0x5410U;
	st.local.v2.b32 	[%rd165+40], {%r32081, %r32074};
	cvt.u32.u16 	%r32082, %rs19389;
	cvt.u32.u16 	%r32083, %rs19390;
	prmt.b32 	%r32084, %r32083, %r32082, 0x3340U;
	cvt.u32.u16 	%r32085, %rs19391;
	cvt.u32.u16 	%r32086, %rs19392;
	prmt.b32 	%r32087, %r32086, %r32085, 0x3340U;
	prmt.b32 	%r32088, %r32087, %r32084, 0x5410U;
	cvt.u32.u16 	%r32089, %rs19393;
	cvt.u32.u16 	%r32090, %rs19394;
	prmt.b32 	%r32091, %r32090, %r32089, 0x3340U;
	cvt.u32.u16 	%r32092, %rs19395;
	cvt.u32.u16 	%r32093, %rs19396;
	prmt.b32 	%r32094, %r32093, %r32092, 0x3340U;
	prmt.b32 	%r32095, %r32094, %r32091, 0x5410U;
	st.local.v2.b32 	[%rd165+48], {%r32095, %r32088};
	st.local.v2.u8 	[%rd165+56], {%rs19388, %rs19387};
	st.local.u32 	[%rd165+60], %r33077;
	st.local.f64 	[%rd165+64], %fd433;
	st.local.u32 	[%rd166], %r32934;
	add.s64 	%rd206, %rd166, 8;
	st.local.v2.b32 	[%rd166+8], {%r7, %r8};
	st.local.v2.b32 	[%rd166+16], {%r9, %r10};
	st.local.v2.b32 	[%rd166+24], {%r11, %r12};
	st.local.v2.b32 	[%rd166+32], {%r13, %r14};
	st.local.v2.b32 	[%rd166+40], {%r15, %r16};
	st.local.v2.b32 	[%rd166+48], {%r17, %r18};
	st.local.v2.u8 	[%rd166+56], {%rs17784, %rs17785};
	st.local.u32 	[%rd166+60], %r33086;
	st.local.f64 	[%rd166+64], %fd435;
	mov.u32 	%r33087, %r32934;
	@%p804 bra 	$L__BB1_215;
	setp.ne.s32 	%p805, %r32934, 0;
	@%p805 bra 	$L__BB1_214;
	mov.b16 	%rs18035, 0;
	st.local.u8 	[%rd164], %rs18035;
	add.s32 	%r32097, %r33086, %r33077;
	st.local.u32 	[%rd164+52], %r32097;
	add.f64 	%fd412, %fd433, %fd435;
	st.local.f64 	[%rd164+56], %fd412;
	mov.b32 	%r33079, 0;
$L__BB1_204:
	mov.u32 	%r341, %r33079;
	cvt.u64.u32 	%rd3456, %r341;
	add.s64 	%rd3457, %rd164, %rd3456;
	ld.local.u8 	%rs18036, [%rd3457];
	setp.ne.s16 	%p806, %rs18036, 0;
	add.s32 	%r33079, %r341, 1;
	@%p806 bra 	$L__BB1_204;
	and.b16  	%rs18037, %rs19436, 255;
	setp.eq.s16 	%p807, %rs18037, 0;
	mov.u32 	%r33081, %r341;
	@%p807 bra 	$L__BB1_208;
	mov.b32 	%r33080, 0;
$L__BB1_207:
	add.s32 	%r32099, %r33080, %r341;
	cvt.u64.u32 	%rd3458, %r32099;
	add.s64 	%rd3459, %rd165, %rd3458;
	ld.local.u8 	%rs18038, [%rd3459+8];
	add.s64 	%rd3460, %rd164, %rd3458;
	st.local.u8 	[%rd3460], %rs18038;
	add.s32 	%r344, %r33080, 1;
	add.s32 	%r33081, %r344, %r341;
	cvt.u64.u32 	%rd3461, %r33080;
	add.s64 	%rd3462, %rd205, %rd3461;
	ld.local.u8 	%rs18039, [%rd3462+1];
	setp.ne.s16 	%p808, %rs18039, 0;
	mov.u32 	%r33080, %r344;
	@%p808 bra 	$L__BB1_207;
$L__BB1_208:
	cvt.u64.u32 	%rd3463, %r33081;
	add.s64 	%rd3464, %rd164, %rd3463;
	mov.b16 	%rs18040, 0;
	st.local.u8 	[%rd3464+1], %rs18040;
	mov.b32 	%r33082, 0;
$L__BB1_209:
	mov.u32 	%r347, %r33082;
	cvt.u64.u32 	%rd3465, %r347;
	add.s64 	%rd3466, %rd164, %rd3465;
	ld.local.u8 	%rs18041, [%rd3466];
	setp.ne.s16 	%p809, %rs18041, 0;
	add.s32 	%r33082, %r347, 1;
	@%p809 bra 	$L__BB1_209;
	and.b16  	%rs18042, %rs19437, 255;
	setp.eq.s16 	%p810, %rs18042, 0;
	mov.u32 	%r33084, %r347;
	@%p810 bra 	$L__BB1_213;
	mov.b32 	%r33083, 0;
$L__BB1_212:
	add.s32 	%r32102, %r33083, %r347;
	cvt.u64.u32 	%rd3467, %r32102;
	add.s64 	%rd3468, %rd166, %rd3467;
	ld.local.u8 	%rs18043, [%rd3468+8];
	add.s64 	%rd3469, %rd164, %rd3467;
	st.local.u8 	[%rd3469], %rs18043;
	add.s32 	%r350, %r33083, 1;
	add.s32 	%r33084, %r350, %r347;
	cvt.u64.u32 	%rd3470, %r33083;
	add.s64 	%rd3471, %rd206, %rd3470;
	ld.local.u8 	%rs18044, [%rd3471+1];
	setp.ne.s16 	%p811, %rs18044, 0;
	mov.u32 	%r33083, %r350;
	@%p811 bra 	$L__BB1_212;
$L__BB1_213:
	cvt.u64.u32 	%rd3472, %r33084;
	add.s64 	%rd3473, %rd164, %rd3472;
	mov.b16 	%rs18045, 0;
	st.local.u8 	[%rd3473+1], %rs18045;
	ld.local.v2.b32 	{%r32103, %r32104}, [%rd164];
	bfe.u32 	%r32105, %r32103, 0, 8;
	cvt.u16.u32 	%rs19437, %r32105;
	bfe.u32 	%r32106, %r32103, 8, 8;
	cvt.u16.u32 	%rs19438, %r32106;
	bfe.u32 	%r32107, %r32103, 16, 8;
	cvt.u16.u32 	%rs19439, %r32107;
	bfe.u32 	%r32108, %r32103, 24, 8;
	cvt.u16.u32 	%rs19440, %r32108;
	bfe.u32 	%r32109, %r32104, 0, 8;
	cvt.u16.u32 	%rs19441, %r32109;
	bfe.u32 	%r32110, %r32104, 8, 8;
	cvt.u16.u32 	%rs19442, %r32110;
	bfe.u32 	%r32111, %r32104, 16, 8;
	cvt.u16.u32 	%rs19443, %r32111;
	bfe.u32 	%r32112, %r32104, 24, 8;
	cvt.u16.u32 	%rs19444, %r32112;
	ld.local.v2.b32 	{%r32113, %r32114}, [%rd164+8];
	bfe.u32 	%r32115, %r32113, 0, 8;
	cvt.u16.u32 	%rs19445, %r32115;
	bfe.u32 	%r32116, %r32113, 8, 8;
	cvt.u16.u32 	%rs19446, %r32116;
	bfe.u32 	%r32117, %r32113, 16, 8;
	cvt.u16.u32 	%rs19447, %r32117;
	bfe.u32 	%r32118, %r32113, 24, 8;
	cvt.u16.u32 	%rs19448, %r32118;
	bfe.u32 	%r32119, %r32114, 0, 8;
	cvt.u16.u32 	%rs19449, %r32119;
	bfe.u32 	%r32120, %r32114, 8, 8;
	cvt.u16.u32 	%rs19450, %r32120;
	bfe.u32 	%r32121, %r32114, 16, 8;
	cvt.u16.u32 	%rs19451, %r32121;
	bfe.u32 	%r32122, %r32114, 24, 8;
	cvt.u16.u32 	%rs19452, %r32122;
	ld.local.v2.b32 	{%r32123, %r32124}, [%rd164+16];
	bfe.u32 	%r32125, %r32123, 0, 8;
	cvt.u16.u32 	%rs19453, %r32125;
	bfe.u32 	%r32126, %r32123, 8, 8;
	cvt.u16.u32 	%rs19454, %r32126;
	bfe.u32 	%r32127, %r32123, 16, 8;
	cvt.u16.u32 	%rs19455, %r32127;
	bfe.u32 	%r32128, %r32123, 24, 8;
	cvt.u16.u32 	%rs19456, %r32128;
	bfe.u32 	%r32129, %r32124, 0, 8;
	cvt.u16.u32 	%rs19457, %r32129;
	bfe.u32 	%r32130, %r32124, 8, 8;
	cvt.u16.u32 	%rs19458, %r32130;
	bfe.u32 	%r32131, %r32124, 16, 8;
	cvt.u16.u32 	%rs19459, %r32131;
	bfe.u32 	%r32132, %r32124, 24, 8;
	cvt.u16.u32 	%rs19460, %r32132;
	ld.local.v2.b32 	{%r32133, %r32134}, [%rd164+24];
	bfe.u32 	%r32135, %r32133, 0, 8;
	cvt.u16.u32 	%rs19461, %r32135;
	bfe.u32 	%r32136, %r32133, 8, 8;
	cvt.u16.u32 	%rs19462, %r32136;
	bfe.u32 	%r32137, %r32133, 16, 8;
	cvt.u16.u32 	%rs19463, %r32137;
	bfe.u32 	%r32138, %r32133, 24, 8;
	cvt.u16.u32 	%rs19464, %r32138;
	bfe.u32 	%r32139, %r32134, 0, 8;
	cvt.u16.u32 	%rs19465, %r32139;
	bfe.u32 	%r32140, %r32134, 8, 8;
	cvt.u16.u32 	%rs19466, %r32140;
	bfe.u32 	%r32141, %r32134, 16, 8;
	cvt.u16.u32 	%rs19467, %r32141;
	bfe.u32 	%r32142, %r32134, 24, 8;
	cvt.u16.u32 	%rs19468, %r32142;
	ld.local.v2.b32 	{%r32143, %r32144}, [%rd164+32];
	bfe.u32 	%r32145, %r32143, 0, 8;
	cvt.u16.u32 	%rs19469, %r32145;
	bfe.u32 	%r32146, %r32143, 8, 8;
	cvt.u16.u32 	%rs19470, %r32146;
	bfe.u32 	%r32147, %r32143, 16, 8;
	cvt.u16.u32 	%rs19471, %r32147;
	bfe.u32 	%r32148, %r32143, 24, 8;
	cvt.u16.u32 	%rs19472, %r32148;
	bfe.u32 	%r32149, %r32144, 0, 8;
	cvt.u16.u32 	%rs19473, %r32149;
	bfe.u32 	%r32150, %r32144, 8, 8;
	cvt.u16.u32 	%rs19474, %r32150;
	bfe.u32 	%r32151, %r32144, 16, 8;
	cvt.u16.u32 	%rs19475, %r32151;
	bfe.u32 	%r32152, %r32144, 24, 8;
	cvt.u16.u32 	%rs19476, %r32152;
	ld.local.v2.b32 	{%r32153, %r32154}, [%rd164+40];
	bfe.u32 	%r32155, %r32153, 0, 8;
	cvt.u16.u32 	%rs19477, %r32155;
	bfe.u32 	%r32156, %r32153, 8, 8;
	cvt.u16.u32 	%rs19478, %r32156;
	bfe.u32 	%r32157, %r32153, 16, 8;
	cvt.u16.u32 	%rs19479, %r32157;
	bfe.u32 	%r32158, %r32153, 24, 8;
	cvt.u16.u32 	%rs19480, %r32158;
	bfe.u32 	%r32159, %r32154, 0, 8;
	cvt.u16.u32 	%rs19481, %r32159;
	bfe.u32 	%r32160, %r32154, 8, 8;
	cvt.u16.u32 	%rs19482, %r32160;
	bfe.u32 	%r32161, %r32154, 16, 8;
	cvt.u16.u32 	%rs19483, %r32161;
	bfe.u32 	%r32162, %r32154, 24, 8;
	cvt.u16.u32 	%rs19484, %r32162;
	ld.local.v2.u8 	{%rs19485, %rs19486}, [%rd164+48];
	ld.local.u32 	%r33086, [%rd164+52];
	ld.local.f64 	%fd435, [%rd164+56];
$L__BB1_214:
	add.s32 	%r33087, %r32934, %r33078;
	st.local.u32 	[%rd166], %r33087;
	cvt.u32.u16 	%r32163, %rs19444;
	cvt.u32.u16 	%r32164, %rs19443;
	prmt.b32 	%r32165, %r32164, %r32163, 0x3340U;
	cvt.u32.u16 	%r32166, %rs19442;
	cvt.u32.u16 	%r32167, %rs19441;
	prmt.b32 	%r32168, %r32167, %r32166, 0x3340U;
	prmt.b32 	%r32169, %r32168, %r32165, 0x5410U;
	cvt.u32.u16 	%r32170, %rs19440;
	cvt.u32.u16 	%r32171, %rs19439;
	prmt.b32 	%r32172, %r32171, %r32170, 0x3340U;
	cvt.u32.u16 	%r32173, %rs19438;
	cvt.u32.u16 	%r32174, %rs19437;
	prmt.b32 	%r32175, %r32174, %r32173, 0x3340U;
	prmt.b32 	%r32176, %r32175, %r32172, 0x5410U;
	st.local.v2.b32 	[%rd166+8], {%r32176, %r32169};
	cvt.u32.u16 	%r32177, %rs19452;
	cvt.u32.u16 	%r32178, %rs19451;
	prmt.b32 	%r32179, %r32178, %r32177, 0x3340U;
	cvt.u32.u16 	%r32180, %rs19450;
	cvt.u32.u16 	%r32181, %rs19449;
	prmt.b32 	%r32182, %r32181, %r32180, 0x3340U;
	prmt.b32 	%r32183, %r32182, %r32179, 0x5410U;
	cvt.u32.u16 	%r32184, %rs19448;
	cvt.u32.u16 	%r32185, %rs19447;
	prmt.b32 	%r32186, %r32185, %r32184, 0x3340U;
	cvt.u32.u16 	%r32187, %rs19446;
	cvt.u32.u16 	%r32188, %rs19445;
	prmt.b32 	%r32189, %r32188, %r32187, 0x3340U;
	prmt.b32 	%r32190, %r32189, %r32186, 0x5410U;
	st.local.v2.b32 	[%rd166+16], {%r32190, %r32183};
	cvt.u32.u16 	%r32191, %rs19460;
	cvt.u32.u16 	%r32192, %rs19459;
	prmt.b32 	%r32193, %r32192, %r32191, 0x3340U;
	cvt.u32.u16 	%r32194, %rs19458;
	cvt.u32.u16 	%r32195, %rs19457;
	prmt.b32 	%r32196, %r32195, %r32194, 0x3340U;
	prmt.b32 	%r32197, %r32196, %r32193, 0x5410U;
	cvt.u32.u16 	%r32198, %rs19456;
	cvt.u32.u16 	%r32199, %rs19455;
	prmt.b32 	%r32200, %r32199, %r32198, 0x3340U;
	cvt.u32.u16 	%r32201, %rs19454;
	cvt.u32.u16 	%r32202, %rs19453;
	prmt.b32 	%r32203, %r32202, %r32201, 0x3340U;
	prmt.b32 	%r32204, %r32203, %r32200, 0x5410U;
	st.local.v2.b32 	[%rd166+24], {%r32204, %r32197};
	cvt.u32.u16 	%r32205, %rs19468;
	cvt.u32.u16 	%r32206, %rs19467;
	prmt.b32 	%r32207, %r32206, %r32205, 0x3340U;
	cvt.u32.u16 	%r32208, %rs19466;
	cvt.u32.u16 	%r32209, %rs19465;
	prmt.b32 	%r32210, %r32209, %r32208, 0x3340U;
	prmt.b32 	%r32211, %r32210, %r32207, 0x5410U;
	cvt.u32.u16 	%r32212, %rs19464;
	cvt.u32.u16 	%r32213, %rs19463;
	prmt.b32 	%r32214, %r32213, %r32212, 0x3340U;
	cvt.u32.u16 	%r32215, %rs19462;
	cvt.u32.u16 	%r32216, %rs19461;
	prmt.b32 	%r32217, %r32216, %r32215, 0x3340U;
	prmt.b32 	%r32218, %r32217, %r32214, 0x5410U;
	st.local.v2.b32 	[%rd166+32], {%r32218, %r32211};
	cvt.u32.u16 	%r32219, %rs19476;
	cvt.u32.u16 	%r32220, %rs19475;
	prmt.b32 	%r32221, %r32220, %r32219, 0x3340U;
	cvt.u32.u16 	%r32222, %rs19474;
	cvt.u32.u16 	%r32223, %rs19473;
	prmt.b32 	%r32224, %r32223, %r32222, 0x3340U;
	prmt.b32 	%r32225, %r32224, %r32221, 0x5410U;
	cvt.u32.u16 	%r32226, %rs19472;
	cvt.u32.u16 	%r32227, %rs19471;
	prmt.b32 	%r32228, %r32227, %r32226, 0x3340U;
	cvt.u32.u16 	%r32229, %rs19470;
	cvt.u32.u16 	%r32230, %rs19469;
	prmt.b32 	%r32231, %r32230, %r32229, 0x3340U;
	prmt.b32 	%r32232, %r32231, %r32228, 0x5410U;
	st.local.v2.b32 	[%rd166+40], {%r32232, %r32225};
	cvt.u32.u16 	%r32233, %rs19484;
	cvt.u32.u16 	%r32234, %rs19483;
	prmt.b32 	%r32235, %r32234, %r32233, 0x3340U;
	cvt.u32.u16 	%r32236, %rs19482;
	cvt.u32.u16 	%r32237, %rs19481;
	prmt.b32 	%r32238, %r32237, %r32236, 0x3340U;
	prmt.b32 	%r32239, %r32238, %r32235, 0x5410U;
	cvt.u32.u16 	%r32240, %rs19480;
	cvt.u32.u16 	%r32241, %rs19479;
	prmt.b32 	%r32242, %r32241, %r32240, 0x3340U;
	cvt.u32.u16 	%r32243, %rs19478;
	cvt.u32.u16 	%r32244, %rs19477;
	prmt.b32 	%r32245, %r32244, %r32243, 0x3340U;
	prmt.b32 	%r32246, %r32245, %r32242, 0x5410U;
	st.local.v2.b32 	[%rd166+48], {%r32246, %r32239};
	st.local.v2.u8 	[%rd166+56], {%rs19485, %rs19486};
	st.local.u32 	[%rd166+60], %r33086;
	st.local.f64 	[%rd166+64], %fd435;
$L__BB1_215:
	setp.ne.s32 	%p812, %r5, %r6;
	st.local.u32 	[%rd189], %r33078;
	prmt.b32 	%r32248, %r32023, %r32249, 0x3340U;
	prmt.b32 	%r32250, %r32251, %r32252, 0x3340U;
	prmt.b32 	%r358, %r32248, %r32250, 0x5410U;
	bfi.b32 	%r360, %r32022, %r358, 8, 8;
	bfi.b32 	%r362, %r32020, %r360, 16, 8;
	bfi.b32 	%r372, %r32019, %r362, 24, 8;
	prmt.b32 	%r32257, %r32016, %r32258, 0x3340U;
	prmt.b32 	%r367, %r32257, %r32250, 0x5410U;
	bfi.b32 	%r369, %r32015, %r367, 8, 8;
	bfi.b32 	%r371, %r32013, %r369, 16, 8;
	bfi.b32 	%r373, %r32012, %r371, 24, 8;
	st.local.v2.b32 	[%rd189+8], {%r32025, %r32018};
	st.local.v4.b32 	[%rd189+16], {%r32039, %r32032, %r32053, %r32046};
	st.local.v4.b32 	[%rd189+32], {%r32067, %r32060, %r32081, %r32074};
	prmt.b32 	%r32325, %r32093, %r32326, 0x3340U;
	prmt.b32 	%r374, %r32325, %r32250, 0x5410U;
	bfi.b32 	%r376, %r32092, %r374, 8, 8;
	bfi.b32 	%r378, %r32090, %r376, 16, 8;
	bfi.b32 	%r388, %r32089, %r378, 24, 8;
	prmt.b32 	%r32331, %r32086, %r32332, 0x3340U;
	prmt.b32 	%r383, %r32331, %r32250, 0x5410U;
	bfi.b32 	%r385, %r32085, %r383, 8, 8;
	bfi.b32 	%r387, %r32083, %r385, 16, 8;
	bfi.b32 	%r389, %r32082, %r387, 24, 8;
	st.local.v2.b32 	[%rd189+48], {%r32095, %r32088};
	mov.b32 	%r391, {%rs19388, %rs19387};
	st.local.v2.u8 	[%rd189+56], {%rs19388, %rs19387};
	st.local.u32 	[%rd189+60], %r33077;
	st.local.f64 	[%rd189+64], %fd433;
	st.local.u32 	[%rd163], %r33087;
	add.s64 	%rd207, %rd163, 8;
	cvt.u32.u16 	%r32342, %rs19438;
	cvt.u32.u16 	%r32343, %rs19437;
	prmt.b32 	%r32344, %r32343, %r32342, 0x3340U;
	prmt.b32 	%r392, %r32344, %r32250, 0x5410U;
	cvt.u32.u16 	%r32345, %rs19439;
	bfi.b32 	%r32346, %r32345, %r392, 16, 8;
	cvt.u32.u16 	%r32347, %rs19440;
	bfi.b32 	%r394, %r32347, %r32346, 24, 8;
	cvt.u32.u16 	%r32348, %rs19444;
	cvt.u32.u16 	%r32349, %rs19443;
	prmt.b32 	%r32350, %r32349, %r32348, 0x3340U;
	cvt.u32.u16 	%r32351, %rs19442;
	cvt.u32.u16 	%r32352, %rs19441;
	prmt.b32 	%r32353, %r32352, %r32351, 0x3340U;
	prmt.b32 	%r32354, %r32353, %r32350, 0x5410U;
	prmt.b32 	%r32355, %r32345, %r32347, 0x3340U;
	prmt.b32 	%r32356, %r32344, %r32355, 0x5410U;
	st.local.v2.b32 	[%rd163+8], {%r32356, %r32354};
	cvt.u32.u16 	%r32357, %rs19452;
	cvt.u32.u16 	%r32358, %rs19451;
	prmt.b32 	%r32359, %r32358, %r32357, 0x3340U;
	cvt.u32.u16 	%r32360, %rs19450;
	cvt.u32.u16 	%r32361, %rs19449;
	prmt.b32 	%r32362, %r32361, %r32360, 0x3340U;
	prmt.b32 	%r32363, %r32362, %r32359, 0x5410U;
	cvt.u32.u16 	%r32364, %rs19448;
	cvt.u32.u16 	%r32365, %rs19447;
	prmt.b32 	%r32366, %r32365, %r32364, 0x3340U;
	cvt.u32.u16 	%r32367, %rs19446;
	cvt.u32.u16 	%r32368, %rs19445;
	prmt.b32 	%r32369, %r32368, %r32367, 0x3340U;
	prmt.b32 	%r32370, %r32369, %r32366, 0x5410U;
	st.local.v2.b32 	[%rd163+16], {%r32370, %r32363};
	cvt.u32.u16 	%r32371, %rs19460;
	cvt.u32.u16 	%r32372, %rs19459;
	prmt.b32 	%r32373, %r32372, %r32371, 0x3340U;
	cvt.u32.u16 	%r32374, %rs19458;
	cvt.u32.u16 	%r32375, %rs19457;
	prmt.b32 	%r32376, %r32375, %r32374, 0x3340U;
	prmt.b32 	%r32377, %r32376, %r32373, 0x5410U;
	cvt.u32.u16 	%r32378, %rs19456;
	cvt.u32.u16 	%r32379, %rs19455;
	prmt.b32 	%r32380, %r32379, %r32378, 0x3340U;
	cvt.u32.u16 	%r32381, %rs19454;
	cvt.u32.u16 	%r32382, %rs19453;
	prmt.b32 	%r32383, %r32382, %r32381, 0x3340U;
	prmt.b32 	%r32384, %r32383, %r32380, 0x5410U;
	st.local.v2.b32 	[%rd163+24], {%r32384, %r32377};
	cvt.u32.u16 	%r32385, %rs19468;
	cvt.u32.u16 	%r32386, %rs19467;
	prmt.b32 	%r32387, %r32386, %r32385, 0x3340U;
	cvt.u32.u16 	%r32388, %rs19466;
	cvt.u32.u16 	%r32389, %rs19465;
	prmt.b32 	%r32390, %r32389, %r32388, 0x3340U;
	prmt.b32 	%r32391, %r32390, %r32387, 0x5410U;
	cvt.u32.u16 	%r32392, %rs19464;
	cvt.u32.u16 	%r32393, %rs19463;
	prmt.b32 	%r32394, %r32393, %r32392, 0x3340U;
	cvt.u32.u16 	%r32395, %rs19462;
	cvt.u32.u16 	%r32396, %rs19461;
	prmt.b32 	%r32397, %r32396, %r32395, 0x3340U;
	prmt.b32 	%r32398, %r32397, %r32394, 0x5410U;
	st.local.v2.b32 	[%rd163+32], {%r32398, %r32391};
	cvt.u32.u16 	%r32399, %rs19469;
	prmt.b32 	%r32400, %r32399, %r32401, 0x3340U;
	prmt.b32 	%r396, %r32400, %r32250, 0x5410U;
	cvt.u32.u16 	%r32402, %rs19476;
	cvt.u32.u16 	%r32403, %rs19475;
	prmt.b32 	%r32404, %r32403, %r32402, 0x3340U;
	cvt.u32.u16 	%r32405, %rs19474;
	cvt.u32.u16 	%r32406, %rs19473;
	prmt.b32 	%r32407, %r32406, %r32405, 0x3340U;
	prmt.b32 	%r32408, %r32407, %r32404, 0x5410U;
	cvt.u32.u16 	%r32409, %rs19472;
	cvt.u32.u16 	%r32410, %rs19471;
	prmt.b32 	%r32411, %r32410, %r32409, 0x3340U;
	cvt.u32.u16 	%r32412, %rs19470;
	prmt.b32 	%r32413, %r32399, %r32412, 0x3340U;
	prmt.b32 	%r32414, %r32413, %r32411, 0x5410U;
	st.local.v2.b32 	[%rd163+40], {%r32414, %r32408};
	cvt.u32.u16 	%r32415, %rs19484;
	cvt.u32.u16 	%r32416, %rs19483;
	prmt.b32 	%r32417, %r32416, %r32415, 0x3340U;
	cvt.u32.u16 	%r32418, %rs19482;
	cvt.u32.u16 	%r32419, %rs19481;
	prmt.b32 	%r32420, %r32419, %r32418, 0x3340U;
	prmt.b32 	%r32421, %r32420, %r32417, 0x5410U;
	cvt.u32.u16 	%r32422, %rs19480;
	cvt.u32.u16 	%r32423, %rs19479;
	prmt.b32 	%r32424, %r32423, %r32422, 0x3340U;
	cvt.u32.u16 	%r32425, %rs19478;
	cvt.u32.u16 	%r32426, %rs19477;
	prmt.b32 	%r32427, %r32426, %r32425, 0x3340U;
	prmt.b32 	%r32428, %r32427, %r32424, 0x5410U;
	st.local.v2.b32 	[%rd163+48], {%r32428, %r32421};
	mov.b32 	%r399, {%rs19485, %rs19486};
	st.local.v2.u8 	[%rd163+56], {%rs19485, %rs19486};
	st.local.u32 	[%rd163+60], %r33086;
	st.local.f64 	[%rd163+64], %fd435;
	@%p812 bra 	$L__BB1_226;
	mov.b16 	%rs18048, 0;
	st.local.u8 	[%rd162], %rs18048;
	add.s32 	%r32430, %r34, %r33086;
	st.local.u32 	[%rd162+52], %r32430;
	add.f64 	%fd413, %fd435, %fd2;
	st.local.f64 	[%rd162+56], %fd413;
	mov.b32 	%r33088, 0;
$L__BB1_217:
	mov.u32 	%r400, %r33088;
	cvt.u64.u32 	%rd3474, %r400;
	add.s64 	%rd3475, %rd162, %rd3474;
	ld.local.u8 	%rs18049, [%rd3475];
	setp.ne.s16 	%p813, %rs18049, 0;
	add.s32 	%r33088, %r400, 1;
	@%p813 bra 	$L__BB1_217;
	and.b16  	%rs18050, %rs19437, 255;
	setp.eq.s16 	%p814, %rs18050, 0;
	mov.u32 	%r33090, %r400;
	@%p814 bra 	$L__BB1_221;
	mov.b32 	%r33089, 0;
$L__BB1_220:
	add.s32 	%r32432, %r33089, %r400;
	cvt.u64.u32 	%rd3476, %r32432;
	add.s64 	%rd3477, %rd163, %rd3476;
	ld.local.u8 	%rs18051, [%rd3477+8];
	add.s64 	%rd3478, %rd162, %rd3476;
	st.local.u8 	[%rd3478], %rs18051;
	add.s32 	%r403, %r33089, 1;
	add.s32 	%r33090, %r403, %r400;
	cvt.u64.u32 	%rd3479, %r33089;
	add.s64 	%rd3480, %rd207, %rd3479;
	ld.local.u8 	%rs18052, [%rd3480+1];
	setp.ne.s16 	%p815, %rs18052, 0;
	mov.u32 	%r33089, %r403;
	@%p815 bra 	$L__BB1_220;
$L__BB1_221:
	cvt.u64.u32 	%rd3481, %r33090;
	add.s64 	%rd3482, %rd162, %rd3481;
	mov.b16 	%rs18053, 0;
	st.local.u8 	[%rd3482+1], %rs18053;
	mov.b32 	%r33091, 0;
$L__BB1_222:
	mov.u32 	%r406, %r33091;
	cvt.u64.u32 	%rd3483, %r406;
	add.s64 	%rd3484, %rd162, %rd3483;
	ld.local.u8 	%rs18054, [%rd3484];
	setp.ne.s16 	%p816, %rs18054, 0;
	add.s32 	%r33091, %r406, 1;
	@%p816 bra 	$L__BB1_222;
	and.b16  	%rs18055, %rs66, 255;
	setp.eq.s16 	%p817, %rs18055, 0;
	@%p817 bra 	$L__BB1_226;
	mov.b32 	%r33092, 0;
$L__BB1_225:
	add.s32 	%r32435, %r33092, %r406;
	cvt.u64.u32 	%rd3485, %r32435;
	add.s64 	%rd3486, %rd189, %rd3485;
	ld.local.u8 	%rs18056, [%rd3486+80];
	add.s64 	%rd3487, %rd162, %rd3485;
	st.local.u8 	[%rd3487], %rs18056;
	add.s32 	%r409, %r33092, 1;
	cvt.u64.u32 	%rd3488, %r33092;
	add.s64 	%rd3489, %rd189, %rd3488;
	ld.local.u8 	%rs18057, [%rd3489+81];
	setp.ne.s16 	%p818, %rs18057, 0;
	mov.u32 	%r33092, %r409;
	@%p818 bra 	$L__BB1_225;
$L__BB1_226:
	setp.ne.s32 	%p819, %r33096, 0;
	st.local.u32 	[%rd189+72], %r33087;
	st.local.v4.b32 	[%rd189+80], {%r32356, %r32354, %r32370, %r32363};
	st.local.v4.b32 	[%rd189+96], {%r32384, %r32377, %r32398, %r32391};
	st.local.v4.b32 	[%rd189+112], {%r32414, %r32408, %r32428, %r32421};
	mov.b32 	{%rs18058, %rs18059}, %r399;
	st.local.v2.u8 	[%rd189+128], {%rs18058, %rs18059};
	st.local.u32 	[%rd189+132], %r33086;
	st.local.f64 	[%rd189+136], %fd435;
	@%p819 bra 	$L__BB1_228;
	and.b32  	%r32523, %r31618, 255;
	and.b16  	%rs18060, %rs19288, 255;
	mul.wide.u16 	%r32524, %rs18060, 256;
	or.b32  	%r32525, %r32524, %r32523;
	shl.b32 	%r32527, %r31615, 16;
	and.b32  	%r32528, %r32527, 16711680;
	or.b32  	%r32529, %r32525, %r32528;
	shl.b32 	%r32531, %r31614, 24;
	or.b32  	%r32532, %r32529, %r32531;
	and.b32  	%r32534, %r31611, 255;
	and.b16  	%rs18061, %rs19292, 255;
	mul.wide.u16 	%r32535, %rs18061, 256;
	or.b32  	%r32536, %r32535, %r32534;
	shl.b32 	%r32538, %r31608, 16;
	and.b32  	%r32539, %r32538, 16711680;
	or.b32  	%r32540, %r32536, %r32539;
	shl.b32 	%r32542, %r31607, 24;
	or.b32  	%r32543, %r32540, %r32542;
	and.b32  	%r32545, %r31632, 255;
	and.b16  	%rs18062, %rs19296, 255;
	mul.wide.u16 	%r32546, %rs18062, 256;
	or.b32  	%r32547, %r32546, %r32545;
	shl.b32 	%r32549, %r31629, 16;
	and.b32  	%r32550, %r32549, 16711680;
	or.b32  	%r32551, %r32547, %r32550;
	shl.b32 	%r32553, %r31628, 24;
	or.b32  	%r32554, %r32551, %r32553;
	and.b32  	%r32556, %r31625, 255;
	and.b16  	%rs18063, %rs19300, 255;
	mul.wide.u16 	%r32557, %rs18063, 256;
	or.b32  	%r32558, %r32557, %r32556;
	shl.b32 	%r32560, %r31622, 16;
	and.b32  	%r32561, %r32560, 16711680;
	or.b32  	%r32562, %r32558, %r32561;
	shl.b32 	%r32564, %r31621, 24;
	or.b32  	%r32565, %r32562, %r32564;
	and.b32  	%r32567, %r31646, 255;
	and.b16  	%rs18064, %rs19304, 255;
	mul.wide.u16 	%r32568, %rs18064, 256;
	or.b32  	%r32569, %r32568, %r32567;
	shl.b32 	%r32571, %r31643, 16;
	and.b32  	%r32572, %r32571, 16711680;
	or.b32  	%r32573, %r32569, %r32572;
	shl.b32 	%r32575, %r31642, 24;
	or.b32  	%r32576, %r32573, %r32575;
	and.b32  	%r32578, %r31639, 255;
	and.b16  	%rs18065, %rs19308, 255;
	mul.wide.u16 	%r32579, %rs18065, 256;
	or.b32  	%r32580, %r32579, %r32578;
	shl.b32 	%r32582, %r31636, 16;
	and.b32  	%r32583, %r32582, 16711680;
	or.b32  	%r32584, %r32580, %r32583;
	shl.b32 	%r32586, %r31635, 24;
	or.b32  	%r32587, %r32584, %r32586;
	and.b32  	%r32589, %r31660, 255;
	and.b16  	%rs18066, %rs19312, 255;
	mul.wide.u16 	%r32590, %rs18066, 256;
	or.b32  	%r32591, %r32590, %r32589;
	shl.b32 	%r32593, %r31657, 16;
	and.b32  	%r32594, %r32593, 16711680;
	or.b32  	%r32595, %r32591, %r32594;
	shl.b32 	%r32597, %r31656, 24;
	or.b32  	%r32598, %r32595, %r32597;
	and.b32  	%r32600, %r31653, 255;
	and.b16  	%rs18067, %rs19316, 255;
	mul.wide.u16 	%r32601, %rs18067, 256;
	or.b32  	%r32602, %r32601, %r32600;
	shl.b32 	%r32604, %r31650, 16;
	and.b32  	%r32605, %r32604, 16711680;
	or.b32  	%r32606, %r32602, %r32605;
	shl.b32 	%r32608, %r31649, 24;
	or.b32  	%r32609, %r32606, %r32608;
	and.b32  	%r32611, %r31674, 255;
	and.b16  	%rs18068, %rs19320, 255;
	mul.wide.u16 	%r32612, %rs18068, 256;
	or.b32  	%r32613, %r32612, %r32611;
	shl.b32 	%r32615, %r31671, 16;
	and.b32  	%r32616, %r32615, 16711680;
	or.b32  	%r32617, %r32613, %r32616;
	shl.b32 	%r32619, %r31670, 24;
	or.b32  	%r32620, %r32617, %r32619;
	and.b32  	%r32622, %r31667, 255;
	and.b16  	%rs18069, %rs19324, 255;
	mul.wide.u16 	%r32623, %rs18069, 256;
	or.b32  	%r32624, %r32623, %r32622;
	shl.b32 	%r32626, %r31664, 16;
	and.b32  	%r32627, %r32626, 16711680;
	or.b32  	%r32628, %r32624, %r32627;
	shl.b32 	%r32630, %r31663, 24;
	or.b32  	%r32631, %r32628, %r32630;
	and.b32  	%r32633, %r31688, 255;
	and.b16  	%rs18070, %rs19328, 255;
	mul.wide.u16 	%r32634, %rs18070, 256;
	or.b32  	%r32635, %r32634, %r32633;
	shl.b32 	%r32637, %r31685, 16;
	and.b32  	%r32638, %r32637, 16711680;
	or.b32  	%r32639, %r32635, %r32638;
	shl.b32 	%r32641, %r31684, 24;
	or.b32  	%r32642, %r32639, %r32641;
	and.b32  	%r32644, %r31681, 255;
	and.b16  	%rs18071, %rs19332, 255;
	mul.wide.u16 	%r32645, %rs18071, 256;
	or.b32  	%r32646, %r32645, %r32644;
	shl.b32 	%r32648, %r31678, 16;
	and.b32  	%r32649, %r32648, 16711680;
	or.b32  	%r32650, %r32646, %r32649;
	shl.b32 	%r32652, %r31677, 24;
	or.b32  	%r32653, %r32650, %r32652;
	cvt.u32.u16 	%r32654, %rs19335;
	and.b32  	%r32655, %r32654, 255;
	and.b16  	%rs18072, %rs19336, 255;
	mul.wide.u16 	%r32656, %rs18072, 256;
	or.b32  	%r32657, %r32656, %r32655;
	add.s64 	%rd3490, %rd261, 2304;
	mov.b64 	%rd3493, {%r32532, %r32543};
	mov.b64 	%rd3495, {%r32554, %r32565};
	mov.b64 	%rd3497, {%r32576, %r32587};
	mov.b64 	%rd3499, {%r32598, %r32609};
	mov.b64 	%rd3501, {%r32620, %r32631};
	mov.b64 	%rd3503, {%r32642, %r32653};
	mov.b64 	%rd3505, {%r32657, %r33069};
	mov.b64 	%rd3507, %fd431;
	mov.b64 	%rd3491, {%r309, %r32658};
	// begin inline asm
	st.cg.u64 [%rd3490], %rd3491;
	// end inline asm
	add.s64 	%rd3492, %rd261, 2312;
	// begin inline asm
	st.cg.u64 [%rd3492], %rd3493;
	// end inline asm
	add.s64 	%rd3494, %rd261, 2320;
	// begin inline asm
	st.cg.u64 [%rd3494], %rd3495;
	// end inline asm
	add.s64 	%rd3496, %rd261, 2328;
	// begin inline asm
	st.cg.u64 [%rd3496], %rd3497;
	// end inline asm
	add.s64 	%rd3498, %rd261, 2336;
	// begin inline asm
	st.cg.u64 [%rd3498], %rd3499;
	// end inline asm
	add.s64 	%rd3500, %rd261, 2344;
	// begin inline asm
	st.cg.u64 [%rd3500], %rd3501;
	// end inline asm
	add.s64 	%rd3502, %rd261, 2352;
	// begin inline asm
	st.cg.u64 [%rd3502], %rd3503;
	// end inline asm
	add.s64 	%rd3504, %rd261, 2360;
	// begin inline asm
	st.cg.u64 [%rd3504], %rd3505;
	// end inline asm
	add.s64 	%rd3506, %rd261, 2368;
	// begin inline asm
	st.cg.u64 [%rd3506], %rd3507;
	// end inline asm
	add.s64 	%rd3508, %rd259, 128;
	mov.b32 	%r32520, 101;
	// begin inline asm
	st.release.gpu.u32 [%rd3508], %r32520;
	// end inline asm
	mov.b32 	%r33078, 0;
	st.local.u32 	[%rd189], %r33078;
$L__BB1_228:
	bfi.b32 	%r413, %r32352, %r395, 0, 8;
	bfi.b32 	%r415, %r32351, %r413, 8, 8;
	bfi.b32 	%r32662, %r32349, %r415, 16, 8;
	bfi.b32 	%r417, %r32348, %r32662, 24, 8;
	prmt.b32 	%r32665, %r32368, %r32666, 0x3340U;
	prmt.b32 	%r32667, %r32668, %r32669, 0x3340U;
	prmt.b32 	%r418, %r32665, %r32667, 0x5410U;
	bfi.b32 	%r420, %r32367, %r418, 8, 8;
	bfi.b32 	%r422, %r32365, %r420, 16, 8;
	bfi.b32 	%r432, %r32364, %r422, 24, 8;
	prmt.b32 	%r32674, %r32361, %r32675, 0x3340U;
	prmt.b32 	%r427, %r32674, %r32667, 0x5410U;
	bfi.b32 	%r429, %r32360, %r427, 8, 8;
	bfi.b32 	%r431, %r32358, %r429, 16, 8;
	bfi.b32 	%r433, %r32357, %r431, 24, 8;
	prmt.b32 	%r32680, %r32382, %r32681, 0x3340U;
	prmt.b32 	%r434, %r32680, %r32667, 0x5410U;
	bfi.b32 	%r436, %r32381, %r434, 8, 8;
	bfi.b32 	%r438, %r32379, %r436, 16, 8;
	bfi.b32 	%r448, %r32378, %r438, 24, 8;
	prmt.b32 	%r32686, %r32375, %r32687, 0x3340U;
	prmt.b32 	%r443, %r32686, %r32667, 0x5410U;
	bfi.b32 	%r445, %r32374, %r443, 8, 8;
	bfi.b32 	%r447, %r32372, %r445, 16, 8;
	bfi.b32 	%r449, %r32371, %r447, 24, 8;
	prmt.b32 	%r32692, %r32396, %r32693, 0x3340U;
	prmt.b32 	%r450, %r32692, %r32667, 0x5410U;
	bfi.b32 	%r452, %r32395, %r450, 8, 8;
	bfi.b32 	%r32696, %r32412, %r396, 8, 8;
	bfi.b32 	%r454, %r32410, %r32696, 16, 8;
	bfi.b32 	%r460, %r32409, %r454, 24, 8;
	bfi.b32 	%r32700, %r32406, %r397, 0, 8;
	bfi.b32 	%r457, %r32405, %r32700, 8, 8;
	bfi.b32 	%r459, %r32403, %r457, 16, 8;
	bfi.b32 	%r461, %r32402, %r459, 24, 8;
	prmt.b32 	%r32705, %r32426, %r32706, 0x3340U;
	prmt.b32 	%r462, %r32705, %r32667, 0x5410U;
	bfi.b32 	%r464, %r32425, %r462, 8, 8;
	bfi.b32 	%r466, %r32423, %r464, 16, 8;
	setp.lt.s32 	%p820, %r309, 257;
	@%p820 bra 	$L__BB1_239;
	bar.sync 	0;
	setp.eq.s32 	%p823, %r32934, 0;
	@%p823 bra 	$L__BB1_231;
	mov.u32 	%r32793, _ZN6thrust24THRUST_300001_SM_1000_NS8cuda_cub4core6detail5shmemE;
	mad.lo.s32 	%r32794, %r33078, 72, %r32793;
	st.shared.u32 	[%r32794], %r32933;
	st.shared.v2.b32 	[%r32794+8], {%r372, %r373};
	st.shared.v2.b32 	[%r32794+16], {%r32039, %r32032};
	st.shared.v2.b32 	[%r32794+24], {%r32053, %r32046};
	st.shared.v2.b32 	[%r32794+32], {%r32067, %r32060};
	st.shared.v2.b32 	[%r32794+40], {%r32081, %r32074};
	st.shared.v2.b32 	[%r32794+48], {%r388, %r389};
	mov.b32 	{%rs18077, %rs18078}, %r391;
	st.shared.v2.u8 	[%r32794+56], {%rs18077, %rs18078};
	st.shared.u32 	[%r32794+60], %r33077;
	st.shared.f64 	[%r32794+64], %fd433;
$L__BB1_231:
	setp.eq.s32 	%p824, %r5, %r6;
	@%p824 bra 	$L__BB1_233;
	mov.u32 	%r32851, _ZN6thrust24THRUST_300001_SM_1000_NS8cuda_cub4core6detail5shmemE;
	mad.lo.s32 	%r32852, %r33087, 72, %r32851;
	st.shared.u32 	[%r32852], %r5;
	st.shared.v2.b32 	[%r32852+8], {%r394, %r417};
	st.shared.v2.b32 	[%r32852+16], {%r432, %r433};
	st.shared.v2.b32 	[%r32852+24], {%r448, %r449};
	bfe.u32 	%r32853, %r452, 8, 8;
	bfe.u32 	%r32854, %r452, 0, 8;
	prmt.b32 	%r32865, %r32854, %r32853, 0x3340U;
	prmt.b32 	%r32866, %r32865, %r32394, 0x5410U;
	st.shared.v2.b32 	[%r32852+32], {%r32866, %r32391};
	st.shared.v2.b32 	[%r32852+40], {%r460, %r461};
	bfe.u32 	%r32867, %r466, 8, 8;
	bfe.u32 	%r32868, %r466, 0, 8;
	bfe.u32 	%r32869, %r466, 16, 8;
	prmt.b32 	%r32878, %r32869, %r32422, 0x3340U;
	prmt.b32 	%r32879, %r32868, %r32867, 0x3340U;
	prmt.b32 	%r32880, %r32879, %r32878, 0x5410U;
	st.shared.v2.b32 	[%r32852+48], {%r32880, %r32421};
	st.shared.v2.u8 	[%r32852+56], {%rs18058, %rs18059};
	st.shared.u32 	[%r32852+60], %r33086;
	st.shared.f64 	[%r32852+64], %fd435;
$L__BB1_233:
	bar.sync 	0;
	setp.ge.u32 	%p825, %r33096, %r309;
	@%p825 bra 	$L__BB1_1396;
	not.b32 	%r32881, %r33096;
	add.s32 	%r468, %r309, %r32881;
	and.b32  	%r32882, %r468, 256;
	setp.ne.s32 	%p826, %r32882, 0;
	@%p826 bra 	$L__BB1_236;
	mov.u32 	%r32883, _ZN6thrust24THRUST_300001_SM_1000_NS8cuda_cub4core6detail5shmemE;
	mad.lo.s32 	%r32884, %r33096, 72, %r32883;
	ld.shared.u32 	%r32885, [%r32884];
	ld.shared.v2.b32 	{%r32886, %r32887}, [%r32884+8];
	ld.shared.v2.b32 	{%r32888, %r32889}, [%r32884+16];
	ld.shared.v2.b32 	{%r32890, %r32891}, [%r32884+24];
	ld.shared.v2.b32 	{%r32892, %r32893}, [%r32884+32];
	ld.shared.v2.b32 	{%r32894, %r32895}, [%r32884+40];
	ld.shared.v2.b32 	{%r32896, %r32897}, [%r32884+48];
	ld.shared.v2.u8 	{%rs18081, %rs18082}, [%r32884+56];
	ld.shared.u32 	%r32898, [%r32884+60];
	ld.shared.f64 	%fd414, [%r32884+64];
	mul.wide.u32 	%rd3517, %r33096, 4;
	add.s64 	%rd3518, %rd194, %rd3517;
	st.global.u32 	[%rd3518], %r32885;
	mul.wide.u32 	%rd3519, %r33096, 64;
	add.s64 	%rd3520, %rd195, %rd3519;
	st.global.v2.b32 	[%rd3520], {%r32886, %r32887};
	st.global.v2.b32 	[%rd3520+8], {%r32888, %r32889};
	st.global.v2.b32 	[%rd3520+16], {%r32890, %r32891};
	st.global.v2.b32 	[%rd3520+24], {%r32892, %r32893};
	st.global.v2.b32 	[%rd3520+32], {%r32894, %r32895};
	st.global.v2.b32 	[%rd3520+40], {%r32896, %r32897};
	st.global.v2.u8 	[%rd3520+48], {%rs18081, %rs18082};
	st.global.u32 	[%rd3520+52], %r32898;
	st.global.f64 	[%rd3520+56], %fd414;
	add.s32 	%r33096, %r33096, 256;
$L__BB1_236:
	setp.lt.u32 	%p827, %r468, 256;
	@%p827 bra 	$L__BB1_1396;
	mov.u32 	%r32899, _ZN6thrust24THRUST_300001_SM_1000_NS8cuda_cub4core6detail5shmemE;
	mad.lo.s32 	%r32900, %r33096, 72, %r32899;
	add.s32 	%r33095, %r32900, 18496;
	mul.wide.u32 	%rd3521, %r33096, 4;
	add.s64 	%rd3522, %rd3521, %rd194;
	add.s64 	%rd3528, %rd3522, 1024;
	mul.wide.u32 	%rd3523, %r33096, 64;
	add.s64 	%rd3524, %rd3523, %rd195;
	add.s64 	%rd3527, %rd3524, 16440;
$L__BB1_238:
	ld.shared.u32 	%r32901, [%r33095+-18496];
	ld.shared.v2.b32 	{%r32902, %r32903}, [%r33095+-18488];
	ld.shared.v2.b32 	{%r32904, %r32905}, [%r33095+-18480];
	ld.shared.v2.b32 	{%r32906, %r32907}, [%r33095+-18472];
	ld.shared.v2.b32 	{%r32908, %r32909}, [%r33095+-18464];
	ld.shared.v2.b32 	{%r32910, %r32911}, [%r33095+-18456];
	ld.shared.v2.b32 	{%r32912, %r32913}, [%r33095+-18448];
	ld.shared.v2.u8 	{%rs18083, %rs18084}, [%r33095+-18440];
	ld.shared.u32 	%r32914, [%r33095+-18436];
	ld.shared.f64 	%fd415, [%r33095+-18432];
	st.global.u32 	[%rd3528+-1024], %r32901;
	st.global.v2.b32 	[%rd3527+-16440], {%r32902, %r32903};
	st.global.v2.b32 	[%rd3527+-16432], {%r32904, %r32905};
	st.global.v2.b32 	[%rd3527+-16424], {%r32906, %r32907};
	st.global.v2.b32 	[%rd3527+-16416], {%r32908, %r32909};
	st.global.v2.b32 	[%rd3527+-16408], {%r32910, %r32911};
	st.global.v2.b32 	[%rd3527+-16400], {%r32912, %r32913};
	st.global.v2.u8 	[%rd3527+-16392], {%rs18083, %rs18084};
	st.global.u32 	[%rd3527+-16388], %r32914;
	st.global.f64 	[%rd3527+-16384], %fd415;
	ld.shared.u32 	%r32915, [%r33095+-64];
	ld.shared.v2.b32 	{%r32916, %r32917}, [%r33095+-56];
	ld.shared.v2.b32 	{%r32918, %r32919}, [%r33095+-48];
	ld.shared.v2.b32 	{%r32920, %r32921}, [%r33095+-40];
	ld.shared.v2.b32 	{%r32922, %r32923}, [%r33095+-32];
	ld.shared.v2.b32 	{%r32924, %r32925}, [%r33095+-24];
	ld.shared.v2.b32 	{%r32926, %r32927}, [%r33095+-16];
	ld.shared.v2.u8 	{%rs18085, %rs18086}, [%r33095+-8];
	ld.shared.u32 	%r32928, [%r33095+-4];
	ld.shared.f64 	%fd416, [%r33095];
	st.global.u32 	[%rd3528], %r32915;
	st.global.v2.b32 	[%rd3527+-56], {%r32916, %r32917};
	st.global.v2.b32 	[%rd3527+-48], {%r32918, %r32919};
	st.global.v2.b32 	[%rd3527+-40], {%r32920, %r32921};
	st.global.v2.b32 	[%rd3527+-32], {%r32922, %r32923};
	st.global.v2.b32 	[%rd3527+-24], {%r32924, %r32925};
	st.global.v2.b32 	[%rd3527+-16], {%r32926, %r32927};
	st.global.v2.u8 	[%rd3527+-8], {%rs18085, %rs18086};
	st.global.u32 	[%rd3527+-4], %r32928;
	st.global.f64 	[%rd3527], %fd416;
	add.s32 	%r33096, %r33096, 512;
	add.s32 	%r33095, %r33095, 36864;
	add.s64 	%rd3528, %rd3528, 2048;
	add.s64 	%rd3527, %rd3527, 32768;
	setp.lt.s32 	%p828, %r33096, %r309;
	@%p828 bra 	$L__BB1_238;
	bra.uni 	$L__BB1_1396;
$L__BB1_239:
	setp.eq.s32 	%p821, %r32934, 0;
	@%p821 bra 	$L__BB1_241;
	mul.wide.s32 	%rd3509, %r33078, 4;
	add.s64 	%rd3510, %rd194, %rd3509;
	st.global.u32 	[%rd3510], %r32933;
	mul.wide.s32 	%rd3511, %r33078, 64;
	add.s64 	%rd3512, %rd195, %rd3511;
	st.global.v2.b32 	[%rd3512], {%r372, %r373};
	st.global.v2.b32 	[%rd3512+8], {%r32039, %r32032};
	st.global.v2.b32 	[%rd3512+16], {%r32053, %r32046};
	st.global.v2.b32 	[%rd3512+24], {%r32067, %r32060};
	st.global.v2.b32 	[%rd3512+32], {%r32081, %r32074};
	st.global.v2.b32 	[%rd3512+40], {%r388, %r389};
	mov.b32 	{%rs18073, %rs18074}, %r391;
	st.global.v2.u8 	[%rd3512+48], {%rs18073, %rs18074};
	st.global.u32 	[%rd3512+52], %r33077;
	st.global.f64 	[%rd3512+56], %fd433;
$L__BB1_241:
	setp.eq.s32 	%p822, %r5, %r6;
	@%p822 bra 	$L__BB1_1396;
	mul.wide.s32 	%rd3513, %r33087, 4;
	add.s64 	%rd3514, %rd194, %rd3513;
	st.global.u32 	[%rd3514], %r5;
	mul.wide.s32 	%rd3515, %r33087, 64;
	add.s64 	%rd3516, %rd195, %rd3515;
	st.global.v2.b32 	[%rd3516], {%r394, %r417};
	st.global.v2.b32 	[%rd3516+8], {%r432, %r433};
	st.global.v2.b32 	[%rd3516+16], {%r448, %r449};
	bfe.u32 	%r32765, %r452, 8, 8;
	bfe.u32 	%r32766, %r452, 0, 8;
	prmt.b32 	%r32777, %r32766, %r32765, 0x3340U;
	prmt.b32 	%r32778, %r32777, %r32394, 0x5410U;
	st.global.v2.b32 	[%rd3516+24], {%r32778, %r32391};
	st.global.v2.b32 	[%rd3516+32], {%r460, %r461};
	bfe.u32 	%r32779, %r466, 8, 8;
	bfe.u32 	%r32780, %r466, 0, 8;
	bfe.u32 	%r32781, %r466, 16, 8;
	prmt.b32 	%r32790, %r32781, %r32422, 0x3340U;
	prmt.b32 	%r32791, %r32780, %r32779, 0x3340U;
	prmt.b32 	%r32792, %r32791, %r32790, 0x5410U;
	st.global.v2.b32 	[%rd3516+40], {%r32792, %r32421};
	st.global.v2.u8 	[%rd3516+48], {%rs18058, %rs18059};
	st.global.u32 	[%rd3516+52], %r33086;
	st.global.f64 	[%rd3516+56], %fd435;
	bra.uni 	$L__BB1_1396;
$L__BB1_243:
	mov.b32 	%r33098, 0;
	st.local.u32 	[%rd160+60], %r33098;
	mov.b64 	%rd2068, 0;
	st.local.u64 	[%rd160+64], %rd2068;
	mov.b16 	%rs17152, 0;
	st.local.u8 	[%rd160+8], %rs17152;
	st.local.u32 	[%rd160+132], %r33098;
	st.local.u64 	[%rd160+136], %rd2068;
	st.local.u8 	[%rd160+80], %rs17152;
	mov.u32 	%r17998, %tid.x;
	and.b32  	%r17999, %r17998, 31;
	shl.b32 	%r18000, %r17998, 1;
	and.b32  	%r18001, %r18000, 1984;
	or.b32  	%r18002, %r17999, %r18001;
	add.s32 	%r18003, %r18002, %r2;
	mul.wide.u32 	%rd2069, %r18003, 4;
	add.s64 	%rd2066, %rd192, %rd2069;
	// begin inline asm
	ld.global.nc.u32 %r17994, [%rd2066];
	// end inline asm
	add.s64 	%rd2067, %rd2066, 128;
	// begin inline asm
	ld.global.nc.u32 %r17995, [%rd2067];
	// end inline asm
	// begin inline asm
	mov.u32 %r17996, %laneid;
	// end inline asm
	add.s32 	%r18004, %r17996, %r18001;
	shl.b32 	%r18005, %r18004, 2;
	mov.u32 	%r18006, _ZN6thrust24THRUST_300001_SM_1000_NS8cuda_cub4core6detail5shmemE;
	add.s32 	%r18007, %r18006, %r18005;
	st.shared.u32 	[%r18007], %r17994;
	st.shared.u32 	[%r18007+128], %r17995;
	bar.warp.sync 	-1;
	shl.b32 	%r18008, %r17996, 2;
	add.s32 	%r18009, %r18007, %r18008;
	ld.shared.v2.u32 	{%r477, %r478}, [%r18009];
	setp.ne.s32 	%p421, %r17998, 0;
	@%p421 bra 	$L__BB1_245;
	mul.wide.u32 	%rd2071, %r2, 4;
	add.s64 	%rd2072, %rd192, %rd2071;
	add.s64 	%rd2070, %rd2072, -4;
	// begin inline asm
	ld.global.nc.u32 %r33098, [%rd2070];
	// end inline asm
$L__BB1_245:
	mov.u32 	%r18011, %tid.x;
	setp.eq.s32 	%p422, %r18011, 0;
	and.b32  	%r18012, %r18011, 31;
	shl.b32 	%r18013, %r18011, 1;
	and.b32  	%r18014, %r18013, 1984;
	or.b32  	%r18015, %r18012, %r18014;
	mov.u32 	%r18016, %ctaid.x;
	shl.b32 	%r18017, %r18016, 9;
	add.s32 	%r18018, %r18015, %r18017;
	bar.sync 	0;
	mul.wide.u32 	%rd2105, %r18018, 64;
	add.s64 	%rd2074, %rd193, %rd2105;
	// begin inline asm
	ld.global.nc.u64 %rd2073, [%rd2074];
	// end inline asm
	add.s64 	%rd2076, %rd2074, 8;
	// begin inline asm
	ld.global.nc.u64 %rd2075, [%rd2076];
	// end inline asm
	add.s64 	%rd2078, %rd2074, 16;
	// begin inline asm
	ld.global.nc.u64 %rd2077, [%rd2078];
	// end inline asm
	add.s64 	%rd2080, %rd2074, 24;
	// begin inline asm
	ld.global.nc.u64 %rd2079, [%rd2080];
	// end inline asm
	add.s64 	%rd2082, %rd2074, 32;
	// begin inline asm
	ld.global.nc.u64 %rd2081, [%rd2082];
	// end inline asm
	add.s64 	%rd2084, %rd2074, 40;
	// begin inline asm
	ld.global.nc.u64 %rd2083, [%rd2084];
	// end inline asm
	add.s64 	%rd2086, %rd2074, 48;
	// begin inline asm
	ld.global.nc.u64 %rd2085, [%rd2086];
	// end inline asm
	mov.b64 	{%r18019, %r18020}, %rd2085;
	add.s64 	%rd2088, %rd2074, 56;
	// begin inline asm
	ld.global.nc.u64 %rd2087, [%rd2088];
	// end inline asm
	shr.u64 	%rd2106, %rd2073, 8;
	shr.u64 	%rd2107, %rd2073, 16;
	shr.u64 	%rd2108, %rd2073, 24;
	shr.u64 	%rd2109, %rd2073, 40;
	shr.u64 	%rd2110, %rd2073, 48;
	shr.u64 	%rd2111, %rd2073, 56;
	shr.u64 	%rd2112, %rd2075, 8;
	shr.u64 	%rd2113, %rd2075, 16;
	shr.u64 	%rd2114, %rd2075, 24;
	shr.u64 	%rd2115, %rd2075, 40;
	shr.u64 	%rd2116, %rd2075, 48;
	shr.u64 	%rd2117, %rd2075, 56;
	shr.u64 	%rd2118, %rd2077, 8;
	shr.u64 	%rd2119, %rd2077, 16;
	shr.u64 	%rd2120, %rd2077, 24;
	shr.u64 	%rd2121, %rd2077, 40;
	shr.u64 	%rd2122, %rd2077, 48;
	shr.u64 	%rd2123, %rd2077, 56;
	shr.u64 	%rd2124, %rd2079, 8;
	shr.u64 	%rd2125, %rd2079, 16;
	shr.u64 	%rd2126, %rd2079, 24;
	shr.u64 	%rd2127, %rd2079, 40;
	shr.u64 	%rd2128, %rd2079, 48;
	shr.u64 	%rd2129, %rd2079, 56;
	shr.u64 	%rd2130, %rd2081, 8;
	shr.u64 	%rd2131, %rd2081, 16;
	shr.u64 	%rd2132, %rd2081, 24;
	shr.u64 	%rd2133, %rd2081, 40;
	shr.u64 	%rd2134, %rd2081, 48;
	shr.u64 	%rd2135, %rd2081, 56;
	shr.u64 	%rd2136, %rd2083, 8;
	shr.u64 	%rd2137, %rd2083, 16;
	shr.u64 	%rd2138, %rd2083, 24;
	shr.u64 	%rd2139, %rd2083, 40;
	shr.u64 	%rd2140, %rd2083, 48;
	shr.u64 	%rd2141, %rd2083, 56;
	cvt.u16.u64 	%rs17153, %rd2085;
	shr.u64 	%rd2142, %rd2085, 8;
	cvt.u16.u64 	%rs17154, %rd2142;
	add.s64 	%rd2090, %rd2074, 2048;
	// begin inline asm
	ld.global.nc.u64 %rd2089, [%rd2090];
	// end inline asm
	add.s64 	%rd2092, %rd2074, 2056;
	// begin inline asm
	ld.global.nc.u64 %rd2091, [%rd2092];
	// end inline asm
	add.s64 	%rd2094, %rd2074, 2064;
	// begin inline asm
	ld.global.nc.u64 %rd2093, [%rd2094];
	// end inline asm
	add.s64 	%rd2096, %rd2074, 2072;
	// begin inline asm
	ld.global.nc.u64 %rd2095, [%rd2096];
	// end inline asm
	add.s64 	%rd2098, %rd2074, 2080;
	// begin inline asm
	ld.global.nc.u64 %rd2097, [%rd2098];
	// end inline asm
	add.s64 	%rd2100, %rd2074, 2088;
	// begin inline asm
	ld.global.nc.u64 %rd2099, [%rd2100];
	// end inline asm
	add.s64 	%rd2102, %rd2074, 2096;
	// begin inline asm
	ld.global.nc.u64 %rd2101, [%rd2102];
	// end inline asm
	mov.b64 	{%r18021, %r18022}, %rd2101;
	add.s64 	%rd2104, %rd2074, 2104;
	// begin inline asm
	ld.global.nc.u64 %rd2103, [%rd2104];
	// end inline asm
	shr.u64 	%rd2143, %rd2089, 8;
	shr.u64 	%rd2144, %rd2089, 16;
	shr.u64 	%rd2145, %rd2089, 24;
	shr.u64 	%rd2146, %rd2089, 40;
	shr.u64 	%rd2147, %rd2089, 48;
	shr.u64 	%rd2148, %rd2089, 56;
	shr.u64 	%rd2149, %rd2091, 8;
	shr.u64 	%rd2150, %rd2091, 16;
	shr.u64 	%rd2151, %rd2091, 24;
	shr.u64 	%rd2152, %rd2091, 40;
	shr.u64 	%rd2153, %rd2091, 48;
	shr.u64 	%rd2154, %rd2091, 56;
	shr.u64 	%rd2155, %rd2093, 8;
	shr.u64 	%rd2156, %rd2093, 16;
	shr.u64 	%rd2157, %rd2093, 24;
	shr.u64 	%rd2158, %rd2093, 40;
	shr.u64 	%rd2159, %rd2093, 48;
	shr.u64 	%rd2160, %rd2093, 56;
	shr.u64 	%rd2161, %rd2095, 8;
	shr.u64 	%rd2162, %rd2095, 16;
	shr.u64 	%rd2163, %rd2095, 24;
	shr.u64 	%rd2164, %rd2095, 40;
	shr.u64 	%rd2165, %rd2095, 48;
	shr.u64 	%rd2166, %rd2095, 56;
	shr.u64 	%rd2167, %rd2097, 8;
	shr.u64 	%rd2168, %rd2097, 16;
	shr.u64 	%rd2169, %rd2097, 24;
	shr.u64 	%rd2170, %rd2097, 40;
	shr.u64 	%rd2171, %rd2097, 48;
	shr.u64 	%rd2172, %rd2097, 56;
	shr.u64 	%rd2173, %rd2099, 8;
	shr.u64 	%rd2174, %rd2099, 16;
	shr.u64 	%rd2175, %rd2099, 24;
	shr.u64 	%rd2176, %rd2099, 40;
	shr.u64 	%rd2177, %rd2099, 48;
	shr.u64 	%rd2178, %rd2099, 56;
	cvt.u16.u64 	%rs17155, %rd2101;
	shr.u64 	%rd2179, %rd2101, 8;
	cvt.u16.u64 	%rs17156, %rd2179;
	add.s32 	%r18023, %r17996, %r18014;
	shl.b32 	%r18024, %r18023, 2;
	mov.u32 	%r18025, _ZN6thrust24THRUST_300001_SM_1000_NS8cuda_cub4core6detail5shmemE;
	add.s32 	%r18026, %r18025, %r18024;
	mad.lo.s32 	%r18027, %r18023, 60, %r18026;
	cvt.u32.u64 	%r18028, %rd2111;
	cvt.u32.u64 	%r18029, %rd2110;
	prmt.b32 	%r18030, %r18029, %r18028, 0x3340U;
	{ .reg .b32 tmp; mov.b64 {tmp, %r18031}, %rd2073; }
	cvt.u32.u64 	%r18032, %rd2109;
	prmt.b32 	%r18033, %r18031, %r18032, 0x3340U;
	prmt.b32 	%r18034, %r18033, %r18030, 0x5410U;
	cvt.u32.u64 	%r18035, %rd2108;
	cvt.u32.u64 	%r18036, %rd2107;
	prmt.b32 	%r18037, %r18036, %r18035, 0x3340U;
	cvt.u32.u64 	%r18038, %rd2073;
	cvt.u32.u64 	%r18039, %rd2106;
	prmt.b32 	%r18040, %r18038, %r18039, 0x3340U;
	prmt.b32 	%r18041, %r18040, %r18037, 0x5410U;
	cvt.u32.u64 	%r18042, %rd2117;
	cvt.u32.u64 	%r18043, %rd2116;
	prmt.b32 	%r18044, %r18043, %r18042, 0x3340U;
	{ .reg .b32 tmp; mov.b64 {tmp, %r18045}, %rd2075; }
	cvt.u32.u64 	%r18046, %rd2115;
	prmt.b32 	%r18047, %r18045, %r18046, 0x3340U;
	prmt.b32 	%r18048, %r18047, %r18044, 0x5410U;
	cvt.u32.u64 	%r18049, %rd2114;
	cvt.u32.u64 	%r18050, %rd2113;
	prmt.b32 	%r18051, %r18050, %r18049, 0x3340U;
	cvt.u32.u64 	%r18052, %rd2075;
	cvt.u32.u64 	%r18053, %rd2112;
	prmt.b32 	%r18054, %r18052, %r18053, 0x3340U;
	prmt.b32 	%r18055, %r18054, %r18051, 0x5410U;
	st.shared.v4.b32 	[%r18027], {%r18041, %r18034, %r18055, %r18048};
	cvt.u32.u64 	%r18056, %rd2123;
	cvt.u32.u64 	%r18057, %rd2122;
	prmt.b32 	%r18058, %r18057, %r18056, 0x3340U;
	{ .reg .b32 tmp; mov.b64 {tmp, %r18059}, %rd2077; }
	cvt.u32.u64 	%r18060, %rd2121;
	prmt.b32 	%r18061, %r18059, %r18060, 0x3340U;
	prmt.b32 	%r18062, %r18061, %r18058, 0x5410U;
	cvt.u32.u64 	%r18063, %rd2120;
	cvt.u32.u64 	%r18064, %rd2119;
	prmt.b32 	%r18065, %r18064, %r18063, 0x3340U;
	cvt.u32.u64 	%r18066, %rd2077;
	cvt.u32.u64 	%r18067, %rd2118;
	prmt.b32 	%r18068, %r18066, %r18067, 0x3340U;
	prmt.b32 	%r18069, %r18068, %r18065, 0x5410U;
	cvt.u32.u64 	%r18070, %rd2129;
	cvt.u32.u64 	%r18071, %rd2128;
	prmt.b32 	%r18072, %r18071, %r18070, 0x3340U;
	{ .reg .b32 tmp; mov.b64 {tmp, %r18073}, %rd2079; }
	cvt.u32.u64 	%r18074, %rd2127;
	prmt.b32 	%r18075, %r18073, %r18074, 0x3340U;
	prmt.b32 	%r18076, %r18075, %r18072, 0x5410U;
	cvt.u32.u64 	%r18077, %rd2126;
	cvt.u32.u64 	%r18078, %rd2125;
	prmt.b32 	%r18079, %r18078, %r18077, 0x3340U;
	cvt.u32.u64 	%r18080, %rd2079;
	cvt.u32.u64 	%r18081, %rd2124;
	prmt.b32 	%r18082, %r18080, %r18081, 0x3340U;
	prmt.b32 	%r18083, %r18082, %r18079, 0x5410U;
	st.shared.v4.b32 	[%r18027+16], {%r18069, %r18062, %r18083, %r18076};
	cvt.u32.u64 	%r18084, %rd2135;
	cvt.u32.u64 	%r18085, %rd2134;
	prmt.b32 	%r18086, %r18085, %r18084, 0x3340U;
	{ .reg .b32 tmp; mov.b64 {tmp, %r18087}, %rd2081; }
	cvt.u32.u64 	%r18088, %rd2133;
	prmt.b32 	%r18089, %r18087, %r18088, 0x3340U;
	prmt.b32 	%r18090, %r18089, %r18086, 0x5410U;
	cvt.u32.u64 	%r18091, %rd2132;
	cvt.u32.u64 	%r18092, %rd2131;
	prmt.b32 	%r18093, %r18092, %r18091, 0x3340U;
	cvt.u32.u64 	%r18094, %rd2081;
	cvt.u32.u64 	%r18095, %rd2130;
	prmt.b32 	%r18096, %r18094, %r18095, 0x3340U;
	prmt.b32 	%r18097, %r18096, %r18093, 0x5410U;
	cvt.u32.u64 	%r18098, %rd2141;
	cvt.u32.u64 	%r18099, %rd2140;
	prmt.b32 	%r18100, %r18099, %r18098, 0x3340U;
	{ .reg .b32 tmp; mov.b64 {tmp, %r18101}, %rd2083; }
	cvt.u32.u64 	%r18102, %rd2139;
	prmt.b32 	%r18103, %r18101, %r18102, 0x3340U;
	prmt.b32 	%r18104, %r18103, %r18100, 0x5410U;
	cvt.u32.u64 	%r18105, %rd2138;
	cvt.u32.u64 	%r18106, %rd2137;
	prmt.b32 	%r18107, %r18106, %r18105, 0x3340U;
	cvt.u32.u64 	%r18108, %rd2083;
	cvt.u32.u64 	%r18109, %rd2136;
	prmt.b32 	%r18110, %r18108, %r18109, 0x3340U;
	prmt.b32 	%r18111, %r18110, %r18107, 0x5410U;
	st.shared.v4.b32 	[%r18027+32], {%r18097, %r18090, %r18111, %r18104};
	st.shared.v2.u8 	[%r18027+48], {%rs17153, %rs17154};
	st.shared.u32 	[%r18027+52], %r18020;
	st.shared.u64 	[%r18027+56], %rd2087;
	cvt.u32.u64 	%r18112, %rd2148;
	cvt.u32.u64 	%r18113, %rd2147;
	prmt.b32 	%r18114, %r18113, %r18112, 0x3340U;
	{ .reg .b32 tmp; mov.b64 {tmp, %r18115}, %rd2089; }
	cvt.u32.u64 	%r18116, %rd2146;
	prmt.b32 	%r18117, %r18115, %r18116, 0x3340U;
	prmt.b32 	%r18118, %r18117, %r18114, 0x5410U;
	cvt.u32.u64 	%r18119, %rd2145;
	cvt.u32.u64 	%r18120, %rd2144;
	prmt.b32 	%r18121, %r18120, %r18119, 0x3340U;
	cvt.u32.u64 	%r18122, %rd2089;
	cvt.u32.u64 	%r18123, %rd2143;
	prmt.b32 	%r18124, %r18122, %r18123, 0x3340U;
	prmt.b32 	%r18125, %r18124, %r18121, 0x5410U;
	cvt.u32.u64 	%r18126, %rd2154;
	cvt.u32.u64 	%r18127, %rd2153;
	prmt.b32 	%r18128, %r18127, %r18126, 0x3340U;
	{ .reg .b32 tmp; mov.b64 {tmp, %r18129}, %rd2091; }
	cvt.u32.u64 	%r18130, %rd2152;
	prmt.b32 	%r18131, %r18129, %r18130, 0x3340U;
	prmt.b32 	%r18132, %r18131, %r18128, 0x5410U;
	cvt.u32.u64 	%r18133, %rd2151;
	cvt.u32.u64 	%r18134, %rd2150;
	prmt.b32 	%r18135, %r18134, %r18133, 0x3340U;
	cvt.u32.u64 	%r18136, %rd2091;
	cvt.u32.u64 	%r18137, %rd2149;
	prmt.b32 	%r18138, %r18136, %r18137, 0x3340U;
	prmt.b32 	%r18139, %r18138, %r18135, 0x5410U;
	st.shared.v4.b32 	[%r18027+2048], {%r18125, %r18118, %r18139, %r18132};
	cvt.u32.u64 	%r18140, %rd2160;
	cvt.u32.u64 	%r18141, %rd2159;
	prmt.b32 	%r18142, %r18141, %r18140, 0x3340U;
	{ .reg .b32 tmp; mov.b64 {tmp, %r18143}, %rd2093; }
	cvt.u32.u64 	%r18144, %rd2158;
	prmt.b32 	%r18145, %r18143, %r18144, 0x3340U;
	prmt.b32 	%r18146, %r18145, %r18142, 0x5410U;
	cvt.u32.u64 	%r18147, %rd2157;
	cvt.u32.u64 	%r18148, %rd2156;
	prmt.b32 	%r18149, %r18148, %r18147, 0x3340U;
	cvt.u32.u64 	%r18150, %rd2093;
	cvt.u32.u64 	%r18151, %rd2155;
	prmt.b32 	%r18152, %r18150, %r18151, 0x3340U;
	prmt.b32 	%r18153, %r18152, %r18149, 0x5410U;
	cvt.u32.u64 	%r18154, %rd2166;
	cvt.u32.u64 	%r18155, %rd2165;
	prmt.b32 	%r18156, %r18155, %r18154, 0x3340U;
	{ .reg .b32 tmp; mov.b64 {tmp, %r18157}, %rd2095; }
	cvt.u32.u64 	%r18158, %rd2164;
	prmt.b32 	%r18159, %r18157, %r18158, 0x3340U;
	prmt.b32 	%r18160, %r18159, %r18156, 0x5410U;
	cvt.u32.u64 	%r18161, %rd2163;
	cvt.u32.u64 	%r18162, %rd2162;
	prmt.b32 	%r18163, %r18162, %r18161, 0x3340U;
	cvt.u32.u64 	%r18164, %rd2095;
	cvt.u32.u64 	%r18165, %rd2161;
	prmt.b32 	%r18166, %r18164, %r18165, 0x3340U;
	prmt.b32 	%r18167, %r18166, %r18163, 0x5410U;
	st.shared.v4.b32 	[%r18027+2064], {%r18153, %r18146, %r18167, %r18160};
	cvt.u32.u64 	%r18168, %rd2172;
	cvt.u32.u64 	%r18169, %rd2171;
	prmt.b32 	%r18170, %r18169, %r18168, 0x3340U;
	{ .reg .b32 tmp; mov.b64 {tmp, %r18171}, %rd2097; }
	cvt.u32.u64 	%r18172, %rd2170;
	prmt.b32 	%r18173, %r18171, %r18172, 0x3340U;
	prmt.b32 	%r18174, %r18173, %r18170, 0x5410U;
	cvt.u32.u64 	%r18175, %rd2169;
	cvt.u32.u64 	%r18176, %rd2168;
	prmt.b32 	%r18177, %r18176, %r18175, 0x3340U;
	cvt.u32.u64 	%r18178, %rd2097;
	cvt.u32.u64 	%r18179, %rd2167;
	prmt.b32 	%r18180, %r18178, %r18179, 0x3340U;
	prmt.b32 	%r18181, %r18180, %r18177, 0x5410U;
	cvt.u32.u64 	%r18182, %rd2178;
	cvt.u32.u64 	%r18183, %rd2177;
	prmt.b32 	%r18184, %r18183, %r18182, 0x3340U;
	{ .reg .b32 tmp; mov.b64 {tmp, %r18185}, %rd2099; }
	cvt.u32.u64 	%r18186, %rd2176;
	prmt.b32 	%r18187, %r18185, %r18186, 0x3340U;
	prmt.b32 	%r18188, %r18187, %r18184, 0x5410U;
	cvt.u32.u64 	%r18189, %rd2175;
	cvt.u32.u64 	%r18190, %rd2174;
	prmt.b32 	%r18191, %r18190, %r18189, 0x3340U;
	cvt.u32.u64 	%r18192, %rd2099;
	cvt.u32.u64 	%r18193, %rd2173;
	prmt.b32 	%r18194, %r18192, %r18193, 0x3340U;
	prmt.b32 	%r18195, %r18194, %r18191, 0x5410U;
	st.shared.v4.b32 	[%r18027+2080], {%r18181, %r18174, %r18195, %r18188};
	st.shared.v2.u8 	[%r18027+2096], {%rs17155, %rs17156};
	st.shared.u32 	[%r18027+2100], %r18022;
	st.shared.u64 	[%r18027+2104], %rd2103;
	bar.warp.sync 	-1;
	and.b32  	%r18196, %r18011, 992;
	add.s32 	%r18197, %r17996, %r18196;
	shl.b32 	%r18198, %r17996, 2;
	add.s32 	%r18199, %r18026, %r18198;
	mad.lo.s32 	%r18200, %r18197, 120, %r18199;
	ld.shared.v4.b32 	{%r481, %r482, %r483, %r484}, [%r18200];
	bfe.u32 	%r18201, %r481, 8, 8;
	cvt.u16.u32 	%rs22337, %r18201;
	bfe.u32 	%r18202, %r481, 16, 8;
	cvt.u16.u32 	%rs22338, %r18202;
	bfe.u32 	%r18203, %r481, 24, 8;
	cvt.u16.u32 	%rs22339, %r18203;
	bfe.u32 	%r18204, %r482, 0, 8;
	cvt.u16.u32 	%rs22340, %r18204;
	bfe.u32 	%r18205, %r482, 8, 8;
	cvt.u16.u32 	%rs22341, %r18205;
	bfe.u32 	%r18206, %r482, 16, 8;
	cvt.u16.u32 	%rs22342, %r18206;
	bfe.u32 	%r18207, %r482, 24, 8;
	cvt.u16.u32 	%rs22343, %r18207;
	bfe.u32 	%r18208, %r483, 0, 8;
	cvt.u16.u32 	%rs22344, %r18208;
	bfe.u32 	%r18209, %r483, 8, 8;
	cvt.u16.u32 	%rs22345, %r18209;
	bfe.u32 	%r18210, %r483, 16, 8;
	cvt.u16.u32 	%rs22346, %r18210;
	bfe.u32 	%r18211, %r483, 24, 8;
	cvt.u16.u32 	%rs22347, %r18211;
	bfe.u32 	%r18212, %r484, 0, 8;
	cvt.u16.u32 	%rs22348, %r18212;
	bfe.u32 	%r18213, %r484, 8, 8;
	cvt.u16.u32 	%rs22349, %r18213;
	bfe.u32 	%r18214, %r484, 16, 8;
	cvt.u16.u32 	%rs22350, %r18214;
	bfe.u32 	%r18215, %r484, 24, 8;
	cvt.u16.u32 	%rs22351, %r18215;
	bfe.u32 	%r18216, %r481, 0, 8;
	cvt.u16.u32 	%rs22336, %r18216;
	ld.shared.v4.b32 	{%r485, %r486, %r487, %r488}, [%r18200+16];
	bfe.u32 	%r18217, %r485, 0, 8;
	cvt.u16.u32 	%rs22352, %r18217;
	bfe.u32 	%r18218, %r485, 8, 8;
	cvt.u16.u32 	%rs22353, %r18218;
	bfe.u32 	%r18219, %r485, 16, 8;
	cvt.u16.u32 	%rs22354, %r18219;
	bfe.u32 	%r18220, %r485, 24, 8;
	cvt.u16.u32 	%rs22355, %r18220;
	bfe.u32 	%r18221, %r486, 0, 8;
	cvt.u16.u32 	%rs22356, %r18221;
	bfe.u32 	%r18222, %r486, 8, 8;
	cvt.u16.u32 	%rs22357, %r18222;
	bfe.u32 	%r18223, %r486, 16, 8;
	cvt.u16.u32 	%rs22358, %r18223;
	bfe.u32 	%r18224, %r486, 24, 8;
	cvt.u16.u32 	%rs22359, %r18224;
	bfe.u32 	%r18225, %r487, 0, 8;
	cvt.u16.u32 	%rs22360, %r18225;
	bfe.u32 	%r18226, %r487, 8, 8;
	cvt.u16.u32 	%rs22361, %r18226;
	bfe.u32 	%r18227, %r487, 16, 8;
	cvt.u16.u32 	%rs22362, %r18227;
	bfe.u32 	%r18228, %r487, 24, 8;
	cvt.u16.u32 	%rs22363, %r18228;
	bfe.u32 	%r18229, %r488, 0, 8;
	cvt.u16.u32 	%rs22364, %r18229;
	bfe.u32 	%r18230, %r488, 8, 8;
	cvt.u16.u32 	%rs22365, %r18230;
	bfe.u32 	%r18231, %r488, 16, 8;
	cvt.u16.u32 	%rs22366, %r18231;
	bfe.u32 	%r18232, %r488, 24, 8;
	cvt.u16.u32 	%rs22367, %r18232;
	ld.shared.v4.b32 	{%r489, %r490, %r491, %r492}, [%r18200+32];
	bfe.u32 	%r18233, %r489, 0, 8;
	cvt.u16.u32 	%rs22368, %r18233;
	bfe.u32 	%r18234, %r489, 8, 8;
	cvt.u16.u32 	%rs22369, %r18234;
	bfe.u32 	%r18235, %r489, 16, 8;
	cvt.u16.u32 	%rs22370, %r18235;
	bfe.u32 	%r18236, %r489, 24, 8;
	cvt.u16.u32 	%rs22371, %r18236;
	bfe.u32 	%r18237, %r490, 0, 8;
	cvt.u16.u32 	%rs22372, %r18237;
	bfe.u32 	%r18238, %r490, 8, 8;
	cvt.u16.u32 	%rs22373, %r18238;
	bfe.u32 	%r18239, %r490, 16, 8;
	cvt.u16.u32 	%rs22374, %r18239;
	bfe.u32 	%r18240, %r490, 24, 8;
	cvt.u16.u32 	%rs22375, %r18240;
	bfe.u32 	%r18241, %r491, 0, 8;
	cvt.u16.u32 	%rs22376, %r18241;
	bfe.u32 	%r18242, %r491, 8, 8;
	cvt.u16.u32 	%rs22377, %r18242;
	bfe.u32 	%r18243, %r491, 16, 8;
	cvt.u16.u32 	%rs22378, %r18243;
	bfe.u32 	%r18244, %r491, 24, 8;
	cvt.u16.u32 	%rs22379, %r18244;
	bfe.u32 	%r18245, %r492, 0, 8;
	cvt.u16.u32 	%rs22380, %r18245;
	bfe.u32 	%r18246, %r492, 8, 8;
	cvt.u16.u32 	%rs22381, %r18246;
	bfe.u32 	%r18247, %r492, 16, 8;
	cvt.u16.u32 	%rs22382, %r18247;
	bfe.u32 	%r18248, %r492, 24, 8;
	cvt.u16.u32 	%rs22383, %r18248;
	ld.shared.v2.u8 	{%rs17157, %rs17158}, [%r18200+48];
	mov.b32 	%r493, {%rs17157, %rs17158};
	ld.shared.u32 	%r33378, [%r18200+52];
	ld.shared.f64 	%fd480, [%r18200+56];
	ld.shared.v4.b32 	{%r495, %r496, %r497, %r498}, [%r18200+64];
	bfe.u32 	%r18249, %r495, 0, 8;
	cvt.u16.u32 	%rs2804, %r18249;
	ld.shared.v4.b32 	{%r499, %r500, %r501, %r502}, [%r18200+80];
	ld.shared.v4.b32 	{%r503, %r504, %r505, %r506}, [%r18200+96];
	ld.shared.v2.u8 	{%rs17159, %rs17160}, [%r18200+112];
	mov.b32 	%r507, {%rs17159, %rs17160};
	ld.shared.u32 	%r508, [%r18200+116];
	ld.shared.f64 	%fd47, [%r18200+120];
	bar.sync 	0;
	shl.b32 	%r18250, %r18011, 2;
	add.s32 	%r18251, %r18025, %r18250;
	add.s32 	%r509, %r18251, 1920;
	st.shared.u32 	[%r18251+1920], %r478;
	bar.sync 	0;
	@%p422 bra 	$L__BB1_247;
	ld.shared.u32 	%r33098, [%r509+-4];
$L__BB1_247:
	bfe.u32 	%r18252, %r495, 8, 8;
	cvt.u16.u32 	%rs19538, %r18252;
	bfe.u32 	%r18253, %r495, 24, 8;
	cvt.u16.u32 	%rs19540, %r18253;
	bfe.u32 	%r18254, %r495, 16, 8;
	cvt.u16.u32 	%rs19539, %r18254;
	bfe.u32 	%r18255, %r496, 0, 8;
	cvt.u16.u32 	%rs19541, %r18255;
	bfe.u32 	%r18256, %r496, 8, 8;
	cvt.u16.u32 	%rs19542, %r18256;
	bfe.u32 	%r18257, %r496, 24, 8;
	cvt.u16.u32 	%rs19544, %r18257;
	bfe.u32 	%r18258, %r496, 16, 8;
	cvt.u16.u32 	%rs19543, %r18258;
	bfe.u32 	%r18259, %r497, 0, 8;
	cvt.u16.u32 	%rs19545, %r18259;
	bfe.u32 	%r18260, %r497, 8, 8;
	cvt.u16.u32 	%rs19546, %r18260;
	bfe.u32 	%r18261, %r497, 24, 8;
	cvt.u16.u32 	%rs19548, %r18261;
	bfe.u32 	%r18262, %r497, 16, 8;
	cvt.u16.u32 	%rs19547, %r18262;
	bfe.u32 	%r18263, %r498, 8, 8;
	cvt.u16.u32 	%rs19550, %r18263;
	bfe.u32 	%r18264, %r498, 0, 8;
	cvt.u16.u32 	%rs19549, %r18264;
	bfe.u32 	%r18265, %r499, 8, 8;
	cvt.u16.u32 	%rs19554, %r18265;
	bfe.u32 	%r18266, %r499, 24, 8;
	cvt.u16.u32 	%rs19556, %r18266;
	bfe.u32 	%r18267, %r500, 8, 8;
	cvt.u16.u32 	%rs19558, %r18267;
	bfe.u32 	%r18268, %r500, 0, 8;
	cvt.u16.u32 	%rs19557, %r18268;
	bfe.u32 	%r18269, %r499, 16, 8;
	cvt.u16.u32 	%rs19555, %r18269;
	bfe.u32 	%r18270, %r499, 0, 8;
	cvt.u16.u32 	%rs19553, %r18270;
	bfe.u32 	%r18271, %r501, 8, 8;
	cvt.u16.u32 	%rs19562, %r18271;
	bfe.u32 	%r18272, %r501, 0, 8;
	cvt.u16.u32 	%rs19561, %r18272;
	bfe.u32 	%r18273, %r500, 24, 8;
	cvt.u16.u32 	%rs19560, %r18273;
	bfe.u32 	%r18274, %r501, 24, 8;
	cvt.u16.u32 	%rs19564, %r18274;
	bfe.u32 	%r18275, %r502, 8, 8;
	cvt.u16.u32 	%rs19566, %r18275;
	bfe.u32 	%r18276, %r502, 0, 8;
	cvt.u16.u32 	%rs19565, %r18276;
	bfe.u32 	%r18277, %r501, 16, 8;
	cvt.u16.u32 	%rs19563, %r18277;
	bfe.u32 	%r18278, %r500, 16, 8;
	cvt.u16.u32 	%rs19559, %r18278;
	bfe.u32 	%r18279, %r498, 24, 8;
	cvt.u16.u32 	%rs19552, %r18279;
	bfe.u32 	%r18280, %r503, 8, 8;
	cvt.u16.u32 	%rs19570, %r18280;
	bfe.u32 	%r18281, %r503, 0, 8;
	cvt.u16.u32 	%rs19569, %r18281;
	bfe.u32 	%r18282, %r503, 24, 8;
	cvt.u16.u32 	%rs19572, %r18282;
	bfe.u32 	%r18283, %r504, 8, 8;
	cvt.u16.u32 	%rs19574, %r18283;
	bfe.u32 	%r18284, %r504, 0, 8;
	cvt.u16.u32 	%rs19573, %r18284;
	bfe.u32 	%r18285, %r503, 16, 8;
	cvt.u16.u32 	%rs19571, %r18285;
	bfe.u32 	%r18286, %r502, 24, 8;
	cvt.u16.u32 	%rs19568, %r18286;
	bfe.u32 	%r18287, %r505, 8, 8;
	cvt.u16.u32 	%rs19578, %r18287;
	bfe.u32 	%r18288, %r505, 0, 8;
	cvt.u16.u32 	%rs19577, %r18288;
	bfe.u32 	%r18289, %r504, 24, 8;
	cvt.u16.u32 	%rs19576, %r18289;
	bfe.u32 	%r18290, %r505, 24, 8;
	cvt.u16.u32 	%rs19580, %r18290;
	bfe.u32 	%r18291, %r506, 8, 8;
	cvt.u16.u32 	%rs19582, %r18291;
	bfe.u32 	%r18292, %r506, 0, 8;
	cvt.u16.u32 	%rs19581, %r18292;
	bfe.u32 	%r18293, %r505, 16, 8;
	cvt.u16.u32 	%rs19579, %r18293;
	bfe.u32 	%r18294, %r504, 16, 8;
	cvt.u16.u32 	%rs19575, %r18294;
	bfe.u32 	%r18295, %r502, 16, 8;
	cvt.u16.u32 	%rs19567, %r18295;
	bfe.u32 	%r18296, %r498, 16, 8;
	cvt.u16.u32 	%rs19551, %r18296;
	mov.b32 	{%rs19585, %rs19586}, %r507;
	bfe.u32 	%r18297, %r506, 24, 8;
	cvt.u16.u32 	%rs19584, %r18297;
	bfe.u32 	%r18298, %r506, 16, 8;
	cvt.u16.u32 	%rs19583, %r18298;
	setp.ne.s32 	%p423, %r33098, %r477;
	selp.u32 	%r18299, 1, 0, %p423;
	setp.ne.s32 	%p424, %r477, %r478;
	selp.u32 	%r18300, 1, 0, %p424;
	st.local.v2.b32 	[%rd160+8], {%r481, %r482};
	st.local.v4.b32 	[%rd160+16], {%r483, %r484, %r485, %r486};
	st.local.v4.b32 	[%rd160+32], {%r487, %r488, %r489, %r490};
	st.local.v2.b32 	[%rd160+48], {%r491, %r492};
	mov.b32 	{%rs22384, %rs22385}, %r493;
	st.local.v2.u8 	[%rd160+56], {%rs22384, %rs22385};
	st.local.u32 	[%rd160+60], %r33378;
	st.local.f64 	[%rd160+64], %fd480;
	st.local.u32 	[%rd160], %r18299;
	st.local.v4.b32 	[%rd160+80], {%r495, %r496, %r497, %r498};
	st.local.v4.b32 	[%rd160+96], {%r499, %r500, %r501, %r502};
	st.local.v4.b32 	[%rd160+112], {%r503, %r504, %r505, %r506};
	st.local.v2.u8 	[%rd160+128], {%rs19585, %rs19586};
	st.local.u32 	[%rd160+132], %r508;
	st.local.f64 	[%rd160+136], %fd47;
	st.local.u32 	[%rd160+72], %r18300;
	mov.u32 	%r18301, _ZN6thrust24THRUST_300001_SM_1000_NS8cuda_cub4core6detail5shmemE;
	cvt.u64.u32 	%rd2180, %r18301;
	cvta.shared.u64 	%rd2181, %rd2180;
	add.s64 	%rd2182, %rd2181, 672;
	st.local.u64 	[%rd161], %rd2182;
	add.u64 	%rd2183, %SP, 1176;
	st.local.u64 	[%rd161+8], %rd2183;
	mov.u32 	%r18302, %ctaid.x;
	st.local.u32 	[%rd161+20], %r18302;
	mov.b32 	%r18303, 0;
	st.local.u32 	[%rd161+84], %r18303;
	mov.b64 	%rd2184, 0;
	st.local.u64 	[%rd161+88], %rd2184;
	mov.b16 	%rs17163, 0;
	st.local.u8 	[%rd161+32], %rs17163;
	st.local.u32 	[%rd161+156], %r18303;
	st.local.u64 	[%rd161+160], %rd2184;
	st.local.u8 	[%rd161+104], %rs17163;
	st.local.u32 	[%rd158], %r18299;
	add.s64 	%rd214, %rd158, 8;
	st.local.v2.b32 	[%rd158+8], {%r481, %r482};
	st.local.v2.b32 	[%rd158+16], {%r483, %r484};
	st.local.v2.b32 	[%rd158+24], {%r485, %r486};
	st.local.v2.b32 	[%rd158+32], {%r487, %r488};
	st.local.v2.b32 	[%rd158+40], {%r489, %r490};
	st.local.v2.b32 	[%rd158+48], {%r491, %r492};
	st.local.v2.u8 	[%rd158+56], {%rs22384, %rs22385};
	st.local.u32 	[%rd158+60], %r33378;
	st.local.f64 	[%rd158+64], %fd480;
	mov.u16 	%rs19537, %rs2804;
	mov.u32 	%r33105, %r508;
	mov.f64 	%fd436, %fd47;
	@%p424 bra 	$L__BB1_259;
	mov.b16 	%rs17164, 0;
	st.local.u8 	[%rd157], %rs17164;
	add.s32 	%r18305, %r508, %r33378;
	st.local.u32 	[%rd157+52], %r18305;
	add.f64 	%fd354, %fd480, %fd47;
	st.local.f64 	[%rd157+56], %fd354;
	mov.b32 	%r33099, 0;
$L__BB1_249:
	mov.u32 	%r524, %r33099;
	cvt.u64.u32 	%rd2185, %r524;
	add.s64 	%rd2186, %rd157, %rd2185;
	ld.local.u8 	%rs17165, [%rd2186];
	setp.ne.s16 	%p425, %rs17165, 0;
	add.s32 	%r33099, %r524, 1;
	@%p425 bra 	$L__BB1_249;
	and.b16  	%rs17166, %rs22336, 255;
	setp.eq.s16 	%p426, %rs17166, 0;
	mov.u32 	%r33101, %r524;
	@%p426 bra 	$L__BB1_253;
	mov.b32 	%r33100, 0;
$L__BB1_252:
	add.s32 	%r18307, %r33100, %r524;
	cvt.u64.u32 	%rd2187, %r18307;
	add.s64 	%rd2188, %rd158, %rd2187;
	ld.local.u8 	%rs17167, [%rd2188+8];
	add.s64 	%rd2189, %rd157, %rd2187;
	st.local.u8 	[%rd2189], %rs17167;
	add.s32 	%r527, %r33100, 1;
	add.s32 	%r33101, %r527, %r524;
	cvt.u64.u32 	%rd2190, %r33100;
	add.s64 	%rd2191, %rd214, %rd2190;
	ld.local.u8 	%rs17168, [%rd2191+1];
	setp.ne.s16 	%p427, %rs17168, 0;
	mov.u32 	%r33100, %r527;
	@%p427 bra 	$L__BB1_252;
$L__BB1_253:
	cvt.u64.u32 	%rd2192, %r33101;
	add.s64 	%rd2193, %rd157, %rd2192;
	mov.b16 	%rs17169, 0;
	st.local.u8 	[%rd2193+1], %rs17169;
	mov.b32 	%r33102, 0;
$L__BB1_254:
	mov.u32 	%r530, %r33102;
	cvt.u64.u32 	%rd2194, %r530;
	add.s64 	%rd2195, %rd157, %rd2194;
	ld.local.u8 	%rs17170, [%rd2195];
	setp.ne.s16 	%p428, %rs17170, 0;
	add.s32 	%r33102, %r530, 1;
	@%p428 bra 	$L__BB1_254;
	and.b16  	%rs17171, %rs2804, 255;
	setp.eq.s16 	%p429, %rs17171, 0;
	mov.u32 	%r33104, %r530;
	@%p429 bra 	$L__BB1_258;
	mov.b32 	%r33103, 0;
$L__BB1_257:
	add.s32 	%r18310, %r33103, %r530;
	cvt.u64.u32 	%rd2196, %r18310;
	add.s64 	%rd2197, %rd160, %rd2196;
	ld.local.u8 	%rs17172, [%rd2197+80];
	add.s64 	%rd2198, %rd157, %rd2196;
	st.local.u8 	[%rd2198], %rs17172;
	add.s32 	%r533, %r33103, 1;
	add.s32 	%r33104, %r533, %r530;
	cvt.u64.u32 	%rd2199, %r33103;
	add.s64 	%rd2200, %rd160, %rd2199;
	ld.local.u8 	%rs17173, [%rd2200+81];
	setp.ne.s16 	%p430, %rs17173, 0;
	mov.u32 	%r33103, %r533;
	@%p430 bra 	$L__BB1_257;
$L__BB1_258:
	cvt.u64.u32 	%rd2201, %r33104;
	add.s64 	%rd2202, %rd157, %rd2201;
	mov.b16 	%rs17174, 0;
	st.local.u8 	[%rd2202+1], %rs17174;
	ld.local.v2.b32 	{%r18311, %r18312}, [%rd157];
	bfe.u32 	%r18313, %r18311, 0, 8;
	cvt.u16.u32 	%rs19537, %r18313;
	bfe.u32 	%r18314, %r18311, 8, 8;
	cvt.u16.u32 	%rs19538, %r18314;
	bfe.u32 	%r18315, %r18311, 16, 8;
	cvt.u16.u32 	%rs19539, %r18315;
	bfe.u32 	%r18316, %r18311, 24, 8;
	cvt.u16.u32 	%rs19540, %r18316;
	bfe.u32 	%r18317, %r18312, 0, 8;
	cvt.u16.u32 	%rs19541, %r18317;
	bfe.u32 	%r18318, %r18312, 8, 8;
	cvt.u16.u32 	%rs19542, %r18318;
	bfe.u32 	%r18319, %r18312, 16, 8;
	cvt.u16.u32 	%rs19543, %r18319;
	bfe.u32 	%r18320, %r18312, 24, 8;
	cvt.u16.u32 	%rs19544, %r18320;
	ld.local.v2.b32 	{%r18321, %r18322}, [%rd157+8];
	bfe.u32 	%r18323, %r18321, 0, 8;
	cvt.u16.u32 	%rs19545, %r18323;
	bfe.u32 	%r18324, %r18321, 8, 8;
	cvt.u16.u32 	%rs19546, %r18324;
	bfe.u32 	%r18325, %r18321, 16, 8;
	cvt.u16.u32 	%rs19547, %r18325;
	bfe.u32 	%r18326, %r18321, 24, 8;
	cvt.u16.u32 	%rs19548, %r18326;
	bfe.u32 	%r18327, %r18322, 0, 8;
	cvt.u16.u32 	%rs19549, %r18327;
	bfe.u32 	%r18328, %r18322, 8, 8;
	cvt.u16.u32 	%rs19550, %r18328;
	bfe.u32 	%r18329, %r18322, 16, 8;
	cvt.u16.u32 	%rs19551, %r18329;
	bfe.u32 	%r18330, %r18322, 24, 8;
	cvt.u16.u32 	%rs19552, %r18330;
	ld.local.v2.b32 	{%r18331, %r18332}, [%rd157+16];
	bfe.u32 	%r18333, %r18331, 0, 8;
	cvt.u16.u32 	%rs19553, %r18333;
	bfe.u32 	%r18334, %r18331, 8, 8;
	cvt.u16.u32 	%rs19554, %r18334;
	bfe.u32 	%r18335, %r18331, 16, 8;
	cvt.u16.u32 	%rs19555, %r18335;
	bfe.u32 	%r18336, %r18331, 24, 8;
	cvt.u16.u32 	%rs19556, %r18336;
	bfe.u32 	%r18337, %r18332, 0, 8;
	cvt.u16.u32 	%rs19557, %r18337;
	bfe.u32 	%r18338, %r18332, 8, 8;
	cvt.u16.u32 	%rs19558, %r18338;
	bfe.u32 	%r18339, %r18332, 16, 8;
	cvt.u16.u32 	%rs19559, %r18339;
	bfe.u32 	%r18340, %r18332, 24, 8;
	cvt.u16.u32 	%rs19560, %r18340;
	ld.local.v2.b32 	{%r18341, %r18342}, [%rd157+24];
	bfe.u32 	%r18343, %r18341, 0, 8;
	cvt.u16.u32 	%rs19561, %r18343;
	bfe.u32 	%r18344, %r18341, 8, 8;
	cvt.u16.u32 	%rs19562, %r18344;
	bfe.u32 	%r18345, %r18341, 16, 8;
	cvt.u16.u32 	%rs19563, %r18345;
	bfe.u32 	%r18346, %r18341, 24, 8;
	cvt.u16.u32 	%rs19564, %r18346;
	bfe.u32 	%r18347, %r18342, 0, 8;
	cvt.u16.u32 	%rs19565, %r18347;
	bfe.u32 	%r18348, %r18342, 8, 8;
	cvt.u16.u32 	%rs19566, %r18348;
	bfe.u32 	%r18349, %r18342, 16, 8;
	cvt.u16.u32 	%rs19567, %r18349;
	bfe.u32 	%r18350, %r18342, 24, 8;
	cvt.u16.u32 	%rs19568, %r18350;
	ld.local.v2.b32 	{%r18351, %r18352}, [%rd157+32];
	bfe.u32 	%r18353, %r18351, 0, 8;
	cvt.u16.u32 	%rs19569, %r18353;
	bfe.u32 	%r18354, %r18351, 8, 8;
	cvt.u16.u32 	%rs19570, %r18354;
	bfe.u32 	%r18355, %r18351, 16, 8;
	cvt.u16.u32 	%rs19571, %r18355;
	bfe.u32 	%r18356, %r18351, 24, 8;
	cvt.u16.u32 	%rs19572, %r18356;
	bfe.u32 	%r18357, %r18352, 0, 8;
	cvt.u16.u32 	%rs19573, %r18357;
	bfe.u32 	%r18358, %r18352, 8, 8;
	cvt.u16.u32 	%rs19574, %r18358;
	bfe.u32 	%r18359, %r18352, 16, 8;
	cvt.u16.u32 	%rs19575, %r18359;
	bfe.u32 	%r18360, %r18352, 24, 8;
	cvt.u16.u32 	%rs19576, %r18360;
	ld.local.v2.b32 	{%r18361, %r18362}, [%rd157+40];
	bfe.u32 	%r18363, %r18361, 0, 8;
	cvt.u16.u32 	%rs19577, %r18363;
	bfe.u32 	%r18364, %r18361, 8, 8;
	cvt.u16.u32 	%rs19578, %r18364;
	bfe.u32 	%r18365, %r18361, 16, 8;
	cvt.u16.u32 	%rs19579, %r18365;
	bfe.u32 	%r18366, %r18361, 24, 8;
	cvt.u16.u32 	%rs19580, %r18366;
	bfe.u32 	%r18367, %r18362, 0, 8;
	cvt.u16.u32 	%rs19581, %r18367;
	bfe.u32 	%r18368, %r18362, 8, 8;
	cvt.u16.u32 	%rs19582, %r18368;
	bfe.u32 	%r18369, %r18362, 16, 8;
	cvt.u16.u32 	%rs19583, %r18369;
	bfe.u32 	%r18370, %r18362, 24, 8;
	cvt.u16.u32 	%rs19584, %r18370;
	ld.local.v2.u8 	{%rs19585, %rs19586}, [%rd157+48];
	ld.local.u32 	%r33105, [%rd157+52];
	ld.local.f64 	%fd436, [%rd157+56];
$L__BB1_259:
	setp.ne.s32 	%p431, %r477, %r478;
	selp.u32 	%r18461, 1, 0, %p431;
	setp.ne.s32 	%p432, %r33098, %r477;
	selp.u32 	%r18462, 1, 0, %p432;
	add.s32 	%r18372, %r18461, %r18462;
	st.local.u32 	[%rd158], %r18372;
	cvt.u32.u16 	%r18463, %rs19543;
	cvt.u32.u16 	%r18464, %rs19544;
	prmt.b32 	%r18465, %r18463, %r18464, 0x3340U;
	cvt.u32.u16 	%r18466, %rs19542;
	cvt.u32.u16 	%r18467, %rs19541;
	prmt.b32 	%r18468, %r18467, %r18466, 0x3340U;
	prmt.b32 	%r18469, %r18468, %r18465, 0x5410U;
	cvt.u32.u16 	%r18470, %rs19539;
	cvt.u32.u16 	%r18471, %rs19540;
	prmt.b32 	%r18472, %r18470, %r18471, 0x3340U;
	cvt.u32.u16 	%r18473, %rs19538;
	cvt.u32.u16 	%r18474, %rs19537;
	prmt.b32 	%r18475, %r18474, %r18473, 0x3340U;
	prmt.b32 	%r18476, %r18475, %r18472, 0x5410U;
	st.local.v2.b32 	[%rd158+8], {%r18476, %r18469};
	cvt.u32.u16 	%r18477, %rs19551;
	cvt.u32.u16 	%r18478, %rs19552;
	prmt.b32 	%r18479, %r18477, %r18478, 0x3340U;
	cvt.u32.u16 	%r18480, %rs19550;
	cvt.u32.u16 	%r18481, %rs19549;
	prmt.b32 	%r18482, %r18481, %r18480, 0x3340U;
	prmt.b32 	%r18483, %r18482, %r18479, 0x5410U;
	cvt.u32.u16 	%r18484, %rs19547;
	cvt.u32.u16 	%r18485, %rs19548;
	prmt.b32 	%r18486, %r18484, %r18485, 0x3340U;
	cvt.u32.u16 	%r18487, %rs19546;
	cvt.u32.u16 	%r18488, %rs19545;
	prmt.b32 	%r18489, %r18488, %r18487, 0x3340U;
	prmt.b32 	%r18490, %r18489, %r18486, 0x5410U;
	st.local.v2.b32 	[%rd158+16], {%r18490, %r18483};
	cvt.u32.u16 	%r18491, %rs19559;
	cvt.u32.u16 	%r18492, %rs19560;
	prmt.b32 	%r18493, %r18491, %r18492, 0x3340U;
	cvt.u32.u16 	%r18494, %rs19558;
	cvt.u32.u16 	%r18495, %rs19557;
	prmt.b32 	%r18496, %r18495, %r18494, 0x3340U;
	prmt.b32 	%r18497, %r18496, %r18493, 0x5410U;
	cvt.u32.u16 	%r18498, %rs19555;
	cvt.u32.u16 	%r18499, %rs19556;
	prmt.b32 	%r18500, %r18498, %r18499, 0x3340U;
	cvt.u32.u16 	%r18501, %rs19554;
	cvt.u32.u16 	%r18502, %rs19553;
	prmt.b32 	%r18503, %r18502, %r18501, 0x3340U;
	prmt.b32 	%r18504, %r18503, %r18500, 0x5410U;
	st.local.v2.b32 	[%rd158+24], {%r18504, %r18497};
	cvt.u32.u16 	%r18505, %rs19567;
	cvt.u32.u16 	%r18506, %rs19568;
	prmt.b32 	%r18507, %r18505, %r18506, 0x3340U;
	cvt.u32.u16 	%r18508, %rs19566;
	cvt.u32.u16 	%r18509, %rs19565;
	prmt.b32 	%r18510, %r18509, %r18508, 0x3340U;
	prmt.b32 	%r18511, %r18510, %r18507, 0x5410U;
	cvt.u32.u16 	%r18512, %rs19563;
	cvt.u32.u16 	%r18513, %rs19564;
	prmt.b32 	%r18514, %r18512, %r18513, 0x3340U;
	cvt.u32.u16 	%r18515, %rs19562;
	cvt.u32.u16 	%r18516, %rs19561;
	prmt.b32 	%r18517, %r18516, %r18515, 0x3340U;
	prmt.b32 	%r18518, %r18517, %r18514, 0x5410U;
	st.local.v2.b32 	[%rd158+32], {%r18518, %r18511};
	cvt.u32.u16 	%r18519, %rs19575;
	cvt.u32.u16 	%r18520, %rs19576;
	prmt.b32 	%r18521, %r18519, %r18520, 0x3340U;
	cvt.u32.u16 	%r18522, %rs19574;
	cvt.u32.u16 	%r18523, %rs19573;
	prmt.b32 	%r18524, %r18523, %r18522, 0x3340U;
	prmt.b32 	%r18525, %r18524, %r18521, 0x5410U;
	cvt.u32.u16 	%r18526, %rs19571;
	cvt.u32.u16 	%r18527, %rs19572;
	prmt.b32 	%r18528, %r18526, %r18527, 0x3340U;
	cvt.u32.u16 	%r18529, %rs19570;
	cvt.u32.u16 	%r18530, %rs19569;
	prmt.b32 	%r18531, %r18530, %r18529, 0x3340U;
	prmt.b32 	%r18532, %r18531, %r18528, 0x5410U;
	st.local.v2.b32 	[%rd158+40], {%r18532, %r18525};
	cvt.u32.u16 	%r18533, %rs19583;
	cvt.u32.u16 	%r18534, %rs19584;
	prmt.b32 	%r18535, %r18533, %r18534, 0x3340U;
	cvt.u32.u16 	%r18536, %rs19582;
	cvt.u32.u16 	%r18537, %rs19581;
	prmt.b32 	%r18538, %r18537, %r18536, 0x3340U;
	prmt.b32 	%r18539, %r18538, %r18535, 0x5410U;
	cvt.u32.u16 	%r18540, %rs19579;
	cvt.u32.u16 	%r18541, %rs19580;
	prmt.b32 	%r18542, %r18540, %r18541, 0x3340U;
	cvt.u32.u16 	%r18543, %rs19578;
	cvt.u32.u16 	%r18544, %rs19577;
	prmt.b32 	%r18545, %r18544, %r18543, 0x3340U;
	prmt.b32 	%r18546, %r18545, %r18542, 0x5410U;
	st.local.v2.b32 	[%rd158+48], {%r18546, %r18539};
	st.local.v2.u8 	[%rd158+56], {%rs19585, %rs19586};
	st.local.u32 	[%rd158+60], %r33105;
	st.local.f64 	[%rd158+64], %fd436;
	mov.b64 	%rd2203, %fd436;
	mov.b64 	{%r18452, %r18457}, %rd2203;
	st.local.u32 	[%rd159], %r18372;
	st.local.v2.b32 	[%rd159+8], {%r18476, %r18469};
	st.local.v2.b32 	[%rd159+16], {%r18490, %r18483};
	st.local.v2.b32 	[%rd159+24], {%r18504, %r18497};
	st.local.v2.b32 	[%rd159+32], {%r18518, %r18511};
	st.local.v2.b32 	[%rd159+40], {%r18532, %r18525};
	st.local.v2.b32 	[%rd159+48], {%r18546, %r18539};
	st.local.v2.u8 	[%rd159+56], {%rs19585, %rs19586};
	st.local.u32 	[%rd159+60], %r33105;
	st.local.f64 	[%rd159+64], %fd436;
	mov.b32 	%r18459, 0;
	st.local.u32 	[%rd155+60], %r18459;
	mov.b64 	%rd2204, 0;
	st.local.u64 	[%rd155+64], %rd2204;
	mov.b16 	%rs17175, 0;
	st.local.u8 	[%rd155+8], %rs17175;
	st.local.u32 	[%rd152], %r18372;
	st.local.v2.b32 	[%rd152+8], {%r18476, %r18469};
	st.local.v2.b32 	[%rd152+16], {%r18490, %r18483};
	st.local.v2.b32 	[%rd152+24], {%r18504, %r18497};
	st.local.v2.b32 	[%rd152+32], {%r18518, %r18511};
	st.local.v2.b32 	[%rd152+40], {%r18532, %r18525};
	st.local.v2.b32 	[%rd152+48], {%r18546, %r18539};
	st.local.v2.u8 	[%rd152+56], {%rs19585, %rs19586};
	st.local.u32 	[%rd152+60], %r33105;
	st.local.f64 	[%rd152+64], %fd436;
	and.b32  	%r18547, %r18474, 255;
	and.b16  	%rs17176, %rs19538, 255;
	mul.wide.u16 	%r18548, %rs17176, 256;
	or.b32  	%r18549, %r18548, %r18547;
	shl.b32 	%r18550, %r18470, 16;
	and.b32  	%r18551, %r18550, 16711680;
	or.b32  	%r18552, %r18549, %r18551;
	shl.b32 	%r18553, %r18471, 24;
	or.b32  	%r18382, %r18552, %r18553;
	and.b32  	%r18554, %r18467, 255;
	and.b16  	%rs17177, %rs19542, 255;
	mul.wide.u16 	%r18555, %rs17177, 256;
	or.b32  	%r18556, %r18555, %r18554;
	shl.b32 	%r18557, %r18463, 16;
	and.b32  	%r18558, %r18557, 16711680;
	or.b32  	%r18559, %r18556, %r18558;
	shl.b32 	%r18560, %r18464, 24;
	or.b32  	%r18387, %r18559, %r18560;
	and.b32  	%r18561, %r18488, 255;
	and.b16  	%rs17178, %rs19546, 255;
	mul.wide.u16 	%r18562, %rs17178, 256;
	or.b32  	%r18563, %r18562, %r18561;
	shl.b32 	%r18564, %r18484, 16;
	and.b32  	%r18565, %r18564, 16711680;
	or.b32  	%r18566, %r18563, %r18565;
	shl.b32 	%r18567, %r18485, 24;
	or.b32  	%r18392, %r18566, %r18567;
	and.b32  	%r18568, %r18481, 255;
	and.b16  	%rs17179, %rs19550, 255;
	mul.wide.u16 	%r18569, %rs17179, 256;
	or.b32  	%r18570, %r18569, %r18568;
	shl.b32 	%r18571, %r18477, 16;
	and.b32  	%r18572, %r18571, 16711680;
	or.b32  	%r18573, %r18570, %r18572;
	shl.b32 	%r18574, %r18478, 24;
	or.b32  	%r18397, %r18573, %r18574;
	and.b32  	%r18575, %r18502, 255;
	and.b16  	%rs17180, %rs19554, 255;
	mul.wide.u16 	%r18576, %rs17180, 256;
	or.b32  	%r18577, %r18576, %r18575;
	shl.b32 	%r18578, %r18498, 16;
	and.b32  	%r18579, %r18578, 16711680;
	or.b32  	%r18580, %r18577, %r18579;
	shl.b32 	%r18581, %r18499, 24;
	or.b32  	%r18402, %r18580, %r18581;
	and.b32  	%r18582, %r18495, 255;
	and.b16  	%rs17181, %rs19558, 255;
	mul.wide.u16 	%r18583, %rs17181, 256;
	or.b32  	%r18584, %r18583, %r18582;
	shl.b32 	%r18585, %r18491, 16;
	and.b32  	%r18586, %r18585, 16711680;
	or.b32  	%r18587, %r18584, %r18586;
	shl.b32 	%r18588, %r18492, 24;
	or.b32  	%r18407, %r18587, %r18588;
	and.b32  	%r18589, %r18516, 255;
	and.b16  	%rs17182, %rs19562, 255;
	mul.wide.u16 	%r18590, %rs17182, 256;
	or.b32  	%r18591, %r18590, %r18589;
	shl.b32 	%r18592, %r18512, 16;
	and.b32  	%r18593, %r18592, 16711680;
	or.b32  	%r18594, %r18591, %r18593;
	shl.b32 	%r18595, %r18513, 24;
	or.b32  	%r18412, %r18594, %r18595;
	and.b32  	%r18596, %r18509, 255;
	and.b16  	%rs17183, %rs19566, 255;
	mul.wide.u16 	%r18597, %rs17183, 256;
	or.b32  	%r18598, %r18597, %r18596;
	shl.b32 	%r18599, %r18505, 16;
	and.b32  	%r18600, %r18599, 16711680;
	or.b32  	%r18601, %r18598, %r18600;
	shl.b32 	%r18602, %r18506, 24;
	or.b32  	%r18417, %r18601, %r18602;
	and.b32  	%r18603, %r18530, 255;
	and.b16  	%rs17184, %rs19570, 255;
	mul.wide.u16 	%r18604, %rs17184, 256;
	or.b32  	%r18605, %r18604, %r18603;
	shl.b32 	%r18606, %r18526, 16;
	and.b32  	%r18607, %r18606, 16711680;
	or.b32  	%r18608, %r18605, %r18607;
	shl.b32 	%r18609, %r18527, 24;
	or.b32  	%r18422, %r18608, %r18609;
	and.b32  	%r18610, %r18523, 255;
	and.b16  	%rs17185, %rs19574, 255;
	mul.wide.u16 	%r18611, %rs17185, 256;
	or.b32  	%r18612, %r18611, %r18610;
	shl.b32 	%r18613, %r18519, 16;
	and.b32  	%r18614, %r18613, 16711680;
	or.b32  	%r18615, %r18612, %r18614;
	shl.b32 	%r18616, %r18520, 24;
	or.b32  	%r18427, %r18615, %r18616;
	and.b32  	%r18617, %r18544, 255;
	and.b16  	%rs17186, %rs19578, 255;
	mul.wide.u16 	%r18618, %rs17186, 256;
	or.b32  	%r18619, %r18618, %r18617;
	shl.b32 	%r18620, %r18540, 16;
	and.b32  	%r18621, %r18620, 16711680;
	or.b32  	%r18622, %r18619, %r18621;
	shl.b32 	%r18623, %r18541, 24;
	or.b32  	%r18432, %r18622, %r18623;
	and.b32  	%r18624, %r18537, 255;
	and.b16  	%rs17187, %rs19582, 255;
	mul.wide.u16 	%r18625, %rs17187, 256;
	or.b32  	%r18626, %r18625, %r18624;
	shl.b32 	%r18627, %r18533, 16;
	and.b32  	%r18628, %r18627, 16711680;
	or.b32  	%r18629, %r18626, %r18628;
	shl.b32 	%r18630, %r18534, 24;
	or.b32  	%r18437, %r18629, %r18630;
	cvt.u32.u16 	%r18631, %rs19585;
	and.b32  	%r18632, %r18631, 255;
	and.b16  	%rs17188, %rs19586, 255;
	mul.wide.u16 	%r18633, %rs17188, 256;
	or.b32  	%r18442, %r18633, %r18632;
	mov.b32 	%r18458, 1;
	mov.b32 	%r18460, -1;
	// begin inline asm
	shfl.sync.up.b32 %r18371, %r18372, %r18458, %r18459, %r18460;
	// end inline asm
	// begin inline asm
	shfl.sync.up.b32 %r18376, %r18377, %r18458, %r18459, %r18460;
	// end inline asm
	// begin inline asm
	shfl.sync.up.b32 %r18381, %r18382, %r18458, %r18459, %r18460;
	// end inline asm
	// begin inline asm
	shfl.sync.up.b32 %r18386, %r18387, %r18458, %r18459, %r18460;
	// end inline asm
	// begin inline asm
	shfl.sync.up.b32 %r18391, %r18392, %r18458, %r18459, %r18460;
	// end inline asm
	// begin inline asm
	shfl.sync.up.b32 %r18396, %r18397, %r18458, %r18459, %r18460;
	// end inline asm
	// begin inline asm
	shfl.sync.up.b32 %r18401, %r18402, %r18458, %r18459, %r18460;
	// end inline asm
	// begin inline asm
	shfl.sync.up.b32 %r18406, %r18407, %r18458, %r18459, %r18460;
	// end inline asm
	// begin inline asm
	shfl.sync.up.b32 %r18411, %r18412, %r18458, %r18459, %r18460;
	// end inline asm
	// begin inline asm
	shfl.sync.up.b32 %r18416, %r18417, %r18458, %r18459, %r18460;
	// end inline asm
	// begin inline asm
	shfl.sync.up.b32 %r18421, %r18422, %r18458, %r18459, %r18460;
	// end inline asm
	// begin inline asm
	shfl.sync.up.b32 %r18426, %r18427, %r18458, %r18459, %r18460;
	// end inline asm
	// begin inline asm
	shfl.sync.up.b32 %r18431, %r18432, %r18458, %r18459, %r18460;
	// end inline asm
	// begin inline asm
	shfl.sync.up.b32 %r18436, %r18437, %r18458, %r18459, %r18460;
	// end inline asm
	// begin inline asm
	shfl.sync.up.b32 %r18441, %r18442, %r18458, %r18459, %r18460;
	// end inline asm
	// begin inline asm
	shfl.sync.up.b32 %r18446, %r33105, %r18458, %r18459, %r18460;
	// end inline asm
	// begin inline asm
	shfl.sync.up.b32 %r18451, %r18452, %r18458, %r18459, %r18460;
	// end inline asm
	// begin inline asm
	shfl.sync.up.b32 %r18456, %r18457, %r18458, %r18459, %r18460;
	// end inline asm
	mov.b64 	%rd2205, {%r18451, %r18456};
	mov.b64 	%fd50, %rd2205;
	cvt.u16.u32 	%rs2954, %r18381;
	cvt.u16.u32 	%rs17189, %r18441;
	shr.u32 	%r18634, %r18441, 8;
	cvt.u16.u32 	%rs17190, %r18634;
	st.local.u32 	[%rd153], %r18371;
	st.local.v2.b32 	[%rd153+8], {%r18381, %r18386};
	st.local.v2.b32 	[%rd153+16], {%r18391, %r18396};
	st.local.v2.b32 	[%rd153+24], {%r18401, %r18406};
	st.local.v2.b32 	[%rd153+32], {%r18411, %r18416};
	st.local.v2.b32 	[%rd153+40], {%r18421, %r18426};
	st.local.v2.b32 	[%rd153+48], {%r18431, %r18436};
	st.local.v2.u8 	[%rd153+56], {%rs17189, %rs17190};
	st.local.u32 	[%rd153+60], %r18446;
	st.local.v2.u32 	[%rd153+64], {%r18451, %r18456};
	setp.ne.s32 	%p433, %r18372, 0;
	mov.u16 	%rs19686, %rs19537;
	mov.u16 	%rs19685, %rs19538;
	mov.u16 	%rs19684, %rs19539;
	mov.u16 	%rs19683, %rs19540;
	mov.u16 	%rs19682, %rs19541;
	mov.u16 	%rs19681, %rs19542;
	mov.u16 	%rs19680, %rs19543;
	mov.u16 	%rs19679, %rs19544;
	mov.u16 	%rs19678, %rs19545;
	mov.u16 	%rs19677, %rs19546;
	mov.u16 	%rs19676, %rs19547;
	mov.u16 	%rs19675, %rs19548;
	mov.u16 	%rs19674, %rs19549;
	mov.u16 	%rs19673, %rs19550;
	mov.u16 	%rs19672, %rs19551;
	mov.u16 	%rs19671, %rs19552;
	mov.u16 	%rs19670, %rs19553;
	mov.u16 	%rs19669, %rs19554;
	mov.u16 	%rs19668, %rs19555;
	mov.u16 	%rs19667, %rs19556;
	mov.u16 	%rs19666, %rs19557;
	mov.u16 	%rs19665, %rs19558;
	mov.u16 	%rs19664, %rs19559;
	mov.u16 	%rs19663, %rs19560;
	mov.u16 	%rs19662, %rs19561;
	mov.u16 	%rs19661, %rs19562;
	mov.u16 	%rs19660, %rs19563;
	mov.u16 	%rs19659, %rs19564;
	mov.u16 	%rs19658, %rs19565;
	mov.u16 	%rs19657, %rs19566;
	mov.u16 	%rs19656, %rs19567;
	mov.u16 	%rs19655, %rs19568;
	mov.u16 	%rs19654, %rs19569;
	mov.u16 	%rs19653, %rs19570;
	mov.u16 	%rs19652, %rs19571;
	mov.u16 	%rs19651, %rs19572;
	mov.u16 	%rs19650, %rs19573;
	mov.u16 	%rs19649, %rs19574;
	mov.u16 	%rs19648, %rs19575;
	mov.u16 	%rs19647, %rs19576;
	mov.u16 	%rs19646, %rs19577;
	mov.u16 	%rs19645, %rs19578;
	mov.u16 	%rs19644, %rs19579;
	mov.u16 	%rs19643, %rs19580;
	mov.u16 	%rs19642, %rs19581;
	mov.u16 	%rs19641, %rs19582;
	mov.u16 	%rs19640, %rs19583;
	mov.u16 	%rs19639, %rs19584;
	mov.u16 	%rs19638, %rs19585;
	mov.u16 	%rs19637, %rs19586;
	mov.u32 	%r33117, %r33105;
	mov.u32 	%r33115, %r18452;
	mov.u32 	%r33116, %r18457;
	@%p433 bra 	$L__BB1_271;
	mov.b16 	%rs17191, 0;
	st.local.u8 	[%rd151], %rs17191;
	add.s32 	%r18636, %r33105, %r18446;
	st.local.u32 	[%rd151+52], %r18636;
	add.f64 	%fd355, %fd436, %fd50;
	st.local.f64 	[%rd151+56], %fd355;
	mov.b32 	%r33106, 0;
$L__BB1_261:
	mov.u32 	%r542, %r33106;
	cvt.u64.u32 	%rd2206, %r542;
	add.s64 	%rd2207, %rd151, %rd2206;
	ld.local.u8 	%rs17192, [%rd2207];
	setp.ne.s16 	%p434, %rs17192, 0;
	add.s32 	%r33106, %r542, 1;
	@%p434 bra 	$L__BB1_261;
	and.b16  	%rs17193, %rs2954, 255;
	setp.eq.s16 	%p435, %rs17193, 0;
	mov.u32 	%r33108, %r542;
	@%p435 bra 	$L__BB1_265;
	mov.b32 	%r33107, 0;
$L__BB1_264:
	add.s32 	%r18638, %r33107, %r542;
	cvt.u64.u32 	%rd2208, %r18638;
	add.s64 	%rd2209, %rd153, %rd2208;
	ld.local.u8 	%rs17194, [%rd2209+8];
	add.s64 	%rd2210, %rd151, %rd2208;
	st.local.u8 	[%rd2210], %rs17194;
	add.s32 	%r545, %r33107, 1;
	add.s32 	%r33108, %r545, %r542;
	cvt.u64.u32 	%rd2211, %r33107;
	add.s64 	%rd2212, %rd153, %rd2211;
	ld.local.u8 	%rs17195, [%rd2212+9];
	setp.ne.s16 	%p436, %rs17195, 0;
	mov.u32 	%r33107, %r545;
	@%p436 bra 	$L__BB1_264;
$L__BB1_265:
	cvt.u64.u32 	%rd2213, %r33108;
	add.s64 	%rd2214, %rd151, %rd2213;
	mov.b16 	%rs17196, 0;
	st.local.u8 	[%rd2214+1], %rs17196;
	mov.b32 	%r33109, 0;
$L__BB1_266:
	mov.u32 	%r548, %r33109;
	cvt.u64.u32 	%rd2215, %r548;
	add.s64 	%rd2216, %rd151, %rd2215;
	ld.local.u8 	%rs17197, [%rd2216];
	setp.ne.s16 	%p437, %rs17197, 0;
	add.s32 	%r33109, %r548, 1;
	@%p437 bra 	$L__BB1_266;
	and.b16  	%rs17198, %rs19537, 255;
	setp.eq.s16 	%p438, %rs17198, 0;
	mov.u32 	%r33111, %r548;
	@%p438 bra 	$L__BB1_270;
	mov.b32 	%r33110, 0;
$L__BB1_269:
	add.s32 	%r18641, %r33110, %r548;
	cvt.u64.u32 	%rd2217, %r18641;
	add.s64 	%rd2218, %rd152, %rd2217;
	ld.local.u8 	%rs17199, [%rd2218+8];
	add.s64 	%rd2219, %rd151, %rd2217;
	st.local.u8 	[%rd2219], %rs17199;
	add.s32 	%r551, %r33110, 1;
	add.s32 	%r33111, %r551, %r548;
	cvt.u64.u32 	%rd2220, %r33110;
	add.s64 	%rd2221, %rd152, %rd2220;
	ld.local.u8 	%rs17200, [%rd2221+9];
	setp.ne.s16 	%p439, %rs17200, 0;
	mov.u32 	%r33110, %r551;
	@%p439 bra 	$L__BB1_269;
$L__BB1_270:
	cvt.u64.u32 	%rd2222, %r33111;
	add.s64 	%rd2223, %rd151, %rd2222;
	mov.b16 	%rs17201, 0;
	st.local.u8 	[%rd2223+1], %rs17201;
	ld.local.v2.b32 	{%r18642, %r18643}, [%rd151];
	bfe.u32 	%r18644, %r18642, 0, 8;
	cvt.u16.u32 	%rs19686, %r18644;
	bfe.u32 	%r18645, %r18642, 8, 8;
	cvt.u16.u32 	%rs19685, %r18645;
	bfe.u32 	%r18646, %r18642, 16, 8;
	cvt.u16.u32 	%rs19684, %r18646;
	bfe.u32 	%r18647, %r18642, 24, 8;
	cvt.u16.u32 	%rs19683, %r18647;
	bfe.u32 	%r18648, %r18643, 0, 8;
	cvt.u16.u32 	%rs19682, %r18648;
	bfe.u32 	%r18649, %r18643, 8, 8;
	cvt.u16.u32 	%rs19681, %r18649;
	bfe.u32 	%r18650, %r18643, 16, 8;
	cvt.u16.u32 	%rs19680, %r18650;
	bfe.u32 	%r18651, %r18643, 24, 8;
	cvt.u16.u32 	%rs19679, %r18651;
	ld.local.v2.b32 	{%r18652, %r18653}, [%rd151+8];
	bfe.u32 	%r18654, %r18652, 0, 8;
	cvt.u16.u32 	%rs19678, %r18654;
	bfe.u32 	%r18655, %r18652, 8, 8;
	cvt.u16.u32 	%rs19677, %r18655;
	bfe.u32 	%r18656, %r18652, 16, 8;
	cvt.u16.u32 	%rs19676, %r18656;
	bfe.u32 	%r18657, %r18652, 24, 8;
	cvt.u16.u32 	%rs19675, %r18657;
	bfe.u32 	%r18658, %r18653, 0, 8;
	cvt.u16.u32 	%rs19674, %r18658;
	bfe.u32 	%r18659, %r18653, 8, 8;
	cvt.u16.u32 	%rs19673, %r18659;
	bfe.u32 	%r18660, %r18653, 16, 8;
	cvt.u16.u32 	%rs19672, %r18660;
	bfe.u32 	%r18661, %r18653, 24, 8;
	cvt.u16.u32 	%rs19671, %r18661;
	ld.local.v2.b32 	{%r18662, %r18663}, [%rd151+16];
	bfe.u32 	%r18664, %r18662, 0, 8;
	cvt.u16.u32 	%rs19670, %r18664;
	bfe.u32 	%r18665, %r18662, 8, 8;
	cvt.u16.u32 	%rs19669, %r18665;
	bfe.u32 	%r18666, %r18662, 16, 8;
	cvt.u16.u32 	%rs19668, %r18666;
	bfe.u32 	%r18667, %r18662, 24, 8;
	cvt.u16.u32 	%rs19667, %r18667;
	bfe.u32 	%r18668, %r18663, 0, 8;
	cvt.u16.u32 	%rs19666, %r18668;
	bfe.u32 	%r18669, %r18663, 8, 8;
	cvt.u16.u32 	%rs19665, %r18669;
	bfe.u32 	%r18670, %r18663, 16, 8;
	cvt.u16.u32 	%rs19664, %r18670;
	bfe.u32 	%r18671, %r18663, 24, 8;
	cvt.u16.u32 	%rs19663, %r18671;
	ld.local.v2.b32 	{%r18672, %r18673}, [%rd151+24];
	bfe.u32 	%r18674, %r18672, 0, 8;
	cvt.u16.u32 	%rs19662, %r18674;
	bfe.u32 	%r18675, %r18672, 8, 8;
	cvt.u16.u32 	%rs19661, %r18675;
	bfe.u32 	%r18676, %r18672, 16, 8;
	cvt.u16.u32 	%rs19660, %r18676;
	bfe.u32 	%r18677, %r18672, 24, 8;
	cvt.u16.u32 	%rs19659, %r18677;
	bfe.u32 	%r18678, %r18673, 0, 8;
	cvt.u16.u32 	%rs19658, %r18678;
	bfe.u32 	%r18679, %r18673, 8, 8;
	cvt.u16.u32 	%rs19657, %r18679;
	bfe.u32 	%r18680, %r18673, 16, 8;
	cvt.u16.u32 	%rs19656, %r18680;
	bfe.u32 	%r18681, %r18673, 24, 8;
	cvt.u16.u32 	%rs19655, %r18681;
	ld.local.v2.b32 	{%r18682, %r18683}, [%rd151+32];
	bfe.u32 	%r18684, %r18682, 0, 8;
	cvt.u16.u32 	%rs19654, %r18684;
	bfe.u32 	%r18685, %r18682, 8, 8;
	cvt.u16.u32 	%rs19653, %r18685;
	bfe.u32 	%r18686, %r18682, 16, 8;
	cvt.u16.u32 	%rs19652, %r18686;
	bfe.u32 	%r18687, %r18682, 24, 8;
	cvt.u16.u32 	%rs19651, %r18687;
	bfe.u32 	%r18688, %r18683, 0, 8;
	cvt.u16.u32 	%rs19650, %r18688;
	bfe.u32 	%r18689, %r18683, 8, 8;
	cvt.u16.u32 	%rs19649, %r18689;
	bfe.u32 	%r18690, %r18683, 16, 8;
	cvt.u16.u32 	%rs19648, %r18690;
	bfe.u32 	%r18691, %r18683, 24, 8;
	cvt.u16.u32 	%rs19647, %r18691;
	ld.local.v2.b32 	{%r18692, %r18693}, [%rd151+40];
	bfe.u32 	%r18694, %r18692, 0, 8;
	cvt.u16.u32 	%rs19646, %r18694;
	bfe.u32 	%r18695, %r18692, 8, 8;
	cvt.u16.u32 	%rs19645, %r18695;
	bfe.u32 	%r18696, %r18692, 16, 8;
	cvt.u16.u32 	%rs19644, %r18696;
	bfe.u32 	%r18697, %r18692, 24, 8;
	cvt.u16.u32 	%rs19643, %r18697;
	bfe.u32 	%r18698, %r18693, 0, 8;
	cvt.u16.u32 	%rs19642, %r18698;
	bfe.u32 	%r18699, %r18693, 8, 8;
	cvt.u16.u32 	%rs19641, %r18699;
	bfe.u32 	%r18700, %r18693, 16, 8;
	cvt.u16.u32 	%rs19640, %r18700;
	bfe.u32 	%r18701, %r18693, 24, 8;
	cvt.u16.u32 	%rs19639, %r18701;
	ld.local.v2.u8 	{%rs19638, %rs19637}, [%rd151+48];
	ld.local.u32 	%r33117, [%rd151+52];
	ld.local.v2.u32 	{%r33115, %r33116}, [%rd151+56];
$L__BB1_271:
	setp.gt.s32 	%p440, %r17996, 0;
	setp.ne.s32 	%p441, %r477, %r478;
	selp.u32 	%r18702, 1, 0, %p441;
	setp.ne.s32 	%p442, %r33098, %r477;
	selp.u32 	%r18703, 1, 0, %p442;
	add.s32 	%r18704, %r18702, %r18703;
	add.s32 	%r33118, %r18704, %r18371;
	@%p440 bra 	$L__BB1_273;
	setp.ne.s32 	%p443, %r477, %r478;
	selp.u32 	%r18705, 1, 0, %p443;
	setp.ne.s32 	%p444, %r33098, %r477;
	selp.u32 	%r18706, 1, 0, %p444;
	add.s32 	%r33118, %r18705, %r18706;
	mov.u32 	%r33115, %r18452;
	mov.u32 	%r33116, %r18457;
	mov.u32 	%r33117, %r33105;
	mov.u16 	%rs19637, %rs19586;
	mov.u16 	%rs19638, %rs19585;
	mov.u16 	%rs19639, %rs19584;
	mov.u16 	%rs19640, %rs19583;
	mov.u16 	%rs19641, %rs19582;
	mov.u16 	%rs19642, %rs19581;
	mov.u16 	%rs19643, %rs19580;
	mov.u16 	%rs19644, %rs19579;
	mov.u16 	%rs19645, %rs19578;
	mov.u16 	%rs19646, %rs19577;
	mov.u16 	%rs19647, %rs19576;
	mov.u16 	%rs19648, %rs19575;
	mov.u16 	%rs19649, %rs19574;
	mov.u16 	%rs19650, %rs19573;
	mov.u16 	%rs19651, %rs19572;
	mov.u16 	%rs19652, %rs19571;
	mov.u16 	%rs19653, %rs19570;
	mov.u16 	%rs19654, %rs19569;
	mov.u16 	%rs19655, %rs19568;
	mov.u16 	%rs19656, %rs19567;
	mov.u16 	%rs19657, %rs19566;
	mov.u16 	%rs19658, %rs19565;
	mov.u16 	%rs19659, %rs19564;
	mov.u16 	%rs19660, %rs19563;
	mov.u16 	%rs19661, %rs19562;
	mov.u16 	%rs19662, %rs19561;
	mov.u16 	%rs19663, %rs19560;
	mov.u16 	%rs19664, %rs19559;
	mov.u16 	%rs19665, %rs19558;
	mov.u16 	%rs19666, %rs19557;
	mov.u16 	%rs19667, %rs19556;
	mov.u16 	%rs19668, %rs19555;
	mov.u16 	%rs19669, %rs19554;
	mov.u16 	%rs19670, %rs19553;
	mov.u16 	%rs19671, %rs19552;
	mov.u16 	%rs19672, %rs19551;
	mov.u16 	%rs19673, %rs19550;
	mov.u16 	%rs19674, %rs19549;
	mov.u16 	%rs19675, %rs19548;
	mov.u16 	%rs19676, %rs19547;
	mov.u16 	%rs19677, %rs19546;
	mov.u16 	%rs19678, %rs19545;
	mov.u16 	%rs19679, %rs19544;
	mov.u16 	%rs19680, %rs19543;
	mov.u16 	%rs19681, %rs19542;
	mov.u16 	%rs19682, %rs19541;
	mov.u16 	%rs19683, %rs19540;
	mov.u16 	%rs19684, %rs19539;
	mov.u16 	%rs19685, %rs19538;
	mov.u16 	%rs19686, %rs19537;
$L__BB1_273:
	st.local.u32 	[%rd152], %r33118;
	cvt.u32.u16 	%r18797, %rs19680;
	cvt.u32.u16 	%r18798, %rs19679;
	prmt.b32 	%r18799, %r18797, %r18798, 0x3340U;
	cvt.u32.u16 	%r18800, %rs19681;
	cvt.u32.u16 	%r18801, %rs19682;
	prmt.b32 	%r18802, %r18801, %r18800, 0x3340U;
	prmt.b32 	%r18803, %r18802, %r18799, 0x5410U;
	cvt.u32.u16 	%r18804, %rs19684;
	cvt.u32.u16 	%r18805, %rs19683;
	prmt.b32 	%r18806, %r18804, %r18805, 0x3340U;
	cvt.u32.u16 	%r18807, %rs19685;
	cvt.u32.u16 	%r18808, %rs19686;
	prmt.b32 	%r18809, %r18808, %r18807, 0x3340U;
	prmt.b32 	%r18810, %r18809, %r18806, 0x5410U;
	st.local.v2.b32 	[%rd152+8], {%r18810, %r18803};
	cvt.u32.u16 	%r18811, %rs19672;
	cvt.u32.u16 	%r18812, %rs19671;
	prmt.b32 	%r18813, %r18811, %r18812, 0x3340U;
	cvt.u32.u16 	%r18814, %rs19673;
	cvt.u32.u16 	%r18815, %rs19674;
	prmt.b32 	%r18816, %r18815, %r18814, 0x3340U;
	prmt.b32 	%r18817, %r18816, %r18813, 0x5410U;
	cvt.u32.u16 	%r18818, %rs19676;
	cvt.u32.u16 	%r18819, %rs19675;
	prmt.b32 	%r18820, %r18818, %r18819, 0x3340U;
	cvt.u32.u16 	%r18821, %rs19677;
	cvt.u32.u16 	%r18822, %rs19678;
	prmt.b32 	%r18823, %r18822, %r18821, 0x3340U;
	prmt.b32 	%r18824, %r18823, %r18820, 0x5410U;
	st.local.v2.b32 	[%rd152+16], {%r18824, %r18817};
	cvt.u32.u16 	%r18825, %rs19664;
	cvt.u32.u16 	%r18826, %rs19663;
	prmt.b32 	%r18827, %r18825, %r18826, 0x3340U;
	cvt.u32.u16 	%r18828, %rs19665;
	cvt.u32.u16 	%r18829, %rs19666;
	prmt.b32 	%r18830, %r18829, %r18828, 0x3340U;
	prmt.b32 	%r18831, %r18830, %r18827, 0x5410U;
	cvt.u32.u16 	%r18832, %rs19668;
	cvt.u32.u16 	%r18833, %rs19667;
	prmt.b32 	%r18834, %r18832, %r18833, 0x3340U;
	cvt.u32.u16 	%r18835, %rs19669;
	cvt.u32.u16 	%r18836, %rs19670;
	prmt.b32 	%r18837, %r18836, %r18835, 0x3340U;
	prmt.b32 	%r18838, %r18837, %r18834, 0x5410U;
	st.local.v2.b32 	[%rd152+24], {%r18838, %r18831};
	cvt.u32.u16 	%r18839, %rs19656;
	cvt.u32.u16 	%r18840, %rs19655;
	prmt.b32 	%r18841, %r18839, %r18840, 0x3340U;
	cvt.u32.u16 	%r18842, %rs19657;
	cvt.u32.u16 	%r18843, %rs19658;
	prmt.b32 	%r18844, %r18843, %r18842, 0x3340U;
	prmt.b32 	%r18845, %r18844, %r18841, 0x5410U;
	cvt.u32.u16 	%r18846, %rs19660;
	cvt.u32.u16 	%r18847, %rs19659;
	prmt.b32 	%r18848, %r18846, %r18847, 0x3340U;
	cvt.u32.u16 	%r18849, %rs19661;
	cvt.u32.u16 	%r18850, %rs19662;
	prmt.b32 	%r18851, %r18850, %r18849, 0x3340U;
	prmt.b32 	%r18852, %r18851, %r18848, 0x5410U;
	st.local.v2.b32 	[%rd152+32], {%r18852, %r18845};
	cvt.u32.u16 	%r18853, %rs19648;
	cvt.u32.u16 	%r18854, %rs19647;
	prmt.b32 	%r18855, %r18853, %r18854, 0x3340U;
	cvt.u32.u16 	%r18856, %rs19649;
	cvt.u32.u16 	%r18857, %rs19650;
	prmt.b32 	%r18858, %r18857, %r18856, 0x3340U;
	prmt.b32 	%r18859, %r18858, %r18855, 0x5410U;
	cvt.u32.u16 	%r18860, %rs19652;
	cvt.u32.u16 	%r18861, %rs19651;
	prmt.b32 	%r18862, %r18860, %r18861, 0x3340U;
	cvt.u32.u16 	%r18863, %rs19653;
	cvt.u32.u16 	%r18864, %rs19654;
	prmt.b32 	%r18865, %r18864, %r18863, 0x3340U;
	prmt.b32 	%r18866, %r18865, %r18862, 0x5410U;
	st.local.v2.b32 	[%rd152+40], {%r18866, %r18859};
	cvt.u32.u16 	%r18867, %rs19640;
	cvt.u32.u16 	%r18868, %rs19639;
	prmt.b32 	%r18869, %r18867, %r18868, 0x3340U;
	cvt.u32.u16 	%r18870, %rs19641;
	cvt.u32.u16 	%r18871, %rs19642;
	prmt.b32 	%r18872, %r18871, %r18870, 0x3340U;
	prmt.b32 	%r18873, %r18872, %r18869, 0x5410U;
	cvt.u32.u16 	%r18874, %rs19644;
	cvt.u32.u16 	%r18875, %rs19643;
	prmt.b32 	%r18876, %r18874, %r18875, 0x3340U;
	cvt.u32.u16 	%r18877, %rs19645;
	cvt.u32.u16 	%r18878, %rs19646;
	prmt.b32 	%r18879, %r18878, %r18877, 0x3340U;
	prmt.b32 	%r18880, %r18879, %r18876, 0x5410U;
	st.local.v2.b32 	[%rd152+48], {%r18880, %r18873};
	st.local.v2.u8 	[%rd152+56], {%rs19638, %rs19637};
	st.local.u32 	[%rd152+60], %r33117;
	st.local.v2.u32 	[%rd152+64], {%r33115, %r33116};
	and.b32  	%r18881, %r18808, 255;
	and.b16  	%rs17202, %rs19685, 255;
	mul.wide.u16 	%r18882, %rs17202, 256;
	or.b32  	%r18883, %r18882, %r18881;
	shl.b32 	%r18884, %r18804, 16;
	and.b32  	%r18885, %r18884, 16711680;
	or.b32  	%r18886, %r18883, %r18885;
	shl.b32 	%r18887, %r18805, 24;
	or.b32  	%r18718, %r18886, %r18887;
	and.b32  	%r18888, %r18801, 255;
	and.b16  	%rs17203, %rs19681, 255;
	mul.wide.u16 	%r18889, %rs17203, 256;
	or.b32  	%r18890, %r18889, %r18888;
	shl.b32 	%r18891, %r18797, 16;
	and.b32  	%r18892, %r18891, 16711680;
	or.b32  	%r18893, %r18890, %r18892;
	shl.b32 	%r18894, %r18798, 24;
	or.b32  	%r18723, %r18893, %r18894;
	and.b32  	%r18895, %r18822, 255;
	and.b16  	%rs17204, %rs19677, 255;
	mul.wide.u16 	%r18896, %rs17204, 256;
	or.b32  	%r18897, %r18896, %r18895;
	shl.b32 	%r18898, %r18818, 16;
	and.b32  	%r18899, %r18898, 16711680;
	or.b32  	%r18900, %r18897, %r18899;
	shl.b32 	%r18901, %r18819, 24;
	or.b32  	%r18728, %r18900, %r18901;
	and.b32  	%r18902, %r18815, 255;
	and.b16  	%rs17205, %rs19673, 255;
	mul.wide.u16 	%r18903, %rs17205, 256;
	or.b32  	%r18904, %r18903, %r18902;
	shl.b32 	%r18905, %r18811, 16;
	and.b32  	%r18906, %r18905, 16711680;
	or.b32  	%r18907, %r18904, %r18906;
	shl.b32 	%r18908, %r18812, 24;
	or.b32  	%r18733, %r18907, %r18908;
	and.b32  	%r18909, %r18836, 255;
	and.b16  	%rs17206, %rs19669, 255;
	mul.wide.u16 	%r18910, %rs17206, 256;
	or.b32  	%r18911, %r18910, %r18909;
	shl.b32 	%r18912, %r18832, 16;
	and.b32  	%r18913, %r18912, 16711680;
	or.b32  	%r18914, %r18911, %r18913;
	shl.b32 	%r18915, %r18833, 24;
	or.b32  	%r18738, %r18914, %r18915;
	and.b32  	%r18916, %r18829, 255;
	and.b16  	%rs17207, %rs19665, 255;
	mul.wide.u16 	%r18917, %rs17207, 256;
	or.b32  	%r18918, %r18917, %r18916;
	shl.b32 	%r18919, %r18825, 16;
	and.b32  	%r18920, %r18919, 16711680;
	or.b32  	%r18921, %r18918, %r18920;
	shl.b32 	%r18922, %r18826, 24;
	or.b32  	%r18743, %r18921, %r18922;
	and.b32  	%r18923, %r18850, 255;
	and.b16  	%rs17208, %rs19661, 255;
	mul.wide.u16 	%r18924, %rs17208, 256;
	or.b32  	%r18925, %r18924, %r18923;
	shl.b32 	%r18926, %r18846, 16;
	and.b32  	%r18927, %r18926, 16711680;
	or.b32  	%r18928, %r18925, %r18927;
	shl.b32 	%r18929, %r18847, 24;
	or.b32  	%r18748, %r18928, %r18929;
	and.b32  	%r18930, %r18843, 255;
	and.b16  	%rs17209, %rs19657, 255;
	mul.wide.u16 	%r18931, %rs17209, 256;
	or.b32  	%r18932, %r18931, %r18930;
	shl.b32 	%r18933, %r18839, 16;
	and.b32  	%r18934, %r18933, 16711680;
	or.b32  	%r18935, %r18932, %r18934;
	shl.b32 	%r18936, %r18840, 24;
	or.b32  	%r18753, %r18935, %r18936;
	and.b32  	%r18937, %r18864, 255;
	and.b16  	%rs17210, %rs19653, 255;
	mul.wide.u16 	%r18938, %rs17210, 256;
	or.b32  	%r18939, %r18938, %r18937;
	shl.b32 	%r18940, %r18860, 16;
	and.b32  	%r18941, %r18940, 16711680;
	or.b32  	%r18942, %r18939, %r18941;
	shl.b32 	%r18943, %r18861, 24;
	or.b32  	%r18758, %r18942, %r18943;
	and.b32  	%r18944, %r18857, 255;
	and.b16  	%rs17211, %rs19649, 255;
	mul.wide.u16 	%r18945, %rs17211, 256;
	or.b32  	%r18946, %r18945, %r18944;
	shl.b32 	%r18947, %r18853, 16;
	and.b32  	%r18948, %r18947, 16711680;
	or.b32  	%r18949, %r18946, %r18948;
	shl.b32 	%r18950, %r18854, 24;
	or.b32  	%r18763, %r18949, %r18950;
	and.b32  	%r18951, %r18878, 255;
	and.b16  	%rs17212, %rs19645, 255;
	mul.wide.u16 	%r18952, %rs17212, 256;
	or.b32  	%r18953, %r18952, %r18951;
	shl.b32 	%r18954, %r18874, 16;
	and.b32  	%r18955, %r18954, 16711680;
	or.b32  	%r18956, %r18953, %r18955;
	shl.b32 	%r18957, %r18875, 24;
	or.b32  	%r18768, %r18956, %r18957;
	and.b32  	%r18958, %r18871, 255;
	and.b16  	%rs17213, %rs19641, 255;
	mul.wide.u16 	%r18959, %rs17213, 256;
	or.b32  	%r18960, %r18959, %r18958;
	shl.b32 	%r18961, %r18867, 16;
	and.b32  	%r18962, %r18961, 16711680;
	or.b32  	%r18963, %r18960, %r18962;
	shl.b32 	%r18964, %r18868, 24;
	or.b32  	%r18773, %r18963, %r18964;
	cvt.u32.u16 	%r18965, %rs19638;
	and.b32  	%r18966, %r18965, 255;
	and.b16  	%rs17214, %rs19637, 255;
	mul.wide.u16 	%r18967, %rs17214, 256;
	or.b32  	%r18778, %r18967, %r18966;
	mov.b32 	%r18794, 2;
	mov.b32 	%r18795, 0;
	mov.b32 	%r18796, -1;
	// begin inline asm
	shfl.sync.up.b32 %r18707, %r33118, %r18794, %r18795, %r18796;
	// end inline asm
	// begin inline asm
	shfl.sync.up.b32 %r18712, %r18713, %r18794, %r18795, %r18796;
	// end inline asm
	// begin inline asm
	shfl.sync.up.b32 %r18717, %r18718, %r18794, %r18795, %r18796;
	// end inline asm
	// begin inline asm
	shfl.sync.up.b32 %r18722, %r18723, %r18794, %r18795, %r18796;
	// end inline asm
	// begin inline asm
	shfl.sync.up.b32 %r18727, %r18728, %r18794, %r18795, %r18796;
	// end inline asm
	// begin inline asm
	shfl.sync.up.b32 %r18732, %r18733, %r18794, %r18795, %r18796;
	// end inline asm
	// begin inline asm
	shfl.sync.up.b32 %r18737, %r18738, %r18794, %r18795, %r18796;
	// end inline asm
	// begin inline asm
	shfl.sync.up.b32 %r18742, %r18743, %r18794, %r18795, %r18796;
	// end inline asm
	// begin inline asm
	shfl.sync.up.b32 %r18747, %r18748, %r18794, %r18795, %r18796;
	// end inline asm
	// begin inline asm
	shfl.sync.up.b32 %r18752, %r18753, %r18794, %r18795, %r18796;
	// end inline asm
	// begin inline asm
	shfl.sync.up.b32 %r18757, %r18758, %r18794, %r18795, %r18796;
	// end inline asm
	// begin inline asm
	shfl.sync.up.b32 %r18762, %r18763, %r18794, %r18795, %r18796;
	// end inline asm
	// begin inline asm
	shfl.sync.up.b32 %r18767, %r18768, %r18794, %r18795, %r18796;
	// end inline asm
	// begin inline asm
	shfl.sync.up.b32 %r18772, %r18773, %r18794, %r18795, %r18796;
	// end inline asm
	// begin inline asm
	shfl.sync.up.b32 %r18777, %r18778, %r18794, %r18795, %r18796;
	// end inline asm
	// begin inline asm
	shfl.sync.up.b32 %r18782, %r33117, %r18794, %r18795, %r18796;
	// end inline asm
	// begin inline asm
	shfl.sync.up.b32 %r18787, %r33115, %r18794, %r18795, %r18796;
	// end inline asm
	// begin inline asm
	shfl.sync.up.b32 %r18792, %r33116, %r18794, %r18795, %r18796;
	// end inline asm
	mov.b64 	%rd2224, {%r18787, %r18792};
	mov.b64 	%fd51, %rd2224;
	cvt.u16.u32 	%rs3105, %r18717;
	cvt.u16.u32 	%rs17215, %r18777;
	shr.u32 	%r18968, %r18777, 8;
	cvt.u16.u32 	%rs17216, %r18968;
	st.local.u32 	[%rd153], %r18707;
	st.local.v2.b32 	[%rd153+8], {%r18717, %r18722};
	st.local.v2.b32 	[%rd153+16], {%r18727, %r18732};
	st.local.v2.b32 	[%rd153+24], {%r18737, %r18742};
	st.local.v2.b32 	[%rd153+32], {%r18747, %r18752};
	st.local.v2.b32 	[%rd153+40], {%r18757, %r18762};
	st.local.v2.b32 	[%rd153+48], {%r18767, %r18772};
	st.local.v2.u8 	[%rd153+56], {%rs17215, %rs17216};
	st.local.u32 	[%rd153+60], %r18782;
	st.local.v2.u32 	[%rd153+64], {%r18787, %r18792};
	setp.ne.s32 	%p445, %r33118, 0;
	mov.u16 	%rs19786, %rs19686;
	mov.u16 	%rs19785, %rs19685;
	mov.u16 	%rs19784, %rs19684;
	mov.u16 	%rs19783, %rs19683;
	mov.u16 	%rs19782, %rs19682;
	mov.u16 	%rs19781, %rs19681;
	mov.u16 	%rs19780, %rs19680;
	mov.u16 	%rs19779, %rs19679;
	mov.u16 	%rs19778, %rs19678;
	mov.u16 	%rs19777, %rs19677;
	mov.u16 	%rs19776, %rs19676;
	mov.u16 	%rs19775, %rs19675;
	mov.u16 	%rs19774, %rs19674;
	mov.u16 	%rs19773, %rs19673;
	mov.u16 	%rs19772, %rs19672;
	mov.u16 	%rs19771, %rs19671;
	mov.u16 	%rs19770, %rs19670;
	mov.u16 	%rs19769, %rs19669;
	mov.u16 	%rs19768, %rs19668;
	mov.u16 	%rs19767, %rs19667;
	mov.u16 	%rs19766, %rs19666;
	mov.u16 	%rs19765, %rs19665;
	mov.u16 	%rs19764, %rs19664;
	mov.u16 	%rs19763, %rs19663;
	mov.u16 	%rs19762, %rs19662;
	mov.u16 	%rs19761, %rs19661;
	mov.u16 	%rs19760, %rs19660;
	mov.u16 	%rs19759, %rs19659;
	mov.u16 	%rs19758, %rs19658;
	mov.u16 	%rs19757, %rs19657;
	mov.u16 	%rs19756, %rs19656;
	mov.u16 	%rs19755, %rs19655;
	mov.u16 	%rs19754, %rs19654;
	mov.u16 	%rs19753, %rs19653;
	mov.u16 	%rs19752, %rs19652;
	mov.u16 	%rs19751, %rs19651;
	mov.u16 	%rs19750, %rs19650;
	mov.u16 	%rs19749, %rs19649;
	mov.u16 	%rs19748, %rs19648;
	mov.u16 	%rs19747, %rs19647;
	mov.u16 	%rs19746, %rs19646;
	mov.u16 	%rs19745, %rs19645;
	mov.u16 	%rs19744, %rs19644;
	mov.u16 	%rs19743, %rs19643;
	mov.u16 	%rs19742, %rs19642;
	mov.u16 	%rs19741, %rs19641;
	mov.u16 	%rs19740, %rs19640;
	mov.u16 	%rs19739, %rs19639;
	mov.u16 	%rs19738, %rs19638;
	mov.u16 	%rs19737, %rs19637;
	mov.u32 	%r33130, %r33117;
	mov.u32 	%r33128, %r33115;
	mov.u32 	%r33129, %r33116;
	@%p445 bra 	$L__BB1_285;
	mov.b64 	%rd2225, {%r33115, %r33116};
	mov.b64 	%fd356, %rd2225;
	mov.b16 	%rs17217, 0;
	st.local.u8 	[%rd151], %rs17217;
	add.s32 	%r18970, %r33117, %r18782;
	st.local.u32 	[%rd151+52], %r18970;
	add.f64 	%fd357, %fd51, %fd356;
	st.local.f64 	[%rd151+56], %fd357;
	mov.b32 	%r33119, 0;
$L__BB1_275:
	mov.u32 	%r568, %r33119;
	cvt.u64.u32 	%rd2226, %r568;
	add.s64 	%rd2227, %rd151, %rd2226;
	ld.local.u8 	%rs17218, [%rd2227];
	setp.ne.s16 	%p446, %rs17218, 0;
	add.s32 	%r33119, %r568, 1;
	@%p446 bra 	$L__BB1_275;
	and.b16  	%rs17219, %rs3105, 255;
	setp.eq.s16 	%p447, %rs17219, 0;
	mov.u32 	%r33121, %r568;
	@%p447 bra 	$L__BB1_279;
	mov.b32 	%r33120, 0;
$L__BB1_278:
	add.s32 	%r18972, %r33120, %r568;
	cvt.u64.u32 	%rd2228, %r18972;
	add.s64 	%rd2229, %rd153, %rd2228;
	ld.local.u8 	%rs17220, [%rd2229+8];
	add.s64 	%rd2230, %rd151, %rd2228;
	st.local.u8 	[%rd2230], %rs17220;
	add.s32 	%r571, %r33120, 1;
	add.s32 	%r33121, %r571, %r568;
	cvt.u64.u32 	%rd2231, %r33120;
	add.s64 	%rd2232, %rd153, %rd2231;
	ld.local.u8 	%rs17221, [%rd2232+9];
	setp.ne.s16 	%p448, %rs17221, 0;
	mov.u32 	%r33120, %r571;
	@%p448 bra 	$L__BB1_278;
$L__BB1_279:
	cvt.u64.u32 	%rd2233, %r33121;
	add.s64 	%rd2234, %rd151, %rd2233;
	mov.b16 	%rs17222, 0;
	st.local.u8 	[%rd2234+1], %rs17222;
	mov.b32 	%r33122, 0;
$L__BB1_280:
	mov.u32 	%r574, %r33122;
	cvt.u64.u32 	%rd2235, %r574;
	add.s64 	%rd2236, %rd151, %rd2235;
	ld.local.u8 	%rs17223, [%rd2236];
	setp.ne.s16 	%p449, %rs17223, 0;
	add.s32 	%r33122, %r574, 1;
	@%p449 bra 	$L__BB1_280;
	and.b16  	%rs17224, %rs19686, 255;
	setp.eq.s16 	%p450, %rs17224, 0;
	mov.u32 	%r33124, %r574;
	@%p450 bra 	$L__BB1_284;
	mov.b32 	%r33123, 0;
$L__BB1_283:
	add.s32 	%r18975, %r33123, %r574;
	cvt.u64.u32 	%rd2237, %r18975;
	add.s64 	%rd2238, %rd152, %rd2237;
	ld.local.u8 	%rs17225, [%rd2238+8];
	add.s64 	%rd2239, %rd151, %rd2237;
	st.local.u8 	[%rd2239], %rs17225;
	add.s32 	%r577, %r33123, 1;
	add.s32 	%r33124, %r577, %r574;
	cvt.u64.u32 	%rd2240, %r33123;
	add.s64 	%rd2241, %rd152, %rd2240;
	ld.local.u8 	%rs17226, [%rd2241+9];
	setp.ne.s16 	%p451, %rs17226, 0;
	mov.u32 	%r33123, %r577;
	@%p451 bra 	$L__BB1_283;
$L__BB1_284:
	cvt.u64.u32 	%rd2242, %r33124;
	add.s64 	%rd2243, %rd151, %rd2242;
	mov.b16 	%rs17227, 0;
	st.local.u8 	[%rd2243+1], %rs17227;
	ld.local.v2.b32 	{%r18976, %r18977}, [%rd151];
	bfe.u32 	%r18978, %r18976, 0, 8;
	cvt.u16.u32 	%rs19786, %r18978;
	bfe.u32 	%r18979, %r18976, 8, 8;
	cvt.u16.u32 	%rs19785, %r18979;
	bfe.u32 	%r18980, %r18976, 16, 8;
	cvt.u16.u32 	%rs19784, %r18980;
	bfe.u32 	%r18981, %r18976, 24, 8;
	cvt.u16.u32 	%rs19783, %r18981;
	bfe.u32 	%r18982, %r18977, 0, 8;
	cvt.u16.u32 	%rs19782, %r18982;
	bfe.u32 	%r18983, %r18977, 8, 8;
	cvt.u16.u32 	%rs19781, %r18983;
	bfe.u32 	%r18984, %r18977, 16, 8;
	cvt.u16.u32 	%rs19780, %r18984;
	bfe.u32 	%r18985, %r18977, 24, 8;
	cvt.u16.u32 	%rs19779, %r18985;
	ld.local.v2.b32 	{%r18986, %r18987}, [%rd151+8];
	bfe.u32 	%r18988, %r18986, 0, 8;
	cvt.u16.u32 	%rs19778, %r18988;
	bfe.u32 	%r18989, %r18986, 8, 8;
	cvt.u16.u32 	%rs19777, %r18989;
	bfe.u32 	%r18990, %r18986, 16, 8;
	cvt.u16.u32 	%rs19776, %r18990;
	bfe.u32 	%r18991, %r18986, 24, 8;
	cvt.u16.u32 	%rs19775, %r18991;
	bfe.u32 	%r18992, %r18987, 0, 8;
	cvt.u16.u32 	%rs19774, %r18992;
	bfe.u32 	%r18993, %r18987, 8, 8;
	cvt.u16.u32 	%rs19773, %r18993;
	bfe.u32 	%r18994, %r18987, 16, 8;
	cvt.u16.u32 	%rs19772, %r18994;
	bfe.u32 	%r18995, %r18987, 24, 8;
	cvt.u16.u32 	%rs19771, %r18995;
	ld.local.v2.b32 	{%r18996, %r18997}, [%rd151+16];
	bfe.u32 	%r18998, %r18996, 0, 8;
	cvt.u16.u32 	%rs19770, %r18998;
	bfe.u32 	%r18999, %r18996, 8, 8;
	cvt.u16.u32 	%rs19769, %r18999;
	bfe.u32 	%r19000, %r18996, 16, 8;
	cvt.u16.u32 	%rs19768, %r19000;
	bfe.u32 	%r19001, %r18996, 24, 8;
	cvt.u16.u32 	%rs19767, %r19001;
	bfe.u32 	%r19002, %r18997, 0, 8;
	cvt.u16.u32 	%rs19766, %r19002;
	bfe.u32 	%r19003, %r18997, 8, 8;
	cvt.u16.u32 	%rs19765, %r19003;
	bfe.u32 	%r19004, %r18997, 16, 8;
	cvt.u16.u32 	%rs19764, %r19004;
	bfe.u32 	%r19005, %r18997, 24, 8;
	cvt.u16.u32 	%rs19763, %r19005;
	ld.local.v2.b32 	{%r19006, %r19007}, [%rd151+24];
	bfe.u32 	%r19008, %r19006, 0, 8;
	cvt.u16.u32 	%rs19762, %r19008;
	bfe.u32 	%r19009, %r19006, 8, 8;
	cvt.u16.u32 	%rs19761, %r19009;
	bfe.u32 	%r19010, %r19006, 16, 8;
	cvt.u16.u32 	%rs19760, %r19010;
	bfe.u32 	%r19011, %r19006, 24, 8;
	cvt.u16.u32 	%rs19759, %r19011;
	bfe.u32 	%r19012, %r19007, 0, 8;
	cvt.u16.u32 	%rs19758, %r19012;
	bfe.u32 	%r19013, %r19007, 8, 8;
	cvt.u16.u32 	%rs19757, %r19013;
	bfe.u32 	%r19014, %r19007, 16, 8;
	cvt.u16.u32 	%rs19756, %r19014;
	bfe.u32 	%r19015, %r19007, 24, 8;
	cvt.u16.u32 	%rs19755, %r19015;
	ld.local.v2.b32 	{%r19016, %r19017}, [%rd151+32];
	bfe.u32 	%r19018, %r19016, 0, 8;
	cvt.u16.u32 	%rs19754, %r19018;
	bfe.u32 	%r19019, %r19016, 8, 8;
	cvt.u16.u32 	%rs19753, %r19019;
	bfe.u32 	%r19020, %r19016, 16, 8;
	cvt.u16.u32 	%rs19752, %r19020;
	bfe.u32 	%r19021, %r19016, 24, 8;
	cvt.u16.u32 	%rs19751, %r19021;
	bfe.u32 	%r19022, %r19017, 0, 8;
	cvt.u16.u32 	%rs19750, %r19022;
	bfe.u32 	%r19023, %r19017, 8, 8;
	cvt.u16.u32 	%rs19749, %r19023;
	bfe.u32 	%r19024, %r19017, 16, 8;
	cvt.u16.u32 	%rs19748, %r19024;
	bfe.u32 	%r19025, %r19017, 24, 8;
	cvt.u16.u32 	%rs19747, %r19025;
	ld.local.v2.b32 	{%r19026, %r19027}, [%rd151+40];
	bfe.u32 	%r19028, %r19026, 0, 8;
	cvt.u16.u32 	%rs19746, %r19028;
	bfe.u32 	%r19029, %r19026, 8, 8;
	cvt.u16.u32 	%rs19745, %r19029;
	bfe.u32 	%r19030, %r19026, 16, 8;
	cvt.u16.u32 	%rs19744, %r19030;
	bfe.u32 	%r19031, %r19026, 24, 8;
	cvt.u16.u32 	%rs19743, %r19031;
	bfe.u32 	%r19032, %r19027, 0, 8;
	cvt.u16.u32 	%rs19742, %r19032;
	bfe.u32 	%r19033, %r19027, 8, 8;
	cvt.u16.u32 	%rs19741, %r19033;
	bfe.u32 	%r19034, %r19027, 16, 8;
	cvt.u16.u32 	%rs19740, %r19034;
	bfe.u32 	%r19035, %r19027, 24, 8;
	cvt.u16.u32 	%rs19739, %r19035;
	ld.local.v2.u8 	{%rs19738, %rs19737}, [%rd151+48];
	ld.local.u32 	%r33130, [%rd151+52];
	ld.local.v2.u32 	{%r33128, %r33129}, [%rd151+56];
$L__BB1_285:
	setp.gt.s32 	%p452, %r17996, 1;
	add.s32 	%r33131, %r33118, %r18707;
	@%p452 bra 	$L__BB1_287;
	mov.u32 	%r33128, %r33115;
	mov.u32 	%r33129, %r33116;
	mov.u32 	%r33130, %r33117;
	mov.u16 	%rs19737, %rs19637;
	mov.u16 	%rs19738, %rs19638;
	mov.u16 	%rs19739, %rs19639;
	mov.u16 	%rs19740, %rs19640;
	mov.u16 	%rs19741, %rs19641;
	mov.u16 	%rs19742, %rs19642;
	mov.u16 	%rs19743, %rs19643;
	mov.u16 	%rs19744, %rs19644;
	mov.u16 	%rs19745, %rs19645;
	mov.u16 	%rs19746, %rs19646;
	mov.u16 	%rs19747, %rs19647;
	mov.u16 	%rs19748, %rs19648;
	mov.u16 	%rs19749, %rs19649;
	mov.u16 	%rs19750, %rs19650;
	mov.u16 	%rs19751, %rs19651;
	mov.u16 	%rs19752, %rs19652;
	mov.u16 	%rs19753, %rs19653;
	mov.u16 	%rs19754, %rs19654;
	mov.u16 	%rs19755, %rs19655;
	mov.u16 	%rs19756, %rs19656;
	mov.u16 	%rs19757, %rs19657;
	mov.u16 	%rs19758, %rs19658;
	mov.u16 	%rs19759, %rs19659;
	mov.u16 	%rs19760, %rs19660;
	mov.u16 	%rs19761, %rs19661;
	mov.u16 	%rs19762, %rs19662;
	mov.u16 	%rs19763, %rs19663;
	mov.u16 	%rs19764, %rs19664;
	mov.u16 	%rs19765, %rs19665;
	mov.u16 	%rs19766, %rs19666;
	mov.u16 	%rs19767, %rs19667;
	mov.u16 	%rs19768, %rs19668;
	mov.u16 	%rs19769, %rs19669;
	mov.u16 	%rs19770, %rs19670;
	mov.u16 	%rs19771, %rs19671;
	mov.u16 	%rs19772, %rs19672;
	mov.u16 	%rs19773, %rs19673;
	mov.u16 	%rs19774, %rs19674;
	mov.u16 	%rs19775, %rs19675;
	mov.u16 	%rs19776, %rs19676;
	mov.u16 	%rs19777, %rs19677;
	mov.u16 	%rs19778, %rs19678;
	mov.u16 	%rs19779, %rs19679;
	mov.u16 	%rs19780, %rs19680;
	mov.u16 	%rs19781, %rs19681;
	mov.u16 	%rs19782, %rs19682;
	mov.u16 	%rs19783, %rs19683;
	mov.u16 	%rs19784, %rs19684;
	mov.u16 	%rs19785, %rs19685;
	mov.u16 	%rs19786, %rs19686;
	mov.u32 	%r33131, %r33118;
$L__BB1_287:
	st.local.u32 	[%rd152], %r33131;
	cvt.u32.u16 	%r19126, %rs19780;
	cvt.u32.u16 	%r19127, %rs19779;
	prmt.b32 	%r19128, %r19126, %r19127, 0x3340U;
	cvt.u32.u16 	%r19129, %rs19781;
	cvt.u32.u16 	%r19130, %rs19782;
	prmt.b32 	%r19131, %r19130, %r19129, 0x3340U;
	prmt.b32 	%r19132, %r19131, %r19128, 0x5410U;
	cvt.u32.u16 	%r19133, %rs19784;
	cvt.u32.u16 	%r19134, %rs19783;
	prmt.b32 	%r19135, %r19133, %r19134, 0x3340U;
	cvt.u32.u16 	%r19136, %rs19785;
	cvt.u32.u16 	%r19137, %rs19786;
	prmt.b32 	%r19138, %r19137, %r19136, 0x3340U;
	prmt.b32 	%r19139, %r19138, %r19135, 0x5410U;
	st.local.v2.b32 	[%rd152+8], {%r19139, %r19132};
	cvt.u32.u16 	%r19140, %rs19772;
	cvt.u32.u16 	%r19141, %rs19771;
	prmt.b32 	%r19142, %r19140, %r19141, 0x3340U;
	cvt.u32.u16 	%r19143, %rs19773;
	cvt.u32.u16 	%r19144, %rs19774;
	prmt.b32 	%r19145, %r19144, %r19143, 0x3340U;
	prmt.b32 	%r19146, %r19145, %r19142, 0x5410U;
	cvt.u32.u16 	%r19147, %rs19776;
	cvt.u32.u16 	%r19148, %rs19775;
	prmt.b32 	%r19149, %r19147, %r19148, 0x3340U;
	cvt.u32.u16 	%r19150, %rs19777;
	cvt.u32.u16 	%r19151, %rs19778;
	prmt.b32 	%r19152, %r19151, %r19150, 0x3340U;
	prmt.b32 	%r19153, %r19152, %r19149, 0x5410U;
	st.local.v2.b32 	[%rd152+16], {%r19153, %r19146};
	cvt.u32.u16 	%r19154, %rs19764;
	cvt.u32.u16 	%r19155, %rs19763;
	prmt.b32 	%r19156, %r19154, %r19155, 0x3340U;
	cvt.u32.u16 	%r19157, %rs19765;
	cvt.u32.u16 	%r19158, %rs19766;
	prmt.b32 	%r19159, %r19158, %r19157, 0x3340U;
	prmt.b32 	%r19160, %r19159, %r19156, 0x5410U;
	cvt.u32.u16 	%r19161, %rs19768;
	cvt.u32.u16 	%r19162, %rs19767;
	prmt.b32 	%r19163, %r19161, %r19162, 0x3340U;
	cvt.u32.u16 	%r19164, %rs19769;
	cvt.u32.u16 	%r19165, %rs19770;
	prmt.b32 	%r19166, %r19165, %r19164, 0x3340U;
	prmt.b32 	%r19167, %r19166, %r19163, 0x5410U;
	st.local.v2.b32 	[%rd152+24], {%r19167, %r19160};
	cvt.u32.u16 	%r19168, %rs19756;
	cvt.u32.u16 	%r19169, %rs19755;
	prmt.b32 	%r19170, %r19168, %r19169, 0x3340U;
	cvt.u32.u16 	%r19171, %rs19757;
	cvt.u32.u16 	%r19172, %rs19758;
	prmt.b32 	%r19173, %r19172, %r19171, 0x3340U;
	prmt.b32 	%r19174, %r19173, %r19170, 0x5410U;
	cvt.u32.u16 	%r19175, %rs19760;
	cvt.u32.u16 	%r19176, %rs19759;
	prmt.b32 	%r19177, %r19175, %r19176, 0x3340U;
	cvt.u32.u16 	%r19178, %rs19761;
	cvt.u32.u16 	%r19179, %rs19762;
	prmt.b32 	%r19180, %r19179, %r19178, 0x3340U;
	prmt.b32 	%r19181, %r19180, %r19177, 0x5410U;
	st.local.v2.b32 	[%rd152+32], {%r19181, %r19174};
	cvt.u32.u16 	%r19182, %rs19748;
	cvt.u32.u16 	%r19183, %rs19747;
	prmt.b32 	%r19184, %r19182, %r19183, 0x3340U;
	cvt.u32.u16 	%r19185, %rs19749;
	cvt.u32.u16 	%r19186, %rs19750;
	prmt.b32 	%r19187, %r19186, %r19185, 0x3340U;
	prmt.b32 	%r19188, %r19187, %r19184, 0x5410U;
	cvt.u32.u16 	%r19189, %rs19752;
	cvt.u32.u16 	%r19190, %rs19751;
	prmt.b32 	%r19191, %r19189, %r19190, 0x3340U;
	cvt.u32.u16 	%r19192, %rs19753;
	cvt.u32.u16 	%r19193, %rs19754;
	prmt.b32 	%r19194, %r19193, %r19192, 0x3340U;
	prmt.b32 	%r19195, %r19194, %r19191, 0x5410U;
	st.local.v2.b32 	[%rd152+40], {%r19195, %r19188};
	cvt.u32.u16 	%r19196, %rs19740;
	cvt.u32.u16 	%r19197, %rs19739;
	prmt.b32 	%r19198, %r19196, %r19197, 0x3340U;
	cvt.u32.u16 	%r19199, %rs19741;
	cvt.u32.u16 	%r19200, %rs19742;
	prmt.b32 	%r19201, %r19200, %r19199, 0x3340U;
	prmt.b32 	%r19202, %r19201, %r19198, 0x5410U;
	cvt.u32.u16 	%r19203, %rs19744;
	cvt.u32.u16 	%r19204, %rs19743;
	prmt.b32 	%r19205, %r19203, %r19204, 0x3340U;
	cvt.u32.u16 	%r19206, %rs19745;
	cvt.u32.u16 	%r19207, %rs19746;
	prmt.b32 	%r19208, %r19207, %r19206, 0x3340U;
	prmt.b32 	%r19209, %r19208, %r19205, 0x5410U;
	st.local.v2.b32 	[%rd152+48], {%r19209, %r19202};
	st.local.v2.u8 	[%rd152+56], {%rs19738, %rs19737};
	st.local.u32 	[%rd152+60], %r33130;
	st.local.v2.u32 	[%rd152+64], {%r33128, %r33129};
	and.b32  	%r19210, %r19137, 255;
	and.b16  	%rs17228, %rs19785, 255;
	mul.wide.u16 	%r19211, %rs17228, 256;
	or.b32  	%r19212, %r19211, %r19210;
	shl.b32 	%r19213, %r19133, 16;
	and.b32  	%r19214, %r19213, 16711680;
	or.b32  	%r19215, %r19212, %r19214;
	shl.b32 	%r19216, %r19134, 24;
	or.b32  	%r19047, %r19215, %r19216;
	and.b32  	%r19217, %r19130, 255;
	and.b16  	%rs17229, %rs19781, 255;
	mul.wide.u16 	%r19218, %rs17229, 256;
	or.b32  	%r19219, %r19218, %r19217;
	shl.b32 	%r19220, %r19126, 16;
	and.b32  	%r19221, %r19220, 16711680;
	or.b32  	%r19222, %r19219, %r19221;
	shl.b32 	%r19223, %r19127, 24;
	or.b32  	%r19052, %r19222, %r19223;
	and.b32  	%r19224, %r19151, 255;
	and.b16  	%rs17230, %rs19777, 255;
	mul.wide.u16 	%r19225, %rs17230, 256;
	or.b32  	%r19226, %r19225, %r19224;
	shl.b32 	%r19227, %r19147, 16;
	and.b32  	%r19228, %r19227, 16711680;
	or.b32  	%r19229, %r19226, %r19228;
	shl.b32 	%r19230, %r19148, 24;
	or.b32  	%r19057, %r19229, %r19230;
	and.b32  	%r19231, %r19144, 255;
	and.b16  	%rs17231, %rs19773, 255;
	mul.wide.u16 	%r19232, %rs17231, 256;
	or.b32  	%r19233, %r19232, %r19231;
	shl.b32 	%r19234, %r19140, 16;
	and.b32  	%r19235, %r19234, 16711680;
	or.b32  	%r19236, %r19233, %r19235;
	shl.b32 	%r19237, %r19141, 24;
	or.b32  	%r19062, %r19236, %r19237;
	and.b32  	%r19238, %r19165, 255;
	and.b16  	%rs17232, %rs19769, 255;
	mul.wide.u16 	%r19239, %rs17232, 256;
	or.b32  	%r19240, %r19239, %r19238;
	shl.b32 	%r19241, %r19161, 16;
	and.b32  	%r19242, %r19241, 16711680;
	or.b32  	%r19243, %r19240, %r19242;
	shl.b32 	%r19244, %r19162, 24;
	or.b32  	%r19067, %r19243, %r19244;
	and.b32  	%r19245, %r19158, 255;
	and.b16  	%rs17233, %rs19765, 255;
	mul.wide.u16 	%r19246, %rs17233, 256;
	or.b32  	%r19247, %r19246, %r19245;
	shl.b32 	%r19248, %r19154, 16;
	and.b32  	%r19249, %r19248, 16711680;
	or.b32  	%r19250, %r19247, %r19249;
	shl.b32 	%r19251, %r19155, 24;
	or.b32  	%r19072, %r19250, %r19251;
	and.b32  	%r19252, %r19179, 255;
	and.b16  	%rs17234, %rs19761, 255;
	mul.wide.u16 	%r19253, %rs17234, 256;
	or.b32  	%r19254, %r19253, %r19252;
	shl.b32 	%r19255, %r19175, 16;
	and.b32  	%r19256, %r19255, 16711680;
	or.b32  	%r19257, %r19254, %r19256;
	shl.b32 	%r19258, %r19176, 24;
	or.b32  	%r19077, %r19257, %r19258;
	and.b32  	%r19259, %r19172, 255;
	and.b16  	%rs17235, %rs19757, 255;
	mul.wide.u16 	%r19260, %rs17235, 256;
	or.b32  	%r19261, %r19260, %r19259;
	shl.b32 	%r19262, %r19168, 16;
	and.b32  	%r19263, %r19262, 16711680;
	or.b32  	%r19264, %r19261, %r19263;
	shl.b32 	%r19265, %r19169, 24;
	or.b32  	%r19082, %r19264, %r19265;
	and.b32  	%r19266, %r19193, 255;
	and.b16  	%rs17236, %rs19753, 255;
	mul.wide.u16 	%r19267, %rs17236, 256;
	or.b32  	%r19268, %r19267, %r19266;
	shl.b32 	%r19269, %r19189, 16;
	and.b32  	%r19270, %r19269, 16711680;
	or.b32  	%r19271, %r19268, %r19270;
	shl.b32 	%r19272, %r19190, 24;
	or.b32  	%r19087, %r19271, %r19272;
	and.b32  	%r19273, %r19186, 255;
	and.b16  	%rs17237, %rs19749, 255;
	mul.wide.u16 	%r19274, %rs17237, 256;
	or.b32  	%r19275, %r19274, %r19273;
	shl.b32 	%r19276, %r19182, 16;
	and.b32  	%r19277, %r19276, 16711680;
	or.b32  	%r19278, %r19275, %r19277;
	shl.b32 	%r19279, %r19183, 24;
	or.b32  	%r19092, %r19278, %r19279;
	and.b32  	%r19280, %r19207, 255;
	and.b16  	%rs17238, %rs19745, 255;
	mul.wide.u16 	%r19281, %rs17238, 256;
	or.b32  	%r19282, %r19281, %r19280;
	shl.b32 	%r19283, %r19203, 16;
	and.b32  	%r19284, %r19283, 16711680;
	or.b32  	%r19285, %r19282, %r19284;
	shl.b32 	%r19286, %r19204, 24;
	or.b32  	%r19097, %r19285, %r19286;
	and.b32  	%r19287, %r19200, 255;
	and.b16  	%rs17239, %rs19741, 255;
	mul.wide.u16 	%r19288, %rs17239, 256;
	or.b32  	%r19289, %r19288, %r19287;
	shl.b32 	%r19290, %r19196, 16;
	and.b32  	%r19291, %r19290, 16711680;
	or.b32  	%r19292, %r19289, %r19291;
	shl.b32 	%r19293, %r19197, 24;
	or.b32  	%r19102, %r19292, %r19293;
	cvt.u32.u16 	%r19294, %rs19738;
	and.b32  	%r19295, %r19294, 255;
	and.b16  	%rs17240, %rs19737, 255;
	mul.wide.u16 	%r19296, %rs17240, 256;
	or.b32  	%r19107, %r19296, %r19295;
	mov.b32 	%r19123, 4;
	mov.b32 	%r19124, 0;
	mov.b32 	%r19125, -1;
	// begin inline asm
	shfl.sync.up.b32 %r19036, %r33131, %r19123, %r19124, %r19125;
	// end inline asm
	// begin inline asm
	shfl.sync.up.b32 %r19041, %r19042, %r19123, %r19124, %r19125;
	// end inline asm
	// begin inline asm
	shfl.sync.up.b32 %r19046, %r19047, %r19123, %r19124, %r19125;
	// end inline asm
	// begin inline asm
	shfl.sync.up.b32 %r19051, %r19052, %r19123, %r19124, %r19125;
	// end inline asm
	// begin inline asm
	shfl.sync.up.b32 %r19056, %r19057, %r19123, %r19124, %r19125;
	// end inline asm
	// begin inline asm
	shfl.sync.up.b32 %r19061, %r19062, %r19123, %r19124, %r19125;
	// end inline asm
	// begin inline asm
	shfl.sync.up.b32 %r19066, %r19067, %r19123, %r19124, %r19125;
	// end inline asm
	// begin inline asm
	shfl.sync.up.b32 %r19071, %r19072, %r19123, %r19124, %r19125;
	// end inline asm
	// begin inline asm
	shfl.sync.up.b32 %r19076, %r19077, %r19123, %r19124, %r19125;
	// end inline asm
	// begin inline asm
	shfl.sync.up.b32 %r19081, %r19082, %r19123, %r19124, %r19125;
	// end inline asm
	// begin inline asm
	shfl.sync.up.b32 %r19086, %r19087, %r19123, %r19124, %r19125;
	// end inline asm
	// begin inline asm
	shfl.sync.up.b32 %r19091, %r19092, %r19123, %r19124, %r19125;
	// end inline asm
	// begin inline asm
	shfl.sync.up.b32 %r19096, %r19097, %r19123, %r19124, %r19125;
	// end inline asm
	// begin inline asm
	shfl.sync.up.b32 %r19101, %r19102, %r19123, %r19124, %r19125;
	// end inline asm
	// begin inline asm
	shfl.sync.up.b32 %r19106, %r19107, %r19123, %r19124, %r19125;
	// end inline asm
	// begin inline asm
	shfl.sync.up.b32 %r19111, %r33130, %r19123, %r19124, %r19125;
	// end inline asm
	// begin inline asm
	shfl.sync.up.b32 %r19116, %r33128, %r19123, %r19124, %r19125;
	// end inline asm
	// begin inline asm
	shfl.sync.up.b32 %r19121, %r33129, %r19123, %r19124, %r19125;
	// end inline asm
	mov.b64 	%rd2244, {%r19116, %r19121};
	mov.b64 	%fd52, %rd2244;
	cvt.u16.u32 	%rs3256, %r19046;
	cvt.u16.u32 	%rs17241, %r19106;
	shr.u32 	%r19297, %r19106, 8;
	cvt.u16.u32 	%rs17242, %r19297;
	st.local.u32 	[%rd153], %r19036;
	st.local.v2.b32 	[%rd153+8], {%r19046, %r19051};
	st.local.v2.b32 	[%rd153+16], {%r19056, %r19061};
	st.local.v2.b32 	[%rd153+24], {%r19066, %r19071};
	st.local.v2.b32 	[%rd153+32], {%r19076, %r19081};
	st.local.v2.b32 	[%rd153+40], {%r19086, %r19091};
	st.local.v2.b32 	[%rd153+48], {%r19096, %r19101};
	st.local.v2.u8 	[%rd153+56], {%rs17241, %rs17242};
	st.local.u32 	[%rd153+60], %r19111;
	st.local.v2.u32 	[%rd153+64], {%r19116, %r19121};
	setp.ne.s32 	%p453, %r33131, 0;
	mov.u16 	%rs19886, %rs19786;
	mov.u16 	%rs19885, %rs19785;
	mov.u16 	%rs19884, %rs19784;
	mov.u16 	%rs19883, %rs19783;
	mov.u16 	%rs19882, %rs19782;
	mov.u16 	%rs19881, %rs19781;
	mov.u16 	%rs19880, %rs19780;
	mov.u16 	%rs19879, %rs19779;
	mov.u16 	%rs19878, %rs19778;
	mov.u16 	%rs19877, %rs19777;
	mov.u16 	%rs19876, %rs19776;
	mov.u16 	%rs19875, %rs19775;
	mov.u16 	%rs19874, %rs19774;
	mov.u16 	%rs19873, %rs19773;
	mov.u16 	%rs19872, %rs19772;
	mov.u16 	%rs19871, %rs19771;
	mov.u16 	%rs19870, %rs19770;
	mov.u16 	%rs19869, %rs19769;
	mov.u16 	%rs19868, %rs19768;
	mov.u16 	%rs19867, %rs19767;
	mov.u16 	%rs19866, %rs19766;
	mov.u16 	%rs19865, %rs19765;
	mov.u16 	%rs19864, %rs19764;
	mov.u16 	%rs19863, %rs19763;
	mov.u16 	%rs19862, %rs19762;
	mov.u16 	%rs19861, %rs19761;
	mov.u16 	%rs19860, %rs19760;
	mov.u16 	%rs19859, %rs19759;
	mov.u16 	%rs19858, %rs19758;
	mov.u16 	%rs19857, %rs19757;
	mov.u16 	%rs19856, %rs19756;
	mov.u16 	%rs19855, %rs19755;
	mov.u16 	%rs19854, %rs19754;
	mov.u16 	%rs19853, %rs19753;
	mov.u16 	%rs19852, %rs19752;
	mov.u16 	%rs19851, %rs19751;
	mov.u16 	%rs19850, %rs19750;
	mov.u16 	%rs19849, %rs19749;
	mov.u16 	%rs19848, %rs19748;
	mov.u16 	%rs19847, %rs19747;
	mov.u16 	%rs19846, %rs19746;
	mov.u16 	%rs19845, %rs19745;
	mov.u16 	%rs19844, %rs19744;
	mov.u16 	%rs19843, %rs19743;
	mov.u16 	%rs19842, %rs19742;
	mov.u16 	%rs19841, %rs19741;
	mov.u16 	%rs19840, %rs19740;
	mov.u16 	%rs19839, %rs19739;
	mov.u16 	%rs19838, %rs19738;
	mov.u16 	%rs19837, %rs19737;
	mov.u32 	%r33143, %r33130;
	mov.u32 	%r33141, %r33128;
	mov.u32 	%r33142, %r33129;
	@%p453 bra 	$L__BB1_299;
	mov.b64 	%rd2245, {%r33128, %r33129};
	mov.b64 	%fd358, %rd2245;
	mov.b16 	%rs17243, 0;
	st.local.u8 	[%rd151], %rs17243;
	add.s32 	%r19299, %r33130, %r19111;
	st.local.u32 	[%rd151+52], %r19299;
	add.f64 	%fd359, %fd52, %fd358;
	st.local.f64 	[%rd151+56], %fd359;
	mov.b32 	%r33132, 0;
$L__BB1_289:
	mov.u32 	%r593, %r33132;
	cvt.u64.u32 	%rd2246, %r593;
	add.s64 	%rd2247, %rd151, %rd2246;
	ld.local.u8 	%rs17244, [%rd2247];
	setp.ne.s16 	%p454, %rs17244, 0;
	add.s32 	%r33132, %r593, 1;
	@%p454 bra 	$L__BB1_289;
	and.b16  	%rs17245, %rs3256, 255;
	setp.eq.s16 	%p455, %rs17245, 0;
	mov.u32 	%r33134, %r593;
	@%p455 bra 	$L__BB1_293;
	mov.b32 	%r33133, 0;
$L__BB1_292:
	add.s32 	%r19301, %r33133, %r593;
	cvt.u64.u32 	%rd2248, %r19301;
	add.s64 	%rd2249, %rd153, %rd2248;
	ld.local.u8 	%rs17246, [%rd2249+8];
	add.s64 	%rd2250, %rd151, %rd2248;
	st.local.u8 	[%rd2250], %rs17246;
	add.s32 	%r596, %r33133, 1;
	add.s32 	%r33134, %r596, %r593;
	cvt.u64.u32 	%rd2251, %r33133;
	add.s64 	%rd2252, %rd153, %rd2251;
	ld.local.u8 	%rs17247, [%rd2252+9];
	setp.ne.s16 	%p456, %rs17247, 0;
	mov.u32 	%r33133, %r596;
	@%p456 bra 	$L__BB1_292;
$L__BB1_293:
	cvt.u64.u32 	%rd2253, %r33134;
	add.s64 	%rd2254, %rd151, %rd2253;
	mov.b16 	%rs17248, 0;
	st.local.u8 	[%rd2254+1], %rs17248;
	mov.b32 	%r33135, 0;
$L__BB1_294:
	mov.u32 	%r599, %r33135;
	cvt.u64.u32 	%rd2255, %r599;
	add.s64 	%rd2256, %rd151, %rd2255;
	ld.local.u8 	%rs17249, [%rd2256];
	setp.ne.s16 	%p457, %rs17249, 0;
	add.s32 	%r33135, %r599, 1;
	@%p457 bra 	$L__BB1_294;
	and.b16  	%rs17250, %rs19786, 255;
	setp.eq.s16 	%p458, %rs17250, 0;
	mov.u32 	%r33137, %r599;
	@%p458 bra 	$L__BB1_298;
	mov.b32 	%r33136, 0;
$L__BB1_297:
	add.s32 	%r19304, %r33136, %r599;
	cvt.u64.u32 	%rd2257, %r19304;
	add.s64 	%rd2258, %rd152, %rd2257;
	ld.local.u8 	%rs17251, [%rd2258+8];
	add.s64 	%rd2259, %rd151, %rd2257;
	st.local.u8 	[%rd2259], %rs17251;
	add.s32 	%r602, %r33136, 1;
	add.s32 	%r33137, %r602, %r599;
	cvt.u64.u32 	%rd2260, %r33136;
	add.s64 	%rd2261, %rd152, %rd2260;
	ld.local.u8 	%rs17252, [%rd2261+9];
	setp.ne.s16 	%p459, %rs17252, 0;
	mov.u32 	%r33136, %r602;
	@%p459 bra 	$L__BB1_297;
$L__BB1_298:
	cvt.u64.u32 	%rd2262, %r33137;
	add.s64 	%rd2263, %rd151, %rd2262;
	mov.b16 	%rs17253, 0;
	st.local.u8 	[%rd2263+1], %rs17253;
	ld.local.v2.b32 	{%r19305, %r19306}, [%rd151];
	bfe.u32 	%r19307, %r19305, 0, 8;
	cvt.u16.u32 	%rs19886, %r19307;
	bfe.u32 	%r19308, %r19305, 8, 8;
	cvt.u16.u32 	%rs19885, %r19308;
	bfe.u32 	%r19309, %r19305, 16, 8;
	cvt.u16.u32 	%rs19884, %r19309;
	bfe.u32 	%r19310, %r19305, 24, 8;
	cvt.u16.u32 	%rs19883, %r19310;
	bfe.u32 	%r19311, %r19306, 0, 8;
	cvt.u16.u32 	%rs19882, %r19311;
	bfe.u32 	%r19312, %r19306, 8, 8;
	cvt.u16.u32 	%rs19881, %r19312;
	bfe.u32 	%r19313, %r19306, 16, 8;
	cvt.u16.u32 	%rs19880, %r19313;
	bfe.u32 	%r19314, %r19306, 24, 8;
	cvt.u16.u32 	%rs19879, %r19314;
	ld.local.v2.b32 	{%r19315, %r19316}, [%rd151+8];
	bfe.u32 	%r19317, %r19315, 0, 8;
	cvt.u16.u32 	%rs19878, %r19317;
	bfe.u32 	%r19318, %r19315, 8, 8;
	cvt.u16.u32 	%rs19877, %r19318;
	bfe.u32 	%r19319, %r19315, 16, 8;
	cvt.u16.u32 	%rs19876, %r19319;
	bfe.u32 	%r19320, %r19315, 24, 8;
	cvt.u16.u32 	%rs19875, %r19320;
	bfe.u32 	%r19321, %r19316, 0, 8;
	cvt.u16.u32 	%rs19874, %r19321;
	bfe.u32 	%r19322, %r19316, 8, 8;
	cvt.u16.u32 	%rs19873, %r19322;
	bfe.u32 	%r19323, %r19316, 16, 8;
	cvt.u16.u32 	%rs19872, %r19323;
	bfe.u32 	%r19324, %r19316, 24, 8;
	cvt.u16.u32 	%rs19871, %r19324;
	ld.local.v2.b32 	{%r19325, %r19326}, [%rd151+16];
	bfe.u32 	%r19327, %r19325, 0, 8;
	cvt.u16.u32 	%rs19870, %r19327;
	bfe.u32 	%r19328, %r19325, 8, 8;
	cvt.u16.u32 	%rs19869, %r19328;
	bfe.u32 	%r19329, %r19325, 16, 8;
	cvt.u16.u32 	%rs19868, %r19329;
	bfe.u32 	%r19330, %r19325, 24, 8;
	cvt.u16.u32 	%rs19867, %r19330;
	bfe.u32 	%r19331, %r19326, 0, 8;
	cvt.u16.u32 	%rs19866, %r19331;
	bfe.u32 	%r19332, %r19326, 8, 8;
	cvt.u16.u32 	%rs19865, %r19332;
	bfe.u32 	%r19333, %r19326, 16, 8;
	cvt.u16.u32 	%rs19864, %r19333;
	bfe.u32 	%r19334, %r19326, 24, 8;
	cvt.u16.u32 	%rs19863, %r19334;
	ld.local.v2.b32 	{%r19335, %r19336}, [%rd151+24];
	bfe.u32 	%r19337, %r19335, 0, 8;
	cvt.u16.u32 	%rs19862, %r19337;
	bfe.u32 	%r19338, %r19335, 8, 8;
	cvt.u16.u32 	%rs19861, %r19338;
	bfe.u32 	%r19339, %r19335, 16, 8;
	cvt.u16.u32 	%rs19860, %r19339;
	bfe.u32 	%r19340, %r19335, 24, 8;
	cvt.u16.u32 	%rs19859, %r19340;
	bfe.u32 	%r19341, %r19336, 0, 8;
	cvt.u16.u32 	%rs19858, %r19341;
	bfe.u32 	%r19342, %r19336, 8, 8;
	cvt.u16.u32 	%rs19857, %r19342;
	bfe.u32 	%r19343, %r19336, 16, 8;
	cvt.u16.u32 	%rs19856, %r19343;
	bfe.u32 	%r19344, %r19336, 24, 8;
	cvt.u16.u32 	%rs19855, %r19344;
	ld.local.v2.b32 	{%r19345, %r19346}, [%rd151+32];
	bfe.u32 	%r19347, %r19345, 0, 8;
	cvt.u16.u32 	%rs19854, %r19347;
	bfe.u32 	%r19348, %r19345, 8, 8;
	cvt.u16.u32 	%rs19853, %r19348;
	bfe.u32 	%r19349, %r19345, 16, 8;
	cvt.u16.u32 	%rs19852, %r19349;
	bfe.u32 	%r19350, %r19345, 24, 8;
	cvt.u16.u32 	%rs19851, %r19350;
	bfe.u32 	%r19351, %r19346, 0, 8;
	cvt.u16.u32 	%rs19850, %r19351;
	bfe.u32 	%r19352, %r19346, 8, 8;
	cvt.u16.u32 	%rs19849, %r19352;
	bfe.u32 	%r19353, %r19346, 16, 8;
	cvt.u16.u32 	%rs19848, %r19353;
	bfe.u32 	%r19354, %r19346, 24, 8;
	cvt.u16.u32 	%rs19847, %r19354;
	ld.local.v2.b32 	{%r19355, %r19356}, [%rd151+40];
	bfe.u32 	%r19357, %r19355, 0, 8;
	cvt.u16.u32 	%rs19846, %r19357;
	bfe.u32 	%r19358, %r19355, 8, 8;
	cvt.u16.u32 	%rs19845, %r19358;
	bfe.u32 	%r19359, %r19355, 16, 8;
	cvt.u16.u32 	%rs19844, %r19359;
	bfe.u32 	%r19360, %r19355, 24, 8;
	cvt.u16.u32 	%rs19843, %r19360;
	bfe.u32 	%r19361, %r19356, 0, 8;
	cvt.u16.u32 	%rs19842, %r19361;
	bfe.u32 	%r19362, %r19356, 8, 8;
	cvt.u16.u32 	%rs19841, %r19362;
	bfe.u32 	%r19363, %r19356, 16, 8;
	cvt.u16.u32 	%rs19840, %r19363;
	bfe.u32 	%r19364, %r19356, 24, 8;
	cvt.u16.u32 	%rs19839, %r19364;
	ld.local.v2.u8 	{%rs19838, %rs19837}, [%rd151+48];
	ld.local.u32 	%r33143, [%rd151+52];
	ld.local.v2.u32 	{%r33141, %r33142}, [%rd151+56];
$L__BB1_299:
	setp.gt.s32 	%p460, %r17996, 3;
	add.s32 	%r33144, %r33131, %r19036;
	@%p460 bra 	$L__BB1_301;
	mov.u32 	%r33141, %r33128;
	mov.u32 	%r33142, %r33129;
	mov.u32 	%r33143, %r33130;
	mov.u16 	%rs19837, %rs19737;
	mov.u16 	%rs19838, %rs19738;
	mov.u16 	%rs19839, %rs19739;
	mov.u16 	%rs19840, %rs19740;
	mov.u16 	%rs19841, %rs19741;
	mov.u16 	%rs19842, %rs19742;
	mov.u16 	%rs19843, %rs19743;
	mov.u16 	%rs19844, %rs19744;
	mov.u16 	%rs19845, %rs19745;
	mov.u16 	%rs19846, %rs19746;
	mov.u16 	%rs19847, %rs19747;
	mov.u16 	%rs19848, %rs19748;
	mov.u16 	%rs19849, %rs19749;
	mov.u16 	%rs19850, %rs19750;
	mov.u16 	%rs19851, %rs19751;
	mov.u16 	%rs19852, %rs19752;
	mov.u16 	%rs19853, %rs19753;
	mov.u16 	%rs19854, %rs19754;
	mov.u16 	%rs19855, %rs19755;
	mov.u16 	%rs19856, %rs19756;
	mov.u16 	%rs19857, %rs19757;
	mov.u16 	%rs19858, %rs19758;
	mov.u16 	%rs19859, %rs19759;
	mov.u16 	%rs19860, %rs19760;
	mov.u16 	%rs19861, %rs19761;
	mov.u16 	%rs19862, %rs19762;
	mov.u16 	%rs19863, %rs19763;
	mov.u16 	%rs19864, %rs19764;
	mov.u16 	%rs19865, %rs19765;
	mov.u16 	%rs19866, %rs19766;
	mov.u16 	%rs19867, %rs19767;
	mov.u16 	%rs19868, %rs19768;
	mov.u16 	%rs19869, %rs19769;
	mov.u16 	%rs19870, %rs19770;
	mov.u16 	%rs19871, %rs19771;
	mov.u16 	%rs19872, %rs19772;
	mov.u16 	%rs19873, %rs19773;
	mov.u16 	%rs19874, %rs19774;
	mov.u16 	%rs19875, %rs19775;
	mov.u16 	%rs19876, %rs19776;
	mov.u16 	%rs19877, %rs19777;
	mov.u16 	%rs19878, %rs19778;
	mov.u16 	%rs19879, %rs19779;
	mov.u16 	%rs19880, %rs19780;
	mov.u16 	%rs19881, %rs19781;
	mov.u16 	%rs19882, %rs19782;
	mov.u16 	%rs19883, %rs19783;
	mov.u16 	%rs19884, %rs19784;
	mov.u16 	%rs19885, %rs19785;
	mov.u16 	%rs19886, %rs19786;
	mov.u32 	%r33144, %r33131;
$L__BB1_301:
	st.local.u32 	[%rd152], %r33144;
	cvt.u32.u16 	%r19455, %rs19880;
	cvt.u32.u16 	%r19456, %rs19879;
	prmt.b32 	%r19457, %r19455, %r19456, 0x3340U;
	cvt.u32.u16 	%r19458, %rs19881;
	cvt.u32.u16 	%r19459, %rs19882;
	prmt.b32 	%r19460, %r19459, %r19458, 0x3340U;
	prmt.b32 	%r19461, %r19460, %r19457, 0x5410U;
	cvt.u32.u16 	%r19462, %rs19884;
	cvt.u32.u16 	%r19463, %rs19883;
	prmt.b32 	%r19464, %r19462, %r19463, 0x3340U;
	cvt.u32.u16 	%r19465, %rs19885;
	cvt.u32.u16 	%r19466, %rs19886;
	prmt.b32 	%r19467, %r19466, %r19465, 0x3340U;
	prmt.b32 	%r19468, %r19467, %r19464, 0x5410U;
	st.local.v2.b32 	[%rd152+8], {%r19468, %r19461};
	cvt.u32.u16 	%r19469, %rs19872;
	cvt.u32.u16 	%r19470, %rs19871;
	prmt.b32 	%r19471, %r19469, %r19470, 0x3340U;
	cvt.u32.u16 	%r19472, %rs19873;
	cvt.u32.u16 	%r19473, %rs19874;
	prmt.b32 	%r19474, %r19473, %r19472, 0x3340U;
	prmt.b32 	%r19475, %r19474, %r19471, 0x5410U;
	cvt.u32.u16 	%r19476, %rs19876;
	cvt.u32.u16 	%r19477, %rs19875;
	prmt.b32 	%r19478, %r19476, %r19477, 0x3340U;
	cvt.u32.u16 	%r19479, %rs19877;
	cvt.u32.u16 	%r19480, %rs19878;
	prmt.b32 	%r19481, %r19480, %r19479, 0x3340U;
	prmt.b32 	%r19482, %r19481, %r19478, 0x5410U;
	st.local.v2.b32 	[%rd152+16], {%r19482, %r19475};
	cvt.u32.u16 	%r19483, %rs19864;
	cvt.u32.u16 	%r19484, %rs19863;
	prmt.b32 	%r19485, %r19483, %r19484, 0x3340U;
	cvt.u32.u16 	%r19486, %rs19865;
	cvt.u32.u16 	%r19487, %rs19866;
	prmt.b32 	%r19488, %r19487, %r19486, 0x3340U;
	prmt.b32 	%r19489, %r19488, %r19485, 0x5410U;
	cvt.u32.u16 	%r19490, %rs19868;
	cvt.u32.u16 	%r19491, %rs19867;
	prmt.b32 	%r19492, %r19490, %r19491, 0x3340U;
	cvt.u32.u16 	%r19493, %rs19869;
	cvt.u32.u16 	%r19494, %rs19870;
	prmt.b32 	%r19495, %r19494, %r19493, 0x3340U;
	prmt.b32 	%r19496, %r19495, %r19492, 0x5410U;
	st.local.v2.b32 	[%rd152+24], {%r19496, %r19489};
	cvt.u32.u16 	%r19497, %rs19856;
	cvt.u32.u16 	%r19498, %rs19855;
	prmt.b32 	%r19499, %r19497, %r19498, 0x3340U;
	cvt.u32.u16 	%r19500, %rs19857;
	cvt.u32.u16 	%r19501, %rs19858;
	prmt.b32 	%r19502, %r19501, %r19500, 0x3340U;
	prmt.b32 	%r19503, %r19502, %r19499, 0x5410U;
	cvt.u32.u16 	%r19504, %rs19860;
	cvt.u32.u16 	%r19505, %rs19859;
	prmt.b32 	%r19506, %r19504, %r19505, 0x3340U;
	cvt.u32.u16 	%r19507, %rs19861;
	cvt.u32.u16 	%r19508, %rs19862;
	prmt.b32 	%r19509, %r19508, %r19507, 0x3340U;
	prmt.b32 	%r19510, %r19509, %r19506, 0x5410U;
	st.local.v2.b32 	[%rd152+32], {%r19510, %r19503};
	cvt.u32.u16 	%r19511, %rs19848;
	cvt.u32.u16 	%r19512, %rs19847;
	prmt.b32 	%r19513, %r19511, %r19512, 0x3340U;
	cvt.u32.u16 	%r19514, %rs19849;
	cvt.u32.u16 	%r19515, %rs19850;
	prmt.b32 	%r19516, %r19515, %r19514, 0x3340U;
	prmt.b32 	%r19517, %r19516, %r19513, 0x5410U;
	cvt.u32.u16 	%r19518, %rs19852;
	cvt.u32.u16 	%r19519, %rs19851;
	prmt.b32 	%r19520, %r19518, %r19519, 0x3340U;
	cvt.u32.u16 	%r19521, %rs19853;
	cvt.u32.u16 	%r19522, %rs19854;
	prmt.b32 	%r19523, %r19522, %r19521, 0x3340U;
	prmt.b32 	%r19524, %r19523, %r19520, 0x5410U;
	st.local.v2.b32 	[%rd152+40], {%r19524, %r19517};
	cvt.u32.u16 	%r19525, %rs19840;
	cvt.u32.u16 	%r19526, %rs19839;
	prmt.b32 	%r19527, %r19525, %r19526, 0x3340U;
	cvt.u32.u16 	%r19528, %rs19841;
	cvt.u32.u16 	%r19529, %rs19842;
	prmt.b32 	%r19530, %r19529, %r19528, 0x3340U;
	prmt.b32 	%r19531, %r19530, %r19527, 0x5410U;
	cvt.u32.u16 	%r19532, %rs19844;
	cvt.u32.u16 	%r19533, %rs19843;
	prmt.b32 	%r19534, %r19532, %r19533, 0x3340U;
	cvt.u32.u16 	%r19535, %rs19845;
	cvt.u32.u16 	%r19536, %rs19846;
	prmt.b32 	%r19537, %r19536, %r19535, 0x3340U;
	prmt.b32 	%r19538, %r19537, %r19534, 0x5410U;
	st.local.v2.b32 	[%rd152+48], {%r19538, %r19531};
	st.local.v2.u8 	[%rd152+56], {%rs19838, %rs19837};
	st.local.u32 	[%rd152+60], %r33143;
	st.local.v2.u32 	[%rd152+64], {%r33141, %r33142};
	and.b32  	%r19539, %r19466, 255;
	and.b16  	%rs17254, %rs19885, 255;
	mul.wide.u16 	%r19540, %rs17254, 256;
	or.b32  	%r19541, %r19540, %r19539;
	shl.b32 	%r19542, %r19462, 16;
	and.b32  	%r19543, %r19542, 16711680;
	or.b32  	%r19544, %r19541, %r19543;
	shl.b32 	%r19545, %r19463, 24;
	or.b32  	%r19376, %r19544, %r19545;
	and.b32  	%r19546, %r19459, 255;
	and.b16  	%rs17255, %rs19881, 255;
	mul.wide.u16 	%r19547, %rs17255, 256;
	or.b32  	%r19548, %r19547, %r19546;
	shl.b32 	%r19549, %r19455, 16;
	and.b32  	%r19550, %r19549, 16711680;
	or.b32  	%r19551, %r19548, %r19550;
	shl.b32 	%r19552, %r19456, 24;
	or.b32  	%r19381, %r19551, %r19552;
	and.b32  	%r19553, %r19480, 255;
	and.b16  	%rs17256, %rs19877, 255;
	mul.wide.u16 	%r19554, %rs17256, 256;
	or.b32  	%r19555, %r19554, %r19553;
	shl.b32 	%r19556, %r19476, 16;
	and.b32  	%r19557, %r19556, 16711680;
	or.b32  	%r19558, %r19555, %r19557;
	shl.b32 	%r19559, %r19477, 24;
	or.b32  	%r19386, %r19558, %r19559;
	and.b32  	%r19560, %r19473, 255;
	and.b16  	%rs17257, %rs19873, 255;
	mul.wide.u16 	%r19561, %rs17257, 256;
	or.b32  	%r19562, %r19561, %r19560;
	shl.b32 	%r19563, %r19469, 16;
	and.b32  	%r19564, %r19563, 16711680;
	or.b32  	%r19565, %r19562, %r19564;
	shl.b32 	%r19566, %r19470, 24;
	or.b32  	%r19391, %r19565, %r19566;
	and.b32  	%r19567, %r19494, 255;
	and.b16  	%rs17258, %rs19869, 255;
	mul.wide.u16 	%r19568, %rs17258, 256;
	or.b32  	%r19569, %r19568, %r19567;
	shl.b32 	%r19570, %r19490, 16;
	and.b32  	%r19571, %r19570, 16711680;
	or.b32  	%r19572, %r19569, %r19571;
	shl.b32 	%r19573, %r19491, 24;
	or.b32  	%r19396, %r19572, %r19573;
	and.b32  	%r19574, %r19487, 255;
	and.b16  	%rs17259, %rs19865, 255;
	mul.wide.u16 	%r19575, %rs17259, 256;
	or.b32  	%r19576, %r19575, %r19574;
	shl.b32 	%r19577, %r19483, 16;
	and.b32  	%r19578, %r19577, 16711680;
	or.b32  	%r19579, %r19576, %r19578;
	shl.b32 	%r19580, %r19484, 24;
	or.b32  	%r19401, %r19579, %r19580;
	and.b32  	%r19581, %r19508, 255;
	and.b16  	%rs17260, %rs19861, 255;
	mul.wide.u16 	%r19582, %rs17260, 256;
	or.b32  	%r19583, %r19582, %r19581;
	shl.b32 	%r19584, %r19504, 16;
	and.b32  	%r19585, %r19584, 16711680;
	or.b32  	%r19586, %r19583, %r19585;
	shl.b32 	%r19587, %r19505, 24;
	or.b32  	%r19406, %r19586, %r19587;
	and.b32  	%r19588, %r19501, 255;
	and.b16  	%rs17261, %rs19857, 255;
	mul.wide.u16 	%r19589, %rs17261, 256;
	or.b32  	%r19590, %r19589, %r19588;
	shl.b32 	%r19591, %r19497, 16;
	and.b32  	%r19592, %r19591, 16711680;
	or.b32  	%r19593, %r19590, %r19592;
	shl.b32 	%r19594, %r19498, 24;
	or.b32  	%r19411, %r19593, %r19594;
	and.b32  	%r19595, %r19522, 255;
	and.b16  	%rs17262, %rs19853, 255;
	mul.wide.u16 	%r19596, %rs17262, 256;
	or.b32  	%r19597, %r19596, %r19595;
	shl.b32 	%r19598, %r19518, 16;
	and.b32  	%r19599, %r19598, 16711680;
	or.b32  	%r19600, %r19597, %r19599;
	shl.b32 	%r19601, %r19519, 24;
	or.b32  	%r19416, %r19600, %r19601;
	and.b32  	%r19602, %r19515, 255;
	and.b16  	%rs17263, %rs19849, 255;
	mul.wide.u16 	%r19603, %rs17263, 256;
	or.b32  	%r19604, %r19603, %r19602;
	shl.b32 	%r19605, %r19511, 16;
	and.b32  	%r19606, %r19605, 16711680;
	or.b32  	%r19607, %r19604, %r19606;
	shl.b32 	%r19608, %r19512, 24;
	or.b32  	%r19421, %r19607, %r19608;
	and.b32  	%r19609, %r19536, 255;
	and.b16  	%rs17264, %rs19845, 255;
	mul.wide.u16 	%r19610, %rs17264, 256;
	or.b32  	%r19611, %r19610, %r19609;
	shl.b32 	%r19612, %r19532, 16;
	and.b32  	%r19613, %r19612, 16711680;
	or.b32  	%r19614, %r19611, %r19613;
	shl.b32 	%r19615, %r19533, 24;
	or.b32  	%r19426, %r19614, %r19615;
	and.b32  	%r19616, %r19529, 255;
	and.b16  	%rs17265, %rs19841, 255;
	mul.wide.u16 	%r19617, %rs17265, 256;
	or.b32  	%r19618, %r19617, %r19616;
	shl.b32 	%r19619, %r19525, 16;
	and.b32  	%r19620, %r19619, 16711680;
	or.b32  	%r19621, %r19618, %r19620;
	shl.b32 	%r19622, %r19526, 24;
	or.b32  	%r19431, %r19621, %r19622;
	cvt.u32.u16 	%r19623, %rs19838;
	and.b32  	%r19624, %r19623, 255;
	and.b16  	%rs17266, %rs19837, 255;
	mul.wide.u16 	%r19625, %rs17266, 256;
	or.b32  	%r19436, %r19625, %r19624;
	mov.b32 	%r19452, 8;
	mov.b32 	%r19453, 0;
	mov.b32 	%r19454, -1;
	// begin inline asm
	shfl.sync.up.b32 %r19365, %r33144, %r19452, %r19453, %r19454;
	// end inline asm
	// begin inline asm
	shfl.sync.up.b32 %r19370, %r19371, %r19452, %r19453, %r19454;
	// end inline asm
	// begin inline asm
	shfl.sync.up.b32 %r19375, %r19376, %r19452, %r19453, %r19454;
	// end inline asm
	// begin inline asm
	shfl.sync.up.b32 %r19380, %r19381, %r19452, %r19453, %r19454;
	// end inline asm
	// begin inline asm
	shfl.sync.up.b32 %r19385, %r19386, %r19452, %r19453, %r19454;
	// end inline asm
	// begin inline asm
	shfl.sync.up.b32 %r19390, %r19391, %r19452, %r19453, %r19454;
	// end inline asm
	// begin inline asm
	shfl.sync.up.b32 %r19395, %r19396, %r19452, %r19453, %r19454;
	// end inline asm
	// begin inline asm
	shfl.sync.up.b32 %r19400, %r19401, %r19452, %r19453, %r19454;
	// end inline asm
	// begin inline asm
	shfl.sync.up.b32 %r19405, %r19406, %r19452, %r19453, %r19454;
	// end inline asm
	// begin inline asm
	shfl.sync.up.b32 %r19410, %r19411, %r19452, %r19453, %r19454;
	// end inline asm
	// begin inline asm
	shfl.sync.up.b32 %r19415, %r19416, %r19452, %r19453, %r19454;
	// end inline asm
	// begin inline asm
	shfl.sync.up.b32 %r19420, %r19421, %r19452, %r19453, %r19454;
	// end inline asm
	// begin inline asm
	shfl.sync.up.b32 %r19425, %r19426, %r19452, %r19453, %r19454;
	// end inline asm
	// begin inline asm
	shfl.sync.up.b32 %r19430, %r19431, %r19452, %r19453, %r19454;
	// end inline asm
	// begin inline asm
	shfl.sync.up.b32 %r19435, %r19436, %r19452, %r19453, %r19454;
	// end inline asm
	// begin inline asm
	shfl.sync.up.b32 %r19440, %r33143, %r19452, %r19453, %r19454;
	// end inline asm
	// begin inline asm
	shfl.sync.up.b32 %r19445, %r33141, %r19452, %r19453, %r19454;
	// end inline asm
	// begin inline asm
	shfl.sync.up.b32 %r19450, %r33142, %r19452, %r19453, %r19454;
	// end inline asm
	mov.b64 	%rd2264, {%r19445, %r19450};
	mov.b64 	%fd53, %rd2264;
	cvt.u16.u32 	%rs3407, %r19375;
	cvt.u16.u32 	%rs17267, %r19435;
	shr.u32 	%r19626, %r19435, 8;
	cvt.u16.u32 	%rs17268, %r19626;
	st.local.u32 	[%rd153], %r19365;
	st.local.v2.b32 	[%rd153+8], {%r19375, %r19380};
	st.local.v2.b32 	[%rd153+16], {%r19385, %r19390};
	st.local.v2.b32 	[%rd153+24], {%r19395, %r19400};
	st.local.v2.b32 	[%rd153+32], {%r19405, %r19410};
	st.local.v2.b32 	[%rd153+40], {%r19415, %r19420};
	st.local.v2.b32 	[%rd153+48], {%r19425, %r19430};
	st.local.v2.u8 	[%rd153+56], {%rs17267, %rs17268};
	st.local.u32 	[%rd153+60], %r19440;
	st.local.v2.u32 	[%rd153+64], {%r19445, %r19450};
	setp.ne.s32 	%p461, %r33144, 0;
	mov.u16 	%rs19986, %rs19886;
	mov.u16 	%rs19985, %rs19885;
	mov.u16 	%rs19984, %rs19884;
	mov.u16 	%rs19983, %rs19883;
	mov.u16 	%rs19982, %rs19882;
	mov.u16 	%rs19981, %rs19881;
	mov.u16 	%rs19980, %rs19880;
	mov.u16 	%rs19979, %rs19879;
	mov.u16 	%rs19978, %rs19878;
	mov.u16 	%rs19977, %rs19877;
	mov.u16 	%rs19976, %rs19876;
	mov.u16 	%rs19975, %rs19875;
	mov.u16 	%rs19974, %rs19874;
	mov.u16 	%rs19973, %rs19873;
	mov.u16 	%rs19972, %rs19872;
	mov.u16 	%rs19971, %rs19871;
	mov.u16 	%rs19970, %rs19870;
	mov.u16 	%rs19969, %rs19869;
	mov.u16 	%rs19968, %rs19868;
	mov.u16 	%rs19967, %rs19867;
	mov.u16 	%rs19966, %rs19866;
	mov.u16 	%rs19965, %rs19865;
	mov.u16 	%rs19964, %rs19864;
	mov.u16 	%rs19963, %rs19863;
	mov.u16 	%rs19962, %rs19862;
	mov.u16 	%rs19961, %rs19861;
	mov.u16 	%rs19960, %rs19860;
	mov.u16 	%rs19959, %rs19859;
	mov.u16 	%rs19958, %rs19858;
	mov.u16 	%rs19957, %rs19857;
	mov.u16 	%rs19956, %rs19856;
	mov.u16 	%rs19955, %rs19855;
	mov.u16 	%rs19954, %rs19854;
	mov.u16 	%rs19953, %rs19853;
	mov.u16 	%rs19952, %rs19852;
	mov.u16 	%rs19951, %rs19851;
	mov.u16 	%rs19950, %rs19850;
	mov.u16 	%rs19949, %rs19849;
	mov.u16 	%rs19948, %rs19848;
	mov.u16 	%rs19947, %rs19847;
	mov.u16 	%rs19946, %rs19846;
	mov.u16 	%rs19945, %rs19845;
	mov.u16 	%rs19944, %rs19844;
	mov.u16 	%rs19943, %rs19843;
	mov.u16 	%rs19942, %rs19842;
	mov.u16 	%rs19941, %rs19841;
	mov.u16 	%rs19940, %rs19840;
	mov.u16 	%rs19939, %rs19839;
	mov.u16 	%rs19938, %rs19838;
	mov.u16 	%rs19937, %rs19837;
	mov.u32 	%r33156, %r33143;
	mov.u32 	%r33154, %r33141;
	mov.u32 	%r33155, %r33142;
	@%p461 bra 	$L__BB1_313;
	mov.b64 	%rd2265, {%r33141, %r33142};
	mov.b64 	%fd360, %rd2265;
	mov.b16 	%rs17269, 0;
	st.local.u8 	[%rd151], %rs17269;
	add.s32 	%r19628, %r33143, %r19440;
	st.local.u32 	[%rd151+52], %r19628;
	add.f64 	%fd361, %fd53, %fd360;
	st.local.f64 	[%rd151+56], %fd361;
	mov.b32 	%r33145, 0;
$L__BB1_303:
	mov.u32 	%r618, %r33145;
	cvt.u64.u32 	%rd2266, %r618;
	add.s64 	%rd2267, %rd151, %rd2266;
	ld.local.u8 	%rs17270, [%rd2267];
	setp.ne.s16 	%p462, %rs17270, 0;
	add.s32 	%r33145, %r618, 1;
	@%p462 bra 	$L__BB1_303;
	and.b16  	%rs17271, %rs3407, 255;
	setp.eq.s16 	%p463, %rs17271, 0;
	mov.u32 	%r33147, %r618;
	@%p463 bra 	$L__BB1_307;
	mov.b32 	%r33146, 0;
$L__BB1_306:
	add.s32 	%r19630, %r33146, %r618;
	cvt.u64.u32 	%rd2268, %r19630;
	add.s64 	%rd2269, %rd153, %rd2268;
	ld.local.u8 	%rs17272, [%rd2269+8];
	add.s64 	%rd2270, %rd151, %rd2268;
	st.local.u8 	[%rd2270], %rs17272;
	add.s32 	%r621, %r33146, 1;
	add.s32 	%r33147, %r621, %r618;
	cvt.u64.u32 	%rd2271, %r33146;
	add.s64 	%rd2272, %rd153, %rd2271;
	ld.local.u8 	%rs17273, [%rd2272+9];
	setp.ne.s16 	%p464, %rs17273, 0;
	mov.u32 	%r33146, %r621;
	@%p464 bra 	$L__BB1_306;
$L__BB1_307:
	cvt.u64.u32 	%rd2273, %r33147;
	add.s64 	%rd2274, %rd151, %rd2273;
	mov.b16 	%rs17274, 0;
	st.local.u8 	[%rd2274+1], %rs17274;
	mov.b32 	%r33148, 0;
$L__BB1_308:
	mov.u32 	%r624, %r33148;
	cvt.u64.u32 	%rd2275, %r624;
	add.s64 	%rd2276, %rd151, %rd2275;
	ld.local.u8 	%rs17275, [%rd2276];
	setp.ne.s16 	%p465, %rs17275, 0;
	add.s32 	%r33148, %r624, 1;
	@%p465 bra 	$L__BB1_308;
	and.b16  	%rs17276, %rs19886, 255;
	setp.eq.s16 	%p466, %rs17276, 0;
	mov.u32 	%r33150, %r624;
	@%p466 bra 	$L__BB1_312;
	mov.b32 	%r33149, 0;
$L__BB1_311:
	add.s32 	%r19633, %r33149, %r624;
	cvt.u64.u32 	%rd2277, %r19633;
	add.s64 	%rd2278, %rd152, %rd2277;
	ld.local.u8 	%rs17277, [%rd2278+8];
	add.s64 	%rd2279, %rd151, %rd2277;
	st.local.u8 	[%rd2279], %rs17277;
	add.s32 	%r627, %r33149, 1;
	add.s32 	%r33150, %r627, %r624;
	cvt.u64.u32 	%rd2280, %r33149;
	add.s64 	%rd2281, %rd152, %rd2280;
	ld.local.u8 	%rs17278, [%rd2281+9];
	setp.ne.s16 	%p467, %rs17278, 0;
	mov.u32 	%r33149, %r627;
	@%p467 bra 	$L__BB1_311;
$L__BB1_312:
	cvt.u64.u32 	%rd2282, %r33150;
	add.s64 	%rd2283, %rd151, %rd2282;
	mov.b16 	%rs17279, 0;
	st.local.u8 	[%rd2283+1], %rs17279;
	ld.local.v2.b32 	{%r19634, %r19635}, [%rd151];
	bfe.u32 	%r19636, %r19634, 0, 8;
	cvt.u16.u32 	%rs19986, %r19636;
	bfe.u32 	%r19637, %r19634, 8, 8;
	cvt.u16.u32 	%rs19985, %r19637;
	bfe.u32 	%r19638, %r19634, 16, 8;
	cvt.u16.u32 	%rs19984, %r19638;
	bfe.u32 	%r19639, %r19634, 24, 8;
	cvt.u16.u32 	%rs19983, %r19639;
	bfe.u32 	%r19640, %r19635, 0, 8;
	cvt.u16.u32 	%rs19982, %r19640;
	bfe.u32 	%r19641, %r19635, 8, 8;
	cvt.u16.u32 	%rs19981, %r19641;
	bfe.u32 	%r19642, %r19635, 16, 8;
	cvt.u16.u32 	%rs19980, %r19642;
	bfe.u32 	%r19643, %r19635, 24, 8;
	cvt.u16.u32 	%rs19979, %r19643;
	ld.local.v2.b32 	{%r19644, %r19645}, [%rd151+8];
	bfe.u32 	%r19646, %r19644, 0, 8;
	cvt.u16.u32 	%rs19978, %r19646;
	bfe.u32 	%r19647, %r19644, 8, 8;
	cvt.u16.u32 	%rs19977, %r19647;
	bfe.u32 	%r19648, %r19644, 16, 8;
	cvt.u16.u32 	%rs19976, %r19648;
	bfe.u32 	%r19649, %r19644, 24, 8;
	cvt.u16.u32 	%rs19975, %r19649;
	bfe.u32 	%r19650, %r19645, 0, 8;
	cvt.u16.u32 	%rs19974, %r19650;
	bfe.u32 	%r19651, %r19645, 8, 8;
	cvt.u16.u32 	%rs19973, %r19651;
	bfe.u32 	%r19652, %r19645, 16, 8;
	cvt.u16.u32 	%rs19972, %r19652;
	bfe.u32 	%r19653, %r19645, 24, 8;
	cvt.u16.u32 	%rs19971, %r19653;
	ld.local.v2.b32 	{%r19654, %r19655}, [%rd151+16];
	bfe.u32 	%r19656, %r19654, 0, 8;
	cvt.u16.u32 	%rs19970, %r19656;
	bfe.u32 	%r19657, %r19654, 8, 8;
	cvt.u16.u32 	%rs19969, %r19657;
	bfe.u32 	%r19658, %r19654, 16, 8;
	cvt.u16.u32 	%rs19968, %r19658;
	bfe.u32 	%r19659, %r19654, 24, 8;
	cvt.u16.u32 	%rs19967, %r19659;
	bfe.u32 	%r19660, %r19655, 0, 8;
	cvt.u16.u32 	%rs19966, %r19660;
	bfe.u32 	%r19661, %r19655, 8, 8;
	cvt.u16.u32 	%rs19965, %r19661;
	bfe.u32 	%r19662, %r19655, 16, 8;
	cvt.u16.u32 	%rs19964, %r19662;
	bfe.u32 	%r19663, %r19655, 24, 8;
	cvt.u16.u32 	%rs19963, %r19663;
	ld.local.v2.b32 	{%r19664, %r19665}, [%rd151+24];
	bfe.u32 	%r19666, %r19664, 0, 8;
	cvt.u16.u32 	%rs19962, %r19666;
	bfe.u32 	%r19667, %r19664, 8, 8;
	cvt.u16.u32 	%rs19961, %r19667;
	bfe.u32 	%r19668, %r19664, 16, 8;
	cvt.u16.u32 	%rs19960, %r19668;
	bfe.u32 	%r19669, %r19664, 24, 8;
	cvt.u16.u32 	%rs19959, %r19669;
	bfe.u32 	%r19670, %r19665, 0, 8;
	cvt.u16.u32 	%rs19958, %r19670;
	bfe.u32 	%r19671, %r19665, 8, 8;
	cvt.u16.u32 	%rs19957, %r19671;
	bfe.u32 	%r19672, %r19665, 16, 8;
	cvt.u16.u32 	%rs19956, %r19672;
	bfe.u32 	%r19673, %r19665, 24, 8;
	cvt.u16.u32 	%rs19955, %r19673;
	ld.local.v2.b32 	{%r19674, %r19675}, [%rd151+32];
	bfe.u32 	%r19676, %r19674, 0, 8;
	cvt.u16.u32 	%rs19954, %r19676;
	bfe.u32 	%r19677, %r19674, 8, 8;
	cvt.u16.u32 	%rs19953, %r19677;
	bfe.u32 	%r19678, %r19674, 16, 8;
	cvt.u16.u32 	%rs19952, %r19678;
	bfe.u32 	%r19679, %r19674, 24, 8;
	cvt.u16.u32 	%rs19951, %r19679;
	bfe.u32 	%r19680, %r19675, 0, 8;
	cvt.u16.u32 	%rs19950, %r19680;
	bfe.u32 	%r19681, %r19675, 8, 8;
	cvt.u16.u32 	%rs19949, %r19681;
	bfe.u32 	%r19682, %r19675, 16, 8;
	cvt.u16.u32 	%rs19948, %r19682;
	bfe.u32 	%r19683, %r19675, 24, 8;
	cvt.u16.u32 	%rs19947, %r19683;
	ld.local.v2.b32 	{%r19684, %r19685}, [%rd151+40];
	bfe.u32 	%r19686, %r19684, 0, 8;
	cvt.u16.u32 	%rs19946, %r19686;
	bfe.u32 	%r19687, %r19684, 8, 8;
	cvt.u16.u32 	%rs19945, %r19687;
	bfe.u32 	%r19688, %r19684, 16, 8;
	cvt.u16.u32 	%rs19944, %r19688;
	bfe.u32 	%r19689, %r19684, 24, 8;
	cvt.u16.u32 	%rs19943, %r19689;
	bfe.u32 	%r19690, %r19685, 0, 8;
	cvt.u16.u32 	%rs19942, %r19690;
	bfe.u32 	%r19691, %r19685, 8, 8;
	cvt.u16.u32 	%rs19941, %r19691;
	bfe.u32 	%r19692, %r19685, 16, 8;
	cvt.u16.u32 	%rs19940, %r19692;
	bfe.u32 	%r19693, %r19685, 24, 8;
	cvt.u16.u32 	%rs19939, %r19693;
	ld.local.v2.u8 	{%rs19938, %rs19937}, [%rd151+48];
	ld.local.u32 	%r33156, [%rd151+52];
	ld.local.v2.u32 	{%r33154, %r33155}, [%rd151+56];
$L__BB1_313:
	setp.gt.s32 	%p468, %r17996, 7;
	add.s32 	%r33157, %r33144, %r19365;
	@%p468 bra 	$L__BB1_315;
	mov.u32 	%r33154, %r33141;
	mov.u32 	%r33155, %r33142;
	mov.u32 	%r33156, %r33143;
	mov.u16 	%rs19937, %rs19837;
	mov.u16 	%rs19938, %rs19838;
	mov.u16 	%rs19939, %rs19839;
	mov.u16 	%rs19940, %rs19840;
	mov.u16 	%rs19941, %rs19841;
	mov.u16 	%rs19942, %rs19842;
	mov.u16 	%rs19943, %rs19843;
	mov.u16 	%rs19944, %rs19844;
	mov.u16 	%rs19945, %rs19845;
	mov.u16 	%rs19946, %rs19846;
	mov.u16 	%rs19947, %rs19847;
	mov.u16 	%rs19948, %rs19848;
	mov.u16 	%rs19949, %rs19849;
	mov.u16 	%rs19950, %rs19850;
	mov.u16 	%rs19951, %rs19851;
	mov.u16 	%rs19952, %rs19852;
	mov.u16 	%rs19953, %rs19853;
	mov.u16 	%rs19954, %rs19854;
	mov.u16 	%rs19955, %rs19855;
	mov.u16 	%rs19956, %rs19856;
	mov.u16 	%rs19957, %rs19857;
	mov.u16 	%rs19958, %rs19858;
	mov.u16 	%rs19959, %rs19859;
	mov.u16 	%rs19960, %rs19860;
	mov.u16 	%rs19961, %rs19861;
	mov.u16 	%rs19962, %rs19862;
	mov.u16 	%rs19963, %rs19863;
	mov.u16 	%rs19964, %rs19864;
	mov.u16 	%rs19965, %rs19865;
	mov.u16 	%rs19966, %rs19866;
	mov.u16 	%rs19967, %rs19867;
	mov.u16 	%rs19968, %rs19868;
	mov.u16 	%rs19969, %rs19869;
	mov.u16 	%rs19970, %rs19870;
	mov.u16 	%rs19971, %rs19871;
	mov.u16 	%rs19972, %rs19872;
	mov.u16 	%rs19973, %rs19873;
	mov.u16 	%rs19974, %rs19874;
	mov.u16 	%rs19975, %rs19875;
	mov.u16 	%rs19976, %rs19876;
	mov.u16 	%rs19977, %rs19877;
	mov.u16 	%rs19978, %rs19878;
	mov.u16 	%rs19979, %rs19879;
	mov.u16 	%rs19980, %rs19880;
	mov.u16 	%rs19981, %rs19881;
	mov.u16 	%rs19982, %rs19882;
	mov.u16 	%rs19983, %rs19883;
	mov.u16 	%rs19984, %rs19884;
	mov.u16 	%rs19985, %rs19885;
	mov.u16 	%rs19986, %rs19886;
	mov.u32 	%r33157, %r33144;
$L__BB1_315:
	st.local.u32 	[%rd152], %r33157;
	cvt.u32.u16 	%r19784, %rs19980;
	cvt.u32.u16 	%r19785, %rs19979;
	prmt.b32 	%r19786, %r19784, %r19785, 0x3340U;
	cvt.u32.u16 	%r19787, %rs19981;
	cvt.u32.u16 	%r19788, %rs19982;
	prmt.b32 	%r19789, %r19788, %r19787, 0x3340U;
	prmt.b32 	%r19790, %r19789, %r19786, 0x5410U;
	cvt.u32.u16 	%r19791, %rs19984;
	cvt.u32.u16 	%r19792, %rs19983;
	prmt.b32 	%r19793, %r19791, %r19792, 0x3340U;
	cvt.u32.u16 	%r19794, %rs19985;
	cvt.u32.u16 	%r19795, %rs19986;
	prmt.b32 	%r19796, %r19795, %r19794, 0x3340U;
	prmt.b32 	%r19797, %r19796, %r19793, 0x5410U;
	st.local.v2.b32 	[%rd152+8], {%r19797, %r19790};
	cvt.u32.u16 	%r19798, %rs19972;
	cvt.u32.u16 	%r19799, %rs19971;
	prmt.b32 	%r19800, %r19798, %r19799, 0x3340U;
	cvt.u32.u16 	%r19801, %rs19973;
	cvt.u32.u16 	%r19802, %rs19974;
	prmt.b32 	%r19803, %r19802, %r19801, 0x3340U;
	prmt.b32 	%r19804, %r19803, %r19800, 0x5410U;
	cvt.u32.u16 	%r19805, %rs19976;
	cvt.u32.u16 	%r19806, %rs19975;
	prmt.b32 	%r19807, %r19805, %r19806, 0x3340U;
	cvt.u32.u16 	%r19808, %rs19977;
	cvt.u32.u16 	%r19809, %rs19978;
	prmt.b32 	%r19810, %r19809, %r19808, 0x3340U;
	prmt.b32 	%r19811, %r19810, %r19807, 0x5410U;
	st.local.v2.b32 	[%rd152+16], {%r19811, %r19804};
	cvt.u32.u16 	%r19812, %rs19964;
	cvt.u32.u16 	%r19813, %rs19963;
	prmt.b32 	%r19814, %r19812, %r19813, 0x3340U;
	cvt.u32.u16 	%r19815, %rs19965;
	cvt.u32.u16 	%r19816, %rs19966;
	prmt.b32 	%r19817, %r19816, %r19815, 0x3340U;
	prmt.b32 	%r19818, %r19817, %r19814, 0x5410U;
	cvt.u32.u16 	%r19819, %rs19968;
	cvt.u32.u16 	%r19820, %rs19967;
	prmt.b32 	%r19821, %r19819, %r19820, 0x3340U;
	cvt.u32.u16 	%r19822, %rs19969;
	cvt.u32.u16 	%r19823, %rs19970;
	prmt.b32 	%r19824, %r19823, %r19822, 0x3340U;
	prmt.b32 	%r19825, %r19824, %r19821, 0x5410U;
	st.local.v2.b32 	[%rd152+24], {%r19825, %r19818};
	cvt.u32.u16 	%r19826, %rs19956;
	cvt.u32.u16 	%r19827, %rs19955;
	prmt.b32 	%r19828, %r19826, %r19827, 0x3340U;
	cvt.u32.u16 	%r19829, %rs19957;
	cvt.u32.u16 	%r19830, %rs19958;
	prmt.b32 	%r19831, %r19830, %r19829, 0x3340U;
	prmt.b32 	%r19832, %r19831, %r19828, 0x5410U;
	cvt.u32.u16 	%r19833, %rs19960;
	cvt.u32.u16 	%r19834, %rs19959;
	prmt.b32 	%r19835, %r19833, %r19834, 0x3340U;
	cvt.u32.u16 	%r19836, %rs19961;
	cvt.u32.u16 	%r19837, %rs19962;
	prmt.b32 	%r19838, %r19837, %r19836, 0x3340U;
	prmt.b32 	%r19839, %r19838, %r19835, 0x5410U;
	st.local.v2.b32 	[%rd152+32], {%r19839, %r19832};
	cvt.u32.u16 	%r19840, %rs19948;
	cvt.u32.u16 	%r19841, %rs19947;
	prmt.b32 	%r19842, %r19840, %r19841, 0x3340U;
	cvt.u32.u16 	%r19843, %rs19949;
	cvt.u32.u16 	%r19844, %rs19950;
	prmt.b32 	%r19845, %r19844, %r19843, 0x3340U;
	prmt.b32 	%r19846, %r19845, %r19842, 0x5410U;
	cvt.u32.u16 	%r19847, %rs19952;
	cvt.u32.u16 	%r19848, %rs19951;
	prmt.b32 	%r19849, %r19847, %r19848, 0x3340U;
	cvt.u32.u16 	%r19850, %rs19953;
	cvt.u32.u16 	%r19851, %rs19954;
	prmt.b32 	%r19852, %r19851, %r19850, 0x3340U;
	prmt.b32 	%r19853, %r19852, %r19849, 0x5410U;
	st.local.v2.b32 	[%rd152+40], {%r19853, %r19846};
	cvt.u32.u16 	%r19854, %rs19940;
	cvt.u32.u16 	%r19855, %rs19939;
	prmt.b32 	%r19856, %r19854, %r19855, 0x3340U;
	cvt.u32.u16 	%r19857, %rs19941;
	cvt.u32.u16 	%r19858, %rs19942;
	prmt.b32 	%r19859, %r19858, %r19857, 0x3340U;
	prmt.b32 	%r19860, %r19859, %r19856, 0x5410U;
	cvt.u32.u16 	%r19861, %rs19944;
	cvt.u32.u16 	%r19862, %rs19943;
	prmt.b32 	%r19863, %r19861, %r19862, 0x3340U;
	cvt.u32.u16 	%r19864, %rs19945;
	cvt.u32.u16 	%r19865, %rs19946;
	prmt.b32 	%r19866, %r19865, %r19864, 0x3340U;
	prmt.b32 	%r19867, %r19866, %r19863, 0x5410U;
	st.local.v2.b32 	[%rd152+48], {%r19867, %r19860};
	st.local.v2.u8 	[%rd152+56], {%rs19938, %rs19937};
	st.local.u32 	[%rd152+60], %r33156;
	st.local.v2.u32 	[%rd152+64], {%r33154, %r33155};
	and.b32  	%r19868, %r19795, 255;
	and.b16  	%rs17280, %rs19985, 255;
	mul.wide.u16 	%r19869, %rs17280, 256;
	or.b32  	%r19870, %r19869, %r19868;
	shl.b32 	%r19871, %r19791, 16;
	and.b32  	%r19872, %r19871, 16711680;
	or.b32  	%r19873, %r19870, %r19872;
	shl.b32 	%r19874, %r19792, 24;
	or.b32  	%r19705, %r19873, %r19874;
	and.b32  	%r19875, %r19788, 255;
	and.b16  	%rs17281, %rs19981, 255;
	mul.wide.u16 	%r19876, %rs17281, 256;
	or.b32  	%r19877, %r19876, %r19875;
	shl.b32 	%r19878, %r19784, 16;
	and.b32  	%r19879, %r19878, 16711680;
	or.b32  	%r19880, %r19877, %r19879;
	shl.b32 	%r19881, %r19785, 24;
	or.b32  	%r19710, %r19880, %r19881;
	and.b32  	%r19882, %r19809, 255;
	and.b16  	%rs17282, %rs19977, 255;
	mul.wide.u16 	%r19883, %rs17282, 256;
	or.b32  	%r19884, %r19883, %r19882;
	shl.b32 	%r19885, %r19805, 16;
	and.b32  	%r19886, %r19885, 16711680;
	or.b32  	%r19887, %r19884, %r19886;
	shl.b32 	%r19888, %r19806, 24;
	or.b32  	%r19715, %r19887, %r19888;
	and.b32  	%r19889, %r19802, 255;
	and.b16  	%rs17283, %rs19973, 255;
	mul.wide.u16 	%r19890, %rs17283, 256;
	or.b32  	%r19891, %r19890, %r19889;
	shl.b32 	%r19892, %r19798, 16;
	and.b32  	%r19893, %r19892, 16711680;
	or.b32  	%r19894, %r19891, %r19893;
	shl.b32 	%r19895, %r19799, 24;
	or.b32  	%r19720, %r19894, %r19895;
	and.b32  	%r19896, %r19823, 255;
	and.b16  	%rs17284, %rs19969, 255;
	mul.wide.u16 	%r19897, %rs17284, 256;
	or.b32  	%r19898, %r19897, %r19896;
	shl.b32 	%r19899, %r19819, 16;
	and.b32  	%r19900, %r19899, 16711680;
	or.b32  	%r19901, %r19898, %r19900;
	shl.b32 	%r19902, %r19820, 24;
	or.b32  	%r19725, %r19901, %r19902;
	and.b32  	%r19903, %r19816, 255;
	and.b16  	%rs17285, %rs19965, 255;
	mul.wide.u16 	%r19904, %rs17285, 256;
	or.b32  	%r19905, %r19904, %r19903;
	shl.b32 	%r19906, %r19812, 16;
	and.b32  	%r19907, %r19906, 16711680;
	or.b32  	%r19908, %r19905, %r19907;
	shl.b32 	%r19909, %r19813, 24;
	or.b32  	%r19730, %r19908, %r19909;
	and.b32  	%r19910, %r19837, 255;
	and.b16  	%rs17286, %rs19961, 255;
	mul.wide.u16 	%r19911, %rs17286, 256;
	or.b32  	%r19912, %r19911, %r19910;
	shl.b32 	%r19913, %r19833, 16;
	and.b32  	%r19914, %r19913, 16711680;
	or.b32  	%r19915, %r19912, %r19914;
	shl.b32 	%r19916, %r19834, 24;
	or.b32  	%r19735, %r19915, %r19916;
	and.b32  	%r19917, %r19830, 255;
	and.b16  	%rs17287, %rs19957, 255;
	mul.wide.u16 	%r19918, %rs17287, 256;
	or.b32  	%r19919, %r19918, %r19917;
	shl.b32 	%r19920, %r19826, 16;
	and.b32  	%r19921, %r19920, 16711680;
	or.b32  	%r19922, %r19919, %r19921;
	shl.b32 	%r19923, %r19827, 24;
	or.b32  	%r19740, %r19922, %r19923;
	and.b32  	%r19924, %r19851, 255;
	and.b16  	%rs17288, %rs19953, 255;
	mul.wide.u16 	%r19925, %rs17288, 256;
	or.b32  	%r19926, %r19925, %r19924;
	shl.b32 	%r19927, %r19847, 16;
	and.b32  	%r19928, %r19927, 16711680;
	or.b32  	%r19929, %r19926, %r19928;
	shl.b32 	%r19930, %r19848, 24;
	or.b32  	%r19745, %r19929, %r19930;
	and.b32  	%r19931, %r19844, 255;
	and.b16  	%rs17289, %rs19949, 255;
	mul.wide.u16 	%r19932, %rs17289, 256;
	or.b32  	%r19933, %r19932, %r19931;
	shl.b32 	%r19934, %r19840, 16;
	and.b32  	%r19935, %r19934, 16711680;
	or.b32  	%r19936, %r19933, %r19935;
	shl.b32 	%r19937, %r19841, 24;
	or.b32  	%r19750, %r19936, %r19937;
	and.b32  	%r19938, %r19865, 255;
	and.b16  	%rs17290, %rs19945, 255;
	mul.wide.u16 	%r19939, %rs17290, 256;
	or.b32  	%r19940, %r19939, %r19938;
	shl.b32 	%r19941, %r19861, 16;
	and.b32  	%r19942, %r19941, 16711680;
	or.b32  	%r19943, %r19940, %r19942;
	shl.b32 	%r19944, %r19862, 24;
	or.b32  	%r19755, %r19943, %r19944;
	and.b32  	%r19945, %r19858, 255;
	and.b16  	%rs17291, %rs19941, 255;
	mul.wide.u16 	%r19946, %rs17291, 256;
	or.b32  	%r19947, %r19946, %r19945;
	shl.b32 	%r19948, %r19854, 16;
	and.b32  	%r19949, %r19948, 16711680;
	or.b32  	%r19950, %r19947, %r19949;
	shl.b32 	%r19951, %r19855, 24;
	or.b32  	%r19760, %r19950, %r19951;
	cvt.u32.u16 	%r19952, %rs19938;
	and.b32  	%r19953, %r19952, 255;
	and.b16  	%rs17292, %rs19937, 255;
	mul.wide.u16 	%r19954, %rs17292, 256;
	or.b32  	%r19765, %r19954, %r19953;
	mov.b32 	%r19781, 16;
	mov.b32 	%r19782, 0;
	mov.b32 	%r19783, -1;
	// begin inline asm
	shfl.sync.up.b32 %r19694, %r33157, %r19781, %r19782, %r19783;
	// end inline asm
	// begin inline asm
	shfl.sync.up.b32 %r19699, %r19700, %r19781, %r19782, %r19783;
	// end inline asm
	// begin inline asm
	shfl.sync.up.b32 %r19704, %r19705, %r19781, %r19782, %r19783;
	// end inline asm
	// begin inline asm
	shfl.sync.up.b32 %r19709, %r19710, %r19781, %r19782, %r19783;
	// end inline asm
	// begin inline asm
	shfl.sync.up.b32 %r19714, %r19715, %r19781, %r19782, %r19783;
	// end inline asm
	// begin inline asm
	shfl.sync.up.b32 %r19719, %r19720, %r19781, %r19782, %r19783;
	// end inline asm
	// begin inline asm
	shfl.sync.up.b32 %r19724, %r19725, %r19781, %r19782, %r19783;
	// end inline asm
	// begin inline asm
	shfl.sync.up.b32 %r19729, %r19730, %r19781, %r19782, %r19783;
	// end inline asm
	// begin inline asm
	shfl.sync.up.b32 %r19734, %r19735, %r19781, %r19782, %r19783;
	// end inline asm
	// begin inline asm
	shfl.sync.up.b32 %r19739, %r19740, %r19781, %r19782, %r19783;
	// end inline asm
	// begin inline asm
	shfl.sync.up.b32 %r19744, %r19745, %r19781, %r19782, %r19783;
	// end inline asm
	// begin inline asm
	shfl.sync.up.b32 %r19749, %r19750, %r19781, %r19782, %r19783;
	// end inline asm
	// begin inline asm
	shfl.sync.up.b32 %r19754, %r19755, %r19781, %r19782, %r19783;
	// end inline asm
	// begin inline asm
	shfl.sync.up.b32 %r19759, %r19760, %r19781, %r19782, %r19783;
	// end inline asm
	// begin inline asm
	shfl.sync.up.b32 %r19764, %r19765, %r19781, %r19782, %r19783;
	// end inline asm
	// begin inline asm
	shfl.sync.up.b32 %r19769, %r33156, %r19781, %r19782, %r19783;
	// end inline asm
	// begin inline asm
	shfl.sync.up.b32 %r19774, %r33154, %r19781, %r19782, %r19783;
	// end inline asm
	// begin inline asm
	shfl.sync.up.b32 %r19779, %r33155, %r19781, %r19782, %r19783;
	// end inline asm
	mov.b64 	%rd2284, {%r19774, %r19779};
	mov.b64 	%fd54, %rd2284;
	cvt.u16.u32 	%rs3558, %r19704;
	cvt.u16.u32 	%rs17293, %r19764;
	shr.u32 	%r19955, %r19764, 8;
	cvt.u16.u32 	%rs17294, %r19955;
	st.local.u32 	[%rd153], %r19694;
	st.local.v2.b32 	[%rd153+8], {%r19704, %r19709};
	st.local.v2.b32 	[%rd153+16], {%r19714, %r19719};
	st.local.v2.b32 	[%rd153+24], {%r19724, %r19729};
	st.local.v2.b32 	[%rd153+32], {%r19734, %r19739};
	st.local.v2.b32 	[%rd153+40], {%r19744, %r19749};
	st.local.v2.b32 	[%rd153+48], {%r19754, %r19759};
	st.local.v2.u8 	[%rd153+56], {%rs17293, %rs17294};
	st.local.u32 	[%rd153+60], %r19769;
	st.local.v2.u32 	[%rd153+64], {%r19774, %r19779};
	setp.ne.s32 	%p469, %r33157, 0;
	mov.u16 	%rs20086, %rs19986;
	mov.u16 	%rs20085, %rs19985;
	mov.u16 	%rs20084, %rs19984;
	mov.u16 	%rs20083, %rs19983;
	mov.u16 	%rs20082, %rs19982;
	mov.u16 	%rs20081, %rs19981;
	mov.u16 	%rs20080, %rs19980;
	mov.u16 	%rs20079, %rs19979;
	mov.u16 	%rs20078, %rs19978;
	mov.u16 	%rs20077, %rs19977;
	mov.u16 	%rs20076, %rs19976;
	mov.u16 	%rs20075, %rs19975;
	mov.u16 	%rs20074, %rs19974;
	mov.u16 	%rs20073, %rs19973;
	mov.u16 	%rs20072, %rs19972;
	mov.u16 	%rs20071, %rs19971;
	mov.u16 	%rs20070, %rs19970;
	mov.u16 	%rs20069, %rs19969;
	mov.u16 	%rs20068, %rs19968;
	mov.u16 	%rs20067, %rs19967;
	mov.u16 	%rs20066, %rs19966;
	mov.u16 	%rs20065, %rs19965;
	mov.u16 	%rs20064, %rs19964;
	mov.u16 	%rs20063, %rs19963;
	mov.u16 	%rs20062, %rs19962;
	mov.u16 	%rs20061, %rs19961;
	mov.u16 	%rs20060, %rs19960;
	mov.u16 	%rs20059, %rs19959;
	mov.u16 	%rs20058, %rs19958;
	mov.u16 	%rs20057, %rs19957;
	mov.u16 	%rs20056, %rs19956;
	mov.u16 	%rs20055, %rs19955;
	mov.u16 	%rs20054, %rs19954;
	mov.u16 	%rs20053, %rs19953;
	mov.u16 	%rs20052, %rs19952;
	mov.u16 	%rs20051, %rs19951;
	mov.u16 	%rs20050, %rs19950;
	mov.u16 	%rs20049, %rs19949;
	mov.u16 	%rs20048, %rs19948;
	mov.u16 	%rs20047, %rs19947;
	mov.u16 	%rs20046, %rs19946;
	mov.u16 	%rs20045, %rs19945;
	mov.u16 	%rs20044, %rs19944;
	mov.u16 	%rs20043, %rs19943;
	mov.u16 	%rs20042, %rs19942;
	mov.u16 	%rs20041, %rs19941;
	mov.u16 	%rs20040, %rs19940;
	mov.u16 	%rs20039, %rs19939;
	mov.u16 	%rs20038, %rs19938;
	mov.u16 	%rs20037, %rs19937;
	mov.u32 	%r33169, %r33156;
	mov.u32 	%r33167, %r33154;
	mov.u32 	%r33168, %r33155;
	@%p469 bra 	$L__BB1_327;
	mov.b64 	%rd2285, {%r33154, %r33155};
	mov.b64 	%fd362, %rd2285;
	mov.b16 	%rs17295, 0;
	st.local.u8 	[%rd151], %rs17295;
	add.s32 	%r19957, %r33156, %r19769;
	st.local.u32 	[%rd151+52], %r19957;
	add.f64 	%fd363, %fd54, %fd362;
	st.local.f64 	[%rd151+56], %fd363;
	mov.b32 	%r33158, 0;
$L__BB1_317:
	mov.u32 	%r643, %r33158;
	cvt.u64.u32 	%rd2286, %r643;
	add.s64 	%rd2287, %rd151, %rd2286;
	ld.local.u8 	%rs17296, [%rd2287];
	setp.ne.s16 	%p470, %rs17296, 0;
	add.s32 	%r33158, %r643, 1;
	@%p470 bra 	$L__BB1_317;
	and.b16  	%rs17297, %rs3558, 255;
	setp.eq.s16 	%p471, %rs17297, 0;
	mov.u32 	%r33160, %r643;
	@%p471 bra 	$L__BB1_321;
	mov.b32 	%r33159, 0;
$L__BB1_320:
	add.s32 	%r19959, %r33159, %r643;
	cvt.u64.u32 	%rd2288, %r19959;
	add.s64 	%rd2289, %rd153, %rd2288;
	ld.local.u8 	%rs17298, [%rd2289+8];
	add.s64 	%rd2290, %rd151, %rd2288;
	st.local.u8 	[%rd2290], %rs17298;
	add.s32 	%r646, %r33159, 1;
	add.s32 	%r33160, %r646, %r643;
	cvt.u64.u32 	%rd2291, %r33159;
	add.s64 	%rd2292, %rd153, %rd2291;
	ld.local.u8 	%rs17299, [%rd2292+9];
	setp.ne.s16 	%p472, %rs17299, 0;
	mov.u32 	%r33159, %r646;
	@%p472 bra 	$L__BB1_320;
$L__BB1_321:
	cvt.u64.u32 	%rd2293, %r33160;
	add.s64 	%rd2294, %rd151, %rd2293;
	mov.b16 	%rs17300, 0;
	st.local.u8 	[%rd2294+1], %rs17300;
	mov.b32 	%r33161, 0;
$L__BB1_322:
	mov.u32 	%r649, %r33161;
	cvt.u64.u32 	%rd2295, %r649;
	add.s64 	%rd2296, %rd151, %rd2295;
	ld.local.u8 	%rs17301, [%rd2296];
	setp.ne.s16 	%p473, %rs17301, 0;
	add.s32 	%r33161, %r649, 1;
	@%p473 bra 	$L__BB1_322;
	and.b16  	%rs17302, %rs19986, 255;
	setp.eq.s16 	%p474, %rs17302, 0;
	mov.u32 	%r33163, %r649;
	@%p474 bra 	$L__BB1_326;
	mov.b32 	%r33162, 0;
$L__BB1_325:
	add.s32 	%r19962, %r33162, %r649;
	cvt.u64.u32 	%rd2297, %r19962;
	add.s64 	%rd2298, %rd152, %rd2297;
	ld.local.u8 	%rs17303, [%rd2298+8];
	add.s64 	%rd2299, %rd151, %rd2297;
	st.local.u8 	[%rd2299], %rs17303;
	add.s32 	%r652, %r33162, 1;
	add.s32 	%r33163, %r652, %r649;
	cvt.u64.u32 	%rd2300, %r33162;
	add.s64 	%rd2301, %rd152, %rd2300;
	ld.local.u8 	%rs17304, [%rd2301+9];
	setp.ne.s16 	%p475, %rs17304, 0;
	mov.u32 	%r33162, %r652;
	@%p475 bra 	$L__BB1_325;
$L__BB1_326:
	cvt.u64.u32 	%rd2302, %r33163;
	add.s64 	%rd2303, %rd151, %rd2302;
	mov.b16 	%rs17305, 0;
	st.local.u8 	[%rd2303+1], %rs17305;
	ld.local.v2.b32 	{%r19963, %r19964}, [%rd151];
	bfe.u32 	%r19965, %r19963, 0, 8;
	cvt.u16.u32 	%rs20086, %r19965;
	bfe.u32 	%r19966, %r19963, 8, 8;
	cvt.u16.u32 	%rs20085, %r19966;
	bfe.u32 	%r19967, %r19963, 16, 8;
	cvt.u16.u32 	%rs20084, %r19967;
	bfe.u32 	%r19968, %r19963, 24, 8;
	cvt.u16.u32 	%rs20083, %r19968;
	bfe.u32 	%r19969, %r19964, 0, 8;
	cvt.u16.u32 	%rs20082, %r19969;
	bfe.u32 	%r19970, %r19964, 8, 8;
	cvt.u16.u32 	%rs20081, %r19970;
	bfe.u32 	%r19971, %r19964, 16, 8;
	cvt.u16.u32 	%rs20080, %r19971;
	bfe.u32 	%r19972, %r19964, 24, 8;
	cvt.u16.u32 	%rs20079, %r19972;
	ld.local.v2.b32 	{%r19973, %r19974}, [%rd151+8];
	bfe.u32 	%r19975, %r19973, 0, 8;
	cvt.u16.u32 	%rs20078, %r19975;
	bfe.u32 	%r19976, %r19973, 8, 8;
	cvt.u16.u32 	%rs20077, %r19976;
	bfe.u32 	%r19977, %r19973, 16, 8;
	cvt.u16.u32 	%rs20076, %r19977;
	bfe.u32 	%r19978, %r19973, 24, 8;
	cvt.u16.u32 	%rs20075, %r19978;
	bfe.u32 	%r19979, %r19974, 0, 8;
	cvt.u16.u32 	%rs20074, %r19979;
	bfe.u32 	%r19980, %r19974, 8, 8;
	cvt.u16.u32 	%rs20073, %r19980;
	bfe.u32 	%r19981, %r19974, 16, 8;
	cvt.u16.u32 	%rs20072, %r19981;
	bfe.u32 	%r19982, %r19974, 24, 8;
	cvt.u16.u32 	%rs20071, %r19982;
	ld.local.v2.b32 	{%r19983, %r19984}, [%rd151+16];
	bfe.u32 	%r19985, %r19983, 0, 8;
	cvt.u16.u32 	%rs20070, %r19985;
	bfe.u32 	%r19986, %r19983, 8, 8;
	cvt.u16.u32 	%rs20069, %r19986;
	bfe.u32 	%r19987, %r19983, 16, 8;
	cvt.u16.u32 	%rs20068, %r19987;
	bfe.u32 	%r19988, %r19983, 24, 8;
	cvt.u16.u32 	%rs20067, %r19988;
	bfe.u32 	%r19989, %r19984, 0, 8;
	cvt.u16.u32 	%rs20066, %r19989;
	bfe.u32 	%r19990, %r19984, 8, 8;
	cvt.u16.u32 	%rs20065, %r19990;
	bfe.u32 	%r19991, %r19984, 16, 8;
	cvt.u16.u32 	%rs20064, %r19991;
	bfe.u32 	%r19992, %r19984, 24, 8;
	cvt.u16.u32 	%rs20063, %r19992;
	ld.local.v2.b32 	{%r19993, %r19994}, [%rd151+24];
	bfe.u32 	%r19995, %r19993, 0, 8;
	cvt.u16.u32 	%rs20062, %r19995;
	bfe.u32 	%r19996, %r19993, 8, 8;
	cvt.u16.u32 	%rs20061, %r19996;
	bfe.u32 	%r19997, %r19993, 16, 8;
	cvt.u16.u32 	%rs20060, %r19997;
	bfe.u32 	%r19998, %r19993, 24, 8;
	cvt.u16.u32 	%rs20059, %r19998;
	bfe.u32 	%r19999, %r19994, 0, 8;
	cvt.u16.u32 	%rs20058, %r19999;
	bfe.u32 	%r20000, %r19994, 8, 8;
	cvt.u16.u32 	%rs20057, %r20000;
	bfe.u32 	%r20001, %r19994, 16, 8;
	cvt.u16.u32 	%rs20056, %r20001;
	bfe.u32 	%r20002, %r19994, 24, 8;
	cvt.u16.u32 	%rs20055, %r20002;
	ld.local.v2.b32 	{%r20003, %r20004}, [%rd151+32];
	bfe.u32 	%r20005, %r20003, 0, 8;
	cvt.u16.u32 	%rs20054, %r20005;
	bfe.u32 	%r20006, %r20003, 8, 8;
	cvt.u16.u32 	%rs20053, %r20006;
	bfe.u32 	%r20007, %r20003, 16, 8;
	cvt.u16.u32 	%rs20052, %r20007;
	bfe.u32 	%r20008, %r20003, 24, 8;
	cvt.u16.u32 	%rs20051, %r20008;
	bfe.u32 	%r20009, %r20004, 0, 8;
	cvt.u16.u32 	%rs20050, %r20009;
	bfe.u32 	%r20010, %r20004, 8, 8;
	cvt.u16.u32 	%rs20049, %r20010;
	bfe.u32 	%r20011, %r20004, 16, 8;
	cvt.u16.u32 	%rs20048, %r20011;
	bfe.u32 	%r20012, %r20004, 24, 8;
	cvt.u16.u32 	%rs20047, %r20012;
	ld.local.v2.b32 	{%r20013, %r20014}, [%rd151+40];
	bfe.u32 	%r20015, %r20013, 0, 8;
	cvt.u16.u32 	%rs20046, %r20015;
	bfe.u32 	%r20016, %r20013, 8, 8;
	cvt.u16.u32 	%rs20045, %r20016;
	bfe.u32 	%r20017, %r20013, 16, 8;
	cvt.u16.u32 	%rs20044, %r20017;
	bfe.u32 	%r20018, %r20013, 24, 8;
	cvt.u16.u32 	%rs20043, %r20018;
	bfe.u32 	%r20019, %r20014, 0, 8;
	cvt.u16.u32 	%rs20042, %r20019;
	bfe.u32 	%r20020, %r20014, 8, 8;
	cvt.u16.u32 	%rs20041, %r20020;
	bfe.u32 	%r20021, %r20014, 16, 8;
	cvt.u16.u32 	%rs20040, %r20021;
	bfe.u32 	%r20022, %r20014, 24, 8;
	cvt.u16.u32 	%rs20039, %r20022;
	ld.local.v2.u8 	{%rs20038, %rs20037}, [%rd151+48];
	ld.local.u32 	%r33169, [%rd151+52];
	ld.local.v2.u32 	{%r33167, %r33168}, [%rd151+56];
$L__BB1_327:
	setp.gt.s32 	%p476, %r17996, 15;
	add.s32 	%r33170, %r33157, %r19694;
	@%p476 bra 	$L__BB1_329;
	mov.u32 	%r33167, %r33154;
	mov.u32 	%r33168, %r33155;
	mov.u32 	%r33169, %r33156;
	mov.u16 	%rs20037, %rs19937;
	mov.u16 	%rs20038, %rs19938;
	mov.u16 	%rs20039, %rs19939;
	mov.u16 	%rs20040, %rs19940;
	mov.u16 	%rs20041, %rs19941;
	mov.u16 	%rs20042, %rs19942;
	mov.u16 	%rs20043, %rs19943;
	mov.u16 	%rs20044, %rs19944;
	mov.u16 	%rs20045, %rs19945;
	mov.u16 	%rs20046, %rs19946;
	mov.u16 	%rs20047, %rs19947;
	mov.u16 	%rs20048, %rs19948;
	mov.u16 	%rs20049, %rs19949;
	mov.u16 	%rs20050, %rs19950;
	mov.u16 	%rs20051, %rs19951;
	mov.u16 	%rs20052, %rs19952;
	mov.u16 	%rs20053, %rs19953;
	mov.u16 	%rs20054, %rs19954;
	mov.u16 	%rs20055, %rs19955;
	mov.u16 	%rs20056, %rs19956;
	mov.u16 	%rs20057, %rs19957;
	mov.u16 	%rs20058, %rs19958;
	mov.u16 	%rs20059, %rs19959;
	mov.u16 	%rs20060, %rs19960;
	mov.u16 	%rs20061, %rs19961;
	mov.u16 	%rs20062, %rs19962;
	mov.u16 	%rs20063, %rs19963;
	mov.u16 	%rs20064, %rs19964;
	mov.u16 	%rs20065, %rs19965;
	mov.u16 	%rs20066, %rs19966;
	mov.u16 	%rs20067, %rs19967;
	mov.u16 	%rs20068, %rs19968;
	mov.u16 	%rs20069, %rs19969;
	mov.u16 	%rs20070, %rs19970;
	mov.u16 	%rs20071, %rs19971;
	mov.u16 	%rs20072, %rs19972;
	mov.u16 	%rs20073, %rs19973;
	mov.u16 	%rs20074, %rs19974;
	mov.u16 	%rs20075, %rs19975;
	mov.u16 	%rs20076, %rs19976;
	mov.u16 	%rs20077, %rs19977;
	mov.u16 	%rs20078, %rs19978;
	mov.u16 	%rs20079, %rs19979;
	mov.u16 	%rs20080, %rs19980;
	mov.u16 	%rs20081, %rs19981;
	mov.u16 	%rs20082, %rs19982;
	mov.u16 	%rs20083, %rs19983;
	mov.u16 	%rs20084, %rs19984;
	mov.u16 	%rs20085, %rs19985;
	mov.u16 	%rs20086, %rs19986;
	mov.u32 	%r33170, %r33157;
$L__BB1_329:
	cvt.u32.u16 	%r20113, %rs20086;
	and.b32  	%r20114, %r20113, 255;
	and.b16  	%rs17306, %rs20085, 255;
	mul.wide.u16 	%r20115, %rs17306, 256;
	or.b32  	%r20116, %r20115, %r20114;
	cvt.u32.u16 	%r20117, %rs20084;
	shl.b32 	%r20118, %r20117, 16;
	and.b32  	%r20119, %r20118, 16711680;
	or.b32  	%r20120, %r20116, %r20119;
	cvt.u32.u16 	%r20121, %rs20083;
	shl.b32 	%r20122, %r20121, 24;
	or.b32  	%r20034, %r20120, %r20122;
	cvt.u32.u16 	%r20123, %rs20082;
	and.b32  	%r20124, %r20123, 255;
	and.b16  	%rs17307, %rs20081, 255;
	mul.wide.u16 	%r20125, %rs17307, 256;
	or.b32  	%r20126, %r20125, %r20124;
	cvt.u32.u16 	%r20127, %rs20080;
	shl.b32 	%r20128, %r20127, 16;
	and.b32  	%r20129, %r20128, 16711680;
	or.b32  	%r20130, %r20126, %r20129;
	cvt.u32.u16 	%r20131, %rs20079;
	shl.b32 	%r20132, %r20131, 24;
	or.b32  	%r20039, %r20130, %r20132;
	cvt.u32.u16 	%r20133, %rs20078;
	and.b32  	%r20134, %r20133, 255;
	and.b16  	%rs17308, %rs20077, 255;
	mul.wide.u16 	%r20135, %rs17308, 256;
	or.b32  	%r20136, %r20135, %r20134;
	cvt.u32.u16 	%r20137, %rs20076;
	shl.b32 	%r20138, %r20137, 16;
	and.b32  	%r20139, %r20138, 16711680;
	or.b32  	%r20140, %r20136, %r20139;
	cvt.u32.u16 	%r20141, %rs20075;
	shl.b32 	%r20142, %r20141, 24;
	or.b32  	%r20044, %r20140, %r20142;
	cvt.u32.u16 	%r20143, %rs20074;
	and.b32  	%r20144, %r20143, 255;
	and.b16  	%rs17309, %rs20073, 255;
	mul.wide.u16 	%r20145, %rs17309, 256;
	or.b32  	%r20146, %r20145, %r20144;
	cvt.u32.u16 	%r20147, %rs20072;
	shl.b32 	%r20148, %r20147, 16;
	and.b32  	%r20149, %r20148, 16711680;
	or.b32  	%r20150, %r20146, %r20149;
	cvt.u32.u16 	%r20151, %rs20071;
	shl.b32 	%r20152, %r20151, 24;
	or.b32  	%r20049, %r20150, %r20152;
	cvt.u32.u16 	%r20153, %rs20070;
	and.b32  	%r20154, %r20153, 255;
	and.b16  	%rs17310, %rs20069, 255;
	mul.wide.u16 	%r20155, %rs17310, 256;
	or.b32  	%r20156, %r20155, %r20154;
	cvt.u32.u16 	%r20157, %rs20068;
	shl.b32 	%r20158, %r20157, 16;
	and.b32  	%r20159, %r20158, 16711680;
	or.b32  	%r20160, %r20156, %r20159;
	cvt.u32.u16 	%r20161, %rs20067;
	shl.b32 	%r20162, %r20161, 24;
	or.b32  	%r20054, %r20160, %r20162;
	cvt.u32.u16 	%r20163, %rs20066;
	and.b32  	%r20164, %r20163, 255;
	and.b16  	%rs17311, %rs20065, 255;
	mul.wide.u16 	%r20165, %rs17311, 256;
	or.b32  	%r20166, %r20165, %r20164;
	cvt.u32.u16 	%r20167, %rs20064;
	shl.b32 	%r20168, %r20167, 16;
	and.b32  	%r20169, %r20168, 16711680;
	or.b32  	%r20170, %r20166, %r20169;
	cvt.u32.u16 	%r20171, %rs20063;
	shl.b32 	%r20172, %r20171, 24;
	or.b32  	%r20059, %r20170, %r20172;
	cvt.u32.u16 	%r20173, %rs20062;
	and.b32  	%r20174, %r20173, 255;
	and.b16  	%rs17312, %rs20061, 255;
	mul.wide.u16 	%r20175, %rs17312, 256;
	or.b32  	%r20176, %r20175, %r20174;
	cvt.u32.u16 	%r20177, %rs20060;
	shl.b32 	%r20178, %r20177, 16;
	and.b32  	%r20179, %r20178, 16711680;
	or.b32  	%r20180, %r20176, %r20179;
	cvt.u32.u16 	%r20181, %rs20059;
	shl.b32 	%r20182, %r20181, 24;
	or.b32  	%r20064, %r20180, %r20182;
	cvt.u32.u16 	%r20183, %rs20058;
	and.b32  	%r20184, %r20183, 255;
	and.b16  	%rs17313, %rs20057, 255;
	mul.wide.u16 	%r20185, %rs17313, 256;
	or.b32  	%r20186, %r20185, %r20184;
	cvt.u32.u16 	%r20187, %rs20056;
	shl.b32 	%r20188, %r20187, 16;
	and.b32  	%r20189, %r20188, 16711680;
	or.b32  	%r20190, %r20186, %r20189;
	cvt.u32.u16 	%r20191, %rs20055;
	shl.b32 	%r20192, %r20191, 24;
	or.b32  	%r20069, %r20190, %r20192;
	cvt.u32.u16 	%r20193, %rs20054;
	and.b32  	%r20194, %r20193, 255;
	and.b16  	%rs17314, %rs20053, 255;
	mul.wide.u16 	%r20195, %rs17314, 256;
	or.b32  	%r20196, %r20195, %r20194;
	cvt.u32.u16 	%r20197, %rs20052;
	shl.b32 	%r20198, %r20197, 16;
	and.b32  	%r20199, %r20198, 16711680;
	or.b32  	%r20200, %r20196, %r20199;
	cvt.u32.u16 	%r20201, %rs20051;
	shl.b32 	%r20202, %r20201, 24;
	or.b32  	%r20074, %r20200, %r20202;
	cvt.u32.u16 	%r20203, %rs20050;
	and.b32  	%r20204, %r20203, 255;
	and.b16  	%rs17315, %rs20049, 255;
	mul.wide.u16 	%r20205, %rs17315, 256;
	or.b32  	%r20206, %r20205, %r20204;
	cvt.u32.u16 	%r20207, %rs20048;
	shl.b32 	%r20208, %r20207, 16;
	and.b32  	%r20209, %r20208, 16711680;
	or.b32  	%r20210, %r20206, %r20209;
	cvt.u32.u16 	%r20211, %rs20047;
	shl.b32 	%r20212, %r20211, 24;
	or.b32  	%r20079, %r20210, %r20212;
	cvt.u32.u16 	%r20213, %rs20046;
	and.b32  	%r20214, %r20213, 255;
	and.b16  	%rs17316, %rs20045, 255;
	mul.wide.u16 	%r20215, %rs17316, 256;
	or.b32  	%r20216, %r20215, %r20214;
	cvt.u32.u16 	%r20217, %rs20044;
	shl.b32 	%r20218, %r20217, 16;
	and.b32  	%r20219, %r20218, 16711680;
	or.b32  	%r20220, %r20216, %r20219;
	cvt.u32.u16 	%r20221, %rs20043;
	shl.b32 	%r20222, %r20221, 24;
	or.b32  	%r20084, %r20220, %r20222;
	cvt.u32.u16 	%r20223, %rs20042;
	and.b32  	%r20224, %r20223, 255;
	and.b16  	%rs17317, %rs20041, 255;
	mul.wide.u16 	%r20225, %rs17317, 256;
	or.b32  	%r20226, %r20225, %r20224;
	cvt.u32.u16 	%r20227, %rs20040;
	shl.b32 	%r20228, %r20227, 16;
	and.b32  	%r20229, %r20228, 16711680;
	or.b32  	%r20230, %r20226, %r20229;
	cvt.u32.u16 	%r20231, %rs20039;
	shl.b32 	%r20232, %r20231, 24;
	or.b32  	%r20089, %r20230, %r20232;
	cvt.u32.u16 	%r20233, %rs20038;
	and.b32  	%r20234, %r20233, 255;
	and.b16  	%rs17318, %rs20037, 255;
	mul.wide.u16 	%r20235, %rs17318, 256;
	or.b32  	%r20094, %r20235, %r20234;
	mov.b32 	%r20110, 1;
	mov.b32 	%r20111, 0;
	mov.b32 	%r20112, -1;
	// begin inline asm
	shfl.sync.up.b32 %r33362, %r33170, %r20110, %r20111, %r20112;
	// end inline asm
	// begin inline asm
	shfl.sync.up.b32 %r20028, %r20029, %r20110, %r20111, %r20112;
	// end inline asm
	// begin inline asm
	shfl.sync.up.b32 %r20033, %r20034, %r20110, %r20111, %r20112;
	// end inline asm
	// begin inline asm
	shfl.sync.up.b32 %r20038, %r20039, %r20110, %r20111, %r20112;
	// end inline asm
	// begin inline asm
	shfl.sync.up.b32 %r20043, %r20044, %r20110, %r20111, %r20112;
	// end inline asm
	// begin inline asm
	shfl.sync.up.b32 %r20048, %r20049, %r20110, %r20111, %r20112;
	// end inline asm
	// begin inline asm
	shfl.sync.up.b32 %r20053, %r20054, %r20110, %r20111, %r20112;
	// end inline asm
	// begin inline asm
	shfl.sync.up.b32 %r20058, %r20059, %r20110, %r20111, %r20112;
	// end inline asm
	// begin inline asm
	shfl.sync.up.b32 %r20063, %r20064, %r20110, %r20111, %r20112;
	// end inline asm
	// begin inline asm
	shfl.sync.up.b32 %r20068, %r20069, %r20110, %r20111, %r20112;
	// end inline asm
	// begin inline asm
	shfl.sync.up.b32 %r20073, %r20074, %r20110, %r20111, %r20112;
	// end inline asm
	// begin inline asm
	shfl.sync.up.b32 %r20078, %r20079, %r20110, %r20111, %r20112;
	// end inline asm
	// begin inline asm
	shfl.sync.up.b32 %r20083, %r20084, %r20110, %r20111, %r20112;
	// end inline asm
	// begin inline asm
	shfl.sync.up.b32 %r20088, %r20089, %r20110, %r20111, %r20112;
	// end inline asm
	// begin inline asm
	shfl.sync.up.b32 %r20093, %r20094, %r20110, %r20111, %r20112;
	// end inline asm
	// begin inline asm
	shfl.sync.up.b32 %r33361, %r33169, %r20110, %r20111, %r20112;
	// end inline asm
	// begin inline asm
	shfl.sync.up.b32 %r20103, %r33167, %r20110, %r20111, %r20112;
	// end inline asm
	// begin inline asm
	shfl.sync.up.b32 %r20108, %r33168, %r20110, %r20111, %r20112;
	// end inline asm
	mov.b64 	%rd2304, {%r20103, %r20108};
	mov.b64 	%fd477, %rd2304;
	cvt.u16.u32 	%rs22235, %r20033;
	shr.u32 	%r20236, %r20033, 8;
	cvt.u16.u32 	%rs22234, %r20236;
	{ .reg .b16 tmp; mov.b32 {tmp, %rs22233}, %r20033; }
	shr.u32 	%r20237, %r20033, 24;
	cvt.u16.u32 	%rs22232, %r20237;
	cvt.u16.u32 	%rs22231, %r20038;
	shr.u32 	%r20238, %r20038, 8;
	cvt.u16.u32 	%rs22230, %r20238;
	{ .reg .b16 tmp; mov.b32 {tmp, %rs22229}, %r20038; }
	shr.u32 	%r20239, %r20038, 24;
	cvt.u16.u32 	%rs22228, %r20239;
	cvt.u16.u32 	%rs22227, %r20043;
	shr.u32 	%r20240, %r20043, 8;
	cvt.u16.u32 	%rs22226, %r20240;
	{ .reg .b16 tmp; mov.b32 {tmp, %rs22225}, %r20043; }
	shr.u32 	%r20241, %r20043, 24;
	cvt.u16.u32 	%rs22224, %r20241;
	cvt.u16.u32 	%rs22223, %r20048;
	shr.u32 	%r20242, %r20048, 8;
	cvt.u16.u32 	%rs22222, %r20242;
	{ .reg .b16 tmp; mov.b32 {tmp, %rs22221}, %r20048; }
	shr.u32 	%r20243, %r20048, 24;
	cvt.u16.u32 	%rs22220, %r20243;
	cvt.u16.u32 	%rs22219, %r20053;
	shr.u32 	%r20244, %r20053, 8;
	cvt.u16.u32 	%rs22218, %r20244;
	{ .reg .b16 tmp; mov.b32 {tmp, %rs22217}, %r20053; }
	shr.u32 	%r20245, %r20053, 24;
	cvt.u16.u32 	%rs22216, %r20245;
	cvt.u16.u32 	%rs22215, %r20058;
	shr.u32 	%r20246, %r20058, 8;
	cvt.u16.u32 	%rs22214, %r20246;
	{ .reg .b16 tmp; mov.b32 {tmp, %rs22213}, %r20058; }
	shr.u32 	%r20247, %r20058, 24;
	cvt.u16.u32 	%rs22212, %r20247;
	cvt.u16.u32 	%rs22211, %r20063;
	shr.u32 	%r20248, %r20063, 8;
	cvt.u16.u32 	%rs22210, %r20248;
	{ .reg .b16 tmp; mov.b32 {tmp, %rs22209}, %r20063; }
	shr.u32 	%r20249, %r20063, 24;
	cvt.u16.u32 	%rs22208, %r20249;
	cvt.u16.u32 	%rs22207, %r20068;
	shr.u32 	%r20250, %r20068, 8;
	cvt.u16.u32 	%rs22206, %r20250;
	{ .reg .b16 tmp; mov.b32 {tmp, %rs22205}, %r20068; }
	shr.u32 	%r20251, %r20068, 24;
	cvt.u16.u32 	%rs22204, %r20251;
	cvt.u16.u32 	%rs22203, %r20073;
	shr.u32 	%r20252, %r20073, 8;
	cvt.u16.u32 	%rs22202, %r20252;
	{ .reg .b16 tmp; mov.b32 {tmp, %rs22201}, %r20073; }
	shr.u32 	%r20253, %r20073, 24;
	cvt.u16.u32 	%rs22200, %r20253;
	cvt.u16.u32 	%rs22199, %r20078;
	shr.u32 	%r20254, %r20078, 8;
	cvt.u16.u32 	%rs22198, %r20254;
	{ .reg .b16 tmp; mov.b32 {tmp, %rs22197}, %r20078; }
	shr.u32 	%r20255, %r20078, 24;
	cvt.u16.u32 	%rs22196, %r20255;
	cvt.u16.u32 	%rs22195, %r20083;
	shr.u32 	%r20256, %r20083, 8;
	cvt.u16.u32 	%rs22194, %r20256;
	{ .reg .b16 tmp; mov.b32 {tmp, %rs22193}, %r20083; }
	shr.u32 	%r20257, %r20083, 24;
	cvt.u16.u32 	%rs22192, %r20257;
	cvt.u16.u32 	%rs22191, %r20088;
	shr.u32 	%r20258, %r20088, 8;
	cvt.u16.u32 	%rs22190, %r20258;
	{ .reg .b16 tmp; mov.b32 {tmp, %rs22189}, %r20088; }
	shr.u32 	%r20259, %r20088, 24;
	cvt.u16.u32 	%rs22188, %r20259;
	cvt.u16.u32 	%rs22187, %r20093;
	shr.u32 	%r20260, %r20093, 8;
	cvt.u16.u32 	%rs22186, %r20260;
	st.local.u32 	[%rd159], %r33362;
	st.local.v2.b32 	[%rd159+8], {%r20033, %r20038};
	st.local.v2.b32 	[%rd159+16], {%r20043, %r20048};
	st.local.v2.b32 	[%rd159+24], {%r20053, %r20058};
	st.local.v2.b32 	[%rd159+32], {%r20063, %r20068};
	st.local.v2.b32 	[%rd159+40], {%r20073, %r20078};
	st.local.v2.b32 	[%rd159+48], {%r20083, %r20088};
	st.local.v2.u8 	[%rd159+56], {%rs22187, %rs22186};
	st.local.u32 	[%rd159+60], %r33361;
	st.local.v2.u32 	[%rd159+64], {%r20103, %r20108};
	setp.ne.s32 	%p477, %r17996, 31;
	@%p477 bra 	$L__BB1_331;
	mov.u32 	%r20261, %tid.x;
	shr.u32 	%r20262, %r20261, 5;
	mov.u32 	%r20263, _ZN6thrust24THRUST_300001_SM_1000_NS8cuda_cub4core6detail5shmemE;
	mad.lo.s32 	%r20264, %r20262, 72, %r20263;
	st.shared.u32 	[%r20264], %r33170;
	prmt.b32 	%r20267, %r20127, %r20131, 0x3340U;
	cvt.u32.u16 	%r20268, %rs20081;
	prmt.b32 	%r20270, %r20123, %r20268, 0x3340U;
	prmt.b32 	%r20271, %r20270, %r20267, 0x5410U;
	prmt.b32 	%r20274, %r20117, %r20121, 0x3340U;
	cvt.u32.u16 	%r20275, %rs20085;
	prmt.b32 	%r20277, %r20113, %r20275, 0x3340U;
	prmt.b32 	%r20278, %r20277, %r20274, 0x5410U;
	st.shared.v2.b32 	[%r20264+8], {%r20278, %r20271};
	prmt.b32 	%r20281, %r20147, %r20151, 0x3340U;
	cvt.u32.u16 	%r20282, %rs20073;
	prmt.b32 	%r20284, %r20143, %r20282, 0x3340U;
	prmt.b32 	%r20285, %r20284, %r20281, 0x5410U;
	prmt.b32 	%r20288, %r20137, %r20141, 0x3340U;
	cvt.u32.u16 	%r20289, %rs20077;
	prmt.b32 	%r20291, %r20133, %r20289, 0x3340U;
	prmt.b32 	%r20292, %r20291, %r20288, 0x5410U;
	st.shared.v2.b32 	[%r20264+16], {%r20292, %r20285};
	prmt.b32 	%r20295, %r20167, %r20171, 0x3340U;
	cvt.u32.u16 	%r20296, %rs20065;
	prmt.b32 	%r20298, %r20163, %r20296, 0x3340U;
	prmt.b32 	%r20299, %r20298, %r20295, 0x5410U;
	prmt.b32 	%r20302, %r20157, %r20161, 0x3340U;
	cvt.u32.u16 	%r20303, %rs20069;
	prmt.b32 	%r20305, %r20153, %r20303, 0x3340U;
	prmt.b32 	%r20306, %r20305, %r20302, 0x5410U;
	st.shared.v2.b32 	[%r20264+24], {%r20306, %r20299};
	prmt.b32 	%r20309, %r20187, %r20191, 0x3340U;
	cvt.u32.u16 	%r20310, %rs20057;
	prmt.b32 	%r20312, %r20183, %r20310, 0x3340U;
	prmt.b32 	%r20313, %r20312, %r20309, 0x5410U;
	prmt.b32 	%r20316, %r20177, %r20181, 0x3340U;
	cvt.u32.u16 	%r20317, %rs20061;
	prmt.b32 	%r20319, %r20173, %r20317, 0x3340U;
	prmt.b32 	%r20320, %r20319, %r20316, 0x5410U;
	st.shared.v2.b32 	[%r20264+32], {%r20320, %r20313};
	prmt.b32 	%r20323, %r20207, %r20211, 0x3340U;
	cvt.u32.u16 	%r20324, %rs20049;
	prmt.b32 	%r20326, %r20203, %r20324, 0x3340U;
	prmt.b32 	%r20327, %r20326, %r20323, 0x5410U;
	prmt.b32 	%r20330, %r20197, %r20201, 0x3340U;
	cvt.u32.u16 	%r20331, %rs20053;
	prmt.b32 	%r20333, %r20193, %r20331, 0x3340U;
	prmt.b32 	%r20334, %r20333, %r20330, 0x5410U;
	st.shared.v2.b32 	[%r20264+40], {%r20334, %r20327};
	prmt.b32 	%r20337, %r20227, %r20231, 0x3340U;
	cvt.u32.u16 	%r20338, %rs20041;
	prmt.b32 	%r20340, %r20223, %r20338, 0x3340U;
	prmt.b32 	%r20341, %r20340, %r20337, 0x5410U;
	prmt.b32 	%r20344, %r20217, %r20221, 0x3340U;
	cvt.u32.u16 	%r20345, %rs20045;
	prmt.b32 	%r20347, %r20213, %r20345, 0x3340U;
	prmt.b32 	%r20348, %r20347, %r20344, 0x5410U;
	st.shared.v2.b32 	[%r20264+48], {%r20348, %r20341};
	st.shared.v2.u8 	[%r20264+56], {%rs20038, %rs20037};
	st.shared.u32 	[%r20264+60], %r33169;
	st.shared.v2.u32 	[%r20264+64], {%r33167, %r33168};
$L__BB1_331:
	bar.sync 	0;
	ld.shared.u32 	%r33181, [_ZN6thrust24THRUST_300001_SM_1000_NS8cuda_cub4core6detail5shmemE];
	ld.shared.v2.b32 	{%r20351, %r20352}, [_ZN6thrust24THRUST_300001_SM_1000_NS8cuda_cub4core6detail5shmemE+8];
	bfe.u32 	%r20353, %r20351, 8, 8;
	cvt.u16.u32 	%rs20235, %r20353;
	bfe.u32 	%r20354, %r20351, 16, 8;
	cvt.u16.u32 	%rs20234, %r20354;
	bfe.u32 	%r20355, %r20351, 24, 8;
	cvt.u16.u32 	%rs20233, %r20355;
	bfe.u32 	%r20356, %r20352, 0, 8;
	cvt.u16.u32 	%rs20232, %r20356;
	bfe.u32 	%r20357, %r20352, 8, 8;
	cvt.u16.u32 	%rs20231, %r20357;
	bfe.u32 	%r20358, %r20352, 16, 8;
	cvt.u16.u32 	%rs20230, %r20358;
	bfe.u32 	%r20359, %r20352, 24, 8;
	cvt.u16.u32 	%rs20229, %r20359;
	bfe.u32 	%r20360, %r20351, 0, 8;
	cvt.u16.u32 	%rs3766, %r20360;
	ld.shared.v4.b32 	{%r20361, %r20362, %r20363, %r20364}, [_ZN6thrust24THRUST_300001_SM_1000_NS8cuda_cub4core6detail5shmemE+16];
	bfe.u32 	%r20365, %r20361, 0, 8;
	cvt.u16.u32 	%rs20228, %r20365;
	bfe.u32 	%r20366, %r20361, 8, 8;
	cvt.u16.u32 	%rs20227, %r20366;
	bfe.u32 	%r20367, %r20361, 16, 8;
	cvt.u16.u32 	%rs20226, %r20367;
	bfe.u32 	%r20368, %r20361, 24, 8;
	cvt.u16.u32 	%rs20225, %r20368;
	bfe.u32 	%r20369, %r20362, 0, 8;
	cvt.u16.u32 	%rs20224, %r20369;
	bfe.u32 	%r20370, %r20362, 8, 8;
	cvt.u16.u32 	%rs20223, %r20370;
	bfe.u32 	%r20371, %r20362, 16, 8;
	cvt.u16.u32 	%rs20222, %r20371;
	bfe.u32 	%r20372, %r20362, 24, 8;
	cvt.u16.u32 	%rs20221, %r20372;
	bfe.u32 	%r20373, %r20363, 0, 8;
	cvt.u16.u32 	%rs20220, %r20373;
	bfe.u32 	%r20374, %r20363, 8, 8;
	cvt.u16.u32 	%rs20219, %r20374;
	bfe.u32 	%r20375, %r20363, 16, 8;
	cvt.u16.u32 	%rs20218, %r20375;
	bfe.u32 	%r20376, %r20363, 24, 8;
	cvt.u16.u32 	%rs20217, %r20376;
	bfe.u32 	%r20377, %r20364, 0, 8;
	cvt.u16.u32 	%rs20216, %r20377;
	bfe.u32 	%r20378, %r20364, 8, 8;
	cvt.u16.u32 	%rs20215, %r20378;
	bfe.u32 	%r20379, %r20364, 16, 8;
	cvt.u16.u32 	%rs20214, %r20379;
	bfe.u32 	%r20380, %r20364, 24, 8;
	cvt.u16.u32 	%rs20213, %r20380;
	ld.shared.v4.b32 	{%r20381, %r20382, %r20383, %r20384}, [_ZN6thrust24THRUST_300001_SM_1000_NS8cuda_cub4core6detail5shmemE+32];
	bfe.u32 	%r20385, %r20381, 0, 8;
	cvt.u16.u32 	%rs20212, %r20385;
	bfe.u32 	%r20386, %r20381, 8, 8;
	cvt.u16.u32 	%rs20211, %r20386;
	bfe.u32 	%r20387, %r20381, 16, 8;
	cvt.u16.u32 	%rs20210, %r20387;
	bfe.u32 	%r20388, %r20381, 24, 8;
	cvt.u16.u32 	%rs20209, %r20388;
	bfe.u32 	%r20389, %r20382, 0, 8;
	cvt.u16.u32 	%rs20208, %r20389;
	bfe.u32 	%r20390, %r20382, 8, 8;
	cvt.u16.u32 	%rs20207, %r20390;
	bfe.u32 	%r20391, %r20382, 16, 8;
	cvt.u16.u32 	%rs20206, %r20391;
	bfe.u32 	%r20392, %r20382, 24, 8;
	cvt.u16.u32 	%rs20205, %r20392;
	bfe.u32 	%r20393, %r20383, 0, 8;
	cvt.u16.u32 	%rs20204, %r20393;
	bfe.u32 	%r20394, %r20383, 8, 8;
	cvt.u16.u32 	%rs20203, %r20394;
	bfe.u32 	%r20395, %r20383, 16, 8;
	cvt.u16.u32 	%rs20202, %r20395;
	bfe.u32 	%r20396, %r20383, 24, 8;
	cvt.u16.u32 	%rs20201, %r20396;
	bfe.u32 	%r20397, %r20384, 0, 8;
	cvt.u16.u32 	%rs20200, %r20397;
	bfe.u32 	%r20398, %r20384, 8, 8;
	cvt.u16.u32 	%rs20199, %r20398;
	bfe.u32 	%r20399, %r20384, 16, 8;
	cvt.u16.u32 	%rs20198, %r20399;
	bfe.u32 	%r20400, %r20384, 24, 8;
	cvt.u16.u32 	%rs20197, %r20400;
	ld.shared.v4.b32 	{%r20401, %r20402, %r20403, %r20404}, [_ZN6thrust24THRUST_300001_SM_1000_NS8cuda_cub4core6detail5shmemE+48];
	bfe.u32 	%r20405, %r20401, 0, 8;
	cvt.u16.u32 	%rs20196, %r20405;
	bfe.u32 	%r20406, %r20401, 8, 8;
	cvt.u16.u32 	%rs20195, %r20406;
	bfe.u32 	%r20407, %r20401, 16, 8;
	cvt.u16.u32 	%rs20194, %r20407;
	bfe.u32 	%r20408, %r20401, 24, 8;
	cvt.u16.u32 	%rs20193, %r20408;
	bfe.u32 	%r20409, %r20402, 0, 8;
	cvt.u16.u32 	%rs20192, %r20409;
	bfe.u32 	%r20410, %r20402, 8, 8;
	cvt.u16.u32 	%rs20191, %r20410;
	bfe.u32 	%r20411, %r20402, 16, 8;
	cvt.u16.u32 	%rs20190, %r20411;
	bfe.u32 	%r20412, %r20402, 24, 8;
	cvt.u16.u32 	%rs20189, %r20412;
	bfe.u32 	%r20413, %r20403, 0, 8;
	cvt.u16.u32 	%rs20188, %r20413;
	mov.b64 	%rd2305, {%r20403, %r20404};
	shr.u64 	%rd2306, %rd2305, 8;
	cvt.u16.u64 	%rs20187, %rd2306;
	{ .reg .b32 tmp; mov.b64 {tmp, %r669}, %rd2305; }
	ld.shared.f64 	%fd56, [_ZN6thrust24THRUST_300001_SM_1000_NS8cuda_cub4core6detail5shmemE+64];
	st.local.u32 	[%rd155], %r33181;
	st.local.v2.b32 	[%rd155+8], {%r20351, %r20352};
	st.local.v2.b32 	[%rd155+16], {%r20361, %r20362};
	st.local.v2.b32 	[%rd155+24], {%r20363, %r20364};
	st.local.v2.b32 	[%rd155+32], {%r20381, %r20382};
	st.local.v2.b32 	[%rd155+40], {%r20383, %r20384};
	st.local.v2.b32 	[%rd155+48], {%r20401, %r20402};
	st.local.v2.u8 	[%rd155+56], {%rs20188, %rs20187};
	st.local.u32 	[%rd155+60], %r669;
	st.local.f64 	[%rd155+64], %fd56;
	mov.u32 	%r20414, %tid.x;
	shr.u32 	%r20415, %r20414, 5;
	setp.ne.s32 	%p478, %r20415, 1;
	mov.b16 	%rs20236, 0;
	mov.b32 	%r33180, 0;
	mov.f64 	%fd439, 0d0000000000000000;
	@%p478 bra 	$L__BB1_333;
	mov.f64 	%fd439, %fd56;
	mov.u32 	%r33180, %r669;
	mov.u16 	%rs20236, %rs3766;
$L__BB1_333:
	ld.shared.u32 	%r20416, [_ZN6thrust24THRUST_300001_SM_1000_NS8cuda_cub4core6detail5shmemE+72];
	ld.shared.v4.b32 	{%r20417, %r20418, %r20419, %r20420}, [_ZN6thrust24THRUST_300001_SM_1000_NS8cuda_cub4core6detail5shmemE+80];
	bfe.u32 	%r20421, %r20417, 0, 8;
	cvt.u16.u32 	%rs20137, %r20421;
	bfe.u32 	%r20422, %r20417, 8, 8;
	cvt.u16.u32 	%rs20138, %r20422;
	bfe.u32 	%r20423, %r20417, 16, 8;
	cvt.u16.u32 	%rs20139, %r20423;
	bfe.u32 	%r20424, %r20417, 24, 8;
	cvt.u16.u32 	%rs20140, %r20424;
	bfe.u32 	%r20425, %r20418, 0, 8;
	cvt.u16.u32 	%rs20141, %r20425;
	bfe.u32 	%r20426, %r20418, 8, 8;
	cvt.u16.u32 	%rs20142, %r20426;
	bfe.u32 	%r20427, %r20418, 16, 8;
	cvt.u16.u32 	%rs20143, %r20427;
	bfe.u32 	%r20428, %r20418, 24, 8;
	cvt.u16.u32 	%rs20144, %r20428;
	bfe.u32 	%r20429, %r20419, 0, 8;
	cvt.u16.u32 	%rs20145, %r20429;
	bfe.u32 	%r20430, %r20419, 8, 8;
	cvt.u16.u32 	%rs20146, %r20430;
	bfe.u32 	%r20431, %r20419, 16, 8;
	cvt.u16.u32 	%rs20147, %r20431;
	bfe.u32 	%r20432, %r20419, 24, 8;
	cvt.u16.u32 	%rs20148, %r20432;
	bfe.u32 	%r20433, %r20420, 0, 8;
	cvt.u16.u32 	%rs20149, %r20433;
	bfe.u32 	%r20434, %r20420, 8, 8;
	cvt.u16.u32 	%rs20150, %r20434;
	bfe.u32 	%r20435, %r20420, 16, 8;
	cvt.u16.u32 	%rs20151, %r20435;
	bfe.u32 	%r20436, %r20420, 24, 8;
	cvt.u16.u32 	%rs20152, %r20436;
	ld.shared.v4.b32 	{%r20437, %r20438, %r20439, %r20440}, [_ZN6thrust24THRUST_300001_SM_1000_NS8cuda_cub4core6detail5shmemE+96];
	bfe.u32 	%r20441, %r20437, 0, 8;
	cvt.u16.u32 	%rs20153, %r20441;
	bfe.u32 	%r20442, %r20437, 8, 8;
	cvt.u16.u32 	%rs20154, %r20442;
	bfe.u32 	%r20443, %r20437, 16, 8;
	cvt.u16.u32 	%rs20155, %r20443;
	bfe.u32 	%r20444, %r20437, 24, 8;
	cvt.u16.u32 	%rs20156, %r20444;
	bfe.u32 	%r20445, %r20438, 0, 8;
	cvt.u16.u32 	%rs20157, %r20445;
	bfe.u32 	%r20446, %r20438, 8, 8;
	cvt.u16.u32 	%rs20158, %r20446;
	bfe.u32 	%r20447, %r20438, 16, 8;
	cvt.u16.u32 	%rs20159, %r20447;
	bfe.u32 	%r20448, %r20438, 24, 8;
	cvt.u16.u32 	%rs20160, %r20448;
	bfe.u32 	%r20449, %r20439, 0, 8;
	cvt.u16.u32 	%rs20161, %r20449;
	bfe.u32 	%r20450, %r20439, 8, 8;
	cvt.u16.u32 	%rs20162, %r20450;
	bfe.u32 	%r20451, %r20439, 16, 8;
	cvt.u16.u32 	%rs20163, %r20451;
	bfe.u32 	%r20452, %r20439, 24, 8;
	cvt.u16.u32 	%rs20164, %r20452;
	bfe.u32 	%r20453, %r20440, 0, 8;
	cvt.u16.u32 	%rs20165, %r20453;
	bfe.u32 	%r20454, %r20440, 8, 8;
	cvt.u16.u32 	%rs20166, %r20454;
	bfe.u32 	%r20455, %r20440, 16, 8;
	cvt.u16.u32 	%rs20167, %r20455;
	bfe.u32 	%r20456, %r20440, 24, 8;
	cvt.u16.u32 	%rs20168, %r20456;
	ld.shared.v4.b32 	{%r20457, %r20458, %r20459, %r20460}, [_ZN6thrust24THRUST_300001_SM_1000_NS8cuda_cub4core6detail5shmemE+112];
	bfe.u32 	%r20461, %r20457, 0, 8;
	cvt.u16.u32 	%rs20169, %r20461;
	bfe.u32 	%r20462, %r20457, 8, 8;
	cvt.u16.u32 	%rs20170, %r20462;
	bfe.u32 	%r20463, %r20457, 16, 8;
	cvt.u16.u32 	%rs20171, %r20463;
	bfe.u32 	%r20464, %r20457, 24, 8;
	cvt.u16.u32 	%rs20172, %r20464;
	bfe.u32 	%r20465, %r20458, 0, 8;
	cvt.u16.u32 	%rs20173, %r20465;
	bfe.u32 	%r20466, %r20458, 8, 8;
	cvt.u16.u32 	%rs20174, %r20466;
	bfe.u32 	%r20467, %r20458, 16, 8;
	cvt.u16.u32 	%rs20175, %r20467;
	bfe.u32 	%r20468, %r20458, 24, 8;
	cvt.u16.u32 	%rs20176, %r20468;
	bfe.u32 	%r20469, %r20459, 0, 8;
	cvt.u16.u32 	%rs20177, %r20469;
	bfe.u32 	%r20470, %r20459, 8, 8;
	cvt.u16.u32 	%rs20178, %r20470;
	bfe.u32 	%r20471, %r20459, 16, 8;
	cvt.u16.u32 	%rs20179, %r20471;
	bfe.u32 	%r20472, %r20459, 24, 8;
	cvt.u16.u32 	%rs20180, %r20472;
	bfe.u32 	%r20473, %r20460, 0, 8;
	cvt.u16.u32 	%rs20181, %r20473;
	bfe.u32 	%r20474, %r20460, 8, 8;
	cvt.u16.u32 	%rs20182, %r20474;
	bfe.u32 	%r20475, %r20460, 16, 8;
	cvt.u16.u32 	%rs20183, %r20475;
	bfe.u32 	%r20476, %r20460, 24, 8;
	cvt.u16.u32 	%rs20184, %r20476;
	ld.shared.v2.u8 	{%rs20185, %rs20186}, [_ZN6thrust24THRUST_300001_SM_1000_NS8cuda_cub4core6detail5shmemE+128];
	ld.shared.u32 	%r33179, [_ZN6thrust24THRUST_300001_SM_1000_NS8cuda_cub4core6detail5shmemE+132];
	ld.shared.f64 	%fd438, [_ZN6thrust24THRUST_300001_SM_1000_NS8cuda_cub4core6detail5shmemE+136];
	st.local.u32 	[%rd150], %r20416;
	st.local.v2.b32 	[%rd150+8], {%r20417, %r20418};
	st.local.v2.b32 	[%rd150+16], {%r20419, %r20420};
	st.local.v2.b32 	[%rd150+24], {%r20437, %r20438};
	st.local.v2.b32 	[%rd150+32], {%r20439, %r20440};
	st.local.v2.b32 	[%rd150+40], {%r20457, %r20458};
	st.local.v2.b32 	[%rd150+48], {%r20459, %r20460};
	st.local.v2.u8 	[%rd150+56], {%rs20185, %rs20186};
	st.local.u32 	[%rd150+60], %r33179;
	st.local.f64 	[%rd150+64], %fd438;
	add.s32 	%r673, %r20416, %r33181;
	setp.ne.s32 	%p479, %r20416, 0;
	@%p479 bra 	$L__BB1_345;
	mov.b16 	%rs17321, 0;
	st.local.u8 	[%rd149], %rs17321;
	add.s32 	%r20478, %r33179, %r669;
	st.local.u32 	[%rd149+52], %r20478;
	add.f64 	%fd365, %fd56, %fd438;
	st.local.f64 	[%rd149+56], %fd365;
	mov.b32 	%r33173, 0;
$L__BB1_335:
	mov.u32 	%r674, %r33173;
	cvt.u64.u32 	%rd2307, %r674;
	add.s64 	%rd2308, %rd149, %rd2307;
	ld.local.u8 	%rs17322, [%rd2308];
	setp.ne.s16 	%p480, %rs17322, 0;
	add.s32 	%r33173, %r674, 1;
	@%p480 bra 	$L__BB1_335;
	and.b16  	%rs17323, %rs3766, 255;
	setp.eq.s16 	%p481, %rs17323, 0;
	mov.u32 	%r33175, %r674;
	@%p481 bra 	$L__BB1_339;
	mov.b32 	%r33174, 0;
$L__BB1_338:
	add.s32 	%r20480, %r33174, %r674;
	cvt.u64.u32 	%rd2309, %r20480;
	add.s64 	%rd2310, %rd155, %rd2309;
	ld.local.u8 	%rs17324, [%rd2310+8];
	add.s64 	%rd2311, %rd149, %rd2309;
	st.local.u8 	[%rd2311], %rs17324;
	add.s32 	%r677, %r33174, 1;
	add.s32 	%r33175, %r677, %r674;
	cvt.u64.u32 	%rd2312, %r33174;
	add.s64 	%rd2313, %rd155, %rd2312;
	ld.local.u8 	%rs17325, [%rd2313+9];
	setp.ne.s16 	%p482, %rs17325, 0;
	mov.u32 	%r33174, %r677;
	@%p482 bra 	$L__BB1_338;
$L__BB1_339:
	cvt.u64.u32 	%rd2314, %r33175;
	add.s64 	%rd2315, %rd149, %rd2314;
	mov.b16 	%rs17326, 0;
	st.local.u8 	[%rd2315+1], %rs17326;
	mov.b32 	%r33176, 0;
$L__BB1_340:
	mov.u32 	%r680, %r33176;
	cvt.u64.u32 	%rd2316, %r680;
	add.s64 	%rd2317, %rd149, %rd2316;
	ld.local.u8 	%rs17327, [%rd2317];
	setp.ne.s16 	%p483, %rs17327, 0;
	add.s32 	%r33176, %r680, 1;
	@%p483 bra 	$L__BB1_340;
	and.b16  	%rs17328, %rs20137, 255;
	setp.eq.s16 	%p484, %rs17328, 0;
	mov.u32 	%r33178, %r680;
	@%p484 bra 	$L__BB1_344;
	mov.b32 	%r33177, 0;
$L__BB1_343:
	add.s32 	%r20483, %r33177, %r680;
	cvt.u64.u32 	%rd2318, %r20483;
	add.s64 	%rd2319, %rd150, %rd2318;
	ld.local.u8 	%rs17329, [%rd2319+8];
	add.s64 	%rd2320, %rd149, %rd2318;
	st.local.u8 	[%rd2320], %rs17329;
	add.s32 	%r683, %r33177, 1;
	add.s32 	%r33178, %r683, %r680;
	cvt.u64.u32 	%rd2321, %r33177;
	add.s64 	%rd2322, %rd150, %rd2321;
	ld.local.u8 	%rs17330, [%rd2322+9];
	setp.ne.s16 	%p485, %rs17330, 0;
	mov.u32 	%r33177, %r683;
	@%p485 bra 	$L__BB1_343;
$L__BB1_344:
	cvt.u64.u32 	%rd2323, %r33178;
	add.s64 	%rd2324, %rd149, %rd2323;
	mov.b16 	%rs17331, 0;
	st.local.u8 	[%rd2324+1], %rs17331;
	ld.local.v2.b32 	{%r20484, %r20485}, [%rd149];
	bfe.u32 	%r20486, %r20484, 0, 8;
	cvt.u16.u32 	%rs20137, %r20486;
	bfe.u32 	%r20487, %r20484, 8, 8;
	cvt.u16.u32 	%rs20138, %r20487;
	bfe.u32 	%r20488, %r20484, 16, 8;
	cvt.u16.u32 	%rs20139, %r20488;
	bfe.u32 	%r20489, %r20484, 24, 8;
	cvt.u16.u32 	%rs20140, %r20489;
	bfe.u32 	%r20490, %r20485, 0, 8;
	cvt.u16.u32 	%rs20141, %r20490;
	bfe.u32 	%r20491, %r20485, 8, 8;
	cvt.u16.u32 	%rs20142, %r20491;
	bfe.u32 	%r20492, %r20485, 16, 8;
	cvt.u16.u32 	%rs20143, %r20492;
	bfe.u32 	%r20493, %r20485, 24, 8;
	cvt.u16.u32 	%rs20144, %r20493;
	ld.local.v2.b32 	{%r20494, %r20495}, [%rd149+8];
	bfe.u32 	%r20496, %r20494, 0, 8;
	cvt.u16.u32 	%rs20145, %r20496;
	bfe.u32 	%r20497, %r20494, 8, 8;
	cvt.u16.u32 	%rs20146, %r20497;
	bfe.u32 	%r20498, %r20494, 16, 8;
	cvt.u16.u32 	%rs20147, %r20498;
	bfe.u32 	%r20499, %r20494, 24, 8;
	cvt.u16.u32 	%rs20148, %r20499;
	bfe.u32 	%r20500, %r20495, 0, 8;
	cvt.u16.u32 	%rs20149, %r20500;
	bfe.u32 	%r20501, %r20495, 8, 8;
	cvt.u16.u32 	%rs20150, %r20501;
	bfe.u32 	%r20502, %r20495, 16, 8;
	cvt.u16.u32 	%rs20151, %r20502;
	bfe.u32 	%r20503, %r20495, 24, 8;
	cvt.u16.u32 	%rs20152, %r20503;
	ld.local.v2.b32 	{%r20504, %r20505}, [%rd149+16];
	bfe.u32 	%r20506, %r20504, 0, 8;
	cvt.u16.u32 	%rs20153, %r20506;
	bfe.u32 	%r20507, %r20504, 8, 8;
	cvt.u16.u32 	%rs20154, %r20507;
	bfe.u32 	%r20508, %r20504, 16, 8;
	cvt.u16.u32 	%rs20155, %r20508;
	bfe.u32 	%r20509, %r20504, 24, 8;
	cvt.u16.u32 	%rs20156, %r20509;
	bfe.u32 	%r20510, %r20505, 0, 8;
	cvt.u16.u32 	%rs20157, %r20510;
	bfe.u32 	%r20511, %r20505, 8, 8;
	cvt.u16.u32 	%rs20158, %r20511;
	bfe.u32 	%r20512, %r20505, 16, 8;
	cvt.u16.u32 	%rs20159, %r20512;
	bfe.u32 	%r20513, %r20505, 24, 8;
	cvt.u16.u32 	%rs20160, %r20513;
	ld.local.v2.b32 	{%r20514, %r20515}, [%rd149+24];
	bfe.u32 	%r20516, %r20514, 0, 8;
	cvt.u16.u32 	%rs20161, %r20516;
	bfe.u32 	%r20517, %r20514, 8, 8;
	cvt.u16.u32 	%rs20162, %r20517;
	bfe.u32 	%r20518, %r20514, 16, 8;
	cvt.u16.u32 	%rs20163, %r20518;
	bfe.u32 	%r20519, %r20514, 24, 8;
	cvt.u16.u32 	%rs20164, %r20519;
	bfe.u32 	%r20520, %r20515, 0, 8;
	cvt.u16.u32 	%rs20165, %r20520;
	bfe.u32 	%r20521, %r20515, 8, 8;
	cvt.u16.u32 	%rs20166, %r20521;
	bfe.u32 	%r20522, %r20515, 16, 8;
	cvt.u16.u32 	%rs20167, %r20522;
	bfe.u32 	%r20523, %r20515, 24, 8;
	cvt.u16.u32 	%rs20168, %r20523;
	ld.local.v2.b32 	{%r20524, %r20525}, [%rd149+32];
	bfe.u32 	%r20526, %r20524, 0, 8;
	cvt.u16.u32 	%rs20169, %r20526;
	bfe.u32 	%r20527, %r20524, 8, 8;
	cvt.u16.u32 	%rs20170, %r20527;
	bfe.u32 	%r20528, %r20524, 16, 8;
	cvt.u16.u32 	%rs20171, %r20528;
	bfe.u32 	%r20529, %r20524, 24, 8;
	cvt.u16.u32 	%rs20172, %r20529;
	bfe.u32 	%r20530, %r20525, 0, 8;
	cvt.u16.u32 	%rs20173, %r20530;
	bfe.u32 	%r20531, %r20525, 8, 8;
	cvt.u16.u32 	%rs20174, %r20531;
	bfe.u32 	%r20532, %r20525, 16, 8;
	cvt.u16.u32 	%rs20175, %r20532;
	bfe.u32 	%r20533, %r20525, 24, 8;
	cvt.u16.u32 	%rs20176, %r20533;
	ld.local.v2.b32 	{%r20534, %r20535}, [%rd149+40];
	bfe.u32 	%r20536, %r20534, 0, 8;
	cvt.u16.u32 	%rs20177, %r20536;
	bfe.u32 	%r20537, %r20534, 8, 8;
	cvt.u16.u32 	%rs20178, %r20537;
	bfe.u32 	%r20538, %r20534, 16, 8;
	cvt.u16.u32 	%rs20179, %r20538;
	bfe.u32 	%r20539, %r20534, 24, 8;
	cvt.u16.u32 	%rs20180, %r20539;
	bfe.u32 	%r20540, %r20535, 0, 8;
	cvt.u16.u32 	%rs20181, %r20540;
	bfe.u32 	%r20541, %r20535, 8, 8;
	cvt.u16.u32 	%rs20182, %r20541;
	bfe.u32 	%r20542, %r20535, 16, 8;
	cvt.u16.u32 	%rs20183, %r20542;
	bfe.u32 	%r20543, %r20535, 24, 8;
	cvt.u16.u32 	%rs20184, %r20543;
	ld.local.v2.u8 	{%rs20185, %rs20186}, [%rd149+48];
	ld.local.u32 	%r33179, [%rd149+52];
	ld.local.f64 	%fd438, [%rd149+56];
$L__BB1_345:
	st.local.u32 	[%rd155], %r673;
	cvt.u32.u16 	%r20544, %rs20144;
	cvt.u32.u16 	%r20545, %rs20143;
	prmt.b32 	%r20546, %r20545, %r20544, 0x3340U;
	cvt.u32.u16 	%r20547, %rs20142;
	cvt.u32.u16 	%r20548, %rs20141;
	prmt.b32 	%r20549, %r20548, %r20547, 0x3340U;
	prmt.b32 	%r20550, %r20549, %r20546, 0x5410U;
	cvt.u32.u16 	%r20551, %rs20140;
	cvt.u32.u16 	%r20552, %rs20139;
	prmt.b32 	%r20553, %r20552, %r20551, 0x3340U;
	cvt.u32.u16 	%r20554, %rs20138;
	cvt.u32.u16 	%r20555, %rs20137;
	prmt.b32 	%r20556, %r20555, %r20554, 0x3340U;
	prmt.b32 	%r20557, %r20556, %r20553, 0x5410U;
	st.local.v2.b32 	[%rd155+8], {%r20557, %r20550};
	cvt.u32.u16 	%r20558, %rs20152;
	cvt.u32.u16 	%r20559, %rs20151;
	prmt.b32 	%r20560, %r20559, %r20558, 0x3340U;
	cvt.u32.u16 	%r20561, %rs20150;
	cvt.u32.u16 	%r20562, %rs20149;
	prmt.b32 	%r20563, %r20562, %r20561, 0x3340U;
	prmt.b32 	%r20564, %r20563, %r20560, 0x5410U;
	cvt.u32.u16 	%r20565, %rs20148;
	cvt.u32.u16 	%r20566, %rs20147;
	prmt.b32 	%r20567, %r20566, %r20565, 0x3340U;
	cvt.u32.u16 	%r20568, %rs20146;
	cvt.u32.u16 	%r20569, %rs20145;
	prmt.b32 	%r20570, %r20569, %r20568, 0x3340U;
	prmt.b32 	%r20571, %r20570, %r20567, 0x5410U;
	st.local.v2.b32 	[%rd155+16], {%r20571, %r20564};
	cvt.u32.u16 	%r20572, %rs20160;
	cvt.u32.u16 	%r20573, %rs20159;
	prmt.b32 	%r20574, %r20573, %r20572, 0x3340U;
	cvt.u32.u16 	%r20575, %rs20158;
	cvt.u32.u16 	%r20576, %rs20157;
	prmt.b32 	%r20577, %r20576, %r20575, 0x3340U;
	prmt.b32 	%r20578, %r20577, %r20574, 0x5410U;
	cvt.u32.u16 	%r20579, %rs20156;
	cvt.u32.u16 	%r20580, %rs20155;
	prmt.b32 	%r20581, %r20580, %r20579, 0x3340U;
	cvt.u32.u16 	%r20582, %rs20154;
	cvt.u32.u16 	%r20583, %rs20153;
	prmt.b32 	%r20584, %r20583, %r20582, 0x3340U;
	prmt.b32 	%r20585, %r20584, %r20581, 0x5410U;
	st.local.v2.b32 	[%rd155+24], {%r20585, %r20578};
	cvt.u32.u16 	%r20586, %rs20168;
	cvt.u32.u16 	%r20587, %rs20167;
	prmt.b32 	%r20588, %r20587, %r20586, 0x3340U;
	cvt.u32.u16 	%r20589, %rs20166;
	cvt.u32.u16 	%r20590, %rs20165;
	prmt.b32 	%r20591, %r20590, %r20589, 0x3340U;
	prmt.b32 	%r20592, %r20591, %r20588, 0x5410U;
	cvt.u32.u16 	%r20593, %rs20164;
	cvt.u32.u16 	%r20594, %rs20163;
	prmt.b32 	%r20595, %r20594, %r20593, 0x3340U;
	cvt.u32.u16 	%r20596, %rs20162;
	cvt.u32.u16 	%r20597, %rs20161;
	prmt.b32 	%r20598, %r20597, %r20596, 0x3340U;
	prmt.b32 	%r20599, %r20598, %r20595, 0x5410U;
	st.local.v2.b32 	[%rd155+32], {%r20599, %r20592};
	cvt.u32.u16 	%r20600, %rs20176;
	cvt.u32.u16 	%r20601, %rs20175;
	prmt.b32 	%r20602, %r20601, %r20600, 0x3340U;
	cvt.u32.u16 	%r20603, %rs20174;
	cvt.u32.u16 	%r20604, %rs20173;
	prmt.b32 	%r20605, %r20604, %r20603, 0x3340U;
	prmt.b32 	%r20606, %r20605, %r20602, 0x5410U;
	cvt.u32.u16 	%r20607, %rs20172;
	cvt.u32.u16 	%r20608, %rs20171;
	prmt.b32 	%r20609, %r20608, %r20607, 0x3340U;
	cvt.u32.u16 	%r20610, %rs20170;
	cvt.u32.u16 	%r20611, %rs20169;
	prmt.b32 	%r20612, %r20611, %r20610, 0x3340U;
	prmt.b32 	%r20613, %r20612, %r20609, 0x5410U;
	st.local.v2.b32 	[%rd155+40], {%r20613, %r20606};
	cvt.u32.u16 	%r20614, %rs20184;
	cvt.u32.u16 	%r20615, %rs20183;
	prmt.b32 	%r20616, %r20615, %r20614, 0x3340U;
	cvt.u32.u16 	%r20617, %rs20182;
	cvt.u32.u16 	%r20618, %rs20181;
	prmt.b32 	%r20619, %r20618, %r20617, 0x3340U;
	prmt.b32 	%r20620, %r20619, %r20616, 0x5410U;
	cvt.u32.u16 	%r20621, %rs20180;
	cvt.u32.u16 	%r20622, %rs20179;
	prmt.b32 	%r20623, %r20622, %r20621, 0x3340U;
	cvt.u32.u16 	%r20624, %rs20178;
	cvt.u32.u16 	%r20625, %rs20177;
	prmt.b32 	%r20626, %r20625, %r20624, 0x3340U;
	prmt.b32 	%r20627, %r20626, %r20623, 0x5410U;
	st.local.v2.b32 	[%rd155+48], {%r20627, %r20620};
	st.local.v2.u8 	[%rd155+56], {%rs20185, %rs20186};
	st.local.u32 	[%rd155+60], %r33179;
	st.local.f64 	[%rd155+64], %fd438;
	mov.u32 	%r20628, %tid.x;
	shr.u32 	%r20629, %r20628, 5;
	setp.ne.s32 	%p486, %r20629, 2;
	@%p486 bra 	$L__BB1_347;
	mov.f64 	%fd439, %fd438;
	mov.u32 	%r33180, %r33179;
	mov.u16 	%rs20187, %rs20186;
	mov.u16 	%rs20188, %rs20185;
	mov.u16 	%rs20189, %rs20184;
	mov.u16 	%rs20190, %rs20183;
	mov.u16 	%rs20191, %rs20182;
	mov.u16 	%rs20192, %rs20181;
	mov.u16 	%rs20193, %rs20180;
	mov.u16 	%rs20194, %rs20179;
	mov.u16 	%rs20195, %rs20178;
	mov.u16 	%rs20196, %rs20177;
	mov.u16 	%rs20197, %rs20176;
	mov.u16 	%rs20198, %rs20175;
	mov.u16 	%rs20199, %rs20174;
	mov.u16 	%rs20200, %rs20173;
	mov.u16 	%rs20201, %rs20172;
	mov.u16 	%rs20202, %rs20171;
	mov.u16 	%rs20203, %rs20170;
	mov.u16 	%rs20204, %rs20169;
	mov.u16 	%rs20205, %rs20168;
	mov.u16 	%rs20206, %rs20167;
	mov.u16 	%rs20207, %rs20166;
	mov.u16 	%rs20208, %rs20165;
	mov.u16 	%rs20209, %rs20164;
	mov.u16 	%rs20210, %rs20163;
	mov.u16 	%rs20211, %rs20162;
	mov.u16 	%rs20212, %rs20161;
	mov.u16 	%rs20213, %rs20160;
	mov.u16 	%rs20214, %rs20159;
	mov.u16 	%rs20215, %rs20158;
	mov.u16 	%rs20216, %rs20157;
	mov.u16 	%rs20217, %rs20156;
	mov.u16 	%rs20218, %rs20155;
	mov.u16 	%rs20219, %rs20154;
	mov.u16 	%rs20220, %rs20153;
	mov.u16 	%rs20221, %rs20152;
	mov.u16 	%rs20222, %rs20151;
	mov.u16 	%rs20223, %rs20150;
	mov.u16 	%rs20224, %rs20149;
	mov.u16 	%rs20225, %rs20148;
	mov.u16 	%rs20226, %rs20147;
	mov.u16 	%rs20227, %rs20146;
	mov.u16 	%rs20228, %rs20145;
	mov.u16 	%rs20229, %rs20144;
	mov.u16 	%rs20230, %rs20143;
	mov.u16 	%rs20231, %rs20142;
	mov.u16 	%rs20232, %rs20141;
	mov.u16 	%rs20233, %rs20140;
	mov.u16 	%rs20234, %rs20139;
	mov.u16 	%rs20235, %rs20138;
	mov.u16 	%rs20236, %rs20137;
	mov.u32 	%r33181, %r673;
$L__BB1_347:
	ld.shared.u32 	%r20630, [_ZN6thrust24THRUST_300001_SM_1000_NS8cuda_cub4core6detail5shmemE+144];
	ld.shared.v2.b32 	{%r20631, %r20632}, [_ZN6thrust24THRUST_300001_SM_1000_NS8cuda_cub4core6detail5shmemE+152];
	bfe.u32 	%r20633, %r20631, 0, 8;
	cvt.u16.u32 	%rs20237, %r20633;
	bfe.u32 	%r20634, %r20631, 8, 8;
	cvt.u16.u32 	%rs20238, %r20634;
	bfe.u32 	%r20635, %r20631, 16, 8;
	cvt.u16.u32 	%rs20239, %r20635;
	bfe.u32 	%r20636, %r20631, 24, 8;
	cvt.u16.u32 	%rs20240, %r20636;
	bfe.u32 	%r20637, %r20632, 0, 8;
	cvt.u16.u32 	%rs20241, %r20637;
	bfe.u32 	%r20638, %r20632, 8, 8;
	cvt.u16.u32 	%rs20242, %r20638;
	bfe.u32 	%r20639, %r20632, 16, 8;
	cvt.u16.u32 	%rs20243, %r20639;
	bfe.u32 	%r20640, %r20632, 24, 8;
	cvt.u16.u32 	%rs20244, %r20640;
	ld.shared.v4.b32 	{%r20641, %r20642, %r20643, %r20644}, [_ZN6thrust24THRUST_300001_SM_1000_NS8cuda_cub4core6detail5shmemE+160];
	bfe.u32 	%r20645, %r20641, 0, 8;
	cvt.u16.u32 	%rs20245, %r20645;
	bfe.u32 	%r20646, %r20641, 8, 8;
	cvt.u16.u32 	%rs20246, %r20646;
	bfe.u32 	%r20647, %r20641, 16, 8;
	cvt.u16.u32 	%rs20247, %r20647;
	bfe.u32 	%r20648, %r20641, 24, 8;
	cvt.u16.u32 	%rs20248, %r20648;
	bfe.u32 	%r20649, %r20642, 0, 8;
	cvt.u16.u32 	%rs20249, %r20649;
	bfe.u32 	%r20650, %r20642, 8, 8;
	cvt.u16.u32 	%rs20250, %r20650;
	bfe.u32 	%r20651, %r20642, 16, 8;
	cvt.u16.u32 	%rs20251, %r20651;
	bfe.u32 	%r20652, %r20642, 24, 8;
	cvt.u16.u32 	%rs20252, %r20652;
	bfe.u32 	%r20653, %r20643, 0, 8;
	cvt.u16.u32 	%rs20253, %r20653;
	bfe.u32 	%r20654, %r20643, 8, 8;
	cvt.u16.u32 	%rs20254, %r20654;
	bfe.u32 	%r20655, %r20643, 16, 8;
	cvt.u16.u32 	%rs20255, %r20655;
	bfe.u32 	%r20656, %r20643, 24, 8;
	cvt.u16.u32 	%rs20256, %r20656;
	bfe.u32 	%r20657, %r20644, 0, 8;
	cvt.u16.u32 	%rs20257, %r20657;
	bfe.u32 	%r20658, %r20644, 8, 8;
	cvt.u16.u32 	%rs20258, %r20658;
	bfe.u32 	%r20659, %r20644, 16, 8;
	cvt.u16.u32 	%rs20259, %r20659;
	bfe.u32 	%r20660, %r20644, 24, 8;
	cvt.u16.u32 	%rs20260, %r20660;
	ld.shared.v4.b32 	{%r20661, %r20662, %r20663, %r20664}, [_ZN6thrust24THRUST_300001_SM_1000_NS8cuda_cub4core6detail5shmemE+176];
	bfe.u32 	%r20665, %r20661, 0, 8;
	cvt.u16.u32 	%rs20261, %r20665;
	bfe.u32 	%r20666, %r20661, 8, 8;
	cvt.u16.u32 	%rs20262, %r20666;
	bfe.u32 	%r20667, %r20661, 16, 8;
	cvt.u16.u32 	%rs20263, %r20667;
	bfe.u32 	%r20668, %r20661, 24, 8;
	cvt.u16.u32 	%rs20264, %r20668;
	bfe.u32 	%r20669, %r20662, 0, 8;
	cvt.u16.u32 	%rs20265, %r20669;
	bfe.u32 	%r20670, %r20662, 8, 8;
	cvt.u16.u32 	%rs20266, %r20670;
	bfe.u32 	%r20671, %r20662, 16, 8;
	cvt.u16.u32 	%rs20267, %r20671;
	bfe.u32 	%r20672, %r20662, 24, 8;
	cvt.u16.u32 	%rs20268, %r20672;
	bfe.u32 	%r20673, %r20663, 0, 8;
	cvt.u16.u32 	%rs20269, %r20673;
	bfe.u32 	%r20674, %r20663, 8, 8;
	cvt.u16.u32 	%rs20270, %r20674;
	bfe.u32 	%r20675, %r20663, 16, 8;
	cvt.u16.u32 	%rs20271, %r20675;
	bfe.u32 	%r20676, %r20663, 24, 8;
	cvt.u16.u32 	%rs20272, %r20676;
	bfe.u32 	%r20677, %r20664, 0, 8;
	cvt.u16.u32 	%rs20273, %r20677;
	bfe.u32 	%r20678, %r20664, 8, 8;
	cvt.u16.u32 	%rs20274, %r20678;
	bfe.u32 	%r20679, %r20664, 16, 8;
	cvt.u16.u32 	%rs20275, %r20679;
	bfe.u32 	%r20680, %r20664, 24, 8;
	cvt.u16.u32 	%rs20276, %r20680;
	ld.shared.v4.b32 	{%r20681, %r20682, %r20683, %r20684}, [_ZN6thrust24THRUST_300001_SM_1000_NS8cuda_cub4core6detail5shmemE+192];
	bfe.u32 	%r20685, %r20681, 0, 8;
	cvt.u16.u32 	%rs20277, %r20685;
	bfe.u32 	%r20686, %r20681, 8, 8;
	cvt.u16.u32 	%rs20278, %r20686;
	bfe.u32 	%r20687, %r20681, 16, 8;
	cvt.u16.u32 	%rs20279, %r20687;
	bfe.u32 	%r20688, %r20681, 24, 8;
	cvt.u16.u32 	%rs20280, %r20688;
	bfe.u32 	%r20689, %r20682, 0, 8;
	cvt.u16.u32 	%rs20281, %r20689;
	bfe.u32 	%r20690, %r20682, 8, 8;
	cvt.u16.u32 	%rs20282, %r20690;
	bfe.u32 	%r20691, %r20682, 16, 8;
	cvt.u16.u32 	%rs20283, %r20691;
	bfe.u32 	%r20692, %r20682, 24, 8;
	cvt.u16.u32 	%rs20284, %r20692;
	bfe.u32 	%r20693, %r20683, 0, 8;
	cvt.u16.u32 	%rs20285, %r20693;
	mov.b64 	%rd2325, {%r20683, %r20684};
	shr.u64 	%rd2326, %rd2325, 8;
	cvt.u16.u64 	%rs20286, %rd2326;
	{ .reg .b32 tmp; mov.b64 {tmp, %r33188}, %rd2325; }
	ld.shared.f64 	%fd440, [_ZN6thrust24THRUST_300001_SM_1000_NS8cuda_cub4core6detail5shmemE+208];
	st.local.u32 	[%rd148], %r20630;
	st.local.v2.b32 	[%rd148+8], {%r20631, %r20632};
	st.local.v2.b32 	[%rd148+16], {%r20641, %r20642};
	st.local.v2.b32 	[%rd148+24], {%r20643, %r20644};
	st.local.v2.b32 	[%rd148+32], {%r20661, %r20662};
	st.local.v2.b32 	[%rd148+40], {%r20663, %r20664};
	st.local.v2.b32 	[%rd148+48], {%r20681, %r20682};
	st.local.v2.u8 	[%rd148+56], {%rs20285, %rs20286};
	st.local.u32 	[%rd148+60], %r33188;
	st.local.f64 	[%rd148+64], %fd440;
	add.s32 	%r691, %r20630, %r673;
	setp.ne.s32 	%p487, %r20630, 0;
	@%p487 bra 	$L__BB1_359;
	mov.b16 	%rs17332, 0;
	st.local.u8 	[%rd147], %rs17332;
	add.s32 	%r20695, %r33188, %r33179;
	st.local.u32 	[%rd147+52], %r20695;
	add.f64 	%fd366, %fd438, %fd440;
	st.local.f64 	[%rd147+56], %fd366;
	mov.b32 	%r33182, 0;
$L__BB1_349:
	mov.u32 	%r692, %r33182;
	cvt.u64.u32 	%rd2327, %r692;
	add.s64 	%rd2328, %rd147, %rd2327;
	ld.local.u8 	%rs17333, [%rd2328];
	setp.ne.s16 	%p488, %rs17333, 0;
	add.s32 	%r33182, %r692, 1;
	@%p488 bra 	$L__BB1_349;
	and.b16  	%rs17334, %rs20137, 255;
	setp.eq.s16 	%p489, %rs17334, 0;
	mov.u32 	%r33184, %r692;
	@%p489 bra 	$L__BB1_353;
	mov.b32 	%r33183, 0;
$L__BB1_352:
	add.s32 	%r20697, %r33183, %r692;
	cvt.u64.u32 	%rd2329, %r20697;
	add.s64 	%rd2330, %rd155, %rd2329;
	ld.local.u8 	%rs17335, [%rd2330+8];
	add.s64 	%rd2331, %rd147, %rd2329;
	st.local.u8 	[%rd2331], %rs17335;
	add.s32 	%r695, %r33183, 1;
	add.s32 	%r33184, %r695, %r692;
	cvt.u64.u32 	%rd2332, %r33183;
	add.s64 	%rd2333, %rd155, %rd2332;
	ld.local.u8 	%rs17336, [%rd2333+9];
	setp.ne.s16 	%p490, %rs17336, 0;
	mov.u32 	%r33183, %r695;
	@%p490 bra 	$L__BB1_352;
$L__BB1_353:
	cvt.u64.u32 	%rd2334, %r33184;
	add.s64 	%rd2335, %rd147, %rd2334;
	mov.b16 	%rs17337, 0;
	st.local.u8 	[%rd2335+1], %rs17337;
	mov.b32 	%r33185, 0;
$L__BB1_354:
	mov.u32 	%r698, %r33185;
	cvt.u64.u32 	%rd2336, %r698;
	add.s64 	%rd2337, %rd147, %rd2336;
	ld.local.u8 	%rs17338, [%rd2337];
	setp.ne.s16 	%p491, %rs17338, 0;
	add.s32 	%r33185, %r698, 1;
	@%p491 bra 	$L__BB1_354;
	and.b16  	%rs17339, %rs20237, 255;
	setp.eq.s16 	%p492, %rs17339, 0;
	mov.u32 	%r33187, %r698;
	@%p492 bra 	$L__BB1_358;
	mov.b32 	%r33186, 0;
$L__BB1_357:
	add.s32 	%r20700, %r33186, %r698;
	cvt.u64.u32 	%rd2338, %r20700;
	add.s64 	%rd2339, %rd148, %rd2338;
	ld.local.u8 	%rs17340, [%rd2339+8];
	add.s64 	%rd2340, %rd147, %rd2338;
	st.local.u8 	[%rd2340], %rs17340;
	add.s32 	%r701, %r33186, 1;
	add.s32 	%r33187, %r701, %r698;
	cvt.u64.u32 	%rd2341, %r33186;
	add.s64 	%rd2342, %rd148, %rd2341;
	ld.local.u8 	%rs17341, [%rd2342+9];
	setp.ne.s16 	%p493, %rs17341, 0;
	mov.u32 	%r33186, %r701;
	@%p493 bra 	$L__BB1_357;
$L__BB1_358:
	cvt.u64.u32 	%rd2343, %r33187;
	add.s64 	%rd2344, %rd147, %rd2343;
	mov.b16 	%rs17342, 0;
	st.local.u8 	[%rd2344+1], %rs17342;
	ld.local.v2.b32 	{%r20701, %r20702}, [%rd147];
	bfe.u32 	%r20703, %r20701, 0, 8;
	cvt.u16.u32 	%rs20237, %r20703;
	bfe.u32 	%r20704, %r20701, 8, 8;
	cvt.u16.u32 	%rs20238, %r20704;
	bfe.u32 	%r20705, %r20701, 16, 8;
	cvt.u16.u32 	%rs20239, %r20705;
	bfe.u32 	%r20706, %r20701, 24, 8;
	cvt.u16.u32 	%rs20240, %r20706;
	bfe.u32 	%r20707, %r20702, 0, 8;
	cvt.u16.u32 	%rs20241, %r20707;
	bfe.u32 	%r20708, %r20702, 8, 8;
	cvt.u16.u32 	%rs20242, %r20708;
	bfe.u32 	%r20709, %r20702, 16, 8;
	cvt.u16.u32 	%rs20243, %r20709;
	bfe.u32 	%r20710, %r20702, 24, 8;
	cvt.u16.u32 	%rs20244, %r20710;
	ld.local.v2.b32 	{%r20711, %r20712}, [%rd147+8];
	bfe.u32 	%r20713, %r20711, 0, 8;
	cvt.u16.u32 	%rs20245, %r20713;
	bfe.u32 	%r20714, %r20711, 8, 8;
	cvt.u16.u32 	%rs20246, %r20714;
	bfe.u32 	%r20715, %r20711, 16, 8;
	cvt.u16.u32 	%rs20247, %r20715;
	bfe.u32 	%r20716, %r20711, 24, 8;
	cvt.u16.u32 	%rs20248, %r20716;
	bfe.u32 	%r20717, %r20712, 0, 8;
	cvt.u16.u32 	%rs20249, %r20717;
	bfe.u32 	%r20718, %r20712, 8, 8;
	cvt.u16.u32 	%rs20250, %r20718;
	bfe.u32 	%r20719, %r20712, 16, 8;
	cvt.u16.u32 	%rs20251, %r20719;
	bfe.u32 	%r20720, %r20712, 24, 8;
	cvt.u16.u32 	%rs20252, %r20720;
	ld.local.v2.b32 	{%r20721, %r20722}, [%rd147+16];
	bfe.u32 	%r20723, %r20721, 0, 8;
	cvt.u16.u32 	%rs20253, %r20723;
	bfe.u32 	%r20724, %r20721, 8, 8;
	cvt.u16.u32 	%rs20254, %r20724;
	bfe.u32 	%r20725, %r20721, 16, 8;
	cvt.u16.u32 	%rs20255, %r20725;
	bfe.u32 	%r20726, %r20721, 24, 8;
	cvt.u16.u32 	%rs20256, %r20726;
	bfe.u32 	%r20727, %r20722, 0, 8;
	cvt.u16.u32 	%rs20257, %r20727;
	bfe.u32 	%r20728, %r20722, 8, 8;
	cvt.u16.u32 	%rs20258, %r20728;
	bfe.u32 	%r20729, %r20722, 16, 8;
	cvt.u16.u32 	%rs20259, %r20729;
	bfe.u32 	%r20730, %r20722, 24, 8;
	cvt.u16.u32 	%rs20260, %r20730;
	ld.local.v2.b32 	{%r20731, %r20732}, [%rd147+24];
	bfe.u32 	%r20733, %r20731, 0, 8;
	cvt.u16.u32 	%rs20261, %r20733;
	bfe.u32 	%r20734, %r20731, 8, 8;
	cvt.u16.u32 	%rs20262, %r20734;
	bfe.u32 	%r20735, %r20731, 16, 8;
	cvt.u16.u32 	%rs20263, %r20735;
	bfe.u32 	%r20736, %r20731, 24, 8;
	cvt.u16.u32 	%rs20264, %r20736;
	bfe.u32 	%r20737, %r20732, 0, 8;
	cvt.u16.u32 	%rs20265, %r20737;
	bfe.u32 	%r20738, %r20732, 8, 8;
	cvt.u16.u32 	%rs20266, %r20738;
	bfe.u32 	%r20739, %r20732, 16, 8;
	cvt.u16.u32 	%rs20267, %r20739;
	bfe.u32 	%r20740, %r20732, 24, 8;
	cvt.u16.u32 	%rs20268, %r20740;
	ld.local.v2.b32 	{%r20741, %r20742}, [%rd147+32];
	bfe.u32 	%r20743, %r20741, 0, 8;
	cvt.u16.u32 	%rs20269, %r20743;
	bfe.u32 	%r20744, %r20741, 8, 8;
	cvt.u16.u32 	%rs20270, %r20744;
	bfe.u32 	%r20745, %r20741, 16, 8;
	cvt.u16.u32 	%rs20271, %r20745;
	bfe.u32 	%r20746, %r20741, 24, 8;
	cvt.u16.u32 	%rs20272, %r20746;
	bfe.u32 	%r20747, %r20742, 0, 8;
	cvt.u16.u32 	%rs20273, %r20747;
	bfe.u32 	%r20748, %r20742, 8, 8;
	cvt.u16.u32 	%rs20274, %r20748;
	bfe.u32 	%r20749, %r20742, 16, 8;
	cvt.u16.u32 	%rs20275, %r20749;
	bfe.u32 	%r20750, %r20742, 24, 8;
	cvt.u16.u32 	%rs20276, %r20750;
	ld.local.v2.b32 	{%r20751, %r20752}, [%rd147+40];
	bfe.u32 	%r20753, %r20751, 0, 8;
	cvt.u16.u32 	%rs20277, %r20753;
	bfe.u32 	%r20754, %r20751, 8, 8;
	cvt.u16.u32 	%rs20278, %r20754;
	bfe.u32 	%r20755, %r20751, 16, 8;
	cvt.u16.u32 	%rs20279, %r20755;
	bfe.u32 	%r20756, %r20751, 24, 8;
	cvt.u16.u32 	%rs20280, %r20756;
	bfe.u32 	%r20757, %r20752, 0, 8;
	cvt.u16.u32 	%rs20281, %r20757;
	bfe.u32 	%r20758, %r20752, 8, 8;
	cvt.u16.u32 	%rs20282, %r20758;
	bfe.u32 	%r20759, %r20752, 16, 8;
	cvt.u16.u32 	%rs20283, %r20759;
	bfe.u32 	%r20760, %r20752, 24, 8;
	cvt.u16.u32 	%rs20284, %r20760;
	ld.local.v2.u8 	{%rs20285, %rs20286}, [%rd147+48];
	ld.local.u32 	%r33188, [%rd147+52];
	ld.local.f64 	%fd440, [%rd147+56];
$L__BB1_359:
	st.local.u32 	[%rd155], %r691;
	cvt.u32.u16 	%r20761, %rs20244;
	cvt.u32.u16 	%r20762, %rs20243;
	prmt.b32 	%r20763, %r20762, %r20761, 0x3340U;
	cvt.u32.u16 	%r20764, %rs20242;
	cvt.u32.u16 	%r20765, %rs20241;
	prmt.b32 	%r20766, %r20765, %r20764, 0x3340U;
	prmt.b32 	%r20767, %r20766, %r20763, 0x5410U;
	cvt.u32.u16 	%r20768, %rs20240;
	cvt.u32.u16 	%r20769, %rs20239;
	prmt.b32 	%r20770, %r20769, %r20768, 0x3340U;
	cvt.u32.u16 	%r20771, %rs20238;
	cvt.u32.u16 	%r20772, %rs20237;
	prmt.b32 	%r20773, %r20772, %r20771, 0x3340U;
	prmt.b32 	%r20774, %r20773, %r20770, 0x5410U;
	st.local.v2.b32 	[%rd155+8], {%r20774, %r20767};
	cvt.u32.u16 	%r20775, %rs20252;
	cvt.u32.u16 	%r20776, %rs20251;
	prmt.b32 	%r20777, %r20776, %r20775, 0x3340U;
	cvt.u32.u16 	%r20778, %rs20250;
	cvt.u32.u16 	%r20779, %rs20249;
	prmt.b32 	%r20780, %r20779, %r20778, 0x3340U;
	prmt.b32 	%r20781, %r20780, %r20777, 0x5410U;
	cvt.u32.u16 	%r20782, %rs20248;
	cvt.u32.u16 	%r20783, %rs20247;
	prmt.b32 	%r20784, %r20783, %r20782, 0x3340U;
	cvt.u32.u16 	%r20785, %rs20246;
	cvt.u32.u16 	%r20786, %rs20245;
	prmt.b32 	%r20787, %r20786, %r20785, 0x3340U;
	prmt.b32 	%r20788, %r20787, %r20784, 0x5410U;
	st.local.v2.b32 	[%rd155+16], {%r20788, %r20781};
	cvt.u32.u16 	%r20789, %rs20260;
	cvt.u32.u16 	%r20790, %rs20259;
	prmt.b32 	%r20791, %r20790, %r20789, 0x3340U;
	cvt.u32.u16 	%r20792, %rs20258;
	cvt.u32.u16 	%r20793, %rs20257;
	prmt.b32 	%r20794, %r20793, %r20792, 0x3340U;
	prmt.b32 	%r20795, %r20794, %r20791, 0x5410U;
	cvt.u32.u16 	%r20796, %rs20256;
	cvt.u32.u16 	%r20797, %rs20255;
	prmt.b32 	%r20798, %r20797, %r20796, 0x3340U;
	cvt.u32.u16 	%r20799, %rs20254;
	cvt.u32.u16 	%r20800, %rs20253;
	prmt.b32 	%r20801, %r20800, %r20799, 0x3340U;
	prmt.b32 	%r20802, %r20801, %r20798, 0x5410U;
	st.local.v2.b32 	[%rd155+24], {%r20802, %r20795};
	cvt.u32.u16 	%r20803, %rs20268;
	cvt.u32.u16 	%r20804, %rs20267;
	prmt.b32 	%r20805, %r20804, %r20803, 0x3340U;
	cvt.u32.u16 	%r20806, %rs20266;
	cvt.u32.u16 	%r20807, %rs20265;
	prmt.b32 	%r20808, %r20807, %r20806, 0x3340U;
	prmt.b32 	%r20809, %r20808, %r20805, 0x5410U;
	cvt.u32.u16 	%r20810, %rs20264;
	cvt.u32.u16 	%r20811, %rs20263;
	prmt.b32 	%r20812, %r20811, %r20810, 0x3340U;
	cvt.u32.u16 	%r20813, %rs20262;
	cvt.u32.u16 	%r20814, %rs20261;
	prmt.b32 	%r20815, %r20814, %r20813, 0x3340U;
	prmt.b32 	%r20816, %r20815, %r20812, 0x5410U;
	st.local.v2.b32 	[%rd155+32], {%r20816, %r20809};
	cvt.u32.u16 	%r20817, %rs20276;
	cvt.u32.u16 	%r20818, %rs20275;
	prmt.b32 	%r20819, %r20818, %r20817, 0x3340U;
	cvt.u32.u16 	%r20820, %rs20274;
	cvt.u32.u16 	%r20821, %rs20273;
	prmt.b32 	%r20822, %r20821, %r20820, 0x3340U;
	prmt.b32 	%r20823, %r20822, %r20819, 0x5410U;
	cvt.u32.u16 	%r20824, %rs20272;
	cvt.u32.u16 	%r20825, %rs20271;
	prmt.b32 	%r20826, %r20825, %r20824, 0x3340U;
	cvt.u32.u16 	%r20827, %rs20270;
	cvt.u32.u16 	%r20828, %rs20269;
	prmt.b32 	%r20829, %r20828, %r20827, 0x3340U;
	prmt.b32 	%r20830, %r20829, %r20826, 0x5410U;
	st.local.v2.b32 	[%rd155+40], {%r20830, %r20823};
	cvt.u32.u16 	%r20831, %rs20284;
	cvt.u32.u16 	%r20832, %rs20283;
	prmt.b32 	%r20833, %r20832, %r20831, 0x3340U;
	cvt.u32.u16 	%r20834, %rs20282;
	cvt.u32.u16 	%r20835, %rs20281;
	prmt.b32 	%r20836, %r20835, %r20834, 0x3340U;
	prmt.b32 	%r20837, %r20836, %r20833, 0x5410U;
	cvt.u32.u16 	%r20838, %rs20280;
	cvt.u32.u16 	%r20839, %rs20279;
	prmt.b32 	%r20840, %r20839, %r20838, 0x3340U;
	cvt.u32.u16 	%r20841, %rs20278;
	cvt.u32.u16 	%r20842, %rs20277;
	prmt.b32 	%r20843, %r20842, %r20841, 0x3340U;
	prmt.b32 	%r20844, %r20843, %r20840, 0x5410U;
	st.local.v2.b32 	[%rd155+48], {%r20844, %r20837};
	st.local.v2.u8 	[%rd155+56], {%rs20285, %rs20286};
	st.local.u32 	[%rd155+60], %r33188;
	st.local.f64 	[%rd155+64], %fd440;
	mov.u32 	%r20845, %tid.x;
	shr.u32 	%r20846, %r20845, 5;
	setp.ne.s32 	%p494, %r20846, 3;
	@%p494 bra 	$L__BB1_361;
	mov.f64 	%fd439, %fd440;
	mov.u32 	%r33180, %r33188;
	mov.u16 	%rs20187, %rs20286;
	mov.u16 	%rs20188, %rs20285;
	mov.u16 	%rs20189, %rs20284;
	mov.u16 	%rs20190, %rs20283;
	mov.u16 	%rs20191, %rs20282;
	mov.u16 	%rs20192, %rs20281;
	mov.u16 	%rs20193, %rs20280;
	mov.u16 	%rs20194, %rs20279;
	mov.u16 	%rs20195, %rs20278;
	mov.u16 	%rs20196, %rs20277;
	mov.u16 	%rs20197, %rs20276;
	mov.u16 	%rs20198, %rs20275;
	mov.u16 	%rs20199, %rs20274;
	mov.u16 	%rs20200, %rs20273;
	mov.u16 	%rs20201, %rs20272;
	mov.u16 	%rs20202, %rs20271;
	mov.u16 	%rs20203, %rs20270;
	mov.u16 	%rs20204, %rs20269;
	mov.u16 	%rs20205, %rs20268;
	mov.u16 	%rs20206, %rs20267;
	mov.u16 	%rs20207, %rs20266;
	mov.u16 	%rs20208, %rs20265;
	mov.u16 	%rs20209, %rs20264;
	mov.u16 	%rs20210, %rs20263;
	mov.u16 	%rs20211, %rs20262;
	mov.u16 	%rs20212, %rs20261;
	mov.u16 	%rs20213, %rs20260;
	mov.u16 	%rs20214, %rs20259;
	mov.u16 	%rs20215, %rs20258;
	mov.u16 	%rs20216, %rs20257;
	mov.u16 	%rs20217, %rs20256;
	mov.u16 	%rs20218, %rs20255;
	mov.u16 	%rs20219, %rs20254;
	mov.u16 	%rs20220, %rs20253;
	mov.u16 	%rs20221, %rs20252;
	mov.u16 	%rs20222, %rs20251;
	mov.u16 	%rs20223, %rs20250;
	mov.u16 	%rs20224, %rs20249;
	mov.u16 	%rs20225, %rs20248;
	mov.u16 	%rs20226, %rs20247;
	mov.u16 	%rs20227, %rs20246;
	mov.u16 	%rs20228, %rs20245;
	mov.u16 	%rs20229, %rs20244;
	mov.u16 	%rs20230, %rs20243;
	mov.u16 	%rs20231, %rs20242;
	mov.u16 	%rs20232, %rs20241;
	mov.u16 	%rs20233, %rs20240;
	mov.u16 	%rs20234, %rs20239;
	mov.u16 	%rs20235, %rs20238;
	mov.u16 	%rs20236, %rs20237;
	mov.u32 	%r33181, %r691;
$L__BB1_361:
	ld.shared.u32 	%r20847, [_ZN6thrust24THRUST_300001_SM_1000_NS8cuda_cub4core6detail5shmemE+216];
	ld.shared.v4.b32 	{%r20848, %r20849, %r20850, %r20851}, [_ZN6thrust24THRUST_300001_SM_1000_NS8cuda_cub4core6detail5shmemE+224];
	bfe.u32 	%r20852, %r20848, 0, 8;
	cvt.u16.u32 	%rs20337, %r20852;
	bfe.u32 	%r20853, %r20848, 8, 8;
	cvt.u16.u32 	%rs20338, %r20853;
	bfe.u32 	%r20854, %r20848, 16, 8;
	cvt.u16.u32 	%rs20339, %r20854;
	bfe.u32 	%r20855, %r20848, 24, 8;
	cvt.u16.u32 	%rs20340, %r20855;
	bfe.u32 	%r20856, %r20849, 0, 8;
	cvt.u16.u32 	%rs20341, %r20856;
	bfe.u32 	%r20857, %r20849, 8, 8;
	cvt.u16.u32 	%rs20342, %r20857;
	bfe.u32 	%r20858, %r20849, 16, 8;
	cvt.u16.u32 	%rs20343, %r20858;
	bfe.u32 	%r20859, %r20849, 24, 8;
	cvt.u16.u32 	%rs20344, %r20859;
	bfe.u32 	%r20860, %r20850, 0, 8;
	cvt.u16.u32 	%rs20345, %r20860;
	bfe.u32 	%r20861, %r20850, 8, 8;
	cvt.u16.u32 	%rs20346, %r20861;
	bfe.u32 	%r20862, %r20850, 16, 8;
	cvt.u16.u32 	%rs20347, %r20862;
	bfe.u32 	%r20863, %r20850, 24, 8;
	cvt.u16.u32 	%rs20348, %r20863;
	bfe.u32 	%r20864, %r20851, 0, 8;
	cvt.u16.u32 	%rs20349, %r20864;
	bfe.u32 	%r20865, %r20851, 8, 8;
	cvt.u16.u32 	%rs20350, %r20865;
	bfe.u32 	%r20866, %r20851, 16, 8;
	cvt.u16.u32 	%rs20351, %r20866;
	bfe.u32 	%r20867, %r20851, 24, 8;
	cvt.u16.u32 	%rs20352, %r20867;
	ld.shared.v4.b32 	{%r20868, %r20869, %r20870, %r20871}, [_ZN6thrust24THRUST_300001_SM_1000_NS8cuda_cub4core6detail5shmemE+240];
	bfe.u32 	%r20872, %r20868, 0, 8;
	cvt.u16.u32 	%rs20353, %r20872;
	bfe.u32 	%r20873, %r20868, 8, 8;
	cvt.u16.u32 	%rs20354, %r20873;
	bfe.u32 	%r20874, %r20868, 16, 8;
	cvt.u16.u32 	%rs20355, %r20874;
	bfe.u32 	%r20875, %r20868, 24, 8;
	cvt.u16.u32 	%rs20356, %r20875;
	bfe.u32 	%r20876, %r20869, 0, 8;
	cvt.u16.u32 	%rs20357, %r20876;
	bfe.u32 	%r20877, %r20869, 8, 8;
	cvt.u16.u32 	%rs20358, %r20877;
	bfe.u32 	%r20878, %r20869, 16, 8;
	cvt.u16.u32 	%rs20359, %r20878;
	bfe.u32 	%r20879, %r20869, 24, 8;
	cvt.u16.u32 	%rs20360, %r20879;
	bfe.u32 	%r20880, %r20870, 0, 8;
	cvt.u16.u32 	%rs20361, %r20880;
	bfe.u32 	%r20881, %r20870, 8, 8;
	cvt.u16.u32 	%rs20362, %r20881;
	bfe.u32 	%r20882, %r20870, 16, 8;
	cvt.u16.u32 	%rs20363, %r20882;
	bfe.u32 	%r20883, %r20870, 24, 8;
	cvt.u16.u32 	%rs20364, %r20883;
	bfe.u32 	%r20884, %r20871, 0, 8;
	cvt.u16.u32 	%rs20365, %r20884;
	bfe.u32 	%r20885, %r20871, 8, 8;
	cvt.u16.u32 	%rs20366, %r20885;
	bfe.u32 	%r20886, %r20871, 16, 8;
	cvt.u16.u32 	%rs20367, %r20886;
	bfe.u32 	%r20887, %r20871, 24, 8;
	cvt.u16.u32 	%rs20368, %r20887;
	ld.shared.v4.b32 	{%r20888, %r20889, %r20890, %r20891}, [_ZN6thrust24THRUST_300001_SM_1000_NS8cuda_cub4core6detail5shmemE+256];
	bfe.u32 	%r20892, %r20888, 0, 8;
	cvt.u16.u32 	%rs20369, %r20892;
	bfe.u32 	%r20893, %r20888, 8, 8;
	cvt.u16.u32 	%rs20370, %r20893;
	bfe.u32 	%r20894, %r20888, 16, 8;
	cvt.u16.u32 	%rs20371, %r20894;
	bfe.u32 	%r20895, %r20888, 24, 8;
	cvt.u16.u32 	%rs20372, %r20895;
	bfe.u32 	%r20896, %r20889, 0, 8;
	cvt.u16.u32 	%rs20373, %r20896;
	bfe.u32 	%r20897, %r20889, 8, 8;
	cvt.u16.u32 	%rs20374, %r20897;
	bfe.u32 	%r20898, %r20889, 16, 8;
	cvt.u16.u32 	%rs20375, %r20898;
	bfe.u32 	%r20899, %r20889, 24, 8;
	cvt.u16.u32 	%rs20376, %r20899;
	bfe.u32 	%r20900, %r20890, 0, 8;
	cvt.u16.u32 	%rs20377, %r20900;
	bfe.u32 	%r20901, %r20890, 8, 8;
	cvt.u16.u32 	%rs20378, %r20901;
	bfe.u32 	%r20902, %r20890, 16, 8;
	cvt.u16.u32 	%rs20379, %r20902;
	bfe.u32 	%r20903, %r20890, 24, 8;
	cvt.u16.u32 	%rs20380, %r20903;
	bfe.u32 	%r20904, %r20891, 0, 8;
	cvt.u16.u32 	%rs20381, %r20904;
	bfe.u32 	%r20905, %r20891, 8, 8;
	cvt.u16.u32 	%rs20382, %r20905;
	bfe.u32 	%r20906, %r20891, 16, 8;
	cvt.u16.u32 	%rs20383, %r20906;
	bfe.u32 	%r20907, %r20891, 24, 8;
	cvt.u16.u32 	%rs20384, %r20907;
	ld.shared.v2.u8 	{%rs20385, %rs20386}, [_ZN6thrust24THRUST_300001_SM_1000_NS8cuda_cub4core6detail5shmemE+272];
	ld.shared.u32 	%r33197, [_ZN6thrust24THRUST_300001_SM_1000_NS8cuda_cub4core6detail5shmemE+276];
	ld.shared.f64 	%fd442, [_ZN6thrust24THRUST_300001_SM_1000_NS8cuda_cub4core6detail5shmemE+280];
	st.local.u32 	[%rd146], %r20847;
	st.local.v2.b32 	[%rd146+8], {%r20848, %r20849};
	st.local.v2.b32 	[%rd146+16], {%r20850, %r20851};
	st.local.v2.b32 	[%rd146+24], {%r20868, %r20869};
	st.local.v2.b32 	[%rd146+32], {%r20870, %r20871};
	st.local.v2.b32 	[%rd146+40], {%r20888, %r20889};
	st.local.v2.b32 	[%rd146+48], {%r20890, %r20891};
	st.local.v2.u8 	[%rd146+56], {%rs20385, %rs20386};
	st.local.u32 	[%rd146+60], %r33197;
	st.local.f64 	[%rd146+64], %fd442;
	add.s32 	%r709, %r20847, %r691;
	setp.ne.s32 	%p495, %r20847, 0;
	@%p495 bra 	$L__BB1_373;
	mov.b16 	%rs17343, 0;
	st.local.u8 	[%rd145], %rs17343;
	add.s32 	%r20909, %r33197, %r33188;
	st.local.u32 	[%rd145+52], %r20909;
	add.f64 	%fd367, %fd440, %fd442;
	st.local.f64 	[%rd145+56], %fd367;
	mov.b32 	%r33191, 0;
$L__BB1_363:
	mov.u32 	%r710, %r33191;
	cvt.u64.u32 	%rd2345, %r710;
	add.s64 	%rd2346, %rd145, %rd2345;
	ld.local.u8 	%rs17344, [%rd2346];
	setp.ne.s16 	%p496, %rs17344, 0;
	add.s32 	%r33191, %r710, 1;
	@%p496 bra 	$L__BB1_363;
	and.b16  	%rs17345, %rs20237, 255;
	setp.eq.s16 	%p497, %rs17345, 0;
	mov.u32 	%r33193, %r710;
	@%p497 bra 	$L__BB1_367;
	mov.b32 	%r33192, 0;
$L__BB1_366:
	add.s32 	%r20911, %r33192, %r710;
	cvt.u64.u32 	%rd2347, %r20911;
	add.s64 	%rd2348, %rd155, %rd2347;
	ld.local.u8 	%rs17346, [%rd2348+8];
	add.s64 	%rd2349, %rd145, %rd2347;
	st.local.u8 	[%rd2349], %rs17346;
	add.s32 	%r713, %r33192, 1;
	add.s32 	%r33193, %r713, %r710;
	cvt.u64.u32 	%rd2350, %r33192;
	add.s64 	%rd2351, %rd155, %rd2350;
	ld.local.u8 	%rs17347, [%rd2351+9];
	setp.ne.s16 	%p498, %rs17347, 0;
	mov.u32 	%r33192, %r713;
	@%p498 bra 	$L__BB1_366;
$L__BB1_367:
	cvt.u64.u32 	%rd2352, %r33193;
	add.s64 	%rd2353, %rd145, %rd2352;
	mov.b16 	%rs17348, 0;
	st.local.u8 	[%rd2353+1], %rs17348;
	mov.b32 	%r33194, 0;
$L__BB1_368:
	mov.u32 	%r716, %r33194;
	cvt.u64.u32 	%rd2354, %r716;
	add.s64 	%rd2355, %rd145, %rd2354;
	ld.local.u8 	%rs17349, [%rd2355];
	setp.ne.s16 	%p499, %rs17349, 0;
	add.s32 	%r33194, %r716, 1;
	@%p499 bra 	$L__BB1_368;
	and.b16  	%rs17350, %rs20337, 255;
	setp.eq.s16 	%p500, %rs17350, 0;
	mov.u32 	%r33196, %r716;
	@%p500 bra 	$L__BB1_372;
	mov.b32 	%r33195, 0;
$L__BB1_371:
	add.s32 	%r20914, %r33195, %r716;
	cvt.u64.u32 	%rd2356, %r20914;
	add.s64 	%rd2357, %rd146, %rd2356;
	ld.local.u8 	%rs17351, [%rd2357+8];
	add.s64 	%rd2358, %rd145, %rd2356;
	st.local.u8 	[%rd2358], %rs17351;
	add.s32 	%r719, %r33195, 1;
	add.s32 	%r33196, %r719, %r716;
	cvt.u64.u32 	%rd2359, %r33195;
	add.s64 	%rd2360, %rd146, %rd2359;
	ld.local.u8 	%rs17352, [%rd2360+9];
	setp.ne.s16 	%p501, %rs17352, 0;
	mov.u32 	%r33195, %r719;
	@%p501 bra 	$L__BB1_371;
$L__BB1_372:
	cvt.u64.u32 	%rd2361, %r33196;
	add.s64 	%rd2362, %rd145, %rd2361;
	mov.b16 	%rs17353, 0;
	st.local.u8 	[%rd2362+1], %rs17353;
	ld.local.v2.b32 	{%r20915, %r20916}, [%rd145];
	bfe.u32 	%r20917, %r20915, 0, 8;
	cvt.u16.u32 	%rs20337, %r20917;
	bfe.u32 	%r20918, %r20915, 8, 8;
	cvt.u16.u32 	%rs20338, %r20918;
	bfe.u32 	%r20919, %r20915, 16, 8;
	cvt.u16.u32 	%rs20339, %r20919;
	bfe.u32 	%r20920, %r20915, 24, 8;
	cvt.u16.u32 	%rs20340, %r20920;
	bfe.u32 	%r20921, %r20916, 0, 8;
	cvt.u16.u32 	%rs20341, %r20921;
	bfe.u32 	%r20922, %r20916, 8, 8;
	cvt.u16.u32 	%rs20342, %r20922;
	bfe.u32 	%r20923, %r20916, 16, 8;
	cvt.u16.u32 	%rs20343, %r20923;
	bfe.u32 	%r20924, %r20916, 24, 8;
	cvt.u16.u32 	%rs20344, %r20924;
	ld.local.v2.b32 	{%r20925, %r20926}, [%rd145+8];
	bfe.u32 	%r20927, %r20925, 0, 8;
	cvt.u16.u32 	%rs20345, %r20927;
	bfe.u32 	%r20928, %r20925, 8, 8;
	cvt.u16.u32 	%rs20346, %r20928;
	bfe.u32 	%r20929, %r20925, 16, 8;
	cvt.u16.u32 	%rs20347, %r20929;
	bfe.u32 	%r20930, %r20925, 24, 8;
	cvt.u16.u32 	%rs20348, %r20930;
	bfe.u32 	%r20931, %r20926, 0, 8;
	cvt.u16.u32 	%rs20349, %r20931;
	bfe.u32 	%r20932, %r20926, 8, 8;
	cvt.u16.u32 	%rs20350, %r20932;
	bfe.u32 	%r20933, %r20926, 16, 8;
	cvt.u16.u32 	%rs20351, %r20933;
	bfe.u32 	%r20934, %r20926, 24, 8;
	cvt.u16.u32 	%rs20352, %r20934;
	ld.local.v2.b32 	{%r20935, %r20936}, [%rd145+16];
	bfe.u32 	%r20937, %r20935, 0, 8;
	cvt.u16.u32 	%rs20353, %r20937;
	bfe.u32 	%r20938, %r20935, 8, 8;
	cvt.u16.u32 	%rs20354, %r20938;
	bfe.u32 	%r20939, %r20935, 16, 8;
	cvt.u16.u32 	%rs20355, %r20939;
	bfe.u32 	%r20940, %r20935, 24, 8;
	cvt.u16.u32 	%rs20356, %r20940;
	bfe.u32 	%r20941, %r20936, 0, 8;
	cvt.u16.u32 	%rs20357, %r20941;
	bfe.u32 	%r20942, %r20936, 8, 8;
	cvt.u16.u32 	%rs20358, %r20942;
	bfe.u32 	%r20943, %r20936, 16, 8;
	cvt.u16.u32 	%rs20359, %r20943;
	bfe.u32 	%r20944, %r20936, 24, 8;
	cvt.u16.u32 	%rs20360, %r20944;
	ld.local.v2.b32 	{%r20945, %r20946}, [%rd145+24];
	bfe.u32 	%r20947, %r20945, 0, 8;
	cvt.u16.u32 	%rs20361, %r20947;
	bfe.u32 	%r20948, %r20945, 8, 8;
	cvt.u16.u32 	%rs20362, %r20948;
	bfe.u32 	%r20949, %r20945, 16, 8;
	cvt.u16.u32 	%rs20363, %r20949;
	bfe.u32 	%r20950, %r20945, 24, 8;
	cvt.u16.u32 	%rs20364, %r20950;
	bfe.u32 	%r20951, %r20946, 0, 8;
	cvt.u16.u32 	%rs20365, %r20951;
	bfe.u32 	%r20952, %r20946, 8, 8;
	cvt.u16.u32 	%rs20366, %r20952;
	bfe.u32 	%r20953, %r20946, 16, 8;
	cvt.u16.u32 	%rs20367, %r20953;
	bfe.u32 	%r20954, %r20946, 24, 8;
	cvt.u16.u32 	%rs20368, %r20954;
	ld.local.v2.b32 	{%r20955, %r20956}, [%rd145+32];
	bfe.u32 	%r20957, %r20955, 0, 8;
	cvt.u16.u32 	%rs20369, %r20957;
	bfe.u32 	%r20958, %r20955, 8, 8;
	cvt.u16.u32 	%rs20370, %r20958;
	bfe.u32 	%r20959, %r20955, 16, 8;
	cvt.u16.u32 	%rs20371, %r20959;
	bfe.u32 	%r20960, %r20955, 24, 8;
	cvt.u16.u32 	%rs20372, %r20960;
	bfe.u32 	%r20961, %r20956, 0, 8;
	cvt.u16.u32 	%rs20373, %r20961;
	bfe.u32 	%r20962, %r20956, 8, 8;
	cvt.u16.u32 	%rs20374, %r20962;
	bfe.u32 	%r20963, %r20956, 16, 8;
	cvt.u16.u32 	%rs20375, %r20963;
	bfe.u32 	%r20964, %r20956, 24, 8;
	cvt.u16.u32 	%rs20376, %r20964;
	ld.local.v2.b32 	{%r20965, %r20966}, [%rd145+40];
	bfe.u32 	%r20967, %r20965, 0, 8;
	cvt.u16.u32 	%rs20377, %r20967;
	bfe.u32 	%r20968, %r20965, 8, 8;
	cvt.u16.u32 	%rs20378, %r20968;
	bfe.u32 	%r20969, %r20965, 16, 8;
	cvt.u16.u32 	%rs20379, %r20969;
	bfe.u32 	%r20970, %r20965, 24, 8;
	cvt.u16.u32 	%rs20380, %r20970;
	bfe.u32 	%r20971, %r20966, 0, 8;
	cvt.u16.u32 	%rs20381, %r20971;
	bfe.u32 	%r20972, %r20966, 8, 8;
	cvt.u16.u32 	%rs20382, %r20972;
	bfe.u32 	%r20973, %r20966, 16, 8;
	cvt.u16.u32 	%rs20383, %r20973;
	bfe.u32 	%r20974, %r20966, 24, 8;
	cvt.u16.u32 	%rs20384, %r20974;
	ld.local.v2.u8 	{%rs20385, %rs20386}, [%rd145+48];
	ld.local.u32 	%r33197, [%rd145+52];
	ld.local.f64 	%fd442, [%rd145+56];
$L__BB1_373:
	st.local.u32 	[%rd155], %r709;
	cvt.u32.u16 	%r20975, %rs20344;
	cvt.u32.u16 	%r20976, %rs20343;
	prmt.b32 	%r20977, %r20976, %r20975, 0x3340U;
	cvt.u32.u16 	%r20978, %rs20342;
	cvt.u32.u16 	%r20979, %rs20341;
	prmt.b32 	%r20980, %r20979, %r20978, 0x3340U;
	prmt.b32 	%r20981, %r20980, %r20977, 0x5410U;
	cvt.u32.u16 	%r20982, %rs20340;
	cvt.u32.u16 	%r20983, %rs20339;
	prmt.b32 	%r20984, %r20983, %r20982, 0x3340U;
	cvt.u32.u16 	%r20985, %rs20338;
	cvt.u32.u16 	%r20986, %rs20337;
	prmt.b32 	%r20987, %r20986, %r20985, 0x3340U;
	prmt.b32 	%r20988, %r20987, %r20984, 0x5410U;
	st.local.v2.b32 	[%rd155+8], {%r20988, %r20981};
	cvt.u32.u16 	%r20989, %rs20352;
	cvt.u32.u16 	%r20990, %rs20351;
	prmt.b32 	%r20991, %r20990, %r20989, 0x3340U;
	cvt.u32.u16 	%r20992, %rs20350;
	cvt.u32.u16 	%r20993, %rs20349;
	prmt.b32 	%r20994, %r20993, %r20992, 0x3340U;
	prmt.b32 	%r20995, %r20994, %r20991, 0x5410U;
	cvt.u32.u16 	%r20996, %rs20348;
	cvt.u32.u16 	%r20997, %rs20347;
	prmt.b32 	%r20998, %r20997, %r20996, 0x3340U;
	cvt.u32.u16 	%r20999, %rs20346;
	cvt.u32.u16 	%r21000, %rs20345;
	prmt.b32 	%r21001, %r21000, %r20999, 0x3340U;
	prmt.b32 	%r21002, %r21001, %r20998, 0x5410U;
	st.local.v2.b32 	[%rd155+16], {%r21002, %r20995};
	cvt.u32.u16 	%r21003, %rs20360;
	cvt.u32.u16 	%r21004, %rs20359;
	prmt.b32 	%r21005, %r21004, %r21003, 0x3340U;
	cvt.u32.u16 	%r21006, %rs20358;
	cvt.u32.u16 	%r21007, %rs20357;
	prmt.b32 	%r21008, %r21007, %r21006, 0x3340U;
	prmt.b32 	%r21009, %r21008, %r21005, 0x5410U;
	cvt.u32.u16 	%r21010, %rs20356;
	cvt.u32.u16 	%r21011, %rs20355;
	prmt.b32 	%r21012, %r21011, %r21010, 0x3340U;
	cvt.u32.u16 	%r21013, %rs20354;
	cvt.u32.u16 	%r21014, %rs20353;
	prmt.b32 	%r21015, %r21014, %r21013, 0x3340U;
	prmt.b32 	%r21016, %r21015, %r21012, 0x5410U;
	st.local.v2.b32 	[%rd155+24], {%r21016, %r21009};
	cvt.u32.u16 	%r21017, %rs20368;
	cvt.u32.u16 	%r21018, %rs20367;
	prmt.b32 	%r21019, %r21018, %r21017, 0x3340U;
	cvt.u32.u16 	%r21020, %rs20366;
	cvt.u32.u16 	%r21021, %rs20365;
	prmt.b32 	%r21022, %r21021, %r21020, 0x3340U;
	prmt.b32 	%r21023, %r21022, %r21019, 0x5410U;
	cvt.u32.u16 	%r21024, %rs20364;
	cvt.u32.u16 	%r21025, %rs20363;
	prmt.b32 	%r21026, %r21025, %r21024, 0x3340U;
	cvt.u32.u16 	%r21027, %rs20362;
	cvt.u32.u16 	%r21028, %rs20361;
	prmt.b32 	%r21029, %r21028, %r21027, 0x3340U;
	prmt.b32 	%r21030, %r21029, %r21026, 0x5410U;
	st.local.v2.b32 	[%rd155+32], {%r21030, %r21023};
	cvt.u32.u16 	%r21031, %rs20376;
	cvt.u32.u16 	%r21032, %rs20375;
	prmt.b32 	%r21033, %r21032, %r21031, 0x3340U;
	cvt.u32.u16 	%r21034, %rs20374;
	cvt.u32.u16 	%r21035, %rs20373;
	prmt.b32 	%r21036, %r21035, %r21034, 0x3340U;
	prmt.b32 	%r21037, %r21036, %r21033, 0x5410U;
	cvt.u32.u16 	%r21038, %rs20372;
	cvt.u32.u16 	%r21039, %rs20371;
	prmt.b32 	%r21040, %r21039, %r21038, 0x3340U;
	cvt.u32.u16 	%r21041, %rs20370;
	cvt.u32.u16 	%r21042, %rs20369;
	prmt.b32 	%r21043, %r21042, %r21041, 0x3340U;
	prmt.b32 	%r21044, %r21043, %r21040, 0x5410U;
	st.local.v2.b32 	[%rd155+40], {%r21044, %r21037};
	cvt.u32.u16 	%r21045, %rs20384;
	cvt.u32.u16 	%r21046, %rs20383;
	prmt.b32 	%r21047, %r21046, %r21045, 0x3340U;
	cvt.u32.u16 	%r21048, %rs20382;
	cvt.u32.u16 	%r21049, %rs20381;
	prmt.b32 	%r21050, %r21049, %r21048, 0x3340U;
	prmt.b32 	%r21051, %r21050, %r21047, 0x5410U;
	cvt.u32.u16 	%r21052, %rs20380;
	cvt.u32.u16 	%r21053, %rs20379;
	prmt.b32 	%r21054, %r21053, %r21052, 0x3340U;
	cvt.u32.u16 	%r21055, %rs20378;
	cvt.u32.u16 	%r21056, %rs20377;
	prmt.b32 	%r21057, %r21056, %r21055, 0x3340U;
	prmt.b32 	%r21058, %r21057, %r21054, 0x5410U;
	st.local.v2.b32 	[%rd155+48], {%r21058, %r21051};
	st.local.v2.u8 	[%rd155+56], {%rs20385, %rs20386};
	st.local.u32 	[%rd155+60], %r33197;
	st.local.f64 	[%rd155+64], %fd442;
	mov.u32 	%r21059, %tid.x;
	shr.u32 	%r21060, %r21059, 5;
	setp.ne.s32 	%p502, %r21060, 4;
	@%p502 bra 	$L__BB1_375;
	mov.f64 	%fd439, %fd442;
	mov.u32 	%r33180, %r33197;
	mov.u16 	%rs20187, %rs20386;
	mov.u16 	%rs20188, %rs20385;
	mov.u16 	%rs20189, %rs20384;
	mov.u16 	%rs20190, %rs20383;
	mov.u16 	%rs20191, %rs20382;
	mov.u16 	%rs20192, %rs20381;
	mov.u16 	%rs20193, %rs20380;
	mov.u16 	%rs20194, %rs20379;
	mov.u16 	%rs20195, %rs20378;
	mov.u16 	%rs20196, %rs20377;
	mov.u16 	%rs20197, %rs20376;
	mov.u16 	%rs20198, %rs20375;
	mov.u16 	%rs20199, %rs20374;
	mov.u16 	%rs20200, %rs20373;
	mov.u16 	%rs20201, %rs20372;
	mov.u16 	%rs20202, %rs20371;
	mov.u16 	%rs20203, %rs20370;
	mov.u16 	%rs20204, %rs20369;
	mov.u16 	%rs20205, %rs20368;
	mov.u16 	%rs20206, %rs20367;
	mov.u16 	%rs20207, %rs20366;
	mov.u16 	%rs20208, %rs20365;
	mov.u16 	%rs20209, %rs20364;
	mov.u16 	%rs20210, %rs20363;
	mov.u16 	%rs20211, %rs20362;
	mov.u16 	%rs20212, %rs20361;
	mov.u16 	%rs20213, %rs20360;
	mov.u16 	%rs20214, %rs20359;
	mov.u16 	%rs20215, %rs20358;
	mov.u16 	%rs20216, %rs20357;
	mov.u16 	%rs20217, %rs20356;
	mov.u16 	%rs20218, %rs20355;
	mov.u16 	%rs20219, %rs20354;
	mov.u16 	%rs20220, %rs20353;
	mov.u16 	%rs20221, %rs20352;
	mov.u16 	%rs20222, %rs20351;
	mov.u16 	%rs20223, %rs20350;
	mov.u16 	%rs20224, %rs20349;
	mov.u16 	%rs20225, %rs20348;
	mov.u16 	%rs20226, %rs20347;
	mov.u16 	%rs20227, %rs20346;
	mov.u16 	%rs20228, %rs20345;
	mov.u16 	%rs20229, %rs20344;
	mov.u16 	%rs20230, %rs20343;
	mov.u16 	%rs20231, %rs20342;
	mov.u16 	%rs20232, %rs20341;
	mov.u16 	%rs20233, %rs20340;
	mov.u16 	%rs20234, %rs20339;
	mov.u16 	%rs20235, %rs20338;
	mov.u16 	%rs20236, %rs20337;
	mov.u32 	%r33181, %r709;
$L__BB1_375:
	ld.shared.u32 	%r21061, [_ZN6thrust24THRUST_300001_SM_1000_NS8cuda_cub4core6detail5shmemE+288];
	ld.shared.v2.b32 	{%r21062, %r21063}, [_ZN6thrust24THRUST_300001_SM_1000_NS8cuda_cub4core6detail5shmemE+296];
	bfe.u32 	%r21064, %r21062, 0, 8;
	cvt.u16.u32 	%rs20437, %r21064;
	bfe.u32 	%r21065, %r21062, 8, 8;
	cvt.u16.u32 	%rs20438, %r21065;
	bfe.u32 	%r21066, %r21062, 16, 8;
	cvt.u16.u32 	%rs20439, %r21066;
	bfe.u32 	%r21067, %r21062, 24, 8;
	cvt.u16.u32 	%rs20440, %r21067;
	bfe.u32 	%r21068, %r21063, 0, 8;
	cvt.u16.u32 	%rs20441, %r21068;
	bfe.u32 	%r21069, %r21063, 8, 8;
	cvt.u16.u32 	%rs20442, %r21069;
	bfe.u32 	%r21070, %r21063, 16, 8;
	cvt.u16.u32 	%rs20443, %r21070;
	bfe.u32 	%r21071, %r21063, 24, 8;
	cvt.u16.u32 	%rs20444, %r21071;
	ld.shared.v4.b32 	{%r21072, %r21073, %r21074, %r21075}, [_ZN6thrust24THRUST_300001_SM_1000_NS8cuda_cub4core6detail5shmemE+304];
	bfe.u32 	%r21076, %r21072, 0, 8;
	cvt.u16.u32 	%rs20445, %r21076;
	bfe.u32 	%r21077, %r21072, 8, 8;
	cvt.u16.u32 	%rs20446, %r21077;
	bfe.u32 	%r21078, %r21072, 16, 8;
	cvt.u16.u32 	%rs20447, %r21078;
	bfe.u32 	%r21079, %r21072, 24, 8;
	cvt.u16.u32 	%rs20448, %r21079;
	bfe.u32 	%r21080, %r21073, 0, 8;
	cvt.u16.u32 	%rs20449, %r21080;
	bfe.u32 	%r21081, %r21073, 8, 8;
	cvt.u16.u32 	%rs20450, %r21081;
	bfe.u32 	%r21082, %r21073, 16, 8;
	cvt.u16.u32 	%rs20451, %r21082;
	bfe.u32 	%r21083, %r21073, 24, 8;
	cvt.u16.u32 	%rs20452, %r21083;
	bfe.u32 	%r21084, %r21074, 0, 8;
	cvt.u16.u32 	%rs20453, %r21084;
	bfe.u32 	%r21085, %r21074, 8, 8;
	cvt.u16.u32 	%rs20454, %r21085;
	bfe.u32 	%r21086, %r21074, 16, 8;
	cvt.u16.u32 	%rs20455, %r21086;
	bfe.u32 	%r21087, %r21074, 24, 8;
	cvt.u16.u32 	%rs20456, %r21087;
	bfe.u32 	%r21088, %r21075, 0, 8;
	cvt.u16.u32 	%rs20457, %r21088;
	bfe.u32 	%r21089, %r21075, 8, 8;
	cvt.u16.u32 	%rs20458, %r21089;
	bfe.u32 	%r21090, %r21075, 16, 8;
	cvt.u16.u32 	%rs20459, %r21090;
	bfe.u32 	%r21091, %r21075, 24, 8;
	cvt.u16.u32 	%rs20460, %r21091;
	ld.shared.v4.b32 	{%r21092, %r21093, %r21094, %r21095}, [_ZN6thrust24THRUST_300001_SM_1000_NS8cuda_cub4core6detail5shmemE+320];
	bfe.u32 	%r21096, %r21092, 0, 8;
	cvt.u16.u32 	%rs20461, %r21096;
	bfe.u32 	%r21097, %r21092, 8, 8;
	cvt.u16.u32 	%rs20462, %r21097;
	bfe.u32 	%r21098, %r21092, 16, 8;
	cvt.u16.u32 	%rs20463, %r21098;
	bfe.u32 	%r21099, %r21092, 24, 8;
	cvt.u16.u32 	%rs20464, %r21099;
	bfe.u32 	%r21100, %r21093, 0, 8;
	cvt.u16.u32 	%rs20465, %r21100;
	bfe.u32 	%r21101, %r21093, 8, 8;
	cvt.u16.u32 	%rs20466, %r21101;
	bfe.u32 	%r21102, %r21093, 16, 8;
	cvt.u16.u32 	%rs20467, %r21102;
	bfe.u32 	%r21103, %r21093, 24, 8;
	cvt.u16.u32 	%rs20468, %r21103;
	bfe.u32 	%r21104, %r21094, 0, 8;
	cvt.u16.u32 	%rs20469, %r21104;
	bfe.u32 	%r21105, %r21094, 8, 8;
	cvt.u16.u32 	%rs20470, %r21105;
	bfe.u32 	%r21106, %r21094, 16, 8;
	cvt.u16.u32 	%rs20471, %r21106;
	bfe.u32 	%r21107, %r21094, 24, 8;
	cvt.u16.u32 	%rs20472, %r21107;
	bfe.u32 	%r21108, %r21095, 0, 8;
	cvt.u16.u32 	%rs20473, %r21108;
	bfe.u32 	%r21109, %r21095, 8, 8;
	cvt.u16.u32 	%rs20474, %r21109;
	bfe.u32 	%r21110, %r21095, 16, 8;
	cvt.u16.u32 	%rs20475, %r21110;
	bfe.u32 	%r21111, %r21095, 24, 8;
	cvt.u16.u32 	%rs20476, %r21111;
	ld.shared.v4.b32 	{%r21112, %r21113, %r21114, %r21115}, [_ZN6thrust24THRUST_300001_SM_1000_NS8cuda_cub4core6detail5shmemE+336];
	bfe.u32 	%r21116, %r21112, 0, 8;
	cvt.u16.u32 	%rs20477, %r21116;
	bfe.u32 	%r21117, %r21112, 8, 8;
	cvt.u16.u32 	%rs20478, %r21117;
	bfe.u32 	%r21118, %r21112, 16, 8;
	cvt.u16.u32 	%rs20479, %r21118;
	bfe.u32 	%r21119, %r21112, 24, 8;
	cvt.u16.u32 	%rs20480, %r21119;
	bfe.u32 	%r21120, %r21113, 0, 8;
	cvt.u16.u32 	%rs20481, %r21120;
	bfe.u32 	%r21121, %r21113, 8, 8;
	cvt.u16.u32 	%rs20482, %r21121;
	bfe.u32 	%r21122, %r21113, 16, 8;
	cvt.u16.u32 	%rs20483, %r21122;
	bfe.u32 	%r21123, %r21113, 24, 8;
	cvt.u16.u32 	%rs20484, %r21123;
	bfe.u32 	%r21124, %r21114, 0, 8;
	cvt.u16.u32 	%rs20485, %r21124;
	mov.b64 	%rd2363, {%r21114, %r21115};
	shr.u64 	%rd2364, %rd2363, 8;
	cvt.u16.u64 	%rs20486, %rd2364;
	{ .reg .b32 tmp; mov.b64 {tmp, %r33206}, %rd2363; }
	ld.shared.f64 	%fd444, [_ZN6thrust24THRUST_300001_SM_1000_NS8cuda_cub4core6detail5shmemE+352];
	st.local.u32 	[%rd144], %r21061;
	st.local.v2.b32 	[%rd144+8], {%r21062, %r21063};
	st.local.v2.b32 	[%rd144+16], {%r21072, %r21073};
	st.local.v2.b32 	[%rd144+24], {%r21074, %r21075};
	st.local.v2.b32 	[%rd144+32], {%r21092, %r21093};
	st.local.v2.b32 	[%rd144+40], {%r21094, %r21095};
	st.local.v2.b32 	[%rd144+48], {%r21112, %r21113};
	st.local.v2.u8 	[%rd144+56], {%rs20485, %rs20486};
	st.local.u32 	[%rd144+60], %r33206;
	st.local.f64 	[%rd144+64], %fd444;
	add.s32 	%r727, %r21061, %r709;
	setp.ne.s32 	%p503, %r21061, 0;
	@%p503 bra 	$L__BB1_387;
	mov.b16 	%rs17354, 0;
	st.local.u8 	[%rd143], %rs17354;
	add.s32 	%r21126, %r33206, %r33197;
	st.local.u32 	[%rd143+52], %r21126;
	add.f64 	%fd368, %fd442, %fd444;
	st.local.f64 	[%rd143+56], %fd368;
	mov.b32 	%r33200, 0;
$L__BB1_377:
	mov.u32 	%r728, %r33200;
	cvt.u64.u32 	%rd2365, %r728;
	add.s64 	%rd2366, %rd143, %rd2365;
	ld.local.u8 	%rs17355, [%rd2366];
	setp.ne.s16 	%p504, %rs17355, 0;
	add.s32 	%r33200, %r728, 1;
	@%p504 bra 	$L__BB1_377;
	and.b16  	%rs17356, %rs20337, 255;
	setp.eq.s16 	%p505, %rs17356, 0;
	mov.u32 	%r33202, %r728;
	@%p505 bra 	$L__BB1_381;
	mov.b32 	%r33201, 0;
$L__BB1_380:
	add.s32 	%r21128, %r33201, %r728;
	cvt.u64.u32 	%rd2367, %r21128;
	add.s64 	%rd2368, %rd155, %rd2367;
	ld.local.u8 	%rs17357, [%rd2368+8];
	add.s64 	%rd2369, %rd143, %rd2367;
	st.local.u8 	[%rd2369], %rs17357;
	add.s32 	%r731, %r33201, 1;
	add.s32 	%r33202, %r731, %r728;
	cvt.u64.u32 	%rd2370, %r33201;
	add.s64 	%rd2371, %rd155, %rd2370;
	ld.local.u8 	%rs17358, [%rd2371+9];
	setp.ne.s16 	%p506, %rs17358, 0;
	mov.u32 	%r33201, %r731;
	@%p506 bra 	$L__BB1_380;
$L__BB1_381:
	cvt.u64.u32 	%rd2372, %r33202;
	add.s64 	%rd2373, %rd143, %rd2372;
	mov.b16 	%rs17359, 0;
	st.local.u8 	[%rd2373+1], %rs17359;
	mov.b32 	%r33203, 0;
$L__BB1_382:
	mov.u32 	%r734, %r33203;
	cvt.u64.u32 	%rd2374, %r734;
	add.s64 	%rd2375, %rd143, %rd2374;
	ld.local.u8 	%rs17360, [%rd2375];
	setp.ne.s16 	%p507, %rs17360, 0;
	add.s32 	%r33203, %r734, 1;
	@%p507 bra 	$L__BB1_382;
	and.b16  	%rs17361, %rs20437, 255;
	setp.eq.s16 	%p508, %rs17361, 0;
	mov.u32 	%r33205, %r734;
	@%p508 bra 	$L__BB1_386;
	mov.b32 	%r33204, 0;
$L__BB1_385:
	add.s32 	%r21131, %r33204, %r734;
	cvt.u64.u32 	%rd2376, %r21131;
	add.s64 	%rd2377, %rd144, %rd2376;
	ld.local.u8 	%rs17362, [%rd2377+8];
	add.s64 	%rd2378, %rd143, %rd2376;
	st.local.u8 	[%rd2378], %rs17362;
	add.s32 	%r737, %r33204, 1;
	add.s32 	%r33205, %r737, %r734;
	cvt.u64.u32 	%rd2379, %r33204;
	add.s64 	%rd2380, %rd144, %rd2379;
	ld.local.u8 	%rs17363, [%rd2380+9];
	setp.ne.s16 	%p509, %rs17363, 0;
	mov.u32 	%r33204, %r737;
	@%p509 bra 	$L__BB1_385;
$L__BB1_386:
	cvt.u64.u32 	%rd2381, %r33205;
	add.s64 	%rd2382, %rd143, %rd2381;
	mov.b16 	%rs17364, 0;
	st.local.u8 	[%rd2382+1], %rs17364;
	ld.local.v2.b32 	{%r21132, %r21133}, [%rd143];
	bfe.u32 	%r21134, %r21132, 0, 8;
	cvt.u16.u32 	%rs20437, %r21134;
	bfe.u32 	%r21135, %r21132, 8, 8;
	cvt.u16.u32 	%rs20438, %r21135;
	bfe.u32 	%r21136, %r21132, 16, 8;
	cvt.u16.u32 	%rs20439, %r21136;
	bfe.u32 	%r21137, %r21132, 24, 8;
	cvt.u16.u32 	%rs20440, %r21137;
	bfe.u32 	%r21138, %r21133, 0, 8;
	cvt.u16.u32 	%rs20441, %r21138;
	bfe.u32 	%r21139, %r21133, 8, 8;
	cvt.u16.u32 	%rs20442, %r21139;
	bfe.u32 	%r21140, %r21133, 16, 8;
	cvt.u16.u32 	%rs20443, %r21140;
	bfe.u32 	%r21141, %r21133, 24, 8;
	cvt.u16.u32 	%rs20444, %r21141;
	ld.local.v2.b32 	{%r21142, %r21143}, [%rd143+8];
	bfe.u32 	%r21144, %r21142, 0, 8;
	cvt.u16.u32 	%rs20445, %r21144;
	bfe.u32 	%r21145, %r21142, 8, 8;
	cvt.u16.u32 	%rs20446, %r21145;
	bfe.u32 	%r21146, %r21142, 16, 8;
	cvt.u16.u32 	%rs20447, %r21146;
	bfe.u32 	%r21147, %r21142, 24, 8;
	cvt.u16.u32 	%rs20448, %r21147;
	bfe.u32 	%r21148, %r21143, 0, 8;
	cvt.u16.u32 	%rs20449, %r21148;
	bfe.u32 	%r21149, %r21143, 8, 8;
	cvt.u16.u32 	%rs20450, %r21149;
	bfe.u32 	%r21150, %r21143, 16, 8;
	cvt.u16.u32 	%rs20451, %r21150;
	bfe.u32 	%r21151, %r21143, 24, 8;
	cvt.u16.u32 	%rs20452, %r21151;
	ld.local.v2.b32 	{%r21152, %r21153}, [%rd143+16];
	bfe.u32 	%r21154, %r21152, 0, 8;
	cvt.u16.u32 	%rs20453, %r21154;
	bfe.u32 	%r21155, %r21152, 8, 8;
	cvt.u16.u32 	%rs20454, %r21155;
	bfe.u32 	%r21156, %r21152, 16, 8;
	cvt.u16.u32 	%rs20455, %r21156;
	bfe.u32 	%r21157, %r21152, 24, 8;
	cvt.u16.u32 	%rs20456, %r21157;
	bfe.u32 	%r21158, %r21153, 0, 8;
	cvt.u16.u32 	%rs20457, %r21158;
	bfe.u32 	%r21159, %r21153, 8, 8;
	cvt.u16.u32 	%rs20458, %r21159;
	bfe.u32 	%r21160, %r21153, 16, 8;
	cvt.u16.u32 	%rs20459, %r21160;
	bfe.u32 	%r21161, %r21153, 24, 8;
	cvt.u16.u32 	%rs20460, %r21161;
	ld.local.v2.b32 	{%r21162, %r21163}, [%rd143+24];
	bfe.u32 	%r21164, %r21162, 0, 8;
	cvt.u16.u32 	%rs20461, %r21164;
	bfe.u32 	%r21165, %r21162, 8, 8;
	cvt.u16.u32 	%rs20462, %r21165;
	bfe.u32 	%r21166, %r21162, 16, 8;
	cvt.u16.u32 	%rs20463, %r21166;
	bfe.u32 	%r21167, %r21162, 24, 8;
	cvt.u16.u32 	%rs20464, %r21167;
	bfe.u32 	%r21168, %r21163, 0, 8;
	cvt.u16.u32 	%rs20465, %r21168;
	bfe.u32 	%r21169, %r21163, 8, 8;
	cvt.u16.u32 	%rs20466, %r21169;
	bfe.u32 	%r21170, %r21163, 16, 8;
	cvt.u16.u32 	%rs20467, %r21170;
	bfe.u32 	%r21171, %r21163, 24, 8;
	cvt.u16.u32 	%rs20468, %r21171;
	ld.local.v2.b32 	{%r21172, %r21173}, [%rd143+32];
	bfe.u32 	%r21174, %r21172, 0, 8;
	cvt.u16.u32 	%rs20469, %r21174;
	bfe.u32 	%r21175, %r21172, 8, 8;
	cvt.u16.u32 	%rs20470, %r21175;
	bfe.u32 	%r21176, %r21172, 16, 8;
	cvt.u16.u32 	%rs20471, %r21176;
	bfe.u32 	%r21177, %r21172, 24, 8;
	cvt.u16.u32 	%rs20472, %r21177;
	bfe.u32 	%r21178, %r21173, 0, 8;
	cvt.u16.u32 	%rs20473, %r21178;
	bfe.u32 	%r21179, %r21173, 8, 8;
	cvt.u16.u32 	%rs20474, %r21179;
	bfe.u32 	%r21180, %r21173, 16, 8;
	cvt.u16.u32 	%rs20475, %r21180;
	bfe.u32 	%r21181, %r21173, 24, 8;
	cvt.u16.u32 	%rs20476, %r21181;
	ld.local.v2.b32 	{%r21182, %r21183}, [%rd143+40];
	bfe.u32 	%r21184, %r21182, 0, 8;
	cvt.u16.u32 	%rs20477, %r21184;
	bfe.u32 	%r21185, %r21182, 8, 8;
	cvt.u16.u32 	%rs20478, %r21185;
	bfe.u32 	%r21186, %r21182, 16, 8;
	cvt.u16.u32 	%rs20479, %r21186;
	bfe.u32 	%r21187, %r21182, 24, 8;
	cvt.u16.u32 	%rs20480, %r21187;
	bfe.u32 	%r21188, %r21183, 0, 8;
	cvt.u16.u32 	%rs20481, %r21188;
	bfe.u32 	%r21189, %r21183, 8, 8;
	cvt.u16.u32 	%rs20482, %r21189;
	bfe.u32 	%r21190, %r21183, 16, 8;
	cvt.u16.u32 	%rs20483, %r21190;
	bfe.u32 	%r21191, %r21183, 24, 8;
	cvt.u16.u32 	%rs20484, %r21191;
	ld.local.v2.u8 	{%rs20485, %rs20486}, [%rd143+48];
	ld.local.u32 	%r33206, [%rd143+52];
	ld.local.f64 	%fd444, [%rd143+56];
$L__BB1_387:
	st.local.u32 	[%rd155], %r727;
	cvt.u32.u16 	%r21192, %rs20444;
	cvt.u32.u16 	%r21193, %rs20443;
	prmt.b32 	%r21194, %r21193, %r21192, 0x3340U;
	cvt.u32.u16 	%r21195, %rs20442;
	cvt.u32.u16 	%r21196, %rs20441;
	prmt.b32 	%r21197, %r21196, %r21195, 0x3340U;
	prmt.b32 	%r21198, %r21197, %r21194, 0x5410U;
	cvt.u32.u16 	%r21199, %rs20440;
	cvt.u32.u16 	%r21200, %rs20439;
	prmt.b32 	%r21201, %r21200, %r21199, 0x3340U;
	cvt.u32.u16 	%r21202, %rs20438;
	cvt.u32.u16 	%r21203, %rs20437;
	prmt.b32 	%r21204, %r21203, %r21202, 0x3340U;
	prmt.b32 	%r21205, %r21204, %r21201, 0x5410U;
	st.local.v2.b32 	[%rd155+8], {%r21205, %r21198};
	cvt.u32.u16 	%r21206, %rs20452;
	cvt.u32.u16 	%r21207, %rs20451;
	prmt.b32 	%r21208, %r21207, %r21206, 0x3340U;
	cvt.u32.u16 	%r21209, %rs20450;
	cvt.u32.u16 	%r21210, %rs20449;
	prmt.b32 	%r21211, %r21210, %r21209, 0x3340U;
	prmt.b32 	%r21212, %r21211, %r21208, 0x5410U;
	cvt.u32.u16 	%r21213, %rs20448;
	cvt.u32.u16 	%r21214, %rs20447;
	prmt.b32 	%r21215, %r21214, %r21213, 0x3340U;
	cvt.u32.u16 	%r21216, %rs20446;
	cvt.u32.u16 	%r21217, %rs20445;
	prmt.b32 	%r21218, %r21217, %r21216, 0x3340U;
	prmt.b32 	%r21219, %r21218, %r21215, 0x5410U;
	st.local.v2.b32 	[%rd155+16], {%r21219, %r21212};
	cvt.u32.u16 	%r21220, %rs20460;
	cvt.u32.u16 	%r21221, %rs20459;
	prmt.b32 	%r21222, %r21221, %r21220, 0x3340U;
	cvt.u32.u16 	%r21223, %rs20458;
	cvt.u32.u16 	%r21224, %rs20457;
	prmt.b32 	%r21225, %r21224, %r21223, 0x3340U;
	prmt.b32 	%r21226, %r21225, %r21222, 0x5410U;
	cvt.u32.u16 	%r21227, %rs20456;
	cvt.u32.u16 	%r21228, %rs20455;
	prmt.b32 	%r21229, %r21228, %r21227, 0x3340U;
	cvt.u32.u16 	%r21230, %rs20454;
	cvt.u32.u16 	%r21231, %rs20453;
	prmt.b32 	%r21232, %r21231, %r21230, 0x3340U;
	prmt.b32 	%r21233, %r21232, %r21229, 0x5410U;
	st.local.v2.b32 	[%rd155+24], {%r21233, %r21226};
	cvt.u32.u16 	%r21234, %rs20468;
	cvt.u32.u16 	%r21235, %rs20467;
	prmt.b32 	%r21236, %r21235, %r21234, 0x3340U;
	cvt.u32.u16 	%r21237, %rs20466;
	cvt.u32.u16 	%r21238, %rs20465;
	prmt.b32 	%r21239, %r21238, %r21237, 0x3340U;
	prmt.b32 	%r21240, %r21239, %r21236, 0x5410U;
	cvt.u32.u16 	%r21241, %rs20464;
	cvt.u32.u16 	%r21242, %rs20463;
	prmt.b32 	%r21243, %r21242, %r21241, 0x3340U;
	cvt.u32.u16 	%r21244, %rs20462;
	cvt.u32.u16 	%r21245, %rs20461;
	prmt.b32 	%r21246, %r21245, %r21244, 0x3340U;
	prmt.b32 	%r21247, %r21246, %r21243, 0x5410U;
	st.local.v2.b32 	[%rd155+32], {%r21247, %r21240};
	cvt.u32.u16 	%r21248, %rs20476;
	cvt.u32.u16 	%r21249, %rs20475;
	prmt.b32 	%r21250, %r21249, %r21248, 0x3340U;
	cvt.u32.u16 	%r21251, %rs20474;
	cvt.u32.u16 	%r21252, %rs20473;
	prmt.b32 	%r21253, %r21252, %r21251, 0x3340U;
	prmt.b32 	%r21254, %r21253, %r21250, 0x5410U;
	cvt.u32.u16 	%r21255, %rs20472;
	cvt.u32.u16 	%r21256, %rs20471;
	prmt.b32 	%r21257, %r21256, %r21255, 0x3340U;
	cvt.u32.u16 	%r21258, %rs20470;
	cvt.u32.u16 	%r21259, %rs20469;
	prmt.b32 	%r21260, %r21259, %r21258, 0x3340U;
	prmt.b32 	%r21261, %r21260, %r21257, 0x5410U;
	st.local.v2.b32 	[%rd155+40], {%r21261, %r21254};
	cvt.u32.u16 	%r21262, %rs20484;
	cvt.u32.u16 	%r21263, %rs20483;
	prmt.b32 	%r21264, %r21263, %r21262, 0x3340U;
	cvt.u32.u16 	%r21265, %rs20482;
	cvt.u32.u16 	%r21266, %rs20481;
	prmt.b32 	%r21267, %r21266, %r21265, 0x3340U;
	prmt.b32 	%r21268, %r21267, %r21264, 0x5410U;
	cvt.u32.u16 	%r21269, %rs20480;
	cvt.u32.u16 	%r21270, %rs20479;
	prmt.b32 	%r21271, %r21270, %r21269, 0x3340U;
	cvt.u32.u16 	%r21272, %rs20478;
	cvt.u32.u16 	%r21273, %rs20477;
	prmt.b32 	%r21274, %r21273, %r21272, 0x3340U;
	prmt.b32 	%r21275, %r21274, %r21271, 0x5410U;
	st.local.v2.b32 	[%rd155+48], {%r21275, %r21268};
	st.local.v2.u8 	[%rd155+56], {%rs20485, %rs20486};
	st.local.u32 	[%rd155+60], %r33206;
	st.local.f64 	[%rd155+64], %fd444;
	mov.u32 	%r21276, %tid.x;
	shr.u32 	%r21277, %r21276, 5;
	setp.ne.s32 	%p510, %r21277, 5;
	@%p510 bra 	$L__BB1_389;
	mov.f64 	%fd439, %fd444;
	mov.u32 	%r33180, %r33206;
	mov.u16 	%rs20187, %rs20486;
	mov.u16 	%rs20188, %rs20485;
	mov.u16 	%rs20189, %rs20484;
	mov.u16 	%rs20190, %rs20483;
	mov.u16 	%rs20191, %rs20482;
	mov.u16 	%rs20192, %rs20481;
	mov.u16 	%rs20193, %rs20480;
	mov.u16 	%rs20194, %rs20479;
	mov.u16 	%rs20195, %rs20478;
	mov.u16 	%rs20196, %rs20477;
	mov.u16 	%rs20197, %rs20476;
	mov.u16 	%rs20198, %rs20475;
	mov.u16 	%rs20199, %rs20474;
	mov.u16 	%rs20200, %rs20473;
	mov.u16 	%rs20201, %rs20472;
	mov.u16 	%rs20202, %rs20471;
	mov.u16 	%rs20203, %rs20470;
	mov.u16 	%rs20204, %rs20469;
	mov.u16 	%rs20205, %rs20468;
	mov.u16 	%rs20206, %rs20467;
	mov.u16 	%rs20207, %rs20466;
	mov.u16 	%rs20208, %rs20465;
	mov.u16 	%rs20209, %rs20464;
	mov.u16 	%rs20210, %rs20463;
	mov.u16 	%rs20211, %rs20462;
	mov.u16 	%rs20212, %rs20461;
	mov.u16 	%rs20213, %rs20460;
	mov.u16 	%rs20214, %rs20459;
	mov.u16 	%rs20215, %rs20458;
	mov.u16 	%rs20216, %rs20457;
	mov.u16 	%rs20217, %rs20456;
	mov.u16 	%rs20218, %rs20455;
	mov.u16 	%rs20219, %rs20454;
	mov.u16 	%rs20220, %rs20453;
	mov.u16 	%rs20221, %rs20452;
	mov.u16 	%rs20222, %rs20451;
	mov.u16 	%rs20223, %rs20450;
	mov.u16 	%rs20224, %rs20449;
	mov.u16 	%rs20225, %rs20448;
	mov.u16 	%rs20226, %rs20447;
	mov.u16 	%rs20227, %rs20446;
	mov.u16 	%rs20228, %rs20445;
	mov.u16 	%rs20229, %rs20444;
	mov.u16 	%rs20230, %rs20443;
	mov.u16 	%rs20231, %rs20442;
	mov.u16 	%rs20232, %rs20441;
	mov.u16 	%rs20233, %rs20440;
	mov.u16 	%rs20234, %rs20439;
	mov.u16 	%rs20235, %rs20438;
	mov.u16 	%rs20236, %rs20437;
	mov.u32 	%r33181, %r727;
$L__BB1_389:
	ld.shared.u32 	%r21278, [_ZN6thrust24THRUST_300001_SM_1000_NS8cuda_cub4core6detail5shmemE+360];
	ld.shared.v4.b32 	{%r21279, %r21280, %r21281, %r21282}, [_ZN6thrust24THRUST_300001_SM_1000_NS8cuda_cub4core6detail5shmemE+368];
	bfe.u32 	%r21283, %r21279, 0, 8;
	cvt.u16.u32 	%rs20537, %r21283;
	bfe.u32 	%r21284, %r21279, 8, 8;
	cvt.u16.u32 	%rs20538, %r21284;
	bfe.u32 	%r21285, %r21279, 16, 8;
	cvt.u16.u32 	%rs20539, %r21285;
	bfe.u32 	%r21286, %r21279, 24, 8;
	cvt.u16.u32 	%rs20540, %r21286;
	bfe.u32 	%r21287, %r21280, 0, 8;
	cvt.u16.u32 	%rs20541, %r21287;
	bfe.u32 	%r21288, %r21280, 8, 8;
	cvt.u16.u32 	%rs20542, %r21288;
	bfe.u32 	%r21289, %r21280, 16, 8;
	cvt.u16.u32 	%rs20543, %r21289;
	bfe.u32 	%r21290, %r21280, 24, 8;
	cvt.u16.u32 	%rs20544, %r21290;
	bfe.u32 	%r21291, %r21281, 0, 8;
	cvt.u16.u32 	%rs20545, %r21291;
	bfe.u32 	%r21292, %r21281, 8, 8;
	cvt.u16.u32 	%rs20546, %r21292;
	bfe.u32 	%r21293, %r21281, 16, 8;
	cvt.u16.u32 	%rs20547, %r21293;
	bfe.u32 	%r21294, %r21281, 24, 8;
	cvt.u16.u32 	%rs20548, %r21294;
	bfe.u32 	%r21295, %r21282, 0, 8;
	cvt.u16.u32 	%rs20549, %r21295;
	bfe.u32 	%r21296, %r21282, 8, 8;
	cvt.u16.u32 	%rs20550, %r21296;
	bfe.u32 	%r21297, %r21282, 16, 8;
	cvt.u16.u32 	%rs20551, %r21297;
	bfe.u32 	%r21298, %r21282, 24, 8;
	cvt.u16.u32 	%rs20552, %r21298;
	ld.shared.v4.b32 	{%r21299, %r21300, %r21301, %r21302}, [_ZN6thrust24THRUST_300001_SM_1000_NS8cuda_cub4core6detail5shmemE+384];
	bfe.u32 	%r21303, %r21299, 0, 8;
	cvt.u16.u32 	%rs20553, %r21303;
	bfe.u32 	%r21304, %r21299, 8, 8;
	cvt.u16.u32 	%rs20554, %r21304;
	bfe.u32 	%r21305, %r21299, 16, 8;
	cvt.u16.u32 	%rs20555, %r21305;
	bfe.u32 	%r21306, %r21299, 24, 8;
	cvt.u16.u32 	%rs20556, %r21306;
	bfe.u32 	%r21307, %r21300, 0, 8;
	cvt.u16.u32 	%rs20557, %r21307;
	bfe.u32 	%r21308, %r21300, 8, 8;
	cvt.u16.u32 	%rs20558, %r21308;
	bfe.u32 	%r21309, %r21300, 16, 8;
	cvt.u16.u32 	%rs20559, %r21309;
	bfe.u32 	%r21310, %r21300, 24, 8;
	cvt.u16.u32 	%rs20560, %r21310;
	bfe.u32 	%r21311, %r21301, 0, 8;
	cvt.u16.u32 	%rs20561, %r21311;
	bfe.u32 	%r21312, %r21301, 8, 8;
	cvt.u16.u32 	%rs20562, %r21312;
	bfe.u32 	%r21313, %r21301, 16, 8;
	cvt.u16.u32 	%rs20563, %r21313;
	bfe.u32 	%r21314, %r21301, 24, 8;
	cvt.u16.u32 	%rs20564, %r21314;
	bfe.u32 	%r21315, %r21302, 0, 8;
	cvt.u16.u32 	%rs20565, %r21315;
	bfe.u32 	%r21316, %r21302, 8, 8;
	cvt.u16.u32 	%rs20566, %r21316;
	bfe.u32 	%r21317, %r21302, 16, 8;
	cvt.u16.u32 	%rs20567, %r21317;
	bfe.u32 	%r21318, %r21302, 24, 8;
	cvt.u16.u32 	%rs20568, %r21318;
	ld.shared.v4.b32 	{%r21319, %r21320, %r21321, %r21322}, [_ZN6thrust24THRUST_300001_SM_1000_NS8cuda_cub4core6detail5shmemE+400];
	bfe.u32 	%r21323, %r21319, 0, 8;
	cvt.u16.u32 	%rs20569, %r21323;
	bfe.u32 	%r21324, %r21319, 8, 8;
	cvt.u16.u32 	%rs20570, %r21324;
	bfe.u32 	%r21325, %r21319, 16, 8;
	cvt.u16.u32 	%rs20571, %r21325;
	bfe.u32 	%r21326, %r21319, 24, 8;
	cvt.u16.u32 	%rs20572, %r21326;
	bfe.u32 	%r21327, %r21320, 0, 8;
	cvt.u16.u32 	%rs20573, %r21327;
	bfe.u32 	%r21328, %r21320, 8, 8;
	cvt.u16.u32 	%rs20574, %r21328;
	bfe.u32 	%r21329, %r21320, 16, 8;
	cvt.u16.u32 	%rs20575, %r21329;
	bfe.u32 	%r21330, %r21320, 24, 8;
	cvt.u16.u32 	%rs20576, %r21330;
	bfe.u32 	%r21331, %r21321, 0, 8;
	cvt.u16.u32 	%rs20577, %r21331;
	bfe.u32 	%r21332, %r21321, 8, 8;
	cvt.u16.u32 	%rs20578, %r21332;
	bfe.u32 	%r21333, %r21321, 16, 8;
	cvt.u16.u32 	%rs20579, %r21333;
	bfe.u32 	%r21334, %r21321, 24, 8;
	cvt.u16.u32 	%rs20580, %r21334;
	bfe.u32 	%r21335, %r21322, 0, 8;
	cvt.u16.u32 	%rs20581, %r21335;
	bfe.u32 	%r21336, %r21322, 8, 8;
	cvt.u16.u32 	%rs20582, %r21336;
	bfe.u32 	%r21337, %r21322, 16, 8;
	cvt.u16.u32 	%rs20583, %r21337;
	bfe.u32 	%r21338, %r21322, 24, 8;
	cvt.u16.u32 	%rs20584, %r21338;
	ld.shared.v2.u8 	{%rs20585, %rs20586}, [_ZN6thrust24THRUST_300001_SM_1000_NS8cuda_cub4core6detail5shmemE+416];
	ld.shared.u32 	%r33215, [_ZN6thrust24THRUST_300001_SM_1000_NS8cuda_cub4core6detail5shmemE+420];
	ld.shared.f64 	%fd446, [_ZN6thrust24THRUST_300001_SM_1000_NS8cuda_cub4core6detail5shmemE+424];
	st.local.u32 	[%rd142], %r21278;
	st.local.v2.b32 	[%rd142+8], {%r21279, %r21280};
	st.local.v2.b32 	[%rd142+16], {%r21281, %r21282};
	st.local.v2.b32 	[%rd142+24], {%r21299, %r21300};
	st.local.v2.b32 	[%rd142+32], {%r21301, %r21302};
	st.local.v2.b32 	[%rd142+40], {%r21319, %r21320};
	st.local.v2.b32 	[%rd142+48], {%r21321, %r21322};
	st.local.v2.u8 	[%rd142+56], {%rs20585, %rs20586};
	st.local.u32 	[%rd142+60], %r33215;
	st.local.f64 	[%rd142+64], %fd446;
	add.s32 	%r745, %r21278, %r727;
	setp.ne.s32 	%p511, %r21278, 0;
	@%p511 bra 	$L__BB1_401;
	mov.b16 	%rs17365, 0;
	st.local.u8 	[%rd141], %rs17365;
	add.s32 	%r21340, %r33215, %r33206;
	st.local.u32 	[%rd141+52], %r21340;
	add.f64 	%fd369, %fd444, %fd446;
	st.local.f64 	[%rd141+56], %fd369;
	mov.b32 	%r33209, 0;
$L__BB1_391:
	mov.u32 	%r746, %r33209;
	cvt.u64.u32 	%rd2383, %r746;
	add.s64 	%rd2384, %rd141, %rd2383;
	ld.local.u8 	%rs17366, [%rd2384];
	setp.ne.s16 	%p512, %rs17366, 0;
	add.s32 	%r33209, %r746, 1;
	@%p512 bra 	$L__BB1_391;
	and.b16  	%rs17367, %rs20437, 255;
	setp.eq.s16 	%p513, %rs17367, 0;
	mov.u32 	%r33211, %r746;
	@%p513 bra 	$L__BB1_395;
	mov.b32 	%r33210, 0;
$L__BB1_394:
	add.s32 	%r21342, %r33210, %r746;
	cvt.u64.u32 	%rd2385, %r21342;
	add.s64 	%rd2386, %rd155, %rd2385;
	ld.local.u8 	%rs17368, [%rd2386+8];
	add.s64 	%rd2387, %rd141, %rd2385;
	st.local.u8 	[%rd2387], %rs17368;
	add.s32 	%r749, %r33210, 1;
	add.s32 	%r33211, %r749, %r746;
	cvt.u64.u32 	%rd2388, %r33210;
	add.s64 	%rd2389, %rd155, %rd2388;
	ld.local.u8 	%rs17369, [%rd2389+9];
	setp.ne.s16 	%p514, %rs17369, 0;
	mov.u32 	%r33210, %r749;
	@%p514 bra 	$L__BB1_394;
$L__BB1_395:
	cvt.u64.u32 	%rd2390, %r33211;
	add.s64 	%rd2391, %rd141, %rd2390;
	mov.b16 	%rs17370, 0;
	st.local.u8 	[%rd2391+1], %rs17370;
	mov.b32 	%r33212, 0;
$L__BB1_396:
	mov.u32 	%r752, %r33212;
	cvt.u64.u32 	%rd2392, %r752;
	add.s64 	%rd2393, %rd141, %rd2392;
	ld.local.u8 	%rs17371, [%rd2393];
	setp.ne.s16 	%p515, %rs17371, 0;
	add.s32 	%r33212, %r752, 1;
	@%p515 bra 	$L__BB1_396;
	and.b16  	%rs17372, %rs20537, 255;
	setp.eq.s16 	%p516, %rs17372, 0;
	mov.u32 	%r33214, %r752;
	@%p516 bra 	$L__BB1_400;
	mov.b32 	%r33213, 0;
$L__BB1_399:
	add.s32 	%r21345, %r33213, %r752;
	cvt.u64.u32 	%rd2394, %r21345;
	add.s64 	%rd2395, %rd142, %rd2394;
	ld.local.u8 	%rs17373, [%rd2395+8];
	add.s64 	%rd2396, %rd141, %rd2394;
	st.local.u8 	[%rd2396], %rs17373;
	add.s32 	%r755, %r33213, 1;
	add.s32 	%r33214, %r755, %r752;
	cvt.u64.u32 	%rd2397, %r33213;
	add.s64 	%rd2398, %rd142, %rd2397;
	ld.local.u8 	%rs17374, [%rd2398+9];
	setp.ne.s16 	%p517, %rs17374, 0;
	mov.u32 	%r33213, %r755;
	@%p517 bra 	$L__BB1_399;
$L__BB1_400:
	cvt.u64.u32 	%rd2399, %r33214;
	add.s64 	%rd2400, %rd141, %rd2399;
	mov.b16 	%rs17375, 0;
	st.local.u8 	[%rd2400+1], %rs17375;
	ld.local.v2.b32 	{%r21346, %r21347}, [%rd141];
	bfe.u32 	%r21348, %r21346, 0, 8;
	cvt.u16.u32 	%rs20537, %r21348;
	bfe.u32 	%r21349, %r21346, 8, 8;
	cvt.u16.u32 	%rs20538, %r21349;
	bfe.u32 	%r21350, %r21346, 16, 8;
	cvt.u16.u32 	%rs20539, %r21350;
	bfe.u32 	%r21351, %r21346, 24, 8;
	cvt.u16.u32 	%rs20540, %r21351;
	bfe.u32 	%r21352, %r21347, 0, 8;
	cvt.u16.u32 	%rs20541, %r21352;
	bfe.u32 	%r21353, %r21347, 8, 8;
	cvt.u16.u32 	%rs20542, %r21353;
	bfe.u32 	%r21354, %r21347, 16, 8;
	cvt.u16.u32 	%rs20543, %r21354;
	bfe.u32 	%r21355, %r21347, 24, 8;
	cvt.u16.u32 	%rs20544, %r21355;
	ld.local.v2.b32 	{%r21356, %r21357}, [%rd141+8];
	bfe.u32 	%r21358, %r21356, 0, 8;
	cvt.u16.u32 	%rs20545, %r21358;
	bfe.u32 	%r21359, %r21356, 8, 8;
	cvt.u16.u32 	%rs20546, %r21359;
	bfe.u32 	%r21360, %r21356, 16, 8;
	cvt.u16.u32 	%rs20547, %r21360;
	bfe.u32 	%r21361, %r21356, 24, 8;
	cvt.u16.u32 	%rs20548, %r21361;
	bfe.u32 	%r21362, %r21357, 0, 8;
	cvt.u16.u32 	%rs20549, %r21362;
	bfe.u32 	%r21363, %r21357, 8, 8;
	cvt.u16.u32 	%rs20550, %r21363;
	bfe.u32 	%r21364, %r21357, 16, 8;
	cvt.u16.u32 	%rs20551, %r21364;
	bfe.u32 	%r21365, %r21357, 24, 8;
	cvt.u16.u32 	%rs20552, %r21365;
	ld.local.v2.b32 	{%r21366, %r21367}, [%rd141+16];
	bfe.u32 	%r21368, %r21366, 0, 8;
	cvt.u16.u32 	%rs20553, %r21368;
	bfe.u32 	%r21369, %r21366, 8, 8;
	cvt.u16.u32 	%rs20554, %r21369;
	bfe.u32 	%r21370, %r21366, 16, 8;
	cvt.u16.u32 	%rs20555, %r21370;
	bfe.u32 	%r21371, %r21366, 24, 8;
	cvt.u16.u32 	%rs20556, %r21371;
	bfe.u32 	%r21372, %r21367, 0, 8;
	cvt.u16.u32 	%rs20557, %r21372;
	bfe.u32 	%r21373, %r21367, 8, 8;
	cvt.u16.u32 	%rs20558, %r21373;
	bfe.u32 	%r21374, %r21367, 16, 8;
	cvt.u16.u32 	%rs20559, %r21374;
	bfe.u32 	%r21375, %r21367, 24, 8;
	cvt.u16.u32 	%rs20560, %r21375;
	ld.local.v2.b32 	{%r21376, %r21377}, [%rd141+24];
	bfe.u32 	%r21378, %r21376, 0, 8;
	cvt.u16.u32 	%rs20561, %r21378;
	bfe.u32 	%r21379, %r21376, 8, 8;
	cvt.u16.u32 	%rs20562, %r21379;
	bfe.u32 	%r21380, %r21376, 16, 8;
	cvt.u16.u32 	%rs20563, %r21380;
	bfe.u32 	%r21381, %r21376, 24, 8;
	cvt.u16.u32 	%rs20564, %r21381;
	bfe.u32 	%r21382, %r21377, 0, 8;
	cvt.u16.u32 	%rs20565, %r21382;
	bfe.u32 	%r21383, %r21377, 8, 8;
	cvt.u16.u32 	%rs20566, %r21383;
	bfe.u32 	%r21384, %r21377, 16, 8;
	cvt.u16.u32 	%rs20567, %r21384;
	bfe.u32 	%r21385, %r21377, 24, 8;
	cvt.u16.u32 	%rs20568, %r21385;
	ld.local.v2.b32 	{%r21386, %r21387}, [%rd141+32];
	bfe.u32 	%r21388, %r21386, 0, 8;
	cvt.u16.u32 	%rs20569, %r21388;
	bfe.u32 	%r21389, %r21386, 8, 8;
	cvt.u16.u32 	%rs20570, %r21389;
	bfe.u32 	%r21390, %r21386, 16, 8;
	cvt.u16.u32 	%rs20571, %r21390;
	bfe.u32 	%r21391, %r21386, 24, 8;
	cvt.u16.u32 	%rs20572, %r21391;
	bfe.u32 	%r21392, %r21387, 0, 8;
	cvt.u16.u32 	%rs20573, %r21392;
	bfe.u32 	%r21393, %r21387, 8, 8;
	cvt.u16.u32 	%rs20574, %r21393;
	bfe.u32 	%r21394, %r21387, 16, 8;
	cvt.u16.u32 	%rs20575, %r21394;
	bfe.u32 	%r21395, %r21387, 24, 8;
	cvt.u16.u32 	%rs20576, %r21395;
	ld.local.v2.b32 	{%r21396, %r21397}, [%rd141+40];
	bfe.u32 	%r21398, %r21396, 0, 8;
	cvt.u16.u32 	%rs20577, %r21398;
	bfe.u32 	%r21399, %r21396, 8, 8;
	cvt.u16.u32 	%rs20578, %r21399;
	bfe.u32 	%r21400, %r21396, 16, 8;
	cvt.u16.u32 	%rs20579, %r21400;
	bfe.u32 	%r21401, %r21396, 24, 8;
	cvt.u16.u32 	%rs20580, %r21401;
	bfe.u32 	%r21402, %r21397, 0, 8;
	cvt.u16.u32 	%rs20581, %r21402;
	bfe.u32 	%r21403, %r21397, 8, 8;
	cvt.u16.u32 	%rs20582, %r21403;
	bfe.u32 	%r21404, %r21397, 16, 8;
	cvt.u16.u32 	%rs20583, %r21404;
	bfe.u32 	%r21405, %r21397, 24, 8;
	cvt.u16.u32 	%rs20584, %r21405;
	ld.local.v2.u8 	{%rs20585, %rs20586}, [%rd141+48];
	ld.local.u32 	%r33215, [%rd141+52];
	ld.local.f64 	%fd446, [%rd141+56];
$L__BB1_401:
	st.local.u32 	[%rd155], %r745;
	cvt.u32.u16 	%r21406, %rs20544;
	cvt.u32.u16 	%r21407, %rs20543;
	prmt.b32 	%r21408, %r21407, %r21406, 0x3340U;
	cvt.u32.u16 	%r21409, %rs20542;
	cvt.u32.u16 	%r21410, %rs20541;
	prmt.b32 	%r21411, %r21410, %r21409, 0x3340U;
	prmt.b32 	%r21412, %r21411, %r21408, 0x5410U;
	cvt.u32.u16 	%r21413, %rs20540;
	cvt.u32.u16 	%r21414, %rs20539;
	prmt.b32 	%r21415, %r21414, %r21413, 0x3340U;
	cvt.u32.u16 	%r21416, %rs20538;
	cvt.u32.u16 	%r21417, %rs20537;
	prmt.b32 	%r21418, %r21417, %r21416, 0x3340U;
	prmt.b32 	%r21419, %r21418, %r21415, 0x5410U;
	st.local.v2.b32 	[%rd155+8], {%r21419, %r21412};
	cvt.u32.u16 	%r21420, %rs20552;
	cvt.u32.u16 	%r21421, %rs20551;
	prmt.b32 	%r21422, %r21421, %r21420, 0x3340U;
	cvt.u32.u16 	%r21423, %rs20550;
	cvt.u32.u16 	%r21424, %rs20549;
	prmt.b32 	%r21425, %r21424, %r21423, 0x3340U;
	prmt.b32 	%r21426, %r21425, %r21422, 0x5410U;
	cvt.u32.u16 	%r21427, %rs20548;
	cvt.u32.u16 	%r21428, %rs20547;
	prmt.b32 	%r21429, %r21428, %r21427, 0x3340U;
	cvt.u32.u16 	%r21430, %rs20546;
	cvt.u32.u16 	%r21431, %rs20545;
	prmt.b32 	%r21432, %r21431, %r21430, 0x3340U;
	prmt.b32 	%r21433, %r21432, %r21429, 0x5410U;
	st.local.v2.b32 	[%rd155+16], {%r21433, %r21426};
	cvt.u32.u16 	%r21434, %rs20560;
	cvt.u32.u16 	%r21435, %rs20559;
	prmt.b32 	%r21436, %r21435, %r21434, 0x3340U;
	cvt.u32.u16 	%r21437, %rs20558;
	cvt.u32.u16 	%r21438, %rs20557;
	prmt.b32 	%r21439, %r21438, %r21437, 0x3340U;
	prmt.b32 	%r21440, %r21439, %r21436, 0x5410U;
	cvt.u32.u16 	%r21441, %rs20556;
	cvt.u32.u16 	%r21442, %rs20555;
	prmt.b32 	%r21443, %r21442, %r21441, 0x3340U;
	cvt.u32.u16 	%r21444, %rs20554;
	cvt.u32.u16 	%r21445, %rs20553;
	prmt.b32 	%r21446, %r21445, %r21444, 0x3340U;
	prmt.b32 	%r21447, %r21446, %r21443, 0x5410U;
	st.local.v2.b32 	[%rd155+24], {%r21447, %r21440};
	cvt.u32.u16 	%r21448, %rs20568;
	cvt.u32.u16 	%r21449, %rs20567;
	prmt.b32 	%r21450, %r21449, %r21448, 0x3340U;
	cvt.u32.u16 	%r21451, %rs20566;
	cvt.u32.u16 	%r21452, %rs20565;
	prmt.b32 	%r21453, %r21452, %r21451, 0x3340U;
	prmt.b32 	%r21454, %r21453, %r21450, 0x5410U;
	cvt.u32.u16 	%r21455, %rs20564;
	cvt.u32.u16 	%r21456, %rs20563;
	prmt.b32 	%r21457, %r21456, %r21455, 0x3340U;
	cvt.u32.u16 	%r21458, %rs20562;
	cvt.u32.u16 	%r21459, %rs20561;
	prmt.b32 	%r21460, %r21459, %r21458, 0x3340U;
	prmt.b32 	%r21461, %r21460, %r21457, 0x5410U;
	st.local.v2.b32 	[%rd155+32], {%r21461, %r21454};
	cvt.u32.u16 	%r21462, %rs20576;
	cvt.u32.u16 	%r21463, %rs20575;
	prmt.b32 	%r21464, %r21463, %r21462, 0x3340U;
	cvt.u32.u16 	%r21465, %rs20574;
	cvt.u32.u16 	%r21466, %rs20573;
	prmt.b32 	%r21467, %r21466, %r21465, 0x3340U;
	prmt.b32 	%r21468, %r21467, %r21464, 0x5410U;
	cvt.u32.u16 	%r21469, %rs20572;
	cvt.u32.u16 	%r21470, %rs20571;
	prmt.b32 	%r21471, %r21470, %r21469, 0x3340U;
	cvt.u32.u16 	%r21472, %rs20570;
	cvt.u32.u16 	%r21473, %rs20569;
	prmt.b32 	%r21474, %r21473, %r21472, 0x3340U;
	prmt.b32 	%r21475, %r21474, %r21471, 0x5410U;
	st.local.v2.b32 	[%rd155+40], {%r21475, %r21468};
	cvt.u32.u16 	%r21476, %rs20584;
	cvt.u32.u16 	%r21477, %rs20583;
	prmt.b32 	%r21478, %r21477, %r21476, 0x3340U;
	cvt.u32.u16 	%r21479, %rs20582;
	cvt.u32.u16 	%r21480, %rs20581;
	prmt.b32 	%r21481, %r21480, %r21479, 0x3340U;
	prmt.b32 	%r21482, %r21481, %r21478, 0x5410U;
	cvt.u32.u16 	%r21483, %rs20580;
	cvt.u32.u16 	%r21484, %rs20579;
	prmt.b32 	%r21485, %r21484, %r21483, 0x3340U;
	cvt.u32.u16 	%r21486, %rs20578;
	cvt.u32.u16 	%r21487, %rs20577;
	prmt.b32 	%r21488, %r21487, %r21486, 0x3340U;
	prmt.b32 	%r21489, %r21488, %r21485, 0x5410U;
	st.local.v2.b32 	[%rd155+48], {%r21489, %r21482};
	st.local.v2.u8 	[%rd155+56], {%rs20585, %rs20586};
	st.local.u32 	[%rd155+60], %r33215;
	st.local.f64 	[%rd155+64], %fd446;
	mov.u32 	%r21490, %tid.x;
	shr.u32 	%r21491, %r21490, 5;
	setp.ne.s32 	%p518, %r21491, 6;
	@%p518 bra 	$L__BB1_403;
	mov.f64 	%fd439, %fd446;
	mov.u32 	%r33180, %r33215;
	mov.u16 	%rs20187, %rs20586;
	mov.u16 	%rs20188, %rs20585;
	mov.u16 	%rs20189, %rs20584;
	mov.u16 	%rs20190, %rs20583;
	mov.u16 	%rs20191, %rs20582;
	mov.u16 	%rs20192, %rs20581;
	mov.u16 	%rs20193, %rs20580;
	mov.u16 	%rs20194, %rs20579;
	mov.u16 	%rs20195, %rs20578;
	mov.u16 	%rs20196, %rs20577;
	mov.u16 	%rs20197, %rs20576;
	mov.u16 	%rs20198, %rs20575;
	mov.u16 	%rs20199, %rs20574;
	mov.u16 	%rs20200, %rs20573;
	mov.u16 	%rs20201, %rs20572;
	mov.u16 	%rs20202, %rs20571;
	mov.u16 	%rs20203, %rs20570;
	mov.u16 	%rs20204, %rs20569;
	mov.u16 	%rs20205, %rs20568;
	mov.u16 	%rs20206, %rs20567;
	mov.u16 	%rs20207, %rs20566;
	mov.u16 	%rs20208, %rs20565;
	mov.u16 	%rs20209, %rs20564;
	mov.u16 	%rs20210, %rs20563;
	mov.u16 	%rs20211, %rs20562;
	mov.u16 	%rs20212, %rs20561;
	mov.u16 	%rs20213, %rs20560;
	mov.u16 	%rs20214, %rs20559;
	mov.u16 	%rs20215, %rs20558;
	mov.u16 	%rs20216, %rs20557;
	mov.u16 	%rs20217, %rs20556;
	mov.u16 	%rs20218, %rs20555;
	mov.u16 	%rs20219, %rs20554;
	mov.u16 	%rs20220, %rs20553;
	mov.u16 	%rs20221, %rs20552;
	mov.u16 	%rs20222, %rs20551;
	mov.u16 	%rs20223, %rs20550;
	mov.u16 	%rs20224, %rs20549;
	mov.u16 	%rs20225, %rs20548;
	mov.u16 	%rs20226, %rs20547;
	mov.u16 	%rs20227, %rs20546;
	mov.u16 	%rs20228, %rs20545;
	mov.u16 	%rs20229, %rs20544;
	mov.u16 	%rs20230, %rs20543;
	mov.u16 	%rs20231, %rs20542;
	mov.u16 	%rs20232, %rs20541;
	mov.u16 	%rs20233, %rs20540;
	mov.u16 	%rs20234, %rs20539;
	mov.u16 	%rs20235, %rs20538;
	mov.u16 	%rs20236, %rs20537;
	mov.u32 	%r33181, %r745;
$L__BB1_403:
	ld.shared.u32 	%r21492, [_ZN6thrust24THRUST_300001_SM_1000_NS8cuda_cub4core6detail5shmemE+432];
	ld.shared.v2.b32 	{%r21493, %r21494}, [_ZN6thrust24THRUST_300001_SM_1000_NS8cuda_cub4core6detail5shmemE+440];
	bfe.u32 	%r21495, %r21493, 0, 8;
	cvt.u16.u32 	%rs20637, %r21495;
	bfe.u32 	%r21496, %r21493, 8, 8;
	cvt.u16.u32 	%rs20638, %r21496;
	bfe.u32 	%r21497, %r21493, 16, 8;
	cvt.u16.u32 	%rs20639, %r21497;
	bfe.u32 	%r21498, %r21493, 24, 8;
	cvt.u16.u32 	%rs20640, %r21498;
	bfe.u32 	%r21499, %r21494, 0, 8;
	cvt.u16.u32 	%rs20641, %r21499;
	bfe.u32 	%r21500, %r21494, 8, 8;
	cvt.u16.u32 	%rs20642, %r21500;
	bfe.u32 	%r21501, %r21494, 16, 8;
	cvt.u16.u32 	%rs20643, %r21501;
	bfe.u32 	%r21502, %r21494, 24, 8;
	cvt.u16.u32 	%rs20644, %r21502;
	ld.shared.v4.b32 	{%r21503, %r21504, %r21505, %r21506}, [_ZN6thrust24THRUST_300001_SM_1000_NS8cuda_cub4core6detail5shmemE+448];
	bfe.u32 	%r21507, %r21503, 0, 8;
	cvt.u16.u32 	%rs20645, %r21507;
	bfe.u32 	%r21508, %r21503, 8, 8;
	cvt.u16.u32 	%rs20646, %r21508;
	bfe.u32 	%r21509, %r21503, 16, 8;
	cvt.u16.u32 	%rs20647, %r21509;
	bfe.u32 	%r21510, %r21503, 24, 8;
	cvt.u16.u32 	%rs20648, %r21510;
	bfe.u32 	%r21511, %r21504, 0, 8;
	cvt.u16.u32 	%rs20649, %r21511;
	bfe.u32 	%r21512, %r21504, 8, 8;
	cvt.u16.u32 	%rs20650, %r21512;
	bfe.u32 	%r21513, %r21504, 16, 8;
	cvt.u16.u32 	%rs20651, %r21513;
	bfe.u32 	%r21514, %r21504, 24, 8;
	cvt.u16.u32 	%rs20652, %r21514;
	bfe.u32 	%r21515, %r21505, 0, 8;
	cvt.u16.u32 	%rs20653, %r21515;
	bfe.u32 	%r21516, %r21505, 8, 8;
	cvt.u16.u32 	%rs20654, %r21516;
	bfe.u32 	%r21517, %r21505, 16, 8;
	cvt.u16.u32 	%rs20655, %r21517;
	bfe.u32 	%r21518, %r21505, 24, 8;
	cvt.u16.u32 	%rs20656, %r21518;
	bfe.u32 	%r21519, %r21506, 0, 8;
	cvt.u16.u32 	%rs20657, %r21519;
	bfe.u32 	%r21520, %r21506, 8, 8;
	cvt.u16.u32 	%rs20658, %r21520;
	bfe.u32 	%r21521, %r21506, 16, 8;
	cvt.u16.u32 	%rs20659, %r21521;
	bfe.u32 	%r21522, %r21506, 24, 8;
	cvt.u16.u32 	%rs20660, %r21522;
	ld.shared.v4.b32 	{%r21523, %r21524, %r21525, %r21526}, [_ZN6thrust24THRUST_300001_SM_1000_NS8cuda_cub4core6detail5shmemE+464];
	bfe.u32 	%r21527, %r21523, 0, 8;
	cvt.u16.u32 	%rs20661, %r21527;
	bfe.u32 	%r21528, %r21523, 8, 8;
	cvt.u16.u32 	%rs20662, %r21528;
	bfe.u32 	%r21529, %r21523, 16, 8;
	cvt.u16.u32 	%rs20663, %r21529;
	bfe.u32 	%r21530, %r21523, 24, 8;
	cvt.u16.u32 	%rs20664, %r21530;
	bfe.u32 	%r21531, %r21524, 0, 8;
	cvt.u16.u32 	%rs20665, %r21531;
	bfe.u32 	%r21532, %r21524, 8, 8;
	cvt.u16.u32 	%rs20666, %r21532;
	bfe.u32 	%r21533, %r21524, 16, 8;
	cvt.u16.u32 	%rs20667, %r21533;
	bfe.u32 	%r21534, %r21524, 24, 8;
	cvt.u16.u32 	%rs20668, %r21534;
	bfe.u32 	%r21535, %r21525, 0, 8;
	cvt.u16.u32 	%rs20669, %r21535;
	bfe.u32 	%r21536, %r21525, 8, 8;
	cvt.u16.u32 	%rs20670, %r21536;
	bfe.u32 	%r21537, %r21525, 16, 8;
	cvt.u16.u32 	%rs20671, %r21537;
	bfe.u32 	%r21538, %r21525, 24, 8;
	cvt.u16.u32 	%rs20672, %r21538;
	bfe.u32 	%r21539, %r21526, 0, 8;
	cvt.u16.u32 	%rs20673, %r21539;
	bfe.u32 	%r21540, %r21526, 8, 8;
	cvt.u16.u32 	%rs20674, %r21540;
	bfe.u32 	%r21541, %r21526, 16, 8;
	cvt.u16.u32 	%rs20675, %r21541;
	bfe.u32 	%r21542, %r21526, 24, 8;
	cvt.u16.u32 	%rs20676, %r21542;
	ld.shared.v4.b32 	{%r21543, %r21544, %r21545, %r21546}, [_ZN6thrust24THRUST_300001_SM_1000_NS8cuda_cub4core6detail5shmemE+480];
	bfe.u32 	%r21547, %r21543, 0, 8;
	cvt.u16.u32 	%rs20677, %r21547;
	bfe.u32 	%r21548, %r21543, 8, 8;
	cvt.u16.u32 	%rs20678, %r21548;
	bfe.u32 	%r21549, %r21543, 16, 8;
	cvt.u16.u32 	%rs20679, %r21549;
	bfe.u32 	%r21550, %r21543, 24, 8;
	cvt.u16.u32 	%rs20680, %r21550;
	bfe.u32 	%r21551, %r21544, 0, 8;
	cvt.u16.u32 	%rs20681, %r21551;
	bfe.u32 	%r21552, %r21544, 8, 8;
	cvt.u16.u32 	%rs20682, %r21552;
	bfe.u32 	%r21553, %r21544, 16, 8;
	cvt.u16.u32 	%rs20683, %r21553;
	bfe.u32 	%r21554, %r21544, 24, 8;
	cvt.u16.u32 	%rs20684, %r21554;
	bfe.u32 	%r21555, %r21545, 0, 8;
	cvt.u16.u32 	%rs20685, %r21555;
	mov.b64 	%rd2401, {%r21545, %r21546};
	shr.u64 	%rd2402, %rd2401, 8;
	cvt.u16.u64 	%rs20686, %rd2402;
	{ .reg .b32 tmp; mov.b64 {tmp, %r33224}, %rd2401; }
	ld.shared.f64 	%fd448, [_ZN6thrust24THRUST_300001_SM_1000_NS8cuda_cub4core6detail5shmemE+496];
	st.local.u32 	[%rd140], %r21492;
	st.local.v2.b32 	[%rd140+8], {%r21493, %r21494};
	st.local.v2.b32 	[%rd140+16], {%r21503, %r21504};
	st.local.v2.b32 	[%rd140+24], {%r21505, %r21506};
	st.local.v2.b32 	[%rd140+32], {%r21523, %r21524};
	st.local.v2.b32 	[%rd140+40], {%r21525, %r21526};
	st.local.v2.b32 	[%rd140+48], {%r21543, %r21544};
	st.local.v2.u8 	[%rd140+56], {%rs20685, %rs20686};
	st.local.u32 	[%rd140+60], %r33224;
	st.local.f64 	[%rd140+64], %fd448;
	add.s32 	%r763, %r21492, %r745;
	setp.ne.s32 	%p519, %r21492, 0;
	@%p519 bra 	$L__BB1_415;
	mov.b16 	%rs17376, 0;
	st.local.u8 	[%rd139], %rs17376;
	add.s32 	%r21557, %r33224, %r33215;
	st.local.u32 	[%rd139+52], %r21557;
	add.f64 	%fd370, %fd446, %fd448;
	st.local.f64 	[%rd139+56], %fd370;
	mov.b32 	%r33218, 0;
$L__BB1_405:
	mov.u32 	%r764, %r33218;
	cvt.u64.u32 	%rd2403, %r764;
	add.s64 	%rd2404, %rd139, %rd2403;
	ld.local.u8 	%rs17377, [%rd2404];
	setp.ne.s16 	%p520, %rs17377, 0;
	add.s32 	%r33218, %r764, 1;
	@%p520 bra 	$L__BB1_405;
	and.b16  	%rs17378, %rs20537, 255;
	setp.eq.s16 	%p521, %rs17378, 0;
	mov.u32 	%r33220, %r764;
	@%p521 bra 	$L__BB1_409;
	mov.b32 	%r33219, 0;
$L__BB1_408:
	add.s32 	%r21559, %r33219, %r764;
	cvt.u64.u32 	%rd2405, %r21559;
	add.s64 	%rd2406, %rd155, %rd2405;
	ld.local.u8 	%rs17379, [%rd2406+8];
	add.s64 	%rd2407, %rd139, %rd2405;
	st.local.u8 	[%rd2407], %rs17379;
	add.s32 	%r767, %r33219, 1;
	add.s32 	%r33220, %r767, %r764;
	cvt.u64.u32 	%rd2408, %r33219;
	add.s64 	%rd2409, %rd155, %rd2408;
	ld.local.u8 	%rs17380, [%rd2409+9];
	setp.ne.s16 	%p522, %rs17380, 0;
	mov.u32 	%r33219, %r767;
	@%p522 bra 	$L__BB1_408;
$L__BB1_409:
	cvt.u64.u32 	%rd2410, %r33220;
	add.s64 	%rd2411, %rd139, %rd2410;
	mov.b16 	%rs17381, 0;
	st.local.u8 	[%rd2411+1], %rs17381;
	mov.b32 	%r33221, 0;
$L__BB1_410:
	mov.u32 	%r770, %r33221;
	cvt.u64.u32 	%rd2412, %r770;
	add.s64 	%rd2413, %rd139, %rd2412;
	ld.local.u8 	%rs17382, [%rd2413];
	setp.ne.s16 	%p523, %rs17382, 0;
	add.s32 	%r33221, %r770, 1;
	@%p523 bra 	$L__BB1_410;
	and.b16  	%rs17383, %rs20637, 255;
	setp.eq.s16 	%p524, %rs17383, 0;
	mov.u32 	%r33223, %r770;
	@%p524 bra 	$L__BB1_414;
	mov.b32 	%r33222, 0;
$L__BB1_413:
	add.s32 	%r21562, %r33222, %r770;
	cvt.u64.u32 	%rd2414, %r21562;
	add.s64 	%rd2415, %rd140, %rd2414;
	ld.local.u8 	%rs17384, [%rd2415+8];
	add.s64 	%rd2416, %rd139, %rd2414;
	st.local.u8 	[%rd2416], %rs17384;
	add.s32 	%r773, %r33222, 1;
	add.s32 	%r33223, %r773, %r770;
	cvt.u64.u32 	%rd2417, %r33222;
	add.s64 	%rd2418, %rd140, %rd2417;
	ld.local.u8 	%rs17385, [%rd2418+9];
	setp.ne.s16 	%p525, %rs17385, 0;
	mov.u32 	%r33222, %r773;
	@%p525 bra 	$L__BB1_413;
$L__BB1_414:
	cvt.u64.u32 	%rd2419, %r33223;
	add.s64 	%rd2420, %rd139, %rd2419;
	mov.b16 	%rs17386, 0;
	st.local.u8 	[%rd2420+1], %rs17386;
	ld.local.v2.b32 	{%r21563, %r21564}, [%rd139];
	bfe.u32 	%r21565, %r21563, 0, 8;
	cvt.u16.u32 	%rs20637, %r21565;
	bfe.u32 	%r21566, %r21563, 8, 8;
	cvt.u16.u32 	%rs20638, %r21566;
	bfe.u32 	%r21567, %r21563, 16, 8;
	cvt.u16.u32 	%rs20639, %r21567;
	bfe.u32 	%r21568, %r21563, 24, 8;
	cvt.u16.u32 	%rs20640, %r21568;
	bfe.u32 	%r21569, %r21564, 0, 8;
	cvt.u16.u32 	%rs20641, %r21569;
	bfe.u32 	%r21570, %r21564, 8, 8;
	cvt.u16.u32 	%rs20642, %r21570;
	bfe.u32 	%r21571, %r21564, 16, 8;
	cvt.u16.u32 	%rs20643, %r21571;
	bfe.u32 	%r21572, %r21564, 24, 8;
	cvt.u16.u32 	%rs20644, %r21572;
	ld.local.v2.b32 	{%r21573, %r21574}, [%rd139+8];
	bfe.u32 	%r21575, %r21573, 0, 8;
	cvt.u16.u32 	%rs20645, %r21575;
	bfe.u32 	%r21576, %r21573, 8, 8;
	cvt.u16.u32 	%rs20646, %r21576;
	bfe.u32 	%r21577, %r21573, 16, 8;
	cvt.u16.u32 	%rs20647, %r21577;
	bfe.u32 	%r21578, %r21573, 24, 8;
	cvt.u16.u32 	%rs20648, %r21578;
	bfe.u32 	%r21579, %r21574, 0, 8;
	cvt.u16.u32 	%rs20649, %r21579;
	bfe.u32 	%r21580, %r21574, 8, 8;
	cvt.u16.u32 	%rs20650, %r21580;
	bfe.u32 	%r21581, %r21574, 16, 8;
	cvt.u16.u32 	%rs20651, %r21581;
	bfe.u32 	%r21582, %r21574, 24, 8;
	cvt.u16.u32 	%rs20652, %r21582;
	ld.local.v2.b32 	{%r21583, %r21584}, [%rd139+16];
	bfe.u32 	%r21585, %r21583, 0, 8;
	cvt.u16.u32 	%rs20653, %r21585;
	bfe.u32 	%r21586, %r21583, 8, 8;
	cvt.u16.u32 	%rs20654, %r21586;
	bfe.u32 	%r21587, %r21583, 16, 8;
	cvt.u16.u32 	%rs20655, %r21587;
	bfe.u32 	%r21588, %r21583, 24, 8;
	cvt.u16.u32 	%rs20656, %r21588;
	bfe.u32 	%r21589, %r21584, 0, 8;
	cvt.u16.u32 	%rs20657, %r21589;
	bfe.u32 	%r21590, %r21584, 8, 8;
	cvt.u16.u32 	%rs20658, %r21590;
	bfe.u32 	%r21591, %r21584, 16, 8;
	cvt.u16.u32 	%rs20659, %r21591;
	bfe.u32 	%r21592, %r21584, 24, 8;
	cvt.u16.u32 	%rs20660, %r21592;
	ld.local.v2.b32 	{%r21593, %r21594}, [%rd139+24];
	bfe.u32 	%r21595, %r21593, 0, 8;
	cvt.u16.u32 	%rs20661, %r21595;
	bfe.u32 	%r21596, %r21593, 8, 8;
	cvt.u16.u32 	%rs20662, %r21596;
	bfe.u32 	%r21597, %r21593, 16, 8;
	cvt.u16.u32 	%rs20663, %r21597;
	bfe.u32 	%r21598, %r21593, 24, 8;
	cvt.u16.u32 	%rs20664, %r21598;
	bfe.u32 	%r21599, %r21594, 0, 8;
	cvt.u16.u32 	%rs20665, %r21599;
	bfe.u32 	%r21600, %r21594, 8, 8;
	cvt.u16.u32 	%rs20666, %r21600;
	bfe.u32 	%r21601, %r21594, 16, 8;
	cvt.u16.u32 	%rs20667, %r21601;
	bfe.u32 	%r21602, %r21594, 24, 8;
	cvt.u16.u32 	%rs20668, %r21602;
	ld.local.v2.b32 	{%r21603, %r21604}, [%rd139+32];
	bfe.u32 	%r21605, %r21603, 0, 8;
	cvt.u16.u32 	%rs20669, %r21605;
	bfe.u32 	%r21606, %r21603, 8, 8;
	cvt.u16.u32 	%rs20670, %r21606;
	bfe.u32 	%r21607, %r21603, 16, 8;
	cvt.u16.u32 	%rs20671, %r21607;
	bfe.u32 	%r21608, %r21603, 24, 8;
	cvt.u16.u32 	%rs20672, %r21608;
	bfe.u32 	%r21609, %r21604, 0, 8;
	cvt.u16.u32 	%rs20673, %r21609;
	bfe.u32 	%r21610, %r21604, 8, 8;
	cvt.u16.u32 	%rs20674, %r21610;
	bfe.u32 	%r21611, %r21604, 16, 8;
	cvt.u16.u32 	%rs20675, %r21611;
	bfe.u32 	%r21612, %r21604, 24, 8;
	cvt.u16.u32 	%rs20676, %r21612;
	ld.local.v2.b32 	{%r21613, %r21614}, [%rd139+40];
	bfe.u32 	%r21615, %r21613, 0, 8;
	cvt.u16.u32 	%rs20677, %r21615;
	bfe.u32 	%r21616, %r21613, 8, 8;
	cvt.u16.u32 	%rs20678, %r21616;
	bfe.u32 	%r21617, %r21613, 16, 8;
	cvt.u16.u32 	%rs20679, %r21617;
	bfe.u32 	%r21618, %r21613, 24, 8;
	cvt.u16.u32 	%rs20680, %r21618;
	bfe.u32 	%r21619, %r21614, 0, 8;
	cvt.u16.u32 	%rs20681, %r21619;
	bfe.u32 	%r21620, %r21614, 8, 8;
	cvt.u16.u32 	%rs20682, %r21620;
	bfe.u32 	%r21621, %r21614, 16, 8;
	cvt.u16.u32 	%rs20683, %r21621;
	bfe.u32 	%r21622, %r21614, 24, 8;
	cvt.u16.u32 	%rs20684, %r21622;
	ld.local.v2.u8 	{%rs20685, %rs20686}, [%rd139+48];
	ld.local.u32 	%r33224, [%rd139+52];
	ld.local.f64 	%fd448, [%rd139+56];
$L__BB1_415:
	st.local.u32 	[%rd155], %r763;
	cvt.u32.u16 	%r21623, %rs20644;
	cvt.u32.u16 	%r21624, %rs20643;
	prmt.b32 	%r21625, %r21624, %r21623, 0x3340U;
	cvt.u32.u16 	%r21626, %rs20642;
	cvt.u32.u16 	%r21627, %rs20641;
	prmt.b32 	%r21628, %r21627, %r21626, 0x3340U;
	prmt.b32 	%r21629, %r21628, %r21625, 0x5410U;
	cvt.u32.u16 	%r21630, %rs20640;
	cvt.u32.u16 	%r21631, %rs20639;
	prmt.b32 	%r21632, %r21631, %r21630, 0x3340U;
	cvt.u32.u16 	%r21633, %rs20638;
	cvt.u32.u16 	%r21634, %rs20637;
	prmt.b32 	%r21635, %r21634, %r21633, 0x3340U;
	prmt.b32 	%r21636, %r21635, %r21632, 0x5410U;
	st.local.v2.b32 	[%rd155+8], {%r21636, %r21629};
	cvt.u32.u16 	%r21637, %rs20652;
	cvt.u32.u16 	%r21638, %rs20651;
	prmt.b32 	%r21639, %r21638, %r21637, 0x3340U;
	cvt.u32.u16 	%r21640, %rs20650;
	cvt.u32.u16 	%r21641, %rs20649;
	prmt.b32 	%r21642, %r21641, %r21640, 0x3340U;
	prmt.b32 	%r21643, %r21642, %r21639, 0x5410U;
	cvt.u32.u16 	%r21644, %rs20648;
	cvt.u32.u16 	%r21645, %rs20647;
	prmt.b32 	%r21646, %r21645, %r21644, 0x3340U;
	cvt.u32.u16 	%r21647, %rs20646;
	cvt.u32.u16 	%r21648, %rs20645;
	prmt.b32 	%r21649, %r21648, %r21647, 0x3340U;
	prmt.b32 	%r21650, %r21649, %r21646, 0x5410U;
	st.local.v2.b32 	[%rd155+16], {%r21650, %r21643};
	cvt.u32.u16 	%r21651, %rs20660;
	cvt.u32.u16 	%r21652, %rs20659;
	prmt.b32 	%r21653, %r21652, %r21651, 0x3340U;
	cvt.u32.u16 	%r21654, %rs20658;
	cvt.u32.u16 	%r21655, %rs20657;
	prmt.b32 	%r21656, %r21655, %r21654, 0x3340U;
	prmt.b32 	%r21657, %r21656, %r21653, 0x5410U;
	cvt.u32.u16 	%r21658, %rs20656;
	cvt.u32.u16 	%r21659, %rs20655;
	prmt.b32 	%r21660, %r21659, %r21658, 0x3340U;
	cvt.u32.u16 	%r21661, %rs20654;
	cvt.u32.u16 	%r21662, %rs20653;
	prmt.b32 	%r21663, %r21662, %r21661, 0x3340U;
	prmt.b32 	%r21664, %r21663, %r21660, 0x5410U;
	st.local.v2.b32 	[%rd155+24], {%r21664, %r21657};
	cvt.u32.u16 	%r21665, %rs20668;
	cvt.u32.u16 	%r21666, %rs20667;
	prmt.b32 	%r21667, %r21666, %r21665, 0x3340U;
	cvt.u32.u16 	%r21668, %rs20666;
	cvt.u32.u16 	%r21669, %rs20665;
	prmt.b32 	%r21670, %r21669, %r21668, 0x3340U;
	prmt.b32 	%r21671, %r21670, %r21667, 0x5410U;
	cvt.u32.u16 	%r21672, %rs20664;
	cvt.u32.u16 	%r21673, %rs20663;
	prmt.b32 	%r21674, %r21673, %r21672, 0x3340U;
	cvt.u32.u16 	%r21675, %rs20662;
	cvt.u32.u16 	%r21676, %rs20661;
	prmt.b32 	%r21677, %r21676, %r21675, 0x3340U;
	prmt.b32 	%r21678, %r21677, %r21674, 0x5410U;
	st.local.v2.b32 	[%rd155+32], {%r21678, %r21671};
	cvt.u32.u16 	%r21679, %rs20676;
	cvt.u32.u16 	%r21680, %rs20675;
	prmt.b32 	%r21681, %r21680, %r21679, 0x3340U;
	cvt.u32.u16 	%r21682, %rs20674;
	cvt.u32.u16 	%r21683, %rs20673;
	prmt.b32 	%r21684, %r21683, %r21682, 0x3340U;
	prmt.b32 	%r21685, %r21684, %r21681, 0x5410U;
	cvt.u32.u16 	%r21686, %rs20672;
	cvt.u32.u16 	%r21687, %rs20671;
	prmt.b32 	%r21688, %r21687, %r21686, 0x3340U;
	cvt.u32.u16 	%r21689, %rs20670;
	cvt.u32.u16 	%r21690, %rs20669;
	prmt.b32 	%r21691, %r21690, %r21689, 0x3340U;
	prmt.b32 	%r21692, %r21691, %r21688, 0x5410U;
	st.local.v2.b32 	[%rd155+40], {%r21692, %r21685};
	cvt.u32.u16 	%r21693, %rs20684;
	cvt.u32.u16 	%r21694, %rs20683;
	prmt.b32 	%r21695, %r21694, %r21693, 0x3340U;
	cvt.u32.u16 	%r21696, %rs20682;
	cvt.u32.u16 	%r21697, %rs20681;
	prmt.b32 	%r21698, %r21697, %r21696, 0x3340U;
	prmt.b32 	%r21699, %r21698, %r21695, 0x5410U;
	cvt.u32.u16 	%r21700, %rs20680;
	cvt.u32.u16 	%r21701, %rs20679;
	prmt.b32 	%r21702, %r21701, %r21700, 0x3340U;
	cvt.u32.u16 	%r21703, %rs20678;
	cvt.u32.u16 	%r21704, %rs20677;
	prmt.b32 	%r21705, %r21704, %r21703, 0x3340U;
	prmt.b32 	%r21706, %r21705, %r21702, 0x5410U;
	st.local.v2.b32 	[%rd155+48], {%r21706, %r21699};
	st.local.v2.u8 	[%rd155+56], {%rs20685, %rs20686};
	st.local.u32 	[%rd155+60], %r33224;
	st.local.f64 	[%rd155+64], %fd448;
	mov.u32 	%r21707, %tid.x;
	shr.u32 	%r21708, %r21707, 5;
	setp.ne.s32 	%p526, %r21708, 7;
	@%p526 bra 	$L__BB1_417;
	mov.f64 	%fd439, %fd448;
	mov.u32 	%r33180, %r33224;
	mov.u16 	%rs20187, %rs20686;
	mov.u16 	%rs20188, %rs20685;
	mov.u16 	%rs20189, %rs20684;
	mov.u16 	%rs20190, %rs20683;
	mov.u16 	%rs20191, %rs20682;
	mov.u16 	%rs20192, %rs20681;
	mov.u16 	%rs20193, %rs20680;
	mov.u16 	%rs20194, %rs20679;
	mov.u16 	%rs20195, %rs20678;
	mov.u16 	%rs20196, %rs20677;
	mov.u16 	%rs20197, %rs20676;
	mov.u16 	%rs20198, %rs20675;
	mov.u16 	%rs20199, %rs20674;
	mov.u16 	%rs20200, %rs20673;
	mov.u16 	%rs20201, %rs20672;
	mov.u16 	%rs20202, %rs20671;
	mov.u16 	%rs20203, %rs20670;
	mov.u16 	%rs20204, %rs20669;
	mov.u16 	%rs20205, %rs20668;
	mov.u16 	%rs20206, %rs20667;
	mov.u16 	%rs20207, %rs20666;
	mov.u16 	%rs20208, %rs20665;
	mov.u16 	%rs20209, %rs20664;
	mov.u16 	%rs20210, %rs20663;
	mov.u16 	%rs20211, %rs20662;
	mov.u16 	%rs20212, %rs20661;
	mov.u16 	%rs20213, %rs20660;
	mov.u16 	%rs20214, %rs20659;
	mov.u16 	%rs20215, %rs20658;
	mov.u16 	%rs20216, %rs20657;
	mov.u16 	%rs20217, %rs20656;
	mov.u16 	%rs20218, %rs20655;
	mov.u16 	%rs20219, %rs20654;
	mov.u16 	%rs20220, %rs20653;
	mov.u16 	%rs20221, %rs20652;
	mov.u16 	%rs20222, %rs20651;
	mov.u16 	%rs20223, %rs20650;
	mov.u16 	%rs20224, %rs20649;
	mov.u16 	%rs20225, %rs20648;
	mov.u16 	%rs20226, %rs20647;
	mov.u16 	%rs20227, %rs20646;
	mov.u16 	%rs20228, %rs20645;
	mov.u16 	%rs20229, %rs20644;
	mov.u16 	%rs20230, %rs20643;
	mov.u16 	%rs20231, %rs20642;
	mov.u16 	%rs20232, %rs20641;
	mov.u16 	%rs20233, %rs20640;
	mov.u16 	%rs20234, %rs20639;
	mov.u16 	%rs20235, %rs20638;
	mov.u16 	%rs20236, %rs20637;
	mov.u32 	%r33181, %r763;
$L__BB1_417:
	ld.shared.u32 	%r21709, [_ZN6thrust24THRUST_300001_SM_1000_NS8cuda_cub4core6detail5shmemE+504];
	ld.shared.v4.b32 	{%r21710, %r21711, %r21712, %r21713}, [_ZN6thrust24THRUST_300001_SM_1000_NS8cuda_cub4core6detail5shmemE+512];
	bfe.u32 	%r21714, %r21710, 0, 8;
	cvt.u16.u32 	%rs20737, %r21714;
	bfe.u32 	%r21715, %r21710, 8, 8;
	cvt.u16.u32 	%rs20738, %r21715;
	bfe.u32 	%r21716, %r21710, 16, 8;
	cvt.u16.u32 	%rs20739, %r21716;
	bfe.u32 	%r21717, %r21710, 24, 8;
	cvt.u16.u32 	%rs20740, %r21717;
	bfe.u32 	%r21718, %r21711, 0, 8;
	cvt.u16.u32 	%rs20741, %r21718;
	bfe.u32 	%r21719, %r21711, 8, 8;
	cvt.u16.u32 	%rs20742, %r21719;
	bfe.u32 	%r21720, %r21711, 16, 8;
	cvt.u16.u32 	%rs20743, %r21720;
	bfe.u32 	%r21721, %r21711, 24, 8;
	cvt.u16.u32 	%rs20744, %r21721;
	bfe.u32 	%r21722, %r21712, 0, 8;
	cvt.u16.u32 	%rs20745, %r21722;
	bfe.u32 	%r21723, %r21712, 8, 8;
	cvt.u16.u32 	%rs20746, %r21723;
	bfe.u32 	%r21724, %r21712, 16, 8;
	cvt.u16.u32 	%rs20747, %r21724;
	bfe.u32 	%r21725, %r21712, 24, 8;
	cvt.u16.u32 	%rs20748, %r21725;
	bfe.u32 	%r21726, %r21713, 0, 8;
	cvt.u16.u32 	%rs20749, %r21726;
	bfe.u32 	%r21727, %r21713, 8, 8;
	cvt.u16.u32 	%rs20750, %r21727;
	bfe.u32 	%r21728, %r21713, 16, 8;
	cvt.u16.u32 	%rs20751, %r21728;
	bfe.u32 	%r21729, %r21713, 24, 8;
	cvt.u16.u32 	%rs20752, %r21729;
	ld.shared.v4.b32 	{%r21730, %r21731, %r21732, %r21733}, [_ZN6thrust24THRUST_300001_SM_1000_NS8cuda_cub4core6detail5shmemE+528];
	bfe.u32 	%r21734, %r21730, 0, 8;
	cvt.u16.u32 	%rs20753, %r21734;
	bfe.u32 	%r21735, %r21730, 8, 8;
	cvt.u16.u32 	%rs20754, %r21735;
	bfe.u32 	%r21736, %r21730, 16, 8;
	cvt.u16.u32 	%rs20755, %r21736;
	bfe.u32 	%r21737, %r21730, 24, 8;
	cvt.u16.u32 	%rs20756, %r21737;
	bfe.u32 	%r21738, %r21731, 0, 8;
	cvt.u16.u32 	%rs20757, %r21738;
	bfe.u32 	%r21739, %r21731, 8, 8;
	cvt.u16.u32 	%rs20758, %r21739;
	bfe.u32 	%r21740, %r21731, 16, 8;
	cvt.u16.u32 	%rs20759, %r21740;
	bfe.u32 	%r21741, %r21731, 24, 8;
	cvt.u16.u32 	%rs20760, %r21741;
	bfe.u32 	%r21742, %r21732, 0, 8;
	cvt.u16.u32 	%rs20761, %r21742;
	bfe.u32 	%r21743, %r21732, 8, 8;
	cvt.u16.u32 	%rs20762, %r21743;
	bfe.u32 	%r21744, %r21732, 16, 8;
	cvt.u16.u32 	%rs20763, %r21744;
	bfe.u32 	%r21745, %r21732, 24, 8;
	cvt.u16.u32 	%rs20764, %r21745;
	bfe.u32 	%r21746, %r21733, 0, 8;
	cvt.u16.u32 	%rs20765, %r21746;
	bfe.u32 	%r21747, %r21733, 8, 8;
	cvt.u16.u32 	%rs20766, %r21747;
	bfe.u32 	%r21748, %r21733, 16, 8;
	cvt.u16.u32 	%rs20767, %r21748;
	bfe.u32 	%r21749, %r21733, 24, 8;
	cvt.u16.u32 	%rs20768, %r21749;
	ld.shared.v4.b32 	{%r21750, %r21751, %r21752, %r21753}, [_ZN6thrust24THRUST_300001_SM_1000_NS8cuda_cub4core6detail5shmemE+544];
	bfe.u32 	%r21754, %r21750, 0, 8;
	cvt.u16.u32 	%rs20769, %r21754;
	bfe.u32 	%r21755, %r21750, 8, 8;
	cvt.u16.u32 	%rs20770, %r21755;
	bfe.u32 	%r21756, %r21750, 16, 8;
	cvt.u16.u32 	%rs20771, %r21756;
	bfe.u32 	%r21757, %r21750, 24, 8;
	cvt.u16.u32 	%rs20772, %r21757;
	bfe.u32 	%r21758, %r21751, 0, 8;
	cvt.u16.u32 	%rs20773, %r21758;
	bfe.u32 	%r21759, %r21751, 8, 8;
	cvt.u16.u32 	%rs20774, %r21759;
	bfe.u32 	%r21760, %r21751, 16, 8;
	cvt.u16.u32 	%rs20775, %r21760;
	bfe.u32 	%r21761, %r21751, 24, 8;
	cvt.u16.u32 	%rs20776, %r21761;
	bfe.u32 	%r21762, %r21752, 0, 8;
	cvt.u16.u32 	%rs20777, %r21762;
	bfe.u32 	%r21763, %r21752, 8, 8;
	cvt.u16.u32 	%rs20778, %r21763;
	bfe.u32 	%r21764, %r21752, 16, 8;
	cvt.u16.u32 	%rs20779, %r21764;
	bfe.u32 	%r21765, %r21752, 24, 8;
	cvt.u16.u32 	%rs20780, %r21765;
	bfe.u32 	%r21766, %r21753, 0, 8;
	cvt.u16.u32 	%rs20781, %r21766;
	bfe.u32 	%r21767, %r21753, 8, 8;
	cvt.u16.u32 	%rs20782, %r21767;
	bfe.u32 	%r21768, %r21753, 16, 8;
	cvt.u16.u32 	%rs20783, %r21768;
	bfe.u32 	%r21769, %r21753, 24, 8;
	cvt.u16.u32 	%rs20784, %r21769;
	ld.shared.v2.u8 	{%rs20785, %rs20786}, [_ZN6thrust24THRUST_300001_SM_1000_NS8cuda_cub4core6detail5shmemE+560];
	ld.shared.u32 	%r33233, [_ZN6thrust24THRUST_300001_SM_1000_NS8cuda_cub4core6detail5shmemE+564];
	ld.shared.f64 	%fd450, [_ZN6thrust24THRUST_300001_SM_1000_NS8cuda_cub4core6detail5shmemE+568];
	st.local.u32 	[%rd138], %r21709;
	st.local.v2.b32 	[%rd138+8], {%r21710, %r21711};
	st.local.v2.b32 	[%rd138+16], {%r21712, %r21713};
	st.local.v2.b32 	[%rd138+24], {%r21730, %r21731};
	st.local.v2.b32 	[%rd138+32], {%r21732, %r21733};
	st.local.v2.b32 	[%rd138+40], {%r21750, %r21751};
	st.local.v2.b32 	[%rd138+48], {%r21752, %r21753};
	st.local.v2.u8 	[%rd138+56], {%rs20785, %rs20786};
	st.local.u32 	[%rd138+60], %r33233;
	st.local.f64 	[%rd138+64], %fd450;
	add.s32 	%r781, %r21709, %r763;
	setp.ne.s32 	%p527, %r21709, 0;
	@%p527 bra 	$L__BB1_429;
	mov.b16 	%rs17387, 0;
	st.local.u8 	[%rd137], %rs17387;
	add.s32 	%r21771, %r33233, %r33224;
	st.local.u32 	[%rd137+52], %r21771;
	add.f64 	%fd371, %fd448, %fd450;
	st.local.f64 	[%rd137+56], %fd371;
	mov.b32 	%r33227, 0;
$L__BB1_419:
	mov.u32 	%r782, %r33227;
	cvt.u64.u32 	%rd2421, %r782;
	add.s64 	%rd2422, %rd137, %rd2421;
	ld.local.u8 	%rs17388, [%rd2422];
	setp.ne.s16 	%p528, %rs17388, 0;
	add.s32 	%r33227, %r782, 1;
	@%p528 bra 	$L__BB1_419;
	and.b16  	%rs17389, %rs20637, 255;
	setp.eq.s16 	%p529, %rs17389, 0;
	mov.u32 	%r33229, %r782;
	@%p529 bra 	$L__BB1_423;
	mov.b32 	%r33228, 0;
$L__BB1_422:
	add.s32 	%r21773, %r33228, %r782;
	cvt.u64.u32 	%rd2423, %r21773;
	add.s64 	%rd2424, %rd155, %rd2423;
	ld.local.u8 	%rs17390, [%rd2424+8];
	add.s64 	%rd2425, %rd137, %rd2423;
	st.local.u8 	[%rd2425], %rs17390;
	add.s32 	%r785, %r33228, 1;
	add.s32 	%r33229, %r785, %r782;
	cvt.u64.u32 	%rd2426, %r33228;
	add.s64 	%rd2427, %rd155, %rd2426;
	ld.local.u8 	%rs17391, [%rd2427+9];
	setp.ne.s16 	%p530, %rs17391, 0;
	mov.u32 	%r33228, %r785;
	@%p530 bra 	$L__BB1_422;
$L__BB1_423:
	cvt.u64.u32 	%rd2428, %r33229;
	add.s64 	%rd2429, %rd137, %rd2428;
	mov.b16 	%rs17392, 0;
	st.local.u8 	[%rd2429+1], %rs17392;
	mov.b32 	%r33230, 0;
$L__BB1_424:
	mov.u32 	%r788, %r33230;
	cvt.u64.u32 	%rd2430, %r788;
	add.s64 	%rd2431, %rd137, %rd2430;
	ld.local.u8 	%rs17393, [%rd2431];
	setp.ne.s16 	%p531, %rs17393, 0;
	add.s32 	%r33230, %r788, 1;
	@%p531 bra 	$L__BB1_424;
	and.b16  	%rs17394, %rs20737, 255;
	setp.eq.s16 	%p532, %rs17394, 0;
	mov.u32 	%r33232, %r788;
	@%p532 bra 	$L__BB1_428;
	mov.b32 	%r33231, 0;
$L__BB1_427:
	add.s32 	%r21776, %r33231, %r788;
	cvt.u64.u32 	%rd2432, %r21776;
	add.s64 	%rd2433, %rd138, %rd2432;
	ld.local.u8 	%rs17395, [%rd2433+8];
	add.s64 	%rd2434, %rd137, %rd2432;
	st.local.u8 	[%rd2434], %rs17395;
	add.s32 	%r791, %r33231, 1;
	add.s32 	%r33232, %r791, %r788;
	cvt.u64.u32 	%rd2435, %r33231;
	add.s64 	%rd2436, %rd138, %rd2435;
	ld.local.u8 	%rs17396, [%rd2436+9];
	setp.ne.s16 	%p533, %rs17396, 0;
	mov.u32 	%r33231, %r791;
	@%p533 bra 	$L__BB1_427;
$L__BB1_428:
	cvt.u64.u32 	%rd2437, %r33232;
	add.s64 	%rd2438, %rd137, %rd2437;
	mov.b16 	%rs17397, 0;
	st.local.u8 	[%rd2438+1], %rs17397;
	ld.local.v2.b32 	{%r21777, %r21778}, [%rd137];
	bfe.u32 	%r21779, %r21777, 0, 8;
	cvt.u16.u32 	%rs20737, %r21779;
	bfe.u32 	%r21780, %r21777, 8, 8;
	cvt.u16.u32 	%rs20738, %r21780;
	bfe.u32 	%r21781, %r21777, 16, 8;
	cvt.u16.u32 	%rs20739, %r21781;
	bfe.u32 	%r21782, %r21777, 24, 8;
	cvt.u16.u32 	%rs20740, %r21782;
	bfe.u32 	%r21783, %r21778, 0, 8;
	cvt.u16.u32 	%rs20741, %r21783;
	bfe.u32 	%r21784, %r21778, 8, 8;
	cvt.u16.u32 	%rs20742, %r21784;
	bfe.u32 	%r21785, %r21778, 16, 8;
	cvt.u16.u32 	%rs20743, %r21785;
	bfe.u32 	%r21786, %r21778, 24, 8;
	cvt.u16.u32 	%rs20744, %r21786;
	ld.local.v2.b32 	{%r21787, %r21788}, [%rd137+8];
	bfe.u32 	%r21789, %r21787, 0, 8;
	cvt.u16.u32 	%rs20745, %r21789;
	bfe.u32 	%r21790, %r21787, 8, 8;
	cvt.u16.u32 	%rs20746, %r21790;
	bfe.u32 	%r21791, %r21787, 16, 8;
	cvt.u16.u32 	%rs20747, %r21791;
	bfe.u32 	%r21792, %r21787, 24, 8;
	cvt.u16.u32 	%rs20748, %r21792;
	bfe.u32 	%r21793, %r21788, 0, 8;
	cvt.u16.u32 	%rs20749, %r21793;
	bfe.u32 	%r21794, %r21788, 8, 8;
	cvt.u16.u32 	%rs20750, %r21794;
	bfe.u32 	%r21795, %r21788, 16, 8;
	cvt.u16.u32 	%rs20751, %r21795;
	bfe.u32 	%r21796, %r21788, 24, 8;
	cvt.u16.u32 	%rs20752, %r21796;
	ld.local.v2.b32 	{%r21797, %r21798}, [%rd137+16];
	bfe.u32 	%r21799, %r21797, 0, 8;
	cvt.u16.u32 	%rs20753, %r21799;
	bfe.u32 	%r21800, %r21797, 8, 8;
	cvt.u16.u32 	%rs20754, %r21800;
	bfe.u32 	%r21801, %r21797, 16, 8;
	cvt.u16.u32 	%rs20755, %r21801;
	bfe.u32 	%r21802, %r21797, 24, 8;
	cvt.u16.u32 	%rs20756, %r21802;
	bfe.u32 	%r21803, %r21798, 0, 8;
	cvt.u16.u32 	%rs20757, %r21803;
	bfe.u32 	%r21804, %r21798, 8, 8;
	cvt.u16.u32 	%rs20758, %r21804;
	bfe.u32 	%r21805, %r21798, 16, 8;
	cvt.u16.u32 	%rs20759, %r21805;
	bfe.u32 	%r21806, %r21798, 24, 8;
	cvt.u16.u32 	%rs20760, %r21806;
	ld.local.v2.b32 	{%r21807, %r21808}, [%rd137+24];
	bfe.u32 	%r21809, %r21807, 0, 8;
	cvt.u16.u32 	%rs20761, %r21809;
	bfe.u32 	%r21810, %r21807, 8, 8;
	cvt.u16.u32 	%rs20762, %r21810;
	bfe.u32 	%r21811, %r21807, 16, 8;
	cvt.u16.u32 	%rs20763, %r21811;
	bfe.u32 	%r21812, %r21807, 24, 8;
	cvt.u16.u32 	%rs20764, %r21812;
	bfe.u32 	%r21813, %r21808, 0, 8;
	cvt.u16.u32 	%rs20765, %r21813;
	bfe.u32 	%r21814, %r21808, 8, 8;
	cvt.u16.u32 	%rs20766, %r21814;
	bfe.u32 	%r21815, %r21808, 16, 8;
	cvt.u16.u32 	%rs20767, %r21815;
	bfe.u32 	%r21816, %r21808, 24, 8;
	cvt.u16.u32 	%rs20768, %r21816;
	ld.local.v2.b32 	{%r21817, %r21818}, [%rd137+32];
	bfe.u32 	%r21819, %r21817, 0, 8;
	cvt.u16.u32 	%rs20769, %r21819;
	bfe.u32 	%r21820, %r21817, 8, 8;
	cvt.u16.u32 	%rs20770, %r21820;
	bfe.u32 	%r21821, %r21817, 16, 8;
	cvt.u16.u32 	%rs20771, %r21821;
	bfe.u32 	%r21822, %r21817, 24, 8;
	cvt.u16.u32 	%rs20772, %r21822;
	bfe.u32 	%r21823, %r21818, 0, 8;
	cvt.u16.u32 	%rs20773, %r21823;
	bfe.u32 	%r21824, %r21818, 8, 8;
	cvt.u16.u32 	%rs20774, %r21824;
	bfe.u32 	%r21825, %r21818, 16, 8;
	cvt.u16.u32 	%rs20775, %r21825;
	bfe.u32 	%r21826, %r21818, 24, 8;
	cvt.u16.u32 	%rs20776, %r21826;
	ld.local.v2.b32 	{%r21827, %r21828}, [%rd137+40];
	bfe.u32 	%r21829, %r21827, 0, 8;
	cvt.u16.u32 	%rs20777, %r21829;
	bfe.u32 	%r21830, %r21827, 8, 8;
	cvt.u16.u32 	%rs20778, %r21830;
	bfe.u32 	%r21831, %r21827, 16, 8;
	cvt.u16.u32 	%rs20779, %r21831;
	bfe.u32 	%r21832, %r21827, 24, 8;
	cvt.u16.u32 	%rs20780, %r21832;
	bfe.u32 	%r21833, %r21828, 0, 8;
	cvt.u16.u32 	%rs20781, %r21833;
	bfe.u32 	%r21834, %r21828, 8, 8;
	cvt.u16.u32 	%rs20782, %r21834;
	bfe.u32 	%r21835, %r21828, 16, 8;
	cvt.u16.u32 	%rs20783, %r21835;
	bfe.u32 	%r21836, %r21828, 24, 8;
	cvt.u16.u32 	%rs20784, %r21836;
	ld.local.v2.u8 	{%rs20785, %rs20786}, [%rd137+48];
	ld.local.u32 	%r33233, [%rd137+52];
	ld.local.f64 	%fd450, [%rd137+56];
$L__BB1_429:
	st.local.u32 	[%rd155], %r781;
	cvt.u32.u16 	%r21837, %rs20744;
	cvt.u32.u16 	%r21838, %rs20743;
	prmt.b32 	%r21839, %r21838, %r21837, 0x3340U;
	cvt.u32.u16 	%r21840, %rs20742;
	cvt.u32.u16 	%r21841, %rs20741;
	prmt.b32 	%r21842, %r21841, %r21840, 0x3340U;
	prmt.b32 	%r21843, %r21842, %r21839, 0x5410U;
	cvt.u32.u16 	%r21844, %rs20740;
	cvt.u32.u16 	%r21845, %rs20739;
	prmt.b32 	%r21846, %r21845, %r21844, 0x3340U;
	cvt.u32.u16 	%r21847, %rs20738;
	cvt.u32.u16 	%r21848, %rs20737;
	prmt.b32 	%r21849, %r21848, %r21847, 0x3340U;
	prmt.b32 	%r21850, %r21849, %r21846, 0x5410U;
	st.local.v2.b32 	[%rd155+8], {%r21850, %r21843};
	cvt.u32.u16 	%r21851, %rs20752;
	cvt.u32.u16 	%r21852, %rs20751;
	prmt.b32 	%r21853, %r21852, %r21851, 0x3340U;
	cvt.u32.u16 	%r21854, %rs20750;
	cvt.u32.u16 	%r21855, %rs20749;
	prmt.b32 	%r21856, %r21855, %r21854, 0x3340U;
	prmt.b32 	%r21857, %r21856, %r21853, 0x5410U;
	cvt.u32.u16 	%r21858, %rs20748;
	cvt.u32.u16 	%r21859, %rs20747;
	prmt.b32 	%r21860, %r21859, %r21858, 0x3340U;
	cvt.u32.u16 	%r21861, %rs20746;
	cvt.u32.u16 	%r21862, %rs20745;
	prmt.b32 	%r21863, %r21862, %r21861, 0x3340U;
	prmt.b32 	%r21864, %r21863, %r21860, 0x5410U;
	st.local.v2.b32 	[%rd155+16], {%r21864, %r21857};
	cvt.u32.u16 	%r21865, %rs20760;
	cvt.u32.u16 	%r21866, %rs20759;
	prmt.b32 	%r21867, %r21866, %r21865, 0x3340U;
	cvt.u32.u16 	%r21868, %rs20758;
	cvt.u32.u16 	%r21869, %rs20757;
	prmt.b32 	%r21870, %r21869, %r21868, 0x3340U;
	prmt.b32 	%r21871, %r21870, %r21867, 0x5410U;
	cvt.u32.u16 	%r21872, %rs20756;
	cvt.u32.u16 	%r21873, %rs20755;
	prmt.b32 	%r21874, %r21873, %r21872, 0x3340U;
	cvt.u32.u16 	%r21875, %rs20754;
	cvt.u32.u16 	%r21876, %rs20753;
	prmt.b32 	%r21877, %r21876, %r21875, 0x3340U;
	prmt.b32 	%r21878, %r21877, %r21874, 0x5410U;
	st.local.v2.b32 	[%rd155+24], {%r21878, %r21871};
	cvt.u32.u16 	%r21879, %rs20768;
	cvt.u32.u16 	%r21880, %rs20767;
	prmt.b32 	%r21881, %r21880, %r21879, 0x3340U;
	cvt.u32.u16 	%r21882, %rs20766;
	cvt.u32.u16 	%r21883, %rs20765;
	prmt.b32 	%r21884, %r21883, %r21882, 0x3340U;
	prmt.b32 	%r21885, %r21884, %r21881, 0x5410U;
	cvt.u32.u16 	%r21886, %rs20764;
	cvt.u32.u16 	%r21887, %rs20763;
	prmt.b32 	%r21888, %r21887, %r21886, 0x3340U;
	cvt.u32.u16 	%r21889, %rs20762;
	cvt.u32.u16 	%r21890, %rs20761;
	prmt.b32 	%r21891, %r21890, %r21889, 0x3340U;
	prmt.b32 	%r21892, %r21891, %r21888, 0x5410U;
	st.local.v2.b32 	[%rd155+32], {%r21892, %r21885};
	cvt.u32.u16 	%r21893, %rs20776;
	cvt.u32.u16 	%r21894, %rs20775;
	prmt.b32 	%r21895, %r21894, %r21893, 0x3340U;
	cvt.u32.u16 	%r21896, %rs20774;
	cvt.u32.u16 	%r21897, %rs20773;
	prmt.b32 	%r21898, %r21897, %r21896, 0x3340U;
	prmt.b32 	%r21899, %r21898, %r21895, 0x5410U;
	cvt.u32.u16 	%r21900, %rs20772;
	cvt.u32.u16 	%r21901, %rs20771;
	prmt.b32 	%r21902, %r21901, %r21900, 0x3340U;
	cvt.u32.u16 	%r21903, %rs20770;
	cvt.u32.u16 	%r21904, %rs20769;
	prmt.b32 	%r21905, %r21904, %r21903, 0x3340U;
	prmt.b32 	%r21906, %r21905, %r21902, 0x5410U;
	st.local.v2.b32 	[%rd155+40], {%r21906, %r21899};
	cvt.u32.u16 	%r21907, %rs20784;
	cvt.u32.u16 	%r21908, %rs20783;
	prmt.b32 	%r21909, %r21908, %r21907, 0x3340U;
	cvt.u32.u16 	%r21910, %rs20782;
	cvt.u32.u16 	%r21911, %rs20781;
	prmt.b32 	%r21912, %r21911, %r21910, 0x3340U;
	prmt.b32 	%r21913, %r21912, %r21909, 0x5410U;
	cvt.u32.u16 	%r21914, %rs20780;
	cvt.u32.u16 	%r21915, %rs20779;
	prmt.b32 	%r21916, %r21915, %r21914, 0x3340U;
	cvt.u32.u16 	%r21917, %rs20778;
	cvt.u32.u16 	%r21918, %rs20777;
	prmt.b32 	%r21919, %r21918, %r21917, 0x3340U;
	prmt.b32 	%r21920, %r21919, %r21916, 0x5410U;
	st.local.v2.b32 	[%rd155+48], {%r21920, %r21913};
	st.local.v2.u8 	[%rd155+56], {%rs20785, %rs20786};
	st.local.u32 	[%rd155+60], %r33233;
	st.local.f64 	[%rd155+64], %fd450;
	st.local.u32 	[%rd154], %r33181;
	add.s64 	%rd215, %rd154, 8;
	cvt.u32.u16 	%r21921, %rs20236;
	prmt.b32 	%r21922, %r21921, %r21923, 0x3340U;
	prmt.b32 	%r21924, %r21925, %r21926, 0x3340U;
	prmt.b32 	%r796, %r21922, %r21924, 0x5410U;
	cvt.u32.u16 	%r21927, %rs20235;
	bfi.b32 	%r798, %r21927, %r796, 8, 8;
	cvt.u32.u16 	%r21928, %rs20234;
	bfi.b32 	%r800, %r21928, %r798, 16, 8;
	cvt.u32.u16 	%r21929, %rs20233;
	bfi.b32 	%r806, %r21929, %r800, 24, 8;
	cvt.u32.u16 	%r21930, %rs20232;
	prmt.b32 	%r21931, %r21930, %r21932, 0x3340U;
	prmt.b32 	%r805, %r21931, %r21924, 0x5410U;
	cvt.u32.u16 	%r21933, %rs20231;
	bfi.b32 	%r807, %r21933, %r805, 8, 8;
	cvt.u32.u16 	%r21934, %rs20229;
	cvt.u32.u16 	%r21935, %rs20230;
	prmt.b32 	%r21936, %r21935, %r21934, 0x3340U;
	prmt.b32 	%r21937, %r21930, %r21933, 0x3340U;
	prmt.b32 	%r21938, %r21937, %r21936, 0x5410U;
	prmt.b32 	%r21939, %r21928, %r21929, 0x3340U;
	prmt.b32 	%r21940, %r21921, %r21927, 0x3340U;
	prmt.b32 	%r21941, %r21940, %r21939, 0x5410U;
	st.local.v2.b32 	[%rd154+8], {%r21941, %r21938};
	cvt.u32.u16 	%r21942, %rs20221;
	cvt.u32.u16 	%r21943, %rs20222;
	prmt.b32 	%r21944, %r21943, %r21942, 0x3340U;
	cvt.u32.u16 	%r21945, %rs20223;
	cvt.u32.u16 	%r21946, %rs20224;
	prmt.b32 	%r21947, %r21946, %r21945, 0x3340U;
	prmt.b32 	%r21948, %r21947, %r21944, 0x5410U;
	cvt.u32.u16 	%r21949, %rs20225;
	cvt.u32.u16 	%r21950, %rs20226;
	prmt.b32 	%r21951, %r21950, %r21949, 0x3340U;
	cvt.u32.u16 	%r21952, %rs20227;
	cvt.u32.u16 	%r21953, %rs20228;
	prmt.b32 	%r21954, %r21953, %r21952, 0x3340U;
	prmt.b32 	%r21955, %r21954, %r21951, 0x5410U;
	st.local.v2.b32 	[%rd154+16], {%r21955, %r21948};
	cvt.u32.u16 	%r21956, %rs20213;
	cvt.u32.u16 	%r21957, %rs20214;
	prmt.b32 	%r21958, %r21957, %r21956, 0x3340U;
	cvt.u32.u16 	%r21959, %rs20215;
	cvt.u32.u16 	%r21960, %rs20216;
	prmt.b32 	%r21961, %r21960, %r21959, 0x3340U;
	prmt.b32 	%r21962, %r21961, %r21958, 0x5410U;
	cvt.u32.u16 	%r21963, %rs20217;
	cvt.u32.u16 	%r21964, %rs20218;
	prmt.b32 	%r21965, %r21964, %r21963, 0x3340U;
	cvt.u32.u16 	%r21966, %rs20219;
	cvt.u32.u16 	%r21967, %rs20220;
	prmt.b32 	%r21968, %r21967, %r21966, 0x3340U;
	prmt.b32 	%r21969, %r21968, %r21965, 0x5410U;
	st.local.v2.b32 	[%rd154+24], {%r21969, %r21962};
	cvt.u32.u16 	%r21970, %rs20205;
	cvt.u32.u16 	%r21971, %rs20206;
	prmt.b32 	%r21972, %r21971, %r21970, 0x3340U;
	cvt.u32.u16 	%r21973, %rs20207;
	cvt.u32.u16 	%r21974, %rs20208;
	prmt.b32 	%r21975, %r21974, %r21973, 0x3340U;
	prmt.b32 	%r21976, %r21975, %r21972, 0x5410U;
	cvt.u32.u16 	%r21977, %rs20209;
	cvt.u32.u16 	%r21978, %rs20210;
	prmt.b32 	%r21979, %r21978, %r21977, 0x3340U;
	cvt.u32.u16 	%r21980, %rs20211;
	cvt.u32.u16 	%r21981, %rs20212;
	prmt.b32 	%r21982, %r21981, %r21980, 0x3340U;
	prmt.b32 	%r21983, %r21982, %r21979, 0x5410U;
	st.local.v2.b32 	[%rd154+32], {%r21983, %r21976};
	cvt.u32.u16 	%r21984, %rs20198;
	prmt.b32 	%r21985, %r21984, %r21986, 0x3340U;
	cvt.u32.u16 	%r21987, %rs20199;
	cvt.u32.u16 	%r21988, %rs20200;
	prmt.b32 	%r21989, %r21988, %r21987, 0x3340U;
	prmt.b32 	%r809, %r21989, %r21985, 0x5410U;
	cvt.u32.u16 	%r21990, %rs20201;
	cvt.u32.u16 	%r21991, %rs20202;
	prmt.b32 	%r21992, %r21991, %r21990, 0x3340U;
	cvt.u32.u16 	%r21993, %rs20203;
	cvt.u32.u16 	%r21994, %rs20204;
	prmt.b32 	%r21995, %r21994, %r21993, 0x3340U;
	prmt.b32 	%r808, %r21995, %r21992, 0x5410U;
	cvt.u32.u16 	%r21996, %rs20197;
	prmt.b32 	%r21997, %r21984, %r21996, 0x3340U;
	prmt.b32 	%r21998, %r21989, %r21997, 0x5410U;
	st.local.v2.b32 	[%rd154+40], {%r808, %r21998};
	cvt.u32.u16 	%r21999, %rs20193;
	cvt.u32.u16 	%r22000, %rs20194;
	prmt.b32 	%r22001, %r22000, %r21999, 0x3340U;
	cvt.u32.u16 	%r22002, %rs20195;
	cvt.u32.u16 	%r22003, %rs20196;
	prmt.b32 	%r22004, %r22003, %r22002, 0x3340U;
	prmt.b32 	%r810, %r22004, %r22001, 0x5410U;
	cvt.u32.u16 	%r22005, %rs20192;
	prmt.b32 	%r22006, %r22005, %r22007, 0x3340U;
	prmt.b32 	%r811, %r22006, %r21924, 0x5410U;
	cvt.u32.u16 	%r22008, %rs20191;
	bfi.b32 	%r813, %r22008, %r811, 8, 8;
	cvt.u32.u16 	%r22009, %rs20189;
	cvt.u32.u16 	%r22010, %rs20190;
	prmt.b32 	%r22011, %r22010, %r22009, 0x3340U;
	prmt.b32 	%r22012, %r22005, %r22008, 0x3340U;
	prmt.b32 	%r22013, %r22012, %r22011, 0x5410U;
	st.local.v2.b32 	[%rd154+48], {%r810, %r22013};
	mov.b32 	%r815, {%rs20188, %rs20187};
	st.local.v2.u8 	[%rd154+56], {%rs20188, %rs20187};
	st.local.u32 	[%rd154+60], %r33180;
	st.local.f64 	[%rd154+64], %fd439;
	mov.u32 	%r22014, %tid.x;
	setp.gt.u32 	%p534, %r22014, 31;
	@%p534 bra 	$L__BB1_434;
	mov.u32 	%r22229, %tid.x;
	setp.eq.s32 	%p543, %r22229, 0;
	st.local.u32 	[%rd134], %r781;
	cvt.u32.u16 	%r22230, %rs20744;
	cvt.u32.u16 	%r22231, %rs20743;
	prmt.b32 	%r22232, %r22231, %r22230, 0x3340U;
	cvt.u32.u16 	%r22233, %rs20742;
	cvt.u32.u16 	%r22234, %rs20741;
	prmt.b32 	%r22235, %r22234, %r22233, 0x3340U;
	prmt.b32 	%r22236, %r22235, %r22232, 0x5410U;
	cvt.u32.u16 	%r22237, %rs20740;
	cvt.u32.u16 	%r22238, %rs20739;
	prmt.b32 	%r22239, %r22238, %r22237, 0x3340U;
	cvt.u32.u16 	%r22240, %rs20738;
	cvt.u32.u16 	%r22241, %rs20737;
	prmt.b32 	%r22242, %r22241, %r22240, 0x3340U;
	prmt.b32 	%r22243, %r22242, %r22239, 0x5410U;
	st.local.v2.b32 	[%rd134+8], {%r22243, %r22236};
	cvt.u32.u16 	%r22244, %rs20752;
	cvt.u32.u16 	%r22245, %rs20751;
	prmt.b32 	%r22246, %r22245, %r22244, 0x3340U;
	cvt.u32.u16 	%r22247, %rs20750;
	cvt.u32.u16 	%r22248, %rs20749;
	prmt.b32 	%r22249, %r22248, %r22247, 0x3340U;
	prmt.b32 	%r22250, %r22249, %r22246, 0x5410U;
	cvt.u32.u16 	%r22251, %rs20748;
	cvt.u32.u16 	%r22252, %rs20747;
	prmt.b32 	%r22253, %r22252, %r22251, 0x3340U;
	cvt.u32.u16 	%r22254, %rs20746;
	cvt.u32.u16 	%r22255, %rs20745;
	prmt.b32 	%r22256, %r22255, %r22254, 0x3340U;
	prmt.b32 	%r22257, %r22256, %r22253, 0x5410U;
	st.local.v2.b32 	[%rd134+16], {%r22257, %r22250};
	cvt.u32.u16 	%r22258, %rs20760;
	cvt.u32.u16 	%r22259, %rs20759;
	prmt.b32 	%r22260, %r22259, %r22258, 0x3340U;
	cvt.u32.u16 	%r22261, %rs20758;
	cvt.u32.u16 	%r22262, %rs20757;
	prmt.b32 	%r22263, %r22262, %r22261, 0x3340U;
	prmt.b32 	%r22264, %r22263, %r22260, 0x5410U;
	cvt.u32.u16 	%r22265, %rs20756;
	cvt.u32.u16 	%r22266, %rs20755;
	prmt.b32 	%r22267, %r22266, %r22265, 0x3340U;
	cvt.u32.u16 	%r22268, %rs20754;
	cvt.u32.u16 	%r22269, %rs20753;
	prmt.b32 	%r22270, %r22269, %r22268, 0x3340U;
	prmt.b32 	%r22271, %r22270, %r22267, 0x5410U;
	st.local.v2.b32 	[%rd134+24], {%r22271, %r22264};
	cvt.u32.u16 	%r22272, %rs20768;
	cvt.u32.u16 	%r22273, %rs20767;
	prmt.b32 	%r22274, %r22273, %r22272, 0x3340U;
	cvt.u32.u16 	%r22275, %rs20766;
	cvt.u32.u16 	%r22276, %rs20765;
	prmt.b32 	%r22277, %r22276, %r22275, 0x3340U;
	prmt.b32 	%r22278, %r22277, %r22274, 0x5410U;
	cvt.u32.u16 	%r22279, %rs20764;
	cvt.u32.u16 	%r22280, %rs20763;
	prmt.b32 	%r22281, %r22280, %r22279, 0x3340U;
	cvt.u32.u16 	%r22282, %rs20762;
	cvt.u32.u16 	%r22283, %rs20761;
	prmt.b32 	%r22284, %r22283, %r22282, 0x3340U;
	prmt.b32 	%r22285, %r22284, %r22281, 0x5410U;
	st.local.v2.b32 	[%rd134+32], {%r22285, %r22278};
	cvt.u32.u16 	%r22286, %rs20776;
	cvt.u32.u16 	%r22287, %rs20775;
	prmt.b32 	%r22288, %r22287, %r22286, 0x3340U;
	cvt.u32.u16 	%r22289, %rs20774;
	cvt.u32.u16 	%r22290, %rs20773;
	prmt.b32 	%r22291, %r22290, %r22289, 0x3340U;
	prmt.b32 	%r22292, %r22291, %r22288, 0x5410U;
	cvt.u32.u16 	%r22293, %rs20772;
	cvt.u32.u16 	%r22294, %rs20771;
	prmt.b32 	%r22295, %r22294, %r22293, 0x3340U;
	cvt.u32.u16 	%r22296, %rs20770;
	cvt.u32.u16 	%r22297, %rs20769;
	prmt.b32 	%r22298, %r22297, %r22296, 0x3340U;
	prmt.b32 	%r22299, %r22298, %r22295, 0x5410U;
	st.local.v2.b32 	[%rd134+40], {%r22299, %r22292};
	cvt.u32.u16 	%r22300, %rs20784;
	cvt.u32.u16 	%r22301, %rs20783;
	prmt.b32 	%r22302, %r22301, %r22300, 0x3340U;
	cvt.u32.u16 	%r22303, %rs20782;
	cvt.u32.u16 	%r22304, %rs20781;
	prmt.b32 	%r22305, %r22304, %r22303, 0x3340U;
	prmt.b32 	%r22306, %r22305, %r22302, 0x5410U;
	cvt.u32.u16 	%r22307, %rs20780;
	cvt.u32.u16 	%r22308, %rs20779;
	prmt.b32 	%r22309, %r22308, %r22307, 0x3340U;
	cvt.u32.u16 	%r22310, %rs20778;
	cvt.u32.u16 	%r22311, %rs20777;
	prmt.b32 	%r22312, %r22311, %r22310, 0x3340U;
	prmt.b32 	%r22313, %r22312, %r22309, 0x5410U;
	st.local.v2.b32 	[%rd134+48], {%r22313, %r22306};
	st.local.v2.u8 	[%rd134+56], {%rs20785, %rs20786};
	st.local.u32 	[%rd134+60], %r33233;
	st.local.f64 	[%rd134+64], %fd450;
	@%p543 bra 	$L__BB1_431;
	bra.uni 	$L__BB1_432;
$L__BB1_431:
	st.shared.u32 	[_ZN6thrust24THRUST_300001_SM_1000_NS8cuda_cub4core6detail5shmemE+824], %r781;
	cvt.u32.u16 	%r22315, %rs20751;
	cvt.u32.u16 	%r22316, %rs20752;
	prmt.b32 	%r22317, %r22315, %r22316, 0x3340U;
	cvt.u32.u16 	%r22318, %rs20750;
	cvt.u32.u16 	%r22319, %rs20749;
	prmt.b32 	%r22320, %r22319, %r22318, 0x3340U;
	prmt.b32 	%r22321, %r22320, %r22317, 0x5410U;
	cvt.u32.u16 	%r22322, %rs20747;
	cvt.u32.u16 	%r22323, %rs20748;
	prmt.b32 	%r22324, %r22322, %r22323, 0x3340U;
	cvt.u32.u16 	%r22325, %rs20746;
	cvt.u32.u16 	%r22326, %rs20745;
	prmt.b32 	%r22327, %r22326, %r22325, 0x3340U;
	prmt.b32 	%r22328, %r22327, %r22324, 0x5410U;
	cvt.u32.u16 	%r22329, %rs20743;
	cvt.u32.u16 	%r22330, %rs20744;
	prmt.b32 	%r22331, %r22329, %r22330, 0x3340U;
	cvt.u32.u16 	%r22332, %rs20742;
	cvt.u32.u16 	%r22333, %rs20741;
	prmt.b32 	%r22334, %r22333, %r22332, 0x3340U;
	prmt.b32 	%r22335, %r22334, %r22331, 0x5410U;
	cvt.u32.u16 	%r22336, %rs20739;
	cvt.u32.u16 	%r22337, %rs20740;
	prmt.b32 	%r22338, %r22336, %r22337, 0x3340U;
	cvt.u32.u16 	%r22339, %rs20738;
	cvt.u32.u16 	%r22340, %rs20737;
	prmt.b32 	%r22341, %r22340, %r22339, 0x3340U;
	prmt.b32 	%r22342, %r22341, %r22338, 0x5410U;
	st.shared.v4.b32 	[_ZN6thrust24THRUST_300001_SM_1000_NS8cuda_cub4core6detail5shmemE+832], {%r22342, %r22335, %r22328, %r22321};
	cvt.u32.u16 	%r22343, %rs20767;
	cvt.u32.u16 	%r22344, %rs20768;
	prmt.b32 	%r22345, %r22343, %r22344, 0x3340U;
	cvt.u32.u16 	%r22346, %rs20766;
	cvt.u32.u16 	%r22347, %rs20765;
	prmt.b32 	%r22348, %r22347, %r22346, 0x3340U;
	prmt.b32 	%r22349, %r22348, %r22345, 0x5410U;
	cvt.u32.u16 	%r22350, %rs20763;
	cvt.u32.u16 	%r22351, %rs20764;
	prmt.b32 	%r22352, %r22350, %r22351, 0x3340U;
	cvt.u32.u16 	%r22353, %rs20762;
	cvt.u32.u16 	%r22354, %rs20761;
	prmt.b32 	%r22355, %r22354, %r22353, 0x3340U;
	prmt.b32 	%r22356, %r22355, %r22352, 0x5410U;
	cvt.u32.u16 	%r22357, %rs20759;
	cvt.u32.u16 	%r22358, %rs20760;
	prmt.b32 	%r22359, %r22357, %r22358, 0x3340U;
	cvt.u32.u16 	%r22360, %rs20758;
	cvt.u32.u16 	%r22361, %rs20757;
	prmt.b32 	%r22362, %r22361, %r22360, 0x3340U;
	prmt.b32 	%r22363, %r22362, %r22359, 0x5410U;
	cvt.u32.u16 	%r22364, %rs20755;
	cvt.u32.u16 	%r22365, %rs20756;
	prmt.b32 	%r22366, %r22364, %r22365, 0x3340U;
	cvt.u32.u16 	%r22367, %rs20754;
	cvt.u32.u16 	%r22368, %rs20753;
	prmt.b32 	%r22369, %r22368, %r22367, 0x3340U;
	prmt.b32 	%r22370, %r22369, %r22366, 0x5410U;
	st.shared.v4.b32 	[_ZN6thrust24THRUST_300001_SM_1000_NS8cuda_cub4core6detail5shmemE+848], {%r22370, %r22363, %r22356, %r22349};
	cvt.u32.u16 	%r22371, %rs20783;
	cvt.u32.u16 	%r22372, %rs20784;
	prmt.b32 	%r22373, %r22371, %r22372, 0x3340U;
	cvt.u32.u16 	%r22374, %rs20782;
	cvt.u32.u16 	%r22375, %rs20781;
	prmt.b32 	%r22376, %r22375, %r22374, 0x3340U;
	prmt.b32 	%r22377, %r22376, %r22373, 0x5410U;
	cvt.u32.u16 	%r22378, %rs20779;
	cvt.u32.u16 	%r22379, %rs20780;
	prmt.b32 	%r22380, %r22378, %r22379, 0x3340U;
	cvt.u32.u16 	%r22381, %rs20778;
	cvt.u32.u16 	%r22382, %rs20777;
	prmt.b32 	%r22383, %r22382, %r22381, 0x3340U;
	prmt.b32 	%r22384, %r22383, %r22380, 0x5410U;
	cvt.u32.u16 	%r22385, %rs20775;
	cvt.u32.u16 	%r22386, %rs20776;
	prmt.b32 	%r22387, %r22385, %r22386, 0x3340U;
	cvt.u32.u16 	%r22388, %rs20774;
	cvt.u32.u16 	%r22389, %rs20773;
	prmt.b32 	%r22390, %r22389, %r22388, 0x3340U;
	prmt.b32 	%r22391, %r22390, %r22387, 0x5410U;
	cvt.u32.u16 	%r22392, %rs20771;
	cvt.u32.u16 	%r22393, %rs20772;
	prmt.b32 	%r22394, %r22392, %r22393, 0x3340U;
	cvt.u32.u16 	%r22395, %rs20770;
	cvt.u32.u16 	%r22396, %rs20769;
	prmt.b32 	%r22397, %r22396, %r22395, 0x3340U;
	prmt.b32 	%r22398, %r22397, %r22394, 0x5410U;
	st.shared.v4.b32 	[_ZN6thrust24THRUST_300001_SM_1000_NS8cuda_cub4core6detail5shmemE+864], {%r22398, %r22391, %r22384, %r22377};
	st.shared.v2.u8 	[_ZN6thrust24THRUST_300001_SM_1000_NS8cuda_cub4core6detail5shmemE+880], {%rs20785, %rs20786};
	st.shared.u32 	[_ZN6thrust24THRUST_300001_SM_1000_NS8cuda_cub4core6detail5shmemE+884], %r33233;
	st.shared.f64 	[_ZN6thrust24THRUST_300001_SM_1000_NS8cuda_cub4core6detail5shmemE+888], %fd450;
	ld.local.u64 	%rd2476, [%rd191+8];
	mov.u32 	%r22399, %ctaid.x;
	mul.wide.u32 	%rd2477, %r22399, 72;
	add.s64 	%rd2478, %rd2476, %rd2477;
	add.s64 	%rd2457, %rd2478, 2304;
	and.b32  	%r22400, %r22340, 255;
	and.b16  	%rs17412, %rs20738, 255;
	mul.wide.u16 	%r22401, %rs17412, 256;
	or.b32  	%r22402, %r22401, %r22400;
	shl.b32 	%r22403, %r22336, 16;
	and.b32  	%r22404, %r22403, 16711680;
	or.b32  	%r22405, %r22402, %r22404;
	shl.b32 	%r22406, %r22337, 24;
	or.b32  	%r22407, %r22405, %r22406;
	and.b32  	%r22408, %r22333, 255;
	and.b16  	%rs17413, %rs20742, 255;
	mul.wide.u16 	%r22409, %rs17413, 256;
	or.b32  	%r22410, %r22409, %r22408;
	shl.b32 	%r22411, %r22329, 16;
	and.b32  	%r22412, %r22411, 16711680;
	or.b32  	%r22413, %r22410, %r22412;
	shl.b32 	%r22414, %r22330, 24;
	or.b32  	%r22415, %r22413, %r22414;
	and.b32  	%r22416, %r22326, 255;
	and.b16  	%rs17414, %rs20746, 255;
	mul.wide.u16 	%r22417, %rs17414, 256;
	or.b32  	%r22418, %r22417, %r22416;
	shl.b32 	%r22419, %r22322, 16;
	and.b32  	%r22420, %r22419, 16711680;
	or.b32  	%r22421, %r22418, %r22420;
	shl.b32 	%r22422, %r22323, 24;
	or.b32  	%r22423, %r22421, %r22422;
	and.b32  	%r22424, %r22319, 255;
	and.b16  	%rs17415, %rs20750, 255;
	mul.wide.u16 	%r22425, %rs17415, 256;
	or.b32  	%r22426, %r22425, %r22424;
	shl.b32 	%r22427, %r22315, 16;
	and.b32  	%r22428, %r22427, 16711680;
	or.b32  	%r22429, %r22426, %r22428;
	shl.b32 	%r22430, %r22316, 24;
	or.b32  	%r22431, %r22429, %r22430;
	and.b32  	%r22432, %r22368, 255;
	and.b16  	%rs17416, %rs20754, 255;
	mul.wide.u16 	%r22433, %rs17416, 256;
	or.b32  	%r22434, %r22433, %r22432;
	shl.b32 	%r22435, %r22364, 16;
	and.b32  	%r22436, %r22435, 16711680;
	or.b32  	%r22437, %r22434, %r22436;
	shl.b32 	%r22438, %r22365, 24;
	or.b32  	%r22439, %r22437, %r22438;
	and.b32  	%r22440, %r22361, 255;
	and.b16  	%rs17417, %rs20758, 255;
	mul.wide.u16 	%r22441, %rs17417, 256;
	or.b32  	%r22442, %r22441, %r22440;
	shl.b32 	%r22443, %r22357, 16;
	and.b32  	%r22444, %r22443, 16711680;
	or.b32  	%r22445, %r22442, %r22444;
	shl.b32 	%r22446, %r22358, 24;
	or.b32  	%r22447, %r22445, %r22446;
	and.b32  	%r22448, %r22354, 255;
	and.b16  	%rs17418, %rs20762, 255;
	mul.wide.u16 	%r22449, %rs17418, 256;
	or.b32  	%r22450, %r22449, %r22448;
	shl.b32 	%r22451, %r22350, 16;
	and.b32  	%r22452, %r22451, 16711680;
	or.b32  	%r22453, %r22450, %r22452;
	shl.b32 	%r22454, %r22351, 24;
	or.b32  	%r22455, %r22453, %r22454;
	and.b32  	%r22456, %r22347, 255;
	and.b16  	%rs17419, %rs20766, 255;
	mul.wide.u16 	%r22457, %rs17419, 256;
	or.b32  	%r22458, %r22457, %r22456;
	shl.b32 	%r22459, %r22343, 16;
	and.b32  	%r22460, %r22459, 16711680;
	or.b32  	%r22461, %r22458, %r22460;
	shl.b32 	%r22462, %r22344, 24;
	or.b32  	%r22463, %r22461, %r22462;
	and.b32  	%r22464, %r22396, 255;
	and.b16  	%rs17420, %rs20770, 255;
	mul.wide.u16 	%r22465, %rs17420, 256;
	or.b32  	%r22466, %r22465, %r22464;
	shl.b32 	%r22467, %r22392, 16;
	and.b32  	%r22468, %r22467, 16711680;
	or.b32  	%r22469, %r22466, %r22468;
	shl.b32 	%r22470, %r22393, 24;
	or.b32  	%r22471, %r22469, %r22470;
	and.b32  	%r22472, %r22389, 255;
	and.b16  	%rs17421, %rs20774, 255;
	mul.wide.u16 	%r22473, %rs17421, 256;
	or.b32  	%r22474, %r22473, %r22472;
	shl.b32 	%r22475, %r22385, 16;
	and.b32  	%r22476, %r22475, 16711680;
	or.b32  	%r22477, %r22474, %r22476;
	shl.b32 	%r22478, %r22386, 24;
	or.b32  	%r22479, %r22477, %r22478;
	and.b32  	%r22480, %r22382, 255;
	and.b16  	%rs17422, %rs20778, 255;
	mul.wide.u16 	%r22481, %rs17422, 256;
	or.b32  	%r22482, %r22481, %r22480;
	shl.b32 	%r22483, %r22378, 16;
	and.b32  	%r22484, %r22483, 16711680;
	or.b32  	%r22485, %r22482, %r22484;
	shl.b32 	%r22486, %r22379, 24;
	or.b32  	%r22487, %r22485, %r22486;
	and.b32  	%r22488, %r22375, 255;
	and.b16  	%rs17423, %rs20782, 255;
	mul.wide.u16 	%r22489, %rs17423, 256;
	or.b32  	%r22490, %r22489, %r22488;
	shl.b32 	%r22491, %r22371, 16;
	and.b32  	%r22492, %r22491, 16711680;
	or.b32  	%r22493, %r22490, %r22492;
	shl.b32 	%r22494, %r22372, 24;
	or.b32  	%r22495, %r22493, %r22494;
	cvt.u32.u16 	%r22496, %rs20785;
	and.b32  	%r22497, %r22496, 255;
	and.b16  	%rs17424, %rs20786, 255;
	mul.wide.u16 	%r22498, %rs17424, 256;
	or.b32  	%r22499, %r22498, %r22497;
	mov.b64 	%rd2460, {%r22407, %r22415};
	mov.b64 	%rd2462, {%r22423, %r22431};
	mov.b64 	%rd2464, {%r22439, %r22447};
	mov.b64 	%rd2466, {%r22455, %r22463};
	mov.b64 	%rd2468, {%r22471, %r22479};
	mov.b64 	%rd2470, {%r22487, %r22495};
	mov.b64 	%rd2472, {%r22499, %r33233};
	mov.b64 	%rd2458, {%r781, %r22500};
	// begin inline asm
	st.cg.u64 [%rd2457], %rd2458;
	// end inline asm
	add.s64 	%rd2459, %rd2478, 2312;
	// begin inline asm
	st.cg.u64 [%rd2459], %rd2460;
	// end inline asm
	add.s64 	%rd2461, %rd2478, 2320;
	// begin inline asm
	st.cg.u64 [%rd2461], %rd2462;
	// end inline asm
	add.s64 	%rd2463, %rd2478, 2328;
	// begin inline asm
	st.cg.u64 [%rd2463], %rd2464;
	// end inline asm
	add.s64 	%rd2465, %rd2478, 2336;
	// begin inline asm
	st.cg.u64 [%rd2465], %rd2466;
	// end inline asm
	add.s64 	%rd2467, %rd2478, 2344;
	// begin inline asm
	st.cg.u64 [%rd2467], %rd2468;
	// end inline asm
	add.s64 	%rd2469, %rd2478, 2352;
	// begin inline asm
	st.cg.u64 [%rd2469], %rd2470;
	// end inline asm
	add.s64 	%rd2471, %rd2478, 2360;
	// begin inline asm
	st.cg.u64 [%rd2471], %rd2472;
	// end inline asm
	add.s64 	%rd2473, %rd2478, 2368;
	mov.b64 	%rd2474, %fd450;
	// begin inline asm
	st.cg.u64 [%rd2473], %rd2474;
	// end inline asm
	ld.local.u64 	%rd2479, [%rd191];
	mul.wide.u32 	%rd2480, %r22399, 4;
	add.s64 	%rd2481, %rd2479, %rd2480;
	add.s64 	%rd2475, %rd2481, 128;
	mov.b32 	%r22314, 100;
	// begin inline asm
	st.release.gpu.u32 [%rd2475], %r22314;
	// end inline asm
$L__BB1_432:
	mov.b32 	%r22501, 0;
	st.local.u32 	[%rd135+60], %r22501;
	mov.b64 	%rd2482, 0;
	st.local.u64 	[%rd135+64], %rd2482;
	mov.b16 	%rs17425, 0;
	st.local.u8 	[%rd135+8], %rs17425;
	mov.u32 	%r22502, %nctaid.x;
	setp.gt.u32 	%p544, %r22502, 499;
	@%p544 bra 	$L__BB1_449;
	membar.cta;
	bra.uni 	$L__BB1_450;
$L__BB1_434:
	add.s32 	%r33242, %r33362, %r33181;
	setp.ne.s32 	%p535, %r33362, 0;
	@%p535 bra 	$L__BB1_446;
	mov.b16 	%rs17399, 0;
	st.local.u8 	[%rd136], %rs17399;
	add.s32 	%r22016, %r33361, %r33180;
	st.local.u32 	[%rd136+52], %r22016;
	add.f64 	%fd372, %fd439, %fd477;
	st.local.f64 	[%rd136+56], %fd372;
	mov.b32 	%r33234, 0;
$L__BB1_436:
	mov.u32 	%r817, %r33234;
	cvt.u64.u32 	%rd2439, %r817;
	add.s64 	%rd2440, %rd136, %rd2439;
	ld.local.u8 	%rs17400, [%rd2440];
	setp.ne.s16 	%p536, %rs17400, 0;
	add.s32 	%r33234, %r817, 1;
	@%p536 bra 	$L__BB1_436;
	and.b16  	%rs17401, %rs20236, 255;
	setp.eq.s16 	%p537, %rs17401, 0;
	mov.u32 	%r33236, %r817;
	@%p537 bra 	$L__BB1_440;
	mov.b32 	%r33235, 0;
$L__BB1_439:
	add.s32 	%r22018, %r33235, %r817;
	cvt.u64.u32 	%rd2441, %r22018;
	add.s64 	%rd2442, %rd154, %rd2441;
	ld.local.u8 	%rs17402, [%rd2442+8];
	add.s64 	%rd2443, %rd136, %rd2441;
	st.local.u8 	[%rd2443], %rs17402;
	add.s32 	%r820, %r33235, 1;
	add.s32 	%r33236, %r820, %r817;
	cvt.u64.u32 	%rd2444, %r33235;
	add.s64 	%rd2445, %rd215, %rd2444;
	ld.local.u8 	%rs17403, [%rd2445+1];
	setp.ne.s16 	%p538, %rs17403, 0;
	mov.u32 	%r33235, %r820;
	@%p538 bra 	$L__BB1_439;
$L__BB1_440:
	cvt.u64.u32 	%rd2446, %r33236;
	add.s64 	%rd2447, %rd136, %rd2446;
	mov.b16 	%rs17404, 0;
	st.local.u8 	[%rd2447+1], %rs17404;
	mov.b32 	%r33237, 0;
$L__BB1_441:
	mov.u32 	%r823, %r33237;
	cvt.u64.u32 	%rd2448, %r823;
	add.s64 	%rd2449, %rd136, %rd2448;
	ld.local.u8 	%rs17405, [%rd2449];
	setp.ne.s16 	%p539, %rs17405, 0;
	add.s32 	%r33237, %r823, 1;
	@%p539 bra 	$L__BB1_441;
	and.b16  	%rs17406, %rs22235, 255;
	setp.eq.s16 	%p540, %rs17406, 0;
	mov.u32 	%r33239, %r823;
	@%p540 bra 	$L__BB1_445;
	mov.b32 	%r33238, 0;
$L__BB1_444:
	add.s32 	%r22021, %r33238, %r823;
	cvt.u64.u32 	%rd2450, %r22021;
	add.s64 	%rd2451, %rd159, %rd2450;
	ld.local.u8 	%rs17407, [%rd2451+8];
	add.s64 	%rd2452, %rd136, %rd2450;
	st.local.u8 	[%rd2452], %rs17407;
	add.s32 	%r826, %r33238, 1;
	add.s32 	%r33239, %r826, %r823;
	cvt.u64.u32 	%rd2453, %r33238;
	add.s64 	%rd2454, %rd159, %rd2453;
	ld.local.u8 	%rs17408, [%rd2454+9];
	setp.ne.s16 	%p541, %rs17408, 0;
	mov.u32 	%r33238, %r826;
	@%p541 bra 	$L__BB1_444;
$L__BB1_445:
	cvt.u64.u32 	%rd2455, %r33239;
	add.s64 	%rd2456, %rd136, %rd2455;
	mov.b16 	%rs17409, 0;
	st.local.u8 	[%rd2456+1], %rs17409;
	ld.local.v2.b32 	{%r22022, %r22023}, [%rd136];
	bfe.u32 	%r22024, %r22022, 0, 8;
	cvt.u16.u32 	%rs22235, %r22024;
	bfe.u32 	%r22025, %r22022, 8, 8;
	cvt.u16.u32 	%rs22234, %r22025;
	bfe.u32 	%r22026, %r22022, 16, 8;
	cvt.u16.u32 	%rs22233, %r22026;
	bfe.u32 	%r22027, %r22022, 24, 8;
	cvt.u16.u32 	%rs22232, %r22027;
	bfe.u32 	%r22028, %r22023, 0, 8;
	cvt.u16.u32 	%rs22231, %r22028;
	bfe.u32 	%r22029, %r22023, 8, 8;
	cvt.u16.u32 	%rs22230, %r22029;
	bfe.u32 	%r22030, %r22023, 16, 8;
	cvt.u16.u32 	%rs22229, %r22030;
	bfe.u32 	%r22031, %r22023, 24, 8;
	cvt.u16.u32 	%rs22228, %r22031;
	ld.local.v2.b32 	{%r22032, %r22033}, [%rd136+8];
	bfe.u32 	%r22034, %r22032, 0, 8;
	cvt.u16.u32 	%rs22227, %r22034;
	bfe.u32 	%r22035, %r22032, 8, 8;
	cvt.u16.u32 	%rs22226, %r22035;
	bfe.u32 	%r22036, %r22032, 16, 8;
	cvt.u16.u32 	%rs22225, %r22036;
	bfe.u32 	%r22037, %r22032, 24, 8;
	cvt.u16.u32 	%rs22224, %r22037;
	bfe.u32 	%r22038, %r22033, 0, 8;
	cvt.u16.u32 	%rs22223, %r22038;
	bfe.u32 	%r22039, %r22033, 8, 8;
	cvt.u16.u32 	%rs22222, %r22039;
	bfe.u32 	%r22040, %r22033, 16, 8;
	cvt.u16.u32 	%rs22221, %r22040;
	bfe.u32 	%r22041, %r22033, 24, 8;
	cvt.u16.u32 	%rs22220, %r22041;
	ld.local.v2.b32 	{%r22042, %r22043}, [%rd136+16];
	bfe.u32 	%r22044, %r22042, 0, 8;
	cvt.u16.u32 	%rs22219, %r22044;
	bfe.u32 	%r22045, %r22042, 8, 8;
	cvt.u16.u32 	%rs22218, %r22045;
	bfe.u32 	%r22046, %r22042, 16, 8;
	cvt.u16.u32 	%rs22217, %r22046;
	bfe.u32 	%r22047, %r22042, 24, 8;
	cvt.u16.u32 	%rs22216, %r22047;
	bfe.u32 	%r22048, %r22043, 0, 8;
	cvt.u16.u32 	%rs22215, %r22048;
	bfe.u32 	%r22049, %r22043, 8, 8;
	cvt.u16.u32 	%rs22214, %r22049;
	bfe.u32 	%r22050, %r22043, 16, 8;
	cvt.u16.u32 	%rs22213, %r22050;
	bfe.u32 	%r22051, %r22043, 24, 8;
	cvt.u16.u32 	%rs22212, %r22051;
	ld.local.v2.b32 	{%r22052, %r22053}, [%rd136+24];
	bfe.u32 	%r22054, %r22052, 0, 8;
	cvt.u16.u32 	%rs22211, %r22054;
	bfe.u32 	%r22055, %r22052, 8, 8;
	cvt.u16.u32 	%rs22210, %r22055;
	bfe.u32 	%r22056, %r22052, 16, 8;
	cvt.u16.u32 	%rs22209, %r22056;
	bfe.u32 	%r22057, %r22052, 24, 8;
	cvt.u16.u32 	%rs22208, %r22057;
	bfe.u32 	%r22058, %r22053, 0, 8;
	cvt.u16.u32 	%rs22207, %r22058;
	bfe.u32 	%r22059, %r22053, 8, 8;
	cvt.u16.u32 	%rs22206, %r22059;
	bfe.u32 	%r22060, %r22053, 16, 8;
	cvt.u16.u32 	%rs22205, %r22060;
	bfe.u32 	%r22061, %r22053, 24, 8;
	cvt.u16.u32 	%rs22204, %r22061;
	ld.local.v2.b32 	{%r22062, %r22063}, [%rd136+32];
	bfe.u32 	%r22064, %r22062, 0, 8;
	cvt.u16.u32 	%rs22203, %r22064;
	bfe.u32 	%r22065, %r22062, 8, 8;
	cvt.u16.u32 	%rs22202, %r22065;
	bfe.u32 	%r22066, %r22062, 16, 8;
	cvt.u16.u32 	%rs22201, %r22066;
	bfe.u32 	%r22067, %r22062, 24, 8;
	cvt.u16.u32 	%rs22200, %r22067;
	bfe.u32 	%r22068, %r22063, 0, 8;
	cvt.u16.u32 	%rs22199, %r22068;
	bfe.u32 	%r22069, %r22063, 8, 8;
	cvt.u16.u32 	%rs22198, %r22069;
	bfe.u32 	%r22070, %r22063, 16, 8;
	cvt.u16.u32 	%rs22197, %r22070;
	bfe.u32 	%r22071, %r22063, 24, 8;
	cvt.u16.u32 	%rs22196, %r22071;
	ld.local.v2.b32 	{%r22072, %r22073}, [%rd136+40];
	bfe.u32 	%r22074, %r22072, 0, 8;
	cvt.u16.u32 	%rs22195, %r22074;
	bfe.u32 	%r22075, %r22072, 8, 8;
	cvt.u16.u32 	%rs22194, %r22075;
	bfe.u32 	%r22076, %r22072, 16, 8;
	cvt.u16.u32 	%rs22193, %r22076;
	bfe.u32 	%r22077, %r22072, 24, 8;
	cvt.u16.u32 	%rs22192, %r22077;
	bfe.u32 	%r22078, %r22073, 0, 8;
	cvt.u16.u32 	%rs22191, %r22078;
	bfe.u32 	%r22079, %r22073, 8, 8;
	cvt.u16.u32 	%rs22190, %r22079;
	bfe.u32 	%r22080, %r22073, 16, 8;
	cvt.u16.u32 	%rs22189, %r22080;
	bfe.u32 	%r22081, %r22073, 24, 8;
	cvt.u16.u32 	%rs22188, %r22081;
	ld.local.v2.u8 	{%rs22187, %rs22186}, [%rd136+48];
	ld.local.u32 	%r33361, [%rd136+52];
	ld.local.f64 	%fd477, [%rd136+56];
$L__BB1_446:
	st.local.u32 	[%rd159], %r33242;
	cvt.u32.u16 	%r22082, %rs22228;
	cvt.u32.u16 	%r22083, %rs22229;
	prmt.b32 	%r22084, %r22083, %r22082, 0x3340U;
	cvt.u32.u16 	%r22085, %rs22230;
	cvt.u32.u16 	%r22086, %rs22231;
	prmt.b32 	%r22087, %r22086, %r22085, 0x3340U;
	prmt.b32 	%r22088, %r22087, %r22084, 0x5410U;
	cvt.u32.u16 	%r22089, %rs22232;
	cvt.u32.u16 	%r22090, %rs22233;
	prmt.b32 	%r22091, %r22090, %r22089, 0x3340U;
	cvt.u32.u16 	%r22092, %rs22234;
	cvt.u32.u16 	%r22093, %rs22235;
	prmt.b32 	%r22094, %r22093, %r22092, 0x3340U;
	prmt.b32 	%r22095, %r22094, %r22091, 0x5410U;
	st.local.v2.b32 	[%rd159+8], {%r22095, %r22088};
	cvt.u32.u16 	%r22096, %rs22220;
	cvt.u32.u16 	%r22097, %rs22221;
	prmt.b32 	%r22098, %r22097, %r22096, 0x3340U;
	cvt.u32.u16 	%r22099, %rs22222;
	cvt.u32.u16 	%r22100, %rs22223;
	prmt.b32 	%r22101, %r22100, %r22099, 0x3340U;
	prmt.b32 	%r22102, %r22101, %r22098, 0x5410U;
	cvt.u32.u16 	%r22103, %rs22224;
	cvt.u32.u16 	%r22104, %rs22225;
	prmt.b32 	%r22105, %r22104, %r22103, 0x3340U;
	cvt.u32.u16 	%r22106, %rs22226;
	cvt.u32.u16 	%r22107, %rs22227;
	prmt.b32 	%r22108, %r22107, %r22106, 0x3340U;
	prmt.b32 	%r22109, %r22108, %r22105, 0x5410U;
	st.local.v2.b32 	[%rd159+16], {%r22109, %r22102};
	cvt.u32.u16 	%r22110, %rs22212;
	cvt.u32.u16 	%r22111, %rs22213;
	prmt.b32 	%r22112, %r22111, %r22110, 0x3340U;
	cvt.u32.u16 	%r22113, %rs22214;
	cvt.u32.u16 	%r22114, %rs22215;
	prmt.b32 	%r22115, %r22114, %r22113, 0x3340U;
	prmt.b32 	%r22116, %r22115, %r22112, 0x5410U;
	cvt.u32.u16 	%r22117, %rs22216;
	cvt.u32.u16 	%r22118, %rs22217;
	prmt.b32 	%r22119, %r22118, %r22117, 0x3340U;
	cvt.u32.u16 	%r22120, %rs22218;
	cvt.u32.u16 	%r22121, %rs22219;
	prmt.b32 	%r22122, %r22121, %r22120, 0x3340U;
	prmt.b32 	%r22123, %r22122, %r22119, 0x5410U;
	st.local.v2.b32 	[%rd159+24], {%r22123, %r22116};
	cvt.u32.u16 	%r22124, %rs22204;
	cvt.u32.u16 	%r22125, %rs22205;
	prmt.b32 	%r22126, %r22125, %r22124, 0x3340U;
	cvt.u32.u16 	%r22127, %rs22206;
	cvt.u32.u16 	%r22128, %rs22207;
	prmt.b32 	%r22129, %r22128, %r22127, 0x3340U;
	prmt.b32 	%r22130, %r22129, %r22126, 0x5410U;
	cvt.u32.u16 	%r22131, %rs22208;
	cvt.u32.u16 	%r22132, %rs22209;
	prmt.b32 	%r22133, %r22132, %r22131, 0x3340U;
	cvt.u32.u16 	%r22134, %rs22210;
	cvt.u32.u16 	%r22135, %rs22211;
	prmt.b32 	%r22136, %r22135, %r22134, 0x3340U;
	prmt.b32 	%r22137, %r22136, %r22133, 0x5410U;
	st.local.v2.b32 	[%rd159+32], {%r22137, %r22130};
	cvt.u32.u16 	%r22138, %rs22196;
	cvt.u32.u16 	%r22139, %rs22197;
	prmt.b32 	%r22140, %r22139, %r22138, 0x3340U;
	cvt.u32.u16 	%r22141, %rs22198;
	cvt.u32.u16 	%r22142, %rs22199;
	prmt.b32 	%r22143, %r22142, %r22141, 0x3340U;
	prmt.b32 	%r22144, %r22143, %r22140, 0x5410U;
	cvt.u32.u16 	%r22145, %rs22200;
	cvt.u32.u16 	%r22146, %rs22201;
	prmt.b32 	%r22147, %r22146, %r22145, 0x3340U;
	cvt.u32.u16 	%r22148, %rs22202;
	cvt.u32.u16 	%r22149, %rs22203;
	prmt.b32 	%r22150, %r22149, %r22148, 0x3340U;
	prmt.b32 	%r22151, %r22150, %r22147, 0x5410U;
	st.local.v2.b32 	[%rd159+40], {%r22151, %r22144};
	cvt.u32.u16 	%r22152, %rs22188;
	cvt.u32.u16 	%r22153, %rs22189;
	prmt.b32 	%r22154, %r22153, %r22152, 0x3340U;
	cvt.u32.u16 	%r22155, %rs22190;
	cvt.u32.u16 	%r22156, %rs22191;
	prmt.b32 	%r22157, %r22156, %r22155, 0x3340U;
	prmt.b32 	%r22158, %r22157, %r22154, 0x5410U;
	cvt.u32.u16 	%r22159, %rs22192;
	cvt.u32.u16 	%r22160, %rs22193;
	prmt.b32 	%r22161, %r22160, %r22159, 0x3340U;
	cvt.u32.u16 	%r22162, %rs22194;
	cvt.u32.u16 	%r22163, %rs22195;
	prmt.b32 	%r22164, %r22163, %r22162, 0x3340U;
	prmt.b32 	%r22165, %r22164, %r22161, 0x5410U;
	st.local.v2.b32 	[%rd159+48], {%r22165, %r22158};
	st.local.v2.u8 	[%rd159+56], {%rs22187, %rs22186};
	st.local.u32 	[%rd159+60], %r33361;
	st.local.f64 	[%rd159+64], %fd477;
	setp.ne.s32 	%p542, %r17996, 0;
	@%p542 bra 	$L__BB1_448;
	st.local.u32 	[%rd159], %r33181;
	bfe.u32 	%r22166, %r807, 8, 8;
	bfe.u32 	%r22167, %r807, 0, 8;
	prmt.b32 	%r22171, %r22167, %r22166, 0x3340U;
	prmt.b32 	%r22172, %r22171, %r21936, 0x5410U;
	st.local.v2.b32 	[%rd159+8], {%r806, %r22172};
	st.local.v2.b32 	[%rd159+16], {%r21955, %r21948};
	st.local.v2.b32 	[%rd159+24], {%r21969, %r21962};
	st.local.v2.b32 	[%rd159+32], {%r21983, %r21976};
	bfe.u32 	%r22215, %r809, 8, 8;
	bfe.u32 	%r22216, %r809, 0, 8;
	bfe.u32 	%r22217, %r809, 16, 8;
	prmt.b32 	%r22219, %r22217, %r21996, 0x3340U;
	prmt.b32 	%r22220, %r22216, %r22215, 0x3340U;
	prmt.b32 	%r22221, %r22220, %r22219, 0x5410U;
	st.local.v2.b32 	[%rd159+40], {%r808, %r22221};
	bfe.u32 	%r22222, %r813, 8, 8;
	bfe.u32 	%r22223, %r813, 0, 8;
	prmt.b32 	%r22227, %r22223, %r22222, 0x3340U;
	prmt.b32 	%r22228, %r22227, %r22011, 0x5410U;
	st.local.v2.b32 	[%rd159+48], {%r810, %r22228};
	mov.b32 	{%rs17410, %rs17411}, %r815;
	st.local.v2.u8 	[%rd159+56], {%rs17410, %rs17411};
	st.local.u32 	[%rd159+60], %r33180;
	st.local.f64 	[%rd159+64], %fd439;
	mov.f64 	%fd477, %fd439;
	mov.u32 	%r33361, %r33180;
	mov.u16 	%rs22186, %rs20187;
	mov.u16 	%rs22187, %rs20188;
	mov.u16 	%rs22188, %rs20189;
	mov.u16 	%rs22189, %rs20190;
	mov.u16 	%rs22190, %rs20191;
	mov.u16 	%rs22191, %rs20192;
	mov.u16 	%rs22192, %rs20193;
	mov.u16 	%rs22193, %rs20194;
	mov.u16 	%rs22194, %rs20195;
	mov.u16 	%rs22195, %rs20196;
	mov.u16 	%rs22196, %rs20197;
	mov.u16 	%rs22197, %rs20198;
	mov.u16 	%rs22198, %rs20199;
	mov.u16 	%rs22199, %rs20200;
	mov.u16 	%rs22200, %rs20201;
	mov.u16 	%rs22201, %rs20202;
	mov.u16 	%rs22202, %rs20203;
	mov.u16 	%rs22203, %rs20204;
	mov.u16 	%rs22204, %rs20205;
	mov.u16 	%rs22205, %rs20206;
	mov.u16 	%rs22206, %rs20207;
	mov.u16 	%rs22207, %rs20208;
	mov.u16 	%rs22208, %rs20209;
	mov.u16 	%rs22209, %rs20210;
	mov.u16 	%rs22210, %rs20211;
	mov.u16 	%rs22211, %rs20212;
	mov.u16 	%rs22212, %rs20213;
	mov.u16 	%rs22213, %rs20214;
	mov.u16 	%rs22214, %rs20215;
	mov.u16 	%rs22215, %rs20216;
	mov.u16 	%rs22216, %rs20217;
	mov.u16 	%rs22217, %rs20218;
	mov.u16 	%rs22218, %rs20219;
	mov.u16 	%rs22219, %rs20220;
	mov.u16 	%rs22220, %rs20221;
	mov.u16 	%rs22221, %rs20222;
	mov.u16 	%rs22222, %rs20223;
	mov.u16 	%rs22223, %rs20224;
	mov.u16 	%rs22224, %rs20225;
	mov.u16 	%rs22225, %rs20226;
	mov.u16 	%rs22226, %rs20227;
	mov.u16 	%rs22227, %rs20228;
	mov.u16 	%rs22228, %rs20229;
	mov.u16 	%rs22229, %rs20230;
	mov.u16 	%rs22230, %rs20231;
	mov.u16 	%rs22231, %rs20232;
	mov.u16 	%rs22232, %rs20233;
	mov.u16 	%rs22233, %rs20234;
	mov.u16 	%rs22234, %rs20235;
	mov.u16 	%rs22235, %rs20236;
	mov.u32 	%r33242, %r33181;
$L__BB1_448:
	mov.u32 	%r33362, %r33242;
	bra.uni 	$L__BB1_633;
$L__BB1_449:
	mov.b32 	%r22503, 450;
	// begin inline asm
	nanosleep.u32 %r22503;
	// end inline asm
$L__BB1_450:
	mov.u32 	%r22505, %tid.x;
	not.b32 	%r22506, %r22505;
	mov.u32 	%r22507, %ctaid.x;
	add.s32 	%r22508, %r22507, %r22506;
	mul.wide.s32 	%rd2485, %r22508, 4;
$L__BB1_451:
	ld.local.u64 	%rd2484, [%rd191];
	add.s64 	%rd2486, %rd2484, %rd2485;
	add.s64 	%rd2483, %rd2486, 128;
	// begin inline asm
	ld.relaxed.gpu.u32 %r33298, [%rd2483];
	// end inline asm
	membar.gl;
	setp.eq.s32 	%p545, %r33298, 99;
	mov.b32 	%r22509, -1;
	vote.sync.any.pred 	%p546, %p545, %r22509;
	@%p546 bra 	$L__BB1_451;
	mov.b16 	%rs20936, 0;
	mov.b32 	%r33243, 0;
	mov.f64 	%fd453, 0d0000000000000000;
	setp.eq.s32 	%p547, %r33298, 101;
	@%p547 bra 	$L__BB1_455;
	setp.ne.s32 	%p548, %r33298, 100;
	@%p548 bra 	$L__BB1_456;
	mov.u32 	%r22518, %tid.x;
	not.b32 	%r22519, %r22518;
	mov.u32 	%r22520, %ctaid.x;
	add.s32 	%r22521, %r22520, %r22519;
	ld.local.u64 	%rd2569, [%rd191+8];
	mul.wide.s32 	%rd2570, %r22521, 72;
	add.s64 	%rd2571, %rd2569, %rd2570;
	add.s64 	%rd2552, %rd2571, 2304;
	// begin inline asm
	ld.cg.u64 %rd2551, [%rd2552];
	// end inline asm
	add.s64 	%rd2554, %rd2571, 2312;
	// begin inline asm
	ld.cg.u64 %rd2553, [%rd2554];
	// end inline asm
	add.s64 	%rd2556, %rd2571, 2320;
	// begin inline asm
	ld.cg.u64 %rd2555, [%rd2556];
	// end inline asm
	add.s64 	%rd2558, %rd2571, 2328;
	// begin inline asm
	ld.cg.u64 %rd2557, [%rd2558];
	// end inline asm
	add.s64 	%rd2560, %rd2571, 2336;
	// begin inline asm
	ld.cg.u64 %rd2559, [%rd2560];
	// end inline asm
	add.s64 	%rd2562, %rd2571, 2344;
	// begin inline asm
	ld.cg.u64 %rd2561, [%rd2562];
	// end inline asm
	add.s64 	%rd2564, %rd2571, 2352;
	// begin inline asm
	ld.cg.u64 %rd2563, [%rd2564];
	// end inline asm
	add.s64 	%rd2566, %rd2571, 2360;
	// begin inline asm
	ld.cg.u64 %rd2565, [%rd2566];
	// end inline asm
	mov.b64 	{%r22522, %r33243}, %rd2565;
	add.s64 	%rd2568, %rd2571, 2368;
	// begin inline asm
	ld.cg.u64 %rd2567, [%rd2568];
	// end inline asm
	cvt.u32.u64 	%r33244, %rd2551;
	cvt.u16.u64 	%rs20936, %rd2553;
	shr.u64 	%rd2572, %rd2553, 8;
	cvt.u16.u64 	%rs20935, %rd2572;
	shr.u64 	%rd2573, %rd2553, 16;
	cvt.u16.u64 	%rs20934, %rd2573;
	shr.u64 	%rd2574, %rd2553, 24;
	cvt.u16.u64 	%rs20933, %rd2574;
	shr.u64 	%rd2575, %rd2553, 32;
	cvt.u16.u64 	%rs20932, %rd2575;
	shr.u64 	%rd2576, %rd2553, 40;
	cvt.u16.u64 	%rs20931, %rd2576;
	shr.u64 	%rd2577, %rd2553, 48;
	cvt.u16.u64 	%rs20930, %rd2577;
	shr.u64 	%rd2578, %rd2553, 56;
	cvt.u16.u64 	%rs20929, %rd2578;
	cvt.u16.u64 	%rs20928, %rd2555;
	shr.u64 	%rd2579, %rd2555, 8;
	cvt.u16.u64 	%rs20927, %rd2579;
	shr.u64 	%rd2580, %rd2555, 16;
	cvt.u16.u64 	%rs20926, %rd2580;
	shr.u64 	%rd2581, %rd2555, 24;
	cvt.u16.u64 	%rs20925, %rd2581;
	shr.u64 	%rd2582, %rd2555, 32;
	cvt.u16.u64 	%rs20924, %rd2582;
	shr.u64 	%rd2583, %rd2555, 40;
	cvt.u16.u64 	%rs20923, %rd2583;
	shr.u64 	%rd2584, %rd2555, 48;
	cvt.u16.u64 	%rs20922, %rd2584;
	shr.u64 	%rd2585, %rd2555, 56;
	cvt.u16.u64 	%rs20921, %rd2585;
	cvt.u16.u64 	%rs20920, %rd2557;
	shr.u64 	%rd2586, %rd2557, 8;
	cvt.u16.u64 	%rs20919, %rd2586;
	shr.u64 	%rd2587, %rd2557, 16;
	cvt.u16.u64 	%rs20918, %rd2587;
	shr.u64 	%rd2588, %rd2557, 24;
	cvt.u16.u64 	%rs20917, %rd2588;
	shr.u64 	%rd2589, %rd2557, 32;
	cvt.u16.u64 	%rs20916, %rd2589;
	shr.u64 	%rd2590, %rd2557, 40;
	cvt.u16.u64 	%rs20915, %rd2590;
	shr.u64 	%rd2591, %rd2557, 48;
	cvt.u16.u64 	%rs20914, %rd2591;
	shr.u64 	%rd2592, %rd2557, 56;
	cvt.u16.u64 	%rs20913, %rd2592;
	cvt.u16.u64 	%rs20912, %rd2559;
	shr.u64 	%rd2593, %rd2559, 8;
	cvt.u16.u64 	%rs20911, %rd2593;
	shr.u64 	%rd2594, %rd2559, 16;
	cvt.u16.u64 	%rs20910, %rd2594;
	shr.u64 	%rd2595, %rd2559, 24;
	cvt.u16.u64 	%rs20909, %rd2595;
	shr.u64 	%rd2596, %rd2559, 32;
	cvt.u16.u64 	%rs20908, %rd2596;
	shr.u64 	%rd2597, %rd2559, 40;
	cvt.u16.u64 	%rs20907, %rd2597;
	shr.u64 	%rd2598, %rd2559, 48;
	cvt.u16.u64 	%rs20906, %rd2598;
	shr.u64 	%rd2599, %rd2559, 56;
	cvt.u16.u64 	%rs20905, %rd2599;
	cvt.u16.u64 	%rs20904, %rd2561;
	shr.u64 	%rd2600, %rd2561, 8;
	cvt.u16.u64 	%rs20903, %rd2600;
	shr.u64 	%rd2601, %rd2561, 16;
	cvt.u16.u64 	%rs20902, %rd2601;
	shr.u64 	%rd2602, %rd2561, 24;
	cvt.u16.u64 	%rs20901, %rd2602;
	shr.u64 	%rd2603, %rd2561, 32;
	cvt.u16.u64 	%rs20900, %rd2603;
	shr.u64 	%rd2604, %rd2561, 40;
	cvt.u16.u64 	%rs20899, %rd2604;
	shr.u64 	%rd2605, %rd2561, 48;
	cvt.u16.u64 	%rs20898, %rd2605;
	shr.u64 	%rd2606, %rd2561, 56;
	cvt.u16.u64 	%rs20897, %rd2606;
	cvt.u16.u64 	%rs20896, %rd2563;
	shr.u64 	%rd2607, %rd2563, 8;
	cvt.u16.u64 	%rs20895, %rd2607;
	shr.u64 	%rd2608, %rd2563, 16;
	cvt.u16.u64 	%rs20894, %rd2608;
	shr.u64 	%rd2609, %rd2563, 24;
	cvt.u16.u64 	%rs20893, %rd2609;
	shr.u64 	%rd2610, %rd2563, 32;
	cvt.u16.u64 	%rs20892, %rd2610;
	shr.u64 	%rd2611, %rd2563, 40;
	cvt.u16.u64 	%rs20891, %rd2611;
	shr.u64 	%rd2612, %rd2563, 48;
	cvt.u16.u64 	%rs20890, %rd2612;
	shr.u64 	%rd2613, %rd2563, 56;
	cvt.u16.u64 	%rs20889, %rd2613;
	cvt.u16.u64 	%rs20888, %rd2565;
	shr.u64 	%rd2614, %rd2565, 8;
	cvt.u16.u64 	%rs20887, %rd2614;
	mov.b64 	%fd453, %rd2567;
	bra.uni 	$L__BB1_456;
$L__BB1_455:
	mov.u32 	%r22513, %tid.x;
	not.b32 	%r22514, %r22513;
	mov.u32 	%r22515, %ctaid.x;
	add.s32 	%r22516, %r22515, %r22514;
	ld.local.u64 	%rd2505, [%rd191+16];
	mul.wide.s32 	%rd2506, %r22516, 72;
	add.s64 	%rd2507, %rd2505, %rd2506;
	add.s64 	%rd2488, %rd2507, 2304;
	// begin inline asm
	ld.cg.u64 %rd2487, [%rd2488];
	// end inline asm
	add.s64 	%rd2490, %rd2507, 2312;
	// begin inline asm
	ld.cg.u64 %rd2489, [%rd2490];
	// end inline asm
	add.s64 	%rd2492, %rd2507, 2320;
	// begin inline asm
	ld.cg.u64 %rd2491, [%rd2492];
	// end inline asm
	add.s64 	%rd2494, %rd2507, 2328;
	// begin inline asm
	ld.cg.u64 %rd2493, [%rd2494];
	// end inline asm
	add.s64 	%rd2496, %rd2507, 2336;
	// begin inline asm
	ld.cg.u64 %rd2495, [%rd2496];
	// end inline asm
	add.s64 	%rd2498, %rd2507, 2344;
	// begin inline asm
	ld.cg.u64 %rd2497, [%rd2498];
	// end inline asm
	add.s64 	%rd2500, %rd2507, 2352;
	// begin inline asm
	ld.cg.u64 %rd2499, [%rd2500];
	// end inline asm
	add.s64 	%rd2502, %rd2507, 2360;
	// begin inline asm
	ld.cg.u64 %rd2501, [%rd2502];
	// end inline asm
	mov.b64 	{%r22517, %r33243}, %rd2501;
	add.s64 	%rd2504, %rd2507, 2368;
	// begin inline asm
	ld.cg.u64 %rd2503, [%rd2504];
	// end inline asm
	cvt.u32.u64 	%r33244, %rd2487;
	cvt.u16.u64 	%rs20936, %rd2489;
	shr.u64 	%rd2508, %rd2489, 8;
	cvt.u16.u64 	%rs20935, %rd2508;
	shr.u64 	%rd2509, %rd2489, 16;
	cvt.u16.u64 	%rs20934, %rd2509;
	shr.u64 	%rd2510, %rd2489, 24;
	cvt.u16.u64 	%rs20933, %rd2510;
	shr.u64 	%rd2511, %rd2489, 32;
	cvt.u16.u64 	%rs20932, %rd2511;
	shr.u64 	%rd2512, %rd2489, 40;
	cvt.u16.u64 	%rs20931, %rd2512;
	shr.u64 	%rd2513, %rd2489, 48;
	cvt.u16.u64 	%rs20930, %rd2513;
	shr.u64 	%rd2514, %rd2489, 56;
	cvt.u16.u64 	%rs20929, %rd2514;
	cvt.u16.u64 	%rs20928, %rd2491;
	shr.u64 	%rd2515, %rd2491, 8;
	cvt.u16.u64 	%rs20927, %rd2515;
	shr.u64 	%rd2516, %rd2491, 16;
	cvt.u16.u64 	%rs20926, %rd2516;
	shr.u64 	%rd2517, %rd2491, 24;
	cvt.u16.u64 	%rs20925, %rd2517;
	shr.u64 	%rd2518, %rd2491, 32;
	cvt.u16.u64 	%rs20924, %rd2518;
	shr.u64 	%rd2519, %rd2491, 40;
	cvt.u16.u64 	%rs20923, %rd2519;
	shr.u64 	%rd2520, %rd2491, 48;
	cvt.u16.u64 	%rs20922, %rd2520;
	shr.u64 	%rd2521, %rd2491, 56;
	cvt.u16.u64 	%rs20921, %rd2521;
	cvt.u16.u64 	%rs20920, %rd2493;
	shr.u64 	%rd2522, %rd2493, 8;
	cvt.u16.u64 	%rs20919, %rd2522;
	shr.u64 	%rd2523, %rd2493, 16;
	cvt.u16.u64 	%rs20918, %rd2523;
	shr.u64 	%rd2524, %rd2493, 24;
	cvt.u16.u64 	%rs20917, %rd2524;
	shr.u64 	%rd2525, %rd2493, 32;
	cvt.u16.u64 	%rs20916, %rd2525;
	shr.u64 	%rd2526, %rd2493, 40;
	cvt.u16.u64 	%rs20915, %rd2526;
	shr.u64 	%rd2527, %rd2493, 48;
	cvt.u16.u64 	%rs20914, %rd2527;
	shr.u64 	%rd2528, %rd2493, 56;
	cvt.u16.u64 	%rs20913, %rd2528;
	cvt.u16.u64 	%rs20912, %rd2495;
	shr.u64 	%rd2529, %rd2495, 8;
	cvt.u16.u64 	%rs20911, %rd2529;
	shr.u64 	%rd2530, %rd2495, 16;
	cvt.u16.u64 	%rs20910, %rd2530;
	shr.u64 	%rd2531, %rd2495, 24;
	cvt.u16.u64 	%rs20909, %rd2531;
	shr.u64 	%rd2532, %rd2495, 32;
	cvt.u16.u64 	%rs20908, %rd2532;
	shr.u64 	%rd2533, %rd2495, 40;
	cvt.u16.u64 	%rs20907, %rd2533;
	shr.u64 	%rd2534, %rd2495, 48;
	cvt.u16.u64 	%rs20906, %rd2534;
	shr.u64 	%rd2535, %rd2495, 56;
	cvt.u16.u64 	%rs20905, %rd2535;
	cvt.u16.u64 	%rs20904, %rd2497;
	shr.u64 	%rd2536, %rd2497, 8;
	cvt.u16.u64 	%rs20903, %rd2536;
	shr.u64 	%rd2537, %rd2497, 16;
	cvt.u16.u64 	%rs20902, %rd2537;
	shr.u64 	%rd2538, %rd2497, 24;
	cvt.u16.u64 	%rs20901, %rd2538;
	shr.u64 	%rd2539, %rd2497, 32;
	cvt.u16.u64 	%rs20900, %rd2539;
	shr.u64 	%rd2540, %rd2497, 40;
	cvt.u16.u64 	%rs20899, %rd2540;
	shr.u64 	%rd2541, %rd2497, 48;
	cvt.u16.u64 	%rs20898, %rd2541;
	shr.u64 	%rd2542, %rd2497, 56;
	cvt.u16.u64 	%rs20897, %rd2542;
	cvt.u16.u64 	%rs20896, %rd2499;
	shr.u64 	%rd2543, %rd2499, 8;
	cvt.u16.u64 	%rs20895, %rd2543;
	shr.u64 	%rd2544, %rd2499, 16;
	cvt.u16.u64 	%rs20894, %rd2544;
	shr.u64 	%rd2545, %rd2499, 24;
	cvt.u16.u64 	%rs20893, %rd2545;
	shr.u64 	%rd2546, %rd2499, 32;
	cvt.u16.u64 	%rs20892, %rd2546;
	shr.u64 	%rd2547, %rd2499, 40;
	cvt.u16.u64 	%rs20891, %rd2547;
	shr.u64 	%rd2548, %rd2499, 48;
	cvt.u16.u64 	%rs20890, %rd2548;
	shr.u64 	%rd2549, %rd2499, 56;
	cvt.u16.u64 	%rs20889, %rd2549;
	cvt.u16.u64 	%rs20888, %rd2501;
	shr.u64 	%rd2550, %rd2501, 8;
	cvt.u16.u64 	%rs20887, %rd2550;
	mov.b64 	%fd453, %rd2503;
$L__BB1_456:
	mov.b32 	%r22613, -1;
	vote.sync.ballot.b32 	%r22614, %p547, %r22613;
	// begin inline asm
	mov.u32 %r22523, %lanemask_ge;
	// end inline asm
	and.b32  	%r22615, %r22614, %r22523;
	or.b32  	%r22616, %r22615, -2147483648;
	add.s32 	%r22617, %r22616, -1;
	not.b32 	%r22618, %r22616;
	and.b32  	%r22619, %r22618, %r22617;
	popc.b32 	%r841, %r22619;
	cvt.u32.u16 	%r22620, %rs20936;
	and.b32  	%r22621, %r22620, 255;
	and.b16  	%rs17428, %rs20935, 255;
	mul.wide.u16 	%r22622, %rs17428, 256;
	or.b32  	%r22623, %r22622, %r22621;
	cvt.u32.u16 	%r22624, %rs20934;
	shl.b32 	%r22625, %r22624, 16;
	and.b32  	%r22626, %r22625, 16711680;
	or.b32  	%r22627, %r22623, %r22626;
	cvt.u32.u16 	%r22628, %rs20933;
	shl.b32 	%r22629, %r22628, 24;
	or.b32  	%r22535, %r22627, %r22629;
	cvt.u32.u16 	%r22630, %rs20932;
	and.b32  	%r22631, %r22630, 255;
	and.b16  	%rs17429, %rs20931, 255;
	mul.wide.u16 	%r22632, %rs17429, 256;
	or.b32  	%r22633, %r22632, %r22631;
	cvt.u32.u16 	%r22634, %rs20930;
	shl.b32 	%r22635, %r22634, 16;
	and.b32  	%r22636, %r22635, 16711680;
	or.b32  	%r22637, %r22633, %r22636;
	cvt.u32.u16 	%r22638, %rs20929;
	shl.b32 	%r22639, %r22638, 24;
	or.b32  	%r22540, %r22637, %r22639;
	cvt.u32.u16 	%r22640, %rs20928;
	and.b32  	%r22641, %r22640, 255;
	and.b16  	%rs17430, %rs20927, 255;
	mul.wide.u16 	%r22642, %rs17430, 256;
	or.b32  	%r22643, %r22642, %r22641;
	cvt.u32.u16 	%r22644, %rs20926;
	shl.b32 	%r22645, %r22644, 16;
	and.b32  	%r22646, %r22645, 16711680;
	or.b32  	%r22647, %r22643, %r22646;
	cvt.u32.u16 	%r22648, %rs20925;
	shl.b32 	%r22649, %r22648, 24;
	or.b32  	%r22545, %r22647, %r22649;
	cvt.u32.u16 	%r22650, %rs20924;
	and.b32  	%r22651, %r22650, 255;
	and.b16  	%rs17431, %rs20923, 255;
	mul.wide.u16 	%r22652, %rs17431, 256;
	or.b32  	%r22653, %r22652, %r22651;
	cvt.u32.u16 	%r22654, %rs20922;
	shl.b32 	%r22655, %r22654, 16;
	and.b32  	%r22656, %r22655, 16711680;
	or.b32  	%r22657, %r22653, %r22656;
	cvt.u32.u16 	%r22658, %rs20921;
	shl.b32 	%r22659, %r22658, 24;
	or.b32  	%r22550, %r22657, %r22659;
	cvt.u32.u16 	%r22660, %rs20920;
	and.b32  	%r22661, %r22660, 255;
	and.b16  	%rs17432, %rs20919, 255;
	mul.wide.u16 	%r22662, %rs17432, 256;
	or.b32  	%r22663, %r22662, %r22661;
	cvt.u32.u16 	%r22664, %rs20918;
	shl.b32 	%r22665, %r22664, 16;
	and.b32  	%r22666, %r22665, 16711680;
	or.b32  	%r22667, %r22663, %r22666;
	cvt.u32.u16 	%r22668, %rs20917;
	shl.b32 	%r22669, %r22668, 24;
	or.b32  	%r22555, %r22667, %r22669;
	cvt.u32.u16 	%r22670, %rs20916;
	and.b32  	%r22671, %r22670, 255;
	and.b16  	%rs17433, %rs20915, 255;
	mul.wide.u16 	%r22672, %rs17433, 256;
	or.b32  	%r22673, %r22672, %r22671;
	cvt.u32.u16 	%r22674, %rs20914;
	shl.b32 	%r22675, %r22674, 16;
	and.b32  	%r22676, %r22675, 16711680;
	or.b32  	%r22677, %r22673, %r22676;
	cvt.u32.u16 	%r22678, %rs20913;
	shl.b32 	%r22679, %r22678, 24;
	or.b32  	%r22560, %r22677, %r22679;
	cvt.u32.u16 	%r22680, %rs20912;
	and.b32  	%r22681, %r22680, 255;
	and.b16  	%rs17434, %rs20911, 255;
	mul.wide.u16 	%r22682, %rs17434, 256;
	or.b32  	%r22683, %r22682, %r22681;
	cvt.u32.u16 	%r22684, %rs20910;
	shl.b32 	%r22685, %r22684, 16;
	and.b32  	%r22686, %r22685, 16711680;
	or.b32  	%r22687, %r22683, %r22686;
	cvt.u32.u16 	%r22688, %rs20909;
	shl.b32 	%r22689, %r22688, 24;
	or.b32  	%r22565, %r22687, %r22689;
	cvt.u32.u16 	%r22690, %rs20908;
	and.b32  	%r22691, %r22690, 255;
	and.b16  	%rs17435, %rs20907, 255;
	mul.wide.u16 	%r22692, %rs17435, 256;
	or.b32  	%r22693, %r22692, %r22691;
	cvt.u32.u16 	%r22694, %rs20906;
	shl.b32 	%r22695, %r22694, 16;
	and.b32  	%r22696, %r22695, 16711680;
	or.b32  	%r22697, %r22693, %r22696;
	cvt.u32.u16 	%r22698, %rs20905;
	shl.b32 	%r22699, %r22698, 24;
	or.b32  	%r22570, %r22697, %r22699;
	cvt.u32.u16 	%r22700, %rs20904;
	and.b32  	%r22701, %r22700, 255;
	and.b16  	%rs17436, %rs20903, 255;
	mul.wide.u16 	%r22702, %rs17436, 256;
	or.b32  	%r22703, %r22702, %r22701;
	cvt.u32.u16 	%r22704, %rs20902;
	shl.b32 	%r22705, %r22704, 16;
	and.b32  	%r22706, %r22705, 16711680;
	or.b32  	%r22707, %r22703, %r22706;
	cvt.u32.u16 	%r22708, %rs20901;
	shl.b32 	%r22709, %r22708, 24;
	or.b32  	%r22575, %r22707, %r22709;
	cvt.u32.u16 	%r22710, %rs20900;
	and.b32  	%r22711, %r22710, 255;
	and.b16  	%rs17437, %rs20899, 255;
	mul.wide.u16 	%r22712, %rs17437, 256;
	or.b32  	%r22713, %r22712, %r22711;
	cvt.u32.u16 	%r22714, %rs20898;
	shl.b32 	%r22715, %r22714, 16;
	and.b32  	%r22716, %r22715, 16711680;
	or.b32  	%r22717, %r22713, %r22716;
	cvt.u32.u16 	%r22718, %rs20897;
	shl.b32 	%r22719, %r22718, 24;
	or.b32  	%r22580, %r22717, %r22719;
	cvt.u32.u16 	%r22720, %rs20896;
	and.b32  	%r22721, %r22720, 255;
	and.b16  	%rs17438, %rs20895, 255;
	mul.wide.u16 	%r22722, %rs17438, 256;
	or.b32  	%r22723, %r22722, %r22721;
	cvt.u32.u16 	%r22724, %rs20894;
	shl.b32 	%r22725, %r22724, 16;
	and.b32  	%r22726, %r22725, 16711680;
	or.b32  	%r22727, %r22723, %r22726;
	cvt.u32.u16 	%r22728, %rs20893;
	shl.b32 	%r22729, %r22728, 24;
	or.b32  	%r22585, %r22727, %r22729;
	cvt.u32.u16 	%r22730, %rs20892;
	and.b32  	%r22731, %r22730, 255;
	and.b16  	%rs17439, %rs20891, 255;
	mul.wide.u16 	%r22732, %rs17439, 256;
	or.b32  	%r22733, %r22732, %r22731;
	cvt.u32.u16 	%r22734, %rs20890;
	shl.b32 	%r22735, %r22734, 16;
	and.b32  	%r22736, %r22735, 16711680;
	or.b32  	%r22737, %r22733, %r22736;
	cvt.u32.u16 	%r22738, %rs20889;
	shl.b32 	%r22739, %r22738, 24;
	or.b32  	%r22590, %r22737, %r22739;
	cvt.u32.u16 	%r22740, %rs20888;
	and.b32  	%r22741, %r22740, 255;
	and.b16  	%rs17440, %rs20887, 255;
	mul.wide.u16 	%r22742, %rs17440, 256;
	or.b32  	%r22595, %r22742, %r22741;
	mov.b32 	%r22611, 1;
	// begin inline asm
	shfl.sync.down.b32 %r22524, %r33244, %r22611, %r841, %r22613;
	// end inline asm
	// begin inline asm
	shfl.sync.down.b32 %r22529, %r22530, %r22611, %r841, %r22613;
	// end inline asm
	// begin inline asm
	shfl.sync.down.b32 %r22534, %r22535, %r22611, %r841, %r22613;
	// end inline asm
	// begin inline asm
	shfl.sync.down.b32 %r22539, %r22540, %r22611, %r841, %r22613;
	// end inline asm
	// begin inline asm
	shfl.sync.down.b32 %r22544, %r22545, %r22611, %r841, %r22613;
	// end inline asm
	// begin inline asm
	shfl.sync.down.b32 %r22549, %r22550, %r22611, %r841, %r22613;
	// end inline asm
	// begin inline asm
	shfl.sync.down.b32 %r22554, %r22555, %r22611, %r841, %r22613;
	// end inline asm
	// begin inline asm
	shfl.sync.down.b32 %r22559, %r22560, %r22611, %r841, %r22613;
	// end inline asm
	// begin inline asm
	shfl.sync.down.b32 %r22564, %r22565, %r22611, %r841, %r22613;
	// end inline asm
	// begin inline asm
	shfl.sync.down.b32 %r22569, %r22570, %r22611, %r841, %r22613;
	// end inline asm
	// begin inline asm
	shfl.sync.down.b32 %r22574, %r22575, %r22611, %r841, %r22613;
	// end inline asm
	// begin inline asm
	shfl.sync.down.b32 %r22579, %r22580, %r22611, %r841, %r22613;
	// end inline asm
	// begin inline asm
	shfl.sync.down.b32 %r22584, %r22585, %r22611, %r841, %r22613;
	// end inline asm
	// begin inline asm
	shfl.sync.down.b32 %r22589, %r22590, %r22611, %r841, %r22613;
	// end inline asm
	// begin inline asm
	shfl.sync.down.b32 %r22594, %r22595, %r22611, %r841, %r22613;
	// end inline asm
	// begin inline asm
	shfl.sync.down.b32 %r22599, %r33243, %r22611, %r841, %r22613;
	// end inline asm
	mov.b64 	%rd2615, %fd453;
	mov.b64 	{%r22605, %r22610}, %rd2615;
	// begin inline asm
	shfl.sync.down.b32 %r22604, %r22605, %r22611, %r841, %r22613;
	// end inline asm
	// begin inline asm
	shfl.sync.down.b32 %r22609, %r22610, %r22611, %r841, %r22613;
	// end inline asm
	setp.ge.s32 	%p551, %r17996, %r841;
	@%p551 bra 	$L__BB1_470;
	shr.u32 	%r22743, %r22594, 8;
	cvt.u16.u32 	%rs17441, %r22743;
	cvt.u16.u32 	%rs17442, %r22594;
	cvt.u16.u32 	%rs5509, %r22534;
	mov.b64 	%rd2616, {%r22604, %r22609};
	mov.b64 	%fd91, %rd2616;
	st.local.u32 	[%rd132], %r33244;
	cvt.u32.u16 	%r22744, %rs20929;
	cvt.u32.u16 	%r22745, %rs20930;
	prmt.b32 	%r22746, %r22745, %r22744, 0x3340U;
	cvt.u32.u16 	%r22747, %rs20931;
	cvt.u32.u16 	%r22748, %rs20932;
	prmt.b32 	%r22749, %r22748, %r22747, 0x3340U;
	prmt.b32 	%r22750, %r22749, %r22746, 0x5410U;
	cvt.u32.u16 	%r22751, %rs20933;
	cvt.u32.u16 	%r22752, %rs20934;
	prmt.b32 	%r22753, %r22752, %r22751, 0x3340U;
	cvt.u32.u16 	%r22754, %rs20935;
	cvt.u32.u16 	%r22755, %rs20936;
	prmt.b32 	%r22756, %r22755, %r22754, 0x3340U;
	prmt.b32 	%r22757, %r22756, %r22753, 0x5410U;
	st.local.v2.b32 	[%rd132+8], {%r22757, %r22750};
	cvt.u32.u16 	%r22758, %rs20921;
	cvt.u32.u16 	%r22759, %rs20922;
	prmt.b32 	%r22760, %r22759, %r22758, 0x3340U;
	cvt.u32.u16 	%r22761, %rs20923;
	cvt.u32.u16 	%r22762, %rs20924;
	prmt.b32 	%r22763, %r22762, %r22761, 0x3340U;
	prmt.b32 	%r22764, %r22763, %r22760, 0x5410U;
	cvt.u32.u16 	%r22765, %rs20925;
	cvt.u32.u16 	%r22766, %rs20926;
	prmt.b32 	%r22767, %r22766, %r22765, 0x3340U;
	cvt.u32.u16 	%r22768, %rs20927;
	cvt.u32.u16 	%r22769, %rs20928;
	prmt.b32 	%r22770, %r22769, %r22768, 0x3340U;
	prmt.b32 	%r22771, %r22770, %r22767, 0x5410U;
	st.local.v2.b32 	[%rd132+16], {%r22771, %r22764};
	cvt.u32.u16 	%r22772, %rs20913;
	cvt.u32.u16 	%r22773, %rs20914;
	prmt.b32 	%r22774, %r22773, %r22772, 0x3340U;
	cvt.u32.u16 	%r22775, %rs20915;
	cvt.u32.u16 	%r22776, %rs20916;
	prmt.b32 	%r22777, %r22776, %r22775, 0x3340U;
	prmt.b32 	%r22778, %r22777, %r22774, 0x5410U;
	cvt.u32.u16 	%r22779, %rs20917;
	cvt.u32.u16 	%r22780, %rs20918;
	prmt.b32 	%r22781, %r22780, %r22779, 0x3340U;
	cvt.u32.u16 	%r22782, %rs20919;
	cvt.u32.u16 	%r22783, %rs20920;
	prmt.b32 	%r22784, %r22783, %r22782, 0x3340U;
	prmt.b32 	%r22785, %r22784, %r22781, 0x5410U;
	st.local.v2.b32 	[%rd132+24], {%r22785, %r22778};
	cvt.u32.u16 	%r22786, %rs20905;
	cvt.u32.u16 	%r22787, %rs20906;
	prmt.b32 	%r22788, %r22787, %r22786, 0x3340U;
	cvt.u32.u16 	%r22789, %rs20907;
	cvt.u32.u16 	%r22790, %rs20908;
	prmt.b32 	%r22791, %r22790, %r22789, 0x3340U;
	prmt.b32 	%r22792, %r22791, %r22788, 0x5410U;
	cvt.u32.u16 	%r22793, %rs20909;
	cvt.u32.u16 	%r22794, %rs20910;
	prmt.b32 	%r22795, %r22794, %r22793, 0x3340U;
	cvt.u32.u16 	%r22796, %rs20911;
	cvt.u32.u16 	%r22797, %rs20912;
	prmt.b32 	%r22798, %r22797, %r22796, 0x3340U;
	prmt.b32 	%r22799, %r22798, %r22795, 0x5410U;
	st.local.v2.b32 	[%rd132+32], {%r22799, %r22792};
	cvt.u32.u16 	%r22800, %rs20897;
	cvt.u32.u16 	%r22801, %rs20898;
	prmt.b32 	%r22802, %r22801, %r22800, 0x3340U;
	cvt.u32.u16 	%r22803, %rs20899;
	cvt.u32.u16 	%r22804, %rs20900;
	prmt.b32 	%r22805, %r22804, %r22803, 0x3340U;
	prmt.b32 	%r22806, %r22805, %r22802, 0x5410U;
	cvt.u32.u16 	%r22807, %rs20901;
	cvt.u32.u16 	%r22808, %rs20902;
	prmt.b32 	%r22809, %r22808, %r22807, 0x3340U;
	cvt.u32.u16 	%r22810, %rs20903;
	cvt.u32.u16 	%r22811, %rs20904;
	prmt.b32 	%r22812, %r22811, %r22810, 0x3340U;
	prmt.b32 	%r22813, %r22812, %r22809, 0x5410U;
	st.local.v2.b32 	[%rd132+40], {%r22813, %r22806};
	cvt.u32.u16 	%r22814, %rs20889;
	cvt.u32.u16 	%r22815, %rs20890;
	prmt.b32 	%r22816, %r22815, %r22814, 0x3340U;
	cvt.u32.u16 	%r22817, %rs20891;
	cvt.u32.u16 	%r22818, %rs20892;
	prmt.b32 	%r22819, %r22818, %r22817, 0x3340U;
	prmt.b32 	%r22820, %r22819, %r22816, 0x5410U;
	cvt.u32.u16 	%r22821, %rs20893;
	cvt.u32.u16 	%r22822, %rs20894;
	prmt.b32 	%r22823, %r22822, %r22821, 0x3340U;
	cvt.u32.u16 	%r22824, %rs20895;
	cvt.u32.u16 	%r22825, %rs20896;
	prmt.b32 	%r22826, %r22825, %r22824, 0x3340U;
	prmt.b32 	%r22827, %r22826, %r22823, 0x5410U;
	st.local.v2.b32 	[%rd132+48], {%r22827, %r22820};
	st.local.v2.u8 	[%rd132+56], {%rs20888, %rs20887};
	st.local.u32 	[%rd132+60], %r33243;
	st.local.f64 	[%rd132+64], %fd453;
	st.local.u32 	[%rd133], %r22524;
	st.local.v2.b32 	[%rd133+8], {%r22534, %r22539};
	st.local.v2.b32 	[%rd133+16], {%r22544, %r22549};
	st.local.v2.b32 	[%rd133+24], {%r22554, %r22559};
	st.local.v2.b32 	[%rd133+32], {%r22564, %r22569};
	st.local.v2.b32 	[%rd133+40], {%r22574, %r22579};
	st.local.v2.b32 	[%rd133+48], {%r22584, %r22589};
	st.local.v2.u8 	[%rd133+56], {%rs17442, %rs17441};
	st.local.u32 	[%rd133+60], %r22599;
	st.local.v2.u32 	[%rd133+64], {%r22604, %r22609};
	add.s32 	%r859, %r33244, %r22524;
	setp.ne.s32 	%p552, %r33244, 0;
	@%p552 bra 	$L__BB1_469;
	mov.b16 	%rs17443, 0;
	st.local.u8 	[%rd131], %rs17443;
	add.s32 	%r22829, %r33243, %r22599;
	st.local.u32 	[%rd131+52], %r22829;
	add.f64 	%fd374, %fd453, %fd91;
	st.local.f64 	[%rd131+56], %fd374;
	mov.b32 	%r33245, 0;
$L__BB1_459:
	mov.u32 	%r860, %r33245;
	cvt.u64.u32 	%rd2617, %r860;
	add.s64 	%rd2618, %rd131, %rd2617;
	ld.local.u8 	%rs17444, [%rd2618];
	setp.ne.s16 	%p553, %rs17444, 0;
	add.s32 	%r33245, %r860, 1;
	@%p553 bra 	$L__BB1_459;
	and.b16  	%rs17445, %rs5509, 255;
	setp.eq.s16 	%p554, %rs17445, 0;
	mov.u32 	%r33247, %r860;
	@%p554 bra 	$L__BB1_463;
	mov.b32 	%r33246, 0;
$L__BB1_462:
	add.s32 	%r22831, %r33246, %r860;
	cvt.u64.u32 	%rd2619, %r22831;
	add.s64 	%rd2620, %rd133, %rd2619;
	ld.local.u8 	%rs17446, [%rd2620+8];
	add.s64 	%rd2621, %rd131, %rd2619;
	st.local.u8 	[%rd2621], %rs17446;
	add.s32 	%r863, %r33246, 1;
	add.s32 	%r33247, %r863, %r860;
	cvt.u64.u32 	%rd2622, %r33246;
	add.s64 	%rd2623, %rd133, %rd2622;
	ld.local.u8 	%rs17447, [%rd2623+9];
	setp.ne.s16 	%p555, %rs17447, 0;
	mov.u32 	%r33246, %r863;
	@%p555 bra 	$L__BB1_462;
$L__BB1_463:
	cvt.u64.u32 	%rd2624, %r33247;
	add.s64 	%rd2625, %rd131, %rd2624;
	mov.b16 	%rs17448, 0;
	st.local.u8 	[%rd2625+1], %rs17448;
	mov.b32 	%r33248, 0;
$L__BB1_464:
	mov.u32 	%r866, %r33248;
	cvt.u64.u32 	%rd2626, %r866;
	add.s64 	%rd2627, %rd131, %rd2626;
	ld.local.u8 	%rs17449, [%rd2627];
	setp.ne.s16 	%p556, %rs17449, 0;
	add.s32 	%r33248, %r866, 1;
	@%p556 bra 	$L__BB1_464;
	and.b16  	%rs17450, %rs20936, 255;
	setp.eq.s16 	%p557, %rs17450, 0;
	mov.u32 	%r33250, %r866;
	@%p557 bra 	$L__BB1_468;
	mov.b32 	%r33249, 0;
$L__BB1_467:
	add.s32 	%r22834, %r33249, %r866;
	cvt.u64.u32 	%rd2628, %r22834;
	add.s64 	%rd2629, %rd132, %rd2628;
	ld.local.u8 	%rs17451, [%rd2629+8];
	add.s64 	%rd2630, %rd131, %rd2628;
	st.local.u8 	[%rd2630], %rs17451;
	add.s32 	%r869, %r33249, 1;
	add.s32 	%r33250, %r869, %r866;
	cvt.u64.u32 	%rd2631, %r33249;
	add.s64 	%rd2632, %rd132, %rd2631;
	ld.local.u8 	%rs17452, [%rd2632+9];
	setp.ne.s16 	%p558, %rs17452, 0;
	mov.u32 	%r33249, %r869;
	@%p558 bra 	$L__BB1_467;
$L__BB1_468:
	cvt.u64.u32 	%rd2633, %r33250;
	add.s64 	%rd2634, %rd131, %rd2633;
	mov.b16 	%rs17453, 0;
	st.local.u8 	[%rd2634+1], %rs17453;
	ld.local.v2.b32 	{%r22835, %r22836}, [%rd131];
	bfe.u32 	%r22837, %r22835, 0, 8;
	cvt.u16.u32 	%rs20936, %r22837;
	bfe.u32 	%r22838, %r22835, 8, 8;
	cvt.u16.u32 	%rs20935, %r22838;
	bfe.u32 	%r22839, %r22835, 16, 8;
	cvt.u16.u32 	%rs20934, %r22839;
	bfe.u32 	%r22840, %r22835, 24, 8;
	cvt.u16.u32 	%rs20933, %r22840;
	bfe.u32 	%r22841, %r22836, 0, 8;
	cvt.u16.u32 	%rs20932, %r22841;
	bfe.u32 	%r22842, %r22836, 8, 8;
	cvt.u16.u32 	%rs20931, %r22842;
	bfe.u32 	%r22843, %r22836, 16, 8;
	cvt.u16.u32 	%rs20930, %r22843;
	bfe.u32 	%r22844, %r22836, 24, 8;
	cvt.u16.u32 	%rs20929, %r22844;
	ld.local.v2.b32 	{%r22845, %r22846}, [%rd131+8];
	bfe.u32 	%r22847, %r22845, 0, 8;
	cvt.u16.u32 	%rs20928, %r22847;
	bfe.u32 	%r22848, %r22845, 8, 8;
	cvt.u16.u32 	%rs20927, %r22848;
	bfe.u32 	%r22849, %r22845, 16, 8;
	cvt.u16.u32 	%rs20926, %r22849;
	bfe.u32 	%r22850, %r22845, 24, 8;
	cvt.u16.u32 	%rs20925, %r22850;
	bfe.u32 	%r22851, %r22846, 0, 8;
	cvt.u16.u32 	%rs20924, %r22851;
	bfe.u32 	%r22852, %r22846, 8, 8;
	cvt.u16.u32 	%rs20923, %r22852;
	bfe.u32 	%r22853, %r22846, 16, 8;
	cvt.u16.u32 	%rs20922, %r22853;
	bfe.u32 	%r22854, %r22846, 24, 8;
	cvt.u16.u32 	%rs20921, %r22854;
	ld.local.v2.b32 	{%r22855, %r22856}, [%rd131+16];
	bfe.u32 	%r22857, %r22855, 0, 8;
	cvt.u16.u32 	%rs20920, %r22857;
	bfe.u32 	%r22858, %r22855, 8, 8;
	cvt.u16.u32 	%rs20919, %r22858;
	bfe.u32 	%r22859, %r22855, 16, 8;
	cvt.u16.u32 	%rs20918, %r22859;
	bfe.u32 	%r22860, %r22855, 24, 8;
	cvt.u16.u32 	%rs20917, %r22860;
	bfe.u32 	%r22861, %r22856, 0, 8;
	cvt.u16.u32 	%rs20916, %r22861;
	bfe.u32 	%r22862, %r22856, 8, 8;
	cvt.u16.u32 	%rs20915, %r22862;
	bfe.u32 	%r22863, %r22856, 16, 8;
	cvt.u16.u32 	%rs20914, %r22863;
	bfe.u32 	%r22864, %r22856, 24, 8;
	cvt.u16.u32 	%rs20913, %r22864;
	ld.local.v2.b32 	{%r22865, %r22866}, [%rd131+24];
	bfe.u32 	%r22867, %r22865, 0, 8;
	cvt.u16.u32 	%rs20912, %r22867;
	bfe.u32 	%r22868, %r22865, 8, 8;
	cvt.u16.u32 	%rs20911, %r22868;
	bfe.u32 	%r22869, %r22865, 16, 8;
	cvt.u16.u32 	%rs20910, %r22869;
	bfe.u32 	%r22870, %r22865, 24, 8;
	cvt.u16.u32 	%rs20909, %r22870;
	bfe.u32 	%r22871, %r22866, 0, 8;
	cvt.u16.u32 	%rs20908, %r22871;
	bfe.u32 	%r22872, %r22866, 8, 8;
	cvt.u16.u32 	%rs20907, %r22872;
	bfe.u32 	%r22873, %r22866, 16, 8;
	cvt.u16.u32 	%rs20906, %r22873;
	bfe.u32 	%r22874, %r22866, 24, 8;
	cvt.u16.u32 	%rs20905, %r22874;
	ld.local.v2.b32 	{%r22875, %r22876}, [%rd131+32];
	bfe.u32 	%r22877, %r22875, 0, 8;
	cvt.u16.u32 	%rs20904, %r22877;
	bfe.u32 	%r22878, %r22875, 8, 8;
	cvt.u16.u32 	%rs20903, %r22878;
	bfe.u32 	%r22879, %r22875, 16, 8;
	cvt.u16.u32 	%rs20902, %r22879;
	bfe.u32 	%r22880, %r22875, 24, 8;
	cvt.u16.u32 	%rs20901, %r22880;
	bfe.u32 	%r22881, %r22876, 0, 8;
	cvt.u16.u32 	%rs20900, %r22881;
	bfe.u32 	%r22882, %r22876, 8, 8;
	cvt.u16.u32 	%rs20899, %r22882;
	bfe.u32 	%r22883, %r22876, 16, 8;
	cvt.u16.u32 	%rs20898, %r22883;
	bfe.u32 	%r22884, %r22876, 24, 8;
	cvt.u16.u32 	%rs20897, %r22884;
	ld.local.v2.b32 	{%r22885, %r22886}, [%rd131+40];
	bfe.u32 	%r22887, %r22885, 0, 8;
	cvt.u16.u32 	%rs20896, %r22887;
	bfe.u32 	%r22888, %r22885, 8, 8;
	cvt.u16.u32 	%rs20895, %r22888;
	bfe.u32 	%r22889, %r22885, 16, 8;
	cvt.u16.u32 	%rs20894, %r22889;
	bfe.u32 	%r22890, %r22885, 24, 8;
	cvt.u16.u32 	%rs20893, %r22890;
	bfe.u32 	%r22891, %r22886, 0, 8;
	cvt.u16.u32 	%rs20892, %r22891;
	bfe.u32 	%r22892, %r22886, 8, 8;
	cvt.u16.u32 	%rs20891, %r22892;
	bfe.u32 	%r22893, %r22886, 16, 8;
	cvt.u16.u32 	%rs20890, %r22893;
	bfe.u32 	%r22894, %r22886, 24, 8;
	cvt.u16.u32 	%rs20889, %r22894;
	ld.local.v2.u8 	{%rs20888, %rs20887}, [%rd131+48];
	ld.local.u32 	%r33243, [%rd131+52];
	ld.local.f64 	%fd453, [%rd131+56];
$L__BB1_469:
	mov.u32 	%r33244, %r859;
$L__BB1_470:
	cvt.u32.u16 	%r22985, %rs20936;
	and.b32  	%r22986, %r22985, 255;
	and.b16  	%rs17454, %rs20935, 255;
	mul.wide.u16 	%r22987, %rs17454, 256;
	or.b32  	%r22988, %r22987, %r22986;
	cvt.u32.u16 	%r22989, %rs20934;
	shl.b32 	%r22990, %r22989, 16;
	and.b32  	%r22991, %r22990, 16711680;
	or.b32  	%r22992, %r22988, %r22991;
	cvt.u32.u16 	%r22993, %rs20933;
	shl.b32 	%r22994, %r22993, 24;
	or.b32  	%r22906, %r22992, %r22994;
	cvt.u32.u16 	%r22995, %rs20932;
	and.b32  	%r22996, %r22995, 255;
	and.b16  	%rs17455, %rs20931, 255;
	mul.wide.u16 	%r22997, %rs17455, 256;
	or.b32  	%r22998, %r22997, %r22996;
	cvt.u32.u16 	%r22999, %rs20930;
	shl.b32 	%r23000, %r22999, 16;
	and.b32  	%r23001, %r23000, 16711680;
	or.b32  	%r23002, %r22998, %r23001;
	cvt.u32.u16 	%r23003, %rs20929;
	shl.b32 	%r23004, %r23003, 24;
	or.b32  	%r22911, %r23002, %r23004;
	cvt.u32.u16 	%r23005, %rs20928;
	and.b32  	%r23006, %r23005, 255;
	and.b16  	%rs17456, %rs20927, 255;
	mul.wide.u16 	%r23007, %rs17456, 256;
	or.b32  	%r23008, %r23007, %r23006;
	cvt.u32.u16 	%r23009, %rs20926;
	shl.b32 	%r23010, %r23009, 16;
	and.b32  	%r23011, %r23010, 16711680;
	or.b32  	%r23012, %r23008, %r23011;
	cvt.u32.u16 	%r23013, %rs20925;
	shl.b32 	%r23014, %r23013, 24;
	or.b32  	%r22916, %r23012, %r23014;
	cvt.u32.u16 	%r23015, %rs20924;
	and.b32  	%r23016, %r23015, 255;
	and.b16  	%rs17457, %rs20923, 255;
	mul.wide.u16 	%r23017, %rs17457, 256;
	or.b32  	%r23018, %r23017, %r23016;
	cvt.u32.u16 	%r23019, %rs20922;
	shl.b32 	%r23020, %r23019, 16;
	and.b32  	%r23021, %r23020, 16711680;
	or.b32  	%r23022, %r23018, %r23021;
	cvt.u32.u16 	%r23023, %rs20921;
	shl.b32 	%r23024, %r23023, 24;
	or.b32  	%r22921, %r23022, %r23024;
	cvt.u32.u16 	%r23025, %rs20920;
	and.b32  	%r23026, %r23025, 255;
	and.b16  	%rs17458, %rs20919, 255;
	mul.wide.u16 	%r23027, %rs17458, 256;
	or.b32  	%r23028, %r23027, %r23026;
	cvt.u32.u16 	%r23029, %rs20918;
	shl.b32 	%r23030, %r23029, 16;
	and.b32  	%r23031, %r23030, 16711680;
	or.b32  	%r23032, %r23028, %r23031;
	cvt.u32.u16 	%r23033, %rs20917;
	shl.b32 	%r23034, %r23033, 24;
	or.b32  	%r22926, %r23032, %r23034;
	cvt.u32.u16 	%r23035, %rs20916;
	and.b32  	%r23036, %r23035, 255;
	and.b16  	%rs17459, %rs20915, 255;
	mul.wide.u16 	%r23037, %rs17459, 256;
	or.b32  	%r23038, %r23037, %r23036;
	cvt.u32.u16 	%r23039, %rs20914;
	shl.b32 	%r23040, %r23039, 16;
	and.b32  	%r23041, %r23040, 16711680;
	or.b32  	%r23042, %r23038, %r23041;
	cvt.u32.u16 	%r23043, %rs20913;
	shl.b32 	%r23044, %r23043, 24;
	or.b32  	%r22931, %r23042, %r23044;
	cvt.u32.u16 	%r23045, %rs20912;
	and.b32  	%r23046, %r23045, 255;
	and.b16  	%rs17460, %rs20911, 255;
	mul.wide.u16 	%r23047, %rs17460, 256;
	or.b32  	%r23048, %r23047, %r23046;
	cvt.u32.u16 	%r23049, %rs20910;
	shl.b32 	%r23050, %r23049, 16;
	and.b32  	%r23051, %r23050, 16711680;
	or.b32  	%r23052, %r23048, %r23051;
	cvt.u32.u16 	%r23053, %rs20909;
	shl.b32 	%r23054, %r23053, 24;
	or.b32  	%r22936, %r23052, %r23054;
	cvt.u32.u16 	%r23055, %rs20908;
	and.b32  	%r23056, %r23055, 255;
	and.b16  	%rs17461, %rs20907, 255;
	mul.wide.u16 	%r23057, %rs17461, 256;
	or.b32  	%r23058, %r23057, %r23056;
	cvt.u32.u16 	%r23059, %rs20906;
	shl.b32 	%r23060, %r23059, 16;
	and.b32  	%r23061, %r23060, 16711680;
	or.b32  	%r23062, %r23058, %r23061;
	cvt.u32.u16 	%r23063, %rs20905;
	shl.b32 	%r23064, %r23063, 24;
	or.b32  	%r22941, %r23062, %r23064;
	cvt.u32.u16 	%r23065, %rs20904;
	and.b32  	%r23066, %r23065, 255;
	and.b16  	%rs17462, %rs20903, 255;
	mul.wide.u16 	%r23067, %rs17462, 256;
	or.b32  	%r23068, %r23067, %r23066;
	cvt.u32.u16 	%r23069, %rs20902;
	shl.b32 	%r23070, %r23069, 16;
	and.b32  	%r23071, %r23070, 16711680;
	or.b32  	%r23072, %r23068, %r23071;
	cvt.u32.u16 	%r23073, %rs20901;
	shl.b32 	%r23074, %r23073, 24;
	or.b32  	%r22946, %r23072, %r23074;
	cvt.u32.u16 	%r23075, %rs20900;
	and.b32  	%r23076, %r23075, 255;
	and.b16  	%rs17463, %rs20899, 255;
	mul.wide.u16 	%r23077, %rs17463, 256;
	or.b32  	%r23078, %r23077, %r23076;
	cvt.u32.u16 	%r23079, %rs20898;
	shl.b32 	%r23080, %r23079, 16;
	and.b32  	%r23081, %r23080, 16711680;
	or.b32  	%r23082, %r23078, %r23081;
	cvt.u32.u16 	%r23083, %rs20897;
	shl.b32 	%r23084, %r23083, 24;
	or.b32  	%r22951, %r23082, %r23084;
	cvt.u32.u16 	%r23085, %rs20896;
	and.b32  	%r23086, %r23085, 255;
	and.b16  	%rs17464, %rs20895, 255;
	mul.wide.u16 	%r23087, %rs17464, 256;
	or.b32  	%r23088, %r23087, %r23086;
	cvt.u32.u16 	%r23089, %rs20894;
	shl.b32 	%r23090, %r23089, 16;
	and.b32  	%r23091, %r23090, 16711680;
	or.b32  	%r23092, %r23088, %r23091;
	cvt.u32.u16 	%r23093, %rs20893;
	shl.b32 	%r23094, %r23093, 24;
	or.b32  	%r22956, %r23092, %r23094;
	cvt.u32.u16 	%r23095, %rs20892;
	and.b32  	%r23096, %r23095, 255;
	and.b16  	%rs17465, %rs20891, 255;
	mul.wide.u16 	%r23097, %rs17465, 256;
	or.b32  	%r23098, %r23097, %r23096;
	cvt.u32.u16 	%r23099, %rs20890;
	shl.b32 	%r23100, %r23099, 16;
	and.b32  	%r23101, %r23100, 16711680;
	or.b32  	%r23102, %r23098, %r23101;
	cvt.u32.u16 	%r23103, %rs20889;
	shl.b32 	%r23104, %r23103, 24;
	or.b32  	%r22961, %r23102, %r23104;
	cvt.u32.u16 	%r23105, %rs20888;
	and.b32  	%r23106, %r23105, 255;
	and.b16  	%rs17466, %rs20887, 255;
	mul.wide.u16 	%r23107, %rs17466, 256;
	or.b32  	%r22966, %r23107, %r23106;
	mov.b32 	%r22982, 2;
	mov.b32 	%r22984, -1;
	// begin inline asm
	shfl.sync.down.b32 %r22895, %r33244, %r22982, %r841, %r22984;
	// end inline asm
	// begin inline asm
	shfl.sync.down.b32 %r22900, %r22901, %r22982, %r841, %r22984;
	// end inline asm
	// begin inline asm
	shfl.sync.down.b32 %r22905, %r22906, %r22982, %r841, %r22984;
	// end inline asm
	// begin inline asm
	shfl.sync.down.b32 %r22910, %r22911, %r22982, %r841, %r22984;
	// end inline asm
	// begin inline asm
	shfl.sync.down.b32 %r22915, %r22916, %r22982, %r841, %r22984;
	// end inline asm
	// begin inline asm
	shfl.sync.down.b32 %r22920, %r22921, %r22982, %r841, %r22984;
	// end inline asm
	// begin inline asm
	shfl.sync.down.b32 %r22925, %r22926, %r22982, %r841, %r22984;
	// end inline asm
	// begin inline asm
	shfl.sync.down.b32 %r22930, %r22931, %r22982, %r841, %r22984;
	// end inline asm
	// begin inline asm
	shfl.sync.down.b32 %r22935, %r22936, %r22982, %r841, %r22984;
	// end inline asm
	// begin inline asm
	shfl.sync.down.b32 %r22940, %r22941, %r22982, %r841, %r22984;
	// end inline asm
	// begin inline asm
	shfl.sync.down.b32 %r22945, %r22946, %r22982, %r841, %r22984;
	// end inline asm
	// begin inline asm
	shfl.sync.down.b32 %r22950, %r22951, %r22982, %r841, %r22984;
	// end inline asm
	// begin inline asm
	shfl.sync.down.b32 %r22955, %r22956, %r22982, %r841, %r22984;
	// end inline asm
	// begin inline asm
	shfl.sync.down.b32 %r22960, %r22961, %r22982, %r841, %r22984;
	// end inline asm
	// begin inline asm
	shfl.sync.down.b32 %r22965, %r22966, %r22982, %r841, %r22984;
	// end inline asm
	// begin inline asm
	shfl.sync.down.b32 %r22970, %r33243, %r22982, %r841, %r22984;
	// end inline asm
	mov.b64 	%rd2635, %fd453;
	mov.b64 	{%r22976, %r22981}, %rd2635;
	// begin inline asm
	shfl.sync.down.b32 %r22975, %r22976, %r22982, %r841, %r22984;
	// end inline asm
	// begin inline asm
	shfl.sync.down.b32 %r22980, %r22981, %r22982, %r841, %r22984;
	// end inline asm
	add.s32 	%r23108, %r17996, 2;
	setp.gt.s32 	%p559, %r23108, %r841;
	@%p559 bra 	$L__BB1_484;
	shr.u32 	%r23109, %r22965, 8;
	cvt.u16.u32 	%rs17467, %r23109;
	cvt.u16.u32 	%rs17468, %r22965;
	cvt.u16.u32 	%rs5660, %r22905;
	mov.b64 	%rd2636, {%r22975, %r22980};
	mov.b64 	%fd95, %rd2636;
	st.local.u32 	[%rd129], %r33244;
	cvt.u32.u16 	%r23110, %rs20929;
	cvt.u32.u16 	%r23111, %rs20930;
	prmt.b32 	%r23112, %r23111, %r23110, 0x3340U;
	cvt.u32.u16 	%r23113, %rs20931;
	cvt.u32.u16 	%r23114, %rs20932;
	prmt.b32 	%r23115, %r23114, %r23113, 0x3340U;
	prmt.b32 	%r23116, %r23115, %r23112, 0x5410U;
	cvt.u32.u16 	%r23117, %rs20933;
	cvt.u32.u16 	%r23118, %rs20934;
	prmt.b32 	%r23119, %r23118, %r23117, 0x3340U;
	cvt.u32.u16 	%r23120, %rs20935;
	cvt.u32.u16 	%r23121, %rs20936;
	prmt.b32 	%r23122, %r23121, %r23120, 0x3340U;
	prmt.b32 	%r23123, %r23122, %r23119, 0x5410U;
	st.local.v2.b32 	[%rd129+8], {%r23123, %r23116};
	cvt.u32.u16 	%r23124, %rs20921;
	cvt.u32.u16 	%r23125, %rs20922;
	prmt.b32 	%r23126, %r23125, %r23124, 0x3340U;
	cvt.u32.u16 	%r23127, %rs20923;
	cvt.u32.u16 	%r23128, %rs20924;
	prmt.b32 	%r23129, %r23128, %r23127, 0x3340U;
	prmt.b32 	%r23130, %r23129, %r23126, 0x5410U;
	cvt.u32.u16 	%r23131, %rs20925;
	cvt.u32.u16 	%r23132, %rs20926;
	prmt.b32 	%r23133, %r23132, %r23131, 0x3340U;
	cvt.u32.u16 	%r23134, %rs20927;
	cvt.u32.u16 	%r23135, %rs20928;
	prmt.b32 	%r23136, %r23135, %r23134, 0x3340U;
	prmt.b32 	%r23137, %r23136, %r23133, 0x5410U;
	st.local.v2.b32 	[%rd129+16], {%r23137, %r23130};
	cvt.u32.u16 	%r23138, %rs20913;
	cvt.u32.u16 	%r23139, %rs20914;
	prmt.b32 	%r23140, %r23139, %r23138, 0x3340U;
	cvt.u32.u16 	%r23141, %rs20915;
	cvt.u32.u16 	%r23142, %rs20916;
	prmt.b32 	%r23143, %r23142, %r23141, 0x3340U;
	prmt.b32 	%r23144, %r23143, %r23140, 0x5410U;
	cvt.u32.u16 	%r23145, %rs20917;
	cvt.u32.u16 	%r23146, %rs20918;
	prmt.b32 	%r23147, %r23146, %r23145, 0x3340U;
	cvt.u32.u16 	%r23148, %rs20919;
	cvt.u32.u16 	%r23149, %rs20920;
	prmt.b32 	%r23150, %r23149, %r23148, 0x3340U;
	prmt.b32 	%r23151, %r23150, %r23147, 0x5410U;
	st.local.v2.b32 	[%rd129+24], {%r23151, %r23144};
	cvt.u32.u16 	%r23152, %rs20905;
	cvt.u32.u16 	%r23153, %rs20906;
	prmt.b32 	%r23154, %r23153, %r23152, 0x3340U;
	cvt.u32.u16 	%r23155, %rs20907;
	cvt.u32.u16 	%r23156, %rs20908;
	prmt.b32 	%r23157, %r23156, %r23155, 0x3340U;
	prmt.b32 	%r23158, %r23157, %r23154, 0x5410U;
	cvt.u32.u16 	%r23159, %rs20909;
	cvt.u32.u16 	%r23160, %rs20910;
	prmt.b32 	%r23161, %r23160, %r23159, 0x3340U;
	cvt.u32.u16 	%r23162, %rs20911;
	cvt.u32.u16 	%r23163, %rs20912;
	prmt.b32 	%r23164, %r23163, %r23162, 0x3340U;
	prmt.b32 	%r23165, %r23164, %r23161, 0x5410U;
	st.local.v2.b32 	[%rd129+32], {%r23165, %r23158};
	cvt.u32.u16 	%r23166, %rs20897;
	cvt.u32.u16 	%r23167, %rs20898;
	prmt.b32 	%r23168, %r23167, %r23166, 0x3340U;
	cvt.u32.u16 	%r23169, %rs20899;
	cvt.u32.u16 	%r23170, %rs20900;
	prmt.b32 	%r23171, %r23170, %r23169, 0x3340U;
	prmt.b32 	%r23172, %r23171, %r23168, 0x5410U;
	cvt.u32.u16 	%r23173, %rs20901;
	cvt.u32.u16 	%r23174, %rs20902;
	prmt.b32 	%r23175, %r23174, %r23173, 0x3340U;
	cvt.u32.u16 	%r23176, %rs20903;
	cvt.u32.u16 	%r23177, %rs20904;
	prmt.b32 	%r23178, %r23177, %r23176, 0x3340U;
	prmt.b32 	%r23179, %r23178, %r23175, 0x5410U;
	st.local.v2.b32 	[%rd129+40], {%r23179, %r23172};
	cvt.u32.u16 	%r23180, %rs20889;
	cvt.u32.u16 	%r23181, %rs20890;
	prmt.b32 	%r23182, %r23181, %r23180, 0x3340U;
	cvt.u32.u16 	%r23183, %rs20891;
	cvt.u32.u16 	%r23184, %rs20892;
	prmt.b32 	%r23185, %r23184, %r23183, 0x3340U;
	prmt.b32 	%r23186, %r23185, %r23182, 0x5410U;
	cvt.u32.u16 	%r23187, %rs20893;
	cvt.u32.u16 	%r23188, %rs20894;
	prmt.b32 	%r23189, %r23188, %r23187, 0x3340U;
	cvt.u32.u16 	%r23190, %rs20895;
	cvt.u32.u16 	%r23191, %rs20896;
	prmt.b32 	%r23192, %r23191, %r23190, 0x3340U;
	prmt.b32 	%r23193, %r23192, %r23189, 0x5410U;
	st.local.v2.b32 	[%rd129+48], {%r23193, %r23186};
	st.local.v2.u8 	[%rd129+56], {%rs20888, %rs20887};
	st.local.u32 	[%rd129+60], %r33243;
	st.local.f64 	[%rd129+64], %fd453;
	st.local.u32 	[%rd130], %r22895;
	st.local.v2.b32 	[%rd130+8], {%r22905, %r22910};
	st.local.v2.b32 	[%rd130+16], {%r22915, %r22920};
	st.local.v2.b32 	[%rd130+24], {%r22925, %r22930};
	st.local.v2.b32 	[%rd130+32], {%r22935, %r22940};
	st.local.v2.b32 	[%rd130+40], {%r22945, %r22950};
	st.local.v2.b32 	[%rd130+48], {%r22955, %r22960};
	st.local.v2.u8 	[%rd130+56], {%rs17468, %rs17467};
	st.local.u32 	[%rd130+60], %r22970;
	st.local.v2.u32 	[%rd130+64], {%r22975, %r22980};
	add.s32 	%r893, %r33244, %r22895;
	setp.ne.s32 	%p560, %r33244, 0;
	@%p560 bra 	$L__BB1_483;
	mov.b16 	%rs17469, 0;
	st.local.u8 	[%rd128], %rs17469;
	add.s32 	%r23195, %r33243, %r22970;
	st.local.u32 	[%rd128+52], %r23195;
	add.f64 	%fd375, %fd453, %fd95;
	st.local.f64 	[%rd128+56], %fd375;
	mov.b32 	%r33254, 0;
$L__BB1_473:
	mov.u32 	%r894, %r33254;
	cvt.u64.u32 	%rd2637, %r894;
	add.s64 	%rd2638, %rd128, %rd2637;
	ld.local.u8 	%rs17470, [%rd2638];
	setp.ne.s16 	%p561, %rs17470, 0;
	add.s32 	%r33254, %r894, 1;
	@%p561 bra 	$L__BB1_473;
	and.b16  	%rs17471, %rs5660, 255;
	setp.eq.s16 	%p562, %rs17471, 0;
	mov.u32 	%r33256, %r894;
	@%p562 bra 	$L__BB1_477;
	mov.b32 	%r33255, 0;
$L__BB1_476:
	add.s32 	%r23197, %r33255, %r894;
	cvt.u64.u32 	%rd2639, %r23197;
	add.s64 	%rd2640, %rd130, %rd2639;
	ld.local.u8 	%rs17472, [%rd2640+8];
	add.s64 	%rd2641, %rd128, %rd2639;
	st.local.u8 	[%rd2641], %rs17472;
	add.s32 	%r897, %r33255, 1;
	add.s32 	%r33256, %r897, %r894;
	cvt.u64.u32 	%rd2642, %r33255;
	add.s64 	%rd2643, %rd130, %rd2642;
	ld.local.u8 	%rs17473, [%rd2643+9];
	setp.ne.s16 	%p563, %rs17473, 0;
	mov.u32 	%r33255, %r897;
	@%p563 bra 	$L__BB1_476;
$L__BB1_477:
	cvt.u64.u32 	%rd2644, %r33256;
	add.s64 	%rd2645, %rd128, %rd2644;
	mov.b16 	%rs17474, 0;
	st.local.u8 	[%rd2645+1], %rs17474;
	mov.b32 	%r33257, 0;
$L__BB1_478:
	mov.u32 	%r900, %r33257;
	cvt.u64.u32 	%rd2646, %r900;
	add.s64 	%rd2647, %rd128, %rd2646;
	ld.local.u8 	%rs17475, [%rd2647];
	setp.ne.s16 	%p564, %rs17475, 0;
	add.s32 	%r33257, %r900, 1;
	@%p564 bra 	$L__BB1_478;
	and.b16  	%rs17476, %rs20936, 255;
	setp.eq.s16 	%p565, %rs17476, 0;
	mov.u32 	%r33259, %r900;
	@%p565 bra 	$L__BB1_482;
	mov.b32 	%r33258, 0;
$L__BB1_481:
	add.s32 	%r23200, %r33258, %r900;
	cvt.u64.u32 	%rd2648, %r23200;
	add.s64 	%rd2649, %rd129, %rd2648;
	ld.local.u8 	%rs17477, [%rd2649+8];
	add.s64 	%rd2650, %rd128, %rd2648;
	st.local.u8 	[%rd2650], %rs17477;
	add.s32 	%r903, %r33258, 1;
	add.s32 	%r33259, %r903, %r900;
	cvt.u64.u32 	%rd2651, %r33258;
	add.s64 	%rd2652, %rd129, %rd2651;
	ld.local.u8 	%rs17478, [%rd2652+9];
	setp.ne.s16 	%p566, %rs17478, 0;
	mov.u32 	%r33258, %r903;
	@%p566 bra 	$L__BB1_481;
$L__BB1_482:
	cvt.u64.u32 	%rd2653, %r33259;
	add.s64 	%rd2654, %rd128, %rd2653;
	mov.b16 	%rs17479, 0;
	st.local.u8 	[%rd2654+1], %rs17479;
	ld.local.v2.b32 	{%r23201, %r23202}, [%rd128];
	bfe.u32 	%r23203, %r23201, 0, 8;
	cvt.u16.u32 	%rs20936, %r23203;
	bfe.u32 	%r23204, %r23201, 8, 8;
	cvt.u16.u32 	%rs20935, %r23204;
	bfe.u32 	%r23205, %r23201, 16, 8;
	cvt.u16.u32 	%rs20934, %r23205;
	bfe.u32 	%r23206, %r23201, 24, 8;
	cvt.u16.u32 	%rs20933, %r23206;
	bfe.u32 	%r23207, %r23202, 0, 8;
	cvt.u16.u32 	%rs20932, %r23207;
	bfe.u32 	%r23208, %r23202, 8, 8;
	cvt.u16.u32 	%rs20931, %r23208;
	bfe.u32 	%r23209, %r23202, 16, 8;
	cvt.u16.u32 	%rs20930, %r23209;
	bfe.u32 	%r23210, %r23202, 24, 8;
	cvt.u16.u32 	%rs20929, %r23210;
	ld.local.v2.b32 	{%r23211, %r23212}, [%rd128+8];
	bfe.u32 	%r23213, %r23211, 0, 8;
	cvt.u16.u32 	%rs20928, %r23213;
	bfe.u32 	%r23214, %r23211, 8, 8;
	cvt.u16.u32 	%rs20927, %r23214;
	bfe.u32 	%r23215, %r23211, 16, 8;
	cvt.u16.u32 	%rs20926, %r23215;
	bfe.u32 	%r23216, %r23211, 24, 8;
	cvt.u16.u32 	%rs20925, %r23216;
	bfe.u32 	%r23217, %r23212, 0, 8;
	cvt.u16.u32 	%rs20924, %r23217;
	bfe.u32 	%r23218, %r23212, 8, 8;
	cvt.u16.u32 	%rs20923, %r23218;
	bfe.u32 	%r23219, %r23212, 16, 8;
	cvt.u16.u32 	%rs20922, %r23219;
	bfe.u32 	%r23220, %r23212, 24, 8;
	cvt.u16.u32 	%rs20921, %r23220;
	ld.local.v2.b32 	{%r23221, %r23222}, [%rd128+16];
	bfe.u32 	%r23223, %r23221, 0, 8;
	cvt.u16.u32 	%rs20920, %r23223;
	bfe.u32 	%r23224, %r23221, 8, 8;
	cvt.u16.u32 	%rs20919, %r23224;
	bfe.u32 	%r23225, %r23221, 16, 8;
	cvt.u16.u32 	%rs20918, %r23225;
	bfe.u32 	%r23226, %r23221, 24, 8;
	cvt.u16.u32 	%rs20917, %r23226;
	bfe.u32 	%r23227, %r23222, 0, 8;
	cvt.u16.u32 	%rs20916, %r23227;
	bfe.u32 	%r23228, %r23222, 8, 8;
	cvt.u16.u32 	%rs20915, %r23228;
	bfe.u32 	%r23229, %r23222, 16, 8;
	cvt.u16.u32 	%rs20914, %r23229;
	bfe.u32 	%r23230, %r23222, 24, 8;
	cvt.u16.u32 	%rs20913, %r23230;
	ld.local.v2.b32 	{%r23231, %r23232}, [%rd128+24];
	bfe.u32 	%r23233, %r23231, 0, 8;
	cvt.u16.u32 	%rs20912, %r23233;
	bfe.u32 	%r23234, %r23231, 8, 8;
	cvt.u16.u32 	%rs20911, %r23234;
	bfe.u32 	%r23235, %r23231, 16, 8;
	cvt.u16.u32 	%rs20910, %r23235;
	bfe.u32 	%r23236, %r23231, 24, 8;
	cvt.u16.u32 	%rs20909, %r23236;
	bfe.u32 	%r23237, %r23232, 0, 8;
	cvt.u16.u32 	%rs20908, %r23237;
	bfe.u32 	%r23238, %r23232, 8, 8;
	cvt.u16.u32 	%rs20907, %r23238;
	bfe.u32 	%r23239, %r23232, 16, 8;
	cvt.u16.u32 	%rs20906, %r23239;
	bfe.u32 	%r23240, %r23232, 24, 8;
	cvt.u16.u32 	%rs20905, %r23240;
	ld.local.v2.b32 	{%r23241, %r23242}, [%rd128+32];
	bfe.u32 	%r23243, %r23241, 0, 8;
	cvt.u16.u32 	%rs20904, %r23243;
	bfe.u32 	%r23244, %r23241, 8, 8;
	cvt.u16.u32 	%rs20903, %r23244;
	bfe.u32 	%r23245, %r23241, 16, 8;
	cvt.u16.u32 	%rs20902, %r23245;
	bfe.u32 	%r23246, %r23241, 24, 8;
	cvt.u16.u32 	%rs20901, %r23246;
	bfe.u32 	%r23247, %r23242, 0, 8;
	cvt.u16.u32 	%rs20900, %r23247;
	bfe.u32 	%r23248, %r23242, 8, 8;
	cvt.u16.u32 	%rs20899, %r23248;
	bfe.u32 	%r23249, %r23242, 16, 8;
	cvt.u16.u32 	%rs20898, %r23249;
	bfe.u32 	%r23250, %r23242, 24, 8;
	cvt.u16.u32 	%rs20897, %r23250;
	ld.local.v2.b32 	{%r23251, %r23252}, [%rd128+40];
	bfe.u32 	%r23253, %r23251, 0, 8;
	cvt.u16.u32 	%rs20896, %r23253;
	bfe.u32 	%r23254, %r23251, 8, 8;
	cvt.u16.u32 	%rs20895, %r23254;
	bfe.u32 	%r23255, %r23251, 16, 8;
	cvt.u16.u32 	%rs20894, %r23255;
	bfe.u32 	%r23256, %r23251, 24, 8;
	cvt.u16.u32 	%rs20893, %r23256;
	bfe.u32 	%r23257, %r23252, 0, 8;
	cvt.u16.u32 	%rs20892, %r23257;
	bfe.u32 	%r23258, %r23252, 8, 8;
	cvt.u16.u32 	%rs20891, %r23258;
	bfe.u32 	%r23259, %r23252, 16, 8;
	cvt.u16.u32 	%rs20890, %r23259;
	bfe.u32 	%r23260, %r23252, 24, 8;
	cvt.u16.u32 	%rs20889, %r23260;
	ld.local.v2.u8 	{%rs20888, %rs20887}, [%rd128+48];
	ld.local.u32 	%r33243, [%rd128+52];
	ld.local.f64 	%fd453, [%rd128+56];
$L__BB1_483:
	mov.u32 	%r33244, %r893;
$L__BB1_484:
	cvt.u32.u16 	%r23351, %rs20936;
	and.b32  	%r23352, %r23351, 255;
	and.b16  	%rs17480, %rs20935, 255;
	mul.wide.u16 	%r23353, %rs17480, 256;
	or.b32  	%r23354, %r23353, %r23352;
	cvt.u32.u16 	%r23355, %rs20934;
	shl.b32 	%r23356, %r23355, 16;
	and.b32  	%r23357, %r23356, 16711680;
	or.b32  	%r23358, %r23354, %r23357;
	cvt.u32.u16 	%r23359, %rs20933;
	shl.b32 	%r23360, %r23359, 24;
	or.b32  	%r23272, %r23358, %r23360;
	cvt.u32.u16 	%r23361, %rs20932;
	and.b32  	%r23362, %r23361, 255;
	and.b16  	%rs17481, %rs20931, 255;
	mul.wide.u16 	%r23363, %rs17481, 256;
	or.b32  	%r23364, %r23363, %r23362;
	cvt.u32.u16 	%r23365, %rs20930;
	shl.b32 	%r23366, %r23365, 16;
	and.b32  	%r23367, %r23366, 16711680;
	or.b32  	%r23368, %r23364, %r23367;
	cvt.u32.u16 	%r23369, %rs20929;
	shl.b32 	%r23370, %r23369, 24;
	or.b32  	%r23277, %r23368, %r23370;
	cvt.u32.u16 	%r23371, %rs20928;
	and.b32  	%r23372, %r23371, 255;
	and.b16  	%rs17482, %rs20927, 255;
	mul.wide.u16 	%r23373, %rs17482, 256;
	or.b32  	%r23374, %r23373, %r23372;
	cvt.u32.u16 	%r23375, %rs20926;
	shl.b32 	%r23376, %r23375, 16;
	and.b32  	%r23377, %r23376, 16711680;
	or.b32  	%r23378, %r23374, %r23377;
	cvt.u32.u16 	%r23379, %rs20925;
	shl.b32 	%r23380, %r23379, 24;
	or.b32  	%r23282, %r23378, %r23380;
	cvt.u32.u16 	%r23381, %rs20924;
	and.b32  	%r23382, %r23381, 255;
	and.b16  	%rs17483, %rs20923, 255;
	mul.wide.u16 	%r23383, %rs17483, 256;
	or.b32  	%r23384, %r23383, %r23382;
	cvt.u32.u16 	%r23385, %rs20922;
	shl.b32 	%r23386, %r23385, 16;
	and.b32  	%r23387, %r23386, 16711680;
	or.b32  	%r23388, %r23384, %r23387;
	cvt.u32.u16 	%r23389, %rs20921;
	shl.b32 	%r23390, %r23389, 24;
	or.b32  	%r23287, %r23388, %r23390;
	cvt.u32.u16 	%r23391, %rs20920;
	and.b32  	%r23392, %r23391, 255;
	and.b16  	%rs17484, %rs20919, 255;
	mul.wide.u16 	%r23393, %rs17484, 256;
	or.b32  	%r23394, %r23393, %r23392;
	cvt.u32.u16 	%r23395, %rs20918;
	shl.b32 	%r23396, %r23395, 16;
	and.b32  	%r23397, %r23396, 16711680;
	or.b32  	%r23398, %r23394, %r23397;
	cvt.u32.u16 	%r23399, %rs20917;
	shl.b32 	%r23400, %r23399, 24;
	or.b32  	%r23292, %r23398, %r23400;
	cvt.u32.u16 	%r23401, %rs20916;
	and.b32  	%r23402, %r23401, 255;
	and.b16  	%rs17485, %rs20915, 255;
	mul.wide.u16 	%r23403, %rs17485, 256;
	or.b32  	%r23404, %r23403, %r23402;
	cvt.u32.u16 	%r23405, %rs20914;
	shl.b32 	%r23406, %r23405, 16;
	and.b32  	%r23407, %r23406, 16711680;
	or.b32  	%r23408, %r23404, %r23407;
	cvt.u32.u16 	%r23409, %rs20913;
	shl.b32 	%r23410, %r23409, 24;
	or.b32  	%r23297, %r23408, %r23410;
	cvt.u32.u16 	%r23411, %rs20912;
	and.b32  	%r23412, %r23411, 255;
	and.b16  	%rs17486, %rs20911, 255;
	mul.wide.u16 	%r23413, %rs17486, 256;
	or.b32  	%r23414, %r23413, %r23412;
	cvt.u32.u16 	%r23415, %rs20910;
	shl.b32 	%r23416, %r23415, 16;
	and.b32  	%r23417, %r23416, 16711680;
	or.b32  	%r23418, %r23414, %r23417;
	cvt.u32.u16 	%r23419, %rs20909;
	shl.b32 	%r23420, %r23419, 24;
	or.b32  	%r23302, %r23418, %r23420;
	cvt.u32.u16 	%r23421, %rs20908;
	and.b32  	%r23422, %r23421, 255;
	and.b16  	%rs17487, %rs20907, 255;
	mul.wide.u16 	%r23423, %rs17487, 256;
	or.b32  	%r23424, %r23423, %r23422;
	cvt.u32.u16 	%r23425, %rs20906;
	shl.b32 	%r23426, %r23425, 16;
	and.b32  	%r23427, %r23426, 16711680;
	or.b32  	%r23428, %r23424, %r23427;
	cvt.u32.u16 	%r23429, %rs20905;
	shl.b32 	%r23430, %r23429, 24;
	or.b32  	%r23307, %r23428, %r23430;
	cvt.u32.u16 	%r23431, %rs20904;
	and.b32  	%r23432, %r23431, 255;
	and.b16  	%rs17488, %rs20903, 255;
	mul.wide.u16 	%r23433, %rs17488, 256;
	or.b32  	%r23434, %r23433, %r23432;
	cvt.u32.u16 	%r23435, %rs20902;
	shl.b32 	%r23436, %r23435, 16;
	and.b32  	%r23437, %r23436, 16711680;
	or.b32  	%r23438, %r23434, %r23437;
	cvt.u32.u16 	%r23439, %rs20901;
	shl.b32 	%r23440, %r23439, 24;
	or.b32  	%r23312, %r23438, %r23440;
	cvt.u32.u16 	%r23441, %rs20900;
	and.b32  	%r23442, %r23441, 255;
	and.b16  	%rs17489, %rs20899, 255;
	mul.wide.u16 	%r23443, %rs17489, 256;
	or.b32  	%r23444, %r23443, %r23442;
	cvt.u32.u16 	%r23445, %rs20898;
	shl.b32 	%r23446, %r23445, 16;
	and.b32  	%r23447, %r23446, 16711680;
	or.b32  	%r23448, %r23444, %r23447;
	cvt.u32.u16 	%r23449, %rs20897;
	shl.b32 	%r23450, %r23449, 24;
	or.b32  	%r23317, %r23448, %r23450;
	cvt.u32.u16 	%r23451, %rs20896;
	and.b32  	%r23452, %r23451, 255;
	and.b16  	%rs17490, %rs20895, 255;
	mul.wide.u16 	%r23453, %rs17490, 256;
	or.b32  	%r23454, %r23453, %r23452;
	cvt.u32.u16 	%r23455, %rs20894;
	shl.b32 	%r23456, %r23455, 16;
	and.b32  	%r23457, %r23456, 16711680;
	or.b32  	%r23458, %r23454, %r23457;
	cvt.u32.u16 	%r23459, %rs20893;
	shl.b32 	%r23460, %r23459, 24;
	or.b32  	%r23322, %r23458, %r23460;
	cvt.u32.u16 	%r23461, %rs20892;
	and.b32  	%r23462, %r23461, 255;
	and.b16  	%rs17491, %rs20891, 255;
	mul.wide.u16 	%r23463, %rs17491, 256;
	or.b32  	%r23464, %r23463, %r23462;
	cvt.u32.u16 	%r23465, %rs20890;
	shl.b32 	%r23466, %r23465, 16;
	and.b32  	%r23467, %r23466, 16711680;
	or.b32  	%r23468, %r23464, %r23467;
	cvt.u32.u16 	%r23469, %rs20889;
	shl.b32 	%r23470, %r23469, 24;
	or.b32  	%r23327, %r23468, %r23470;
	cvt.u32.u16 	%r23471, %rs20888;
	and.b32  	%r23472, %r23471, 255;
	and.b16  	%rs17492, %rs20887, 255;
	mul.wide.u16 	%r23473, %rs17492, 256;
	or.b32  	%r23332, %r23473, %r23472;
	mov.b32 	%r23348, 4;
	mov.b32 	%r23350, -1;
	// begin inline asm
	shfl.sync.down.b32 %r23261, %r33244, %r23348, %r841, %r23350;
	// end inline asm
	// begin inline asm
	shfl.sync.down.b32 %r23266, %r23267, %r23348, %r841, %r23350;
	// end inline asm
	// begin inline asm
	shfl.sync.down.b32 %r23271, %r23272, %r23348, %r841, %r23350;
	// end inline asm
	// begin inline asm
	shfl.sync.down.b32 %r23276, %r23277, %r23348, %r841, %r23350;
	// end inline asm
	// begin inline asm
	shfl.sync.down.b32 %r23281, %r23282, %r23348, %r841, %r23350;
	// end inline asm
	// begin inline asm
	shfl.sync.down.b32 %r23286, %r23287, %r23348, %r841, %r23350;
	// end inline asm
	// begin inline asm
	shfl.sync.down.b32 %r23291, %r23292, %r23348, %r841, %r23350;
	// end inline asm
	// begin inline asm
	shfl.sync.down.b32 %r23296, %r23297, %r23348, %r841, %r23350;
	// end inline asm
	// begin inline asm
	shfl.sync.down.b32 %r23301, %r23302, %r23348, %r841, %r23350;
	// end inline asm
	// begin inline asm
	shfl.sync.down.b32 %r23306, %r23307, %r23348, %r841, %r23350;
	// end inline asm
	// begin inline asm
	shfl.sync.down.b32 %r23311, %r23312, %r23348, %r841, %r23350;
	// end inline asm
	// begin inline asm
	shfl.sync.down.b32 %r23316, %r23317, %r23348, %r841, %r23350;
	// end inline asm
	// begin inline asm
	shfl.sync.down.b32 %r23321, %r23322, %r23348, %r841, %r23350;
	// end inline asm
	// begin inline asm
	shfl.sync.down.b32 %r23326, %r23327, %r23348, %r841, %r23350;
	// end inline asm
	// begin inline asm
	shfl.sync.down.b32 %r23331, %r23332, %r23348, %r841, %r23350;
	// end inline asm
	// begin inline asm
	shfl.sync.down.b32 %r23336, %r33243, %r23348, %r841, %r23350;
	// end inline asm
	mov.b64 	%rd2655, %fd453;
	mov.b64 	{%r23342, %r23347}, %rd2655;
	// begin inline asm
	shfl.sync.down.b32 %r23341, %r23342, %r23348, %r841, %r23350;
	// end inline asm
	// begin inline asm
	shfl.sync.down.b32 %r23346, %r23347, %r23348, %r841, %r23350;
	// end inline asm
	add.s32 	%r23474, %r17996, 4;
	setp.gt.s32 	%p567, %r23474, %r841;
	@%p567 bra 	$L__BB1_498;
	shr.u32 	%r23475, %r23331, 8;
	cvt.u16.u32 	%rs17493, %r23475;
	cvt.u16.u32 	%rs17494, %r23331;
	cvt.u16.u32 	%rs5811, %r23271;
	mov.b64 	%rd2656, {%r23341, %r23346};
	mov.b64 	%fd99, %rd2656;
	st.local.u32 	[%rd126], %r33244;
	cvt.u32.u16 	%r23476, %rs20929;
	cvt.u32.u16 	%r23477, %rs20930;
	prmt.b32 	%r23478, %r23477, %r23476, 0x3340U;
	cvt.u32.u16 	%r23479, %rs20931;
	cvt.u32.u16 	%r23480, %rs20932;
	prmt.b32 	%r23481, %r23480, %r23479, 0x3340U;
	prmt.b32 	%r23482, %r23481, %r23478, 0x5410U;
	cvt.u32.u16 	%r23483, %rs20933;
	cvt.u32.u16 	%r23484, %rs20934;
	prmt.b32 	%r23485, %r23484, %r23483, 0x3340U;
	cvt.u32.u16 	%r23486, %rs20935;
	cvt.u32.u16 	%r23487, %rs20936;
	prmt.b32 	%r23488, %r23487, %r23486, 0x3340U;
	prmt.b32 	%r23489, %r23488, %r23485, 0x5410U;
	st.local.v2.b32 	[%rd126+8], {%r23489, %r23482};
	cvt.u32.u16 	%r23490, %rs20921;
	cvt.u32.u16 	%r23491, %rs20922;
	prmt.b32 	%r23492, %r23491, %r23490, 0x3340U;
	cvt.u32.u16 	%r23493, %rs20923;
	cvt.u32.u16 	%r23494, %rs20924;
	prmt.b32 	%r23495, %r23494, %r23493, 0x3340U;
	prmt.b32 	%r23496, %r23495, %r23492, 0x5410U;
	cvt.u32.u16 	%r23497, %rs20925;
	cvt.u32.u16 	%r23498, %rs20926;
	prmt.b32 	%r23499, %r23498, %r23497, 0x3340U;
	cvt.u32.u16 	%r23500, %rs20927;
	cvt.u32.u16 	%r23501, %rs20928;
	prmt.b32 	%r23502, %r23501, %r23500, 0x3340U;
	prmt.b32 	%r23503, %r23502, %r23499, 0x5410U;
	st.local.v2.b32 	[%rd126+16], {%r23503, %r23496};
	cvt.u32.u16 	%r23504, %rs20913;
	cvt.u32.u16 	%r23505, %rs20914;
	prmt.b32 	%r23506, %r23505, %r23504, 0x3340U;
	cvt.u32.u16 	%r23507, %rs20915;
	cvt.u32.u16 	%r23508, %rs20916;
	prmt.b32 	%r23509, %r23508, %r23507, 0x3340U;
	prmt.b32 	%r23510, %r23509, %r23506, 0x5410U;
	cvt.u32.u16 	%r23511, %rs20917;
	cvt.u32.u16 	%r23512, %rs20918;
	prmt.b32 	%r23513, %r23512, %r23511, 0x3340U;
	cvt.u32.u16 	%r23514, %rs20919;
	cvt.u32.u16 	%r23515, %rs20920;
	prmt.b32 	%r23516, %r23515, %r23514, 0x3340U;
	prmt.b32 	%r23517, %r23516, %r23513, 0x5410U;
	st.local.v2.b32 	[%rd126+24], {%r23517, %r23510};
	cvt.u32.u16 	%r23518, %rs20905;
	cvt.u32.u16 	%r23519, %rs20906;
	prmt.b32 	%r23520, %r23519, %r23518, 0x3340U;
	cvt.u32.u16 	%r23521, %rs20907;
	cvt.u32.u16 	%r23522, %rs20908;
	prmt.b32 	%r23523, %r23522, %r23521, 0x3340U;
	prmt.b32 	%r23524, %r23523, %r23520, 0x5410U;
	cvt.u32.u16 	%r23525, %rs20909;
	cvt.u32.u16 	%r23526, %rs20910;
	prmt.b32 	%r23527, %r23526, %r23525, 0x3340U;
	cvt.u32.u16 	%r23528, %rs20911;
	cvt.u32.u16 	%r23529, %rs20912;
	prmt.b32 	%r23530, %r23529, %r23528, 0x3340U;
	prmt.b32 	%r23531, %r23530, %r23527, 0x5410U;
	st.local.v2.b32 	[%rd126+32], {%r23531, %r23524};
	cvt.u32.u16 	%r23532, %rs20897;
	cvt.u32.u16 	%r23533, %rs20898;
	prmt.b32 	%r23534, %r23533, %r23532, 0x3340U;
	cvt.u32.u16 	%r23535, %rs20899;
	cvt.u32.u16 	%r23536, %rs20900;
	prmt.b32 	%r23537, %r23536, %r23535, 0x3340U;
	prmt.b32 	%r23538, %r23537, %r23534, 0x5410U;
	cvt.u32.u16 	%r23539, %rs20901;
	cvt.u32.u16 	%r23540, %rs20902;
	prmt.b32 	%r23541, %r23540, %r23539, 0x3340U;
	cvt.u32.u16 	%r23542, %rs20903;
	cvt.u32.u16 	%r23543, %rs20904;
	prmt.b32 	%r23544, %r23543, %r23542, 0x3340U;
	prmt.b32 	%r23545, %r23544, %r23541, 0x5410U;
	st.local.v2.b32 	[%rd126+40], {%r23545, %r23538};
	cvt.u32.u16 	%r23546, %rs20889;
	cvt.u32.u16 	%r23547, %rs20890;
	prmt.b32 	%r23548, %r23547, %r23546, 0x3340U;
	cvt.u32.u16 	%r23549, %rs20891;
	cvt.u32.u16 	%r23550, %rs20892;
	prmt.b32 	%r23551, %r23550, %r23549, 0x3340U;
	prmt.b32 	%r23552, %r23551, %r23548, 0x5410U;
	cvt.u32.u16 	%r23553, %rs20893;
	cvt.u32.u16 	%r23554, %rs20894;
	prmt.b32 	%r23555, %r23554, %r23553, 0x3340U;
	cvt.u32.u16 	%r23556, %rs20895;
	cvt.u32.u16 	%r23557, %rs20896;
	prmt.b32 	%r23558, %r23557, %r23556, 0x3340U;
	prmt.b32 	%r23559, %r23558, %r23555, 0x5410U;
	st.local.v2.b32 	[%rd126+48], {%r23559, %r23552};
	st.local.v2.u8 	[%rd126+56], {%rs20888, %rs20887};
	st.local.u32 	[%rd126+60], %r33243;
	st.local.f64 	[%rd126+64], %fd453;
	st.local.u32 	[%rd127], %r23261;
	st.local.v2.b32 	[%rd127+8], {%r23271, %r23276};
	st.local.v2.b32 	[%rd127+16], {%r23281, %r23286};
	st.local.v2.b32 	[%rd127+24], {%r23291, %r23296};
	st.local.v2.b32 	[%rd127+32], {%r23301, %r23306};
	st.local.v2.b32 	[%rd127+40], {%r23311, %r23316};
	st.local.v2.b32 	[%rd127+48], {%r23321, %r23326};
	st.local.v2.u8 	[%rd127+56], {%rs17494, %rs17493};
	st.local.u32 	[%rd127+60], %r23336;
	st.local.v2.u32 	[%rd127+64], {%r23341, %r23346};
	add.s32 	%r927, %r33244, %r23261;
	setp.ne.s32 	%p568, %r33244, 0;
	@%p568 bra 	$L__BB1_497;
	mov.b16 	%rs17495, 0;
	st.local.u8 	[%rd125], %rs17495;
	add.s32 	%r23561, %r33243, %r23336;
	st.local.u32 	[%rd125+52], %r23561;
	add.f64 	%fd376, %fd453, %fd99;
	st.local.f64 	[%rd125+56], %fd376;
	mov.b32 	%r33263, 0;
$L__BB1_487:
	mov.u32 	%r928, %r33263;
	cvt.u64.u32 	%rd2657, %r928;
	add.s64 	%rd2658, %rd125, %rd2657;
	ld.local.u8 	%rs17496, [%rd2658];
	setp.ne.s16 	%p569, %rs17496, 0;
	add.s32 	%r33263, %r928, 1;
	@%p569 bra 	$L__BB1_487;
	and.b16  	%rs17497, %rs5811, 255;
	setp.eq.s16 	%p570, %rs17497, 0;
	mov.u32 	%r33265, %r928;
	@%p570 bra 	$L__BB1_491;
	mov.b32 	%r33264, 0;
$L__BB1_490:
	add.s32 	%r23563, %r33264, %r928;
	cvt.u64.u32 	%rd2659, %r23563;
	add.s64 	%rd2660, %rd127, %rd2659;
	ld.local.u8 	%rs17498, [%rd2660+8];
	add.s64 	%rd2661, %rd125, %rd2659;
	st.local.u8 	[%rd2661], %rs17498;
	add.s32 	%r931, %r33264, 1;
	add.s32 	%r33265, %r931, %r928;
	cvt.u64.u32 	%rd2662, %r33264;
	add.s64 	%rd2663, %rd127, %rd2662;
	ld.local.u8 	%rs17499, [%rd2663+9];
	setp.ne.s16 	%p571, %rs17499, 0;
	mov.u32 	%r33264, %r931;
	@%p571 bra 	$L__BB1_490;
$L__BB1_491:
	cvt.u64.u32 	%rd2664, %r33265;
	add.s64 	%rd2665, %rd125, %rd2664;
	mov.b16 	%rs17500, 0;
	st.local.u8 	[%rd2665+1], %rs17500;
	mov.b32 	%r33266, 0;
$L__BB1_492:
	mov.u32 	%r934, %r33266;
	cvt.u64.u32 	%rd2666, %r934;
	add.s64 	%rd2667, %rd125, %rd2666;
	ld.local.u8 	%rs17501, [%rd2667];
	setp.ne.s16 	%p572, %rs17501, 0;
	add.s32 	%r33266, %r934, 1;
	@%p572 bra 	$L__BB1_492;
	and.b16  	%rs17502, %rs20936, 255;
	setp.eq.s16 	%p573, %rs17502, 0;
	mov.u32 	%r33268, %r934;
	@%p573 bra 	$L__BB1_496;
	mov.b32 	%r33267, 0;
$L__BB1_495:
	add.s32 	%r23566, %r33267, %r934;
	cvt.u64.u32 	%rd2668, %r23566;
	add.s64 	%rd2669, %rd126, %rd2668;
	ld.local.u8 	%rs17503, [%rd2669+8];
	add.s64 	%rd2670, %rd125, %rd2668;
	st.local.u8 	[%rd2670], %rs17503;
	add.s32 	%r937, %r33267, 1;
	add.s32 	%r33268, %r937, %r934;
	cvt.u64.u32 	%rd2671, %r33267;
	add.s64 	%rd2672, %rd126, %rd2671;
	ld.local.u8 	%rs17504, [%rd2672+9];
	setp.ne.s16 	%p574, %rs17504, 0;
	mov.u32 	%r33267, %r937;
	@%p574 bra 	$L__BB1_495;
$L__BB1_496:
	cvt.u64.u32 	%rd2673, %r33268;
	add.s64 	%rd2674, %rd125, %rd2673;
	mov.b16 	%rs17505, 0;
	st.local.u8 	[%rd2674+1], %rs17505;
	ld.local.v2.b32 	{%r23567, %r23568}, [%rd125];
	bfe.u32 	%r23569, %r23567, 0, 8;
	cvt.u16.u32 	%rs20936, %r23569;
	bfe.u32 	%r23570, %r23567, 8, 8;
	cvt.u16.u32 	%rs20935, %r23570;
	bfe.u32 	%r23571, %r23567, 16, 8;
	cvt.u16.u32 	%rs20934, %r23571;
	bfe.u32 	%r23572, %r23567, 24, 8;
	cvt.u16.u32 	%rs20933, %r23572;
	bfe.u32 	%r23573, %r23568, 0, 8;
	cvt.u16.u32 	%rs20932, %r23573;
	bfe.u32 	%r23574, %r23568, 8, 8;
	cvt.u16.u32 	%rs20931, %r23574;
	bfe.u32 	%r23575, %r23568, 16, 8;
	cvt.u16.u32 	%rs20930, %r23575;
	bfe.u32 	%r23576, %r23568, 24, 8;
	cvt.u16.u32 	%rs20929, %r23576;
	ld.local.v2.b32 	{%r23577, %r23578}, [%rd125+8];
	bfe.u32 	%r23579, %r23577, 0, 8;
	cvt.u16.u32 	%rs20928, %r23579;
	bfe.u32 	%r23580, %r23577, 8, 8;
	cvt.u16.u32 	%rs20927, %r23580;
	bfe.u32 	%r23581, %r23577, 16, 8;
	cvt.u16.u32 	%rs20926, %r23581;
	bfe.u32 	%r23582, %r23577, 24, 8;
	cvt.u16.u32 	%rs20925, %r23582;
	bfe.u32 	%r23583, %r23578, 0, 8;
	cvt.u16.u32 	%rs20924, %r23583;
	bfe.u32 	%r23584, %r23578, 8, 8;
	cvt.u16.u32 	%rs20923, %r23584;
	bfe.u32 	%r23585, %r23578, 16, 8;
	cvt.u16.u32 	%rs20922, %r23585;
	bfe.u32 	%r23586, %r23578, 24, 8;
	cvt.u16.u32 	%rs20921, %r23586;
	ld.local.v2.b32 	{%r23587, %r23588}, [%rd125+16];
	bfe.u32 	%r23589, %r23587, 0, 8;
	cvt.u16.u32 	%rs20920, %r23589;
	bfe.u32 	%r23590, %r23587, 8, 8;
	cvt.u16.u32 	%rs20919, %r23590;
	bfe.u32 	%r23591, %r23587, 16, 8;
	cvt.u16.u32 	%rs20918, %r23591;
	bfe.u32 	%r23592, %r23587, 24, 8;
	cvt.u16.u32 	%rs20917, %r23592;
	bfe.u32 	%r23593, %r23588, 0, 8;
	cvt.u16.u32 	%rs20916, %r23593;
	bfe.u32 	%r23594, %r23588, 8, 8;
	cvt.u16.u32 	%rs20915, %r23594;
	bfe.u32 	%r23595, %r23588, 16, 8;
	cvt.u16.u32 	%rs20914, %r23595;
	bfe.u32 	%r23596, %r23588, 24, 8;
	cvt.u16.u32 	%rs20913, %r23596;
	ld.local.v2.b32 	{%r23597, %r23598}, [%rd125+24];
	bfe.u32 	%r23599, %r23597, 0, 8;
	cvt.u16.u32 	%rs20912, %r23599;
	bfe.u32 	%r23600, %r23597, 8, 8;
	cvt.u16.u32 	%rs20911, %r23600;
	bfe.u32 	%r23601, %r23597, 16, 8;
	cvt.u16.u32 	%rs20910, %r23601;
	bfe.u32 	%r23602, %r23597, 24, 8;
	cvt.u16.u32 	%rs20909, %r23602;
	bfe.u32 	%r23603, %r23598, 0, 8;
	cvt.u16.u32 	%rs20908, %r23603;
	bfe.u32 	%r23604, %r23598, 8, 8;
	cvt.u16.u32 	%rs20907, %r23604;
	bfe.u32 	%r23605, %r23598, 16, 8;
	cvt.u16.u32 	%rs20906, %r23605;
	bfe.u32 	%r23606, %r23598, 24, 8;
	cvt.u16.u32 	%rs20905, %r23606;
	ld.local.v2.b32 	{%r23607, %r23608}, [%rd125+32];
	bfe.u32 	%r23609, %r23607, 0, 8;
	cvt.u16.u32 	%rs20904, %r23609;
	bfe.u32 	%r23610, %r23607, 8, 8;
	cvt.u16.u32 	%rs20903, %r23610;
	bfe.u32 	%r23611, %r23607, 16, 8;
	cvt.u16.u32 	%rs20902, %r23611;
	bfe.u32 	%r23612, %r23607, 24, 8;
	cvt.u16.u32 	%rs20901, %r23612;
	bfe.u32 	%r23613, %r23608, 0, 8;
	cvt.u16.u32 	%rs20900, %r23613;
	bfe.u32 	%r23614, %r23608, 8, 8;
	cvt.u16.u32 	%rs20899, %r23614;
	bfe.u32 	%r23615, %r23608, 16, 8;
	cvt.u16.u32 	%rs20898, %r23615;
	bfe.u32 	%r23616, %r23608, 24, 8;
	cvt.u16.u32 	%rs20897, %r23616;
	ld.local.v2.b32 	{%r23617, %r23618}, [%rd125+40];
	bfe.u32 	%r23619, %r23617, 0, 8;
	cvt.u16.u32 	%rs20896, %r23619;
	bfe.u32 	%r23620, %r23617, 8, 8;
	cvt.u16.u32 	%rs20895, %r23620;
	bfe.u32 	%r23621, %r23617, 16, 8;
	cvt.u16.u32 	%rs20894, %r23621;
	bfe.u32 	%r23622, %r23617, 24, 8;
	cvt.u16.u32 	%rs20893, %r23622;
	bfe.u32 	%r23623, %r23618, 0, 8;
	cvt.u16.u32 	%rs20892, %r23623;
	bfe.u32 	%r23624, %r23618, 8, 8;
	cvt.u16.u32 	%rs20891, %r23624;
	bfe.u32 	%r23625, %r23618, 16, 8;
	cvt.u16.u32 	%rs20890, %r23625;
	bfe.u32 	%r23626, %r23618, 24, 8;
	cvt.u16.u32 	%rs20889, %r23626;
	ld.local.v2.u8 	{%rs20888, %rs20887}, [%rd125+48];
	ld.local.u32 	%r33243, [%rd125+52];
	ld.local.f64 	%fd453, [%rd125+56];
$L__BB1_497:
	mov.u32 	%r33244, %r927;
$L__BB1_498:
	cvt.u32.u16 	%r23717, %rs20936;
	and.b32  	%r23718, %r23717, 255;
	and.b16  	%rs17506, %rs20935, 255;
	mul.wide.u16 	%r23719, %rs17506, 256;
	or.b32  	%r23720, %r23719, %r23718;
	cvt.u32.u16 	%r23721, %rs20934;
	shl.b32 	%r23722, %r23721, 16;
	and.b32  	%r23723, %r23722, 16711680;
	or.b32  	%r23724, %r23720, %r23723;
	cvt.u32.u16 	%r23725, %rs20933;
	shl.b32 	%r23726, %r23725, 24;
	or.b32  	%r23638, %r23724, %r23726;
	cvt.u32.u16 	%r23727, %rs20932;
	and.b32  	%r23728, %r23727, 255;
	and.b16  	%rs17507, %rs20931, 255;
	mul.wide.u16 	%r23729, %rs17507, 256;
	or.b32  	%r23730, %r23729, %r23728;
	cvt.u32.u16 	%r23731, %rs20930;
	shl.b32 	%r23732, %r23731, 16;
	and.b32  	%r23733, %r23732, 16711680;
	or.b32  	%r23734, %r23730, %r23733;
	cvt.u32.u16 	%r23735, %rs20929;
	shl.b32 	%r23736, %r23735, 24;
	or.b32  	%r23643, %r23734, %r23736;
	cvt.u32.u16 	%r23737, %rs20928;
	and.b32  	%r23738, %r23737, 255;
	and.b16  	%rs17508, %rs20927, 255;
	mul.wide.u16 	%r23739, %rs17508, 256;
	or.b32  	%r23740, %r23739, %r23738;
	cvt.u32.u16 	%r23741, %rs20926;
	shl.b32 	%r23742, %r23741, 16;
	and.b32  	%r23743, %r23742, 16711680;
	or.b32  	%r23744, %r23740, %r23743;
	cvt.u32.u16 	%r23745, %rs20925;
	shl.b32 	%r23746, %r23745, 24;
	or.b32  	%r23648, %r23744, %r23746;
	cvt.u32.u16 	%r23747, %rs20924;
	and.b32  	%r23748, %r23747, 255;
	and.b16  	%rs17509, %rs20923, 255;
	mul.wide.u16 	%r23749, %rs17509, 256;
	or.b32  	%r23750, %r23749, %r23748;
	cvt.u32.u16 	%r23751, %rs20922;
	shl.b32 	%r23752, %r23751, 16;
	and.b32  	%r23753, %r23752, 16711680;
	or.b32  	%r23754, %r23750, %r23753;
	cvt.u32.u16 	%r23755, %rs20921;
	shl.b32 	%r23756, %r23755, 24;
	or.b32  	%r23653, %r23754, %r23756;
	cvt.u32.u16 	%r23757, %rs20920;
	and.b32  	%r23758, %r23757, 255;
	and.b16  	%rs17510, %rs20919, 255;
	mul.wide.u16 	%r23759, %rs17510, 256;
	or.b32  	%r23760, %r23759, %r23758;
	cvt.u32.u16 	%r23761, %rs20918;
	shl.b32 	%r23762, %r23761, 16;
	and.b32  	%r23763, %r23762, 16711680;
	or.b32  	%r23764, %r23760, %r23763;
	cvt.u32.u16 	%r23765, %rs20917;
	shl.b32 	%r23766, %r23765, 24;
	or.b32  	%r23658, %r23764, %r23766;
	cvt.u32.u16 	%r23767, %rs20916;
	and.b32  	%r23768, %r23767, 255;
	and.b16  	%rs17511, %rs20915, 255;
	mul.wide.u16 	%r23769, %rs17511, 256;
	or.b32  	%r23770, %r23769, %r23768;
	cvt.u32.u16 	%r23771, %rs20914;
	shl.b32 	%r23772, %r23771, 16;
	and.b32  	%r23773, %r23772, 16711680;
	or.b32  	%r23774, %r23770, %r23773;
	cvt.u32.u16 	%r23775, %rs20913;
	shl.b32 	%r23776, %r23775, 24;
	or.b32  	%r23663, %r23774, %r23776;
	cvt.u32.u16 	%r23777, %rs20912;
	and.b32  	%r23778, %r23777, 255;
	and.b16  	%rs17512, %rs20911, 255;
	mul.wide.u16 	%r23779, %rs17512, 256;
	or.b32  	%r23780, %r23779, %r23778;
	cvt.u32.u16 	%r23781, %rs20910;
	shl.b32 	%r23782, %r23781, 16;
	and.b32  	%r23783, %r23782, 16711680;
	or.b32  	%r23784, %r23780, %r23783;
	cvt.u32.u16 	%r23785, %rs20909;
	shl.b32 	%r23786, %r23785, 24;
	or.b32  	%r23668, %r23784, %r23786;
	cvt.u32.u16 	%r23787, %rs20908;
	and.b32  	%r23788, %r23787, 255;
	and.b16  	%rs17513, %rs20907, 255;
	mul.wide.u16 	%r23789, %rs17513, 256;
	or.b32  	%r23790, %r23789, %r23788;
	cvt.u32.u16 	%r23791, %rs20906;
	shl.b32 	%r23792, %r23791, 16;
	and.b32  	%r23793, %r23792, 16711680;
	or.b32  	%r23794, %r23790, %r23793;
	cvt.u32.u16 	%r23795, %rs20905;
	shl.b32 	%r23796, %r23795, 24;
	or.b32  	%r23673, %r23794, %r23796;
	cvt.u32.u16 	%r23797, %rs20904;
	and.b32  	%r23798, %r23797, 255;
	and.b16  	%rs17514, %rs20903, 255;
	mul.wide.u16 	%r23799, %rs17514, 256;
	or.b32  	%r23800, %r23799, %r23798;
	cvt.u32.u16 	%r23801, %rs20902;
	shl.b32 	%r23802, %r23801, 16;
	and.b32  	%r23803, %r23802, 16711680;
	or.b32  	%r23804, %r23800, %r23803;
	cvt.u32.u16 	%r23805, %rs20901;
	shl.b32 	%r23806, %r23805, 24;
	or.b32  	%r23678, %r23804, %r23806;
	cvt.u32.u16 	%r23807, %rs20900;
	and.b32  	%r23808, %r23807, 255;
	and.b16  	%rs17515, %rs20899, 255;
	mul.wide.u16 	%r23809, %rs17515, 256;
	or.b32  	%r23810, %r23809, %r23808;
	cvt.u32.u16 	%r23811, %rs20898;
	shl.b32 	%r23812, %r23811, 16;
	and.b32  	%r23813, %r23812, 16711680;
	or.b32  	%r23814, %r23810, %r23813;
	cvt.u32.u16 	%r23815, %rs20897;
	shl.b32 	%r23816, %r23815, 24;
	or.b32  	%r23683, %r23814, %r23816;
	cvt.u32.u16 	%r23817, %rs20896;
	and.b32  	%r23818, %r23817, 255;
	and.b16  	%rs17516, %rs20895, 255;
	mul.wide.u16 	%r23819, %rs17516, 256;
	or.b32  	%r23820, %r23819, %r23818;
	cvt.u32.u16 	%r23821, %rs20894;
	shl.b32 	%r23822, %r23821, 16;
	and.b32  	%r23823, %r23822, 16711680;
	or.b32  	%r23824, %r23820, %r23823;
	cvt.u32.u16 	%r23825, %rs20893;
	shl.b32 	%r23826, %r23825, 24;
	or.b32  	%r23688, %r23824, %r23826;
	cvt.u32.u16 	%r23827, %rs20892;
	and.b32  	%r23828, %r23827, 255;
	and.b16  	%rs17517, %rs20891, 255;
	mul.wide.u16 	%r23829, %rs17517, 256;
	or.b32  	%r23830, %r23829, %r23828;
	cvt.u32.u16 	%r23831, %rs20890;
	shl.b32 	%r23832, %r23831, 16;
	and.b32  	%r23833, %r23832, 16711680;
	or.b32  	%r23834, %r23830, %r23833;
	cvt.u32.u16 	%r23835, %rs20889;
	shl.b32 	%r23836, %r23835, 24;
	or.b32  	%r23693, %r23834, %r23836;
	cvt.u32.u16 	%r23837, %rs20888;
	and.b32  	%r23838, %r23837, 255;
	and.b16  	%rs17518, %rs20887, 255;
	mul.wide.u16 	%r23839, %rs17518, 256;
	or.b32  	%r23698, %r23839, %r23838;
	mov.b32 	%r23714, 8;
	mov.b32 	%r23716, -1;
	// begin inline asm
	shfl.sync.down.b32 %r23627, %r33244, %r23714, %r841, %r23716;
	// end inline asm
	// begin inline asm
	shfl.sync.down.b32 %r23632, %r23633, %r23714, %r841, %r23716;
	// end inline asm
	// begin inline asm
	shfl.sync.down.b32 %r23637, %r23638, %r23714, %r841, %r23716;
	// end inline asm
	// begin inline asm
	shfl.sync.down.b32 %r23642, %r23643, %r23714, %r841, %r23716;
	// end inline asm
	// begin inline asm
	shfl.sync.down.b32 %r23647, %r23648, %r23714, %r841, %r23716;
	// end inline asm
	// begin inline asm
	shfl.sync.down.b32 %r23652, %r23653, %r23714, %r841, %r23716;
	// end inline asm
	// begin inline asm
	shfl.sync.down.b32 %r23657, %r23658, %r23714, %r841, %r23716;
	// end inline asm
	// begin inline asm
	shfl.sync.down.b32 %r23662, %r23663, %r23714, %r841, %r23716;
	// end inline asm
	// begin inline asm
	shfl.sync.down.b32 %r23667, %r23668, %r23714, %r841, %r23716;
	// end inline asm
	// begin inline asm
	shfl.sync.down.b32 %r23672, %r23673, %r23714, %r841, %r23716;
	// end inline asm
	// begin inline asm
	shfl.sync.down.b32 %r23677, %r23678, %r23714, %r841, %r23716;
	// end inline asm
	// begin inline asm
	shfl.sync.down.b32 %r23682, %r23683, %r23714, %r841, %r23716;
	// end inline asm
	// begin inline asm
	shfl.sync.down.b32 %r23687, %r23688, %r23714, %r841, %r23716;
	// end inline asm
	// begin inline asm
	shfl.sync.down.b32 %r23692, %r23693, %r23714, %r841, %r23716;
	// end inline asm
	// begin inline asm
	shfl.sync.down.b32 %r23697, %r23698, %r23714, %r841, %r23716;
	// end inline asm
	// begin inline asm
	shfl.sync.down.b32 %r23702, %r33243, %r23714, %r841, %r23716;
	// end inline asm
	mov.b64 	%rd2675, %fd453;
	mov.b64 	{%r23708, %r23713}, %rd2675;
	// begin inline asm
	shfl.sync.down.b32 %r23707, %r23708, %r23714, %r841, %r23716;
	// end inline asm
	// begin inline asm
	shfl.sync.down.b32 %r23712, %r23713, %r23714, %r841, %r23716;
	// end inline asm
	add.s32 	%r23840, %r17996, 8;
	setp.gt.s32 	%p575, %r23840, %r841;
	@%p575 bra 	$L__BB1_512;
	shr.u32 	%r23841, %r23697, 8;
	cvt.u16.u32 	%rs17519, %r23841;
	cvt.u16.u32 	%rs17520, %r23697;
	cvt.u16.u32 	%rs5962, %r23637;
	mov.b64 	%rd2676, {%r23707, %r23712};
	mov.b64 	%fd103, %rd2676;
	st.local.u32 	[%rd123], %r33244;
	cvt.u32.u16 	%r23842, %rs20929;
	cvt.u32.u16 	%r23843, %rs20930;
	prmt.b32 	%r23844, %r23843, %r23842, 0x3340U;
	cvt.u32.u16 	%r23845, %rs20931;
	cvt.u32.u16 	%r23846, %rs20932;
	prmt.b32 	%r23847, %r23846, %r23845, 0x3340U;
	prmt.b32 	%r23848, %r23847, %r23844, 0x5410U;
	cvt.u32.u16 	%r23849, %rs20933;
	cvt.u32.u16 	%r23850, %rs20934;
	prmt.b32 	%r23851, %r23850, %r23849, 0x3340U;
	cvt.u32.u16 	%r23852, %rs20935;
	cvt.u32.u16 	%r23853, %rs20936;
	prmt.b32 	%r23854, %r23853, %r23852, 0x3340U;
	prmt.b32 	%r23855, %r23854, %r23851, 0x5410U;
	st.local.v2.b32 	[%rd123+8], {%r23855, %r23848};
	cvt.u32.u16 	%r23856, %rs20921;
	cvt.u32.u16 	%r23857, %rs20922;
	prmt.b32 	%r23858, %r23857, %r23856, 0x3340U;
	cvt.u32.u16 	%r23859, %rs20923;
	cvt.u32.u16 	%r23860, %rs20924;
	prmt.b32 	%r23861, %r23860, %r23859, 0x3340U;
	prmt.b32 	%r23862, %r23861, %r23858, 0x5410U;
	cvt.u32.u16 	%r23863, %rs20925;
	cvt.u32.u16 	%r23864, %rs20926;
	prmt.b32 	%r23865, %r23864, %r23863, 0x3340U;
	cvt.u32.u16 	%r23866, %rs20927;
	cvt.u32.u16 	%r23867, %rs20928;
	prmt.b32 	%r23868, %r23867, %r23866, 0x3340U;
	prmt.b32 	%r23869, %r23868, %r23865, 0x5410U;
	st.local.v2.b32 	[%rd123+16], {%r23869, %r23862};
	cvt.u32.u16 	%r23870, %rs20913;
	cvt.u32.u16 	%r23871, %rs20914;
	prmt.b32 	%r23872, %r23871, %r23870, 0x3340U;
	cvt.u32.u16 	%r23873, %rs20915;
	cvt.u32.u16 	%r23874, %rs20916;
	prmt.b32 	%r23875, %r23874, %r23873, 0x3340U;
	prmt.b32 	%r23876, %r23875, %r23872, 0x5410U;
	cvt.u32.u16 	%r23877, %rs20917;
	cvt.u32.u16 	%r23878, %rs20918;
	prmt.b32 	%r23879, %r23878, %r23877, 0x3340U;
	cvt.u32.u16 	%r23880, %rs20919;
	cvt.u32.u16 	%r23881, %rs20920;
	prmt.b32 	%r23882, %r23881, %r23880, 0x3340U;
	prmt.b32 	%r23883, %r23882, %r23879, 0x5410U;
	st.local.v2.b32 	[%rd123+24], {%r23883, %r23876};
	cvt.u32.u16 	%r23884, %rs20905;
	cvt.u32.u16 	%r23885, %rs20906;
	prmt.b32 	%r23886, %r23885, %r23884, 0x3340U;
	cvt.u32.u16 	%r23887, %rs20907;
	cvt.u32.u16 	%r23888, %rs20908;
	prmt.b32 	%r23889, %r23888, %r23887, 0x3340U;
	prmt.b32 	%r23890, %r23889, %r23886, 0x5410U;
	cvt.u32.u16 	%r23891, %rs20909;
	cvt.u32.u16 	%r23892, %rs20910;
	prmt.b32 	%r23893, %r23892, %r23891, 0x3340U;
	cvt.u32.u16 	%r23894, %rs20911;
	cvt.u32.u16 	%r23895, %rs20912;
	prmt.b32 	%r23896, %r23895, %r23894, 0x3340U;
	prmt.b32 	%r23897, %r23896, %r23893, 0x5410U;
	st.local.v2.b32 	[%rd123+32], {%r23897, %r23890};
	cvt.u32.u16 	%r23898, %rs20897;
	cvt.u32.u16 	%r23899, %rs20898;
	prmt.b32 	%r23900, %r23899, %r23898, 0x3340U;
	cvt.u32.u16 	%r23901, %rs20899;
	cvt.u32.u16 	%r23902, %rs20900;
	prmt.b32 	%r23903, %r23902, %r23901, 0x3340U;
	prmt.b32 	%r23904, %r23903, %r23900, 0x5410U;
	cvt.u32.u16 	%r23905, %rs20901;
	cvt.u32.u16 	%r23906, %rs20902;
	prmt.b32 	%r23907, %r23906, %r23905, 0x3340U;
	cvt.u32.u16 	%r23908, %rs20903;
	cvt.u32.u16 	%r23909, %rs20904;
	prmt.b32 	%r23910, %r23909, %r23908, 0x3340U;
	prmt.b32 	%r23911, %r23910, %r23907, 0x5410U;
	st.local.v2.b32 	[%rd123+40], {%r23911, %r23904};
	cvt.u32.u16 	%r23912, %rs20889;
	cvt.u32.u16 	%r23913, %rs20890;
	prmt.b32 	%r23914, %r23913, %r23912, 0x3340U;
	cvt.u32.u16 	%r23915, %rs20891;
	cvt.u32.u16 	%r23916, %rs20892;
	prmt.b32 	%r23917, %r23916, %r23915, 0x3340U;
	prmt.b32 	%r23918, %r23917, %r23914, 0x5410U;
	cvt.u32.u16 	%r23919, %rs20893;
	cvt.u32.u16 	%r23920, %rs20894;
	prmt.b32 	%r23921, %r23920, %r23919, 0x3340U;
	cvt.u32.u16 	%r23922, %rs20895;
	cvt.u32.u16 	%r23923, %rs20896;
	prmt.b32 	%r23924, %r23923, %r23922, 0x3340U;
	prmt.b32 	%r23925, %r23924, %r23921, 0x5410U;
	st.local.v2.b32 	[%rd123+48], {%r23925, %r23918};
	st.local.v2.u8 	[%rd123+56], {%rs20888, %rs20887};
	st.local.u32 	[%rd123+60], %r33243;
	st.local.f64 	[%rd123+64], %fd453;
	st.local.u32 	[%rd124], %r23627;
	st.local.v2.b32 	[%rd124+8], {%r23637, %r23642};
	st.local.v2.b32 	[%rd124+16], {%r23647, %r23652};
	st.local.v2.b32 	[%rd124+24], {%r23657, %r23662};
	st.local.v2.b32 	[%rd124+32], {%r23667, %r23672};
	st.local.v2.b32 	[%rd124+40], {%r23677, %r23682};
	st.local.v2.b32 	[%rd124+48], {%r23687, %r23692};
	st.local.v2.u8 	[%rd124+56], {%rs17520, %rs17519};
	st.local.u32 	[%rd124+60], %r23702;
	st.local.v2.u32 	[%rd124+64], {%r23707, %r23712};
	add.s32 	%r961, %r33244, %r23627;
	setp.ne.s32 	%p576, %r33244, 0;
	@%p576 bra 	$L__BB1_511;
	mov.b16 	%rs17521, 0;
	st.local.u8 	[%rd122], %rs17521;
	add.s32 	%r23927, %r33243, %r23702;
	st.local.u32 	[%rd122+52], %r23927;
	add.f64 	%fd377, %fd453, %fd103;
	st.local.f64 	[%rd122+56], %fd377;
	mov.b32 	%r33272, 0;
$L__BB1_501:
	mov.u32 	%r962, %r33272;
	cvt.u64.u32 	%rd2677, %r962;
	add.s64 	%rd2678, %rd122, %rd2677;
	ld.local.u8 	%rs17522, [%rd2678];
	setp.ne.s16 	%p577, %rs17522, 0;
	add.s32 	%r33272, %r962, 1;
	@%p577 bra 	$L__BB1_501;
	and.b16  	%rs17523, %rs5962, 255;
	setp.eq.s16 	%p578, %rs17523, 0;
	mov.u32 	%r33274, %r962;
	@%p578 bra 	$L__BB1_505;
	mov.b32 	%r33273, 0;
$L__BB1_504:
	add.s32 	%r23929, %r33273, %r962;
	cvt.u64.u32 	%rd2679, %r23929;
	add.s64 	%rd2680, %rd124, %rd2679;
	ld.local.u8 	%rs17524, [%rd2680+8];
	add.s64 	%rd2681, %rd122, %rd2679;
	st.local.u8 	[%rd2681], %rs17524;
	add.s32 	%r965, %r33273, 1;
	add.s32 	%r33274, %r965, %r962;
	cvt.u64.u32 	%rd2682, %r33273;
	add.s64 	%rd2683, %rd124, %rd2682;
	ld.local.u8 	%rs17525, [%rd2683+9];
	setp.ne.s16 	%p579, %rs17525, 0;
	mov.u32 	%r33273, %r965;
	@%p579 bra 	$L__BB1_504;
$L__BB1_505:
	cvt.u64.u32 	%rd2684, %r33274;
	add.s64 	%rd2685, %rd122, %rd2684;
	mov.b16 	%rs17526, 0;
	st.local.u8 	[%rd2685+1], %rs17526;
	mov.b32 	%r33275, 0;
$L__BB1_506:
	mov.u32 	%r968, %r33275;
	cvt.u64.u32 	%rd2686, %r968;
	add.s64 	%rd2687, %rd122, %rd2686;
	ld.local.u8 	%rs17527, [%rd2687];
	setp.ne.s16 	%p580, %rs17527, 0;
	add.s32 	%r33275, %r968, 1;
	@%p580 bra 	$L__BB1_506;
	and.b16  	%rs17528, %rs20936, 255;
	setp.eq.s16 	%p581, %rs17528, 0;
	mov.u32 	%r33277, %r968;
	@%p581 bra 	$L__BB1_510;
	mov.b32 	%r33276, 0;
$L__BB1_509:
	add.s32 	%r23932, %r33276, %r968;
	cvt.u64.u32 	%rd2688, %r23932;
	add.s64 	%rd2689, %rd123, %rd2688;
	ld.local.u8 	%rs17529, [%rd2689+8];
	add.s64 	%rd2690, %rd122, %rd2688;
	st.local.u8 	[%rd2690], %rs17529;
	add.s32 	%r971, %r33276, 1;
	add.s32 	%r33277, %r971, %r968;
	cvt.u64.u32 	%rd2691, %r33276;
	add.s64 	%rd2692, %rd123, %rd2691;
	ld.local.u8 	%rs17530, [%rd2692+9];
	setp.ne.s16 	%p582, %rs17530, 0;
	mov.u32 	%r33276, %r971;
	@%p582 bra 	$L__BB1_509;
$L__BB1_510:
	cvt.u64.u32 	%rd2693, %r33277;
	add.s64 	%rd2694, %rd122, %rd2693;
	mov.b16 	%rs17531, 0;
	st.local.u8 	[%rd2694+1], %rs17531;
	ld.local.v2.b32 	{%r23933, %r23934}, [%rd122];
	bfe.u32 	%r23935, %r23933, 0, 8;
	cvt.u16.u32 	%rs20936, %r23935;
	bfe.u32 	%r23936, %r23933, 8, 8;
	cvt.u16.u32 	%rs20935, %r23936;
	bfe.u32 	%r23937, %r23933, 16, 8;
	cvt.u16.u32 	%rs20934, %r23937;
	bfe.u32 	%r23938, %r23933, 24, 8;
	cvt.u16.u32 	%rs20933, %r23938;
	bfe.u32 	%r23939, %r23934, 0, 8;
	cvt.u16.u32 	%rs20932, %r23939;
	bfe.u32 	%r23940, %r23934, 8, 8;
	cvt.u16.u32 	%rs20931, %r23940;
	bfe.u32 	%r23941, %r23934, 16, 8;
	cvt.u16.u32 	%rs20930, %r23941;
	bfe.u32 	%r23942, %r23934, 24, 8;
	cvt.u16.u32 	%rs20929, %r23942;
	ld.local.v2.b32 	{%r23943, %r23944}, [%rd122+8];
	bfe.u32 	%r23945, %r23943, 0, 8;
	cvt.u16.u32 	%rs20928, %r23945;
	bfe.u32 	%r23946, %r23943, 8, 8;
	cvt.u16.u32 	%rs20927, %r23946;
	bfe.u32 	%r23947, %r23943, 16, 8;
	cvt.u16.u32 	%rs20926, %r23947;
	bfe.u32 	%r23948, %r23943, 24, 8;
	cvt.u16.u32 	%rs20925, %r23948;
	bfe.u32 	%r23949, %r23944, 0, 8;
	cvt.u16.u32 	%rs20924, %r23949;
	bfe.u32 	%r23950, %r23944, 8, 8;
	cvt.u16.u32 	%rs20923, %r23950;
	bfe.u32 	%r23951, %r23944, 16, 8;
	cvt.u16.u32 	%rs20922, %r23951;
	bfe.u32 	%r23952, %r23944, 24, 8;
	cvt.u16.u32 	%rs20921, %r23952;
	ld.local.v2.b32 	{%r23953, %r23954}, [%rd122+16];
	bfe.u32 	%r23955, %r23953, 0, 8;
	cvt.u16.u32 	%rs20920, %r23955;
	bfe.u32 	%r23956, %r23953, 8, 8;
	cvt.u16.u32 	%rs20919, %r23956;
	bfe.u32 	%r23957, %r23953, 16, 8;
	cvt.u16.u32 	%rs20918, %r23957;
	bfe.u32 	%r23958, %r23953, 24, 8;
	cvt.u16.u32 	%rs20917, %r23958;
	bfe.u32 	%r23959, %r23954, 0, 8;
	cvt.u16.u32 	%rs20916, %r23959;
	bfe.u32 	%r23960, %r23954, 8, 8;
	cvt.u16.u32 	%rs20915, %r23960;
	bfe.u32 	%r23961, %r23954, 16, 8;
	cvt.u16.u32 	%rs20914, %r23961;
	bfe.u32 	%r23962, %r23954, 24, 8;
	cvt.u16.u32 	%rs20913, %r23962;
	ld.local.v2.b32 	{%r23963, %r23964}, [%rd122+24];
	bfe.u32 	%r23965, %r23963, 0, 8;
	cvt.u16.u32 	%rs20912, %r23965;
	bfe.u32 	%r23966, %r23963, 8, 8;
	cvt.u16.u32 	%rs20911, %r23966;
	bfe.u32 	%r23967, %r23963, 16, 8;
	cvt.u16.u32 	%rs20910, %r23967;
	bfe.u32 	%r23968, %r23963, 24, 8;
	cvt.u16.u32 	%rs20909, %r23968;
	bfe.u32 	%r23969, %r23964, 0, 8;
	cvt.u16.u32 	%rs20908, %r23969;
	bfe.u32 	%r23970, %r23964, 8, 8;
	cvt.u16.u32 	%rs20907, %r23970;
	bfe.u32 	%r23971, %r23964, 16, 8;
	cvt.u16.u32 	%rs20906, %r23971;
	bfe.u32 	%r23972, %r23964, 24, 8;
	cvt.u16.u32 	%rs20905, %r23972;
	ld.local.v2.b32 	{%r23973, %r23974}, [%rd122+32];
	bfe.u32 	%r23975, %r23973, 0, 8;
	cvt.u16.u32 	%rs20904, %r23975;
	bfe.u32 	%r23976, %r23973, 8, 8;
	cvt.u16.u32 	%rs20903, %r23976;
	bfe.u32 	%r23977, %r23973, 16, 8;
	cvt.u16.u32 	%rs20902, %r23977;
	bfe.u32 	%r23978, %r23973, 24, 8;
	cvt.u16.u32 	%rs20901, %r23978;
	bfe.u32 	%r23979, %r23974, 0, 8;
	cvt.u16.u32 	%rs20900, %r23979;
	bfe.u32 	%r23980, %r23974, 8, 8;
	cvt.u16.u32 	%rs20899, %r23980;
	bfe.u32 	%r23981, %r23974, 16, 8;
	cvt.u16.u32 	%rs20898, %r23981;
	bfe.u32 	%r23982, %r23974, 24, 8;
	cvt.u16.u32 	%rs20897, %r23982;
	ld.local.v2.b32 	{%r23983, %r23984}, [%rd122+40];
	bfe.u32 	%r23985, %r23983, 0, 8;
	cvt.u16.u32 	%rs20896, %r23985;
	bfe.u32 	%r23986, %r23983, 8, 8;
	cvt.u16.u32 	%rs20895, %r23986;
	bfe.u32 	%r23987, %r23983, 16, 8;
	cvt.u16.u32 	%rs20894, %r23987;
	bfe.u32 	%r23988, %r23983, 24, 8;
	cvt.u16.u32 	%rs20893, %r23988;
	bfe.u32 	%r23989, %r23984, 0, 8;
	cvt.u16.u32 	%rs20892, %r23989;
	bfe.u32 	%r23990, %r23984, 8, 8;
	cvt.u16.u32 	%rs20891, %r23990;
	bfe.u32 	%r23991, %r23984, 16, 8;
	cvt.u16.u32 	%rs20890, %r23991;
	bfe.u32 	%r23992, %r23984, 24, 8;
	cvt.u16.u32 	%rs20889, %r23992;
	ld.local.v2.u8 	{%rs20888, %rs20887}, [%rd122+48];
	ld.local.u32 	%r33243, [%rd122+52];
	ld.local.f64 	%fd453, [%rd122+56];
$L__BB1_511:
	mov.u32 	%r33244, %r961;
$L__BB1_512:
	cvt.u32.u16 	%r24083, %rs20936;
	and.b32  	%r24084, %r24083, 255;
	and.b16  	%rs17532, %rs20935, 255;
	mul.wide.u16 	%r24085, %rs17532, 256;
	or.b32  	%r24086, %r24085, %r24084;
	cvt.u32.u16 	%r24087, %rs20934;
	shl.b32 	%r24088, %r24087, 16;
	and.b32  	%r24089, %r24088, 16711680;
	or.b32  	%r24090, %r24086, %r24089;
	cvt.u32.u16 	%r24091, %rs20933;
	shl.b32 	%r24092, %r24091, 24;
	or.b32  	%r24004, %r24090, %r24092;
	cvt.u32.u16 	%r24093, %rs20932;
	and.b32  	%r24094, %r24093, 255;
	and.b16  	%rs17533, %rs20931, 255;
	mul.wide.u16 	%r24095, %rs17533, 256;
	or.b32  	%r24096, %r24095, %r24094;
	cvt.u32.u16 	%r24097, %rs20930;
	shl.b32 	%r24098, %r24097, 16;
	and.b32  	%r24099, %r24098, 16711680;
	or.b32  	%r24100, %r24096, %r24099;
	cvt.u32.u16 	%r24101, %rs20929;
	shl.b32 	%r24102, %r24101, 24;
	or.b32  	%r24009, %r24100, %r24102;
	cvt.u32.u16 	%r24103, %rs20928;
	and.b32  	%r24104, %r24103, 255;
	and.b16  	%rs17534, %rs20927, 255;
	mul.wide.u16 	%r24105, %rs17534, 256;
	or.b32  	%r24106, %r24105, %r24104;
	cvt.u32.u16 	%r24107, %rs20926;
	shl.b32 	%r24108, %r24107, 16;
	and.b32  	%r24109, %r24108, 16711680;
	or.b32  	%r24110, %r24106, %r24109;
	cvt.u32.u16 	%r24111, %rs20925;
	shl.b32 	%r24112, %r24111, 24;
	or.b32  	%r24014, %r24110, %r24112;
	cvt.u32.u16 	%r24113, %rs20924;
	and.b32  	%r24114, %r24113, 255;
	and.b16  	%rs17535, %rs20923, 255;
	mul.wide.u16 	%r24115, %rs17535, 256;
	or.b32  	%r24116, %r24115, %r24114;
	cvt.u32.u16 	%r24117, %rs20922;
	shl.b32 	%r24118, %r24117, 16;
	and.b32  	%r24119, %r24118, 16711680;
	or.b32  	%r24120, %r24116, %r24119;
	cvt.u32.u16 	%r24121, %rs20921;
	shl.b32 	%r24122, %r24121, 24;
	or.b32  	%r24019, %r24120, %r24122;
	cvt.u32.u16 	%r24123, %rs20920;
	and.b32  	%r24124, %r24123, 255;
	and.b16  	%rs17536, %rs20919, 255;
	mul.wide.u16 	%r24125, %rs17536, 256;
	or.b32  	%r24126, %r24125, %r24124;
	cvt.u32.u16 	%r24127, %rs20918;
	shl.b32 	%r24128, %r24127, 16;
	and.b32  	%r24129, %r24128, 16711680;
	or.b32  	%r24130, %r24126, %r24129;
	cvt.u32.u16 	%r24131, %rs20917;
	shl.b32 	%r24132, %r24131, 24;
	or.b32  	%r24024, %r24130, %r24132;
	cvt.u32.u16 	%r24133, %rs20916;
	and.b32  	%r24134, %r24133, 255;
	and.b16  	%rs17537, %rs20915, 255;
	mul.wide.u16 	%r24135, %rs17537, 256;
	or.b32  	%r24136, %r24135, %r24134;
	cvt.u32.u16 	%r24137, %rs20914;
	shl.b32 	%r24138, %r24137, 16;
	and.b32  	%r24139, %r24138, 16711680;
	or.b32  	%r24140, %r24136, %r24139;
	cvt.u32.u16 	%r24141, %rs20913;
	shl.b32 	%r24142, %r24141, 24;
	or.b32  	%r24029, %r24140, %r24142;
	cvt.u32.u16 	%r24143, %rs20912;
	and.b32  	%r24144, %r24143, 255;
	and.b16  	%rs17538, %rs20911, 255;
	mul.wide.u16 	%r24145, %rs17538, 256;
	or.b32  	%r24146, %r24145, %r24144;
	cvt.u32.u16 	%r24147, %rs20910;
	shl.b32 	%r24148, %r24147, 16;
	and.b32  	%r24149, %r24148, 16711680;
	or.b32  	%r24150, %r24146, %r24149;
	cvt.u32.u16 	%r24151, %rs20909;
	shl.b32 	%r24152, %r24151, 24;
	or.b32  	%r24034, %r24150, %r24152;
	cvt.u32.u16 	%r24153, %rs20908;
	and.b32  	%r24154, %r24153, 255;
	and.b16  	%rs17539, %rs20907, 255;
	mul.wide.u16 	%r24155, %rs17539, 256;
	or.b32  	%r24156, %r24155, %r24154;
	cvt.u32.u16 	%r24157, %rs20906;
	shl.b32 	%r24158, %r24157, 16;
	and.b32  	%r24159, %r24158, 16711680;
	or.b32  	%r24160, %r24156, %r24159;
	cvt.u32.u16 	%r24161, %rs20905;
	shl.b32 	%r24162, %r24161, 24;
	or.b32  	%r24039, %r24160, %r24162;
	cvt.u32.u16 	%r24163, %rs20904;
	and.b32  	%r24164, %r24163, 255;
	and.b16  	%rs17540, %rs20903, 255;
	mul.wide.u16 	%r24165, %rs17540, 256;
	or.b32  	%r24166, %r24165, %r24164;
	cvt.u32.u16 	%r24167, %rs20902;
	shl.b32 	%r24168, %r24167, 16;
	and.b32  	%r24169, %r24168, 16711680;
	or.b32  	%r24170, %r24166, %r24169;
	cvt.u32.u16 	%r24171, %rs20901;
	shl.b32 	%r24172, %r24171, 24;
	or.b32  	%r24044, %r24170, %r24172;
	cvt.u32.u16 	%r24173, %rs20900;
	and.b32  	%r24174, %r24173, 255;
	and.b16  	%rs17541, %rs20899, 255;
	mul.wide.u16 	%r24175, %rs17541, 256;
	or.b32  	%r24176, %r24175, %r24174;
	cvt.u32.u16 	%r24177, %rs20898;
	shl.b32 	%r24178, %r24177, 16;
	and.b32  	%r24179, %r24178, 16711680;
	or.b32  	%r24180, %r24176, %r24179;
	cvt.u32.u16 	%r24181, %rs20897;
	shl.b32 	%r24182, %r24181, 24;
	or.b32  	%r24049, %r24180, %r24182;
	cvt.u32.u16 	%r24183, %rs20896;
	and.b32  	%r24184, %r24183, 255;
	and.b16  	%rs17542, %rs20895, 255;
	mul.wide.u16 	%r24185, %rs17542, 256;
	or.b32  	%r24186, %r24185, %r24184;
	cvt.u32.u16 	%r24187, %rs20894;
	shl.b32 	%r24188, %r24187, 16;
	and.b32  	%r24189, %r24188, 16711680;
	or.b32  	%r24190, %r24186, %r24189;
	cvt.u32.u16 	%r24191, %rs20893;
	shl.b32 	%r24192, %r24191, 24;
	or.b32  	%r24054, %r24190, %r24192;
	cvt.u32.u16 	%r24193, %rs20892;
	and.b32  	%r24194, %r24193, 255;
	and.b16  	%rs17543, %rs20891, 255;
	mul.wide.u16 	%r24195, %rs17543, 256;
	or.b32  	%r24196, %r24195, %r24194;
	cvt.u32.u16 	%r24197, %rs20890;
	shl.b32 	%r24198, %r24197, 16;
	and.b32  	%r24199, %r24198, 16711680;
	or.b32  	%r24200, %r24196, %r24199;
	cvt.u32.u16 	%r24201, %rs20889;
	shl.b32 	%r24202, %r24201, 24;
	or.b32  	%r24059, %r24200, %r24202;
	cvt.u32.u16 	%r24203, %rs20888;
	and.b32  	%r24204, %r24203, 255;
	and.b16  	%rs17544, %rs20887, 255;
	mul.wide.u16 	%r24205, %rs17544, 256;
	or.b32  	%r24064, %r24205, %r24204;
	mov.b32 	%r24080, 16;
	mov.b32 	%r24082, -1;
	// begin inline asm
	shfl.sync.down.b32 %r23993, %r33244, %r24080, %r841, %r24082;
	// end inline asm
	// begin inline asm
	shfl.sync.down.b32 %r23998, %r23999, %r24080, %r841, %r24082;
	// end inline asm
	// begin inline asm
	shfl.sync.down.b32 %r24003, %r24004, %r24080, %r841, %r24082;
	// end inline asm
	// begin inline asm
	shfl.sync.down.b32 %r24008, %r24009, %r24080, %r841, %r24082;
	// end inline asm
	// begin inline asm
	shfl.sync.down.b32 %r24013, %r24014, %r24080, %r841, %r24082;
	// end inline asm
	// begin inline asm
	shfl.sync.down.b32 %r24018, %r24019, %r24080, %r841, %r24082;
	// end inline asm
	// begin inline asm
	shfl.sync.down.b32 %r24023, %r24024, %r24080, %r841, %r24082;
	// end inline asm
	// begin inline asm
	shfl.sync.down.b32 %r24028, %r24029, %r24080, %r841, %r24082;
	// end inline asm
	// begin inline asm
	shfl.sync.down.b32 %r24033, %r24034, %r24080, %r841, %r24082;
	// end inline asm
	// begin inline asm
	shfl.sync.down.b32 %r24038, %r24039, %r24080, %r841, %r24082;
	// end inline asm
	// begin inline asm
	shfl.sync.down.b32 %r24043, %r24044, %r24080, %r841, %r24082;
	// end inline asm
	// begin inline asm
	shfl.sync.down.b32 %r24048, %r24049, %r24080, %r841, %r24082;
	// end inline asm
	// begin inline asm
	shfl.sync.down.b32 %r24053, %r24054, %r24080, %r841, %r24082;
	// end inline asm
	// begin inline asm
	shfl.sync.down.b32 %r24058, %r24059, %r24080, %r841, %r24082;
	// end inline asm
	// begin inline asm
	shfl.sync.down.b32 %r24063, %r24064, %r24080, %r841, %r24082;
	// end inline asm
	// begin inline asm
	shfl.sync.down.b32 %r24068, %r33243, %r24080, %r841, %r24082;
	// end inline asm
	mov.b64 	%rd2695, %fd453;
	mov.b64 	{%r24074, %r24079}, %rd2695;
	// begin inline asm
	shfl.sync.down.b32 %r24073, %r24074, %r24080, %r841, %r24082;
	// end inline asm
	// begin inline asm
	shfl.sync.down.b32 %r24078, %r24079, %r24080, %r841, %r24082;
	// end inline asm
	add.s32 	%r24206, %r17996, 16;
	setp.gt.s32 	%p583, %r24206, %r841;
	@%p583 bra 	$L__BB1_526;
	shr.u32 	%r24207, %r24063, 8;
	cvt.u16.u32 	%rs17545, %r24207;
	cvt.u16.u32 	%rs17546, %r24063;
	cvt.u16.u32 	%rs6113, %r24003;
	mov.b64 	%rd2696, {%r24073, %r24078};
	mov.b64 	%fd107, %rd2696;
	st.local.u32 	[%rd120], %r33244;
	cvt.u32.u16 	%r24208, %rs20929;
	cvt.u32.u16 	%r24209, %rs20930;
	prmt.b32 	%r24210, %r24209, %r24208, 0x3340U;
	cvt.u32.u16 	%r24211, %rs20931;
	cvt.u32.u16 	%r24212, %rs20932;
	prmt.b32 	%r24213, %r24212, %r24211, 0x3340U;
	prmt.b32 	%r24214, %r24213, %r24210, 0x5410U;
	cvt.u32.u16 	%r24215, %rs20933;
	cvt.u32.u16 	%r24216, %rs20934;
	prmt.b32 	%r24217, %r24216, %r24215, 0x3340U;
	cvt.u32.u16 	%r24218, %rs20935;
	cvt.u32.u16 	%r24219, %rs20936;
	prmt.b32 	%r24220, %r24219, %r24218, 0x3340U;
	prmt.b32 	%r24221, %r24220, %r24217, 0x5410U;
	st.local.v2.b32 	[%rd120+8], {%r24221, %r24214};
	cvt.u32.u16 	%r24222, %rs20921;
	cvt.u32.u16 	%r24223, %rs20922;
	prmt.b32 	%r24224, %r24223, %r24222, 0x3340U;
	cvt.u32.u16 	%r24225, %rs20923;
	cvt.u32.u16 	%r24226, %rs20924;
	prmt.b32 	%r24227, %r24226, %r24225, 0x3340U;
	prmt.b32 	%r24228, %r24227, %r24224, 0x5410U;
	cvt.u32.u16 	%r24229, %rs20925;
	cvt.u32.u16 	%r24230, %rs20926;
	prmt.b32 	%r24231, %r24230, %r24229, 0x3340U;
	cvt.u32.u16 	%r24232, %rs20927;
	cvt.u32.u16 	%r24233, %rs20928;
	prmt.b32 	%r24234, %r24233, %r24232, 0x3340U;
	prmt.b32 	%r24235, %r24234, %r24231, 0x5410U;
	st.local.v2.b32 	[%rd120+16], {%r24235, %r24228};
	cvt.u32.u16 	%r24236, %rs20913;
	cvt.u32.u16 	%r24237, %rs20914;
	prmt.b32 	%r24238, %r24237, %r24236, 0x3340U;
	cvt.u32.u16 	%r24239, %rs20915;
	cvt.u32.u16 	%r24240, %rs20916;
	prmt.b32 	%r24241, %r24240, %r24239, 0x3340U;
	prmt.b32 	%r24242, %r24241, %r24238, 0x5410U;
	cvt.u32.u16 	%r24243, %rs20917;
	cvt.u32.u16 	%r24244, %rs20918;
	prmt.b32 	%r24245, %r24244, %r24243, 0x3340U;
	cvt.u32.u16 	%r24246, %rs20919;
	cvt.u32.u16 	%r24247, %rs20920;
	prmt.b32 	%r24248, %r24247, %r24246, 0x3340U;
	prmt.b32 	%r24249, %r24248, %r24245, 0x5410U;
	st.local.v2.b32 	[%rd120+24], {%r24249, %r24242};
	cvt.u32.u16 	%r24250, %rs20905;
	cvt.u32.u16 	%r24251, %rs20906;
	prmt.b32 	%r24252, %r24251, %r24250, 0x3340U;
	cvt.u32.u16 	%r24253, %rs20907;
	cvt.u32.u16 	%r24254, %rs20908;
	prmt.b32 	%r24255, %r24254, %r24253, 0x3340U;
	prmt.b32 	%r24256, %r24255, %r24252, 0x5410U;
	cvt.u32.u16 	%r24257, %rs20909;
	cvt.u32.u16 	%r24258, %rs20910;
	prmt.b32 	%r24259, %r24258, %r24257, 0x3340U;
	cvt.u32.u16 	%r24260, %rs20911;
	cvt.u32.u16 	%r24261, %rs20912;
	prmt.b32 	%r24262, %r24261, %r24260, 0x3340U;
	prmt.b32 	%r24263, %r24262, %r24259, 0x5410U;
	st.local.v2.b32 	[%rd120+32], {%r24263, %r24256};
	cvt.u32.u16 	%r24264, %rs20897;
	cvt.u32.u16 	%r24265, %rs20898;
	prmt.b32 	%r24266, %r24265, %r24264, 0x3340U;
	cvt.u32.u16 	%r24267, %rs20899;
	cvt.u32.u16 	%r24268, %rs20900;
	prmt.b32 	%r24269, %r24268, %r24267, 0x3340U;
	prmt.b32 	%r24270, %r24269, %r24266, 0x5410U;
	cvt.u32.u16 	%r24271, %rs20901;
	cvt.u32.u16 	%r24272, %rs20902;
	prmt.b32 	%r24273, %r24272, %r24271, 0x3340U;
	cvt.u32.u16 	%r24274, %rs20903;
	cvt.u32.u16 	%r24275, %rs20904;
	prmt.b32 	%r24276, %r24275, %r24274, 0x3340U;
	prmt.b32 	%r24277, %r24276, %r24273, 0x5410U;
	st.local.v2.b32 	[%rd120+40], {%r24277, %r24270};
	cvt.u32.u16 	%r24278, %rs20889;
	cvt.u32.u16 	%r24279, %rs20890;
	prmt.b32 	%r24280, %r24279, %r24278, 0x3340U;
	cvt.u32.u16 	%r24281, %rs20891;
	cvt.u32.u16 	%r24282, %rs20892;
	prmt.b32 	%r24283, %r24282, %r24281, 0x3340U;
	prmt.b32 	%r24284, %r24283, %r24280, 0x5410U;
	cvt.u32.u16 	%r24285, %rs20893;
	cvt.u32.u16 	%r24286, %rs20894;
	prmt.b32 	%r24287, %r24286, %r24285, 0x3340U;
	cvt.u32.u16 	%r24288, %rs20895;
	cvt.u32.u16 	%r24289, %rs20896;
	prmt.b32 	%r24290, %r24289, %r24288, 0x3340U;
	prmt.b32 	%r24291, %r24290, %r24287, 0x5410U;
	st.local.v2.b32 	[%rd120+48], {%r24291, %r24284};
	st.local.v2.u8 	[%rd120+56], {%rs20888, %rs20887};
	st.local.u32 	[%rd120+60], %r33243;
	st.local.f64 	[%rd120+64], %fd453;
	st.local.u32 	[%rd121], %r23993;
	st.local.v2.b32 	[%rd121+8], {%r24003, %r24008};
	st.local.v2.b32 	[%rd121+16], {%r24013, %r24018};
	st.local.v2.b32 	[%rd121+24], {%r24023, %r24028};
	st.local.v2.b32 	[%rd121+32], {%r24033, %r24038};
	st.local.v2.b32 	[%rd121+40], {%r24043, %r24048};
	st.local.v2.b32 	[%rd121+48], {%r24053, %r24058};
	st.local.v2.u8 	[%rd121+56], {%rs17546, %rs17545};
	st.local.u32 	[%rd121+60], %r24068;
	st.local.v2.u32 	[%rd121+64], {%r24073, %r24078};
	add.s32 	%r995, %r33244, %r23993;
	setp.ne.s32 	%p584, %r33244, 0;
	@%p584 bra 	$L__BB1_525;
	mov.b16 	%rs17547, 0;
	st.local.u8 	[%rd119], %rs17547;
	add.s32 	%r24293, %r33243, %r24068;
	st.local.u32 	[%rd119+52], %r24293;
	add.f64 	%fd378, %fd453, %fd107;
	st.local.f64 	[%rd119+56], %fd378;
	mov.b32 	%r33281, 0;
$L__BB1_515:
	mov.u32 	%r996, %r33281;
	cvt.u64.u32 	%rd2697, %r996;
	add.s64 	%rd2698, %rd119, %rd2697;
	ld.local.u8 	%rs17548, [%rd2698];
	setp.ne.s16 	%p585, %rs17548, 0;
	add.s32 	%r33281, %r996, 1;
	@%p585 bra 	$L__BB1_515;
	and.b16  	%rs17549, %rs6113, 255;
	setp.eq.s16 	%p586, %rs17549, 0;
	mov.u32 	%r33283, %r996;
	@%p586 bra 	$L__BB1_519;
	mov.b32 	%r33282, 0;
$L__BB1_518:
	add.s32 	%r24295, %r33282, %r996;
	cvt.u64.u32 	%rd2699, %r24295;
	add.s64 	%rd2700, %rd121, %rd2699;
	ld.local.u8 	%rs17550, [%rd2700+8];
	add.s64 	%rd2701, %rd119, %rd2699;
	st.local.u8 	[%rd2701], %rs17550;
	add.s32 	%r999, %r33282, 1;
	add.s32 	%r33283, %r999, %r996;
	cvt.u64.u32 	%rd2702, %r33282;
	add.s64 	%rd2703, %rd121, %rd2702;
	ld.local.u8 	%rs17551, [%rd2703+9];
	setp.ne.s16 	%p587, %rs17551, 0;
	mov.u32 	%r33282, %r999;
	@%p587 bra 	$L__BB1_518;
$L__BB1_519:
	cvt.u64.u32 	%rd2704, %r33283;
	add.s64 	%rd2705, %rd119, %rd2704;
	mov.b16 	%rs17552, 0;
	st.local.u8 	[%rd2705+1], %rs17552;
	mov.b32 	%r33284, 0;
$L__BB1_520:
	mov.u32 	%r1002, %r33284;
	cvt.u64.u32 	%rd2706, %r1002;
	add.s64 	%rd2707, %rd119, %rd2706;
	ld.local.u8 	%rs17553, [%rd2707];
	setp.ne.s16 	%p588, %rs17553, 0;
	add.s32 	%r33284, %r1002, 1;
	@%p588 bra 	$L__BB1_520;
	and.b16  	%rs17554, %rs20936, 255;
	setp.eq.s16 	%p589, %rs17554, 0;
	mov.u32 	%r33286, %r1002;
	@%p589 bra 	$L__BB1_524;
	mov.b32 	%r33285, 0;
$L__BB1_523:
	add.s32 	%r24298, %r33285, %r1002;
	cvt.u64.u32 	%rd2708, %r24298;
	add.s64 	%rd2709, %rd120, %rd2708;
	ld.local.u8 	%rs17555, [%rd2709+8];
	add.s64 	%rd2710, %rd119, %rd2708;
	st.local.u8 	[%rd2710], %rs17555;
	add.s32 	%r1005, %r33285, 1;
	add.s32 	%r33286, %r1005, %r1002;
	cvt.u64.u32 	%rd2711, %r33285;
	add.s64 	%rd2712, %rd120, %rd2711;
	ld.local.u8 	%rs17556, [%rd2712+9];
	setp.ne.s16 	%p590, %rs17556, 0;
	mov.u32 	%r33285, %r1005;
	@%p590 bra 	$L__BB1_523;
$L__BB1_524:
	cvt.u64.u32 	%rd2713, %r33286;
	add.s64 	%rd2714, %rd119, %rd2713;
	mov.b16 	%rs17557, 0;
	st.local.u8 	[%rd2714+1], %rs17557;
	ld.local.v2.b32 	{%r24299, %r24300}, [%rd119];
	bfe.u32 	%r24301, %r24299, 0, 8;
	cvt.u16.u32 	%rs20936, %r24301;
	bfe.u32 	%r24302, %r24299, 8, 8;
	cvt.u16.u32 	%rs20935, %r24302;
	bfe.u32 	%r24303, %r24299, 16, 8;
	cvt.u16.u32 	%rs20934, %r24303;
	bfe.u32 	%r24304, %r24299, 24, 8;
	cvt.u16.u32 	%rs20933, %r24304;
	bfe.u32 	%r24305, %r24300, 0, 8;
	cvt.u16.u32 	%rs20932, %r24305;
	bfe.u32 	%r24306, %r24300, 8, 8;
	cvt.u16.u32 	%rs20931, %r24306;
	bfe.u32 	%r24307, %r24300, 16, 8;
	cvt.u16.u32 	%rs20930, %r24307;
	bfe.u32 	%r24308, %r24300, 24, 8;
	cvt.u16.u32 	%rs20929, %r24308;
	ld.local.v2.b32 	{%r24309, %r24310}, [%rd119+8];
	bfe.u32 	%r24311, %r24309, 0, 8;
	cvt.u16.u32 	%rs20928, %r24311;
	bfe.u32 	%r24312, %r24309, 8, 8;
	cvt.u16.u32 	%rs20927, %r24312;
	bfe.u32 	%r24313, %r24309, 16, 8;
	cvt.u16.u32 	%rs20926, %r24313;
	bfe.u32 	%r24314, %r24309, 24, 8;
	cvt.u16.u32 	%rs20925, %r24314;
	bfe.u32 	%r24315, %r24310, 0, 8;
	cvt.u16.u32 	%rs20924, %r24315;
	bfe.u32 	%r24316, %r24310, 8, 8;
	cvt.u16.u32 	%rs20923, %r24316;
	bfe.u32 	%r24317, %r24310, 16, 8;
	cvt.u16.u32 	%rs20922, %r24317;
	bfe.u32 	%r24318, %r24310, 24, 8;
	cvt.u16.u32 	%rs20921, %r24318;
	ld.local.v2.b32 	{%r24319, %r24320}, [%rd119+16];
	bfe.u32 	%r24321, %r24319, 0, 8;
	cvt.u16.u32 	%rs20920, %r24321;
	bfe.u32 	%r24322, %r24319, 8, 8;
	cvt.u16.u32 	%rs20919, %r24322;
	bfe.u32 	%r24323, %r24319, 16, 8;
	cvt.u16.u32 	%rs20918, %r24323;
	bfe.u32 	%r24324, %r24319, 24, 8;
	cvt.u16.u32 	%rs20917, %r24324;
	bfe.u32 	%r24325, %r24320, 0, 8;
	cvt.u16.u32 	%rs20916, %r24325;
	bfe.u32 	%r24326, %r24320, 8, 8;
	cvt.u16.u32 	%rs20915, %r24326;
	bfe.u32 	%r24327, %r24320, 16, 8;
	cvt.u16.u32 	%rs20914, %r24327;
	bfe.u32 	%r24328, %r24320, 24, 8;
	cvt.u16.u32 	%rs20913, %r24328;
	ld.local.v2.b32 	{%r24329, %r24330}, [%rd119+24];
	bfe.u32 	%r24331, %r24329, 0, 8;
	cvt.u16.u32 	%rs20912, %r24331;
	bfe.u32 	%r24332, %r24329, 8, 8;
	cvt.u16.u32 	%rs20911, %r24332;
	bfe.u32 	%r24333, %r24329, 16, 8;
	cvt.u16.u32 	%rs20910, %r24333;
	bfe.u32 	%r24334, %r24329, 24, 8;
	cvt.u16.u32 	%rs20909, %r24334;
	bfe.u32 	%r24335, %r24330, 0, 8;
	cvt.u16.u32 	%rs20908, %r24335;
	bfe.u32 	%r24336, %r24330, 8, 8;
	cvt.u16.u32 	%rs20907, %r24336;
	bfe.u32 	%r24337, %r24330, 16, 8;
	cvt.u16.u32 	%rs20906, %r24337;
	bfe.u32 	%r24338, %r24330, 24, 8;
	cvt.u16.u32 	%rs20905, %r24338;
	ld.local.v2.b32 	{%r24339, %r24340}, [%rd119+32];
	bfe.u32 	%r24341, %r24339, 0, 8;
	cvt.u16.u32 	%rs20904, %r24341;
	bfe.u32 	%r24342, %r24339, 8, 8;
	cvt.u16.u32 	%rs20903, %r24342;
	bfe.u32 	%r24343, %r24339, 16, 8;
	cvt.u16.u32 	%rs20902, %r24343;
	bfe.u32 	%r24344, %r24339, 24, 8;
	cvt.u16.u32 	%rs20901, %r24344;
	bfe.u32 	%r24345, %r24340, 0, 8;
	cvt.u16.u32 	%rs20900, %r24345;
	bfe.u32 	%r24346, %r24340, 8, 8;
	cvt.u16.u32 	%rs20899, %r24346;
	bfe.u32 	%r24347, %r24340, 16, 8;
	cvt.u16.u32 	%rs20898, %r24347;
	bfe.u32 	%r24348, %r24340, 24, 8;
	cvt.u16.u32 	%rs20897, %r24348;
	ld.local.v2.b32 	{%r24349, %r24350}, [%rd119+40];
	bfe.u32 	%r24351, %r24349, 0, 8;
	cvt.u16.u32 	%rs20896, %r24351;
	bfe.u32 	%r24352, %r24349, 8, 8;
	cvt.u16.u32 	%rs20895, %r24352;
	bfe.u32 	%r24353, %r24349, 16, 8;
	cvt.u16.u32 	%rs20894, %r24353;
	bfe.u32 	%r24354, %r24349, 24, 8;
	cvt.u16.u32 	%rs20893, %r24354;
	bfe.u32 	%r24355, %r24350, 0, 8;
	cvt.u16.u32 	%rs20892, %r24355;
	bfe.u32 	%r24356, %r24350, 8, 8;
	cvt.u16.u32 	%rs20891, %r24356;
	bfe.u32 	%r24357, %r24350, 16, 8;
	cvt.u16.u32 	%rs20890, %r24357;
	bfe.u32 	%r24358, %r24350, 24, 8;
	cvt.u16.u32 	%rs20889, %r24358;
	ld.local.v2.u8 	{%rs20888, %rs20887}, [%rd119+48];
	ld.local.u32 	%r33243, [%rd119+52];
	ld.local.f64 	%fd453, [%rd119+56];
$L__BB1_525:
	mov.u32 	%r33244, %r995;
$L__BB1_526:
	mov.u32 	%r24360, %tid.x;
	not.b32 	%r24361, %r24360;
	mov.u32 	%r24362, %ctaid.x;
	add.s32 	%r33299, %r24362, %r24361;
	st.local.u32 	[%rd135], %r33244;
	cvt.u32.u16 	%r24363, %rs20929;
	cvt.u32.u16 	%r24364, %rs20930;
	prmt.b32 	%r24365, %r24364, %r24363, 0x3340U;
	cvt.u32.u16 	%r24366, %rs20931;
	cvt.u32.u16 	%r24367, %rs20932;
	prmt.b32 	%r24368, %r24367, %r24366, 0x3340U;
	prmt.b32 	%r24369, %r24368, %r24365, 0x5410U;
	cvt.u32.u16 	%r24370, %rs20933;
	cvt.u32.u16 	%r24371, %rs20934;
	prmt.b32 	%r24372, %r24371, %r24370, 0x3340U;
	cvt.u32.u16 	%r24373, %rs20935;
	cvt.u32.u16 	%r24374, %rs20936;
	prmt.b32 	%r24375, %r24374, %r24373, 0x3340U;
	prmt.b32 	%r24376, %r24375, %r24372, 0x5410U;
	st.local.v2.b32 	[%rd135+8], {%r24376, %r24369};
	cvt.u32.u16 	%r24377, %rs20921;
	cvt.u32.u16 	%r24378, %rs20922;
	prmt.b32 	%r24379, %r24378, %r24377, 0x3340U;
	cvt.u32.u16 	%r24380, %rs20923;
	cvt.u32.u16 	%r24381, %rs20924;
	prmt.b32 	%r24382, %r24381, %r24380, 0x3340U;
	prmt.b32 	%r24383, %r24382, %r24379, 0x5410U;
	cvt.u32.u16 	%r24384, %rs20925;
	cvt.u32.u16 	%r24385, %rs20926;
	prmt.b32 	%r24386, %r24385, %r24384, 0x3340U;
	cvt.u32.u16 	%r24387, %rs20927;
	cvt.u32.u16 	%r24388, %rs20928;
	prmt.b32 	%r24389, %r24388, %r24387, 0x3340U;
	prmt.b32 	%r24390, %r24389, %r24386, 0x5410U;
	st.local.v2.b32 	[%rd135+16], {%r24390, %r24383};
	cvt.u32.u16 	%r24391, %rs20913;
	cvt.u32.u16 	%r24392, %rs20914;
	prmt.b32 	%r24393, %r24392, %r24391, 0x3340U;
	cvt.u32.u16 	%r24394, %rs20915;
	cvt.u32.u16 	%r24395, %rs20916;
	prmt.b32 	%r24396, %r24395, %r24394, 0x3340U;
	prmt.b32 	%r24397, %r24396, %r24393, 0x5410U;
	cvt.u32.u16 	%r24398, %rs20917;
	cvt.u32.u16 	%r24399, %rs20918;
	prmt.b32 	%r24400, %r24399, %r24398, 0x3340U;
	cvt.u32.u16 	%r24401, %rs20919;
	cvt.u32.u16 	%r24402, %rs20920;
	prmt.b32 	%r24403, %r24402, %r24401, 0x3340U;
	prmt.b32 	%r24404, %r24403, %r24400, 0x5410U;
	st.local.v2.b32 	[%rd135+24], {%r24404, %r24397};
	cvt.u32.u16 	%r24405, %rs20905;
	cvt.u32.u16 	%r24406, %rs20906;
	prmt.b32 	%r24407, %r24406, %r24405, 0x3340U;
	cvt.u32.u16 	%r24408, %rs20907;
	cvt.u32.u16 	%r24409, %rs20908;
	prmt.b32 	%r24410, %r24409, %r24408, 0x3340U;
	prmt.b32 	%r24411, %r24410, %r24407, 0x5410U;
	cvt.u32.u16 	%r24412, %rs20909;
	cvt.u32.u16 	%r24413, %rs20910;
	prmt.b32 	%r24414, %r24413, %r24412, 0x3340U;
	cvt.u32.u16 	%r24415, %rs20911;
	cvt.u32.u16 	%r24416, %rs20912;
	prmt.b32 	%r24417, %r24416, %r24415, 0x3340U;
	prmt.b32 	%r24418, %r24417, %r24414, 0x5410U;
	st.local.v2.b32 	[%rd135+32], {%r24418, %r24411};
	cvt.u32.u16 	%r24419, %rs20897;
	cvt.u32.u16 	%r24420, %rs20898;
	prmt.b32 	%r24421, %r24420, %r24419, 0x3340U;
	cvt.u32.u16 	%r24422, %rs20899;
	cvt.u32.u16 	%r24423, %rs20900;
	prmt.b32 	%r24424, %r24423, %r24422, 0x3340U;
	prmt.b32 	%r24425, %r24424, %r24421, 0x5410U;
	cvt.u32.u16 	%r24426, %rs20901;
	cvt.u32.u16 	%r24427, %rs20902;
	prmt.b32 	%r24428, %r24427, %r24426, 0x3340U;
	cvt.u32.u16 	%r24429, %rs20903;
	cvt.u32.u16 	%r24430, %rs20904;
	prmt.b32 	%r24431, %r24430, %r24429, 0x3340U;
	prmt.b32 	%r24432, %r24431, %r24428, 0x5410U;
	st.local.v2.b32 	[%rd135+40], {%r24432, %r24425};
	cvt.u32.u16 	%r24433, %rs20889;
	cvt.u32.u16 	%r24434, %rs20890;
	prmt.b32 	%r24435, %r24434, %r24433, 0x3340U;
	cvt.u32.u16 	%r24436, %rs20891;
	cvt.u32.u16 	%r24437, %rs20892;
	prmt.b32 	%r24438, %r24437, %r24436, 0x3340U;
	prmt.b32 	%r24439, %r24438, %r24435, 0x5410U;
	cvt.u32.u16 	%r24440, %rs20893;
	cvt.u32.u16 	%r24441, %rs20894;
	prmt.b32 	%r24442, %r24441, %r24440, 0x3340U;
	cvt.u32.u16 	%r24443, %rs20895;
	cvt.u32.u16 	%r24444, %rs20896;
	prmt.b32 	%r24445, %r24444, %r24443, 0x3340U;
	prmt.b32 	%r24446, %r24445, %r24442, 0x5410U;
	st.local.v2.b32 	[%rd135+48], {%r24446, %r24439};
	st.local.v2.u8 	[%rd135+56], {%rs20888, %rs20887};
	st.local.u32 	[%rd135+60], %r33243;
	st.local.f64 	[%rd135+64], %fd453;
	st.local.u32 	[%rd161+24], %r33244;
	st.local.v2.b32 	[%rd161+32], {%r24376, %r24369};
	st.local.v2.b32 	[%rd161+40], {%r24390, %r24383};
	st.local.v2.b32 	[%rd161+48], {%r24404, %r24397};
	st.local.v2.b32 	[%rd161+56], {%r24418, %r24411};
	st.local.v2.b32 	[%rd161+64], {%r24432, %r24425};
	st.local.v2.b32 	[%rd161+72], {%r24446, %r24439};
	st.local.u8 	[%rd161+80], %rs20888;
$L__BB1_527:
	st.local.u8 	[%rd161+81], %rs20887;
	st.local.u32 	[%rd161+84], %r33243;
	st.local.f64 	[%rd161+88], %fd453;
	setp.ne.s32 	%p591, %r33298, 101;
	mov.b32 	%r24447, -1;
	vote.sync.all.pred 	%p592, %p591, %r24447;
	not.pred 	%p593, %p592;
	@%p593 bra 	$L__BB1_617;
	mul.wide.s32 	%rd2828, %r33299, 4;
$L__BB1_529:
	ld.local.u64 	%rd2827, [%rd191];
	add.s64 	%rd2826, %rd2827, %rd2828;
	// begin inline asm
	ld.relaxed.gpu.u32 %r33298, [%rd2826];
	// end inline asm
	membar.gl;
	setp.eq.s32 	%p634, %r33298, 99;
	mov.b32 	%r25701, -1;
	vote.sync.any.pred 	%p635, %p634, %r25701;
	@%p635 bra 	$L__BB1_529;
	mov.f64 	%fd465, 0d0000000000000000;
	mov.b32 	%r33301, 0;
	mov.b16 	%rs21536, 0;
	setp.eq.s32 	%p636, %r33298, 101;
	@%p636 bra 	$L__BB1_533;
	setp.ne.s32 	%p637, %r33298, 100;
	@%p637 bra 	$L__BB1_534;
	ld.local.u64 	%rd2910, [%rd191+8];
	mul.wide.s32 	%rd2911, %r33299, 72;
	add.s64 	%rd2893, %rd2910, %rd2911;
	// begin inline asm
	ld.cg.u64 %rd2892, [%rd2893];
	// end inline asm
	add.s64 	%rd2895, %rd2893, 8;
	// begin inline asm
	ld.cg.u64 %rd2894, [%rd2895];
	// end inline asm
	add.s64 	%rd2897, %rd2893, 16;
	// begin inline asm
	ld.cg.u64 %rd2896, [%rd2897];
	// end inline asm
	add.s64 	%rd2899, %rd2893, 24;
	// begin inline asm
	ld.cg.u64 %rd2898, [%rd2899];
	// end inline asm
	add.s64 	%rd2901, %rd2893, 32;
	// begin inline asm
	ld.cg.u64 %rd2900, [%rd2901];
	// end inline asm
	add.s64 	%rd2903, %rd2893, 40;
	// begin inline asm
	ld.cg.u64 %rd2902, [%rd2903];
	// end inline asm
	add.s64 	%rd2905, %rd2893, 48;
	// begin inline asm
	ld.cg.u64 %rd2904, [%rd2905];
	// end inline asm
	add.s64 	%rd2907, %rd2893, 56;
	// begin inline asm
	ld.cg.u64 %rd2906, [%rd2907];
	// end inline asm
	mov.b64 	{%r25705, %r33301}, %rd2906;
	add.s64 	%rd2909, %rd2893, 64;
	// begin inline asm
	ld.cg.u64 %rd2908, [%rd2909];
	// end inline asm
	cvt.u32.u64 	%r33300, %rd2892;
	cvt.u16.u64 	%rs21536, %rd2894;
	shr.u64 	%rd2912, %rd2894, 8;
	cvt.u16.u64 	%rs21537, %rd2912;
	shr.u64 	%rd2913, %rd2894, 16;
	cvt.u16.u64 	%rs21538, %rd2913;
	shr.u64 	%rd2914, %rd2894, 24;
	cvt.u16.u64 	%rs21539, %rd2914;
	shr.u64 	%rd2915, %rd2894, 32;
	cvt.u16.u64 	%rs21540, %rd2915;
	shr.u64 	%rd2916, %rd2894, 40;
	cvt.u16.u64 	%rs21541, %rd2916;
	shr.u64 	%rd2917, %rd2894, 48;
	cvt.u16.u64 	%rs21542, %rd2917;
	shr.u64 	%rd2918, %rd2894, 56;
	cvt.u16.u64 	%rs21543, %rd2918;
	cvt.u16.u64 	%rs21544, %rd2896;
	shr.u64 	%rd2919, %rd2896, 8;
	cvt.u16.u64 	%rs21545, %rd2919;
	shr.u64 	%rd2920, %rd2896, 16;
	cvt.u16.u64 	%rs21546, %rd2920;
	shr.u64 	%rd2921, %rd2896, 24;
	cvt.u16.u64 	%rs21547, %rd2921;
	shr.u64 	%rd2922, %rd2896, 32;
	cvt.u16.u64 	%rs21548, %rd2922;
	shr.u64 	%rd2923, %rd2896, 40;
	cvt.u16.u64 	%rs21549, %rd2923;
	shr.u64 	%rd2924, %rd2896, 48;
	cvt.u16.u64 	%rs21550, %rd2924;
	shr.u64 	%rd2925, %rd2896, 56;
	cvt.u16.u64 	%rs21551, %rd2925;
	cvt.u16.u64 	%rs21552, %rd2898;
	shr.u64 	%rd2926, %rd2898, 8;
	cvt.u16.u64 	%rs21553, %rd2926;
	shr.u64 	%rd2927, %rd2898, 16;
	cvt.u16.u64 	%rs21554, %rd2927;
	shr.u64 	%rd2928, %rd2898, 24;
	cvt.u16.u64 	%rs21555, %rd2928;
	shr.u64 	%rd2929, %rd2898, 32;
	cvt.u16.u64 	%rs21556, %rd2929;
	shr.u64 	%rd2930, %rd2898, 40;
	cvt.u16.u64 	%rs21557, %rd2930;
	shr.u64 	%rd2931, %rd2898, 48;
	cvt.u16.u64 	%rs21558, %rd2931;
	shr.u64 	%rd2932, %rd2898, 56;
	cvt.u16.u64 	%rs21559, %rd2932;
	cvt.u16.u64 	%rs21560, %rd2900;
	shr.u64 	%rd2933, %rd2900, 8;
	cvt.u16.u64 	%rs21561, %rd2933;
	shr.u64 	%rd2934, %rd2900, 16;
	cvt.u16.u64 	%rs21562, %rd2934;
	shr.u64 	%rd2935, %rd2900, 24;
	cvt.u16.u64 	%rs21563, %rd2935;
	shr.u64 	%rd2936, %rd2900, 32;
	cvt.u16.u64 	%rs21564, %rd2936;
	shr.u64 	%rd2937, %rd2900, 40;
	cvt.u16.u64 	%rs21565, %rd2937;
	shr.u64 	%rd2938, %rd2900, 48;
	cvt.u16.u64 	%rs21566, %rd2938;
	shr.u64 	%rd2939, %rd2900, 56;
	cvt.u16.u64 	%rs21567, %rd2939;
	cvt.u16.u64 	%rs21568, %rd2902;
	shr.u64 	%rd2940, %rd2902, 8;
	cvt.u16.u64 	%rs21569, %rd2940;
	shr.u64 	%rd2941, %rd2902, 16;
	cvt.u16.u64 	%rs21570, %rd2941;
	shr.u64 	%rd2942, %rd2902, 24;
	cvt.u16.u64 	%rs21571, %rd2942;
	shr.u64 	%rd2943, %rd2902, 32;
	cvt.u16.u64 	%rs21572, %rd2943;
	shr.u64 	%rd2944, %rd2902, 40;
	cvt.u16.u64 	%rs21573, %rd2944;
	shr.u64 	%rd2945, %rd2902, 48;
	cvt.u16.u64 	%rs21574, %rd2945;
	shr.u64 	%rd2946, %rd2902, 56;
	cvt.u16.u64 	%rs21575, %rd2946;
	cvt.u16.u64 	%rs21576, %rd2904;
	shr.u64 	%rd2947, %rd2904, 8;
	cvt.u16.u64 	%rs21577, %rd2947;
	shr.u64 	%rd2948, %rd2904, 16;
	cvt.u16.u64 	%rs21578, %rd2948;
	shr.u64 	%rd2949, %rd2904, 24;
	cvt.u16.u64 	%rs21579, %rd2949;
	shr.u64 	%rd2950, %rd2904, 32;
	cvt.u16.u64 	%rs21580, %rd2950;
	shr.u64 	%rd2951, %rd2904, 40;
	cvt.u16.u64 	%rs21581, %rd2951;
	shr.u64 	%rd2952, %rd2904, 48;
	cvt.u16.u64 	%rs21582, %rd2952;
	shr.u64 	%rd2953, %rd2904, 56;
	cvt.u16.u64 	%rs21583, %rd2953;
	cvt.u16.u64 	%rs21584, %rd2906;
	shr.u64 	%rd2954, %rd2906, 8;
	cvt.u16.u64 	%rs21585, %rd2954;
	mov.b64 	%fd465, %rd2908;
	bra.uni 	$L__BB1_534;
$L__BB1_533:
	ld.local.u64 	%rd2847, [%rd191+16];
	mul.wide.s32 	%rd2848, %r33299, 72;
	add.s64 	%rd2830, %rd2847, %rd2848;
	// begin inline asm
	ld.cg.u64 %rd2829, [%rd2830];
	// end inline asm
	add.s64 	%rd2832, %rd2830, 8;
	// begin inline asm
	ld.cg.u64 %rd2831, [%rd2832];
	// end inline asm
	add.s64 	%rd2834, %rd2830, 16;
	// begin inline asm
	ld.cg.u64 %rd2833, [%rd2834];
	// end inline asm
	add.s64 	%rd2836, %rd2830, 24;
	// begin inline asm
	ld.cg.u64 %rd2835, [%rd2836];
	// end inline asm
	add.s64 	%rd2838, %rd2830, 32;
	// begin inline asm
	ld.cg.u64 %rd2837, [%rd2838];
	// end inline asm
	add.s64 	%rd2840, %rd2830, 40;
	// begin inline asm
	ld.cg.u64 %rd2839, [%rd2840];
	// end inline asm
	add.s64 	%rd2842, %rd2830, 48;
	// begin inline asm
	ld.cg.u64 %rd2841, [%rd2842];
	// end inline asm
	add.s64 	%rd2844, %rd2830, 56;
	// begin inline asm
	ld.cg.u64 %rd2843, [%rd2844];
	// end inline asm
	mov.b64 	{%r25704, %r33301}, %rd2843;
	add.s64 	%rd2846, %rd2830, 64;
	// begin inline asm
	ld.cg.u64 %rd2845, [%rd2846];
	// end inline asm
	cvt.u32.u64 	%r33300, %rd2829;
	cvt.u16.u64 	%rs21536, %rd2831;
	shr.u64 	%rd2849, %rd2831, 8;
	cvt.u16.u64 	%rs21537, %rd2849;
	shr.u64 	%rd2850, %rd2831, 16;
	cvt.u16.u64 	%rs21538, %rd2850;
	shr.u64 	%rd2851, %rd2831, 24;
	cvt.u16.u64 	%rs21539, %rd2851;
	shr.u64 	%rd2852, %rd2831, 32;
	cvt.u16.u64 	%rs21540, %rd2852;
	shr.u64 	%rd2853, %rd2831, 40;
	cvt.u16.u64 	%rs21541, %rd2853;
	shr.u64 	%rd2854, %rd2831, 48;
	cvt.u16.u64 	%rs21542, %rd2854;
	shr.u64 	%rd2855, %rd2831, 56;
	cvt.u16.u64 	%rs21543, %rd2855;
	cvt.u16.u64 	%rs21544, %rd2833;
	shr.u64 	%rd2856, %rd2833, 8;
	cvt.u16.u64 	%rs21545, %rd2856;
	shr.u64 	%rd2857, %rd2833, 16;
	cvt.u16.u64 	%rs21546, %rd2857;
	shr.u64 	%rd2858, %rd2833, 24;
	cvt.u16.u64 	%rs21547, %rd2858;
	shr.u64 	%rd2859, %rd2833, 32;
	cvt.u16.u64 	%rs21548, %rd2859;
	shr.u64 	%rd2860, %rd2833, 40;
	cvt.u16.u64 	%rs21549, %rd2860;
	shr.u64 	%rd2861, %rd2833, 48;
	cvt.u16.u64 	%rs21550, %rd2861;
	shr.u64 	%rd2862, %rd2833, 56;
	cvt.u16.u64 	%rs21551, %rd2862;
	cvt.u16.u64 	%rs21552, %rd2835;
	shr.u64 	%rd2863, %rd2835, 8;
	cvt.u16.u64 	%rs21553, %rd2863;
	shr.u64 	%rd2864, %rd2835, 16;
	cvt.u16.u64 	%rs21554, %rd2864;
	shr.u64 	%rd2865, %rd2835, 24;
	cvt.u16.u64 	%rs21555, %rd2865;
	shr.u64 	%rd2866, %rd2835, 32;
	cvt.u16.u64 	%rs21556, %rd2866;
	shr.u64 	%rd2867, %rd2835, 40;
	cvt.u16.u64 	%rs21557, %rd2867;
	shr.u64 	%rd2868, %rd2835, 48;
	cvt.u16.u64 	%rs21558, %rd2868;
	shr.u64 	%rd2869, %rd2835, 56;
	cvt.u16.u64 	%rs21559, %rd2869;
	cvt.u16.u64 	%rs21560, %rd2837;
	shr.u64 	%rd2870, %rd2837, 8;
	cvt.u16.u64 	%rs21561, %rd2870;
	shr.u64 	%rd2871, %rd2837, 16;
	cvt.u16.u64 	%rs21562, %rd2871;
	shr.u64 	%rd2872, %rd2837, 24;
	cvt.u16.u64 	%rs21563, %rd2872;
	shr.u64 	%rd2873, %rd2837, 32;
	cvt.u16.u64 	%rs21564, %rd2873;
	shr.u64 	%rd2874, %rd2837, 40;
	cvt.u16.u64 	%rs21565, %rd2874;
	shr.u64 	%rd2875, %rd2837, 48;
	cvt.u16.u64 	%rs21566, %rd2875;
	shr.u64 	%rd2876, %rd2837, 56;
	cvt.u16.u64 	%rs21567, %rd2876;
	cvt.u16.u64 	%rs21568, %rd2839;
	shr.u64 	%rd2877, %rd2839, 8;
	cvt.u16.u64 	%rs21569, %rd2877;
	shr.u64 	%rd2878, %rd2839, 16;
	cvt.u16.u64 	%rs21570, %rd2878;
	shr.u64 	%rd2879, %rd2839, 24;
	cvt.u16.u64 	%rs21571, %rd2879;
	shr.u64 	%rd2880, %rd2839, 32;
	cvt.u16.u64 	%rs21572, %rd2880;
	shr.u64 	%rd2881, %rd2839, 40;
	cvt.u16.u64 	%rs21573, %rd2881;
	shr.u64 	%rd2882, %rd2839, 48;
	cvt.u16.u64 	%rs21574, %rd2882;
	shr.u64 	%rd2883, %rd2839, 56;
	cvt.u16.u64 	%rs21575, %rd2883;
	cvt.u16.u64 	%rs21576, %rd2841;
	shr.u64 	%rd2884, %rd2841, 8;
	cvt.u16.u64 	%rs21577, %rd2884;
	shr.u64 	%rd2885, %rd2841, 16;
	cvt.u16.u64 	%rs21578, %rd2885;
	shr.u64 	%rd2886, %rd2841, 24;
	cvt.u16.u64 	%rs21579, %rd2886;
	shr.u64 	%rd2887, %rd2841, 32;
	cvt.u16.u64 	%rs21580, %rd2887;
	shr.u64 	%rd2888, %rd2841, 40;
	cvt.u16.u64 	%rs21581, %rd2888;
	shr.u64 	%rd2889, %rd2841, 48;
	cvt.u16.u64 	%rs21582, %rd2889;
	shr.u64 	%rd2890, %rd2841, 56;
	cvt.u16.u64 	%rs21583, %rd2890;
	cvt.u16.u64 	%rs21584, %rd2843;
	shr.u64 	%rd2891, %rd2843, 8;
	cvt.u16.u64 	%rs21585, %rd2891;
	mov.b64 	%fd465, %rd2845;
$L__BB1_534:
	mov.b32 	%r25795, -1;
	vote.sync.ballot.b32 	%r25796, %p636, %r25795;
	and.b32  	%r25797, %r25796, %r22523;
	or.b32  	%r25798, %r25797, -2147483648;
	add.s32 	%r25799, %r25798, -1;
	not.b32 	%r25800, %r25798;
	and.b32  	%r25801, %r25800, %r25799;
	popc.b32 	%r1030, %r25801;
	cvt.u32.u16 	%r25802, %rs21536;
	and.b32  	%r25803, %r25802, 255;
	and.b16  	%rs17638, %rs21537, 255;
	mul.wide.u16 	%r25804, %rs17638, 256;
	or.b32  	%r25805, %r25804, %r25803;
	cvt.u32.u16 	%r25806, %rs21538;
	shl.b32 	%r25807, %r25806, 16;
	and.b32  	%r25808, %r25807, 16711680;
	or.b32  	%r25809, %r25805, %r25808;
	cvt.u32.u16 	%r25810, %rs21539;
	shl.b32 	%r25811, %r25810, 24;
	or.b32  	%r25717, %r25809, %r25811;
	cvt.u32.u16 	%r25812, %rs21540;
	and.b32  	%r25813, %r25812, 255;
	and.b16  	%rs17639, %rs21541, 255;
	mul.wide.u16 	%r25814, %rs17639, 256;
	or.b32  	%r25815, %r25814, %r25813;
	cvt.u32.u16 	%r25816, %rs21542;
	shl.b32 	%r25817, %r25816, 16;
	and.b32  	%r25818, %r25817, 16711680;
	or.b32  	%r25819, %r25815, %r25818;
	cvt.u32.u16 	%r25820, %rs21543;
	shl.b32 	%r25821, %r25820, 24;
	or.b32  	%r25722, %r25819, %r25821;
	cvt.u32.u16 	%r25822, %rs21544;
	and.b32  	%r25823, %r25822, 255;
	and.b16  	%rs17640, %rs21545, 255;
	mul.wide.u16 	%r25824, %rs17640, 256;
	or.b32  	%r25825, %r25824, %r25823;
	cvt.u32.u16 	%r25826, %rs21546;
	shl.b32 	%r25827, %r25826, 16;
	and.b32  	%r25828, %r25827, 16711680;
	or.b32  	%r25829, %r25825, %r25828;
	cvt.u32.u16 	%r25830, %rs21547;
	shl.b32 	%r25831, %r25830, 24;
	or.b32  	%r25727, %r25829, %r25831;
	cvt.u32.u16 	%r25832, %rs21548;
	and.b32  	%r25833, %r25832, 255;
	and.b16  	%rs17641, %rs21549, 255;
	mul.wide.u16 	%r25834, %rs17641, 256;
	or.b32  	%r25835, %r25834, %r25833;
	cvt.u32.u16 	%r25836, %rs21550;
	shl.b32 	%r25837, %r25836, 16;
	and.b32  	%r25838, %r25837, 16711680;
	or.b32  	%r25839, %r25835, %r25838;
	cvt.u32.u16 	%r25840, %rs21551;
	shl.b32 	%r25841, %r25840, 24;
	or.b32  	%r25732, %r25839, %r25841;
	cvt.u32.u16 	%r25842, %rs21552;
	and.b32  	%r25843, %r25842, 255;
	and.b16  	%rs17642, %rs21553, 255;
	mul.wide.u16 	%r25844, %rs17642, 256;
	or.b32  	%r25845, %r25844, %r25843;
	cvt.u32.u16 	%r25846, %rs21554;
	shl.b32 	%r25847, %r25846, 16;
	and.b32  	%r25848, %r25847, 16711680;
	or.b32  	%r25849, %r25845, %r25848;
	cvt.u32.u16 	%r25850, %rs21555;
	shl.b32 	%r25851, %r25850, 24;
	or.b32  	%r25737, %r25849, %r25851;
	cvt.u32.u16 	%r25852, %rs21556;
	and.b32  	%r25853, %r25852, 255;
	and.b16  	%rs17643, %rs21557, 255;
	mul.wide.u16 	%r25854, %rs17643, 256;
	or.b32  	%r25855, %r25854, %r25853;
	cvt.u32.u16 	%r25856, %rs21558;
	shl.b32 	%r25857, %r25856, 16;
	and.b32  	%r25858, %r25857, 16711680;
	or.b32  	%r25859, %r25855, %r25858;
	cvt.u32.u16 	%r25860, %rs21559;
	shl.b32 	%r25861, %r25860, 24;
	or.b32  	%r25742, %r25859, %r25861;
	cvt.u32.u16 	%r25862, %rs21560;
	and.b32  	%r25863, %r25862, 255;
	and.b16  	%rs17644, %rs21561, 255;
	mul.wide.u16 	%r25864, %rs17644, 256;
	or.b32  	%r25865, %r25864, %r25863;
	cvt.u32.u16 	%r25866, %rs21562;
	shl.b32 	%r25867, %r25866, 16;
	and.b32  	%r25868, %r25867, 16711680;
	or.b32  	%r25869, %r25865, %r25868;
	cvt.u32.u16 	%r25870, %rs21563;
	shl.b32 	%r25871, %r25870, 24;
	or.b32  	%r25747, %r25869, %r25871;
	cvt.u32.u16 	%r25872, %rs21564;
	and.b32  	%r25873, %r25872, 255;
	and.b16  	%rs17645, %rs21565, 255;
	mul.wide.u16 	%r25874, %rs17645, 256;
	or.b32  	%r25875, %r25874, %r25873;
	cvt.u32.u16 	%r25876, %rs21566;
	shl.b32 	%r25877, %r25876, 16;
	and.b32  	%r25878, %r25877, 16711680;
	or.b32  	%r25879, %r25875, %r25878;
	cvt.u32.u16 	%r25880, %rs21567;
	shl.b32 	%r25881, %r25880, 24;
	or.b32  	%r25752, %r25879, %r25881;
	cvt.u32.u16 	%r25882, %rs21568;
	and.b32  	%r25883, %r25882, 255;
	and.b16  	%rs17646, %rs21569, 255;
	mul.wide.u16 	%r25884, %rs17646, 256;
	or.b32  	%r25885, %r25884, %r25883;
	cvt.u32.u16 	%r25886, %rs21570;
	shl.b32 	%r25887, %r25886, 16;
	and.b32  	%r25888, %r25887, 16711680;
	or.b32  	%r25889, %r25885, %r25888;
	cvt.u32.u16 	%r25890, %rs21571;
	shl.b32 	%r25891, %r25890, 24;
	or.b32  	%r25757, %r25889, %r25891;
	cvt.u32.u16 	%r25892, %rs21572;
	and.b32  	%r25893, %r25892, 255;
	and.b16  	%rs17647, %rs21573, 255;
	mul.wide.u16 	%r25894, %rs17647, 256;
	or.b32  	%r25895, %r25894, %r25893;
	cvt.u32.u16 	%r25896, %rs21574;
	shl.b32 	%r25897, %r25896, 16;
	and.b32  	%r25898, %r25897, 16711680;
	or.b32  	%r25899, %r25895, %r25898;
	cvt.u32.u16 	%r25900, %rs21575;
	shl.b32 	%r25901, %r25900, 24;
	or.b32  	%r25762, %r25899, %r25901;
	cvt.u32.u16 	%r25902, %rs21576;
	and.b32  	%r25903, %r25902, 255;
	and.b16  	%rs17648, %rs21577, 255;
	mul.wide.u16 	%r25904, %rs17648, 256;
	or.b32  	%r25905, %r25904, %r25903;
	cvt.u32.u16 	%r25906, %rs21578;
	shl.b32 	%r25907, %r25906, 16;
	and.b32  	%r25908, %r25907, 16711680;
	or.b32  	%r25909, %r25905, %r25908;
	cvt.u32.u16 	%r25910, %rs21579;
	shl.b32 	%r25911, %r25910, 24;
	or.b32  	%r25767, %r25909, %r25911;
	cvt.u32.u16 	%r25912, %rs21580;
	and.b32  	%r25913, %r25912, 255;
	and.b16  	%rs17649, %rs21581, 255;
	mul.wide.u16 	%r25914, %rs17649, 256;
	or.b32  	%r25915, %r25914, %r25913;
	cvt.u32.u16 	%r25916, %rs21582;
	shl.b32 	%r25917, %r25916, 16;
	and.b32  	%r25918, %r25917, 16711680;
	or.b32  	%r25919, %r25915, %r25918;
	cvt.u32.u16 	%r25920, %rs21583;
	shl.b32 	%r25921, %r25920, 24;
	or.b32  	%r25772, %r25919, %r25921;
	cvt.u32.u16 	%r25922, %rs21584;
	and.b32  	%r25923, %r25922, 255;
	and.b32  	%r25924, %r33295, -65536;
	or.b32  	%r25925, %r25924, %r25923;
	and.b16  	%rs17650, %rs21585, 255;
	mul.wide.u16 	%r25926, %rs17650, 256;
	or.b32  	%r33295, %r25925, %r25926;
	mov.b32 	%r25793, 1;
	// begin inline asm
	shfl.sync.down.b32 %r25706, %r33300, %r25793, %r1030, %r25795;
	// end inline asm
	// begin inline asm
	shfl.sync.down.b32 %r25711, %r25712, %r25793, %r1030, %r25795;
	// end inline asm
	// begin inline asm
	shfl.sync.down.b32 %r25716, %r25717, %r25793, %r1030, %r25795;
	// end inline asm
	// begin inline asm
	shfl.sync.down.b32 %r25721, %r25722, %r25793, %r1030, %r25795;
	// end inline asm
	// begin inline asm
	shfl.sync.down.b32 %r25726, %r25727, %r25793, %r1030, %r25795;
	// end inline asm
	// begin inline asm
	shfl.sync.down.b32 %r25731, %r25732, %r25793, %r1030, %r25795;
	// end inline asm
	// begin inline asm
	shfl.sync.down.b32 %r25736, %r25737, %r25793, %r1030, %r25795;
	// end inline asm
	// begin inline asm
	shfl.sync.down.b32 %r25741, %r25742, %r25793, %r1030, %r25795;
	// end inline asm
	// begin inline asm
	shfl.sync.down.b32 %r25746, %r25747, %r25793, %r1030, %r25795;
	// end inline asm
	// begin inline asm
	shfl.sync.down.b32 %r25751, %r25752, %r25793, %r1030, %r25795;
	// end inline asm
	// begin inline asm
	shfl.sync.down.b32 %r25756, %r25757, %r25793, %r1030, %r25795;
	// end inline asm
	// begin inline asm
	shfl.sync.down.b32 %r25761, %r25762, %r25793, %r1030, %r25795;
	// end inline asm
	// begin inline asm
	shfl.sync.down.b32 %r25766, %r25767, %r25793, %r1030, %r25795;
	// end inline asm
	// begin inline asm
	shfl.sync.down.b32 %r25771, %r25772, %r25793, %r1030, %r25795;
	// end inline asm
	// begin inline asm
	shfl.sync.down.b32 %r25776, %r33295, %r25793, %r1030, %r25795;
	// end inline asm
	// begin inline asm
	shfl.sync.down.b32 %r25781, %r33301, %r25793, %r1030, %r25795;
	// end inline asm
	mov.b64 	%rd2955, %fd465;
	mov.b64 	{%r25787, %r25792}, %rd2955;
	// begin inline asm
	shfl.sync.down.b32 %r25786, %r25787, %r25793, %r1030, %r25795;
	// end inline asm
	// begin inline asm
	shfl.sync.down.b32 %r25791, %r25792, %r25793, %r1030, %r25795;
	// end inline asm
	setp.ge.s32 	%p640, %r17996, %r1030;
	mov.u32 	%r33318, %r33300;
	mov.u16 	%rs21737, %rs21537;
	mov.u16 	%rs21738, %rs21538;
	mov.u16 	%rs21739, %rs21539;
	mov.u16 	%rs21740, %rs21540;
	mov.u16 	%rs21741, %rs21541;
	mov.u16 	%rs21742, %rs21542;
	mov.u16 	%rs21743, %rs21543;
	mov.u16 	%rs21744, %rs21544;
	mov.u16 	%rs21745, %rs21545;
	mov.u16 	%rs21746, %rs21546;
	mov.u16 	%rs21747, %rs21547;
	mov.u16 	%rs21748, %rs21548;
	mov.u16 	%rs21749, %rs21549;
	mov.u16 	%rs21750, %rs21550;
	mov.u16 	%rs21751, %rs21551;
	mov.u16 	%rs21752, %rs21552;
	mov.u16 	%rs21753, %rs21553;
	mov.u16 	%rs21754, %rs21554;
	mov.u16 	%rs21755, %rs21555;
	mov.u16 	%rs21756, %rs21556;
	mov.u16 	%rs21757, %rs21557;
	mov.u16 	%rs21758, %rs21558;
	mov.u16 	%rs21759, %rs21559;
	mov.u16 	%rs21760, %rs21560;
	mov.u16 	%rs21761, %rs21561;
	mov.u16 	%rs21762, %rs21562;
	mov.u16 	%rs21763, %rs21563;
	mov.u16 	%rs21764, %rs21564;
	mov.u16 	%rs21765, %rs21565;
	mov.u16 	%rs21766, %rs21566;
	mov.u16 	%rs21767, %rs21567;
	mov.u16 	%rs21768, %rs21568;
	mov.u16 	%rs21769, %rs21569;
	mov.u16 	%rs21770, %rs21570;
	mov.u16 	%rs21771, %rs21571;
	mov.u16 	%rs21772, %rs21572;
	mov.u16 	%rs21773, %rs21573;
	mov.u16 	%rs21774, %rs21574;
	mov.u16 	%rs21775, %rs21575;
	mov.u16 	%rs21776, %rs21576;
	mov.u16 	%rs21777, %rs21577;
	mov.u16 	%rs21778, %rs21578;
	mov.u16 	%rs21779, %rs21579;
	mov.u16 	%rs21780, %rs21580;
	mov.u16 	%rs21781, %rs21581;
	mov.u16 	%rs21782, %rs21582;
	mov.u16 	%rs21783, %rs21583;
	mov.u16 	%rs21784, %rs21584;
	mov.u16 	%rs21785, %rs21585;
	@%p640 bra 	$L__BB1_548;
	shr.u32 	%r25927, %r25776, 8;
	cvt.u16.u32 	%rs17651, %r25927;
	cvt.u16.u32 	%rs17652, %r25776;
	cvt.u16.u32 	%rs6513, %r25716;
	mov.b64 	%rd2956, {%r25786, %r25791};
	mov.b64 	%fd115, %rd2956;
	st.local.u32 	[%rd117], %r33300;
	cvt.u32.u16 	%r25928, %rs21543;
	cvt.u32.u16 	%r25929, %rs21542;
	prmt.b32 	%r25930, %r25929, %r25928, 0x3340U;
	cvt.u32.u16 	%r25931, %rs21541;
	cvt.u32.u16 	%r25932, %rs21540;
	prmt.b32 	%r25933, %r25932, %r25931, 0x3340U;
	prmt.b32 	%r25934, %r25933, %r25930, 0x5410U;
	cvt.u32.u16 	%r25935, %rs21539;
	cvt.u32.u16 	%r25936, %rs21538;
	prmt.b32 	%r25937, %r25936, %r25935, 0x3340U;
	cvt.u32.u16 	%r25938, %rs21537;
	cvt.u32.u16 	%r25939, %rs21536;
	prmt.b32 	%r25940, %r25939, %r25938, 0x3340U;
	prmt.b32 	%r25941, %r25940, %r25937, 0x5410U;
	st.local.v2.b32 	[%rd117+8], {%r25941, %r25934};
	cvt.u32.u16 	%r25942, %rs21551;
	cvt.u32.u16 	%r25943, %rs21550;
	prmt.b32 	%r25944, %r25943, %r25942, 0x3340U;
	cvt.u32.u16 	%r25945, %rs21549;
	cvt.u32.u16 	%r25946, %rs21548;
	prmt.b32 	%r25947, %r25946, %r25945, 0x3340U;
	prmt.b32 	%r25948, %r25947, %r25944, 0x5410U;
	cvt.u32.u16 	%r25949, %rs21547;
	cvt.u32.u16 	%r25950, %rs21546;
	prmt.b32 	%r25951, %r25950, %r25949, 0x3340U;
	cvt.u32.u16 	%r25952, %rs21545;
	cvt.u32.u16 	%r25953, %rs21544;
	prmt.b32 	%r25954, %r25953, %r25952, 0x3340U;
	prmt.b32 	%r25955, %r25954, %r25951, 0x5410U;
	st.local.v2.b32 	[%rd117+16], {%r25955, %r25948};
	cvt.u32.u16 	%r25956, %rs21559;
	cvt.u32.u16 	%r25957, %rs21558;
	prmt.b32 	%r25958, %r25957, %r25956, 0x3340U;
	cvt.u32.u16 	%r25959, %rs21557;
	cvt.u32.u16 	%r25960, %rs21556;
	prmt.b32 	%r25961, %r25960, %r25959, 0x3340U;
	prmt.b32 	%r25962, %r25961, %r25958, 0x5410U;
	cvt.u32.u16 	%r25963, %rs21555;
	cvt.u32.u16 	%r25964, %rs21554;
	prmt.b32 	%r25965, %r25964, %r25963, 0x3340U;
	cvt.u32.u16 	%r25966, %rs21553;
	cvt.u32.u16 	%r25967, %rs21552;
	prmt.b32 	%r25968, %r25967, %r25966, 0x3340U;
	prmt.b32 	%r25969, %r25968, %r25965, 0x5410U;
	st.local.v2.b32 	[%rd117+24], {%r25969, %r25962};
	cvt.u32.u16 	%r25970, %rs21567;
	cvt.u32.u16 	%r25971, %rs21566;
	prmt.b32 	%r25972, %r25971, %r25970, 0x3340U;
	cvt.u32.u16 	%r25973, %rs21565;
	cvt.u32.u16 	%r25974, %rs21564;
	prmt.b32 	%r25975, %r25974, %r25973, 0x3340U;
	prmt.b32 	%r25976, %r25975, %r25972, 0x5410U;
	cvt.u32.u16 	%r25977, %rs21563;
	cvt.u32.u16 	%r25978, %rs21562;
	prmt.b32 	%r25979, %r25978, %r25977, 0x3340U;
	cvt.u32.u16 	%r25980, %rs21561;
	cvt.u32.u16 	%r25981, %rs21560;
	prmt.b32 	%r25982, %r25981, %r25980, 0x3340U;
	prmt.b32 	%r25983, %r25982, %r25979, 0x5410U;
	st.local.v2.b32 	[%rd117+32], {%r25983, %r25976};
	cvt.u32.u16 	%r25984, %rs21575;
	cvt.u32.u16 	%r25985, %rs21574;
	prmt.b32 	%r25986, %r25985, %r25984, 0x3340U;
	cvt.u32.u16 	%r25987, %rs21573;
	cvt.u32.u16 	%r25988, %rs21572;
	prmt.b32 	%r25989, %r25988, %r25987, 0x3340U;
	prmt.b32 	%r25990, %r25989, %r25986, 0x5410U;
	cvt.u32.u16 	%r25991, %rs21571;
	cvt.u32.u16 	%r25992, %rs21570;
	prmt.b32 	%r25993, %r25992, %r25991, 0x3340U;
	cvt.u32.u16 	%r25994, %rs21569;
	cvt.u32.u16 	%r25995, %rs21568;
	prmt.b32 	%r25996, %r25995, %r25994, 0x3340U;
	prmt.b32 	%r25997, %r25996, %r25993, 0x5410U;
	st.local.v2.b32 	[%rd117+40], {%r25997, %r25990};
	cvt.u32.u16 	%r25998, %rs21583;
	cvt.u32.u16 	%r25999, %rs21582;
	prmt.b32 	%r26000, %r25999, %r25998, 0x3340U;
	cvt.u32.u16 	%r26001, %rs21581;
	cvt.u32.u16 	%r26002, %rs21580;
	prmt.b32 	%r26003, %r26002, %r26001, 0x3340U;
	prmt.b32 	%r26004, %r26003, %r26000, 0x5410U;
	cvt.u32.u16 	%r26005, %rs21579;
	cvt.u32.u16 	%r26006, %rs21578;
	prmt.b32 	%r26007, %r26006, %r26005, 0x3340U;
	cvt.u32.u16 	%r26008, %rs21577;
	cvt.u32.u16 	%r26009, %rs21576;
	prmt.b32 	%r26010, %r26009, %r26008, 0x3340U;
	prmt.b32 	%r26011, %r26010, %r26007, 0x5410U;
	st.local.v2.b32 	[%rd117+48], {%r26011, %r26004};
	st.local.v2.u8 	[%rd117+56], {%rs21584, %rs21585};
	st.local.u32 	[%rd117+60], %r33301;
	st.local.f64 	[%rd117+64], %fd465;
	st.local.u32 	[%rd118], %r25706;
	st.local.v2.b32 	[%rd118+8], {%r25716, %r25721};
	st.local.v2.b32 	[%rd118+16], {%r25726, %r25731};
	st.local.v2.b32 	[%rd118+24], {%r25736, %r25741};
	st.local.v2.b32 	[%rd118+32], {%r25746, %r25751};
	st.local.v2.b32 	[%rd118+40], {%r25756, %r25761};
	st.local.v2.b32 	[%rd118+48], {%r25766, %r25771};
	st.local.v2.u8 	[%rd118+56], {%rs17652, %rs17651};
	st.local.u32 	[%rd118+60], %r25781;
	st.local.v2.u32 	[%rd118+64], {%r25786, %r25791};
	setp.ne.s32 	%p641, %r33300, 0;
	mov.u16 	%rs21737, %rs21537;
	mov.u16 	%rs21738, %rs21538;
	mov.u16 	%rs21739, %rs21539;
	mov.u16 	%rs21740, %rs21540;
	mov.u16 	%rs21741, %rs21541;
	mov.u16 	%rs21742, %rs21542;
	mov.u16 	%rs21743, %rs21543;
	mov.u16 	%rs21744, %rs21544;
	mov.u16 	%rs21745, %rs21545;
	mov.u16 	%rs21746, %rs21546;
	mov.u16 	%rs21747, %rs21547;
	mov.u16 	%rs21748, %rs21548;
	mov.u16 	%rs21749, %rs21549;
	mov.u16 	%rs21750, %rs21550;
	mov.u16 	%rs21751, %rs21551;
	mov.u16 	%rs21752, %rs21552;
	mov.u16 	%rs21753, %rs21553;
	mov.u16 	%rs21754, %rs21554;
	mov.u16 	%rs21755, %rs21555;
	mov.u16 	%rs21756, %rs21556;
	mov.u16 	%rs21757, %rs21557;
	mov.u16 	%rs21758, %rs21558;
	mov.u16 	%rs21759, %rs21559;
	mov.u16 	%rs21760, %rs21560;
	mov.u16 	%rs21761, %rs21561;
	mov.u16 	%rs21762, %rs21562;
	mov.u16 	%rs21763, %rs21563;
	mov.u16 	%rs21764, %rs21564;
	mov.u16 	%rs21765, %rs21565;
	mov.u16 	%rs21766, %rs21566;
	mov.u16 	%rs21767, %rs21567;
	mov.u16 	%rs21768, %rs21568;
	mov.u16 	%rs21769, %rs21569;
	mov.u16 	%rs21770, %rs21570;
	mov.u16 	%rs21771, %rs21571;
	mov.u16 	%rs21772, %rs21572;
	mov.u16 	%rs21773, %rs21573;
	mov.u16 	%rs21774, %rs21574;
	mov.u16 	%rs21775, %rs21575;
	mov.u16 	%rs21776, %rs21576;
	mov.u16 	%rs21777, %rs21577;
	mov.u16 	%rs21778, %rs21578;
	mov.u16 	%rs21779, %rs21579;
	mov.u16 	%rs21780, %rs21580;
	mov.u16 	%rs21781, %rs21581;
	mov.u16 	%rs21782, %rs21582;
	mov.u16 	%rs21783, %rs21583;
	mov.u16 	%rs21784, %rs21584;
	mov.u16 	%rs21785, %rs21585;
	@%p641 bra 	$L__BB1_547;
	mov.b16 	%rs17653, 0;
	st.local.u8 	[%rd116], %rs17653;
	add.s32 	%r26013, %r33301, %r25781;
	st.local.u32 	[%rd116+52], %r26013;
	add.f64 	%fd387, %fd465, %fd115;
	st.local.f64 	[%rd116+56], %fd387;
	mov.b32 	%r33302, 0;
$L__BB1_537:
	mov.u32 	%r1049, %r33302;
	cvt.u64.u32 	%rd2957, %r1049;
	add.s64 	%rd2958, %rd116, %rd2957;
	ld.local.u8 	%rs17654, [%rd2958];
	setp.ne.s16 	%p642, %rs17654, 0;
	add.s32 	%r33302, %r1049, 1;
	@%p642 bra 	$L__BB1_537;
	and.b16  	%rs17655, %rs6513, 255;
	setp.eq.s16 	%p643, %rs17655, 0;
	mov.u32 	%r33304, %r1049;
	@%p643 bra 	$L__BB1_541;
	mov.b32 	%r33303, 0;
$L__BB1_540:
	add.s32 	%r26015, %r33303, %r1049;
	cvt.u64.u32 	%rd2959, %r26015;
	add.s64 	%rd2960, %rd118, %rd2959;
	ld.local.u8 	%rs17656, [%rd2960+8];
	add.s64 	%rd2961, %rd116, %rd2959;
	st.local.u8 	[%rd2961], %rs17656;
	add.s32 	%r1052, %r33303, 1;
	add.s32 	%r33304, %r1052, %r1049;
	cvt.u64.u32 	%rd2962, %r33303;
	add.s64 	%rd2963, %rd118, %rd2962;
	ld.local.u8 	%rs17657, [%rd2963+9];
	setp.ne.s16 	%p644, %rs17657, 0;
	mov.u32 	%r33303, %r1052;
	@%p644 bra 	$L__BB1_540;
$L__BB1_541:
	cvt.u64.u32 	%rd2964, %r33304;
	add.s64 	%rd2965, %rd116, %rd2964;
	mov.b16 	%rs17658, 0;
	st.local.u8 	[%rd2965+1], %rs17658;
	mov.b32 	%r33305, 0;
$L__BB1_542:
	mov.u32 	%r1055, %r33305;
	cvt.u64.u32 	%rd2966, %r1055;
	add.s64 	%rd2967, %rd116, %rd2966;
	ld.local.u8 	%rs17659, [%rd2967];
	setp.ne.s16 	%p645, %rs17659, 0;
	add.s32 	%r33305, %r1055, 1;
	@%p645 bra 	$L__BB1_542;
	and.b16  	%rs17660, %rs21536, 255;
	setp.eq.s16 	%p646, %rs17660, 0;
	mov.u32 	%r33307, %r1055;
	@%p646 bra 	$L__BB1_546;
	mov.b32 	%r33306, 0;
$L__BB1_545:
	add.s32 	%r26018, %r33306, %r1055;
	cvt.u64.u32 	%rd2968, %r26018;
	add.s64 	%rd2969, %rd117, %rd2968;
	ld.local.u8 	%rs17661, [%rd2969+8];
	add.s64 	%rd2970, %rd116, %rd2968;
	st.local.u8 	[%rd2970], %rs17661;
	add.s32 	%r1058, %r33306, 1;
	add.s32 	%r33307, %r1058, %r1055;
	cvt.u64.u32 	%rd2971, %r33306;
	add.s64 	%rd2972, %rd117, %rd2971;
	ld.local.u8 	%rs17662, [%rd2972+9];
	setp.ne.s16 	%p647, %rs17662, 0;
	mov.u32 	%r33306, %r1058;
	@%p647 bra 	$L__BB1_545;
$L__BB1_546:
	cvt.u64.u32 	%rd2973, %r33307;
	add.s64 	%rd2974, %rd116, %rd2973;
	mov.b16 	%rs17663, 0;
	st.local.u8 	[%rd2974+1], %rs17663;
	ld.local.v2.b32 	{%r26019, %r26020}, [%rd116];
	bfe.u32 	%r26021, %r26019, 0, 8;
	cvt.u16.u32 	%rs21536, %r26021;
	bfe.u32 	%r26022, %r26019, 8, 8;
	cvt.u16.u32 	%rs21737, %r26022;
	bfe.u32 	%r26023, %r26019, 16, 8;
	cvt.u16.u32 	%rs21738, %r26023;
	bfe.u32 	%r26024, %r26019, 24, 8;
	cvt.u16.u32 	%rs21739, %r26024;
	bfe.u32 	%r26025, %r26020, 0, 8;
	cvt.u16.u32 	%rs21740, %r26025;
	bfe.u32 	%r26026, %r26020, 8, 8;
	cvt.u16.u32 	%rs21741, %r26026;
	bfe.u32 	%r26027, %r26020, 16, 8;
	cvt.u16.u32 	%rs21742, %r26027;
	bfe.u32 	%r26028, %r26020, 24, 8;
	cvt.u16.u32 	%rs21743, %r26028;
	ld.local.v2.b32 	{%r26029, %r26030}, [%rd116+8];
	bfe.u32 	%r26031, %r26029, 0, 8;
	cvt.u16.u32 	%rs21744, %r26031;
	bfe.u32 	%r26032, %r26029, 8, 8;
	cvt.u16.u32 	%rs21745, %r26032;
	bfe.u32 	%r26033, %r26029, 16, 8;
	cvt.u16.u32 	%rs21746, %r26033;
	bfe.u32 	%r26034, %r26029, 24, 8;
	cvt.u16.u32 	%rs21747, %r26034;
	bfe.u32 	%r26035, %r26030, 0, 8;
	cvt.u16.u32 	%rs21748, %r26035;
	bfe.u32 	%r26036, %r26030, 8, 8;
	cvt.u16.u32 	%rs21749, %r26036;
	bfe.u32 	%r26037, %r26030, 16, 8;
	cvt.u16.u32 	%rs21750, %r26037;
	bfe.u32 	%r26038, %r26030, 24, 8;
	cvt.u16.u32 	%rs21751, %r26038;
	ld.local.v2.b32 	{%r26039, %r26040}, [%rd116+16];
	bfe.u32 	%r26041, %r26039, 0, 8;
	cvt.u16.u32 	%rs21752, %r26041;
	bfe.u32 	%r26042, %r26039, 8, 8;
	cvt.u16.u32 	%rs21753, %r26042;
	bfe.u32 	%r26043, %r26039, 16, 8;
	cvt.u16.u32 	%rs21754, %r26043;
	bfe.u32 	%r26044, %r26039, 24, 8;
	cvt.u16.u32 	%rs21755, %r26044;
	bfe.u32 	%r26045, %r26040, 0, 8;
	cvt.u16.u32 	%rs21756, %r26045;
	bfe.u32 	%r26046, %r26040, 8, 8;
	cvt.u16.u32 	%rs21757, %r26046;
	bfe.u32 	%r26047, %r26040, 16, 8;
	cvt.u16.u32 	%rs21758, %r26047;
	bfe.u32 	%r26048, %r26040, 24, 8;
	cvt.u16.u32 	%rs21759, %r26048;
	ld.local.v2.b32 	{%r26049, %r26050}, [%rd116+24];
	bfe.u32 	%r26051, %r26049, 0, 8;
	cvt.u16.u32 	%rs21760, %r26051;
	bfe.u32 	%r26052, %r26049, 8, 8;
	cvt.u16.u32 	%rs21761, %r26052;
	bfe.u32 	%r26053, %r26049, 16, 8;
	cvt.u16.u32 	%rs21762, %r26053;
	bfe.u32 	%r26054, %r26049, 24, 8;
	cvt.u16.u32 	%rs21763, %r26054;
	bfe.u32 	%r26055, %r26050, 0, 8;
	cvt.u16.u32 	%rs21764, %r26055;
	bfe.u32 	%r26056, %r26050, 8, 8;
	cvt.u16.u32 	%rs21765, %r26056;
	bfe.u32 	%r26057, %r26050, 16, 8;
	cvt.u16.u32 	%rs21766, %r26057;
	bfe.u32 	%r26058, %r26050, 24, 8;
	cvt.u16.u32 	%rs21767, %r26058;
	ld.local.v2.b32 	{%r26059, %r26060}, [%rd116+32];
	bfe.u32 	%r26061, %r26059, 0, 8;
	cvt.u16.u32 	%rs21768, %r26061;
	bfe.u32 	%r26062, %r26059, 8, 8;
	cvt.u16.u32 	%rs21769, %r26062;
	bfe.u32 	%r26063, %r26059, 16, 8;
	cvt.u16.u32 	%rs21770, %r26063;
	bfe.u32 	%r26064, %r26059, 24, 8;
	cvt.u16.u32 	%rs21771, %r26064;
	bfe.u32 	%r26065, %r26060, 0, 8;
	cvt.u16.u32 	%rs21772, %r26065;
	bfe.u32 	%r26066, %r26060, 8, 8;
	cvt.u16.u32 	%rs21773, %r26066;
	bfe.u32 	%r26067, %r26060, 16, 8;
	cvt.u16.u32 	%rs21774, %r26067;
	bfe.u32 	%r26068, %r26060, 24, 8;
	cvt.u16.u32 	%rs21775, %r26068;
	ld.local.v2.b32 	{%r26069, %r26070}, [%rd116+40];
	bfe.u32 	%r26071, %r26069, 0, 8;
	cvt.u16.u32 	%rs21776, %r26071;
	bfe.u32 	%r26072, %r26069, 8, 8;
	cvt.u16.u32 	%rs21777, %r26072;
	bfe.u32 	%r26073, %r26069, 16, 8;
	cvt.u16.u32 	%rs21778, %r26073;
	bfe.u32 	%r26074, %r26069, 24, 8;
	cvt.u16.u32 	%rs21779, %r26074;
	bfe.u32 	%r26075, %r26070, 0, 8;
	cvt.u16.u32 	%rs21780, %r26075;
	bfe.u32 	%r26076, %r26070, 8, 8;
	cvt.u16.u32 	%rs21781, %r26076;
	bfe.u32 	%r26077, %r26070, 16, 8;
	cvt.u16.u32 	%rs21782, %r26077;
	bfe.u32 	%r26078, %r26070, 24, 8;
	cvt.u16.u32 	%rs21783, %r26078;
	ld.local.v2.u8 	{%rs21784, %rs21785}, [%rd116+48];
	ld.local.u32 	%r33301, [%rd116+52];
	ld.local.f64 	%fd465, [%rd116+56];
$L__BB1_547:
	add.s32 	%r33318, %r33300, %r25706;
$L__BB1_548:
	cvt.u32.u16 	%r26169, %rs21536;
	and.b32  	%r26170, %r26169, 255;
	and.b16  	%rs17664, %rs21737, 255;
	mul.wide.u16 	%r26171, %rs17664, 256;
	or.b32  	%r26172, %r26171, %r26170;
	cvt.u32.u16 	%r26173, %rs21738;
	shl.b32 	%r26174, %r26173, 16;
	and.b32  	%r26175, %r26174, 16711680;
	or.b32  	%r26176, %r26172, %r26175;
	cvt.u32.u16 	%r26177, %rs21739;
	shl.b32 	%r26178, %r26177, 24;
	or.b32  	%r26090, %r26176, %r26178;
	cvt.u32.u16 	%r26179, %rs21740;
	and.b32  	%r26180, %r26179, 255;
	and.b16  	%rs17665, %rs21741, 255;
	mul.wide.u16 	%r26181, %rs17665, 256;
	or.b32  	%r26182, %r26181, %r26180;
	cvt.u32.u16 	%r26183, %rs21742;
	shl.b32 	%r26184, %r26183, 16;
	and.b32  	%r26185, %r26184, 16711680;
	or.b32  	%r26186, %r26182, %r26185;
	cvt.u32.u16 	%r26187, %rs21743;
	shl.b32 	%r26188, %r26187, 24;
	or.b32  	%r26095, %r26186, %r26188;
	cvt.u32.u16 	%r26189, %rs21744;
	and.b32  	%r26190, %r26189, 255;
	and.b16  	%rs17666, %rs21745, 255;
	mul.wide.u16 	%r26191, %rs17666, 256;
	or.b32  	%r26192, %r26191, %r26190;
	cvt.u32.u16 	%r26193, %rs21746;
	shl.b32 	%r26194, %r26193, 16;
	and.b32  	%r26195, %r26194, 16711680;
	or.b32  	%r26196, %r26192, %r26195;
	cvt.u32.u16 	%r26197, %rs21747;
	shl.b32 	%r26198, %r26197, 24;
	or.b32  	%r26100, %r26196, %r26198;
	cvt.u32.u16 	%r26199, %rs21748;
	and.b32  	%r26200, %r26199, 255;
	and.b16  	%rs17667, %rs21749, 255;
	mul.wide.u16 	%r26201, %rs17667, 256;
	or.b32  	%r26202, %r26201, %r26200;
	cvt.u32.u16 	%r26203, %rs21750;
	shl.b32 	%r26204, %r26203, 16;
	and.b32  	%r26205, %r26204, 16711680;
	or.b32  	%r26206, %r26202, %r26205;
	cvt.u32.u16 	%r26207, %rs21751;
	shl.b32 	%r26208, %r26207, 24;
	or.b32  	%r26105, %r26206, %r26208;
	cvt.u32.u16 	%r26209, %rs21752;
	and.b32  	%r26210, %r26209, 255;
	and.b16  	%rs17668, %rs21753, 255;
	mul.wide.u16 	%r26211, %rs17668, 256;
	or.b32  	%r26212, %r26211, %r26210;
	cvt.u32.u16 	%r26213, %rs21754;
	shl.b32 	%r26214, %r26213, 16;
	and.b32  	%r26215, %r26214, 16711680;
	or.b32  	%r26216, %r26212, %r26215;
	cvt.u32.u16 	%r26217, %rs21755;
	shl.b32 	%r26218, %r26217, 24;
	or.b32  	%r26110, %r26216, %r26218;
	cvt.u32.u16 	%r26219, %rs21756;
	and.b32  	%r26220, %r26219, 255;
	and.b16  	%rs17669, %rs21757, 255;
	mul.wide.u16 	%r26221, %rs17669, 256;
	or.b32  	%r26222, %r26221, %r26220;
	cvt.u32.u16 	%r26223, %rs21758;
	shl.b32 	%r26224, %r26223, 16;
	and.b32  	%r26225, %r26224, 16711680;
	or.b32  	%r26226, %r26222, %r26225;
	cvt.u32.u16 	%r26227, %rs21759;
	shl.b32 	%r26228, %r26227, 24;
	or.b32  	%r26115, %r26226, %r26228;
	cvt.u32.u16 	%r26229, %rs21760;
	and.b32  	%r26230, %r26229, 255;
	and.b16  	%rs17670, %rs21761, 255;
	mul.wide.u16 	%r26231, %rs17670, 256;
	or.b32  	%r26232, %r26231, %r26230;
	cvt.u32.u16 	%r26233, %rs21762;
	shl.b32 	%r26234, %r26233, 16;
	and.b32  	%r26235, %r26234, 16711680;
	or.b32  	%r26236, %r26232, %r26235;
	cvt.u32.u16 	%r26237, %rs21763;
	shl.b32 	%r26238, %r26237, 24;
	or.b32  	%r26120, %r26236, %r26238;
	cvt.u32.u16 	%r26239, %rs21764;
	and.b32  	%r26240, %r26239, 255;
	and.b16  	%rs17671, %rs21765, 255;
	mul.wide.u16 	%r26241, %rs17671, 256;
	or.b32  	%r26242, %r26241, %r26240;
	cvt.u32.u16 	%r26243, %rs21766;
	shl.b32 	%r26244, %r26243, 16;
	and.b32  	%r26245, %r26244, 16711680;
	or.b32  	%r26246, %r26242, %r26245;
	cvt.u32.u16 	%r26247, %rs21767;
	shl.b32 	%r26248, %r26247, 24;
	or.b32  	%r26125, %r26246, %r26248;
	cvt.u32.u16 	%r26249, %rs21768;
	and.b32  	%r26250, %r26249, 255;
	and.b16  	%rs17672, %rs21769, 255;
	mul.wide.u16 	%r26251, %rs17672, 256;
	or.b32  	%r26252, %r26251, %r26250;
	cvt.u32.u16 	%r26253, %rs21770;
	shl.b32 	%r26254, %r26253, 16;
	and.b32  	%r26255, %r26254, 16711680;
	or.b32  	%r26256, %r26252, %r26255;
	cvt.u32.u16 	%r26257, %rs21771;
	shl.b32 	%r26258, %r26257, 24;
	or.b32  	%r26130, %r26256, %r26258;
	cvt.u32.u16 	%r26259, %rs21772;
	and.b32  	%r26260, %r26259, 255;
	and.b16  	%rs17673, %rs21773, 255;
	mul.wide.u16 	%r26261, %rs17673, 256;
	or.b32  	%r26262, %r26261, %r26260;
	cvt.u32.u16 	%r26263, %rs21774;
	shl.b32 	%r26264, %r26263, 16;
	and.b32  	%r26265, %r26264, 16711680;
	or.b32  	%r26266, %r26262, %r26265;
	cvt.u32.u16 	%r26267, %rs21775;
	shl.b32 	%r26268, %r26267, 24;
	or.b32  	%r26135, %r26266, %r26268;
	cvt.u32.u16 	%r26269, %rs21776;
	and.b32  	%r26270, %r26269, 255;
	and.b16  	%rs17674, %rs21777, 255;
	mul.wide.u16 	%r26271, %rs17674, 256;
	or.b32  	%r26272, %r26271, %r26270;
	cvt.u32.u16 	%r26273, %rs21778;
	shl.b32 	%r26274, %r26273, 16;
	and.b32  	%r26275, %r26274, 16711680;
	or.b32  	%r26276, %r26272, %r26275;
	cvt.u32.u16 	%r26277, %rs21779;
	shl.b32 	%r26278, %r26277, 24;
	or.b32  	%r26140, %r26276, %r26278;
	cvt.u32.u16 	%r26279, %rs21780;
	and.b32  	%r26280, %r26279, 255;
	and.b16  	%rs17675, %rs21781, 255;
	mul.wide.u16 	%r26281, %rs17675, 256;
	or.b32  	%r26282, %r26281, %r26280;
	cvt.u32.u16 	%r26283, %rs21782;
	shl.b32 	%r26284, %r26283, 16;
	and.b32  	%r26285, %r26284, 16711680;
	or.b32  	%r26286, %r26282, %r26285;
	cvt.u32.u16 	%r26287, %rs21783;
	shl.b32 	%r26288, %r26287, 24;
	or.b32  	%r26145, %r26286, %r26288;
	cvt.u32.u16 	%r26289, %rs21784;
	and.b32  	%r26290, %r26289, 255;
	and.b32  	%r26291, %r33294, -65536;
	or.b32  	%r26292, %r26291, %r26290;
	and.b16  	%rs17676, %rs21785, 255;
	mul.wide.u16 	%r26293, %rs17676, 256;
	or.b32  	%r33294, %r26292, %r26293;
	mov.b32 	%r26166, 2;
	mov.b32 	%r26168, -1;
	// begin inline asm
	shfl.sync.down.b32 %r26079, %r33318, %r26166, %r1030, %r26168;
	// end inline asm
	// begin inline asm
	shfl.sync.down.b32 %r26084, %r26085, %r26166, %r1030, %r26168;
	// end inline asm
	// begin inline asm
	shfl.sync.down.b32 %r26089, %r26090, %r26166, %r1030, %r26168;
	// end inline asm
	// begin inline asm
	shfl.sync.down.b32 %r26094, %r26095, %r26166, %r1030, %r26168;
	// end inline asm
	// begin inline asm
	shfl.sync.down.b32 %r26099, %r26100, %r26166, %r1030, %r26168;
	// end inline asm
	// begin inline asm
	shfl.sync.down.b32 %r26104, %r26105, %r26166, %r1030, %r26168;
	// end inline asm
	// begin inline asm
	shfl.sync.down.b32 %r26109, %r26110, %r26166, %r1030, %r26168;
	// end inline asm
	// begin inline asm
	shfl.sync.down.b32 %r26114, %r26115, %r26166, %r1030, %r26168;
	// end inline asm
	// begin inline asm
	shfl.sync.down.b32 %r26119, %r26120, %r26166, %r1030, %r26168;
	// end inline asm
	// begin inline asm
	shfl.sync.down.b32 %r26124, %r26125, %r26166, %r1030, %r26168;
	// end inline asm
	// begin inline asm
	shfl.sync.down.b32 %r26129, %r26130, %r26166, %r1030, %r26168;
	// end inline asm
	// begin inline asm
	shfl.sync.down.b32 %r26134, %r26135, %r26166, %r1030, %r26168;
	// end inline asm
	// begin inline asm
	shfl.sync.down.b32 %r26139, %r26140, %r26166, %r1030, %r26168;
	// end inline asm
	// begin inline asm
	shfl.sync.down.b32 %r26144, %r26145, %r26166, %r1030, %r26168;
	// end inline asm
	// begin inline asm
	shfl.sync.down.b32 %r26149, %r33294, %r26166, %r1030, %r26168;
	// end inline asm
	// begin inline asm
	shfl.sync.down.b32 %r26154, %r33301, %r26166, %r1030, %r26168;
	// end inline asm
	mov.b64 	%rd2975, %fd465;
	mov.b64 	{%r26160, %r26165}, %rd2975;
	// begin inline asm
	shfl.sync.down.b32 %r26159, %r26160, %r26166, %r1030, %r26168;
	// end inline asm
	// begin inline asm
	shfl.sync.down.b32 %r26164, %r26165, %r26166, %r1030, %r26168;
	// end inline asm
	add.s32 	%r26294, %r17996, 2;
	setp.gt.s32 	%p648, %r26294, %r1030;
	@%p648 bra 	$L__BB1_562;
	shr.u32 	%r26295, %r26149, 8;
	cvt.u16.u32 	%rs17677, %r26295;
	cvt.u16.u32 	%rs17678, %r26149;
	cvt.u16.u32 	%rs6664, %r26089;
	mov.b64 	%rd2976, {%r26159, %r26164};
	mov.b64 	%fd119, %rd2976;
	st.local.u32 	[%rd114], %r33318;
	cvt.u32.u16 	%r26296, %rs21743;
	cvt.u32.u16 	%r26297, %rs21742;
	prmt.b32 	%r26298, %r26297, %r26296, 0x3340U;
	cvt.u32.u16 	%r26299, %rs21741;
	cvt.u32.u16 	%r26300, %rs21740;
	prmt.b32 	%r26301, %r26300, %r26299, 0x3340U;
	prmt.b32 	%r26302, %r26301, %r26298, 0x5410U;
	cvt.u32.u16 	%r26303, %rs21739;
	cvt.u32.u16 	%r26304, %rs21738;
	prmt.b32 	%r26305, %r26304, %r26303, 0x3340U;
	cvt.u32.u16 	%r26306, %rs21737;
	cvt.u32.u16 	%r26307, %rs21536;
	prmt.b32 	%r26308, %r26307, %r26306, 0x3340U;
	prmt.b32 	%r26309, %r26308, %r26305, 0x5410U;
	st.local.v2.b32 	[%rd114+8], {%r26309, %r26302};
	cvt.u32.u16 	%r26310, %rs21751;
	cvt.u32.u16 	%r26311, %rs21750;
	prmt.b32 	%r26312, %r26311, %r26310, 0x3340U;
	cvt.u32.u16 	%r26313, %rs21749;
	cvt.u32.u16 	%r26314, %rs21748;
	prmt.b32 	%r26315, %r26314, %r26313, 0x3340U;
	prmt.b32 	%r26316, %r26315, %r26312, 0x5410U;
	cvt.u32.u16 	%r26317, %rs21747;
	cvt.u32.u16 	%r26318, %rs21746;
	prmt.b32 	%r26319, %r26318, %r26317, 0x3340U;
	cvt.u32.u16 	%r26320, %rs21745;
	cvt.u32.u16 	%r26321, %rs21744;
	prmt.b32 	%r26322, %r26321, %r26320, 0x3340U;
	prmt.b32 	%r26323, %r26322, %r26319, 0x5410U;
	st.local.v2.b32 	[%rd114+16], {%r26323, %r26316};
	cvt.u32.u16 	%r26324, %rs21759;
	cvt.u32.u16 	%r26325, %rs21758;
	prmt.b32 	%r26326, %r26325, %r26324, 0x3340U;
	cvt.u32.u16 	%r26327, %rs21757;
	cvt.u32.u16 	%r26328, %rs21756;
	prmt.b32 	%r26329, %r26328, %r26327, 0x3340U;
	prmt.b32 	%r26330, %r26329, %r26326, 0x5410U;
	cvt.u32.u16 	%r26331, %rs21755;
	cvt.u32.u16 	%r26332, %rs21754;
	prmt.b32 	%r26333, %r26332, %r26331, 0x3340U;
	cvt.u32.u16 	%r26334, %rs21753;
	cvt.u32.u16 	%r26335, %rs21752;
	prmt.b32 	%r26336, %r26335, %r26334, 0x3340U;
	prmt.b32 	%r26337, %r26336, %r26333, 0x5410U;
	st.local.v2.b32 	[%rd114+24], {%r26337, %r26330};
	cvt.u32.u16 	%r26338, %rs21767;
	cvt.u32.u16 	%r26339, %rs21766;
	prmt.b32 	%r26340, %r26339, %r26338, 0x3340U;
	cvt.u32.u16 	%r26341, %rs21765;
	cvt.u32.u16 	%r26342, %rs21764;
	prmt.b32 	%r26343, %r26342, %r26341, 0x3340U;
	prmt.b32 	%r26344, %r26343, %r26340, 0x5410U;
	cvt.u32.u16 	%r26345, %rs21763;
	cvt.u32.u16 	%r26346, %rs21762;
	prmt.b32 	%r26347, %r26346, %r26345, 0x3340U;
	cvt.u32.u16 	%r26348, %rs21761;
	cvt.u32.u16 	%r26349, %rs21760;
	prmt.b32 	%r26350, %r26349, %r26348, 0x3340U;
	prmt.b32 	%r26351, %r26350, %r26347, 0x5410U;
	st.local.v2.b32 	[%rd114+32], {%r26351, %r26344};
	cvt.u32.u16 	%r26352, %rs21775;
	cvt.u32.u16 	%r26353, %rs21774;
	prmt.b32 	%r26354, %r26353, %r26352, 0x3340U;
	cvt.u32.u16 	%r26355, %rs21773;
	cvt.u32.u16 	%r26356, %rs21772;
	prmt.b32 	%r26357, %r26356, %r26355, 0x3340U;
	prmt.b32 	%r26358, %r26357, %r26354, 0x5410U;
	cvt.u32.u16 	%r26359, %rs21771;
	cvt.u32.u16 	%r26360, %rs21770;
	prmt.b32 	%r26361, %r26360, %r26359, 0x3340U;
	cvt.u32.u16 	%r26362, %rs21769;
	cvt.u32.u16 	%r26363, %rs21768;
	prmt.b32 	%r26364, %r26363, %r26362, 0x3340U;
	prmt.b32 	%r26365, %r26364, %r26361, 0x5410U;
	st.local.v2.b32 	[%rd114+40], {%r26365, %r26358};
	cvt.u32.u16 	%r26366, %rs21783;
	cvt.u32.u16 	%r26367, %rs21782;
	prmt.b32 	%r26368, %r26367, %r26366, 0x3340U;
	cvt.u32.u16 	%r26369, %rs21781;
	cvt.u32.u16 	%r26370, %rs21780;
	prmt.b32 	%r26371, %r26370, %r26369, 0x3340U;
	prmt.b32 	%r26372, %r26371, %r26368, 0x5410U;
	cvt.u32.u16 	%r26373, %rs21779;
	cvt.u32.u16 	%r26374, %rs21778;
	prmt.b32 	%r26375, %r26374, %r26373, 0x3340U;
	cvt.u32.u16 	%r26376, %rs21777;
	cvt.u32.u16 	%r26377, %rs21776;
	prmt.b32 	%r26378, %r26377, %r26376, 0x3340U;
	prmt.b32 	%r26379, %r26378, %r26375, 0x5410U;
	st.local.v2.b32 	[%rd114+48], {%r26379, %r26372};
	st.local.v2.u8 	[%rd114+56], {%rs21784, %rs21785};
	st.local.u32 	[%rd114+60], %r33301;
	st.local.f64 	[%rd114+64], %fd465;
	st.local.u32 	[%rd115], %r26079;
	st.local.v2.b32 	[%rd115+8], {%r26089, %r26094};
	st.local.v2.b32 	[%rd115+16], {%r26099, %r26104};
	st.local.v2.b32 	[%rd115+24], {%r26109, %r26114};
	st.local.v2.b32 	[%rd115+32], {%r26119, %r26124};
	st.local.v2.b32 	[%rd115+40], {%r26129, %r26134};
	st.local.v2.b32 	[%rd115+48], {%r26139, %r26144};
	st.local.v2.u8 	[%rd115+56], {%rs17678, %rs17677};
	st.local.u32 	[%rd115+60], %r26154;
	st.local.v2.u32 	[%rd115+64], {%r26159, %r26164};
	add.s32 	%r1084, %r33318, %r26079;
	setp.ne.s32 	%p649, %r33318, 0;
	@%p649 bra 	$L__BB1_561;
	mov.b16 	%rs17679, 0;
	st.local.u8 	[%rd113], %rs17679;
	add.s32 	%r26381, %r33301, %r26154;
	st.local.u32 	[%rd113+52], %r26381;
	add.f64 	%fd388, %fd465, %fd119;
	st.local.f64 	[%rd113+56], %fd388;
	mov.b32 	%r33311, 0;
$L__BB1_551:
	mov.u32 	%r1085, %r33311;
	cvt.u64.u32 	%rd2977, %r1085;
	add.s64 	%rd2978, %rd113, %rd2977;
	ld.local.u8 	%rs17680, [%rd2978];
	setp.ne.s16 	%p650, %rs17680, 0;
	add.s32 	%r33311, %r1085, 1;
	@%p650 bra 	$L__BB1_551;
	and.b16  	%rs17681, %rs6664, 255;
	setp.eq.s16 	%p651, %rs17681, 0;
	mov.u32 	%r33313, %r1085;
	@%p651 bra 	$L__BB1_555;
	mov.b32 	%r33312, 0;
$L__BB1_554:
	add.s32 	%r26383, %r33312, %r1085;
	cvt.u64.u32 	%rd2979, %r26383;
	add.s64 	%rd2980, %rd115, %rd2979;
	ld.local.u8 	%rs17682, [%rd2980+8];
	add.s64 	%rd2981, %rd113, %rd2979;
	st.local.u8 	[%rd2981], %rs17682;
	add.s32 	%r1088, %r33312, 1;
	add.s32 	%r33313, %r1088, %r1085;
	cvt.u64.u32 	%rd2982, %r33312;
	add.s64 	%rd2983, %rd115, %rd2982;
	ld.local.u8 	%rs17683, [%rd2983+9];
	setp.ne.s16 	%p652, %rs17683, 0;
	mov.u32 	%r33312, %r1088;
	@%p652 bra 	$L__BB1_554;
$L__BB1_555:
	cvt.u64.u32 	%rd2984, %r33313;
	add.s64 	%rd2985, %rd113, %rd2984;
	mov.b16 	%rs17684, 0;
	st.local.u8 	[%rd2985+1], %rs17684;
	mov.b32 	%r33314, 0;
$L__BB1_556:
	mov.u32 	%r1091, %r33314;
	cvt.u64.u32 	%rd2986, %r1091;
	add.s64 	%rd2987, %rd113, %rd2986;
	ld.local.u8 	%rs17685, [%rd2987];
	setp.ne.s16 	%p653, %rs17685, 0;
	add.s32 	%r33314, %r1091, 1;
	@%p653 bra 	$L__BB1_556;
	and.b16  	%rs17686, %rs21536, 255;
	setp.eq.s16 	%p654, %rs17686, 0;
	mov.u32 	%r33316, %r1091;
	@%p654 bra 	$L__BB1_560;
	mov.b32 	%r33315, 0;
$L__BB1_559:
	add.s32 	%r26386, %r33315, %r1091;
	cvt.u64.u32 	%rd2988, %r26386;
	add.s64 	%rd2989, %rd114, %rd2988;
	ld.local.u8 	%rs17687, [%rd2989+8];
	add.s64 	%rd2990, %rd113, %rd2988;
	st.local.u8 	[%rd2990], %rs17687;
	add.s32 	%r1094, %r33315, 1;
	add.s32 	%r33316, %r1094, %r1091;
	cvt.u64.u32 	%rd2991, %r33315;
	add.s64 	%rd2992, %rd114, %rd2991;
	ld.local.u8 	%rs17688, [%rd2992+9];
	setp.ne.s16 	%p655, %rs17688, 0;
	mov.u32 	%r33315, %r1094;
	@%p655 bra 	$L__BB1_559;
$L__BB1_560:
	cvt.u64.u32 	%rd2993, %r33316;
	add.s64 	%rd2994, %rd113, %rd2993;
	mov.b16 	%rs17689, 0;
	st.local.u8 	[%rd2994+1], %rs17689;
	ld.local.v2.b32 	{%r26387, %r26388}, [%rd113];
	bfe.u32 	%r26389, %r26387, 0, 8;
	cvt.u16.u32 	%rs21536, %r26389;
	bfe.u32 	%r26390, %r26387, 8, 8;
	cvt.u16.u32 	%rs21737, %r26390;
	bfe.u32 	%r26391, %r26387, 16, 8;
	cvt.u16.u32 	%rs21738, %r26391;
	bfe.u32 	%r26392, %r26387, 24, 8;
	cvt.u16.u32 	%rs21739, %r26392;
	bfe.u32 	%r26393, %r26388, 0, 8;
	cvt.u16.u32 	%rs21740, %r26393;
	bfe.u32 	%r26394, %r26388, 8, 8;
	cvt.u16.u32 	%rs21741, %r26394;
	bfe.u32 	%r26395, %r26388, 16, 8;
	cvt.u16.u32 	%rs21742, %r26395;
	bfe.u32 	%r26396, %r26388, 24, 8;
	cvt.u16.u32 	%rs21743, %r26396;
	ld.local.v2.b32 	{%r26397, %r26398}, [%rd113+8];
	bfe.u32 	%r26399, %r26397, 0, 8;
	cvt.u16.u32 	%rs21744, %r26399;
	bfe.u32 	%r26400, %r26397, 8, 8;
	cvt.u16.u32 	%rs21745, %r26400;
	bfe.u32 	%r26401, %r26397, 16, 8;
	cvt.u16.u32 	%rs21746, %r26401;
	bfe.u32 	%r26402, %r26397, 24, 8;
	cvt.u16.u32 	%rs21747, %r26402;
	bfe.u32 	%r26403, %r26398, 0, 8;
	cvt.u16.u32 	%rs21748, %r26403;
	bfe.u32 	%r26404, %r26398, 8, 8;
	cvt.u16.u32 	%rs21749, %r26404;
	bfe.u32 	%r26405, %r26398, 16, 8;
	cvt.u16.u32 	%rs21750, %r26405;
	bfe.u32 	%r26406, %r26398, 24, 8;
	cvt.u16.u32 	%rs21751, %r26406;
	ld.local.v2.b32 	{%r26407, %r26408}, [%rd113+16];
	bfe.u32 	%r26409, %r26407, 0, 8;
	cvt.u16.u32 	%rs21752, %r26409;
	bfe.u32 	%r26410, %r26407, 8, 8;
	cvt.u16.u32 	%rs21753, %r26410;
	bfe.u32 	%r26411, %r26407, 16, 8;
	cvt.u16.u32 	%rs21754, %r26411;
	bfe.u32 	%r26412, %r26407, 24, 8;
	cvt.u16.u32 	%rs21755, %r26412;
	bfe.u32 	%r26413, %r26408, 0, 8;
	cvt.u16.u32 	%rs21756, %r26413;
	bfe.u32 	%r26414, %r26408, 8, 8;
	cvt.u16.u32 	%rs21757, %r26414;
	bfe.u32 	%r26415, %r26408, 16, 8;
	cvt.u16.u32 	%rs21758, %r26415;
	bfe.u32 	%r26416, %r26408, 24, 8;
	cvt.u16.u32 	%rs21759, %r26416;
	ld.local.v2.b32 	{%r26417, %r26418}, [%rd113+24];
	bfe.u32 	%r26419, %r26417, 0, 8;
	cvt.u16.u32 	%rs21760, %r26419;
	bfe.u32 	%r26420, %r26417, 8, 8;
	cvt.u16.u32 	%rs21761, %r26420;
	bfe.u32 	%r26421, %r26417, 16, 8;
	cvt.u16.u32 	%rs21762, %r26421;
	bfe.u32 	%r26422, %r26417, 24, 8;
	cvt.u16.u32 	%rs21763, %r26422;
	bfe.u32 	%r26423, %r26418, 0, 8;
	cvt.u16.u32 	%rs21764, %r26423;
	bfe.u32 	%r26424, %r26418, 8, 8;
	cvt.u16.u32 	%rs21765, %r26424;
	bfe.u32 	%r26425, %r26418, 16, 8;
	cvt.u16.u32 	%rs21766, %r26425;
	bfe.u32 	%r26426, %r26418, 24, 8;
	cvt.u16.u32 	%rs21767, %r26426;
	ld.local.v2.b32 	{%r26427, %r26428}, [%rd113+32];
	bfe.u32 	%r26429, %r26427, 0, 8;
	cvt.u16.u32 	%rs21768, %r26429;
	bfe.u32 	%r26430, %r26427, 8, 8;
	cvt.u16.u32 	%rs21769, %r26430;
	bfe.u32 	%r26431, %r26427, 16, 8;
	cvt.u16.u32 	%rs21770, %r26431;
	bfe.u32 	%r26432, %r26427, 24, 8;
	cvt.u16.u32 	%rs21771, %r26432;
	bfe.u32 	%r26433, %r26428, 0, 8;
	cvt.u16.u32 	%rs21772, %r26433;
	bfe.u32 	%r26434, %r26428, 8, 8;
	cvt.u16.u32 	%rs21773, %r26434;
	bfe.u32 	%r26435, %r26428, 16, 8;
	cvt.u16.u32 	%rs21774, %r26435;
	bfe.u32 	%r26436, %r26428, 24, 8;
	cvt.u16.u32 	%rs21775, %r26436;
	ld.local.v2.b32 	{%r26437, %r26438}, [%rd113+40];
	bfe.u32 	%r26439, %r26437, 0, 8;
	cvt.u16.u32 	%rs21776, %r26439;
	bfe.u32 	%r26440, %r26437, 8, 8;
	cvt.u16.u32 	%rs21777, %r26440;
	bfe.u32 	%r26441, %r26437, 16, 8;
	cvt.u16.u32 	%rs21778, %r26441;
	bfe.u32 	%r26442, %r26437, 24, 8;
	cvt.u16.u32 	%rs21779, %r26442;
	bfe.u32 	%r26443, %r26438, 0, 8;
	cvt.u16.u32 	%rs21780, %r26443;
	bfe.u32 	%r26444, %r26438, 8, 8;
	cvt.u16.u32 	%rs21781, %r26444;
	bfe.u32 	%r26445, %r26438, 16, 8;
	cvt.u16.u32 	%rs21782, %r26445;
	bfe.u32 	%r26446, %r26438, 24, 8;
	cvt.u16.u32 	%rs21783, %r26446;
	ld.local.v2.u8 	{%rs21784, %rs21785}, [%rd113+48];
	ld.local.u32 	%r33301, [%rd113+52];
	ld.local.f64 	%fd465, [%rd113+56];
$L__BB1_561:
	mov.u32 	%r33318, %r1084;
$L__BB1_562:
	cvt.u32.u16 	%r26537, %rs21536;
	and.b32  	%r26538, %r26537, 255;
	and.b16  	%rs17690, %rs21737, 255;
	mul.wide.u16 	%r26539, %rs17690, 256;
	or.b32  	%r26540, %r26539, %r26538;
	cvt.u32.u16 	%r26541, %rs21738;
	shl.b32 	%r26542, %r26541, 16;
	and.b32  	%r26543, %r26542, 16711680;
	or.b32  	%r26544, %r26540, %r26543;
	cvt.u32.u16 	%r26545, %rs21739;
	shl.b32 	%r26546, %r26545, 24;
	or.b32  	%r26458, %r26544, %r26546;
	cvt.u32.u16 	%r26547, %rs21740;
	and.b32  	%r26548, %r26547, 255;
	and.b16  	%rs17691, %rs21741, 255;
	mul.wide.u16 	%r26549, %rs17691, 256;
	or.b32  	%r26550, %r26549, %r26548;
	cvt.u32.u16 	%r26551, %rs21742;
	shl.b32 	%r26552, %r26551, 16;
	and.b32  	%r26553, %r26552, 16711680;
	or.b32  	%r26554, %r26550, %r26553;
	cvt.u32.u16 	%r26555, %rs21743;
	shl.b32 	%r26556, %r26555, 24;
	or.b32  	%r26463, %r26554, %r26556;
	cvt.u32.u16 	%r26557, %rs21744;
	and.b32  	%r26558, %r26557, 255;
	and.b16  	%rs17692, %rs21745, 255;
	mul.wide.u16 	%r26559, %rs17692, 256;
	or.b32  	%r26560, %r26559, %r26558;
	cvt.u32.u16 	%r26561, %rs21746;
	shl.b32 	%r26562, %r26561, 16;
	and.b32  	%r26563, %r26562, 16711680;
	or.b32  	%r26564, %r26560, %r26563;
	cvt.u32.u16 	%r26565, %rs21747;
	shl.b32 	%r26566, %r26565, 24;
	or.b32  	%r26468, %r26564, %r26566;
	cvt.u32.u16 	%r26567, %rs21748;
	and.b32  	%r26568, %r26567, 255;
	and.b16  	%rs17693, %rs21749, 255;
	mul.wide.u16 	%r26569, %rs17693, 256;
	or.b32  	%r26570, %r26569, %r26568;
	cvt.u32.u16 	%r26571, %rs21750;
	shl.b32 	%r26572, %r26571, 16;
	and.b32  	%r26573, %r26572, 16711680;
	or.b32  	%r26574, %r26570, %r26573;
	cvt.u32.u16 	%r26575, %rs21751;
	shl.b32 	%r26576, %r26575, 24;
	or.b32  	%r26473, %r26574, %r26576;
	cvt.u32.u16 	%r26577, %rs21752;
	and.b32  	%r26578, %r26577, 255;
	and.b16  	%rs17694, %rs21753, 255;
	mul.wide.u16 	%r26579, %rs17694, 256;
	or.b32  	%r26580, %r26579, %r26578;
	cvt.u32.u16 	%r26581, %rs21754;
	shl.b32 	%r26582, %r26581, 16;
	and.b32  	%r26583, %r26582, 16711680;
	or.b32  	%r26584, %r26580, %r26583;
	cvt.u32.u16 	%r26585, %rs21755;
	shl.b32 	%r26586, %r26585, 24;
	or.b32  	%r26478, %r26584, %r26586;
	cvt.u32.u16 	%r26587, %rs21756;
	and.b32  	%r26588, %r26587, 255;
	and.b16  	%rs17695, %rs21757, 255;
	mul.wide.u16 	%r26589, %rs17695, 256;
	or.b32  	%r26590, %r26589, %r26588;
	cvt.u32.u16 	%r26591, %rs21758;
	shl.b32 	%r26592, %r26591, 16;
	and.b32  	%r26593, %r26592, 16711680;
	or.b32  	%r26594, %r26590, %r26593;
	cvt.u32.u16 	%r26595, %rs21759;
	shl.b32 	%r26596, %r26595, 24;
	or.b32  	%r26483, %r26594, %r26596;
	cvt.u32.u16 	%r26597, %rs21760;
	and.b32  	%r26598, %r26597, 255;
	and.b16  	%rs17696, %rs21761, 255;
	mul.wide.u16 	%r26599, %rs17696, 256;
	or.b32  	%r26600, %r26599, %r26598;
	cvt.u32.u16 	%r26601, %rs21762;
	shl.b32 	%r26602, %r26601, 16;
	and.b32  	%r26603, %r26602, 16711680;
	or.b32  	%r26604, %r26600, %r26603;
	cvt.u32.u16 	%r26605, %rs21763;
	shl.b32 	%r26606, %r26605, 24;
	or.b32  	%r26488, %r26604, %r26606;
	cvt.u32.u16 	%r26607, %rs21764;
	and.b32  	%r26608, %r26607, 255;
	and.b16  	%rs17697, %rs21765, 255;
	mul.wide.u16 	%r26609, %rs17697, 256;
	or.b32  	%r26610, %r26609, %r26608;
	cvt.u32.u16 	%r26611, %rs21766;
	shl.b32 	%r26612, %r26611, 16;
	and.b32  	%r26613, %r26612, 16711680;
	or.b32  	%r26614, %r26610, %r26613;
	cvt.u32.u16 	%r26615, %rs21767;
	shl.b32 	%r26616, %r26615, 24;
	or.b32  	%r26493, %r26614, %r26616;
	cvt.u32.u16 	%r26617, %rs21768;
	and.b32  	%r26618, %r26617, 255;
	and.b16  	%rs17698, %rs21769, 255;
	mul.wide.u16 	%r26619, %rs17698, 256;
	or.b32  	%r26620, %r26619, %r26618;
	cvt.u32.u16 	%r26621, %rs21770;
	shl.b32 	%r26622, %r26621, 16;
	and.b32  	%r26623, %r26622, 16711680;
	or.b32  	%r26624, %r26620, %r26623;
	cvt.u32.u16 	%r26625, %rs21771;
	shl.b32 	%r26626, %r26625, 24;
	or.b32  	%r26498, %r26624, %r26626;
	cvt.u32.u16 	%r26627, %rs21772;
	and.b32  	%r26628, %r26627, 255;
	and.b16  	%rs17699, %rs21773, 255;
	mul.wide.u16 	%r26629, %rs17699, 256;
	or.b32  	%r26630, %r26629, %r26628;
	cvt.u32.u16 	%r26631, %rs21774;
	shl.b32 	%r26632, %r26631, 16;
	and.b32  	%r26633, %r26632, 16711680;
	or.b32  	%r26634, %r26630, %r26633;
	cvt.u32.u16 	%r26635, %rs21775;
	shl.b32 	%r26636, %r26635, 24;
	or.b32  	%r26503, %r26634, %r26636;
	cvt.u32.u16 	%r26637, %rs21776;
	and.b32  	%r26638, %r26637, 255;
	and.b16  	%rs17700, %rs21777, 255;
	mul.wide.u16 	%r26639, %rs17700, 256;
	or.b32  	%r26640, %r26639, %r26638;
	cvt.u32.u16 	%r26641, %rs21778;
	shl.b32 	%r26642, %r26641, 16;
	and.b32  	%r26643, %r26642, 16711680;
	or.b32  	%r26644, %r26640, %r26643;
	cvt.u32.u16 	%r26645, %rs21779;
	shl.b32 	%r26646, %r26645, 24;
	or.b32  	%r26508, %r26644, %r26646;
	cvt.u32.u16 	%r26647, %rs21780;
	and.b32  	%r26648, %r26647, 255;
	and.b16  	%rs17701, %rs21781, 255;
	mul.wide.u16 	%r26649, %rs17701, 256;
	or.b32  	%r26650, %r26649, %r26648;
	cvt.u32.u16 	%r26651, %rs21782;
	shl.b32 	%r26652, %r26651, 16;
	and.b32  	%r26653, %r26652, 16711680;
	or.b32  	%r26654, %r26650, %r26653;
	cvt.u32.u16 	%r26655, %rs21783;
	shl.b32 	%r26656, %r26655, 24;
	or.b32  	%r26513, %r26654, %r26656;
	cvt.u32.u16 	%r26657, %rs21784;
	and.b32  	%r26658, %r26657, 255;
	and.b32  	%r26659, %r33293, -65536;
	or.b32  	%r26660, %r26659, %r26658;
	and.b16  	%rs17702, %rs21785, 255;
	mul.wide.u16 	%r26661, %rs17702, 256;
	or.b32  	%r33293, %r26660, %r26661;
	mov.b32 	%r26534, 4;
	mov.b32 	%r26536, -1;
	// begin inline asm
	shfl.sync.down.b32 %r26447, %r33318, %r26534, %r1030, %r26536;
	// end inline asm
	// begin inline asm
	shfl.sync.down.b32 %r26452, %r26453, %r26534, %r1030, %r26536;
	// end inline asm
	// begin inline asm
	shfl.sync.down.b32 %r26457, %r26458, %r26534, %r1030, %r26536;
	// end inline asm
	// begin inline asm
	shfl.sync.down.b32 %r26462, %r26463, %r26534, %r1030, %r26536;
	// end inline asm
	// begin inline asm
	shfl.sync.down.b32 %r26467, %r26468, %r26534, %r1030, %r26536;
	// end inline asm
	// begin inline asm
	shfl.sync.down.b32 %r26472, %r26473, %r26534, %r1030, %r26536;
	// end inline asm
	// begin inline asm
	shfl.sync.down.b32 %r26477, %r26478, %r26534, %r1030, %r26536;
	// end inline asm
	// begin inline asm
	shfl.sync.down.b32 %r26482, %r26483, %r26534, %r1030, %r26536;
	// end inline asm
	// begin inline asm
	shfl.sync.down.b32 %r26487, %r26488, %r26534, %r1030, %r26536;
	// end inline asm
	// begin inline asm
	shfl.sync.down.b32 %r26492, %r26493, %r26534, %r1030, %r26536;
	// end inline asm
	// begin inline asm
	shfl.sync.down.b32 %r26497, %r26498, %r26534, %r1030, %r26536;
	// end inline asm
	// begin inline asm
	shfl.sync.down.b32 %r26502, %r26503, %r26534, %r1030, %r26536;
	// end inline asm
	// begin inline asm
	shfl.sync.down.b32 %r26507, %r26508, %r26534, %r1030, %r26536;
	// end inline asm
	// begin inline asm
	shfl.sync.down.b32 %r26512, %r26513, %r26534, %r1030, %r26536;
	// end inline asm
	// begin inline asm
	shfl.sync.down.b32 %r26517, %r33293, %r26534, %r1030, %r26536;
	// end inline asm
	// begin inline asm
	shfl.sync.down.b32 %r26522, %r33301, %r26534, %r1030, %r26536;
	// end inline asm
	mov.b64 	%rd2995, %fd465;
	mov.b64 	{%r26528, %r26533}, %rd2995;
	// begin inline asm
	shfl.sync.down.b32 %r26527, %r26528, %r26534, %r1030, %r26536;
	// end inline asm
	// begin inline asm
	shfl.sync.down.b32 %r26532, %r26533, %r26534, %r1030, %r26536;
	// end inline asm
	add.s32 	%r26662, %r17996, 4;
	setp.gt.s32 	%p656, %r26662, %r1030;
	@%p656 bra 	$L__BB1_576;
	shr.u32 	%r26663, %r26517, 8;
	cvt.u16.u32 	%rs17703, %r26663;
	cvt.u16.u32 	%rs17704, %r26517;
	cvt.u16.u32 	%rs6815, %r26457;
	mov.b64 	%rd2996, {%r26527, %r26532};
	mov.b64 	%fd123, %rd2996;
	st.local.u32 	[%rd111], %r33318;
	cvt.u32.u16 	%r26664, %rs21743;
	cvt.u32.u16 	%r26665, %rs21742;
	prmt.b32 	%r26666, %r26665, %r26664, 0x3340U;
	cvt.u32.u16 	%r26667, %rs21741;
	cvt.u32.u16 	%r26668, %rs21740;
	prmt.b32 	%r26669, %r26668, %r26667, 0x3340U;
	prmt.b32 	%r26670, %r26669, %r26666, 0x5410U;
	cvt.u32.u16 	%r26671, %rs21739;
	cvt.u32.u16 	%r26672, %rs21738;
	prmt.b32 	%r26673, %r26672, %r26671, 0x3340U;
	cvt.u32.u16 	%r26674, %rs21737;
	cvt.u32.u16 	%r26675, %rs21536;
	prmt.b32 	%r26676, %r26675, %r26674, 0x3340U;
	prmt.b32 	%r26677, %r26676, %r26673, 0x5410U;
	st.local.v2.b32 	[%rd111+8], {%r26677, %r26670};
	cvt.u32.u16 	%r26678, %rs21751;
	cvt.u32.u16 	%r26679, %rs21750;
	prmt.b32 	%r26680, %r26679, %r26678, 0x3340U;
	cvt.u32.u16 	%r26681, %rs21749;
	cvt.u32.u16 	%r26682, %rs21748;
	prmt.b32 	%r26683, %r26682, %r26681, 0x3340U;
	prmt.b32 	%r26684, %r26683, %r26680, 0x5410U;
	cvt.u32.u16 	%r26685, %rs21747;
	cvt.u32.u16 	%r26686, %rs21746;
	prmt.b32 	%r26687, %r26686, %r26685, 0x3340U;
	cvt.u32.u16 	%r26688, %rs21745;
	cvt.u32.u16 	%r26689, %rs21744;
	prmt.b32 	%r26690, %r26689, %r26688, 0x3340U;
	prmt.b32 	%r26691, %r26690, %r26687, 0x5410U;
	st.local.v2.b32 	[%rd111+16], {%r26691, %r26684};
	cvt.u32.u16 	%r26692, %rs21759;
	cvt.u32.u16 	%r26693, %rs21758;
	prmt.b32 	%r26694, %r26693, %r26692, 0x3340U;
	cvt.u32.u16 	%r26695, %rs21757;
	cvt.u32.u16 	%r26696, %rs21756;
	prmt.b32 	%r26697, %r26696, %r26695, 0x3340U;
	prmt.b32 	%r26698, %r26697, %r26694, 0x5410U;
	cvt.u32.u16 	%r26699, %rs21755;
	cvt.u32.u16 	%r26700, %rs21754;
	prmt.b32 	%r26701, %r26700, %r26699, 0x3340U;
	cvt.u32.u16 	%r26702, %rs21753;
	cvt.u32.u16 	%r26703, %rs21752;
	prmt.b32 	%r26704, %r26703, %r26702, 0x3340U;
	prmt.b32 	%r26705, %r26704, %r26701, 0x5410U;
	st.local.v2.b32 	[%rd111+24], {%r26705, %r26698};
	cvt.u32.u16 	%r26706, %rs21767;
	cvt.u32.u16 	%r26707, %rs21766;
	prmt.b32 	%r26708, %r26707, %r26706, 0x3340U;
	cvt.u32.u16 	%r26709, %rs21765;
	cvt.u32.u16 	%r26710, %rs21764;
	prmt.b32 	%r26711, %r26710, %r26709, 0x3340U;
	prmt.b32 	%r26712, %r26711, %r26708, 0x5410U;
	cvt.u32.u16 	%r26713, %rs21763;
	cvt.u32.u16 	%r26714, %rs21762;
	prmt.b32 	%r26715, %r26714, %r26713, 0x3340U;
	cvt.u32.u16 	%r26716, %rs21761;
	cvt.u32.u16 	%r26717, %rs21760;
	prmt.b32 	%r26718, %r26717, %r26716, 0x3340U;
	prmt.b32 	%r26719, %r26718, %r26715, 0x5410U;
	st.local.v2.b32 	[%rd111+32], {%r26719, %r26712};
	cvt.u32.u16 	%r26720, %rs21775;
	cvt.u32.u16 	%r26721, %rs21774;
	prmt.b32 	%r26722, %r26721, %r26720, 0x3340U;
	cvt.u32.u16 	%r26723, %rs21773;
	cvt.u32.u16 	%r26724, %rs21772;
	prmt.b32 	%r26725, %r26724, %r26723, 0x3340U;
	prmt.b32 	%r26726, %r26725, %r26722, 0x5410U;
	cvt.u32.u16 	%r26727, %rs21771;
	cvt.u32.u16 	%r26728, %rs21770;
	prmt.b32 	%r26729, %r26728, %r26727, 0x3340U;
	cvt.u32.u16 	%r26730, %rs21769;
	cvt.u32.u16 	%r26731, %rs21768;
	prmt.b32 	%r26732, %r26731, %r26730, 0x3340U;
	prmt.b32 	%r26733, %r26732, %r26729, 0x5410U;
	st.local.v2.b32 	[%rd111+40], {%r26733, %r26726};
	cvt.u32.u16 	%r26734, %rs21783;
	cvt.u32.u16 	%r26735, %rs21782;
	prmt.b32 	%r26736, %r26735, %r26734, 0x3340U;
	cvt.u32.u16 	%r26737, %rs21781;
	cvt.u32.u16 	%r26738, %rs21780;
	prmt.b32 	%r26739, %r26738, %r26737, 0x3340U;
	prmt.b32 	%r26740, %r26739, %r26736, 0x5410U;
	cvt.u32.u16 	%r26741, %rs21779;
	cvt.u32.u16 	%r26742, %rs21778;
	prmt.b32 	%r26743, %r26742, %r26741, 0x3340U;
	cvt.u32.u16 	%r26744, %rs21777;
	cvt.u32.u16 	%r26745, %rs21776;
	prmt.b32 	%r26746, %r26745, %r26744, 0x3340U;
	prmt.b32 	%r26747, %r26746, %r26743, 0x5410U;
	st.local.v2.b32 	[%rd111+48], {%r26747, %r26740};
	st.local.v2.u8 	[%rd111+56], {%rs21784, %rs21785};
	st.local.u32 	[%rd111+60], %r33301;
	st.local.f64 	[%rd111+64], %fd465;
	st.local.u32 	[%rd112], %r26447;
	st.local.v2.b32 	[%rd112+8], {%r26457, %r26462};
	st.local.v2.b32 	[%rd112+16], {%r26467, %r26472};
	st.local.v2.b32 	[%rd112+24], {%r26477, %r26482};
	st.local.v2.b32 	[%rd112+32], {%r26487, %r26492};
	st.local.v2.b32 	[%rd112+40], {%r26497, %r26502};
	st.local.v2.b32 	[%rd112+48], {%r26507, %r26512};
	st.local.v2.u8 	[%rd112+56], {%rs17704, %rs17703};
	st.local.u32 	[%rd112+60], %r26522;
	st.local.v2.u32 	[%rd112+64], {%r26527, %r26532};
	add.s32 	%r1119, %r33318, %r26447;
	setp.ne.s32 	%p657, %r33318, 0;
	@%p657 bra 	$L__BB1_575;
	mov.b16 	%rs17705, 0;
	st.local.u8 	[%rd110], %rs17705;
	add.s32 	%r26749, %r33301, %r26522;
	st.local.u32 	[%rd110+52], %r26749;
	add.f64 	%fd389, %fd465, %fd123;
	st.local.f64 	[%rd110+56], %fd389;
	mov.b32 	%r33320, 0;
$L__BB1_565:
	mov.u32 	%r1120, %r33320;
	cvt.u64.u32 	%rd2997, %r1120;
	add.s64 	%rd2998, %rd110, %rd2997;
	ld.local.u8 	%rs17706, [%rd2998];
	setp.ne.s16 	%p658, %rs17706, 0;
	add.s32 	%r33320, %r1120, 1;
	@%p658 bra 	$L__BB1_565;
	and.b16  	%rs17707, %rs6815, 255;
	setp.eq.s16 	%p659, %rs17707, 0;
	mov.u32 	%r33322, %r1120;
	@%p659 bra 	$L__BB1_569;
	mov.b32 	%r33321, 0;
$L__BB1_568:
	add.s32 	%r26751, %r33321, %r1120;
	cvt.u64.u32 	%rd2999, %r26751;
	add.s64 	%rd3000, %rd112, %rd2999;
	ld.local.u8 	%rs17708, [%rd3000+8];
	add.s64 	%rd3001, %rd110, %rd2999;
	st.local.u8 	[%rd3001], %rs17708;
	add.s32 	%r1123, %r33321, 1;
	add.s32 	%r33322, %r1123, %r1120;
	cvt.u64.u32 	%rd3002, %r33321;
	add.s64 	%rd3003, %rd112, %rd3002;
	ld.local.u8 	%rs17709, [%rd3003+9];
	setp.ne.s16 	%p660, %rs17709, 0;
	mov.u32 	%r33321, %r1123;
	@%p660 bra 	$L__BB1_568;
$L__BB1_569:
	cvt.u64.u32 	%rd3004, %r33322;
	add.s64 	%rd3005, %rd110, %rd3004;
	mov.b16 	%rs17710, 0;
	st.local.u8 	[%rd3005+1], %rs17710;
	mov.b32 	%r33323, 0;
$L__BB1_570:
	mov.u32 	%r1126, %r33323;
	cvt.u64.u32 	%rd3006, %r1126;
	add.s64 	%rd3007, %rd110, %rd3006;
	ld.local.u8 	%rs17711, [%rd3007];
	setp.ne.s16 	%p661, %rs17711, 0;
	add.s32 	%r33323, %r1126, 1;
	@%p661 bra 	$L__BB1_570;
	and.b16  	%rs17712, %rs21536, 255;
	setp.eq.s16 	%p662, %rs17712, 0;
	mov.u32 	%r33325, %r1126;
	@%p662 bra 	$L__BB1_574;
	mov.b32 	%r33324, 0;
$L__BB1_573:
	add.s32 	%r26754, %r33324, %r1126;
	cvt.u64.u32 	%rd3008, %r26754;
	add.s64 	%rd3009, %rd111, %rd3008;
	ld.local.u8 	%rs17713, [%rd3009+8];
	add.s64 	%rd3010, %rd110, %rd3008;
	st.local.u8 	[%rd3010], %rs17713;
	add.s32 	%r1129, %r33324, 1;
	add.s32 	%r33325, %r1129, %r1126;
	cvt.u64.u32 	%rd3011, %r33324;
	add.s64 	%rd3012, %rd111, %rd3011;
	ld.local.u8 	%rs17714, [%rd3012+9];
	setp.ne.s16 	%p663, %rs17714, 0;
	mov.u32 	%r33324, %r1129;
	@%p663 bra 	$L__BB1_573;
$L__BB1_574:
	cvt.u64.u32 	%rd3013, %r33325;
	add.s64 	%rd3014, %rd110, %rd3013;
	mov.b16 	%rs17715, 0;
	st.local.u8 	[%rd3014+1], %rs17715;
	ld.local.v2.b32 	{%r26755, %r26756}, [%rd110];
	bfe.u32 	%r26757, %r26755, 0, 8;
	cvt.u16.u32 	%rs21536, %r26757;
	bfe.u32 	%r26758, %r26755, 8, 8;
	cvt.u16.u32 	%rs21737, %r26758;
	bfe.u32 	%r26759, %r26755, 16, 8;
	cvt.u16.u32 	%rs21738, %r26759;
	bfe.u32 	%r26760, %r26755, 24, 8;
	cvt.u16.u32 	%rs21739, %r26760;
	bfe.u32 	%r26761, %r26756, 0, 8;
	cvt.u16.u32 	%rs21740, %r26761;
	bfe.u32 	%r26762, %r26756, 8, 8;
	cvt.u16.u32 	%rs21741, %r26762;
	bfe.u32 	%r26763, %r26756, 16, 8;
	cvt.u16.u32 	%rs21742, %r26763;
	bfe.u32 	%r26764, %r26756, 24, 8;
	cvt.u16.u32 	%rs21743, %r26764;
	ld.local.v2.b32 	{%r26765, %r26766}, [%rd110+8];
	bfe.u32 	%r26767, %r26765, 0, 8;
	cvt.u16.u32 	%rs21744, %r26767;
	bfe.u32 	%r26768, %r26765, 8, 8;
	cvt.u16.u32 	%rs21745, %r26768;
	bfe.u32 	%r26769, %r26765, 16, 8;
	cvt.u16.u32 	%rs21746, %r26769;
	bfe.u32 	%r26770, %r26765, 24, 8;
	cvt.u16.u32 	%rs21747, %r26770;
	bfe.u32 	%r26771, %r26766, 0, 8;
	cvt.u16.u32 	%rs21748, %r26771;
	bfe.u32 	%r26772, %r26766, 8, 8;
	cvt.u16.u32 	%rs21749, %r26772;
	bfe.u32 	%r26773, %r26766, 16, 8;
	cvt.u16.u32 	%rs21750, %r26773;
	bfe.u32 	%r26774, %r26766, 24, 8;
	cvt.u16.u32 	%rs21751, %r26774;
	ld.local.v2.b32 	{%r26775, %r26776}, [%rd110+16];
	bfe.u32 	%r26777, %r26775, 0, 8;
	cvt.u16.u32 	%rs21752, %r26777;
	bfe.u32 	%r26778, %r26775, 8, 8;
	cvt.u16.u32 	%rs21753, %r26778;
	bfe.u32 	%r26779, %r26775, 16, 8;
	cvt.u16.u32 	%rs21754, %r26779;
	bfe.u32 	%r26780, %r26775, 24, 8;
	cvt.u16.u32 	%rs21755, %r26780;
	bfe.u32 	%r26781, %r26776, 0, 8;
	cvt.u16.u32 	%rs21756, %r26781;
	bfe.u32 	%r26782, %r26776, 8, 8;
	cvt.u16.u32 	%rs21757, %r26782;
	bfe.u32 	%r26783, %r26776, 16, 8;
	cvt.u16.u32 	%rs21758, %r26783;
	bfe.u32 	%r26784, %r26776, 24, 8;
	cvt.u16.u32 	%rs21759, %r26784;
	ld.local.v2.b32 	{%r26785, %r26786}, [%rd110+24];
	bfe.u32 	%r26787, %r26785, 0, 8;
	cvt.u16.u32 	%rs21760, %r26787;
	bfe.u32 	%r26788, %r26785, 8, 8;
	cvt.u16.u32 	%rs21761, %r26788;
	bfe.u32 	%r26789, %r26785, 16, 8;
	cvt.u16.u32 	%rs21762, %r26789;
	bfe.u32 	%r26790, %r26785, 24, 8;
	cvt.u16.u32 	%rs21763, %r26790;
	bfe.u32 	%r26791, %r26786, 0, 8;
	cvt.u16.u32 	%rs21764, %r26791;
	bfe.u32 	%r26792, %r26786, 8, 8;
	cvt.u16.u32 	%rs21765, %r26792;
	bfe.u32 	%r26793, %r26786, 16, 8;
	cvt.u16.u32 	%rs21766, %r26793;
	bfe.u32 	%r26794, %r26786, 24, 8;
	cvt.u16.u32 	%rs21767, %r26794;
	ld.local.v2.b32 	{%r26795, %r26796}, [%rd110+32];
	bfe.u32 	%r26797, %r26795, 0, 8;
	cvt.u16.u32 	%rs21768, %r26797;
	bfe.u32 	%r26798, %r26795, 8, 8;
	cvt.u16.u32 	%rs21769, %r26798;
	bfe.u32 	%r26799, %r26795, 16, 8;
	cvt.u16.u32 	%rs21770, %r26799;
	bfe.u32 	%r26800, %r26795, 24, 8;
	cvt.u16.u32 	%rs21771, %r26800;
	bfe.u32 	%r26801, %r26796, 0, 8;
	cvt.u16.u32 	%rs21772, %r26801;
	bfe.u32 	%r26802, %r26796, 8, 8;
	cvt.u16.u32 	%rs21773, %r26802;
	bfe.u32 	%r26803, %r26796, 16, 8;
	cvt.u16.u32 	%rs21774, %r26803;
	bfe.u32 	%r26804, %r26796, 24, 8;
	cvt.u16.u32 	%rs21775, %r26804;
	ld.local.v2.b32 	{%r26805, %r26806}, [%rd110+40];
	bfe.u32 	%r26807, %r26805, 0, 8;
	cvt.u16.u32 	%rs21776, %r26807;
	bfe.u32 	%r26808, %r26805, 8, 8;
	cvt.u16.u32 	%rs21777, %r26808;
	bfe.u32 	%r26809, %r26805, 16, 8;
	cvt.u16.u32 	%rs21778, %r26809;
	bfe.u32 	%r26810, %r26805, 24, 8;
	cvt.u16.u32 	%rs21779, %r26810;
	bfe.u32 	%r26811, %r26806, 0, 8;
	cvt.u16.u32 	%rs21780, %r26811;
	bfe.u32 	%r26812, %r26806, 8, 8;
	cvt.u16.u32 	%rs21781, %r26812;
	bfe.u32 	%r26813, %r26806, 16, 8;
	cvt.u16.u32 	%rs21782, %r26813;
	bfe.u32 	%r26814, %r26806, 24, 8;
	cvt.u16.u32 	%rs21783, %r26814;
	ld.local.v2.u8 	{%rs21784, %rs21785}, [%rd110+48];
	ld.local.u32 	%r33301, [%rd110+52];
	ld.local.f64 	%fd465, [%rd110+56];
$L__BB1_575:
	mov.u32 	%r33318, %r1119;
$L__BB1_576:
	cvt.u32.u16 	%r26905, %rs21536;
	and.b32  	%r26906, %r26905, 255;
	and.b16  	%rs17716, %rs21737, 255;
	mul.wide.u16 	%r26907, %rs17716, 256;
	or.b32  	%r26908, %r26907, %r26906;
	cvt.u32.u16 	%r26909, %rs21738;
	shl.b32 	%r26910, %r26909, 16;
	and.b32  	%r26911, %r26910, 16711680;
	or.b32  	%r26912, %r26908, %r26911;
	cvt.u32.u16 	%r26913, %rs21739;
	shl.b32 	%r26914, %r26913, 24;
	or.b32  	%r26826, %r26912, %r26914;
	cvt.u32.u16 	%r26915, %rs21740;
	and.b32  	%r26916, %r26915, 255;
	and.b16  	%rs17717, %rs21741, 255;
	mul.wide.u16 	%r26917, %rs17717, 256;
	or.b32  	%r26918, %r26917, %r26916;
	cvt.u32.u16 	%r26919, %rs21742;
	shl.b32 	%r26920, %r26919, 16;
	and.b32  	%r26921, %r26920, 16711680;
	or.b32  	%r26922, %r26918, %r26921;
	cvt.u32.u16 	%r26923, %rs21743;
	shl.b32 	%r26924, %r26923, 24;
	or.b32  	%r26831, %r26922, %r26924;
	cvt.u32.u16 	%r26925, %rs21744;
	and.b32  	%r26926, %r26925, 255;
	and.b16  	%rs17718, %rs21745, 255;
	mul.wide.u16 	%r26927, %rs17718, 256;
	or.b32  	%r26928, %r26927, %r26926;
	cvt.u32.u16 	%r26929, %rs21746;
	shl.b32 	%r26930, %r26929, 16;
	and.b32  	%r26931, %r26930, 16711680;
	or.b32  	%r26932, %r26928, %r26931;
	cvt.u32.u16 	%r26933, %rs21747;
	shl.b32 	%r26934, %r26933, 24;
	or.b32  	%r26836, %r26932, %r26934;
	cvt.u32.u16 	%r26935, %rs21748;
	and.b32  	%r26936, %r26935, 255;
	and.b16  	%rs17719, %rs21749, 255;
	mul.wide.u16 	%r26937, %rs17719, 256;
	or.b32  	%r26938, %r26937, %r26936;
	cvt.u32.u16 	%r26939, %rs21750;
	shl.b32 	%r26940, %r26939, 16;
	and.b32  	%r26941, %r26940, 16711680;
	or.b32  	%r26942, %r26938, %r26941;
	cvt.u32.u16 	%r26943, %rs21751;
	shl.b32 	%r26944, %r26943, 24;
	or.b32  	%r26841, %r26942, %r26944;
	cvt.u32.u16 	%r26945, %rs21752;
	and.b32  	%r26946, %r26945, 255;
	and.b16  	%rs17720, %rs21753, 255;
	mul.wide.u16 	%r26947, %rs17720, 256;
	or.b32  	%r26948, %r26947, %r26946;
	cvt.u32.u16 	%r26949, %rs21754;
	shl.b32 	%r26950, %r26949, 16;
	and.b32  	%r26951, %r26950, 16711680;
	or.b32  	%r26952, %r26948, %r26951;
	cvt.u32.u16 	%r26953, %rs21755;
	shl.b32 	%r26954, %r26953, 24;
	or.b32  	%r26846, %r26952, %r26954;
	cvt.u32.u16 	%r26955, %rs21756;
	and.b32  	%r26956, %r26955, 255;
	and.b16  	%rs17721, %rs21757, 255;
	mul.wide.u16 	%r26957, %rs17721, 256;
	or.b32  	%r26958, %r26957, %r26956;
	cvt.u32.u16 	%r26959, %rs21758;
	shl.b32 	%r26960, %r26959, 16;
	and.b32  	%r26961, %r26960, 16711680;
	or.b32  	%r26962, %r26958, %r26961;
	cvt.u32.u16 	%r26963, %rs21759;
	shl.b32 	%r26964, %r26963, 24;
	or.b32  	%r26851, %r26962, %r26964;
	cvt.u32.u16 	%r26965, %rs21760;
	and.b32  	%r26966, %r26965, 255;
	and.b16  	%rs17722, %rs21761, 255;
	mul.wide.u16 	%r26967, %rs17722, 256;
	or.b32  	%r26968, %r26967, %r26966;
	cvt.u32.u16 	%r26969, %rs21762;
	shl.b32 	%r26970, %r26969, 16;
	and.b32  	%r26971, %r26970, 16711680;
	or.b32  	%r26972, %r26968, %r26971;
	cvt.u32.u16 	%r26973, %rs21763;
	shl.b32 	%r26974, %r26973, 24;
	or.b32  	%r26856, %r26972, %r26974;
	cvt.u32.u16 	%r26975, %rs21764;
	and.b32  	%r26976, %r26975, 255;
	and.b16  	%rs17723, %rs21765, 255;
	mul.wide.u16 	%r26977, %rs17723, 256;
	or.b32  	%r26978, %r26977, %r26976;
	cvt.u32.u16 	%r26979, %rs21766;
	shl.b32 	%r26980, %r26979, 16;
	and.b32  	%r26981, %r26980, 16711680;
	or.b32  	%r26982, %r26978, %r26981;
	cvt.u32.u16 	%r26983, %rs21767;
	shl.b32 	%r26984, %r26983, 24;
	or.b32  	%r26861, %r26982, %r26984;
	cvt.u32.u16 	%r26985, %rs21768;
	and.b32  	%r26986, %r26985, 255;
	and.b16  	%rs17724, %rs21769, 255;
	mul.wide.u16 	%r26987, %rs17724, 256;
	or.b32  	%r26988, %r26987, %r26986;
	cvt.u32.u16 	%r26989, %rs21770;
	shl.b32 	%r26990, %r26989, 16;
	and.b32  	%r26991, %r26990, 16711680;
	or.b32  	%r26992, %r26988, %r26991;
	cvt.u32.u16 	%r26993, %rs21771;
	shl.b32 	%r26994, %r26993, 24;
	or.b32  	%r26866, %r26992, %r26994;
	cvt.u32.u16 	%r26995, %rs21772;
	and.b32  	%r26996, %r26995, 255;
	and.b16  	%rs17725, %rs21773, 255;
	mul.wide.u16 	%r26997, %rs17725, 256;
	or.b32  	%r26998, %r26997, %r26996;
	cvt.u32.u16 	%r26999, %rs21774;
	shl.b32 	%r27000, %r26999, 16;
	and.b32  	%r27001, %r27000, 16711680;
	or.b32  	%r27002, %r26998, %r27001;
	cvt.u32.u16 	%r27003, %rs21775;
	shl.b32 	%r27004, %r27003, 24;
	or.b32  	%r26871, %r27002, %r27004;
	cvt.u32.u16 	%r27005, %rs21776;
	and.b32  	%r27006, %r27005, 255;
	and.b16  	%rs17726, %rs21777, 255;
	mul.wide.u16 	%r27007, %rs17726, 256;
	or.b32  	%r27008, %r27007, %r27006;
	cvt.u32.u16 	%r27009, %rs21778;
	shl.b32 	%r27010, %r27009, 16;
	and.b32  	%r27011, %r27010, 16711680;
	or.b32  	%r27012, %r27008, %r27011;
	cvt.u32.u16 	%r27013, %rs21779;
	shl.b32 	%r27014, %r27013, 24;
	or.b32  	%r26876, %r27012, %r27014;
	cvt.u32.u16 	%r27015, %rs21780;
	and.b32  	%r27016, %r27015, 255;
	and.b16  	%rs17727, %rs21781, 255;
	mul.wide.u16 	%r27017, %rs17727, 256;
	or.b32  	%r27018, %r27017, %r27016;
	cvt.u32.u16 	%r27019, %rs21782;
	shl.b32 	%r27020, %r27019, 16;
	and.b32  	%r27021, %r27020, 16711680;
	or.b32  	%r27022, %r27018, %r27021;
	cvt.u32.u16 	%r27023, %rs21783;
	shl.b32 	%r27024, %r27023, 24;
	or.b32  	%r26881, %r27022, %r27024;
	cvt.u32.u16 	%r27025, %rs21784;
	and.b32  	%r27026, %r27025, 255;
	and.b32  	%r27027, %r33292, -65536;
	or.b32  	%r27028, %r27027, %r27026;
	and.b16  	%rs17728, %rs21785, 255;
	mul.wide.u16 	%r27029, %rs17728, 256;
	or.b32  	%r33292, %r27028, %r27029;
	mov.b32 	%r26902, 8;
	mov.b32 	%r26904, -1;
	// begin inline asm
	shfl.sync.down.b32 %r26815, %r33318, %r26902, %r1030, %r26904;
	// end inline asm
	// begin inline asm
	shfl.sync.down.b32 %r26820, %r26821, %r26902, %r1030, %r26904;
	// end inline asm
	// begin inline asm
	shfl.sync.down.b32 %r26825, %r26826, %r26902, %r1030, %r26904;
	// end inline asm
	// begin inline asm
	shfl.sync.down.b32 %r26830, %r26831, %r26902, %r1030, %r26904;
	// end inline asm
	// begin inline asm
	shfl.sync.down.b32 %r26835, %r26836, %r26902, %r1030, %r26904;
	// end inline asm
	// begin inline asm
	shfl.sync.down.b32 %r26840, %r26841, %r26902, %r1030, %r26904;
	// end inline asm
	// begin inline asm
	shfl.sync.down.b32 %r26845, %r26846, %r26902, %r1030, %r26904;
	// end inline asm
	// begin inline asm
	shfl.sync.down.b32 %r26850, %r26851, %r26902, %r1030, %r26904;
	// end inline asm
	// begin inline asm
	shfl.sync.down.b32 %r26855, %r26856, %r26902, %r1030, %r26904;
	// end inline asm
	// begin inline asm
	shfl.sync.down.b32 %r26860, %r26861, %r26902, %r1030, %r26904;
	// end inline asm
	// begin inline asm
	shfl.sync.down.b32 %r26865, %r26866, %r26902, %r1030, %r26904;
	// end inline asm
	// begin inline asm
	shfl.sync.down.b32 %r26870, %r26871, %r26902, %r1030, %r26904;
	// end inline asm
	// begin inline asm
	shfl.sync.down.b32 %r26875, %r26876, %r26902, %r1030, %r26904;
	// end inline asm
	// begin inline asm
	shfl.sync.down.b32 %r26880, %r26881, %r26902, %r1030, %r26904;
	// end inline asm
	// begin inline asm
	shfl.sync.down.b32 %r26885, %r33292, %r26902, %r1030, %r26904;
	// end inline asm
	// begin inline asm
	shfl.sync.down.b32 %r26890, %r33301, %r26902, %r1030, %r26904;
	// end inline asm
	mov.b64 	%rd3015, %fd465;
	mov.b64 	{%r26896, %r26901}, %rd3015;
	// begin inline asm
	shfl.sync.down.b32 %r26895, %r26896, %r26902, %r1030, %r26904;
	// end inline asm
	// begin inline asm
	shfl.sync.down.b32 %r26900, %r26901, %r26902, %r1030, %r26904;
	// end inline asm
	add.s32 	%r27030, %r17996, 8;
	setp.gt.s32 	%p664, %r27030, %r1030;
	@%p664 bra 	$L__BB1_590;
	shr.u32 	%r27031, %r26885, 8;
	cvt.u16.u32 	%rs17729, %r27031;
	cvt.u16.u32 	%rs17730, %r26885;
	cvt.u16.u32 	%rs6966, %r26825;
	mov.b64 	%rd3016, {%r26895, %r26900};
	mov.b64 	%fd127, %rd3016;
	st.local.u32 	[%rd108], %r33318;
	cvt.u32.u16 	%r27032, %rs21743;
	cvt.u32.u16 	%r27033, %rs21742;
	prmt.b32 	%r27034, %r27033, %r27032, 0x3340U;
	cvt.u32.u16 	%r27035, %rs21741;
	cvt.u32.u16 	%r27036, %rs21740;
	prmt.b32 	%r27037, %r27036, %r27035, 0x3340U;
	prmt.b32 	%r27038, %r27037, %r27034, 0x5410U;
	cvt.u32.u16 	%r27039, %rs21739;
	cvt.u32.u16 	%r27040, %rs21738;
	prmt.b32 	%r27041, %r27040, %r27039, 0x3340U;
	cvt.u32.u16 	%r27042, %rs21737;
	cvt.u32.u16 	%r27043, %rs21536;
	prmt.b32 	%r27044, %r27043, %r27042, 0x3340U;
	prmt.b32 	%r27045, %r27044, %r27041, 0x5410U;
	st.local.v2.b32 	[%rd108+8], {%r27045, %r27038};
	cvt.u32.u16 	%r27046, %rs21751;
	cvt.u32.u16 	%r27047, %rs21750;
	prmt.b32 	%r27048, %r27047, %r27046, 0x3340U;
	cvt.u32.u16 	%r27049, %rs21749;
	cvt.u32.u16 	%r27050, %rs21748;
	prmt.b32 	%r27051, %r27050, %r27049, 0x3340U;
	prmt.b32 	%r27052, %r27051, %r27048, 0x5410U;
	cvt.u32.u16 	%r27053, %rs21747;
	cvt.u32.u16 	%r27054, %rs21746;
	prmt.b32 	%r27055, %r27054, %r27053, 0x3340U;
	cvt.u32.u16 	%r27056, %rs21745;
	cvt.u32.u16 	%r27057, %rs21744;
	prmt.b32 	%r27058, %r27057, %r27056, 0x3340U;
	prmt.b32 	%r27059, %r27058, %r27055, 0x5410U;
	st.local.v2.b32 	[%rd108+16], {%r27059, %r27052};
	cvt.u32.u16 	%r27060, %rs21759;
	cvt.u32.u16 	%r27061, %rs21758;
	prmt.b32 	%r27062, %r27061, %r27060, 0x3340U;
	cvt.u32.u16 	%r27063, %rs21757;
	cvt.u32.u16 	%r27064, %rs21756;
	prmt.b32 	%r27065, %r27064, %r27063, 0x3340U;
	prmt.b32 	%r27066, %r27065, %r27062, 0x5410U;
	cvt.u32.u16 	%r27067, %rs21755;
	cvt.u32.u16 	%r27068, %rs21754;
	prmt.b32 	%r27069, %r27068, %r27067, 0x3340U;
	cvt.u32.u16 	%r27070, %rs21753;
	cvt.u32.u16 	%r27071, %rs21752;
	prmt.b32 	%r27072, %r27071, %r27070, 0x3340U;
	prmt.b32 	%r27073, %r27072, %r27069, 0x5410U;
	st.local.v2.b32 	[%rd108+24], {%r27073, %r27066};
	cvt.u32.u16 	%r27074, %rs21767;
	cvt.u32.u16 	%r27075, %rs21766;
	prmt.b32 	%r27076, %r27075, %r27074, 0x3340U;
	cvt.u32.u16 	%r27077, %rs21765;
	cvt.u32.u16 	%r27078, %rs21764;
	prmt.b32 	%r27079, %r27078, %r27077, 0x3340U;
	prmt.b32 	%r27080, %r27079, %r27076, 0x5410U;
	cvt.u32.u16 	%r27081, %rs21763;
	cvt.u32.u16 	%r27082, %rs21762;
	prmt.b32 	%r27083, %r27082, %r27081, 0x3340U;
	cvt.u32.u16 	%r27084, %rs21761;
	cvt.u32.u16 	%r27085, %rs21760;
	prmt.b32 	%r27086, %r27085, %r27084, 0x3340U;
	prmt.b32 	%r27087, %r27086, %r27083, 0x5410U;
	st.local.v2.b32 	[%rd108+32], {%r27087, %r27080};
	cvt.u32.u16 	%r27088, %rs21775;
	cvt.u32.u16 	%r27089, %rs21774;
	prmt.b32 	%r27090, %r27089, %r27088, 0x3340U;
	cvt.u32.u16 	%r27091, %rs21773;
	cvt.u32.u16 	%r27092, %rs21772;
	prmt.b32 	%r27093, %r27092, %r27091, 0x3340U;
	prmt.b32 	%r27094, %r27093, %r27090, 0x5410U;
	cvt.u32.u16 	%r27095, %rs21771;
	cvt.u32.u16 	%r27096, %rs21770;
	prmt.b32 	%r27097, %r27096, %r27095, 0x3340U;
	cvt.u32.u16 	%r27098, %rs21769;
	cvt.u32.u16 	%r27099, %rs21768;
	prmt.b32 	%r27100, %r27099, %r27098, 0x3340U;
	prmt.b32 	%r27101, %r27100, %r27097, 0x5410U;
	st.local.v2.b32 	[%rd108+40], {%r27101, %r27094};
	cvt.u32.u16 	%r27102, %rs21783;
	cvt.u32.u16 	%r27103, %rs21782;
	prmt.b32 	%r27104, %r27103, %r27102, 0x3340U;
	cvt.u32.u16 	%r27105, %rs21781;
	cvt.u32.u16 	%r27106, %rs21780;
	prmt.b32 	%r27107, %r27106, %r27105, 0x3340U;
	prmt.b32 	%r27108, %r27107, %r27104, 0x5410U;
	cvt.u32.u16 	%r27109, %rs21779;
	cvt.u32.u16 	%r27110, %rs21778;
	prmt.b32 	%r27111, %r27110, %r27109, 0x3340U;
	cvt.u32.u16 	%r27112, %rs21777;
	cvt.u32.u16 	%r27113, %rs21776;
	prmt.b32 	%r27114, %r27113, %r27112, 0x3340U;
	prmt.b32 	%r27115, %r27114, %r27111, 0x5410U;
	st.local.v2.b32 	[%rd108+48], {%r27115, %r27108};
	st.local.v2.u8 	[%rd108+56], {%rs21784, %rs21785};
	st.local.u32 	[%rd108+60], %r33301;
	st.local.f64 	[%rd108+64], %fd465;
	st.local.u32 	[%rd109], %r26815;
	st.local.v2.b32 	[%rd109+8], {%r26825, %r26830};
	st.local.v2.b32 	[%rd109+16], {%r26835, %r26840};
	st.local.v2.b32 	[%rd109+24], {%r26845, %r26850};
	st.local.v2.b32 	[%rd109+32], {%r26855, %r26860};
	st.local.v2.b32 	[%rd109+40], {%r26865, %r26870};
	st.local.v2.b32 	[%rd109+48], {%r26875, %r26880};
	st.local.v2.u8 	[%rd109+56], {%rs17730, %rs17729};
	st.local.u32 	[%rd109+60], %r26890;
	st.local.v2.u32 	[%rd109+64], {%r26895, %r26900};
	add.s32 	%r1154, %r33318, %r26815;
	setp.ne.s32 	%p665, %r33318, 0;
	@%p665 bra 	$L__BB1_589;
	mov.b16 	%rs17731, 0;
	st.local.u8 	[%rd107], %rs17731;
	add.s32 	%r27117, %r33301, %r26890;
	st.local.u32 	[%rd107+52], %r27117;
	add.f64 	%fd390, %fd465, %fd127;
	st.local.f64 	[%rd107+56], %fd390;
	mov.b32 	%r33329, 0;
$L__BB1_579:
	mov.u32 	%r1155, %r33329;
	cvt.u64.u32 	%rd3017, %r1155;
	add.s64 	%rd3018, %rd107, %rd3017;
	ld.local.u8 	%rs17732, [%rd3018];
	setp.ne.s16 	%p666, %rs17732, 0;
	add.s32 	%r33329, %r1155, 1;
	@%p666 bra 	$L__BB1_579;
	and.b16  	%rs17733, %rs6966, 255;
	setp.eq.s16 	%p667, %rs17733, 0;
	mov.u32 	%r33331, %r1155;
	@%p667 bra 	$L__BB1_583;
	mov.b32 	%r33330, 0;
$L__BB1_582:
	add.s32 	%r27119, %r33330, %r1155;
	cvt.u64.u32 	%rd3019, %r27119;
	add.s64 	%rd3020, %rd109, %rd3019;
	ld.local.u8 	%rs17734, [%rd3020+8];
	add.s64 	%rd3021, %rd107, %rd3019;
	st.local.u8 	[%rd3021], %rs17734;
	add.s32 	%r1158, %r33330, 1;
	add.s32 	%r33331, %r1158, %r1155;
	cvt.u64.u32 	%rd3022, %r33330;
	add.s64 	%rd3023, %rd109, %rd3022;
	ld.local.u8 	%rs17735, [%rd3023+9];
	setp.ne.s16 	%p668, %rs17735, 0;
	mov.u32 	%r33330, %r1158;
	@%p668 bra 	$L__BB1_582;
$L__BB1_583:
	cvt.u64.u32 	%rd3024, %r33331;
	add.s64 	%rd3025, %rd107, %rd3024;
	mov.b16 	%rs17736, 0;
	st.local.u8 	[%rd3025+1], %rs17736;
	mov.b32 	%r33332, 0;
$L__BB1_584:
	mov.u32 	%r1161, %r33332;
	cvt.u64.u32 	%rd3026, %r1161;
	add.s64 	%rd3027, %rd107, %rd3026;
	ld.local.u8 	%rs17737, [%rd3027];
	setp.ne.s16 	%p669, %rs17737, 0;
	add.s32 	%r33332, %r1161, 1;
	@%p669 bra 	$L__BB1_584;
	and.b16  	%rs17738, %rs21536, 255;
	setp.eq.s16 	%p670, %rs17738, 0;
	mov.u32 	%r33334, %r1161;
	@%p670 bra 	$L__BB1_588;
	mov.b32 	%r33333, 0;
$L__BB1_587:
	add.s32 	%r27122, %r33333, %r1161;
	cvt.u64.u32 	%rd3028, %r27122;
	add.s64 	%rd3029, %rd108, %rd3028;
	ld.local.u8 	%rs17739, [%rd3029+8];
	add.s64 	%rd3030, %rd107, %rd3028;
	st.local.u8 	[%rd3030], %rs17739;
	add.s32 	%r1164, %r33333, 1;
	add.s32 	%r33334, %r1164, %r1161;
	cvt.u64.u32 	%rd3031, %r33333;
	add.s64 	%rd3032, %rd108, %rd3031;
	ld.local.u8 	%rs17740, [%rd3032+9];
	setp.ne.s16 	%p671, %rs17740, 0;
	mov.u32 	%r33333, %r1164;
	@%p671 bra 	$L__BB1_587;
$L__BB1_588:
	cvt.u64.u32 	%rd3033, %r33334;
	add.s64 	%rd3034, %rd107, %rd3033;
	mov.b16 	%rs17741, 0;
	st.local.u8 	[%rd3034+1], %rs17741;
	ld.local.v2.b32 	{%r27123, %r27124}, [%rd107];
	bfe.u32 	%r27125, %r27123, 0, 8;
	cvt.u16.u32 	%rs21536, %r27125;
	bfe.u32 	%r27126, %r27123, 8, 8;
	cvt.u16.u32 	%rs21737, %r27126;
	bfe.u32 	%r27127, %r27123, 16, 8;
	cvt.u16.u32 	%rs21738, %r27127;
	bfe.u32 	%r27128, %r27123, 24, 8;
	cvt.u16.u32 	%rs21739, %r27128;
	bfe.u32 	%r27129, %r27124, 0, 8;
	cvt.u16.u32 	%rs21740, %r27129;
	bfe.u32 	%r27130, %r27124, 8, 8;
	cvt.u16.u32 	%rs21741, %r27130;
	bfe.u32 	%r27131, %r27124, 16, 8;
	cvt.u16.u32 	%rs21742, %r27131;
	bfe.u32 	%r27132, %r27124, 24, 8;
	cvt.u16.u32 	%rs21743, %r27132;
	ld.local.v2.b32 	{%r27133, %r27134}, [%rd107+8];
	bfe.u32 	%r27135, %r27133, 0, 8;
	cvt.u16.u32 	%rs21744, %r27135;
	bfe.u32 	%r27136, %r27133, 8, 8;
	cvt.u16.u32 	%rs21745, %r27136;
	bfe.u32 	%r27137, %r27133, 16, 8;
	cvt.u16.u32 	%rs21746, %r27137;
	bfe.u32 	%r27138, %r27133, 24, 8;
	cvt.u16.u32 	%rs21747, %r27138;
	bfe.u32 	%r27139, %r27134, 0, 8;
	cvt.u16.u32 	%rs21748, %r27139;
	bfe.u32 	%r27140, %r27134, 8, 8;
	cvt.u16.u32 	%rs21749, %r27140;
	bfe.u32 	%r27141, %r27134, 16, 8;
	cvt.u16.u32 	%rs21750, %r27141;
	bfe.u32 	%r27142, %r27134, 24, 8;
	cvt.u16.u32 	%rs21751, %r27142;
	ld.local.v2.b32 	{%r27143, %r27144}, [%rd107+16];
	bfe.u32 	%r27145, %r27143, 0, 8;
	cvt.u16.u32 	%rs21752, %r27145;
	bfe.u32 	%r27146, %r27143, 8, 8;
	cvt.u16.u32 	%rs21753, %r27146;
	bfe.u32 	%r27147, %r27143, 16, 8;
	cvt.u16.u32 	%rs21754, %r27147;
	bfe.u32 	%r27148, %r27143, 24, 8;
	cvt.u16.u32 	%rs21755, %r27148;
	bfe.u32 	%r27149, %r27144, 0, 8;
	cvt.u16.u32 	%rs21756, %r27149;
	bfe.u32 	%r27150, %r27144, 8, 8;
	cvt.u16.u32 	%rs21757, %r27150;
	bfe.u32 	%r27151, %r27144, 16, 8;
	cvt.u16.u32 	%rs21758, %r27151;
	bfe.u32 	%r27152, %r27144, 24, 8;
	cvt.u16.u32 	%rs21759, %r27152;
	ld.local.v2.b32 	{%r27153, %r27154}, [%rd107+24];
	bfe.u32 	%r27155, %r27153, 0, 8;
	cvt.u16.u32 	%rs21760, %r27155;
	bfe.u32 	%r27156, %r27153, 8, 8;
	cvt.u16.u32 	%rs21761, %r27156;
	bfe.u32 	%r27157, %r27153, 16, 8;
	cvt.u16.u32 	%rs21762, %r27157;
	bfe.u32 	%r27158, %r27153, 24, 8;
	cvt.u16.u32 	%rs21763, %r27158;
	bfe.u32 	%r27159, %r27154, 0, 8;
	cvt.u16.u32 	%rs21764, %r27159;
	bfe.u32 	%r27160, %r27154, 8, 8;
	cvt.u16.u32 	%rs21765, %r27160;
	bfe.u32 	%r27161, %r27154, 16, 8;
	cvt.u16.u32 	%rs21766, %r27161;
	bfe.u32 	%r27162, %r27154, 24, 8;
	cvt.u16.u32 	%rs21767, %r27162;
	ld.local.v2.b32 	{%r27163, %r27164}, [%rd107+32];
	bfe.u32 	%r27165, %r27163, 0, 8;
	cvt.u16.u32 	%rs21768, %r27165;
	bfe.u32 	%r27166, %r27163, 8, 8;
	cvt.u16.u32 	%rs21769, %r27166;
	bfe.u32 	%r27167, %r27163, 16, 8;
	cvt.u16.u32 	%rs21770, %r27167;
	bfe.u32 	%r27168, %r27163, 24, 8;
	cvt.u16.u32 	%rs21771, %r27168;
	bfe.u32 	%r27169, %r27164, 0, 8;
	cvt.u16.u32 	%rs21772, %r27169;
	bfe.u32 	%r27170, %r27164, 8, 8;
	cvt.u16.u32 	%rs21773, %r27170;
	bfe.u32 	%r27171, %r27164, 16, 8;
	cvt.u16.u32 	%rs21774, %r27171;
	bfe.u32 	%r27172, %r27164, 24, 8;
	cvt.u16.u32 	%rs21775, %r27172;
	ld.local.v2.b32 	{%r27173, %r27174}, [%rd107+40];
	bfe.u32 	%r27175, %r27173, 0, 8;
	cvt.u16.u32 	%rs21776, %r27175;
	bfe.u32 	%r27176, %r27173, 8, 8;
	cvt.u16.u32 	%rs21777, %r27176;
	bfe.u32 	%r27177, %r27173, 16, 8;
	cvt.u16.u32 	%rs21778, %r27177;
	bfe.u32 	%r27178, %r27173, 24, 8;
	cvt.u16.u32 	%rs21779, %r27178;
	bfe.u32 	%r27179, %r27174, 0, 8;
	cvt.u16.u32 	%rs21780, %r27179;
	bfe.u32 	%r27180, %r27174, 8, 8;
	cvt.u16.u32 	%rs21781, %r27180;
	bfe.u32 	%r27181, %r27174, 16, 8;
	cvt.u16.u32 	%rs21782, %r27181;
	bfe.u32 	%r27182, %r27174, 24, 8;
	cvt.u16.u32 	%rs21783, %r27182;
	ld.local.v2.u8 	{%rs21784, %rs21785}, [%rd107+48];
	ld.local.u32 	%r33301, [%rd107+52];
	ld.local.f64 	%fd465, [%rd107+56];
$L__BB1_589:
	mov.u32 	%r33318, %r1154;
$L__BB1_590:
	cvt.u32.u16 	%r27273, %rs21536;
	and.b32  	%r27274, %r27273, 255;
	and.b16  	%rs17742, %rs21737, 255;
	mul.wide.u16 	%r27275, %rs17742, 256;
	or.b32  	%r27276, %r27275, %r27274;
	cvt.u32.u16 	%r27277, %rs21738;
	shl.b32 	%r27278, %r27277, 16;
	and.b32  	%r27279, %r27278, 16711680;
	or.b32  	%r27280, %r27276, %r27279;
	cvt.u32.u16 	%r27281, %rs21739;
	shl.b32 	%r27282, %r27281, 24;
	or.b32  	%r27194, %r27280, %r27282;
	cvt.u32.u16 	%r27283, %rs21740;
	and.b32  	%r27284, %r27283, 255;
	and.b16  	%rs17743, %rs21741, 255;
	mul.wide.u16 	%r27285, %rs17743, 256;
	or.b32  	%r27286, %r27285, %r27284;
	cvt.u32.u16 	%r27287, %rs21742;
	shl.b32 	%r27288, %r27287, 16;
	and.b32  	%r27289, %r27288, 16711680;
	or.b32  	%r27290, %r27286, %r27289;
	cvt.u32.u16 	%r27291, %rs21743;
	shl.b32 	%r27292, %r27291, 24;
	or.b32  	%r27199, %r27290, %r27292;
	cvt.u32.u16 	%r27293, %rs21744;
	and.b32  	%r27294, %r27293, 255;
	and.b16  	%rs17744, %rs21745, 255;
	mul.wide.u16 	%r27295, %rs17744, 256;
	or.b32  	%r27296, %r27295, %r27294;
	cvt.u32.u16 	%r27297, %rs21746;
	shl.b32 	%r27298, %r27297, 16;
	and.b32  	%r27299, %r27298, 16711680;
	or.b32  	%r27300, %r27296, %r27299;
	cvt.u32.u16 	%r27301, %rs21747;
	shl.b32 	%r27302, %r27301, 24;
	or.b32  	%r27204, %r27300, %r27302;
	cvt.u32.u16 	%r27303, %rs21748;
	and.b32  	%r27304, %r27303, 255;
	and.b16  	%rs17745, %rs21749, 255;
	mul.wide.u16 	%r27305, %rs17745, 256;
	or.b32  	%r27306, %r27305, %r27304;
	cvt.u32.u16 	%r27307, %rs21750;
	shl.b32 	%r27308, %r27307, 16;
	and.b32  	%r27309, %r27308, 16711680;
	or.b32  	%r27310, %r27306, %r27309;
	cvt.u32.u16 	%r27311, %rs21751;
	shl.b32 	%r27312, %r27311, 24;
	or.b32  	%r27209, %r27310, %r27312;
	cvt.u32.u16 	%r27313, %rs21752;
	and.b32  	%r27314, %r27313, 255;
	and.b16  	%rs17746, %rs21753, 255;
	mul.wide.u16 	%r27315, %rs17746, 256;
	or.b32  	%r27316, %r27315, %r27314;
	cvt.u32.u16 	%r27317, %rs21754;
	shl.b32 	%r27318, %r27317, 16;
	and.b32  	%r27319, %r27318, 16711680;
	or.b32  	%r27320, %r27316, %r27319;
	cvt.u32.u16 	%r27321, %rs21755;
	shl.b32 	%r27322, %r27321, 24;
	or.b32  	%r27214, %r27320, %r27322;
	cvt.u32.u16 	%r27323, %rs21756;
	and.b32  	%r27324, %r27323, 255;
	and.b16  	%rs17747, %rs21757, 255;
	mul.wide.u16 	%r27325, %rs17747, 256;
	or.b32  	%r27326, %r27325, %r27324;
	cvt.u32.u16 	%r27327, %rs21758;
	shl.b32 	%r27328, %r27327, 16;
	and.b32  	%r27329, %r27328, 16711680;
	or.b32  	%r27330, %r27326, %r27329;
	cvt.u32.u16 	%r27331, %rs21759;
	shl.b32 	%r27332, %r27331, 24;
	or.b32  	%r27219, %r27330, %r27332;
	cvt.u32.u16 	%r27333, %rs21760;
	and.b32  	%r27334, %r27333, 255;
	and.b16  	%rs17748, %rs21761, 255;
	mul.wide.u16 	%r27335, %rs17748, 256;
	or.b32  	%r27336, %r27335, %r27334;
	cvt.u32.u16 	%r27337, %rs21762;
	shl.b32 	%r27338, %r27337, 16;
	and.b32  	%r27339, %r27338, 16711680;
	or.b32  	%r27340, %r27336, %r27339;
	cvt.u32.u16 	%r27341, %rs21763;
	shl.b32 	%r27342, %r27341, 24;
	or.b32  	%r27224, %r27340, %r27342;
	cvt.u32.u16 	%r27343, %rs21764;
	and.b32  	%r27344, %r27343, 255;
	and.b16  	%rs17749, %rs21765, 255;
	mul.wide.u16 	%r27345, %rs17749, 256;
	or.b32  	%r27346, %r27345, %r27344;
	cvt.u32.u16 	%r27347, %rs21766;
	shl.b32 	%r27348, %r27347, 16;
	and.b32  	%r27349, %r27348, 16711680;
	or.b32  	%r27350, %r27346, %r27349;
	cvt.u32.u16 	%r27351, %rs21767;
	shl.b32 	%r27352, %r27351, 24;
	or.b32  	%r27229, %r27350, %r27352;
	cvt.u32.u16 	%r27353, %rs21768;
	and.b32  	%r27354, %r27353, 255;
	and.b16  	%rs17750, %rs21769, 255;
	mul.wide.u16 	%r27355, %rs17750, 256;
	or.b32  	%r27356, %r27355, %r27354;
	cvt.u32.u16 	%r27357, %rs21770;
	shl.b32 	%r27358, %r27357, 16;
	and.b32  	%r27359, %r27358, 16711680;
	or.b32  	%r27360, %r27356, %r27359;
	cvt.u32.u16 	%r27361, %rs21771;
	shl.b32 	%r27362, %r27361, 24;
	or.b32  	%r27234, %r27360, %r27362;
	cvt.u32.u16 	%r27363, %rs21772;
	and.b32  	%r27364, %r27363, 255;
	and.b16  	%rs17751, %rs21773, 255;
	mul.wide.u16 	%r27365, %rs17751, 256;
	or.b32  	%r27366, %r27365, %r27364;
	cvt.u32.u16 	%r27367, %rs21774;
	shl.b32 	%r27368, %r27367, 16;
	and.b32  	%r27369, %r27368, 16711680;
	or.b32  	%r27370, %r27366, %r27369;
	cvt.u32.u16 	%r27371, %rs21775;
	shl.b32 	%r27372, %r27371, 24;
	or.b32  	%r27239, %r27370, %r27372;
	cvt.u32.u16 	%r27373, %rs21776;
	and.b32  	%r27374, %r27373, 255;
	and.b16  	%rs17752, %rs21777, 255;
	mul.wide.u16 	%r27375, %rs17752, 256;
	or.b32  	%r27376, %r27375, %r27374;
	cvt.u32.u16 	%r27377, %rs21778;
	shl.b32 	%r27378, %r27377, 16;
	and.b32  	%r27379, %r27378, 16711680;
	or.b32  	%r27380, %r27376, %r27379;
	cvt.u32.u16 	%r27381, %rs21779;
	shl.b32 	%r27382, %r27381, 24;
	or.b32  	%r27244, %r27380, %r27382;
	cvt.u32.u16 	%r27383, %rs21780;
	and.b32  	%r27384, %r27383, 255;
	and.b16  	%rs17753, %rs21781, 255;
	mul.wide.u16 	%r27385, %rs17753, 256;
	or.b32  	%r27386, %r27385, %r27384;
	cvt.u32.u16 	%r27387, %rs21782;
	shl.b32 	%r27388, %r27387, 16;
	and.b32  	%r27389, %r27388, 16711680;
	or.b32  	%r27390, %r27386, %r27389;
	cvt.u32.u16 	%r27391, %rs21783;
	shl.b32 	%r27392, %r27391, 24;
	or.b32  	%r27249, %r27390, %r27392;
	cvt.u32.u16 	%r27393, %rs21784;
	and.b32  	%r27394, %r27393, 255;
	and.b32  	%r27395, %r33291, -65536;
	or.b32  	%r27396, %r27395, %r27394;
	and.b16  	%rs17754, %rs21785, 255;
	mul.wide.u16 	%r27397, %rs17754, 256;
	or.b32  	%r33291, %r27396, %r27397;
	mov.b32 	%r27270, 16;
	mov.b32 	%r27272, -1;
	// begin inline asm
	shfl.sync.down.b32 %r27183, %r33318, %r27270, %r1030, %r27272;
	// end inline asm
	// begin inline asm
	shfl.sync.down.b32 %r27188, %r27189, %r27270, %r1030, %r27272;
	// end inline asm
	// begin inline asm
	shfl.sync.down.b32 %r27193, %r27194, %r27270, %r1030, %r27272;
	// end inline asm
	// begin inline asm
	shfl.sync.down.b32 %r27198, %r27199, %r27270, %r1030, %r27272;
	// end inline asm
	// begin inline asm
	shfl.sync.down.b32 %r27203, %r27204, %r27270, %r1030, %r27272;
	// end inline asm
	// begin inline asm
	shfl.sync.down.b32 %r27208, %r27209, %r27270, %r1030, %r27272;
	// end inline asm
	// begin inline asm
	shfl.sync.down.b32 %r27213, %r27214, %r27270, %r1030, %r27272;
	// end inline asm
	// begin inline asm
	shfl.sync.down.b32 %r27218, %r27219, %r27270, %r1030, %r27272;
	// end inline asm
	// begin inline asm
	shfl.sync.down.b32 %r27223, %r27224, %r27270, %r1030, %r27272;
	// end inline asm
	// begin inline asm
	shfl.sync.down.b32 %r27228, %r27229, %r27270, %r1030, %r27272;
	// end inline asm
	// begin inline asm
	shfl.sync.down.b32 %r27233, %r27234, %r27270, %r1030, %r27272;
	// end inline asm
	// begin inline asm
	shfl.sync.down.b32 %r27238, %r27239, %r27270, %r1030, %r27272;
	// end inline asm
	// begin inline asm
	shfl.sync.down.b32 %r27243, %r27244, %r27270, %r1030, %r27272;
	// end inline asm
	// begin inline asm
	shfl.sync.down.b32 %r27248, %r27249, %r27270, %r1030, %r27272;
	// end inline asm
	// begin inline asm
	shfl.sync.down.b32 %r27253, %r33291, %r27270, %r1030, %r27272;
	// end inline asm
	// begin inline asm
	shfl.sync.down.b32 %r27258, %r33301, %r27270, %r1030, %r27272;
	// end inline asm
	mov.b64 	%rd3035, %fd465;
	mov.b64 	{%r27264, %r27269}, %rd3035;
	// begin inline asm
	shfl.sync.down.b32 %r27263, %r27264, %r27270, %r1030, %r27272;
	// end inline asm
	// begin inline asm
	shfl.sync.down.b32 %r27268, %r27269, %r27270, %r1030, %r27272;
	// end inline asm
	add.s32 	%r27398, %r17996, 16;
	setp.gt.s32 	%p672, %r27398, %r1030;
	@%p672 bra 	$L__BB1_604;
	shr.u32 	%r27399, %r27253, 8;
	cvt.u16.u32 	%rs17755, %r27399;
	cvt.u16.u32 	%rs17756, %r27253;
	cvt.u16.u32 	%rs7117, %r27193;
	mov.b64 	%rd3036, {%r27263, %r27268};
	mov.b64 	%fd131, %rd3036;
	st.local.u32 	[%rd105], %r33318;
	cvt.u32.u16 	%r27400, %rs21743;
	cvt.u32.u16 	%r27401, %rs21742;
	prmt.b32 	%r27402, %r27401, %r27400, 0x3340U;
	cvt.u32.u16 	%r27403, %rs21741;
	cvt.u32.u16 	%r27404, %rs21740;
	prmt.b32 	%r27405, %r27404, %r27403, 0x3340U;
	prmt.b32 	%r27406, %r27405, %r27402, 0x5410U;
	cvt.u32.u16 	%r27407, %rs21739;
	cvt.u32.u16 	%r27408, %rs21738;
	prmt.b32 	%r27409, %r27408, %r27407, 0x3340U;
	cvt.u32.u16 	%r27410, %rs21737;
	cvt.u32.u16 	%r27411, %rs21536;
	prmt.b32 	%r27412, %r27411, %r27410, 0x3340U;
	prmt.b32 	%r27413, %r27412, %r27409, 0x5410U;
	st.local.v2.b32 	[%rd105+8], {%r27413, %r27406};
	cvt.u32.u16 	%r27414, %rs21751;
	cvt.u32.u16 	%r27415, %rs21750;
	prmt.b32 	%r27416, %r27415, %r27414, 0x3340U;
	cvt.u32.u16 	%r27417, %rs21749;
	cvt.u32.u16 	%r27418, %rs21748;
	prmt.b32 	%r27419, %r27418, %r27417, 0x3340U;
	prmt.b32 	%r27420, %r27419, %r27416, 0x5410U;
	cvt.u32.u16 	%r27421, %rs21747;
	cvt.u32.u16 	%r27422, %rs21746;
	prmt.b32 	%r27423, %r27422, %r27421, 0x3340U;
	cvt.u32.u16 	%r27424, %rs21745;
	cvt.u32.u16 	%r27425, %rs21744;
	prmt.b32 	%r27426, %r27425, %r27424, 0x3340U;
	prmt.b32 	%r27427, %r27426, %r27423, 0x5410U;
	st.local.v2.b32 	[%rd105+16], {%r27427, %r27420};
	cvt.u32.u16 	%r27428, %rs21759;
	cvt.u32.u16 	%r27429, %rs21758;
	prmt.b32 	%r27430, %r27429, %r27428, 0x3340U;
	cvt.u32.u16 	%r27431, %rs21757;
	cvt.u32.u16 	%r27432, %rs21756;
	prmt.b32 	%r27433, %r27432, %r27431, 0x3340U;
	prmt.b32 	%r27434, %r27433, %r27430, 0x5410U;
	cvt.u32.u16 	%r27435, %rs21755;
	cvt.u32.u16 	%r27436, %rs21754;
	prmt.b32 	%r27437, %r27436, %r27435, 0x3340U;
	cvt.u32.u16 	%r27438, %rs21753;
	cvt.u32.u16 	%r27439, %rs21752;
	prmt.b32 	%r27440, %r27439, %r27438, 0x3340U;
	prmt.b32 	%r27441, %r27440, %r27437, 0x5410U;
	st.local.v2.b32 	[%rd105+24], {%r27441, %r27434};
	cvt.u32.u16 	%r27442, %rs21767;
	cvt.u32.u16 	%r27443, %rs21766;
	prmt.b32 	%r27444, %r27443, %r27442, 0x3340U;
	cvt.u32.u16 	%r27445, %rs21765;
	cvt.u32.u16 	%r27446, %rs21764;
	prmt.b32 	%r27447, %r27446, %r27445, 0x3340U;
	prmt.b32 	%r27448, %r27447, %r27444, 0x5410U;
	cvt.u32.u16 	%r27449, %rs21763;
	cvt.u32.u16 	%r27450, %rs21762;
	prmt.b32 	%r27451, %r27450, %r27449, 0x3340U;
	cvt.u32.u16 	%r27452, %rs21761;
	cvt.u32.u16 	%r27453, %rs21760;
	prmt.b32 	%r27454, %r27453, %r27452, 0x3340U;
	prmt.b32 	%r27455, %r27454, %r27451, 0x5410U;
	st.local.v2.b32 	[%rd105+32], {%r27455, %r27448};
	cvt.u32.u16 	%r27456, %rs21775;
	cvt.u32.u16 	%r27457, %rs21774;
	prmt.b32 	%r27458, %r27457, %r27456, 0x3340U;
	cvt.u32.u16 	%r27459, %rs21773;
	cvt.u32.u16 	%r27460, %rs21772;
	prmt.b32 	%r27461, %r27460, %r27459, 0x3340U;
	prmt.b32 	%r27462, %r27461, %r27458, 0x5410U;
	cvt.u32.u16 	%r27463, %rs21771;
	cvt.u32.u16 	%r27464, %rs21770;
	prmt.b32 	%r27465, %r27464, %r27463, 0x3340U;
	cvt.u32.u16 	%r27466, %rs21769;
	cvt.u32.u16 	%r27467, %rs21768;
	prmt.b32 	%r27468, %r27467, %r27466, 0x3340U;
	prmt.b32 	%r27469, %r27468, %r27465, 0x5410U;
	st.local.v2.b32 	[%rd105+40], {%r27469, %r27462};
	cvt.u32.u16 	%r27470, %rs21783;
	cvt.u32.u16 	%r27471, %rs21782;
	prmt.b32 	%r27472, %r27471, %r27470, 0x3340U;
	cvt.u32.u16 	%r27473, %rs21781;
	cvt.u32.u16 	%r27474, %rs21780;
	prmt.b32 	%r27475, %r27474, %r27473, 0x3340U;
	prmt.b32 	%r27476, %r27475, %r27472, 0x5410U;
	cvt.u32.u16 	%r27477, %rs21779;
	cvt.u32.u16 	%r27478, %rs21778;
	prmt.b32 	%r27479, %r27478, %r27477, 0x3340U;
	cvt.u32.u16 	%r27480, %rs21777;
	cvt.u32.u16 	%r27481, %rs21776;
	prmt.b32 	%r27482, %r27481, %r27480, 0x3340U;
	prmt.b32 	%r27483, %r27482, %r27479, 0x5410U;
	st.local.v2.b32 	[%rd105+48], {%r27483, %r27476};
	st.local.v2.u8 	[%rd105+56], {%rs21784, %rs21785};
	st.local.u32 	[%rd105+60], %r33301;
	st.local.f64 	[%rd105+64], %fd465;
	st.local.u32 	[%rd106], %r27183;
	st.local.v2.b32 	[%rd106+8], {%r27193, %r27198};
	st.local.v2.b32 	[%rd106+16], {%r27203, %r27208};
	st.local.v2.b32 	[%rd106+24], {%r27213, %r27218};
	st.local.v2.b32 	[%rd106+32], {%r27223, %r27228};
	st.local.v2.b32 	[%rd106+40], {%r27233, %r27238};
	st.local.v2.b32 	[%rd106+48], {%r27243, %r27248};
	st.local.v2.u8 	[%rd106+56], {%rs17756, %rs17755};
	st.local.u32 	[%rd106+60], %r27258;
	st.local.v2.u32 	[%rd106+64], {%r27263, %r27268};
	add.s32 	%r1189, %r33318, %r27183;
	setp.ne.s32 	%p673, %r33318, 0;
	@%p673 bra 	$L__BB1_603;
	mov.b16 	%rs17757, 0;
	st.local.u8 	[%rd104], %rs17757;
	add.s32 	%r27485, %r33301, %r27258;
	st.local.u32 	[%rd104+52], %r27485;
	add.f64 	%fd391, %fd465, %fd131;
	st.local.f64 	[%rd104+56], %fd391;
	mov.b32 	%r33338, 0;
$L__BB1_593:
	mov.u32 	%r1190, %r33338;
	cvt.u64.u32 	%rd3037, %r1190;
	add.s64 	%rd3038, %rd104, %rd3037;
	ld.local.u8 	%rs17758, [%rd3038];
	setp.ne.s16 	%p674, %rs17758, 0;
	add.s32 	%r33338, %r1190, 1;
	@%p674 bra 	$L__BB1_593;
	and.b16  	%rs17759, %rs7117, 255;
	setp.eq.s16 	%p675, %rs17759, 0;
	mov.u32 	%r33340, %r1190;
	@%p675 bra 	$L__BB1_597;
	mov.b32 	%r33339, 0;
$L__BB1_596:
	add.s32 	%r27487, %r33339, %r1190;
	cvt.u64.u32 	%rd3039, %r27487;
	add.s64 	%rd3040, %rd106, %rd3039;
	ld.local.u8 	%rs17760, [%rd3040+8];
	add.s64 	%rd3041, %rd104, %rd3039;
	st.local.u8 	[%rd3041], %rs17760;
	add.s32 	%r1193, %r33339, 1;
	add.s32 	%r33340, %r1193, %r1190;
	cvt.u64.u32 	%rd3042, %r33339;
	add.s64 	%rd3043, %rd106, %rd3042;
	ld.local.u8 	%rs17761, [%rd3043+9];
	setp.ne.s16 	%p676, %rs17761, 0;
	mov.u32 	%r33339, %r1193;
	@%p676 bra 	$L__BB1_596;
$L__BB1_597:
	cvt.u64.u32 	%rd3044, %r33340;
	add.s64 	%rd3045, %rd104, %rd3044;
	mov.b16 	%rs17762, 0;
	st.local.u8 	[%rd3045+1], %rs17762;
	mov.b32 	%r33341, 0;
$L__BB1_598:
	mov.u32 	%r1196, %r33341;
	cvt.u64.u32 	%rd3046, %r1196;
	add.s64 	%rd3047, %rd104, %rd3046;
	ld.local.u8 	%rs17763, [%rd3047];
	setp.ne.s16 	%p677, %rs17763, 0;
	add.s32 	%r33341, %r1196, 1;
	@%p677 bra 	$L__BB1_598;
	and.b16  	%rs17764, %rs21536, 255;
	setp.eq.s16 	%p678, %rs17764, 0;
	mov.u32 	%r33343, %r1196;
	@%p678 bra 	$L__BB1_602;
	mov.b32 	%r33342, 0;
$L__BB1_601:
	add.s32 	%r27490, %r33342, %r1196;
	cvt.u64.u32 	%rd3048, %r27490;
	add.s64 	%rd3049, %rd105, %rd3048;
	ld.local.u8 	%rs17765, [%rd3049+8];
	add.s64 	%rd3050, %rd104, %rd3048;
	st.local.u8 	[%rd3050], %rs17765;
	add.s32 	%r1199, %r33342, 1;
	add.s32 	%r33343, %r1199, %r1196;
	cvt.u64.u32 	%rd3051, %r33342;
	add.s64 	%rd3052, %rd105, %rd3051;
	ld.local.u8 	%rs17766, [%rd3052+9];
	setp.ne.s16 	%p679, %rs17766, 0;
	mov.u32 	%r33342, %r1199;
	@%p679 bra 	$L__BB1_601;
$L__BB1_602:
	cvt.u64.u32 	%rd3053, %r33343;
	add.s64 	%rd3054, %rd104, %rd3053;
	mov.b16 	%rs17767, 0;
	st.local.u8 	[%rd3054+1], %rs17767;
	ld.local.v2.b32 	{%r27491, %r27492}, [%rd104];
	bfe.u32 	%r27493, %r27491, 0, 8;
	cvt.u16.u32 	%rs21536, %r27493;
	bfe.u32 	%r27494, %r27491, 8, 8;
	cvt.u16.u32 	%rs21737, %r27494;
	bfe.u32 	%r27495, %r27491, 16, 8;
	cvt.u16.u32 	%rs21738, %r27495;
	bfe.u32 	%r27496, %r27491, 24, 8;
	cvt.u16.u32 	%rs21739, %r27496;
	bfe.u32 	%r27497, %r27492, 0, 8;
	cvt.u16.u32 	%rs21740, %r27497;
	bfe.u32 	%r27498, %r27492, 8, 8;
	cvt.u16.u32 	%rs21741, %r27498;
	bfe.u32 	%r27499, %r27492, 16, 8;
	cvt.u16.u32 	%rs21742, %r27499;
	bfe.u32 	%r27500, %r27492, 24, 8;
	cvt.u16.u32 	%rs21743, %r27500;
	ld.local.v2.b32 	{%r27501, %r27502}, [%rd104+8];
	bfe.u32 	%r27503, %r27501, 0, 8;
	cvt.u16.u32 	%rs21744, %r27503;
	bfe.u32 	%r27504, %r27501, 8, 8;
	cvt.u16.u32 	%rs21745, %r27504;
	bfe.u32 	%r27505, %r27501, 16, 8;
	cvt.u16.u32 	%rs21746, %r27505;
	bfe.u32 	%r27506, %r27501, 24, 8;
	cvt.u16.u32 	%rs21747, %r27506;
	bfe.u32 	%r27507, %r27502, 0, 8;
	cvt.u16.u32 	%rs21748, %r27507;
	bfe.u32 	%r27508, %r27502, 8, 8;
	cvt.u16.u32 	%rs21749, %r27508;
	bfe.u32 	%r27509, %r27502, 16, 8;
	cvt.u16.u32 	%rs21750, %r27509;
	bfe.u32 	%r27510, %r27502, 24, 8;
	cvt.u16.u32 	%rs21751, %r27510;
	ld.local.v2.b32 	{%r27511, %r27512}, [%rd104+16];
	bfe.u32 	%r27513, %r27511, 0, 8;
	cvt.u16.u32 	%rs21752, %r27513;
	bfe.u32 	%r27514, %r27511, 8, 8;
	cvt.u16.u32 	%rs21753, %r27514;
	bfe.u32 	%r27515, %r27511, 16, 8;
	cvt.u16.u32 	%rs21754, %r27515;
	bfe.u32 	%r27516, %r27511, 24, 8;
	cvt.u16.u32 	%rs21755, %r27516;
	bfe.u32 	%r27517, %r27512, 0, 8;
	cvt.u16.u32 	%rs21756, %r27517;
	bfe.u32 	%r27518, %r27512, 8, 8;
	cvt.u16.u32 	%rs21757, %r27518;
	bfe.u32 	%r27519, %r27512, 16, 8;
	cvt.u16.u32 	%rs21758, %r27519;
	bfe.u32 	%r27520, %r27512, 24, 8;
	cvt.u16.u32 	%rs21759, %r27520;
	ld.local.v2.b32 	{%r27521, %r27522}, [%rd104+24];
	bfe.u32 	%r27523, %r27521, 0, 8;
	cvt.u16.u32 	%rs21760, %r27523;
	bfe.u32 	%r27524, %r27521, 8, 8;
	cvt.u16.u32 	%rs21761, %r27524;
	bfe.u32 	%r27525, %r27521, 16, 8;
	cvt.u16.u32 	%rs21762, %r27525;
	bfe.u32 	%r27526, %r27521, 24, 8;
	cvt.u16.u32 	%rs21763, %r27526;
	bfe.u32 	%r27527, %r27522, 0, 8;
	cvt.u16.u32 	%rs21764, %r27527;
	bfe.u32 	%r27528, %r27522, 8, 8;
	cvt.u16.u32 	%rs21765, %r27528;
	bfe.u32 	%r27529, %r27522, 16, 8;
	cvt.u16.u32 	%rs21766, %r27529;
	bfe.u32 	%r27530, %r27522, 24, 8;
	cvt.u16.u32 	%rs21767, %r27530;
	ld.local.v2.b32 	{%r27531, %r27532}, [%rd104+32];
	bfe.u32 	%r27533, %r27531, 0, 8;
	cvt.u16.u32 	%rs21768, %r27533;
	bfe.u32 	%r27534, %r27531, 8, 8;
	cvt.u16.u32 	%rs21769, %r27534;
	bfe.u32 	%r27535, %r27531, 16, 8;
	cvt.u16.u32 	%rs21770, %r27535;
	bfe.u32 	%r27536, %r27531, 24, 8;
	cvt.u16.u32 	%rs21771, %r27536;
	bfe.u32 	%r27537, %r27532, 0, 8;
	cvt.u16.u32 	%rs21772, %r27537;
	bfe.u32 	%r27538, %r27532, 8, 8;
	cvt.u16.u32 	%rs21773, %r27538;
	bfe.u32 	%r27539, %r27532, 16, 8;
	cvt.u16.u32 	%rs21774, %r27539;
	bfe.u32 	%r27540, %r27532, 24, 8;
	cvt.u16.u32 	%rs21775, %r27540;
	ld.local.v2.b32 	{%r27541, %r27542}, [%rd104+40];
	bfe.u32 	%r27543, %r27541, 0, 8;
	cvt.u16.u32 	%rs21776, %r27543;
	bfe.u32 	%r27544, %r27541, 8, 8;
	cvt.u16.u32 	%rs21777, %r27544;
	bfe.u32 	%r27545, %r27541, 16, 8;
	cvt.u16.u32 	%rs21778, %r27545;
	bfe.u32 	%r27546, %r27541, 24, 8;
	cvt.u16.u32 	%rs21779, %r27546;
	bfe.u32 	%r27547, %r27542, 0, 8;
	cvt.u16.u32 	%rs21780, %r27547;
	bfe.u32 	%r27548, %r27542, 8, 8;
	cvt.u16.u32 	%rs21781, %r27548;
	bfe.u32 	%r27549, %r27542, 16, 8;
	cvt.u16.u32 	%rs21782, %r27549;
	bfe.u32 	%r27550, %r27542, 24, 8;
	cvt.u16.u32 	%rs21783, %r27550;
	ld.local.v2.u8 	{%rs21784, %rs21785}, [%rd104+48];
	ld.local.u32 	%r33301, [%rd104+52];
	ld.local.f64 	%fd465, [%rd104+56];
$L__BB1_603:
	mov.u32 	%r33318, %r1189;
$L__BB1_604:
	st.local.u32 	[%rd135], %r33318;
	cvt.u32.u16 	%r27551, %rs21743;
	cvt.u32.u16 	%r27552, %rs21742;
	prmt.b32 	%r27553, %r27552, %r27551, 0x3340U;
	cvt.u32.u16 	%r27554, %rs21741;
	cvt.u32.u16 	%r27555, %rs21740;
	prmt.b32 	%r27556, %r27555, %r27554, 0x3340U;
	prmt.b32 	%r27557, %r27556, %r27553, 0x5410U;
	cvt.u32.u16 	%r27558, %rs21739;
	cvt.u32.u16 	%r27559, %rs21738;
	prmt.b32 	%r27560, %r27559, %r27558, 0x3340U;
	cvt.u32.u16 	%r27561, %rs21737;
	cvt.u32.u16 	%r27562, %rs21536;
	prmt.b32 	%r27563, %r27562, %r27561, 0x3340U;
	prmt.b32 	%r27564, %r27563, %r27560, 0x5410U;
	st.local.v2.b32 	[%rd135+8], {%r27564, %r27557};
	cvt.u32.u16 	%r27565, %rs21751;
	cvt.u32.u16 	%r27566, %rs21750;
	prmt.b32 	%r27567, %r27566, %r27565, 0x3340U;
	cvt.u32.u16 	%r27568, %rs21749;
	cvt.u32.u16 	%r27569, %rs21748;
	prmt.b32 	%r27570, %r27569, %r27568, 0x3340U;
	prmt.b32 	%r27571, %r27570, %r27567, 0x5410U;
	cvt.u32.u16 	%r27572, %rs21747;
	cvt.u32.u16 	%r27573, %rs21746;
	prmt.b32 	%r27574, %r27573, %r27572, 0x3340U;
	cvt.u32.u16 	%r27575, %rs21745;
	cvt.u32.u16 	%r27576, %rs21744;
	prmt.b32 	%r27577, %r27576, %r27575, 0x3340U;
	prmt.b32 	%r27578, %r27577, %r27574, 0x5410U;
	st.local.v2.b32 	[%rd135+16], {%r27578, %r27571};
	cvt.u32.u16 	%r27579, %rs21759;
	cvt.u32.u16 	%r27580, %rs21758;
	prmt.b32 	%r27581, %r27580, %r27579, 0x3340U;
	cvt.u32.u16 	%r27582, %rs21757;
	cvt.u32.u16 	%r27583, %rs21756;
	prmt.b32 	%r27584, %r27583, %r27582, 0x3340U;
	prmt.b32 	%r27585, %r27584, %r27581, 0x5410U;
	cvt.u32.u16 	%r27586, %rs21755;
	cvt.u32.u16 	%r27587, %rs21754;
	prmt.b32 	%r27588, %r27587, %r27586, 0x3340U;
	cvt.u32.u16 	%r27589, %rs21753;
	cvt.u32.u16 	%r27590, %rs21752;
	prmt.b32 	%r27591, %r27590, %r27589, 0x3340U;
	prmt.b32 	%r27592, %r27591, %r27588, 0x5410U;
	st.local.v2.b32 	[%rd135+24], {%r27592, %r27585};
	cvt.u32.u16 	%r27593, %rs21767;
	cvt.u32.u16 	%r27594, %rs21766;
	prmt.b32 	%r27595, %r27594, %r27593, 0x3340U;
	cvt.u32.u16 	%r27596, %rs21765;
	cvt.u32.u16 	%r27597, %rs21764;
	prmt.b32 	%r27598, %r27597, %r27596, 0x3340U;
	prmt.b32 	%r27599, %r27598, %r27595, 0x5410U;
	cvt.u32.u16 	%r27600, %rs21763;
	cvt.u32.u16 	%r27601, %rs21762;
	prmt.b32 	%r27602, %r27601, %r27600, 0x3340U;
	cvt.u32.u16 	%r27603, %rs21761;
	cvt.u32.u16 	%r27604, %rs21760;
	prmt.b32 	%r27605, %r27604, %r27603, 0x3340U;
	prmt.b32 	%r27606, %r27605, %r27602, 0x5410U;
	st.local.v2.b32 	[%rd135+32], {%r27606, %r27599};
	cvt.u32.u16 	%r27607, %rs21775;
	cvt.u32.u16 	%r27608, %rs21774;
	prmt.b32 	%r27609, %r27608, %r27607, 0x3340U;
	cvt.u32.u16 	%r27610, %rs21773;
	cvt.u32.u16 	%r27611, %rs21772;
	prmt.b32 	%r27612, %r27611, %r27610, 0x3340U;
	prmt.b32 	%r27613, %r27612, %r27609, 0x5410U;
	cvt.u32.u16 	%r27614, %rs21771;
	cvt.u32.u16 	%r27615, %rs21770;
	prmt.b32 	%r27616, %r27615, %r27614, 0x3340U;
	cvt.u32.u16 	%r27617, %rs21769;
	cvt.u32.u16 	%r27618, %rs21768;
	prmt.b32 	%r27619, %r27618, %r27617, 0x3340U;
	prmt.b32 	%r27620, %r27619, %r27616, 0x5410U;
	st.local.v2.b32 	[%rd135+40], {%r27620, %r27613};
	cvt.u32.u16 	%r27621, %rs21783;
	cvt.u32.u16 	%r27622, %rs21782;
	prmt.b32 	%r27623, %r27622, %r27621, 0x3340U;
	cvt.u32.u16 	%r27624, %rs21781;
	cvt.u32.u16 	%r27625, %rs21780;
	prmt.b32 	%r27626, %r27625, %r27624, 0x3340U;
	prmt.b32 	%r27627, %r27626, %r27623, 0x5410U;
	cvt.u32.u16 	%r27628, %rs21779;
	cvt.u32.u16 	%r27629, %rs21778;
	prmt.b32 	%r27630, %r27629, %r27628, 0x3340U;
	cvt.u32.u16 	%r27631, %rs21777;
	cvt.u32.u16 	%r27632, %rs21776;
	prmt.b32 	%r27633, %r27632, %r27631, 0x3340U;
	prmt.b32 	%r27634, %r27633, %r27630, 0x5410U;
	st.local.v2.b32 	[%rd135+48], {%r27634, %r27627};
	st.local.v2.u8 	[%rd135+56], {%rs21784, %rs21785};
	st.local.u32 	[%rd135+60], %r33301;
	st.local.f64 	[%rd135+64], %fd465;
	add.s32 	%r1206, %r33244, %r33318;
	setp.ne.s32 	%p680, %r33244, 0;
	@%p680 bra 	$L__BB1_616;
	mov.b16 	%rs17768, 0;
	st.local.u8 	[%rd103], %rs17768;
	add.s32 	%r27636, %r33243, %r33301;
	st.local.u32 	[%rd103+52], %r27636;
	add.f64 	%fd392, %fd465, %fd453;
	st.local.f64 	[%rd103+56], %fd392;
	mov.b32 	%r33347, 0;
$L__BB1_606:
	mov.u32 	%r1207, %r33347;
	cvt.u64.u32 	%rd3055, %r1207;
	add.s64 	%rd3056, %rd103, %rd3055;
	ld.local.u8 	%rs17769, [%rd3056];
	setp.ne.s16 	%p681, %rs17769, 0;
	add.s32 	%r33347, %r1207, 1;
	@%p681 bra 	$L__BB1_606;
	and.b16  	%rs17770, %rs21536, 255;
	setp.eq.s16 	%p682, %rs17770, 0;
	mov.u32 	%r33349, %r1207;
	@%p682 bra 	$L__BB1_610;
	mov.b32 	%r33348, 0;
$L__BB1_609:
	add.s32 	%r27638, %r33348, %r1207;
	cvt.u64.u32 	%rd3057, %r27638;
	add.s64 	%rd3058, %rd135, %rd3057;
	ld.local.u8 	%rs17771, [%rd3058+8];
	add.s64 	%rd3059, %rd103, %rd3057;
	st.local.u8 	[%rd3059], %rs17771;
	add.s32 	%r1210, %r33348, 1;
	add.s32 	%r33349, %r1210, %r1207;
	cvt.u64.u32 	%rd3060, %r33348;
	add.s64 	%rd3061, %rd135, %rd3060;
	ld.local.u8 	%rs17772, [%rd3061+9];
	setp.ne.s16 	%p683, %rs17772, 0;
	mov.u32 	%r33348, %r1210;
	@%p683 bra 	$L__BB1_609;
$L__BB1_610:
	cvt.u64.u32 	%rd3062, %r33349;
	add.s64 	%rd3063, %rd103, %rd3062;
	mov.b16 	%rs17773, 0;
	st.local.u8 	[%rd3063+1], %rs17773;
	mov.b32 	%r33350, 0;
$L__BB1_611:
	mov.u32 	%r1213, %r33350;
	cvt.u64.u32 	%rd3064, %r1213;
	add.s64 	%rd3065, %rd103, %rd3064;
	ld.local.u8 	%rs17774, [%rd3065];
	setp.ne.s16 	%p684, %rs17774, 0;
	add.s32 	%r33350, %r1213, 1;
	@%p684 bra 	$L__BB1_611;
	and.b16  	%rs17775, %rs20936, 255;
	setp.eq.s16 	%p685, %rs17775, 0;
	mov.u32 	%r33352, %r1213;
	@%p685 bra 	$L__BB1_615;
	mov.b32 	%r33351, 0;
$L__BB1_614:
	add.s32 	%r27641, %r33351, %r1213;
	cvt.u64.u32 	%rd3066, %r27641;
	add.s64 	%rd3067, %rd161, %rd3066;
	ld.local.u8 	%rs17776, [%rd3067+32];
	add.s64 	%rd3068, %rd103, %rd3066;
	st.local.u8 	[%rd3068], %rs17776;
	add.s32 	%r1216, %r33351, 1;
	add.s32 	%r33352, %r1216, %r1213;
	cvt.u64.u32 	%rd3069, %r33351;
	add.s64 	%rd3070, %rd161, %rd3069;
	ld.local.u8 	%rs17777, [%rd3070+33];
	setp.ne.s16 	%p686, %rs17777, 0;
	mov.u32 	%r33351, %r1216;
	@%p686 bra 	$L__BB1_614;
$L__BB1_615:
	cvt.u64.u32 	%rd3071, %r33352;
	add.s64 	%rd3072, %rd103, %rd3071;
	mov.b16 	%rs17778, 0;
	st.local.u8 	[%rd3072+1], %rs17778;
	ld.local.v2.b32 	{%r27642, %r27643}, [%rd103];
	bfe.u32 	%r27644, %r27642, 0, 8;
	cvt.u16.u32 	%rs20936, %r27644;
	bfe.u32 	%r27645, %r27642, 8, 8;
	cvt.u16.u32 	%rs20935, %r27645;
	bfe.u32 	%r27646, %r27642, 16, 8;
	cvt.u16.u32 	%rs20934, %r27646;
	bfe.u32 	%r27647, %r27642, 24, 8;
	cvt.u16.u32 	%rs20933, %r27647;
	bfe.u32 	%r27648, %r27643, 0, 8;
	cvt.u16.u32 	%rs20932, %r27648;
	bfe.u32 	%r27649, %r27643, 8, 8;
	cvt.u16.u32 	%rs20931, %r27649;
	bfe.u32 	%r27650, %r27643, 16, 8;
	cvt.u16.u32 	%rs20930, %r27650;
	bfe.u32 	%r27651, %r27643, 24, 8;
	cvt.u16.u32 	%rs20929, %r27651;
	ld.local.v2.b32 	{%r27652, %r27653}, [%rd103+8];
	bfe.u32 	%r27654, %r27652, 0, 8;
	cvt.u16.u32 	%rs20928, %r27654;
	bfe.u32 	%r27655, %r27652, 8, 8;
	cvt.u16.u32 	%rs20927, %r27655;
	bfe.u32 	%r27656, %r27652, 16, 8;
	cvt.u16.u32 	%rs20926, %r27656;
	bfe.u32 	%r27657, %r27652, 24, 8;
	cvt.u16.u32 	%rs20925, %r27657;
	bfe.u32 	%r27658, %r27653, 0, 8;
	cvt.u16.u32 	%rs20924, %r27658;
	bfe.u32 	%r27659, %r27653, 8, 8;
	cvt.u16.u32 	%rs20923, %r27659;
	bfe.u32 	%r27660, %r27653, 16, 8;
	cvt.u16.u32 	%rs20922, %r27660;
	bfe.u32 	%r27661, %r27653, 24, 8;
	cvt.u16.u32 	%rs20921, %r27661;
	ld.local.v2.b32 	{%r27662, %r27663}, [%rd103+16];
	bfe.u32 	%r27664, %r27662, 0, 8;
	cvt.u16.u32 	%rs20920, %r27664;
	bfe.u32 	%r27665, %r27662, 8, 8;
	cvt.u16.u32 	%rs20919, %r27665;
	bfe.u32 	%r27666, %r27662, 16, 8;
	cvt.u16.u32 	%rs20918, %r27666;
	bfe.u32 	%r27667, %r27662, 24, 8;
	cvt.u16.u32 	%rs20917, %r27667;
	bfe.u32 	%r27668, %r27663, 0, 8;
	cvt.u16.u32 	%rs20916, %r27668;
	bfe.u32 	%r27669, %r27663, 8, 8;
	cvt.u16.u32 	%rs20915, %r27669;
	bfe.u32 	%r27670, %r27663, 16, 8;
	cvt.u16.u32 	%rs20914, %r27670;
	bfe.u32 	%r27671, %r27663, 24, 8;
	cvt.u16.u32 	%rs20913, %r27671;
	ld.local.v2.b32 	{%r27672, %r27673}, [%rd103+24];
	bfe.u32 	%r27674, %r27672, 0, 8;
	cvt.u16.u32 	%rs20912, %r27674;
	bfe.u32 	%r27675, %r27672, 8, 8;
	cvt.u16.u32 	%rs20911, %r27675;
	bfe.u32 	%r27676, %r27672, 16, 8;
	cvt.u16.u32 	%rs20910, %r27676;
	bfe.u32 	%r27677, %r27672, 24, 8;
	cvt.u16.u32 	%rs20909, %r27677;
	bfe.u32 	%r27678, %r27673, 0, 8;
	cvt.u16.u32 	%rs20908, %r27678;
	bfe.u32 	%r27679, %r27673, 8, 8;
	cvt.u16.u32 	%rs20907, %r27679;
	bfe.u32 	%r27680, %r27673, 16, 8;
	cvt.u16.u32 	%rs20906, %r27680;
	bfe.u32 	%r27681, %r27673, 24, 8;
	cvt.u16.u32 	%rs20905, %r27681;
	ld.local.v2.b32 	{%r27682, %r27683}, [%rd103+32];
	bfe.u32 	%r27684, %r27682, 0, 8;
	cvt.u16.u32 	%rs20904, %r27684;
	bfe.u32 	%r27685, %r27682, 8, 8;
	cvt.u16.u32 	%rs20903, %r27685;
	bfe.u32 	%r27686, %r27682, 16, 8;
	cvt.u16.u32 	%rs20902, %r27686;
	bfe.u32 	%r27687, %r27682, 24, 8;
	cvt.u16.u32 	%rs20901, %r27687;
	bfe.u32 	%r27688, %r27683, 0, 8;
	cvt.u16.u32 	%rs20900, %r27688;
	bfe.u32 	%r27689, %r27683, 8, 8;
	cvt.u16.u32 	%rs20899, %r27689;
	bfe.u32 	%r27690, %r27683, 16, 8;
	cvt.u16.u32 	%rs20898, %r27690;
	bfe.u32 	%r27691, %r27683, 24, 8;
	cvt.u16.u32 	%rs20897, %r27691;
	ld.local.v2.b32 	{%r27692, %r27693}, [%rd103+40];
	bfe.u32 	%r27694, %r27692, 0, 8;
	cvt.u16.u32 	%rs20896, %r27694;
	bfe.u32 	%r27695, %r27692, 8, 8;
	cvt.u16.u32 	%rs20895, %r27695;
	bfe.u32 	%r27696, %r27692, 16, 8;
	cvt.u16.u32 	%rs20894, %r27696;
	bfe.u32 	%r27697, %r27692, 24, 8;
	cvt.u16.u32 	%rs20893, %r27697;
	bfe.u32 	%r27698, %r27693, 0, 8;
	cvt.u16.u32 	%rs20892, %r27698;
	bfe.u32 	%r27699, %r27693, 8, 8;
	cvt.u16.u32 	%rs20891, %r27699;
	bfe.u32 	%r27700, %r27693, 16, 8;
	cvt.u16.u32 	%rs20890, %r27700;
	bfe.u32 	%r27701, %r27693, 24, 8;
	cvt.u16.u32 	%rs20889, %r27701;
	ld.local.v2.u8 	{%rs20888, %rs20887}, [%rd103+48];
	ld.local.u32 	%r33243, [%rd103+52];
	ld.local.f64 	%fd453, [%rd103+56];
$L__BB1_616:
	st.local.u32 	[%rd161+24], %r1206;
	cvt.u32.u16 	%r27702, %rs20929;
	cvt.u32.u16 	%r27703, %rs20930;
	prmt.b32 	%r27704, %r27703, %r27702, 0x3340U;
	cvt.u32.u16 	%r27705, %rs20931;
	cvt.u32.u16 	%r27706, %rs20932;
	prmt.b32 	%r27707, %r27706, %r27705, 0x3340U;
	prmt.b32 	%r27708, %r27707, %r27704, 0x5410U;
	cvt.u32.u16 	%r27709, %rs20933;
	cvt.u32.u16 	%r27710, %rs20934;
	prmt.b32 	%r27711, %r27710, %r27709, 0x3340U;
	cvt.u32.u16 	%r27712, %rs20935;
	cvt.u32.u16 	%r27713, %rs20936;
	prmt.b32 	%r27714, %r27713, %r27712, 0x3340U;
	prmt.b32 	%r27715, %r27714, %r27711, 0x5410U;
	st.local.v2.b32 	[%rd161+32], {%r27715, %r27708};
	cvt.u32.u16 	%r27716, %rs20921;
	cvt.u32.u16 	%r27717, %rs20922;
	prmt.b32 	%r27718, %r27717, %r27716, 0x3340U;
	cvt.u32.u16 	%r27719, %rs20923;
	cvt.u32.u16 	%r27720, %rs20924;
	prmt.b32 	%r27721, %r27720, %r27719, 0x3340U;
	prmt.b32 	%r27722, %r27721, %r27718, 0x5410U;
	cvt.u32.u16 	%r27723, %rs20925;
	cvt.u32.u16 	%r27724, %rs20926;
	prmt.b32 	%r27725, %r27724, %r27723, 0x3340U;
	cvt.u32.u16 	%r27726, %rs20927;
	cvt.u32.u16 	%r27727, %rs20928;
	prmt.b32 	%r27728, %r27727, %r27726, 0x3340U;
	prmt.b32 	%r27729, %r27728, %r27725, 0x5410U;
	st.local.v2.b32 	[%rd161+40], {%r27729, %r27722};
	cvt.u32.u16 	%r27730, %rs20913;
	cvt.u32.u16 	%r27731, %rs20914;
	prmt.b32 	%r27732, %r27731, %r27730, 0x3340U;
	cvt.u32.u16 	%r27733, %rs20915;
	cvt.u32.u16 	%r27734, %rs20916;
	prmt.b32 	%r27735, %r27734, %r27733, 0x3340U;
	prmt.b32 	%r27736, %r27735, %r27732, 0x5410U;
	cvt.u32.u16 	%r27737, %rs20917;
	cvt.u32.u16 	%r27738, %rs20918;
	prmt.b32 	%r27739, %r27738, %r27737, 0x3340U;
	cvt.u32.u16 	%r27740, %rs20919;
	cvt.u32.u16 	%r27741, %rs20920;
	prmt.b32 	%r27742, %r27741, %r27740, 0x3340U;
	prmt.b32 	%r27743, %r27742, %r27739, 0x5410U;
	st.local.v2.b32 	[%rd161+48], {%r27743, %r27736};
	cvt.u32.u16 	%r27744, %rs20905;
	cvt.u32.u16 	%r27745, %rs20906;
	prmt.b32 	%r27746, %r27745, %r27744, 0x3340U;
	cvt.u32.u16 	%r27747, %rs20907;
	cvt.u32.u16 	%r27748, %rs20908;
	prmt.b32 	%r27749, %r27748, %r27747, 0x3340U;
	prmt.b32 	%r27750, %r27749, %r27746, 0x5410U;
	cvt.u32.u16 	%r27751, %rs20909;
	cvt.u32.u16 	%r27752, %rs20910;
	prmt.b32 	%r27753, %r27752, %r27751, 0x3340U;
	cvt.u32.u16 	%r27754, %rs20911;
	cvt.u32.u16 	%r27755, %rs20912;
	prmt.b32 	%r27756, %r27755, %r27754, 0x3340U;
	prmt.b32 	%r27757, %r27756, %r27753, 0x5410U;
	st.local.v2.b32 	[%rd161+56], {%r27757, %r27750};
	cvt.u32.u16 	%r27758, %rs20897;
	cvt.u32.u16 	%r27759, %rs20898;
	prmt.b32 	%r27760, %r27759, %r27758, 0x3340U;
	cvt.u32.u16 	%r27761, %rs20899;
	cvt.u32.u16 	%r27762, %rs20900;
	prmt.b32 	%r27763, %r27762, %r27761, 0x3340U;
	prmt.b32 	%r27764, %r27763, %r27760, 0x5410U;
	cvt.u32.u16 	%r27765, %rs20901;
	cvt.u32.u16 	%r27766, %rs20902;
	prmt.b32 	%r27767, %r27766, %r27765, 0x3340U;
	cvt.u32.u16 	%r27768, %rs20903;
	cvt.u32.u16 	%r27769, %rs20904;
	prmt.b32 	%r27770, %r27769, %r27768, 0x3340U;
	prmt.b32 	%r27771, %r27770, %r27767, 0x5410U;
	st.local.v2.b32 	[%rd161+64], {%r27771, %r27764};
	cvt.u32.u16 	%r27772, %rs20889;
	cvt.u32.u16 	%r27773, %rs20890;
	prmt.b32 	%r27774, %r27773, %r27772, 0x3340U;
	cvt.u32.u16 	%r27775, %rs20891;
	cvt.u32.u16 	%r27776, %rs20892;
	prmt.b32 	%r27777, %r27776, %r27775, 0x3340U;
	prmt.b32 	%r27778, %r27777, %r27774, 0x5410U;
	cvt.u32.u16 	%r27779, %rs20893;
	cvt.u32.u16 	%r27780, %rs20894;
	prmt.b32 	%r27781, %r27780, %r27779, 0x3340U;
	cvt.u32.u16 	%r27782, %rs20895;
	cvt.u32.u16 	%r27783, %rs20896;
	prmt.b32 	%r27784, %r27783, %r27782, 0x3340U;
	prmt.b32 	%r27785, %r27784, %r27781, 0x5410U;
	st.local.v2.b32 	[%rd161+72], {%r27785, %r27778};
	st.local.u8 	[%rd161+80], %rs20888;
	add.s32 	%r33299, %r33299, -32;
	mov.u32 	%r33244, %r1206;
	bra.uni 	$L__BB1_527;
$L__BB1_617:
	mov.u32 	%r24449, %tid.x;
	setp.ne.s32 	%p594, %r24449, 0;
	@%p594 bra 	$L__BB1_631;
	mov.b64 	%rd3529, %fd450;
	setp.ne.s32 	%p595, %r781, 0;
	@%p595 bra 	$L__BB1_630;
	mov.b16 	%rs17559, 0;
	st.local.u8 	[%rd102], %rs17559;
	add.s32 	%r24451, %r33233, %r33243;
	st.local.u32 	[%rd102+52], %r24451;
	add.f64 	%fd379, %fd453, %fd450;
	st.local.f64 	[%rd102+56], %fd379;
	mov.b32 	%r33354, 0;
$L__BB1_620:
	mov.u32 	%r1222, %r33354;
	cvt.u64.u32 	%rd2715, %r1222;
	add.s64 	%rd2716, %rd102, %rd2715;
	ld.local.u8 	%rs17560, [%rd2716];
	setp.ne.s16 	%p596, %rs17560, 0;
	add.s32 	%r33354, %r1222, 1;
	@%p596 bra 	$L__BB1_620;
	and.b16  	%rs17561, %rs20936, 255;
	setp.eq.s16 	%p597, %rs17561, 0;
	mov.u32 	%r33356, %r1222;
	@%p597 bra 	$L__BB1_624;
	mov.b32 	%r33355, 0;
$L__BB1_623:
	add.s32 	%r24453, %r33355, %r1222;
	cvt.u64.u32 	%rd2717, %r24453;
	add.s64 	%rd2718, %rd161, %rd2717;
	ld.local.u8 	%rs17562, [%rd2718+32];
	add.s64 	%rd2719, %rd102, %rd2717;
	st.local.u8 	[%rd2719], %rs17562;
	add.s32 	%r1225, %r33355, 1;
	add.s32 	%r33356, %r1225, %r1222;
	cvt.u64.u32 	%rd2720, %r33355;
	add.s64 	%rd2721, %rd161, %rd2720;
	ld.local.u8 	%rs17563, [%rd2721+33];
	setp.ne.s16 	%p598, %rs17563, 0;
	mov.u32 	%r33355, %r1225;
	@%p598 bra 	$L__BB1_623;
$L__BB1_624:
	cvt.u64.u32 	%rd2722, %r33356;
	add.s64 	%rd2723, %rd102, %rd2722;
	mov.b16 	%rs17564, 0;
	st.local.u8 	[%rd2723+1], %rs17564;
	mov.b32 	%r33357, 0;
$L__BB1_625:
	mov.u32 	%r1228, %r33357;
	cvt.u64.u32 	%rd2724, %r1228;
	add.s64 	%rd2725, %rd102, %rd2724;
	ld.local.u8 	%rs17565, [%rd2725];
	setp.ne.s16 	%p599, %rs17565, 0;
	add.s32 	%r33357, %r1228, 1;
	@%p599 bra 	$L__BB1_625;
	and.b16  	%rs17566, %rs20737, 255;
	setp.eq.s16 	%p600, %rs17566, 0;
	mov.u32 	%r33359, %r1228;
	@%p600 bra 	$L__BB1_629;
	mov.b32 	%r33358, 0;
$L__BB1_628:
	add.s32 	%r24456, %r33358, %r1228;
	cvt.u64.u32 	%rd2726, %r24456;
	add.s64 	%rd2727, %rd134, %rd2726;
	ld.local.u8 	%rs17567, [%rd2727+8];
	add.s64 	%rd2728, %rd102, %rd2726;
	st.local.u8 	[%rd2728], %rs17567;
	add.s32 	%r1231, %r33358, 1;
	add.s32 	%r33359, %r1231, %r1228;
	cvt.u64.u32 	%rd2729, %r33358;
	add.s64 	%rd2730, %rd134, %rd2729;
	ld.local.u8 	%rs17568, [%rd2730+9];
	setp.ne.s16 	%p601, %rs17568, 0;
	mov.u32 	%r33358, %r1231;
	@%p601 bra 	$L__BB1_628;
$L__BB1_629:
	cvt.u64.u32 	%rd2731, %r33359;
	add.s64 	%rd2732, %rd102, %rd2731;
	mov.b16 	%rs17569, 0;
	st.local.u8 	[%rd2732+1], %rs17569;
	ld.local.v2.b32 	{%r24457, %r24458}, [%rd102];
	bfe.u32 	%r24459, %r24457, 0, 8;
	cvt.u16.u32 	%rs20737, %r24459;
	bfe.u32 	%r24460, %r24457, 8, 8;
	cvt.u16.u32 	%rs20738, %r24460;
	bfe.u32 	%r24461, %r24457, 16, 8;
	cvt.u16.u32 	%rs20739, %r24461;
	bfe.u32 	%r24462, %r24457, 24, 8;
	cvt.u16.u32 	%rs20740, %r24462;
	bfe.u32 	%r24463, %r24458, 0, 8;
	cvt.u16.u32 	%rs20741, %r24463;
	bfe.u32 	%r24464, %r24458, 8, 8;
	cvt.u16.u32 	%rs20742, %r24464;
	bfe.u32 	%r24465, %r24458, 16, 8;
	cvt.u16.u32 	%rs20743, %r24465;
	bfe.u32 	%r24466, %r24458, 24, 8;
	cvt.u16.u32 	%rs20744, %r24466;
	ld.local.v2.b32 	{%r24467, %r24468}, [%rd102+8];
	bfe.u32 	%r24469, %r24467, 0, 8;
	cvt.u16.u32 	%rs20745, %r24469;
	bfe.u32 	%r24470, %r24467, 8, 8;
	cvt.u16.u32 	%rs20746, %r24470;
	bfe.u32 	%r24471, %r24467, 16, 8;
	cvt.u16.u32 	%rs20747, %r24471;
	bfe.u32 	%r24472, %r24467, 24, 8;
	cvt.u16.u32 	%rs20748, %r24472;
	bfe.u32 	%r24473, %r24468, 0, 8;
	cvt.u16.u32 	%rs20749, %r24473;
	bfe.u32 	%r24474, %r24468, 8, 8;
	cvt.u16.u32 	%rs20750, %r24474;
	bfe.u32 	%r24475, %r24468, 16, 8;
	cvt.u16.u32 	%rs20751, %r24475;
	bfe.u32 	%r24476, %r24468, 24, 8;
	cvt.u16.u32 	%rs20752, %r24476;
	ld.local.v2.b32 	{%r24477, %r24478}, [%rd102+16];
	bfe.u32 	%r24479, %r24477, 0, 8;
	cvt.u16.u32 	%rs20753, %r24479;
	bfe.u32 	%r24480, %r24477, 8, 8;
	cvt.u16.u32 	%rs20754, %r24480;
	bfe.u32 	%r24481, %r24477, 16, 8;
	cvt.u16.u32 	%rs20755, %r24481;
	bfe.u32 	%r24482, %r24477, 24, 8;
	cvt.u16.u32 	%rs20756, %r24482;
	bfe.u32 	%r24483, %r24478, 0, 8;
	cvt.u16.u32 	%rs20757, %r24483;
	bfe.u32 	%r24484, %r24478, 8, 8;
	cvt.u16.u32 	%rs20758, %r24484;
	bfe.u32 	%r24485, %r24478, 16, 8;
	cvt.u16.u32 	%rs20759, %r24485;
	bfe.u32 	%r24486, %r24478, 24, 8;
	cvt.u16.u32 	%rs20760, %r24486;
	ld.local.v2.b32 	{%r24487, %r24488}, [%rd102+24];
	bfe.u32 	%r24489, %r24487, 0, 8;
	cvt.u16.u32 	%rs20761, %r24489;
	bfe.u32 	%r24490, %r24487, 8, 8;
	cvt.u16.u32 	%rs20762, %r24490;
	bfe.u32 	%r24491, %r24487, 16, 8;
	cvt.u16.u32 	%rs20763, %r24491;
	bfe.u32 	%r24492, %r24487, 24, 8;
	cvt.u16.u32 	%rs20764, %r24492;
	bfe.u32 	%r24493, %r24488, 0, 8;
	cvt.u16.u32 	%rs20765, %r24493;
	bfe.u32 	%r24494, %r24488, 8, 8;
	cvt.u16.u32 	%rs20766, %r24494;
	bfe.u32 	%r24495, %r24488, 16, 8;
	cvt.u16.u32 	%rs20767, %r24495;
	bfe.u32 	%r24496, %r24488, 24, 8;
	cvt.u16.u32 	%rs20768, %r24496;
	ld.local.v2.b32 	{%r24497, %r24498}, [%rd102+32];
	bfe.u32 	%r24499, %r24497, 0, 8;
	cvt.u16.u32 	%rs20769, %r24499;
	bfe.u32 	%r24500, %r24497, 8, 8;
	cvt.u16.u32 	%rs20770, %r24500;
	bfe.u32 	%r24501, %r24497, 16, 8;
	cvt.u16.u32 	%rs20771, %r24501;
	bfe.u32 	%r24502, %r24497, 24, 8;
	cvt.u16.u32 	%rs20772, %r24502;
	bfe.u32 	%r24503, %r24498, 0, 8;
	cvt.u16.u32 	%rs20773, %r24503;
	bfe.u32 	%r24504, %r24498, 8, 8;
	cvt.u16.u32 	%rs20774, %r24504;
	bfe.u32 	%r24505, %r24498, 16, 8;
	cvt.u16.u32 	%rs20775, %r24505;
	bfe.u32 	%r24506, %r24498, 24, 8;
	cvt.u16.u32 	%rs20776, %r24506;
	ld.local.v2.b32 	{%r24507, %r24508}, [%rd102+40];
	bfe.u32 	%r24509, %r24507, 0, 8;
	cvt.u16.u32 	%rs20777, %r24509;
	bfe.u32 	%r24510, %r24507, 8, 8;
	cvt.u16.u32 	%rs20778, %r24510;
	bfe.u32 	%r24511, %r24507, 16, 8;
	cvt.u16.u32 	%rs20779, %r24511;
	bfe.u32 	%r24512, %r24507, 24, 8;
	cvt.u16.u32 	%rs20780, %r24512;
	bfe.u32 	%r24513, %r24508, 0, 8;
	cvt.u16.u32 	%rs20781, %r24513;
	bfe.u32 	%r24514, %r24508, 8, 8;
	cvt.u16.u32 	%rs20782, %r24514;
	bfe.u32 	%r24515, %r24508, 16, 8;
	cvt.u16.u32 	%rs20783, %r24515;
	bfe.u32 	%r24516, %r24508, 24, 8;
	cvt.u16.u32 	%rs20784, %r24516;
	ld.local.v2.u8 	{%rs20785, %rs20786}, [%rd102+48];
	ld.local.u32 	%r33233, [%rd102+52];
	ld.local.u64 	%rd3529, [%rd102+56];
$L__BB1_630:
	add.s32 	%r24518, %r781, %r33244;
	st.local.u32 	[%rd161+96], %r24518;
	cvt.u32.u16 	%r24519, %rs20743;
	cvt.u32.u16 	%r24520, %rs20744;
	prmt.b32 	%r24521, %r24519, %r24520, 0x3340U;
	cvt.u32.u16 	%r24522, %rs20742;
	cvt.u32.u16 	%r24523, %rs20741;
	prmt.b32 	%r24524, %r24523, %r24522, 0x3340U;
	prmt.b32 	%r24525, %r24524, %r24521, 0x5410U;
	cvt.u32.u16 	%r24526, %rs20739;
	cvt.u32.u16 	%r24527, %rs20740;
	prmt.b32 	%r24528, %r24526, %r24527, 0x3340U;
	cvt.u32.u16 	%r24529, %rs20738;
	cvt.u32.u16 	%r24530, %rs20737;
	prmt.b32 	%r24531, %r24530, %r24529, 0x3340U;
	prmt.b32 	%r24532, %r24531, %r24528, 0x5410U;
	st.local.v2.b32 	[%rd161+104], {%r24532, %r24525};
	cvt.u32.u16 	%r24533, %rs20751;
	cvt.u32.u16 	%r24534, %rs20752;
	prmt.b32 	%r24535, %r24533, %r24534, 0x3340U;
	cvt.u32.u16 	%r24536, %rs20750;
	cvt.u32.u16 	%r24537, %rs20749;
	prmt.b32 	%r24538, %r24537, %r24536, 0x3340U;
	prmt.b32 	%r24539, %r24538, %r24535, 0x5410U;
	cvt.u32.u16 	%r24540, %rs20747;
	cvt.u32.u16 	%r24541, %rs20748;
	prmt.b32 	%r24542, %r24540, %r24541, 0x3340U;
	cvt.u32.u16 	%r24543, %rs20746;
	cvt.u32.u16 	%r24544, %rs20745;
	prmt.b32 	%r24545, %r24544, %r24543, 0x3340U;
	prmt.b32 	%r24546, %r24545, %r24542, 0x5410U;
	st.local.v2.b32 	[%rd161+112], {%r24546, %r24539};
	cvt.u32.u16 	%r24547, %rs20759;
	cvt.u32.u16 	%r24548, %rs20760;
	prmt.b32 	%r24549, %r24547, %r24548, 0x3340U;
	cvt.u32.u16 	%r24550, %rs20758;
	cvt.u32.u16 	%r24551, %rs20757;
	prmt.b32 	%r24552, %r24551, %r24550, 0x3340U;
	prmt.b32 	%r24553, %r24552, %r24549, 0x5410U;
	cvt.u32.u16 	%r24554, %rs20755;
	cvt.u32.u16 	%r24555, %rs20756;
	prmt.b32 	%r24556, %r24554, %r24555, 0x3340U;
	cvt.u32.u16 	%r24557, %rs20754;
	cvt.u32.u16 	%r24558, %rs20753;
	prmt.b32 	%r24559, %r24558, %r24557, 0x3340U;
	prmt.b32 	%r24560, %r24559, %r24556, 0x5410U;
	st.local.v2.b32 	[%rd161+120], {%r24560, %r24553};
	cvt.u32.u16 	%r24561, %rs20767;
	cvt.u32.u16 	%r24562, %rs20768;
	prmt.b32 	%r24563, %r24561, %r24562, 0x3340U;
	cvt.u32.u16 	%r24564, %rs20766;
	cvt.u32.u16 	%r24565, %rs20765;
	prmt.b32 	%r24566, %r24565, %r24564, 0x3340U;
	prmt.b32 	%r24567, %r24566, %r24563, 0x5410U;
	cvt.u32.u16 	%r24568, %rs20763;
	cvt.u32.u16 	%r24569, %rs20764;
	prmt.b32 	%r24570, %r24568, %r24569, 0x3340U;
	cvt.u32.u16 	%r24571, %rs20762;
	cvt.u32.u16 	%r24572, %rs20761;
	prmt.b32 	%r24573, %r24572, %r24571, 0x3340U;
	prmt.b32 	%r24574, %r24573, %r24570, 0x5410U;
	st.local.v2.b32 	[%rd161+128], {%r24574, %r24567};
	cvt.u32.u16 	%r24575, %rs20775;
	cvt.u32.u16 	%r24576, %rs20776;
	prmt.b32 	%r24577, %r24575, %r24576, 0x3340U;
	cvt.u32.u16 	%r24578, %rs20774;
	cvt.u32.u16 	%r24579, %rs20773;
	prmt.b32 	%r24580, %r24579, %r24578, 0x3340U;
	prmt.b32 	%r24581, %r24580, %r24577, 0x5410U;
	cvt.u32.u16 	%r24582, %rs20771;
	cvt.u32.u16 	%r24583, %rs20772;
	prmt.b32 	%r24584, %r24582, %r24583, 0x3340U;
	cvt.u32.u16 	%r24585, %rs20770;
	cvt.u32.u16 	%r24586, %rs20769;
	prmt.b32 	%r24587, %r24586, %r24585, 0x3340U;
	prmt.b32 	%r24588, %r24587, %r24584, 0x5410U;
	st.local.v2.b32 	[%rd161+136], {%r24588, %r24581};
	cvt.u32.u16 	%r24589, %rs20783;
	cvt.u32.u16 	%r24590, %rs20784;
	prmt.b32 	%r24591, %r24589, %r24590, 0x3340U;
	cvt.u32.u16 	%r24592, %rs20782;
	cvt.u32.u16 	%r24593, %rs20781;
	prmt.b32 	%r24594, %r24593, %r24592, 0x3340U;
	prmt.b32 	%r24595, %r24594, %r24591, 0x5410U;
	cvt.u32.u16 	%r24596, %rs20779;
	cvt.u32.u16 	%r24597, %rs20780;
	prmt.b32 	%r24598, %r24596, %r24597, 0x3340U;
	cvt.u32.u16 	%r24599, %rs20778;
	cvt.u32.u16 	%r24600, %rs20777;
	prmt.b32 	%r24601, %r24600, %r24599, 0x3340U;
	prmt.b32 	%r24602, %r24601, %r24598, 0x5410U;
	st.local.v2.b32 	[%rd161+144], {%r24602, %r24595};
	st.local.v2.u8 	[%rd161+152], {%rs20785, %rs20786};
	st.local.u32 	[%rd161+156], %r33233;
	st.local.u64 	[%rd161+160], %rd3529;
	ld.local.u64 	%rd2752, [%rd191+16];
	mov.u32 	%r24603, %ctaid.x;
	mul.wide.u32 	%rd2753, %r24603, 72;
	add.s64 	%rd2754, %rd2752, %rd2753;
	add.s64 	%rd2733, %rd2754, 2304;
	and.b32  	%r24604, %r24530, 255;
	and.b16  	%rs17570, %rs20738, 255;
	mul.wide.u16 	%r24605, %rs17570, 256;
	or.b32  	%r24606, %r24605, %r24604;
	shl.b32 	%r24607, %r24526, 16;
	and.b32  	%r24608, %r24607, 16711680;
	or.b32  	%r24609, %r24606, %r24608;
	shl.b32 	%r24610, %r24527, 24;
	or.b32  	%r24611, %r24609, %r24610;
	and.b32  	%r24612, %r24523, 255;
	and.b16  	%rs17571, %rs20742, 255;
	mul.wide.u16 	%r24613, %rs17571, 256;
	or.b32  	%r24614, %r24613, %r24612;
	shl.b32 	%r24615, %r24519, 16;
	and.b32  	%r24616, %r24615, 16711680;
	or.b32  	%r24617, %r24614, %r24616;
	shl.b32 	%r24618, %r24520, 24;
	or.b32  	%r24619, %r24617, %r24618;
	and.b32  	%r24620, %r24544, 255;
	and.b16  	%rs17572, %rs20746, 255;
	mul.wide.u16 	%r24621, %rs17572, 256;
	or.b32  	%r24622, %r24621, %r24620;
	shl.b32 	%r24623, %r24540, 16;
	and.b32  	%r24624, %r24623, 16711680;
	or.b32  	%r24625, %r24622, %r24624;
	shl.b32 	%r24626, %r24541, 24;
	or.b32  	%r24627, %r24625, %r24626;
	and.b32  	%r24628, %r24537, 255;
	and.b16  	%rs17573, %rs20750, 255;
	mul.wide.u16 	%r24629, %rs17573, 256;
	or.b32  	%r24630, %r24629, %r24628;
	shl.b32 	%r24631, %r24533, 16;
	and.b32  	%r24632, %r24631, 16711680;
	or.b32  	%r24633, %r24630, %r24632;
	shl.b32 	%r24634, %r24534, 24;
	or.b32  	%r24635, %r24633, %r24634;
	and.b32  	%r24636, %r24558, 255;
	and.b16  	%rs17574, %rs20754, 255;
	mul.wide.u16 	%r24637, %rs17574, 256;
	or.b32  	%r24638, %r24637, %r24636;
	shl.b32 	%r24639, %r24554, 16;
	and.b32  	%r24640, %r24639, 16711680;
	or.b32  	%r24641, %r24638, %r24640;
	shl.b32 	%r24642, %r24555, 24;
	or.b32  	%r24643, %r24641, %r24642;
	and.b32  	%r24644, %r24551, 255;
	and.b16  	%rs17575, %rs20758, 255;
	mul.wide.u16 	%r24645, %rs17575, 256;
	or.b32  	%r24646, %r24645, %r24644;
	shl.b32 	%r24647, %r24547, 16;
	and.b32  	%r24648, %r24647, 16711680;
	or.b32  	%r24649, %r24646, %r24648;
	shl.b32 	%r24650, %r24548, 24;
	or.b32  	%r24651, %r24649, %r24650;
	and.b32  	%r24652, %r24572, 255;
	and.b16  	%rs17576, %rs20762, 255;
	mul.wide.u16 	%r24653, %rs17576, 256;
	or.b32  	%r24654, %r24653, %r24652;
	shl.b32 	%r24655, %r24568, 16;
	and.b32  	%r24656, %r24655, 16711680;
	or.b32  	%r24657, %r24654, %r24656;
	shl.b32 	%r24658, %r24569, 24;
	or.b32  	%r24659, %r24657, %r24658;
	and.b32  	%r24660, %r24565, 255;
	and.b16  	%rs17577, %rs20766, 255;
	mul.wide.u16 	%r24661, %rs17577, 256;
	or.b32  	%r24662, %r24661, %r24660;
	shl.b32 	%r24663, %r24561, 16;
	and.b32  	%r24664, %r24663, 16711680;
	or.b32  	%r24665, %r24662, %r24664;
	shl.b32 	%r24666, %r24562, 24;
	or.b32  	%r24667, %r24665, %r24666;
	and.b32  	%r24668, %r24586, 255;
	and.b16  	%rs17578, %rs20770, 255;
	mul.wide.u16 	%r24669, %rs17578, 256;
	or.b32  	%r24670, %r24669, %r24668;
	shl.b32 	%r24671, %r24582, 16;
	and.b32  	%r24672, %r24671, 16711680;
	or.b32  	%r24673, %r24670, %r24672;
	shl.b32 	%r24674, %r24583, 24;
	or.b32  	%r24675, %r24673, %r24674;
	and.b32  	%r24676, %r24579, 255;
	and.b16  	%rs17579, %rs20774, 255;
	mul.wide.u16 	%r24677, %rs17579, 256;
	or.b32  	%r24678, %r24677, %r24676;
	shl.b32 	%r24679, %r24575, 16;
	and.b32  	%r24680, %r24679, 16711680;
	or.b32  	%r24681, %r24678, %r24680;
	shl.b32 	%r24682, %r24576, 24;
	or.b32  	%r24683, %r24681, %r24682;
	and.b32  	%r24684, %r24600, 255;
	and.b16  	%rs17580, %rs20778, 255;
	mul.wide.u16 	%r24685, %rs17580, 256;
	or.b32  	%r24686, %r24685, %r24684;
	shl.b32 	%r24687, %r24596, 16;
	and.b32  	%r24688, %r24687, 16711680;
	or.b32  	%r24689, %r24686, %r24688;
	shl.b32 	%r24690, %r24597, 24;
	or.b32  	%r24691, %r24689, %r24690;
	and.b32  	%r24692, %r24593, 255;
	and.b16  	%rs17581, %rs20782, 255;
	mul.wide.u16 	%r24693, %rs17581, 256;
	or.b32  	%r24694, %r24693, %r24692;
	shl.b32 	%r24695, %r24589, 16;
	and.b32  	%r24696, %r24695, 16711680;
	or.b32  	%r24697, %r24694, %r24696;
	shl.b32 	%r24698, %r24590, 24;
	or.b32  	%r24699, %r24697, %r24698;
	cvt.u32.u16 	%r24700, %rs20785;
	and.b32  	%r24701, %r24700, 255;
	and.b16  	%rs17582, %rs20786, 255;
	mul.wide.u16 	%r24702, %rs17582, 256;
	or.b32  	%r24703, %r24702, %r24701;
	mov.b64 	%rd2736, {%r24611, %r24619};
	mov.b64 	%rd2738, {%r24627, %r24635};
	mov.b64 	%rd2740, {%r24643, %r24651};
	mov.b64 	%rd2742, {%r24659, %r24667};
	mov.b64 	%rd2744, {%r24675, %r24683};
	mov.b64 	%rd2746, {%r24691, %r24699};
	mov.b64 	%rd2748, {%r24703, %r33233};
	mov.b64 	%rd2734, {%r24518, %r24704};
	// begin inline asm
	st.cg.u64 [%rd2733], %rd2734;
	// end inline asm
	add.s64 	%rd2735, %rd2754, 2312;
	// begin inline asm
	st.cg.u64 [%rd2735], %rd2736;
	// end inline asm
	add.s64 	%rd2737, %rd2754, 2320;
	// begin inline asm
	st.cg.u64 [%rd2737], %rd2738;
	// end inline asm
	add.s64 	%rd2739, %rd2754, 2328;
	// begin inline asm
	st.cg.u64 [%rd2739], %rd2740;
	// end inline asm
	add.s64 	%rd2741, %rd2754, 2336;
	// begin inline asm
	st.cg.u64 [%rd2741], %rd2742;
	// end inline asm
	add.s64 	%rd2743, %rd2754, 2344;
	// begin inline asm
	st.cg.u64 [%rd2743], %rd2744;
	// end inline asm
	add.s64 	%rd2745, %rd2754, 2352;
	// begin inline asm
	st.cg.u64 [%rd2745], %rd2746;
	// end inline asm
	add.s64 	%rd2747, %rd2754, 2360;
	// begin inline asm
	st.cg.u64 [%rd2747], %rd2748;
	// end inline asm
	add.s64 	%rd2749, %rd2754, 2368;
	// begin inline asm
	st.cg.u64 [%rd2749], %rd3529;
	// end inline asm
	ld.local.u64 	%rd2755, [%rd191];
	mul.wide.u32 	%rd2756, %r24603, 4;
	add.s64 	%rd2757, %rd2755, %rd2756;
	add.s64 	%rd2751, %rd2757, 128;
	mov.b32 	%r24517, 101;
	// begin inline asm
	st.release.gpu.u32 [%rd2751], %r24517;
	// end inline asm
	st.shared.u32 	[_ZN6thrust24THRUST_300001_SM_1000_NS8cuda_cub4core6detail5shmemE+680], %r33244;
	cvt.u32.u16 	%r24705, %rs20921;
	cvt.u32.u16 	%r24706, %rs20922;
	prmt.b32 	%r24707, %r24706, %r24705, 0x3340U;
	cvt.u32.u16 	%r24708, %rs20923;
	cvt.u32.u16 	%r24709, %rs20924;
	prmt.b32 	%r24710, %r24709, %r24708, 0x3340U;
	prmt.b32 	%r24711, %r24710, %r24707, 0x5410U;
	cvt.u32.u16 	%r24712, %rs20925;
	cvt.u32.u16 	%r24713, %rs20926;
	prmt.b32 	%r24714, %r24713, %r24712, 0x3340U;
	cvt.u32.u16 	%r24715, %rs20927;
	cvt.u32.u16 	%r24716, %rs20928;
	prmt.b32 	%r24717, %r24716, %r24715, 0x3340U;
	prmt.b32 	%r24718, %r24717, %r24714, 0x5410U;
	cvt.u32.u16 	%r24719, %rs20929;
	cvt.u32.u16 	%r24720, %rs20930;
	prmt.b32 	%r24721, %r24720, %r24719, 0x3340U;
	cvt.u32.u16 	%r24722, %rs20931;
	cvt.u32.u16 	%r24723, %rs20932;
	prmt.b32 	%r24724, %r24723, %r24722, 0x3340U;
	prmt.b32 	%r24725, %r24724, %r24721, 0x5410U;
	cvt.u32.u16 	%r24726, %rs20933;
	cvt.u32.u16 	%r24727, %rs20934;
	prmt.b32 	%r24728, %r24727, %r24726, 0x3340U;
	cvt.u32.u16 	%r24729, %rs20935;
	cvt.u32.u16 	%r24730, %rs20936;
	prmt.b32 	%r24731, %r24730, %r24729, 0x3340U;
	prmt.b32 	%r24732, %r24731, %r24728, 0x5410U;
	st.shared.v4.b32 	[_ZN6thrust24THRUST_300001_SM_1000_NS8cuda_cub4core6detail5shmemE+688], {%r24732, %r24725, %r24718, %r24711};
	cvt.u32.u16 	%r24733, %rs20905;
	cvt.u32.u16 	%r24734, %rs20906;
	prmt.b32 	%r24735, %r24734, %r24733, 0x3340U;
	cvt.u32.u16 	%r24736, %rs20907;
	cvt.u32.u16 	%r24737, %rs20908;
	prmt.b32 	%r24738, %r24737, %r24736, 0x3340U;
	prmt.b32 	%r24739, %r24738, %r24735, 0x5410U;
	cvt.u32.u16 	%r24740, %rs20909;
	cvt.u32.u16 	%r24741, %rs20910;
	prmt.b32 	%r24742, %r24741, %r24740, 0x3340U;
	cvt.u32.u16 	%r24743, %rs20911;
	cvt.u32.u16 	%r24744, %rs20912;
	prmt.b32 	%r24745, %r24744, %r24743, 0x3340U;
	prmt.b32 	%r24746, %r24745, %r24742, 0x5410U;
	cvt.u32.u16 	%r24747, %rs20913;
	cvt.u32.u16 	%r24748, %rs20914;
	prmt.b32 	%r24749, %r24748, %r24747, 0x3340U;
	cvt.u32.u16 	%r24750, %rs20915;
	cvt.u32.u16 	%r24751, %rs20916;
	prmt.b32 	%r24752, %r24751, %r24750, 0x3340U;
	prmt.b32 	%r24753, %r24752, %r24749, 0x5410U;
	cvt.u32.u16 	%r24754, %rs20917;
	cvt.u32.u16 	%r24755, %rs20918;
	prmt.b32 	%r24756, %r24755, %r24754, 0x3340U;
	cvt.u32.u16 	%r24757, %rs20919;
	cvt.u32.u16 	%r24758, %rs20920;
	prmt.b32 	%r24759, %r24758, %r24757, 0x3340U;
	prmt.b32 	%r24760, %r24759, %r24756, 0x5410U;
	st.shared.v4.b32 	[_ZN6thrust24THRUST_300001_SM_1000_NS8cuda_cub4core6detail5shmemE+704], {%r24760, %r24753, %r24746, %r24739};
	cvt.u32.u16 	%r24761, %rs20889;
	cvt.u32.u16 	%r24762, %rs20890;
	prmt.b32 	%r24763, %r24762, %r24761, 0x3340U;
	cvt.u32.u16 	%r24764, %rs20891;
	cvt.u32.u16 	%r24765, %rs20892;
	prmt.b32 	%r24766, %r24765, %r24764, 0x3340U;
	prmt.b32 	%r24767, %r24766, %r24763, 0x5410U;
	cvt.u32.u16 	%r24768, %rs20893;
	cvt.u32.u16 	%r24769, %rs20894;
	prmt.b32 	%r24770, %r24769, %r24768, 0x3340U;
	cvt.u32.u16 	%r24771, %rs20895;
	cvt.u32.u16 	%r24772, %rs20896;
	prmt.b32 	%r24773, %r24772, %r24771, 0x3340U;
	prmt.b32 	%r24774, %r24773, %r24770, 0x5410U;
	cvt.u32.u16 	%r24775, %rs20897;
	cvt.u32.u16 	%r24776, %rs20898;
	prmt.b32 	%r24777, %r24776, %r24775, 0x3340U;
	cvt.u32.u16 	%r24778, %rs20899;
	cvt.u32.u16 	%r24779, %rs20900;
	prmt.b32 	%r24780, %r24779, %r24778, 0x3340U;
	prmt.b32 	%r24781, %r24780, %r24777, 0x5410U;
	cvt.u32.u16 	%r24782, %rs20901;
	cvt.u32.u16 	%r24783, %rs20902;
	prmt.b32 	%r24784, %r24783, %r24782, 0x3340U;
	cvt.u32.u16 	%r24785, %rs20903;
	cvt.u32.u16 	%r24786, %rs20904;
	prmt.b32 	%r24787, %r24786, %r24785, 0x3340U;
	prmt.b32 	%r24788, %r24787, %r24784, 0x5410U;
	st.shared.v4.b32 	[_ZN6thrust24THRUST_300001_SM_1000_NS8cuda_cub4core6detail5shmemE+720], {%r24788, %r24781, %r24774, %r24767};
	st.shared.v2.u8 	[_ZN6thrust24THRUST_300001_SM_1000_NS8cuda_cub4core6detail5shmemE+736], {%rs20888, %rs20887};
	st.shared.u32 	[_ZN6thrust24THRUST_300001_SM_1000_NS8cuda_cub4core6detail5shmemE+740], %r33243;
	st.shared.f64 	[_ZN6thrust24THRUST_300001_SM_1000_NS8cuda_cub4core6detail5shmemE+744], %fd453;
	st.shared.u32 	[_ZN6thrust24THRUST_300001_SM_1000_NS8cuda_cub4core6detail5shmemE+752], %r24518;
	st.shared.v2.b32 	[_ZN6thrust24THRUST_300001_SM_1000_NS8cuda_cub4core6detail5shmemE+760], {%r24532, %r24525};
	st.shared.v4.b32 	[_ZN6thrust24THRUST_300001_SM_1000_NS8cuda_cub4core6detail5shmemE+768], {%r24546, %r24539, %r24560, %r24553};
	st.shared.v4.b32 	[_ZN6thrust24THRUST_300001_SM_1000_NS8cuda_cub4core6detail5shmemE+784], {%r24574, %r24567, %r24588, %r24581};
	st.shared.v2.b32 	[_ZN6thrust24THRUST_300001_SM_1000_NS8cuda_cub4core6detail5shmemE+800], {%r24602, %r24595};
	st.shared.v2.u8 	[_ZN6thrust24THRUST_300001_SM_1000_NS8cuda_cub4core6detail5shmemE+808], {%rs20785, %rs20786};
	st.shared.u32 	[_ZN6thrust24THRUST_300001_SM_1000_NS8cuda_cub4core6detail5shmemE+812], %r33233;
	st.shared.u64 	[_ZN6thrust24THRUST_300001_SM_1000_NS8cuda_cub4core6detail5shmemE+816], %rd3529;
$L__BB1_631:
	setp.ne.s32 	%p602, %r17996, 0;
	@%p602 bra 	$L__BB1_633;
	st.shared.u32 	[_ZN6thrust24THRUST_300001_SM_1000_NS8cuda_cub4core6detail5shmemE+584], %r33244;
	cvt.u32.u16 	%r24789, %rs20929;
	cvt.u32.u16 	%r24790, %rs20930;
	prmt.b32 	%r24791, %r24790, %r24789, 0x3340U;
	cvt.u32.u16 	%r24792, %rs20931;
	cvt.u32.u16 	%r24793, %rs20932;
	prmt.b32 	%r24794, %r24793, %r24792, 0x3340U;
	prmt.b32 	%r24795, %r24794, %r24791, 0x5410U;
	cvt.u32.u16 	%r24796, %rs20933;
	cvt.u32.u16 	%r24797, %rs20934;
	prmt.b32 	%r24798, %r24797, %r24796, 0x3340U;
	cvt.u32.u16 	%r24799, %rs20935;
	cvt.u32.u16 	%r24800, %rs20936;
	prmt.b32 	%r24801, %r24800, %r24799, 0x3340U;
	prmt.b32 	%r24802, %r24801, %r24798, 0x5410U;
	cvt.u32.u16 	%r24803, %rs20921;
	cvt.u32.u16 	%r24804, %rs20922;
	prmt.b32 	%r24805, %r24804, %r24803, 0x3340U;
	cvt.u32.u16 	%r24806, %rs20923;
	cvt.u32.u16 	%r24807, %rs20924;
	prmt.b32 	%r24808, %r24807, %r24806, 0x3340U;
	prmt.b32 	%r24809, %r24808, %r24805, 0x5410U;
	cvt.u32.u16 	%r24810, %rs20925;
	cvt.u32.u16 	%r24811, %rs20926;
	prmt.b32 	%r24812, %r24811, %r24810, 0x3340U;
	cvt.u32.u16 	%r24813, %rs20927;
	cvt.u32.u16 	%r24814, %rs20928;
	prmt.b32 	%r24815, %r24814, %r24813, 0x3340U;
	prmt.b32 	%r24816, %r24815, %r24812, 0x5410U;
	st.shared.v4.b32 	[_ZN6thrust24THRUST_300001_SM_1000_NS8cuda_cub4core6detail5shmemE+592], {%r24802, %r24795, %r24816, %r24809};
	cvt.u32.u16 	%r24817, %rs20913;
	cvt.u32.u16 	%r24818, %rs20914;
	prmt.b32 	%r24819, %r24818, %r24817, 0x3340U;
	cvt.u32.u16 	%r24820, %rs20915;
	cvt.u32.u16 	%r24821, %rs20916;
	prmt.b32 	%r24822, %r24821, %r24820, 0x3340U;
	prmt.b32 	%r24823, %r24822, %r24819, 0x5410U;
	cvt.u32.u16 	%r24824, %rs20917;
	cvt.u32.u16 	%r24825, %rs20918;
	prmt.b32 	%r24826, %r24825, %r24824, 0x3340U;
	cvt.u32.u16 	%r24827, %rs20919;
	cvt.u32.u16 	%r24828, %rs20920;
	prmt.b32 	%r24829, %r24828, %r24827, 0x3340U;
	prmt.b32 	%r24830, %r24829, %r24826, 0x5410U;
	cvt.u32.u16 	%r24831, %rs20905;
	cvt.u32.u16 	%r24832, %rs20906;
	prmt.b32 	%r24833, %r24832, %r24831, 0x3340U;
	cvt.u32.u16 	%r24834, %rs20907;
	cvt.u32.u16 	%r24835, %rs20908;
	prmt.b32 	%r24836, %r24835, %r24834, 0x3340U;
	prmt.b32 	%r24837, %r24836, %r24833, 0x5410U;
	cvt.u32.u16 	%r24838, %rs20909;
	cvt.u32.u16 	%r24839, %rs20910;
	prmt.b32 	%r24840, %r24839, %r24838, 0x3340U;
	cvt.u32.u16 	%r24841, %rs20911;
	cvt.u32.u16 	%r24842, %rs20912;
	prmt.b32 	%r24843, %r24842, %r24841, 0x3340U;
	prmt.b32 	%r24844, %r24843, %r24840, 0x5410U;
	st.shared.v4.b32 	[_ZN6thrust24THRUST_300001_SM_1000_NS8cuda_cub4core6detail5shmemE+608], {%r24830, %r24823, %r24844, %r24837};
	cvt.u32.u16 	%r24845, %rs20897;
	cvt.u32.u16 	%r24846, %rs20898;
	prmt.b32 	%r24847, %r24846, %r24845, 0x3340U;
	cvt.u32.u16 	%r24848, %rs20899;
	cvt.u32.u16 	%r24849, %rs20900;
	prmt.b32 	%r24850, %r24849, %r24848, 0x3340U;
	prmt.b32 	%r24851, %r24850, %r24847, 0x5410U;
	cvt.u32.u16 	%r24852, %rs20901;
	cvt.u32.u16 	%r24853, %rs20902;
	prmt.b32 	%r24854, %r24853, %r24852, 0x3340U;
	cvt.u32.u16 	%r24855, %rs20903;
	cvt.u32.u16 	%r24856, %rs20904;
	prmt.b32 	%r24857, %r24856, %r24855, 0x3340U;
	prmt.b32 	%r24858, %r24857, %r24854, 0x5410U;
	cvt.u32.u16 	%r24859, %rs20889;
	cvt.u32.u16 	%r24860, %rs20890;
	prmt.b32 	%r24861, %r24860, %r24859, 0x3340U;
	cvt.u32.u16 	%r24862, %rs20891;
	cvt.u32.u16 	%r24863, %rs20892;
	prmt.b32 	%r24864, %r24863, %r24862, 0x3340U;
	prmt.b32 	%r24865, %r24864, %r24861, 0x5410U;
	cvt.u32.u16 	%r24866, %rs20893;
	cvt.u32.u16 	%r24867, %rs20894;
	prmt.b32 	%r24868, %r24867, %r24866, 0x3340U;
	cvt.u32.u16 	%r24869, %rs20895;
	cvt.u32.u16 	%r24870, %rs20896;
	prmt.b32 	%r24871, %r24870, %r24869, 0x3340U;
	prmt.b32 	%r24872, %r24871, %r24868, 0x5410U;
	st.shared.v4.b32 	[_ZN6thrust24THRUST_300001_SM_1000_NS8cuda_cub4core6detail5shmemE+624], {%r24858, %r24851, %r24872, %r24865};
	st.shared.v2.u8 	[_ZN6thrust24THRUST_300001_SM_1000_NS8cuda_cub4core6detail5shmemE+640], {%rs20888, %rs20887};
	st.shared.u32 	[_ZN6thrust24THRUST_300001_SM_1000_NS8cuda_cub4core6detail5shmemE+644], %r33243;
	st.shared.f64 	[_ZN6thrust24THRUST_300001_SM_1000_NS8cuda_cub4core6detail5shmemE+648], %fd453;
	st.local.u32 	[%rd159], %r33244;
	st.local.v2.b32 	[%rd159+8], {%r24802, %r24795};
	st.local.v2.b32 	[%rd159+16], {%r24816, %r24809};
	st.local.v2.b32 	[%rd159+24], {%r24830, %r24823};
	st.local.v2.b32 	[%rd159+32], {%r24844, %r24837};
	st.local.v2.b32 	[%rd159+40], {%r24858, %r24851};
	st.local.v2.b32 	[%rd159+48], {%r24872, %r24865};
	st.local.v2.u8 	[%rd159+56], {%rs20888, %rs20887};
	st.local.u32 	[%rd159+60], %r33243;
	st.local.f64 	[%rd159+64], %fd453;
	mov.f64 	%fd477, %fd453;
	mov.u32 	%r33361, %r33243;
	mov.u16 	%rs22186, %rs20887;
	mov.u16 	%rs22187, %rs20888;
	mov.u16 	%rs22188, %rs20889;
	mov.u16 	%rs22189, %rs20890;
	mov.u16 	%rs22190, %rs20891;
	mov.u16 	%rs22191, %rs20892;
	mov.u16 	%rs22192, %rs20893;
	mov.u16 	%rs22193, %rs20894;
	mov.u16 	%rs22194, %rs20895;
	mov.u16 	%rs22195, %rs20896;
	mov.u16 	%rs22196, %rs20897;
	mov.u16 	%rs22197, %rs20898;
	mov.u16 	%rs22198, %rs20899;
	mov.u16 	%rs22199, %rs20900;
	mov.u16 	%rs22200, %rs20901;
	mov.u16 	%rs22201, %rs20902;
	mov.u16 	%rs22202, %rs20903;
	mov.u16 	%rs22203, %rs20904;
	mov.u16 	%rs22204, %rs20905;
	mov.u16 	%rs22205, %rs20906;
	mov.u16 	%rs22206, %rs20907;
	mov.u16 	%rs22207, %rs20908;
	mov.u16 	%rs22208, %rs20909;
	mov.u16 	%rs22209, %rs20910;
	mov.u16 	%rs22210, %rs20911;
	mov.u16 	%rs22211, %rs20912;
	mov.u16 	%rs22212, %rs20913;
	mov.u16 	%rs22213, %rs20914;
	mov.u16 	%rs22214, %rs20915;
	mov.u16 	%rs22215, %rs20916;
	mov.u16 	%rs22216, %rs20917;
	mov.u16 	%rs22217, %rs20918;
	mov.u16 	%rs22218, %rs20919;
	mov.u16 	%rs22219, %rs20920;
	mov.u16 	%rs22220, %rs20921;
	mov.u16 	%rs22221, %rs20922;
	mov.u16 	%rs22222, %rs20923;
	mov.u16 	%rs22223, %rs20924;
	mov.u16 	%rs22224, %rs20925;
	mov.u16 	%rs22225, %rs20926;
	mov.u16 	%rs22226, %rs20927;
	mov.u16 	%rs22227, %rs20928;
	mov.u16 	%rs22228, %rs20929;
	mov.u16 	%rs22229, %rs20930;
	mov.u16 	%rs22230, %rs20931;
	mov.u16 	%rs22231, %rs20932;
	mov.u16 	%rs22232, %rs20933;
	mov.u16 	%rs22233, %rs20934;
	mov.u16 	%rs22234, %rs20935;
	mov.u16 	%rs22235, %rs20936;
	mov.u32 	%r33362, %r33244;
$L__BB1_633:
	mov.u32 	%r33387, %tid.x;
	setp.eq.s32 	%p603, %r33387, 0;
	bar.sync 	0;
	ld.shared.u32 	%r1238, [_ZN6thrust24THRUST_300001_SM_1000_NS8cuda_cub4core6detail5shmemE+584];
	ld.shared.v4.b32 	{%r24874, %r24875, %r24876, %r24877}, [_ZN6thrust24THRUST_300001_SM_1000_NS8cuda_cub4core6detail5shmemE+592];
	bfe.u32 	%r24878, %r24874, 0, 8;
	cvt.u16.u32 	%rs7518, %r24878;
	ld.shared.v4.b32 	{%r24879, %r24880, %r24881, %r24882}, [_ZN6thrust24THRUST_300001_SM_1000_NS8cuda_cub4core6detail5shmemE+608];
	ld.shared.v4.b32 	{%r24883, %r24884, %r24885, %r24886}, [_ZN6thrust24THRUST_300001_SM_1000_NS8cuda_cub4core6detail5shmemE+624];
	ld.shared.v2.u8 	{%rs17583, %rs17584}, [_ZN6thrust24THRUST_300001_SM_1000_NS8cuda_cub4core6detail5shmemE+640];
	ld.shared.u32 	%r1239, [_ZN6thrust24THRUST_300001_SM_1000_NS8cuda_cub4core6detail5shmemE+644];
	ld.shared.f64 	%fd138, [_ZN6thrust24THRUST_300001_SM_1000_NS8cuda_cub4core6detail5shmemE+648];
	st.local.u32 	[%rd156], %r1238;
	add.s64 	%rd219, %rd156, 8;
	st.local.v2.b32 	[%rd156+8], {%r24874, %r24875};
	st.local.v2.b32 	[%rd156+16], {%r24876, %r24877};
	st.local.v2.b32 	[%rd156+24], {%r24879, %r24880};
	st.local.v2.b32 	[%rd156+32], {%r24881, %r24882};
	st.local.v2.b32 	[%rd156+40], {%r24883, %r24884};
	st.local.v2.b32 	[%rd156+48], {%r24885, %r24886};
	st.local.v2.u8 	[%rd156+56], {%rs17583, %rs17584};
	st.local.u32 	[%rd156+60], %r1239;
	st.local.f64 	[%rd156+64], %fd138;
	@%p603 bra 	$L__BB1_647;
	add.s32 	%r1240, %r33362, %r1238;
	setp.ne.s32 	%p604, %r33362, 0;
	@%p604 bra 	$L__BB1_646;
	mov.b16 	%rs17585, 0;
	st.local.u8 	[%rd101], %rs17585;
	add.s32 	%r24888, %r33361, %r1239;
	st.local.u32 	[%rd101+52], %r24888;
	add.f64 	%fd380, %fd138, %fd477;
	st.local.f64 	[%rd101+56], %fd380;
	mov.b32 	%r33363, 0;
$L__BB1_636:
	mov.u32 	%r1241, %r33363;
	cvt.u64.u32 	%rd2758, %r1241;
	add.s64 	%rd2759, %rd101, %rd2758;
	ld.local.u8 	%rs17586, [%rd2759];
	setp.ne.s16 	%p605, %rs17586, 0;
	add.s32 	%r33363, %r1241, 1;
	@%p605 bra 	$L__BB1_636;
	and.b16  	%rs17587, %rs7518, 255;
	setp.eq.s16 	%p606, %rs17587, 0;
	mov.u32 	%r33365, %r1241;
	@%p606 bra 	$L__BB1_640;
	mov.b32 	%r33364, 0;
$L__BB1_639:
	add.s32 	%r24890, %r33364, %r1241;
	cvt.u64.u32 	%rd2760, %r24890;
	add.s64 	%rd2761, %rd156, %rd2760;
	ld.local.u8 	%rs17588, [%rd2761+8];
	add.s64 	%rd2762, %rd101, %rd2760;
	st.local.u8 	[%rd2762], %rs17588;
	add.s32 	%r1244, %r33364, 1;
	add.s32 	%r33365, %r1244, %r1241;
	cvt.u64.u32 	%rd2763, %r33364;
	add.s64 	%rd2764, %rd219, %rd2763;
	ld.local.u8 	%rs17589, [%rd2764+1];
	setp.ne.s16 	%p607, %rs17589, 0;
	mov.u32 	%r33364, %r1244;
	@%p607 bra 	$L__BB1_639;
$L__BB1_640:
	cvt.u64.u32 	%rd2765, %r33365;
	add.s64 	%rd2766, %rd101, %rd2765;
	mov.b16 	%rs17590, 0;
	st.local.u8 	[%rd2766+1], %rs17590;
	mov.b32 	%r33366, 0;
$L__BB1_641:
	mov.u32 	%r1247, %r33366;
	cvt.u64.u32 	%rd2767, %r1247;
	add.s64 	%rd2768, %rd101, %rd2767;
	ld.local.u8 	%rs17591, [%rd2768];
	setp.ne.s16 	%p608, %rs17591, 0;
	add.s32 	%r33366, %r1247, 1;
	@%p608 bra 	$L__BB1_641;
	and.b16  	%rs17592, %rs22235, 255;
	setp.eq.s16 	%p609, %rs17592, 0;
	mov.u32 	%r33368, %r1247;
	@%p609 bra 	$L__BB1_645;
	mov.b32 	%r33367, 0;
$L__BB1_644:
	add.s32 	%r24893, %r33367, %r1247;
	cvt.u64.u32 	%rd2769, %r24893;
	add.s64 	%rd2770, %rd159, %rd2769;
	ld.local.u8 	%rs17593, [%rd2770+8];
	add.s64 	%rd2771, %rd101, %rd2769;
	st.local.u8 	[%rd2771], %rs17593;
	add.s32 	%r1250, %r33367, 1;
	add.s32 	%r33368, %r1250, %r1247;
	cvt.u64.u32 	%rd2772, %r33367;
	add.s64 	%rd2773, %rd159, %rd2772;
	ld.local.u8 	%rs17594, [%rd2773+9];
	setp.ne.s16 	%p610, %rs17594, 0;
	mov.u32 	%r33367, %r1250;
	@%p610 bra 	$L__BB1_644;
$L__BB1_645:
	cvt.u64.u32 	%rd2774, %r33368;
	add.s64 	%rd2775, %rd101, %rd2774;
	mov.b16 	%rs17595, 0;
	st.local.u8 	[%rd2775+1], %rs17595;
	ld.local.v2.b32 	{%r24894, %r24895}, [%rd101];
	bfe.u32 	%r24896, %r24894, 0, 8;
	cvt.u16.u32 	%rs22235, %r24896;
	bfe.u32 	%r24897, %r24894, 8, 8;
	cvt.u16.u32 	%rs22234, %r24897;
	bfe.u32 	%r24898, %r24894, 16, 8;
	cvt.u16.u32 	%rs22233, %r24898;
	bfe.u32 	%r24899, %r24894, 24, 8;
	cvt.u16.u32 	%rs22232, %r24899;
	bfe.u32 	%r24900, %r24895, 0, 8;
	cvt.u16.u32 	%rs22231, %r24900;
	bfe.u32 	%r24901, %r24895, 8, 8;
	cvt.u16.u32 	%rs22230, %r24901;
	bfe.u32 	%r24902, %r24895, 16, 8;
	cvt.u16.u32 	%rs22229, %r24902;
	bfe.u32 	%r24903, %r24895, 24, 8;
	cvt.u16.u32 	%rs22228, %r24903;
	ld.local.v2.b32 	{%r24904, %r24905}, [%rd101+8];
	bfe.u32 	%r24906, %r24904, 0, 8;
	cvt.u16.u32 	%rs22227, %r24906;
	bfe.u32 	%r24907, %r24904, 8, 8;
	cvt.u16.u32 	%rs22226, %r24907;
	bfe.u32 	%r24908, %r24904, 16, 8;
	cvt.u16.u32 	%rs22225, %r24908;
	bfe.u32 	%r24909, %r24904, 24, 8;
	cvt.u16.u32 	%rs22224, %r24909;
	bfe.u32 	%r24910, %r24905, 0, 8;
	cvt.u16.u32 	%rs22223, %r24910;
	bfe.u32 	%r24911, %r24905, 8, 8;
	cvt.u16.u32 	%rs22222, %r24911;
	bfe.u32 	%r24912, %r24905, 16, 8;
	cvt.u16.u32 	%rs22221, %r24912;
	bfe.u32 	%r24913, %r24905, 24, 8;
	cvt.u16.u32 	%rs22220, %r24913;
	ld.local.v2.b32 	{%r24914, %r24915}, [%rd101+16];
	bfe.u32 	%r24916, %r24914, 0, 8;
	cvt.u16.u32 	%rs22219, %r24916;
	bfe.u32 	%r24917, %r24914, 8, 8;
	cvt.u16.u32 	%rs22218, %r24917;
	bfe.u32 	%r24918, %r24914, 16, 8;
	cvt.u16.u32 	%rs22217, %r24918;
	bfe.u32 	%r24919, %r24914, 24, 8;
	cvt.u16.u32 	%rs22216, %r24919;
	bfe.u32 	%r24920, %r24915, 0, 8;
	cvt.u16.u32 	%rs22215, %r24920;
	bfe.u32 	%r24921, %r24915, 8, 8;
	cvt.u16.u32 	%rs22214, %r24921;
	bfe.u32 	%r24922, %r24915, 16, 8;
	cvt.u16.u32 	%rs22213, %r24922;
	bfe.u32 	%r24923, %r24915, 24, 8;
	cvt.u16.u32 	%rs22212, %r24923;
	ld.local.v2.b32 	{%r24924, %r24925}, [%rd101+24];
	bfe.u32 	%r24926, %r24924, 0, 8;
	cvt.u16.u32 	%rs22211, %r24926;
	bfe.u32 	%r24927, %r24924, 8, 8;
	cvt.u16.u32 	%rs22210, %r24927;
	bfe.u32 	%r24928, %r24924, 16, 8;
	cvt.u16.u32 	%rs22209, %r24928;
	bfe.u32 	%r24929, %r24924, 24, 8;
	cvt.u16.u32 	%rs22208, %r24929;
	bfe.u32 	%r24930, %r24925, 0, 8;
	cvt.u16.u32 	%rs22207, %r24930;
	bfe.u32 	%r24931, %r24925, 8, 8;
	cvt.u16.u32 	%rs22206, %r24931;
	bfe.u32 	%r24932, %r24925, 16, 8;
	cvt.u16.u32 	%rs22205, %r24932;
	bfe.u32 	%r24933, %r24925, 24, 8;
	cvt.u16.u32 	%rs22204, %r24933;
	ld.local.v2.b32 	{%r24934, %r24935}, [%rd101+32];
	bfe.u32 	%r24936, %r24934, 0, 8;
	cvt.u16.u32 	%rs22203, %r24936;
	bfe.u32 	%r24937, %r24934, 8, 8;
	cvt.u16.u32 	%rs22202, %r24937;
	bfe.u32 	%r24938, %r24934, 16, 8;
	cvt.u16.u32 	%rs22201, %r24938;
	bfe.u32 	%r24939, %r24934, 24, 8;
	cvt.u16.u32 	%rs22200, %r24939;
	bfe.u32 	%r24940, %r24935, 0, 8;
	cvt.u16.u32 	%rs22199, %r24940;
	bfe.u32 	%r24941, %r24935, 8, 8;
	cvt.u16.u32 	%rs22198, %r24941;
	bfe.u32 	%r24942, %r24935, 16, 8;
	cvt.u16.u32 	%rs22197, %r24942;
	bfe.u32 	%r24943, %r24935, 24, 8;
	cvt.u16.u32 	%rs22196, %r24943;
	ld.local.v2.b32 	{%r24944, %r24945}, [%rd101+40];
	bfe.u32 	%r24946, %r24944, 0, 8;
	cvt.u16.u32 	%rs22195, %r24946;
	bfe.u32 	%r24947, %r24944, 8, 8;
	cvt.u16.u32 	%rs22194, %r24947;
	bfe.u32 	%r24948, %r24944, 16, 8;
	cvt.u16.u32 	%rs22193, %r24948;
	bfe.u32 	%r24949, %r24944, 24, 8;
	cvt.u16.u32 	%rs22192, %r24949;
	bfe.u32 	%r24950, %r24945, 0, 8;
	cvt.u16.u32 	%rs22191, %r24950;
	bfe.u32 	%r24951, %r24945, 8, 8;
	cvt.u16.u32 	%rs22190, %r24951;
	bfe.u32 	%r24952, %r24945, 16, 8;
	cvt.u16.u32 	%rs22189, %r24952;
	bfe.u32 	%r24953, %r24945, 24, 8;
	cvt.u16.u32 	%rs22188, %r24953;
	ld.local.v2.u8 	{%rs22187, %rs22186}, [%rd101+48];
	ld.local.u32 	%r33361, [%rd101+52];
	ld.local.f64 	%fd477, [%rd101+56];
$L__BB1_646:
	st.local.u32 	[%rd159], %r1240;
	cvt.u32.u16 	%r24954, %rs22228;
	cvt.u32.u16 	%r24955, %rs22229;
	prmt.b32 	%r24956, %r24955, %r24954, 0x3340U;
	cvt.u32.u16 	%r24957, %rs22230;
	cvt.u32.u16 	%r24958, %rs22231;
	prmt.b32 	%r24959, %r24958, %r24957, 0x3340U;
	prmt.b32 	%r24960, %r24959, %r24956, 0x5410U;
	cvt.u32.u16 	%r24961, %rs22232;
	cvt.u32.u16 	%r24962, %rs22233;
	prmt.b32 	%r24963, %r24962, %r24961, 0x3340U;
	cvt.u32.u16 	%r24964, %rs22234;
	cvt.u32.u16 	%r24965, %rs22235;
	prmt.b32 	%r24966, %r24965, %r24964, 0x3340U;
	prmt.b32 	%r24967, %r24966, %r24963, 0x5410U;
	st.local.v2.b32 	[%rd159+8], {%r24967, %r24960};
	cvt.u32.u16 	%r24968, %rs22220;
	cvt.u32.u16 	%r24969, %rs22221;
	prmt.b32 	%r24970, %r24969, %r24968, 0x3340U;
	cvt.u32.u16 	%r24971, %rs22222;
	cvt.u32.u16 	%r24972, %rs22223;
	prmt.b32 	%r24973, %r24972, %r24971, 0x3340U;
	prmt.b32 	%r24974, %r24973, %r24970, 0x5410U;
	cvt.u32.u16 	%r24975, %rs22224;
	cvt.u32.u16 	%r24976, %rs22225;
	prmt.b32 	%r24977, %r24976, %r24975, 0x3340U;
	cvt.u32.u16 	%r24978, %rs22226;
	cvt.u32.u16 	%r24979, %rs22227;
	prmt.b32 	%r24980, %r24979, %r24978, 0x3340U;
	prmt.b32 	%r24981, %r24980, %r24977, 0x5410U;
	st.local.v2.b32 	[%rd159+16], {%r24981, %r24974};
	cvt.u32.u16 	%r24982, %rs22212;
	cvt.u32.u16 	%r24983, %rs22213;
	prmt.b32 	%r24984, %r24983, %r24982, 0x3340U;
	cvt.u32.u16 	%r24985, %rs22214;
	cvt.u32.u16 	%r24986, %rs22215;
	prmt.b32 	%r24987, %r24986, %r24985, 0x3340U;
	prmt.b32 	%r24988, %r24987, %r24984, 0x5410U;
	cvt.u32.u16 	%r24989, %rs22216;
	cvt.u32.u16 	%r24990, %rs22217;
	prmt.b32 	%r24991, %r24990, %r24989, 0x3340U;
	cvt.u32.u16 	%r24992, %rs22218;
	cvt.u32.u16 	%r24993, %rs22219;
	prmt.b32 	%r24994, %r24993, %r24992, 0x3340U;
	prmt.b32 	%r24995, %r24994, %r24991, 0x5410U;
	st.local.v2.b32 	[%rd159+24], {%r24995, %r24988};
	cvt.u32.u16 	%r24996, %rs22204;
	cvt.u32.u16 	%r24997, %rs22205;
	prmt.b32 	%r24998, %r24997, %r24996, 0x3340U;
	cvt.u32.u16 	%r24999, %rs22206;
	cvt.u32.u16 	%r25000, %rs22207;
	prmt.b32 	%r25001, %r25000, %r24999, 0x3340U;
	prmt.b32 	%r25002, %r25001, %r24998, 0x5410U;
	cvt.u32.u16 	%r25003, %rs22208;
	cvt.u32.u16 	%r25004, %rs22209;
	prmt.b32 	%r25005, %r25004, %r25003, 0x3340U;
	cvt.u32.u16 	%r25006, %rs22210;
	cvt.u32.u16 	%r25007, %rs22211;
	prmt.b32 	%r25008, %r25007, %r25006, 0x3340U;
	prmt.b32 	%r25009, %r25008, %r25005, 0x5410U;
	st.local.v2.b32 	[%rd159+32], {%r25009, %r25002};
	cvt.u32.u16 	%r25010, %rs22196;
	cvt.u32.u16 	%r25011, %rs22197;
	prmt.b32 	%r25012, %r25011, %r25010, 0x3340U;
	cvt.u32.u16 	%r25013, %rs22198;
	cvt.u32.u16 	%r25014, %rs22199;
	prmt.b32 	%r25015, %r25014, %r25013, 0x3340U;
	prmt.b32 	%r25016, %r25015, %r25012, 0x5410U;
	cvt.u32.u16 	%r25017, %rs22200;
	cvt.u32.u16 	%r25018, %rs22201;
	prmt.b32 	%r25019, %r25018, %r25017, 0x3340U;
	cvt.u32.u16 	%r25020, %rs22202;
	cvt.u32.u16 	%r25021, %rs22203;
	prmt.b32 	%r25022, %r25021, %r25020, 0x3340U;
	prmt.b32 	%r25023, %r25022, %r25019, 0x5410U;
	st.local.v2.b32 	[%rd159+40], {%r25023, %r25016};
	cvt.u32.u16 	%r25024, %rs22188;
	cvt.u32.u16 	%r25025, %rs22189;
	prmt.b32 	%r25026, %r25025, %r25024, 0x3340U;
	cvt.u32.u16 	%r25027, %rs22190;
	cvt.u32.u16 	%r25028, %rs22191;
	prmt.b32 	%r25029, %r25028, %r25027, 0x3340U;
	prmt.b32 	%r25030, %r25029, %r25026, 0x5410U;
	cvt.u32.u16 	%r25031, %rs22192;
	cvt.u32.u16 	%r25032, %rs22193;
	prmt.b32 	%r25033, %r25032, %r25031, 0x3340U;
	cvt.u32.u16 	%r25034, %rs22194;
	cvt.u32.u16 	%r25035, %rs22195;
	prmt.b32 	%r25036, %r25035, %r25034, 0x3340U;
	prmt.b32 	%r25037, %r25036, %r25033, 0x5410U;
	st.local.v2.b32 	[%rd159+48], {%r25037, %r25030};
	st.local.v2.u8 	[%rd159+56], {%rs22187, %rs22186};
	st.local.u32 	[%rd159+60], %r33361;
	st.local.f64 	[%rd159+64], %fd477;
	mov.u32 	%r33362, %r1240;
$L__BB1_647:
	setp.ne.s32 	%p611, %r33098, %r477;
	st.local.u32 	[%rd99], %r33362;
	add.s64 	%rd220, %rd99, 8;
	cvt.u32.u16 	%r25038, %rs22228;
	cvt.u32.u16 	%r25039, %rs22229;
	prmt.b32 	%r25040, %r25039, %r25038, 0x3340U;
	cvt.u32.u16 	%r25041, %rs22230;
	cvt.u32.u16 	%r25042, %rs22231;
	prmt.b32 	%r25043, %r25042, %r25041, 0x3340U;
	prmt.b32 	%r25044, %r25043, %r25040, 0x5410U;
	cvt.u32.u16 	%r25045, %rs22232;
	cvt.u32.u16 	%r25046, %rs22233;
	prmt.b32 	%r25047, %r25046, %r25045, 0x3340U;
	cvt.u32.u16 	%r25048, %rs22234;
	cvt.u32.u16 	%r25049, %rs22235;
	prmt.b32 	%r25050, %r25049, %r25048, 0x3340U;
	prmt.b32 	%r25051, %r25050, %r25047, 0x5410U;
	st.local.v2.b32 	[%rd99+8], {%r25051, %r25044};
	cvt.u32.u16 	%r25052, %rs22220;
	cvt.u32.u16 	%r25053, %rs22221;
	prmt.b32 	%r25054, %r25053, %r25052, 0x3340U;
	cvt.u32.u16 	%r25055, %rs22222;
	cvt.u32.u16 	%r25056, %rs22223;
	prmt.b32 	%r25057, %r25056, %r25055, 0x3340U;
	prmt.b32 	%r25058, %r25057, %r25054, 0x5410U;
	cvt.u32.u16 	%r25059, %rs22224;
	cvt.u32.u16 	%r25060, %rs22225;
	prmt.b32 	%r25061, %r25060, %r25059, 0x3340U;
	cvt.u32.u16 	%r25062, %rs22226;
	cvt.u32.u16 	%r25063, %rs22227;
	prmt.b32 	%r25064, %r25063, %r25062, 0x3340U;
	prmt.b32 	%r25065, %r25064, %r25061, 0x5410U;
	st.local.v2.b32 	[%rd99+16], {%r25065, %r25058};
	cvt.u32.u16 	%r25066, %rs22212;
	cvt.u32.u16 	%r25067, %rs22213;
	prmt.b32 	%r25068, %r25067, %r25066, 0x3340U;
	cvt.u32.u16 	%r25069, %rs22214;
	cvt.u32.u16 	%r25070, %rs22215;
	prmt.b32 	%r25071, %r25070, %r25069, 0x3340U;
	prmt.b32 	%r25072, %r25071, %r25068, 0x5410U;
	cvt.u32.u16 	%r25073, %rs22216;
	cvt.u32.u16 	%r25074, %rs22217;
	prmt.b32 	%r25075, %r25074, %r25073, 0x3340U;
	cvt.u32.u16 	%r25076, %rs22218;
	cvt.u32.u16 	%r25077, %rs22219;
	prmt.b32 	%r25078, %r25077, %r25076, 0x3340U;
	prmt.b32 	%r25079, %r25078, %r25075, 0x5410U;
	st.local.v2.b32 	[%rd99+24], {%r25079, %r25072};
	cvt.u32.u16 	%r25080, %rs22204;
	cvt.u32.u16 	%r25081, %rs22205;
	prmt.b32 	%r25082, %r25081, %r25080, 0x3340U;
	cvt.u32.u16 	%r25083, %rs22206;
	cvt.u32.u16 	%r25084, %rs22207;
	prmt.b32 	%r25085, %r25084, %r25083, 0x3340U;
	prmt.b32 	%r25086, %r25085, %r25082, 0x5410U;
	cvt.u32.u16 	%r25087, %rs22208;
	cvt.u32.u16 	%r25088, %rs22209;
	prmt.b32 	%r25089, %r25088, %r25087, 0x3340U;
	cvt.u32.u16 	%r25090, %rs22210;
	cvt.u32.u16 	%r25091, %rs22211;
	prmt.b32 	%r25092, %r25091, %r25090, 0x3340U;
	prmt.b32 	%r25093, %r25092, %r25089, 0x5410U;
	st.local.v2.b32 	[%rd99+32], {%r25093, %r25086};
	cvt.u32.u16 	%r25094, %rs22196;
	cvt.u32.u16 	%r25095, %rs22197;
	prmt.b32 	%r25096, %r25095, %r25094, 0x3340U;
	cvt.u32.u16 	%r25097, %rs22198;
	cvt.u32.u16 	%r25098, %rs22199;
	prmt.b32 	%r25099, %r25098, %r25097, 0x3340U;
	prmt.b32 	%r25100, %r25099, %r25096, 0x5410U;
	cvt.u32.u16 	%r25101, %rs22200;
	cvt.u32.u16 	%r25102, %rs22201;
	prmt.b32 	%r25103, %r25102, %r25101, 0x3340U;
	cvt.u32.u16 	%r25104, %rs22202;
	cvt.u32.u16 	%r25105, %rs22203;
	prmt.b32 	%r25106, %r25105, %r25104, 0x3340U;
	prmt.b32 	%r25107, %r25106, %r25103, 0x5410U;
	st.local.v2.b32 	[%rd99+40], {%r25107, %r25100};
	cvt.u32.u16 	%r25108, %rs22188;
	cvt.u32.u16 	%r25109, %rs22189;
	prmt.b32 	%r25110, %r25109, %r25108, 0x3340U;
	cvt.u32.u16 	%r25111, %rs22190;
	cvt.u32.u16 	%r25112, %rs22191;
	prmt.b32 	%r25113, %r25112, %r25111, 0x3340U;
	prmt.b32 	%r25114, %r25113, %r25110, 0x5410U;
	cvt.u32.u16 	%r25115, %rs22192;
	cvt.u32.u16 	%r25116, %rs22193;
	prmt.b32 	%r25117, %r25116, %r25115, 0x3340U;
	cvt.u32.u16 	%r25118, %rs22194;
	cvt.u32.u16 	%r25119, %rs22195;
	prmt.b32 	%r25120, %r25119, %r25118, 0x3340U;
	prmt.b32 	%r25121, %r25120, %r25117, 0x5410U;
	st.local.v2.b32 	[%rd99+48], {%r25121, %r25114};
	mov.b32 	%r1258, {%rs22187, %rs22186};
	st.local.v2.u8 	[%rd99+56], {%rs22187, %rs22186};
	st.local.u32 	[%rd99+60], %r33361;
	st.local.f64 	[%rd99+64], %fd477;
	selp.u32 	%r25122, 1, 0, %p611;
	st.local.u32 	[%rd100], %r25122;
	add.s64 	%rd221, %rd100, 8;
	st.local.v2.b32 	[%rd100+8], {%r481, %r482};
	st.local.v2.b32 	[%rd100+16], {%r483, %r484};
	st.local.v2.b32 	[%rd100+24], {%r485, %r486};
	st.local.v2.b32 	[%rd100+32], {%r487, %r488};
	st.local.v2.b32 	[%rd100+40], {%r489, %r490};
	st.local.v2.b32 	[%rd100+48], {%r491, %r492};
	st.local.v2.u8 	[%rd100+56], {%rs22384, %rs22385};
	st.local.u32 	[%rd100+60], %r33378;
	st.local.f64 	[%rd100+64], %fd480;
	add.s32 	%r1259, %r33362, %r25122;
	@%p611 bra 	$L__BB1_659;
	mov.b16 	%rs17597, 0;
	st.local.u8 	[%rd98], %rs17597;
	add.s32 	%r25124, %r33378, %r33361;
	st.local.u32 	[%rd98+52], %r25124;
	add.f64 	%fd381, %fd477, %fd480;
	st.local.f64 	[%rd98+56], %fd381;
	mov.b32 	%r33372, 0;
$L__BB1_649:
	mov.u32 	%r1260, %r33372;
	cvt.u64.u32 	%rd2776, %r1260;
	add.s64 	%rd2777, %rd98, %rd2776;
	ld.local.u8 	%rs17598, [%rd2777];
	setp.ne.s16 	%p612, %rs17598, 0;
	add.s32 	%r33372, %r1260, 1;
	@%p612 bra 	$L__BB1_649;
	and.b16  	%rs17599, %rs22235, 255;
	setp.eq.s16 	%p613, %rs17599, 0;
	mov.u32 	%r33374, %r1260;
	@%p613 bra 	$L__BB1_653;
	mov.b32 	%r33373, 0;
$L__BB1_652:
	add.s32 	%r25126, %r33373, %r1260;
	cvt.u64.u32 	%rd2778, %r25126;
	add.s64 	%rd2779, %rd99, %rd2778;
	ld.local.u8 	%rs17600, [%rd2779+8];
	add.s64 	%rd2780, %rd98, %rd2778;
	st.local.u8 	[%rd2780], %rs17600;
	add.s32 	%r1263, %r33373, 1;
	add.s32 	%r33374, %r1263, %r1260;
	cvt.u64.u32 	%rd2781, %r33373;
	add.s64 	%rd2782, %rd220, %rd2781;
	ld.local.u8 	%rs17601, [%rd2782+1];
	setp.ne.s16 	%p614, %rs17601, 0;
	mov.u32 	%r33373, %r1263;
	@%p614 bra 	$L__BB1_652;
$L__BB1_653:
	cvt.u64.u32 	%rd2783, %r33374;
	add.s64 	%rd2784, %rd98, %rd2783;
	mov.b16 	%rs17602, 0;
	st.local.u8 	[%rd2784+1], %rs17602;
	mov.b32 	%r33375, 0;
$L__BB1_654:
	mov.u32 	%r1266, %r33375;
	cvt.u64.u32 	%rd2785, %r1266;
	add.s64 	%rd2786, %rd98, %rd2785;
	ld.local.u8 	%rs17603, [%rd2786];
	setp.ne.s16 	%p615, %rs17603, 0;
	add.s32 	%r33375, %r1266, 1;
	@%p615 bra 	$L__BB1_654;
	and.b16  	%rs17604, %rs22336, 255;
	setp.eq.s16 	%p616, %rs17604, 0;
	mov.u32 	%r33377, %r1266;
	@%p616 bra 	$L__BB1_658;
	mov.b32 	%r33376, 0;
$L__BB1_657:
	add.s32 	%r25129, %r33376, %r1266;
	cvt.u64.u32 	%rd2787, %r25129;
	add.s64 	%rd2788, %rd100, %rd2787;
	ld.local.u8 	%rs17605, [%rd2788+8];
	add.s64 	%rd2789, %rd98, %rd2787;
	st.local.u8 	[%rd2789], %rs17605;
	add.s32 	%r1269, %r33376, 1;
	add.s32 	%r33377, %r1269, %r1266;
	cvt.u64.u32 	%rd2790, %r33376;
	add.s64 	%rd2791, %rd221, %rd2790;
	ld.local.u8 	%rs17606, [%rd2791+1];
	setp.ne.s16 	%p617, %rs17606, 0;
	mov.u32 	%r33376, %r1269;
	@%p617 bra 	$L__BB1_657;
$L__BB1_658:
	cvt.u64.u32 	%rd2792, %r33377;
	add.s64 	%rd2793, %rd98, %rd2792;
	mov.b16 	%rs17607, 0;
	st.local.u8 	[%rd2793+1], %rs17607;
	ld.local.v2.b32 	{%r25130, %r25131}, [%rd98];
	bfe.u32 	%r25132, %r25130, 0, 8;
	cvt.u16.u32 	%rs22336, %r25132;
	bfe.u32 	%r25133, %r25130, 8, 8;
	cvt.u16.u32 	%rs22337, %r25133;
	bfe.u32 	%r25134, %r25130, 16, 8;
	cvt.u16.u32 	%rs22338, %r25134;
	bfe.u32 	%r25135, %r25130, 24, 8;
	cvt.u16.u32 	%rs22339, %r25135;
	bfe.u32 	%r25136, %r25131, 0, 8;
	cvt.u16.u32 	%rs22340, %r25136;
	bfe.u32 	%r25137, %r25131, 8, 8;
	cvt.u16.u32 	%rs22341, %r25137;
	bfe.u32 	%r25138, %r25131, 16, 8;
	cvt.u16.u32 	%rs22342, %r25138;
	bfe.u32 	%r25139, %r25131, 24, 8;
	cvt.u16.u32 	%rs22343, %r25139;
	ld.local.v2.b32 	{%r25140, %r25141}, [%rd98+8];
	bfe.u32 	%r25142, %r25140, 0, 8;
	cvt.u16.u32 	%rs22344, %r25142;
	bfe.u32 	%r25143, %r25140, 8, 8;
	cvt.u16.u32 	%rs22345, %r25143;
	bfe.u32 	%r25144, %r25140, 16, 8;
	cvt.u16.u32 	%rs22346, %r25144;
	bfe.u32 	%r25145, %r25140, 24, 8;
	cvt.u16.u32 	%rs22347, %r25145;
	bfe.u32 	%r25146, %r25141, 0, 8;
	cvt.u16.u32 	%rs22348, %r25146;
	bfe.u32 	%r25147, %r25141, 8, 8;
	cvt.u16.u32 	%rs22349, %r25147;
	bfe.u32 	%r25148, %r25141, 16, 8;
	cvt.u16.u32 	%rs22350, %r25148;
	bfe.u32 	%r25149, %r25141, 24, 8;
	cvt.u16.u32 	%rs22351, %r25149;
	ld.local.v2.b32 	{%r25150, %r25151}, [%rd98+16];
	bfe.u32 	%r25152, %r25150, 0, 8;
	cvt.u16.u32 	%rs22352, %r25152;
	bfe.u32 	%r25153, %r25150, 8, 8;
	cvt.u16.u32 	%rs22353, %r25153;
	bfe.u32 	%r25154, %r25150, 16, 8;
	cvt.u16.u32 	%rs22354, %r25154;
	bfe.u32 	%r25155, %r25150, 24, 8;
	cvt.u16.u32 	%rs22355, %r25155;
	bfe.u32 	%r25156, %r25151, 0, 8;
	cvt.u16.u32 	%rs22356, %r25156;
	bfe.u32 	%r25157, %r25151, 8, 8;
	cvt.u16.u32 	%rs22357, %r25157;
	bfe.u32 	%r25158, %r25151, 16, 8;
	cvt.u16.u32 	%rs22358, %r25158;
	bfe.u32 	%r25159, %r25151, 24, 8;
	cvt.u16.u32 	%rs22359, %r25159;
	ld.local.v2.b32 	{%r25160, %r25161}, [%rd98+24];
	bfe.u32 	%r25162, %r25160, 0, 8;
	cvt.u16.u32 	%rs22360, %r25162;
	bfe.u32 	%r25163, %r25160, 8, 8;
	cvt.u16.u32 	%rs22361, %r25163;
	bfe.u32 	%r25164, %r25160, 16, 8;
	cvt.u16.u32 	%rs22362, %r25164;
	bfe.u32 	%r25165, %r25160, 24, 8;
	cvt.u16.u32 	%rs22363, %r25165;
	bfe.u32 	%r25166, %r25161, 0, 8;
	cvt.u16.u32 	%rs22364, %r25166;
	bfe.u32 	%r25167, %r25161, 8, 8;
	cvt.u16.u32 	%rs22365, %r25167;
	bfe.u32 	%r25168, %r25161, 16, 8;
	cvt.u16.u32 	%rs22366, %r25168;
	bfe.u32 	%r25169, %r25161, 24, 8;
	cvt.u16.u32 	%rs22367, %r25169;
	ld.local.v2.b32 	{%r25170, %r25171}, [%rd98+32];
	bfe.u32 	%r25172, %r25170, 0, 8;
	cvt.u16.u32 	%rs22368, %r25172;
	bfe.u32 	%r25173, %r25170, 8, 8;
	cvt.u16.u32 	%rs22369, %r25173;
	bfe.u32 	%r25174, %r25170, 16, 8;
	cvt.u16.u32 	%rs22370, %r25174;
	bfe.u32 	%r25175, %r25170, 24, 8;
	cvt.u16.u32 	%rs22371, %r25175;
	bfe.u32 	%r25176, %r25171, 0, 8;
	cvt.u16.u32 	%rs22372, %r25176;
	bfe.u32 	%r25177, %r25171, 8, 8;
	cvt.u16.u32 	%rs22373, %r25177;
	bfe.u32 	%r25178, %r25171, 16, 8;
	cvt.u16.u32 	%rs22374, %r25178;
	bfe.u32 	%r25179, %r25171, 24, 8;
	cvt.u16.u32 	%rs22375, %r25179;
	ld.local.v2.b32 	{%r25180, %r25181}, [%rd98+40];
	bfe.u32 	%r25182, %r25180, 0, 8;
	cvt.u16.u32 	%rs22376, %r25182;
	bfe.u32 	%r25183, %r25180, 8, 8;
	cvt.u16.u32 	%rs22377, %r25183;
	bfe.u32 	%r25184, %r25180, 16, 8;
	cvt.u16.u32 	%rs22378, %r25184;
	bfe.u32 	%r25185, %r25180, 24, 8;
	cvt.u16.u32 	%rs22379, %r25185;
	bfe.u32 	%r25186, %r25181, 0, 8;
	cvt.u16.u32 	%rs22380, %r25186;
	bfe.u32 	%r25187, %r25181, 8, 8;
	cvt.u16.u32 	%rs22381, %r25187;
	bfe.u32 	%r25188, %r25181, 16, 8;
	cvt.u16.u32 	%rs22382, %r25188;
	bfe.u32 	%r25189, %r25181, 24, 8;
	cvt.u16.u32 	%rs22383, %r25189;
	ld.local.v2.u8 	{%rs22384, %rs22385}, [%rd98+48];
	ld.local.u32 	%r33378, [%rd98+52];
	ld.local.f64 	%fd480, [%rd98+56];
$L__BB1_659:
	setp.ne.s32 	%p618, %r477, %r478;
	st.local.u32 	[%rd100], %r1259;
	cvt.u32.u16 	%r25190, %rs22336;
	prmt.b32 	%r25191, %r25190, %r25192, 0x3340U;
	prmt.b32 	%r25193, %r25194, %r25195, 0x3340U;
	prmt.b32 	%r1274, %r25191, %r25193, 0x5410U;
	cvt.u32.u16 	%r25196, %rs22337;
	bfi.b32 	%r1276, %r25196, %r1274, 8, 8;
	cvt.u32.u16 	%r25197, %rs22338;
	bfi.b32 	%r1278, %r25197, %r1276, 16, 8;
	cvt.u32.u16 	%r25198, %rs22339;
	bfi.b32 	%r1288, %r25198, %r1278, 24, 8;
	cvt.u32.u16 	%r25199, %rs22340;
	prmt.b32 	%r25200, %r25199, %r25201, 0x3340U;
	prmt.b32 	%r1283, %r25200, %r25193, 0x5410U;
	cvt.u32.u16 	%r25202, %rs22341;
	bfi.b32 	%r1285, %r25202, %r1283, 8, 8;
	cvt.u32.u16 	%r25203, %rs22342;
	bfi.b32 	%r1287, %r25203, %r1285, 16, 8;
	cvt.u32.u16 	%r25204, %rs22343;
	bfi.b32 	%r1289, %r25204, %r1287, 24, 8;
	prmt.b32 	%r25205, %r25203, %r25204, 0x3340U;
	prmt.b32 	%r25206, %r25199, %r25202, 0x3340U;
	prmt.b32 	%r25207, %r25206, %r25205, 0x5410U;
	prmt.b32 	%r25208, %r25197, %r25198, 0x3340U;
	prmt.b32 	%r25209, %r25190, %r25196, 0x3340U;
	prmt.b32 	%r25210, %r25209, %r25208, 0x5410U;
	st.local.v2.b32 	[%rd100+8], {%r25210, %r25207};
	cvt.u32.u16 	%r25211, %rs22344;
	prmt.b32 	%r25212, %r25211, %r25213, 0x3340U;
	prmt.b32 	%r1290, %r25212, %r25193, 0x5410U;
	cvt.u32.u16 	%r25214, %rs22345;
	bfi.b32 	%r1292, %r25214, %r1290, 8, 8;
	cvt.u32.u16 	%r25215, %rs22346;
	bfi.b32 	%r1294, %r25215, %r1292, 16, 8;
	cvt.u32.u16 	%r25216, %rs22347;
	bfi.b32 	%r1304, %r25216, %r1294, 24, 8;
	cvt.u32.u16 	%r25217, %rs22348;
	prmt.b32 	%r25218, %r25217, %r25219, 0x3340U;
	prmt.b32 	%r1299, %r25218, %r25193, 0x5410U;
	cvt.u32.u16 	%r25220, %rs22349;
	bfi.b32 	%r1301, %r25220, %r1299, 8, 8;
	cvt.u32.u16 	%r25221, %rs22350;
	bfi.b32 	%r1303, %r25221, %r1301, 16, 8;
	cvt.u32.u16 	%r25222, %rs22351;
	bfi.b32 	%r1305, %r25222, %r1303, 24, 8;
	prmt.b32 	%r25223, %r25221, %r25222, 0x3340U;
	prmt.b32 	%r25224, %r25217, %r25220, 0x3340U;
	prmt.b32 	%r25225, %r25224, %r25223, 0x5410U;
	prmt.b32 	%r25226, %r25215, %r25216, 0x3340U;
	prmt.b32 	%r25227, %r25211, %r25214, 0x3340U;
	prmt.b32 	%r25228, %r25227, %r25226, 0x5410U;
	st.local.v2.b32 	[%rd100+16], {%r25228, %r25225};
	cvt.u32.u16 	%r25229, %rs22352;
	prmt.b32 	%r25230, %r25229, %r25231, 0x3340U;
	prmt.b32 	%r1306, %r25230, %r25193, 0x5410U;
	cvt.u32.u16 	%r25232, %rs22353;
	bfi.b32 	%r1308, %r25232, %r1306, 8, 8;
	cvt.u32.u16 	%r25233, %rs22354;
	bfi.b32 	%r1310, %r25233, %r1308, 16, 8;
	cvt.u32.u16 	%r25234, %rs22355;
	bfi.b32 	%r1320, %r25234, %r1310, 24, 8;
	cvt.u32.u16 	%r25235, %rs22356;
	prmt.b32 	%r25236, %r25235, %r25237, 0x3340U;
	prmt.b32 	%r1315, %r25236, %r25193, 0x5410U;
	cvt.u32.u16 	%r25238, %rs22357;
	bfi.b32 	%r1317, %r25238, %r1315, 8, 8;
	cvt.u32.u16 	%r25239, %rs22358;
	bfi.b32 	%r1319, %r25239, %r1317, 16, 8;
	cvt.u32.u16 	%r25240, %rs22359;
	bfi.b32 	%r1321, %r25240, %r1319, 24, 8;
	prmt.b32 	%r25241, %r25239, %r25240, 0x3340U;
	prmt.b32 	%r25242, %r25235, %r25238, 0x3340U;
	prmt.b32 	%r25243, %r25242, %r25241, 0x5410U;
	prmt.b32 	%r25244, %r25233, %r25234, 0x3340U;
	prmt.b32 	%r25245, %r25229, %r25232, 0x3340U;
	prmt.b32 	%r25246, %r25245, %r25244, 0x5410U;
	st.local.v2.b32 	[%rd100+24], {%r25246, %r25243};
	cvt.u32.u16 	%r25247, %rs22360;
	prmt.b32 	%r25248, %r25247, %r25249, 0x3340U;
	prmt.b32 	%r1322, %r25248, %r25193, 0x5410U;
	cvt.u32.u16 	%r25250, %rs22361;
	bfi.b32 	%r1324, %r25250, %r1322, 8, 8;
	cvt.u32.u16 	%r25251, %rs22362;
	bfi.b32 	%r1326, %r25251, %r1324, 16, 8;
	cvt.u32.u16 	%r25252, %rs22363;
	bfi.b32 	%r1332, %r25252, %r1326, 24, 8;
	cvt.u32.u16 	%r25253, %rs22364;
	prmt.b32 	%r25254, %r25253, %r25255, 0x3340U;
	prmt.b32 	%r1331, %r25254, %r25193, 0x5410U;
	cvt.u32.u16 	%r25256, %rs22365;
	bfi.b32 	%r1333, %r25256, %r1331, 8, 8;
	cvt.u32.u16 	%r25257, %rs22367;
	cvt.u32.u16 	%r25258, %rs22366;
	prmt.b32 	%r25259, %r25258, %r25257, 0x3340U;
	prmt.b32 	%r25260, %r25253, %r25256, 0x3340U;
	prmt.b32 	%r25261, %r25260, %r25259, 0x5410U;
	prmt.b32 	%r25262, %r25251, %r25252, 0x3340U;
	prmt.b32 	%r25263, %r25247, %r25250, 0x3340U;
	prmt.b32 	%r25264, %r25263, %r25262, 0x5410U;
	st.local.v2.b32 	[%rd100+32], {%r25264, %r25261};
	cvt.u32.u16 	%r25265, %rs22375;
	cvt.u32.u16 	%r25266, %rs22374;
	prmt.b32 	%r25267, %r25266, %r25265, 0x3340U;
	cvt.u32.u16 	%r25268, %rs22373;
	cvt.u32.u16 	%r25269, %rs22372;
	prmt.b32 	%r25270, %r25269, %r25268, 0x3340U;
	prmt.b32 	%r25271, %r25270, %r25267, 0x5410U;
	cvt.u32.u16 	%r25272, %rs22371;
	cvt.u32.u16 	%r25273, %rs22370;
	prmt.b32 	%r25274, %r25273, %r25272, 0x3340U;
	cvt.u32.u16 	%r25275, %rs22369;
	cvt.u32.u16 	%r25276, %rs22368;
	prmt.b32 	%r25277, %r25276, %r25275, 0x3340U;
	prmt.b32 	%r25278, %r25277, %r25274, 0x5410U;
	st.local.v2.b32 	[%rd100+40], {%r25278, %r25271};
	cvt.u32.u16 	%r25279, %rs22383;
	cvt.u32.u16 	%r25280, %rs22382;
	prmt.b32 	%r25281, %r25280, %r25279, 0x3340U;
	cvt.u32.u16 	%r25282, %rs22381;
	cvt.u32.u16 	%r25283, %rs22380;
	prmt.b32 	%r25284, %r25283, %r25282, 0x3340U;
	prmt.b32 	%r25285, %r25284, %r25281, 0x5410U;
	cvt.u32.u16 	%r25286, %rs22379;
	cvt.u32.u16 	%r25287, %rs22378;
	prmt.b32 	%r25288, %r25287, %r25286, 0x3340U;
	cvt.u32.u16 	%r25289, %rs22377;
	cvt.u32.u16 	%r25290, %rs22376;
	prmt.b32 	%r25291, %r25290, %r25289, 0x3340U;
	prmt.b32 	%r25292, %r25291, %r25288, 0x5410U;
	st.local.v2.b32 	[%rd100+48], {%r25292, %r25285};
	mov.b32 	%r1335, {%rs22384, %rs22385};
	st.local.v2.u8 	[%rd100+56], {%rs22384, %rs22385};
	st.local.u32 	[%rd100+60], %r33378;
	st.local.f64 	[%rd100+64], %fd480;
	st.local.u32 	[%rd160], %r33362;
	prmt.b32 	%r25294, %r25049, %r25295, 0x3340U;
	prmt.b32 	%r1336, %r25294, %r25193, 0x5410U;
	bfi.b32 	%r1338, %r25048, %r1336, 8, 8;
	bfi.b32 	%r1340, %r25046, %r1338, 16, 8;
	bfi.b32 	%r1350, %r25045, %r1340, 24, 8;
	prmt.b32 	%r25300, %r25042, %r25301, 0x3340U;
	prmt.b32 	%r1345, %r25300, %r25193, 0x5410U;
	bfi.b32 	%r1347, %r25041, %r1345, 8, 8;
	bfi.b32 	%r1349, %r25039, %r1347, 16, 8;
	bfi.b32 	%r1351, %r25038, %r1349, 24, 8;
	st.local.v2.b32 	[%rd160+8], {%r25051, %r25044};
	st.local.v4.b32 	[%rd160+16], {%r25065, %r25058, %r25079, %r25072};
	st.local.v4.b32 	[%rd160+32], {%r25093, %r25086, %r25107, %r25100};
	prmt.b32 	%r25368, %r25119, %r25369, 0x3340U;
	prmt.b32 	%r1352, %r25368, %r25193, 0x5410U;
	bfi.b32 	%r1354, %r25118, %r1352, 8, 8;
	bfi.b32 	%r1356, %r25116, %r1354, 16, 8;
	bfi.b32 	%r1366, %r25115, %r1356, 24, 8;
	prmt.b32 	%r25374, %r25112, %r25375, 0x3340U;
	prmt.b32 	%r1361, %r25374, %r25193, 0x5410U;
	bfi.b32 	%r1363, %r25111, %r1361, 8, 8;
	bfi.b32 	%r1365, %r25109, %r1363, 16, 8;
	bfi.b32 	%r1367, %r25108, %r1365, 24, 8;
	st.local.v2.b32 	[%rd160+48], {%r25121, %r25114};
	mov.b32 	{%rs17609, %rs17610}, %r1258;
	st.local.v2.u8 	[%rd160+56], {%rs17609, %rs17610};
	st.local.u32 	[%rd160+60], %r33361;
	st.local.f64 	[%rd160+64], %fd477;
	st.local.u32 	[%rd97], %r1259;
	add.s64 	%rd222, %rd97, 8;
	st.local.v2.b32 	[%rd97+8], {%r25210, %r25207};
	st.local.v2.b32 	[%rd97+16], {%r25228, %r25225};
	st.local.v2.b32 	[%rd97+24], {%r25246, %r25243};
	st.local.v2.b32 	[%rd97+32], {%r25264, %r25261};
	st.local.v2.b32 	[%rd97+40], {%r25278, %r25271};
	st.local.v2.b32 	[%rd97+48], {%r25292, %r25285};
	st.local.v2.u8 	[%rd97+56], {%rs22384, %rs22385};
	st.local.u32 	[%rd97+60], %r33378;
	st.local.f64 	[%rd97+64], %fd480;
	@%p618 bra 	$L__BB1_670;
	mov.b16 	%rs17611, 0;
	st.local.u8 	[%rd96], %rs17611;
	add.s32 	%r25386, %r508, %r33378;
	st.local.u32 	[%rd96+52], %r25386;
	add.f64 	%fd382, %fd480, %fd47;
	st.local.f64 	[%rd96+56], %fd382;
	mov.b32 	%r33379, 0;
$L__BB1_661:
	mov.u32 	%r1368, %r33379;
	cvt.u64.u32 	%rd2794, %r1368;
	add.s64 	%rd2795, %rd96, %rd2794;
	ld.local.u8 	%rs17612, [%rd2795];
	setp.ne.s16 	%p619, %rs17612, 0;
	add.s32 	%r33379, %r1368, 1;
	@%p619 bra 	$L__BB1_661;
	and.b16  	%rs17613, %rs22336, 255;
	setp.eq.s16 	%p620, %rs17613, 0;
	mov.u32 	%r33381, %r1368;
	@%p620 bra 	$L__BB1_665;
	mov.b32 	%r33380, 0;
$L__BB1_664:
	add.s32 	%r25388, %r33380, %r1368;
	cvt.u64.u32 	%rd2796, %r25388;
	add.s64 	%rd2797, %rd97, %rd2796;
	ld.local.u8 	%rs17614, [%rd2797+8];
	add.s64 	%rd2798, %rd96, %rd2796;
	st.local.u8 	[%rd2798], %rs17614;
	add.s32 	%r1371, %r33380, 1;
	add.s32 	%r33381, %r1371, %r1368;
	cvt.u64.u32 	%rd2799, %r33380;
	add.s64 	%rd2800, %rd222, %rd2799;
	ld.local.u8 	%rs17615, [%rd2800+1];
	setp.ne.s16 	%p621, %rs17615, 0;
	mov.u32 	%r33380, %r1371;
	@%p621 bra 	$L__BB1_664;
$L__BB1_665:
	cvt.u64.u32 	%rd2801, %r33381;
	add.s64 	%rd2802, %rd96, %rd2801;
	mov.b16 	%rs17616, 0;
	st.local.u8 	[%rd2802+1], %rs17616;
	mov.b32 	%r33382, 0;
$L__BB1_666:
	mov.u32 	%r1374, %r33382;
	cvt.u64.u32 	%rd2803, %r1374;
	add.s64 	%rd2804, %rd96, %rd2803;
	ld.local.u8 	%rs17617, [%rd2804];
	setp.ne.s16 	%p622, %rs17617, 0;
	add.s32 	%r33382, %r1374, 1;
	@%p622 bra 	$L__BB1_666;
	and.b16  	%rs17618, %rs2804, 255;
	setp.eq.s16 	%p623, %rs17618, 0;
	@%p623 bra 	$L__BB1_670;
	mov.b32 	%r33383, 0;
$L__BB1_669:
	add.s32 	%r25391, %r33383, %r1374;
	cvt.u64.u32 	%rd2805, %r25391;
	add.s64 	%rd2806, %rd160, %rd2805;
	ld.local.u8 	%rs17619, [%rd2806+80];
	add.s64 	%rd2807, %rd96, %rd2805;
	st.local.u8 	[%rd2807], %rs17619;
	add.s32 	%r1377, %r33383, 1;
	cvt.u64.u32 	%rd2808, %r33383;
	add.s64 	%rd2809, %rd160, %rd2808;
	ld.local.u8 	%rs17620, [%rd2809+81];
	setp.ne.s16 	%p624, %rs17620, 0;
	mov.u32 	%r33383, %r1377;
	@%p624 bra 	$L__BB1_669;
$L__BB1_670:
	bfi.b32 	%r25393, %r25258, %r1333, 16, 8;
	bfi.b32 	%r1379, %r25257, %r25393, 24, 8;
	st.local.u32 	[%rd160+72], %r1259;
	st.local.v4.b32 	[%rd160+80], {%r25210, %r25207, %r25228, %r25225};
	st.local.v4.b32 	[%rd160+96], {%r25246, %r25243, %r25264, %r25261};
	st.local.v4.b32 	[%rd160+112], {%r25278, %r25271, %r25292, %r25285};
	mov.b32 	{%rs17621, %rs17622}, %r1335;
	st.local.v2.u8 	[%rd160+128], {%rs17621, %rs17622};
	st.local.u32 	[%rd160+132], %r33378;
	st.local.f64 	[%rd160+136], %fd480;
	ld.shared.u32 	%r1380, [_ZN6thrust24THRUST_300001_SM_1000_NS8cuda_cub4core6detail5shmemE+824];
	ld.shared.u32 	%r1381, [_ZN6thrust24THRUST_300001_SM_1000_NS8cuda_cub4core6detail5shmemE+680];
	setp.lt.s32 	%p625, %r1380, 257;
	@%p625 bra 	$L__BB1_681;
	setp.eq.s32 	%p628, %r33098, %r477;
	bar.sync 	0;
	@%p628 bra 	$L__BB1_673;
	sub.s32 	%r25561, %r33362, %r1381;
	mov.u32 	%r25562, _ZN6thrust24THRUST_300001_SM_1000_NS8cuda_cub4core6detail5shmemE;
	mad.lo.s32 	%r25563, %r25561, 72, %r25562;
	st.shared.u32 	[%r25563], %r33098;
	st.shared.v2.b32 	[%r25563+8], {%r1350, %r1351};
	st.shared.v2.b32 	[%r25563+16], {%r25065, %r25058};
	st.shared.v2.b32 	[%r25563+24], {%r25079, %r25072};
	st.shared.v2.b32 	[%r25563+32], {%r25093, %r25086};
	st.shared.v2.b32 	[%r25563+40], {%r25107, %r25100};
	st.shared.v2.b32 	[%r25563+48], {%r1366, %r1367};
	st.shared.v2.u8 	[%r25563+56], {%rs17609, %rs17610};
	st.shared.u32 	[%r25563+60], %r33361;
	st.shared.f64 	[%r25563+64], %fd477;
$L__BB1_673:
	setp.eq.s32 	%p629, %r477, %r478;
	@%p629 bra 	$L__BB1_675;
	sub.s32 	%r25620, %r1259, %r1381;
	mov.u32 	%r25621, _ZN6thrust24THRUST_300001_SM_1000_NS8cuda_cub4core6detail5shmemE;
	mad.lo.s32 	%r25622, %r25620, 72, %r25621;
	st.shared.u32 	[%r25622], %r477;
	st.shared.v2.b32 	[%r25622+8], {%r1288, %r1289};
	st.shared.v2.b32 	[%r25622+16], {%r1304, %r1305};
	st.shared.v2.b32 	[%r25622+24], {%r1320, %r1321};
	st.shared.v2.b32 	[%r25622+32], {%r1332, %r1379};
	st.shared.v2.b32 	[%r25622+40], {%r25278, %r25271};
	st.shared.v2.b32 	[%r25622+48], {%r25292, %r25285};
	st.shared.v2.u8 	[%r25622+56], {%rs17621, %rs17622};
	st.shared.u32 	[%r25622+60], %r33378;
	st.shared.f64 	[%r25622+64], %fd480;
$L__BB1_675:
	bar.sync 	0;
	setp.ge.s32 	%p630, %r33387, %r1380;
	@%p630 bra 	$L__BB1_1396;
	not.b32 	%r25651, %r33387;
	add.s32 	%r1383, %r1380, %r25651;
	and.b32  	%r25652, %r1383, 256;
	setp.ne.s32 	%p631, %r25652, 0;
	@%p631 bra 	$L__BB1_678;
	add.s32 	%r25653, %r33387, %r1381;
	mov.u32 	%r25654, _ZN6thrust24THRUST_300001_SM_1000_NS8cuda_cub4core6detail5shmemE;
	mad.lo.s32 	%r25655, %r33387, 72, %r25654;
	ld.shared.u32 	%r25656, [%r25655];
	ld.shared.v2.b32 	{%r25657, %r25658}, [%r25655+8];
	ld.shared.v2.b32 	{%r25659, %r25660}, [%r25655+16];
	ld.shared.v2.b32 	{%r25661, %r25662}, [%r25655+24];
	ld.shared.v2.b32 	{%r25663, %r25664}, [%r25655+32];
	ld.shared.v2.b32 	{%r25665, %r25666}, [%r25655+40];
	ld.shared.v2.b32 	{%r25667, %r25668}, [%r25655+48];
	ld.shared.v2.u8 	{%rs17631, %rs17632}, [%r25655+56];
	ld.shared.u32 	%r25669, [%r25655+60];
	ld.shared.f64 	%fd383, [%r25655+64];
	mul.wide.s32 	%rd2818, %r25653, 4;
	add.s64 	%rd2819, %rd194, %rd2818;
	st.global.u32 	[%rd2819], %r25656;
	mul.wide.s32 	%rd2820, %r25653, 64;
	add.s64 	%rd2821, %rd195, %rd2820;
	st.global.v2.b32 	[%rd2821], {%r25657, %r25658};
	st.global.v2.b32 	[%rd2821+8], {%r25659, %r25660};
	st.global.v2.b32 	[%rd2821+16], {%r25661, %r25662};
	st.global.v2.b32 	[%rd2821+24], {%r25663, %r25664};
	st.global.v2.b32 	[%rd2821+32], {%r25665, %r25666};
	st.global.v2.b32 	[%rd2821+40], {%r25667, %r25668};
	st.global.v2.u8 	[%rd2821+48], {%rs17631, %rs17632};
	st.global.u32 	[%rd2821+52], %r25669;
	st.global.f64 	[%rd2821+56], %fd383;
	add.s32 	%r33387, %r33387, 256;
$L__BB1_678:
	setp.lt.u32 	%p632, %r1383, 256;
	@%p632 bra 	$L__BB1_1396;
	mov.u32 	%r25670, _ZN6thrust24THRUST_300001_SM_1000_NS8cuda_cub4core6detail5shmemE;
	mad.lo.s32 	%r25671, %r33387, 72, %r25670;
	add.s32 	%r33386, %r25671, 18496;
	add.s64 	%rd223, %rd194, 1024;
	add.s32 	%r33385, %r33387, %r1381;
	add.s64 	%rd224, %rd195, 16384;
$L__BB1_680:
	mul.wide.s32 	%rd2822, %r33385, 4;
	add.s64 	%rd2823, %rd223, %rd2822;
	mul.wide.s32 	%rd2824, %r33385, 64;
	add.s64 	%rd2825, %rd224, %rd2824;
	ld.shared.u32 	%r25672, [%r33386+-18496];
	ld.shared.v2.b32 	{%r25673, %r25674}, [%r33386+-18488];
	ld.shared.v2.b32 	{%r25675, %r25676}, [%r33386+-18480];
	ld.shared.v2.b32 	{%r25677, %r25678}, [%r33386+-18472];
	ld.shared.v2.b32 	{%r25679, %r25680}, [%r33386+-18464];
	ld.shared.v2.b32 	{%r25681, %r25682}, [%r33386+-18456];
	ld.shared.v2.b32 	{%r25683, %r25684}, [%r33386+-18448];
	ld.shared.v2.u8 	{%rs17633, %rs17634}, [%r33386+-18440];
	ld.shared.u32 	%r25685, [%r33386+-18436];
	ld.shared.f64 	%fd384, [%r33386+-18432];
	st.global.u32 	[%rd2823+-1024], %r25672;
	st.global.v2.b32 	[%rd2825+-16384], {%r25673, %r25674};
	st.global.v2.b32 	[%rd2825+-16376], {%r25675, %r25676};
	st.global.v2.b32 	[%rd2825+-16368], {%r25677, %r25678};
	st.global.v2.b32 	[%rd2825+-16360], {%r25679, %r25680};
	st.global.v2.b32 	[%rd2825+-16352], {%r25681, %r25682};
	st.global.v2.b32 	[%rd2825+-16344], {%r25683, %r25684};
	st.global.v2.u8 	[%rd2825+-16336], {%rs17633, %rs17634};
	st.global.u32 	[%rd2825+-16332], %r25685;
	st.global.f64 	[%rd2825+-16328], %fd384;
	ld.shared.u32 	%r25686, [%r33386+-64];
	ld.shared.v2.b32 	{%r25687, %r25688}, [%r33386+-56];
	ld.shared.v2.b32 	{%r25689, %r25690}, [%r33386+-48];
	ld.shared.v2.b32 	{%r25691, %r25692}, [%r33386+-40];
	ld.shared.v2.b32 	{%r25693, %r25694}, [%r33386+-32];
	ld.shared.v2.b32 	{%r25695, %r25696}, [%r33386+-24];
	ld.shared.v2.b32 	{%r25697, %r25698}, [%r33386+-16];
	ld.shared.v2.u8 	{%rs17635, %rs17636}, [%r33386+-8];
	ld.shared.u32 	%r25699, [%r33386+-4];
	ld.shared.f64 	%fd385, [%r33386];
	st.global.u32 	[%rd2823], %r25686;
	st.global.v2.b32 	[%rd2825], {%r25687, %r25688};
	st.global.v2.b32 	[%rd2825+8], {%r25689, %r25690};
	st.global.v2.b32 	[%rd2825+16], {%r25691, %r25692};
	st.global.v2.b32 	[%rd2825+24], {%r25693, %r25694};
	st.global.v2.b32 	[%rd2825+32], {%r25695, %r25696};
	st.global.v2.b32 	[%rd2825+40], {%r25697, %r25698};
	st.global.v2.u8 	[%rd2825+48], {%rs17635, %rs17636};
	st.global.u32 	[%rd2825+52], %r25699;
	st.global.f64 	[%rd2825+56], %fd385;
	add.s32 	%r33387, %r33387, 512;
	add.s32 	%r33386, %r33386, 36864;
	add.s32 	%r33385, %r33385, 512;
	setp.lt.s32 	%p633, %r33387, %r1380;
	@%p633 bra 	$L__BB1_680;
	bra.uni 	$L__BB1_1396;
$L__BB1_681:
	setp.eq.s32 	%p626, %r33098, %r477;
	@%p626 bra 	$L__BB1_683;
	mul.wide.s32 	%rd2810, %r33362, 4;
	add.s64 	%rd2811, %rd194, %rd2810;
	st.global.u32 	[%rd2811], %r33098;
	mul.wide.s32 	%rd2812, %r33362, 64;
	add.s64 	%rd2813, %rd195, %rd2812;
	st.global.v2.b32 	[%rd2813], {%r1350, %r1351};
	st.global.v2.b32 	[%rd2813+8], {%r25065, %r25058};
	st.global.v2.b32 	[%rd2813+16], {%r25079, %r25072};
	st.global.v2.b32 	[%rd2813+24], {%r25093, %r25086};
	st.global.v2.b32 	[%rd2813+32], {%r25107, %r25100};
	st.global.v2.b32 	[%rd2813+40], {%r1366, %r1367};
	st.global.v2.u8 	[%rd2813+48], {%rs17609, %rs17610};
	st.global.u32 	[%rd2813+52], %r33361;
	st.global.f64 	[%rd2813+56], %fd477;
$L__BB1_683:
	setp.eq.s32 	%p627, %r477, %r478;
	@%p627 bra 	$L__BB1_1396;
	mul.wide.s32 	%rd2814, %r1259, 4;
	add.s64 	%rd2815, %rd194, %rd2814;
	st.global.u32 	[%rd2815], %r477;
	mul.wide.s32 	%rd2816, %r1259, 64;
	add.s64 	%rd2817, %rd195, %rd2816;
	st.global.v2.b32 	[%rd2817], {%r1288, %r1289};
	st.global.v2.b32 	[%rd2817+8], {%r1304, %r1305};
	st.global.v2.b32 	[%rd2817+16], {%r1320, %r1321};
	st.global.v2.b32 	[%rd2817+24], {%r1332, %r1379};
	st.global.v2.b32 	[%rd2817+32], {%r25278, %r25271};
	st.global.v2.b32 	[%rd2817+40], {%r25292, %r25285};
	st.global.v2.u8 	[%rd2817+48], {%rs17621, %rs17622};
	st.global.u32 	[%rd2817+52], %r33378;
	st.global.f64 	[%rd2817+56], %fd480;
	bra.uni 	$L__BB1_1396;
$L__BB1_685:
	setp.lt.s32 	%p5, %r3, 1;
	@%p5 bra 	$L__BB1_1396;
	setp.ne.s32 	%p6, %r1, 0;
	@%p6 bra 	$L__BB1_941;
	mov.b32 	%r12687, 0;
	st.local.u32 	[%rd94+60], %r12687;
	mov.b64 	%rd1549, 0;
	st.local.u64 	[%rd94+64], %rd1549;
	mov.b16 	%rs16862, 0;
	st.local.u8 	[%rd94+8], %rs16862;
	add.s64 	%rd225, %rd94, 80;
	st.local.u32 	[%rd94+132], %r12687;
	st.local.u64 	[%rd94+136], %rd1549;
	st.local.u8 	[%rd94+80], %rs16862;
	mul.wide.u32 	%rd1550, %r2, 4;
	add.s64 	%rd1548, %rd192, %rd1550;
	// begin inline asm
	ld.global.nc.u32 %r33389, [%rd1548];
	// end inline asm
	mov.u32 	%r1395, %tid.x;
	and.b32  	%r12688, %r1395, 31;
	shl.b32 	%r1396, %r1395, 1;
	and.b32  	%r1397, %r1396, 1984;
	or.b32  	%r1398, %r1397, %r12688;
	setp.ge.u32 	%p273, %r1398, %r3;
	mov.u32 	%r33388, %r33389;
	@%p273 bra 	$L__BB1_689;
	mul.wide.u32 	%rd1552, %r1398, 4;
	add.s64 	%rd1551, %rd1548, %rd1552;
	// begin inline asm
	ld.global.nc.u32 %r33388, [%rd1551];
	// end inline asm
$L__BB1_689:
	add.s32 	%r1401, %r1398, 32;
	setp.ge.u32 	%p274, %r1401, %r3;
	@%p274 bra 	$L__BB1_691;
	shl.b32 	%r12691, %r1398, 2;
	cvt.u64.u32 	%rd1554, %r12691;
	add.s64 	%rd1555, %rd1548, %rd1554;
	add.s64 	%rd1553, %rd1555, 128;
	// begin inline asm
	ld.global.nc.u32 %r33389, [%rd1553];
	// end inline asm
$L__BB1_691:
	setp.ge.u32 	%p275, %r1398, %r3;
	// begin inline asm
	mov.u32 %r12692, %laneid;
	// end inline asm
	add.s32 	%r1405, %r12692, %r1397;
	shl.b32 	%r12693, %r1405, 2;
	mov.u32 	%r12694, _ZN6thrust24THRUST_300001_SM_1000_NS8cuda_cub4core6detail5shmemE;
	add.s32 	%r1406, %r12694, %r12693;
	st.shared.u32 	[%r1406], %r33388;
	st.shared.u32 	[%r1406+128], %r33389;
	bar.warp.sync 	-1;
	shl.b32 	%r12695, %r12692, 2;
	add.s32 	%r1407, %r1406, %r12695;
	ld.shared.v2.u32 	{%r1408, %r1409}, [%r1407];
	bar.sync 	0;
	mul.wide.u32 	%rd1572, %r2, 64;
	add.s64 	%rd1557, %rd193, %rd1572;
	// begin inline asm
	ld.global.nc.u64 %rd1556, [%rd1557];
	// end inline asm
	add.s64 	%rd1559, %rd1557, 8;
	// begin inline asm
	ld.global.nc.u64 %rd1558, [%rd1559];
	// end inline asm
	add.s64 	%rd1561, %rd1557, 16;
	// begin inline asm
	ld.global.nc.u64 %rd1560, [%rd1561];
	// end inline asm
	add.s64 	%rd1563, %rd1557, 24;
	// begin inline asm
	ld.global.nc.u64 %rd1562, [%rd1563];
	// end inline asm
	add.s64 	%rd1565, %rd1557, 32;
	// begin inline asm
	ld.global.nc.u64 %rd1564, [%rd1565];
	// end inline asm
	add.s64 	%rd1567, %rd1557, 40;
	// begin inline asm
	ld.global.nc.u64 %rd1566, [%rd1567];
	// end inline asm
	add.s64 	%rd1569, %rd1557, 48;
	// begin inline asm
	ld.global.nc.u64 %rd1568, [%rd1569];
	// end inline asm
	mov.b64 	{%r12696, %r33391}, %rd1568;
	add.s64 	%rd1571, %rd1557, 56;
	// begin inline asm
	ld.global.nc.u64 %rd3531, [%rd1571];
	// end inline asm
	shr.u64 	%rd1573, %rd1568, 8;
	cvt.u16.u64 	%rs22485, %rd1573;
	cvt.u16.u64 	%rs22484, %rd1568;
	shr.u64 	%rd1574, %rd1566, 56;
	cvt.u16.u64 	%rs22483, %rd1574;
	shr.u64 	%rd1575, %rd1566, 48;
	cvt.u16.u64 	%rs22482, %rd1575;
	shr.u64 	%rd1576, %rd1566, 40;
	cvt.u16.u64 	%rs22481, %rd1576;
	shr.u64 	%rd1577, %rd1566, 32;
	cvt.u16.u64 	%rs22480, %rd1577;
	shr.u64 	%rd1578, %rd1566, 24;
	cvt.u16.u64 	%rs22479, %rd1578;
	shr.u64 	%rd1579, %rd1566, 16;
	cvt.u16.u64 	%rs22478, %rd1579;
	shr.u64 	%rd1580, %rd1566, 8;
	cvt.u16.u64 	%rs22477, %rd1580;
	cvt.u16.u64 	%rs22476, %rd1566;
	shr.u64 	%rd1581, %rd1564, 56;
	cvt.u16.u64 	%rs22475, %rd1581;
	shr.u64 	%rd1582, %rd1564, 48;
	cvt.u16.u64 	%rs22474, %rd1582;
	shr.u64 	%rd1583, %rd1564, 40;
	cvt.u16.u64 	%rs22473, %rd1583;
	shr.u64 	%rd1584, %rd1564, 32;
	cvt.u16.u64 	%rs22472, %rd1584;
	shr.u64 	%rd1585, %rd1564, 24;
	cvt.u16.u64 	%rs22471, %rd1585;
	shr.u64 	%rd1586, %rd1564, 16;
	cvt.u16.u64 	%rs22470, %rd1586;
	shr.u64 	%rd1587, %rd1564, 8;
	cvt.u16.u64 	%rs22469, %rd1587;
	cvt.u16.u64 	%rs22468, %rd1564;
	shr.u64 	%rd1588, %rd1562, 56;
	cvt.u16.u64 	%rs22467, %rd1588;
	shr.u64 	%rd1589, %rd1562, 48;
	cvt.u16.u64 	%rs22466, %rd1589;
	shr.u64 	%rd1590, %rd1562, 40;
	cvt.u16.u64 	%rs22465, %rd1590;
	shr.u64 	%rd1591, %rd1562, 32;
	cvt.u16.u64 	%rs22464, %rd1591;
	shr.u64 	%rd1592, %rd1562, 24;
	cvt.u16.u64 	%rs22463, %rd1592;
	shr.u64 	%rd1593, %rd1562, 16;
	cvt.u16.u64 	%rs22462, %rd1593;
	shr.u64 	%rd1594, %rd1562, 8;
	cvt.u16.u64 	%rs22461, %rd1594;
	cvt.u16.u64 	%rs22460, %rd1562;
	shr.u64 	%rd1595, %rd1560, 56;
	cvt.u16.u64 	%rs22459, %rd1595;
	shr.u64 	%rd1596, %rd1560, 48;
	cvt.u16.u64 	%rs22458, %rd1596;
	shr.u64 	%rd1597, %rd1560, 40;
	cvt.u16.u64 	%rs22457, %rd1597;
	shr.u64 	%rd1598, %rd1560, 32;
	cvt.u16.u64 	%rs22456, %rd1598;
	shr.u64 	%rd1599, %rd1560, 24;
	cvt.u16.u64 	%rs22455, %rd1599;
	shr.u64 	%rd1600, %rd1560, 16;
	cvt.u16.u64 	%rs22454, %rd1600;
	shr.u64 	%rd1601, %rd1560, 8;
	cvt.u16.u64 	%rs22453, %rd1601;
	cvt.u16.u64 	%rs22452, %rd1560;
	shr.u64 	%rd1602, %rd1558, 56;
	cvt.u16.u64 	%rs22451, %rd1602;
	shr.u64 	%rd1603, %rd1558, 48;
	cvt.u16.u64 	%rs22450, %rd1603;
	shr.u64 	%rd1604, %rd1558, 40;
	cvt.u16.u64 	%rs22449, %rd1604;
	shr.u64 	%rd1605, %rd1558, 32;
	cvt.u16.u64 	%rs22448, %rd1605;
	shr.u64 	%rd1606, %rd1558, 24;
	cvt.u16.u64 	%rs22447, %rd1606;
	shr.u64 	%rd1607, %rd1558, 16;
	cvt.u16.u64 	%rs22446, %rd1607;
	shr.u64 	%rd1608, %rd1558, 8;
	cvt.u16.u64 	%rs22445, %rd1608;
	cvt.u16.u64 	%rs22444, %rd1558;
	shr.u64 	%rd1609, %rd1556, 56;
	cvt.u16.u64 	%rs22443, %rd1609;
	shr.u64 	%rd1610, %rd1556, 48;
	cvt.u16.u64 	%rs22442, %rd1610;
	shr.u64 	%rd1611, %rd1556, 40;
	cvt.u16.u64 	%rs22441, %rd1611;
	shr.u64 	%rd1612, %rd1556, 32;
	cvt.u16.u64 	%rs22440, %rd1612;
	shr.u64 	%rd1613, %rd1556, 24;
	cvt.u16.u64 	%rs22439, %rd1613;
	shr.u64 	%rd1614, %rd1556, 16;
	cvt.u16.u64 	%rs22438, %rd1614;
	shr.u64 	%rd1615, %rd1556, 8;
	cvt.u16.u64 	%rs22437, %rd1615;
	cvt.u16.u64 	%rs22436, %rd1556;
	mov.u16 	%rs22386, %rs22436;
	mov.u16 	%rs22387, %rs22437;
	mov.u16 	%rs22388, %rs22438;
	mov.u16 	%rs22389, %rs22439;
	mov.u16 	%rs22390, %rs22440;
	mov.u16 	%rs22391, %rs22441;
	mov.u16 	%rs22392, %rs22442;
	mov.u16 	%rs22393, %rs22443;
	mov.u16 	%rs22394, %rs22444;
	mov.u16 	%rs22395, %rs22445;
	mov.u16 	%rs22396, %rs22446;
	mov.u16 	%rs22397, %rs22447;
	mov.u16 	%rs22398, %rs22448;
	mov.u16 	%rs22399, %rs22449;
	mov.u16 	%rs22400, %rs22450;
	mov.u16 	%rs22401, %rs22451;
	mov.u16 	%rs22402, %rs22452;
	mov.u16 	%rs22403, %rs22453;
	mov.u16 	%rs22404, %rs22454;
	mov.u16 	%rs22405, %rs22455;
	mov.u16 	%rs22406, %rs22456;
	mov.u16 	%rs22407, %rs22457;
	mov.u16 	%rs22408, %rs22458;
	mov.u16 	%rs22409, %rs22459;
	mov.u16 	%rs22410, %rs22460;
	mov.u16 	%rs22411, %rs22461;
	mov.u16 	%rs22412, %rs22462;
	mov.u16 	%rs22413, %rs22463;
	mov.u16 	%rs22414, %rs22464;
	mov.u16 	%rs22415, %rs22465;
	mov.u16 	%rs22416, %rs22466;
	mov.u16 	%rs22417, %rs22467;
	mov.u16 	%rs22418, %rs22468;
	mov.u16 	%rs22419, %rs22469;
	mov.u16 	%rs22420, %rs22470;
	mov.u16 	%rs22421, %rs22471;
	mov.u16 	%rs22422, %rs22472;
	mov.u16 	%rs22423, %rs22473;
	mov.u16 	%rs22424, %rs22474;
	mov.u16 	%rs22425, %rs22475;
	mov.u16 	%rs22426, %rs22476;
	mov.u16 	%rs22427, %rs22477;
	mov.u16 	%rs22428, %rs22478;
	mov.u16 	%rs22429, %rs22479;
	mov.u16 	%rs22430, %rs22480;
	mov.u16 	%rs22431, %rs22481;
	mov.u16 	%rs22432, %rs22482;
	mov.u16 	%rs22433, %rs22483;
	mov.u16 	%rs22434, %rs22484;
	mov.u16 	%rs22435, %rs22485;
	mov.u32 	%r33390, %r33391;
	mov.u64 	%rd3530, %rd3531;
	@%p275 bra 	$L__BB1_693;
	mul.wide.u32 	%rd1632, %r1398, 64;
	add.s64 	%rd1617, %rd1557, %rd1632;
	// begin inline asm
	ld.global.nc.u64 %rd1616, [%rd1617];
	// end inline asm
	add.s64 	%rd1619, %rd1617, 8;
	// begin inline asm
	ld.global.nc.u64 %rd1618, [%rd1619];
	// end inline asm
	add.s64 	%rd1621, %rd1617, 16;
	// begin inline asm
	ld.global.nc.u64 %rd1620, [%rd1621];
	// end inline asm
	add.s64 	%rd1623, %rd1617, 24;
	// begin inline asm
	ld.global.nc.u64 %rd1622, [%rd1623];
	// end inline asm
	add.s64 	%rd1625, %rd1617, 32;
	// begin inline asm
	ld.global.nc.u64 %rd1624, [%rd1625];
	// end inline asm
	add.s64 	%rd1627, %rd1617, 40;
	// begin inline asm
	ld.global.nc.u64 %rd1626, [%rd1627];
	// end inline asm
	add.s64 	%rd1629, %rd1617, 48;
	// begin inline asm
	ld.global.nc.u64 %rd1628, [%rd1629];
	// end inline asm
	mov.b64 	{%r12697, %r33390}, %rd1628;
	add.s64 	%rd1631, %rd1617, 56;
	// begin inline asm
	ld.global.nc.u64 %rd3530, [%rd1631];
	// end inline asm
	cvt.u16.u64 	%rs22386, %rd1616;
	shr.u64 	%rd1633, %rd1616, 8;
	cvt.u16.u64 	%rs22387, %rd1633;
	shr.u64 	%rd1634, %rd1616, 16;
	cvt.u16.u64 	%rs22388, %rd1634;
	shr.u64 	%rd1635, %rd1616, 24;
	cvt.u16.u64 	%rs22389, %rd1635;
	shr.u64 	%rd1636, %rd1616, 32;
	cvt.u16.u64 	%rs22390, %rd1636;
	shr.u64 	%rd1637, %rd1616, 40;
	cvt.u16.u64 	%rs22391, %rd1637;
	shr.u64 	%rd1638, %rd1616, 48;
	cvt.u16.u64 	%rs22392, %rd1638;
	shr.u64 	%rd1639, %rd1616, 56;
	cvt.u16.u64 	%rs22393, %rd1639;
	cvt.u16.u64 	%rs22394, %rd1618;
	shr.u64 	%rd1640, %rd1618, 8;
	cvt.u16.u64 	%rs22395, %rd1640;
	shr.u64 	%rd1641, %rd1618, 16;
	cvt.u16.u64 	%rs22396, %rd1641;
	shr.u64 	%rd1642, %rd1618, 24;
	cvt.u16.u64 	%rs22397, %rd1642;
	shr.u64 	%rd1643, %rd1618, 32;
	cvt.u16.u64 	%rs22398, %rd1643;
	shr.u64 	%rd1644, %rd1618, 40;
	cvt.u16.u64 	%rs22399, %rd1644;
	shr.u64 	%rd1645, %rd1618, 48;
	cvt.u16.u64 	%rs22400, %rd1645;
	shr.u64 	%rd1646, %rd1618, 56;
	cvt.u16.u64 	%rs22401, %rd1646;
	cvt.u16.u64 	%rs22402, %rd1620;
	shr.u64 	%rd1647, %rd1620, 8;
	cvt.u16.u64 	%rs22403, %rd1647;
	shr.u64 	%rd1648, %rd1620, 16;
	cvt.u16.u64 	%rs22404, %rd1648;
	shr.u64 	%rd1649, %rd1620, 24;
	cvt.u16.u64 	%rs22405, %rd1649;
	shr.u64 	%rd1650, %rd1620, 32;
	cvt.u16.u64 	%rs22406, %rd1650;
	shr.u64 	%rd1651, %rd1620, 40;
	cvt.u16.u64 	%rs22407, %rd1651;
	shr.u64 	%rd1652, %rd1620, 48;
	cvt.u16.u64 	%rs22408, %rd1652;
	shr.u64 	%rd1653, %rd1620, 56;
	cvt.u16.u64 	%rs22409, %rd1653;
	cvt.u16.u64 	%rs22410, %rd1622;
	shr.u64 	%rd1654, %rd1622, 8;
	cvt.u16.u64 	%rs22411, %rd1654;
	shr.u64 	%rd1655, %rd1622, 16;
	cvt.u16.u64 	%rs22412, %rd1655;
	shr.u64 	%rd1656, %rd1622, 24;
	cvt.u16.u64 	%rs22413, %rd1656;
	shr.u64 	%rd1657, %rd1622, 32;
	cvt.u16.u64 	%rs22414, %rd1657;
	shr.u64 	%rd1658, %rd1622, 40;
	cvt.u16.u64 	%rs22415, %rd1658;
	shr.u64 	%rd1659, %rd1622, 48;
	cvt.u16.u64 	%rs22416, %rd1659;
	shr.u64 	%rd1660, %rd1622, 56;
	cvt.u16.u64 	%rs22417, %rd1660;
	cvt.u16.u64 	%rs22418, %rd1624;
	shr.u64 	%rd1661, %rd1624, 8;
	cvt.u16.u64 	%rs22419, %rd1661;
	shr.u64 	%rd1662, %rd1624, 16;
	cvt.u16.u64 	%rs22420, %rd1662;
	shr.u64 	%rd1663, %rd1624, 24;
	cvt.u16.u64 	%rs22421, %rd1663;
	shr.u64 	%rd1664, %rd1624, 32;
	cvt.u16.u64 	%rs22422, %rd1664;
	shr.u64 	%rd1665, %rd1624, 40;
	cvt.u16.u64 	%rs22423, %rd1665;
	shr.u64 	%rd1666, %rd1624, 48;
	cvt.u16.u64 	%rs22424, %rd1666;
	shr.u64 	%rd1667, %rd1624, 56;
	cvt.u16.u64 	%rs22425, %rd1667;
	cvt.u16.u64 	%rs22426, %rd1626;
	shr.u64 	%rd1668, %rd1626, 8;
	cvt.u16.u64 	%rs22427, %rd1668;
	shr.u64 	%rd1669, %rd1626, 16;
	cvt.u16.u64 	%rs22428, %rd1669;
	shr.u64 	%rd1670, %rd1626, 24;
	cvt.u16.u64 	%rs22429, %rd1670;
	shr.u64 	%rd1671, %rd1626, 32;
	cvt.u16.u64 	%rs22430, %rd1671;
	shr.u64 	%rd1672, %rd1626, 40;
	cvt.u16.u64 	%rs22431, %rd1672;
	shr.u64 	%rd1673, %rd1626, 48;
	cvt.u16.u64 	%rs22432, %rd1673;
	shr.u64 	%rd1674, %rd1626, 56;
	cvt.u16.u64 	%rs22433, %rd1674;
	cvt.u16.u64 	%rs22434, %rd1628;
	shr.u64 	%rd1675, %rd1628, 8;
	cvt.u16.u64 	%rs22435, %rd1675;
$L__BB1_693:
	setp.ge.u32 	%p276, %r1401, %r3;
	@%p276 bra 	$L__BB1_695;
	shl.b32 	%r12698, %r1398, 6;
	cvt.u64.u32 	%rd1692, %r12698;
	add.s64 	%rd1693, %rd1557, %rd1692;
	add.s64 	%rd1677, %rd1693, 2048;
	// begin inline asm
	ld.global.nc.u64 %rd1676, [%rd1677];
	// end inline asm
	add.s64 	%rd1679, %rd1693, 2056;
	// begin inline asm
	ld.global.nc.u64 %rd1678, [%rd1679];
	// end inline asm
	add.s64 	%rd1681, %rd1693, 2064;
	// begin inline asm
	ld.global.nc.u64 %rd1680, [%rd1681];
	// end inline asm
	add.s64 	%rd1683, %rd1693, 2072;
	// begin inline asm
	ld.global.nc.u64 %rd1682, [%rd1683];
	// end inline asm
	add.s64 	%rd1685, %rd1693, 2080;
	// begin inline asm
	ld.global.nc.u64 %rd1684, [%rd1685];
	// end inline asm
	add.s64 	%rd1687, %rd1693, 2088;
	// begin inline asm
	ld.global.nc.u64 %rd1686, [%rd1687];
	// end inline asm
	add.s64 	%rd1689, %rd1693, 2096;
	// begin inline asm
	ld.global.nc.u64 %rd1688, [%rd1689];
	// end inline asm
	mov.b64 	{%r12699, %r33391}, %rd1688;
	add.s64 	%rd1691, %rd1693, 2104;
	// begin inline asm
	ld.global.nc.u64 %rd3531, [%rd1691];
	// end inline asm
	cvt.u16.u64 	%rs22436, %rd1676;
	shr.u64 	%rd1694, %rd1676, 8;
	cvt.u16.u64 	%rs22437, %rd1694;
	shr.u64 	%rd1695, %rd1676, 16;
	cvt.u16.u64 	%rs22438, %rd1695;
	shr.u64 	%rd1696, %rd1676, 24;
	cvt.u16.u64 	%rs22439, %rd1696;
	shr.u64 	%rd1697, %rd1676, 32;
	cvt.u16.u64 	%rs22440, %rd1697;
	shr.u64 	%rd1698, %rd1676, 40;
	cvt.u16.u64 	%rs22441, %rd1698;
	shr.u64 	%rd1699, %rd1676, 48;
	cvt.u16.u64 	%rs22442, %rd1699;
	shr.u64 	%rd1700, %rd1676, 56;
	cvt.u16.u64 	%rs22443, %rd1700;
	cvt.u16.u64 	%rs22444, %rd1678;
	shr.u64 	%rd1701, %rd1678, 8;
	cvt.u16.u64 	%rs22445, %rd1701;
	shr.u64 	%rd1702, %rd1678, 16;
	cvt.u16.u64 	%rs22446, %rd1702;
	shr.u64 	%rd1703, %rd1678, 24;
	cvt.u16.u64 	%rs22447, %rd1703;
	shr.u64 	%rd1704, %rd1678, 32;
	cvt.u16.u64 	%rs22448, %rd1704;
	shr.u64 	%rd1705, %rd1678, 40;
	cvt.u16.u64 	%rs22449, %rd1705;
	shr.u64 	%rd1706, %rd1678, 48;
	cvt.u16.u64 	%rs22450, %rd1706;
	shr.u64 	%rd1707, %rd1678, 56;
	cvt.u16.u64 	%rs22451, %rd1707;
	cvt.u16.u64 	%rs22452, %rd1680;
	shr.u64 	%rd1708, %rd1680, 8;
	cvt.u16.u64 	%rs22453, %rd1708;
	shr.u64 	%rd1709, %rd1680, 16;
	cvt.u16.u64 	%rs22454, %rd1709;
	shr.u64 	%rd1710, %rd1680, 24;
	cvt.u16.u64 	%rs22455, %rd1710;
	shr.u64 	%rd1711, %rd1680, 32;
	cvt.u16.u64 	%rs22456, %rd1711;
	shr.u64 	%rd1712, %rd1680, 40;
	cvt.u16.u64 	%rs22457, %rd1712;
	shr.u64 	%rd1713, %rd1680, 48;
	cvt.u16.u64 	%rs22458, %rd1713;
	shr.u64 	%rd1714, %rd1680, 56;
	cvt.u16.u64 	%rs22459, %rd1714;
	cvt.u16.u64 	%rs22460, %rd1682;
	shr.u64 	%rd1715, %rd1682, 8;
	cvt.u16.u64 	%rs22461, %rd1715;
	shr.u64 	%rd1716, %rd1682, 16;
	cvt.u16.u64 	%rs22462, %rd1716;
	shr.u64 	%rd1717, %rd1682, 24;
	cvt.u16.u64 	%rs22463, %rd1717;
	shr.u64 	%rd1718, %rd1682, 32;
	cvt.u16.u64 	%rs22464, %rd1718;
	shr.u64 	%rd1719, %rd1682, 40;
	cvt.u16.u64 	%rs22465, %rd1719;
	shr.u64 	%rd1720, %rd1682, 48;
	cvt.u16.u64 	%rs22466, %rd1720;
	shr.u64 	%rd1721, %rd1682, 56;
	cvt.u16.u64 	%rs22467, %rd1721;
	cvt.u16.u64 	%rs22468, %rd1684;
	shr.u64 	%rd1722, %rd1684, 8;
	cvt.u16.u64 	%rs22469, %rd1722;
	shr.u64 	%rd1723, %rd1684, 16;
	cvt.u16.u64 	%rs22470, %rd1723;
	shr.u64 	%rd1724, %rd1684, 24;
	cvt.u16.u64 	%rs22471, %rd1724;
	shr.u64 	%rd1725, %rd1684, 32;
	cvt.u16.u64 	%rs22472, %rd1725;
	shr.u64 	%rd1726, %rd1684, 40;
	cvt.u16.u64 	%rs22473, %rd1726;
	shr.u64 	%rd1727, %rd1684, 48;
	cvt.u16.u64 	%rs22474, %rd1727;
	shr.u64 	%rd1728, %rd1684, 56;
	cvt.u16.u64 	%rs22475, %rd1728;
	cvt.u16.u64 	%rs22476, %rd1686;
	shr.u64 	%rd1729, %rd1686, 8;
	cvt.u16.u64 	%rs22477, %rd1729;
	shr.u64 	%rd1730, %rd1686, 16;
	cvt.u16.u64 	%rs22478, %rd1730;
	shr.u64 	%rd1731, %rd1686, 24;
	cvt.u16.u64 	%rs22479, %rd1731;
	shr.u64 	%rd1732, %rd1686, 32;
	cvt.u16.u64 	%rs22480, %rd1732;
	shr.u64 	%rd1733, %rd1686, 40;
	cvt.u16.u64 	%rs22481, %rd1733;
	shr.u64 	%rd1734, %rd1686, 48;
	cvt.u16.u64 	%rs22482, %rd1734;
	shr.u64 	%rd1735, %rd1686, 56;
	cvt.u16.u64 	%rs22483, %rd1735;
	cvt.u16.u64 	%rs22484, %rd1688;
	shr.u64 	%rd1736, %rd1688, 8;
	cvt.u16.u64 	%rs22485, %rd1736;
$L__BB1_695:
	mad.lo.s32 	%r12702, %r1405, 60, %r1406;
	cvt.u32.u16 	%r12703, %rs22401;
	cvt.u32.u16 	%r12704, %rs22400;
	prmt.b32 	%r12705, %r12704, %r12703, 0x3340U;
	cvt.u32.u16 	%r12706, %rs22399;
	cvt.u32.u16 	%r12707, %rs22398;
	prmt.b32 	%r12708, %r12707, %r12706, 0x3340U;
	prmt.b32 	%r12709, %r12708, %r12705, 0x5410U;
	cvt.u32.u16 	%r12710, %rs22397;
	cvt.u32.u16 	%r12711, %rs22396;
	prmt.b32 	%r12712, %r12711, %r12710, 0x3340U;
	cvt.u32.u16 	%r12713, %rs22395;
	cvt.u32.u16 	%r12714, %rs22394;
	prmt.b32 	%r12715, %r12714, %r12713, 0x3340U;
	prmt.b32 	%r12716, %r12715, %r12712, 0x5410U;
	cvt.u32.u16 	%r12717, %rs22393;
	cvt.u32.u16 	%r12718, %rs22392;
	prmt.b32 	%r12719, %r12718, %r12717, 0x3340U;
	cvt.u32.u16 	%r12720, %rs22391;
	cvt.u32.u16 	%r12721, %rs22390;
	prmt.b32 	%r12722, %r12721, %r12720, 0x3340U;
	prmt.b32 	%r12723, %r12722, %r12719, 0x5410U;
	cvt.u32.u16 	%r12724, %rs22389;
	cvt.u32.u16 	%r12725, %rs22388;
	prmt.b32 	%r12726, %r12725, %r12724, 0x3340U;
	cvt.u32.u16 	%r12727, %rs22387;
	cvt.u32.u16 	%r12728, %rs22386;
	prmt.b32 	%r12729, %r12728, %r12727, 0x3340U;
	prmt.b32 	%r12730, %r12729, %r12726, 0x5410U;
	st.shared.v4.b32 	[%r12702], {%r12730, %r12723, %r12716, %r12709};
	cvt.u32.u16 	%r12731, %rs22417;
	cvt.u32.u16 	%r12732, %rs22416;
	prmt.b32 	%r12733, %r12732, %r12731, 0x3340U;
	cvt.u32.u16 	%r12734, %rs22415;
	cvt.u32.u16 	%r12735, %rs22414;
	prmt.b32 	%r12736, %r12735, %r12734, 0x3340U;
	prmt.b32 	%r12737, %r12736, %r12733, 0x5410U;
	cvt.u32.u16 	%r12738, %rs22413;
	cvt.u32.u16 	%r12739, %rs22412;
	prmt.b32 	%r12740, %r12739, %r12738, 0x3340U;
	cvt.u32.u16 	%r12741, %rs22411;
	cvt.u32.u16 	%r12742, %rs22410;
	prmt.b32 	%r12743, %r12742, %r12741, 0x3340U;
	prmt.b32 	%r12744, %r12743, %r12740, 0x5410U;
	cvt.u32.u16 	%r12745, %rs22409;
	cvt.u32.u16 	%r12746, %rs22408;
	prmt.b32 	%r12747, %r12746, %r12745, 0x3340U;
	cvt.u32.u16 	%r12748, %rs22407;
	cvt.u32.u16 	%r12749, %rs22406;
	prmt.b32 	%r12750, %r12749, %r12748, 0x3340U;
	prmt.b32 	%r12751, %r12750, %r12747, 0x5410U;
	cvt.u32.u16 	%r12752, %rs22405;
	cvt.u32.u16 	%r12753, %rs22404;
	prmt.b32 	%r12754, %r12753, %r12752, 0x3340U;
	cvt.u32.u16 	%r12755, %rs22403;
	cvt.u32.u16 	%r12756, %rs22402;
	prmt.b32 	%r12757, %r12756, %r12755, 0x3340U;
	prmt.b32 	%r12758, %r12757, %r12754, 0x5410U;
	st.shared.v4.b32 	[%r12702+16], {%r12758, %r12751, %r12744, %r12737};
	cvt.u32.u16 	%r12759, %rs22433;
	cvt.u32.u16 	%r12760, %rs22432;
	prmt.b32 	%r12761, %r12760, %r12759, 0x3340U;
	cvt.u32.u16 	%r12762, %rs22431;
	cvt.u32.u16 	%r12763, %rs22430;
	prmt.b32 	%r12764, %r12763, %r12762, 0x3340U;
	prmt.b32 	%r12765, %r12764, %r12761, 0x5410U;
	cvt.u32.u16 	%r12766, %rs22429;
	cvt.u32.u16 	%r12767, %rs22428;
	prmt.b32 	%r12768, %r12767, %r12766, 0x3340U;
	cvt.u32.u16 	%r12769, %rs22427;
	cvt.u32.u16 	%r12770, %rs22426;
	prmt.b32 	%r12771, %r12770, %r12769, 0x3340U;
	prmt.b32 	%r12772, %r12771, %r12768, 0x5410U;
	cvt.u32.u16 	%r12773, %rs22425;
	cvt.u32.u16 	%r12774, %rs22424;
	prmt.b32 	%r12775, %r12774, %r12773, 0x3340U;
	cvt.u32.u16 	%r12776, %rs22423;
	cvt.u32.u16 	%r12777, %rs22422;
	prmt.b32 	%r12778, %r12777, %r12776, 0x3340U;
	prmt.b32 	%r12779, %r12778, %r12775, 0x5410U;
	cvt.u32.u16 	%r12780, %rs22421;
	cvt.u32.u16 	%r12781, %rs22420;
	prmt.b32 	%r12782, %r12781, %r12780, 0x3340U;
	cvt.u32.u16 	%r12783, %rs22419;
	cvt.u32.u16 	%r12784, %rs22418;
	prmt.b32 	%r12785, %r12784, %r12783, 0x3340U;
	prmt.b32 	%r12786, %r12785, %r12782, 0x5410U;
	st.shared.v4.b32 	[%r12702+32], {%r12786, %r12779, %r12772, %r12765};
	st.shared.v2.u8 	[%r12702+48], {%rs22434, %rs22435};
	st.shared.u32 	[%r12702+52], %r33390;
	st.shared.u64 	[%r12702+56], %rd3530;
	cvt.u32.u16 	%r12787, %rs22451;
	cvt.u32.u16 	%r12788, %rs22450;
	prmt.b32 	%r12789, %r12788, %r12787, 0x3340U;
	cvt.u32.u16 	%r12790, %rs22449;
	cvt.u32.u16 	%r12791, %rs22448;
	prmt.b32 	%r12792, %r12791, %r12790, 0x3340U;
	prmt.b32 	%r12793, %r12792, %r12789, 0x5410U;
	cvt.u32.u16 	%r12794, %rs22447;
	cvt.u32.u16 	%r12795, %rs22446;
	prmt.b32 	%r12796, %r12795, %r12794, 0x3340U;
	cvt.u32.u16 	%r12797, %rs22445;
	cvt.u32.u16 	%r12798, %rs22444;
	prmt.b32 	%r12799, %r12798, %r12797, 0x3340U;
	prmt.b32 	%r12800, %r12799, %r12796, 0x5410U;
	cvt.u32.u16 	%r12801, %rs22443;
	cvt.u32.u16 	%r12802, %rs22442;
	prmt.b32 	%r12803, %r12802, %r12801, 0x3340U;
	cvt.u32.u16 	%r12804, %rs22441;
	cvt.u32.u16 	%r12805, %rs22440;
	prmt.b32 	%r12806, %r12805, %r12804, 0x3340U;
	prmt.b32 	%r12807, %r12806, %r12803, 0x5410U;
	cvt.u32.u16 	%r12808, %rs22439;
	cvt.u32.u16 	%r12809, %rs22438;
	prmt.b32 	%r12810, %r12809, %r12808, 0x3340U;
	cvt.u32.u16 	%r12811, %rs22437;
	cvt.u32.u16 	%r12812, %rs22436;
	prmt.b32 	%r12813, %r12812, %r12811, 0x3340U;
	prmt.b32 	%r12814, %r12813, %r12810, 0x5410U;
	st.shared.v4.b32 	[%r12702+2048], {%r12814, %r12807, %r12800, %r12793};
	cvt.u32.u16 	%r12815, %rs22467;
	cvt.u32.u16 	%r12816, %rs22466;
	prmt.b32 	%r12817, %r12816, %r12815, 0x3340U;
	cvt.u32.u16 	%r12818, %rs22465;
	cvt.u32.u16 	%r12819, %rs22464;
	prmt.b32 	%r12820, %r12819, %r12818, 0x3340U;
	prmt.b32 	%r12821, %r12820, %r12817, 0x5410U;
	cvt.u32.u16 	%r12822, %rs22463;
	cvt.u32.u16 	%r12823, %rs22462;
	prmt.b32 	%r12824, %r12823, %r12822, 0x3340U;
	cvt.u32.u16 	%r12825, %rs22461;
	cvt.u32.u16 	%r12826, %rs22460;
	prmt.b32 	%r12827, %r12826, %r12825, 0x3340U;
	prmt.b32 	%r12828, %r12827, %r12824, 0x5410U;
	cvt.u32.u16 	%r12829, %rs22459;
	cvt.u32.u16 	%r12830, %rs22458;
	prmt.b32 	%r12831, %r12830, %r12829, 0x3340U;
	cvt.u32.u16 	%r12832, %rs22457;
	cvt.u32.u16 	%r12833, %rs22456;
	prmt.b32 	%r12834, %r12833, %r12832, 0x3340U;
	prmt.b32 	%r12835, %r12834, %r12831, 0x5410U;
	cvt.u32.u16 	%r12836, %rs22455;
	cvt.u32.u16 	%r12837, %rs22454;
	prmt.b32 	%r12838, %r12837, %r12836, 0x3340U;
	cvt.u32.u16 	%r12839, %rs22453;
	cvt.u32.u16 	%r12840, %rs22452;
	prmt.b32 	%r12841, %r12840, %r12839, 0x3340U;
	prmt.b32 	%r12842, %r12841, %r12838, 0x5410U;
	st.shared.v4.b32 	[%r12702+2064], {%r12842, %r12835, %r12828, %r12821};
	cvt.u32.u16 	%r12843, %rs22483;
	cvt.u32.u16 	%r12844, %rs22482;
	prmt.b32 	%r12845, %r12844, %r12843, 0x3340U;
	cvt.u32.u16 	%r12846, %rs22481;
	cvt.u32.u16 	%r12847, %rs22480;
	prmt.b32 	%r12848, %r12847, %r12846, 0x3340U;
	prmt.b32 	%r12849, %r12848, %r12845, 0x5410U;
	cvt.u32.u16 	%r12850, %rs22479;
	cvt.u32.u16 	%r12851, %rs22478;
	prmt.b32 	%r12852, %r12851, %r12850, 0x3340U;
	cvt.u32.u16 	%r12853, %rs22477;
	cvt.u32.u16 	%r12854, %rs22476;
	prmt.b32 	%r12855, %r12854, %r12853, 0x3340U;
	prmt.b32 	%r12856, %r12855, %r12852, 0x5410U;
	cvt.u32.u16 	%r12857, %rs22475;
	cvt.u32.u16 	%r12858, %rs22474;
	prmt.b32 	%r12859, %r12858, %r12857, 0x3340U;
	cvt.u32.u16 	%r12860, %rs22473;
	cvt.u32.u16 	%r12861, %rs22472;
	prmt.b32 	%r12862, %r12861, %r12860, 0x3340U;
	prmt.b32 	%r12863, %r12862, %r12859, 0x5410U;
	cvt.u32.u16 	%r12864, %rs22471;
	cvt.u32.u16 	%r12865, %rs22470;
	prmt.b32 	%r12866, %r12865, %r12864, 0x3340U;
	cvt.u32.u16 	%r12867, %rs22469;
	cvt.u32.u16 	%r12868, %rs22468;
	prmt.b32 	%r12869, %r12868, %r12867, 0x3340U;
	prmt.b32 	%r12870, %r12869, %r12866, 0x5410U;
	st.shared.v4.b32 	[%r12702+2080], {%r12870, %r12863, %r12856, %r12849};
	st.shared.v2.u8 	[%r12702+2096], {%rs22484, %rs22485};
	st.shared.u32 	[%r12702+2100], %r33391;
	st.shared.u64 	[%r12702+2104], %rd3531;
	bar.warp.sync 	-1;
	add.s32 	%r12871, %r1405, %r12692;
	mad.lo.s32 	%r12872, %r12871, 60, %r1407;
	ld.shared.v4.b32 	{%r1415, %r1416, %r1417, %r1418}, [%r12872];
	bfe.u32 	%r12873, %r1415, 0, 8;
	cvt.u16.u32 	%rs23836, %r12873;
	bfe.u32 	%r12874, %r1415, 8, 8;
	cvt.u16.u32 	%rs23837, %r12874;
	bfe.u32 	%r12875, %r1415, 16, 8;
	cvt.u16.u32 	%rs23838, %r12875;
	bfe.u32 	%r12876, %r1415, 24, 8;
	cvt.u16.u32 	%rs23839, %r12876;
	bfe.u32 	%r12877, %r1416, 0, 8;
	cvt.u16.u32 	%rs23840, %r12877;
	bfe.u32 	%r12878, %r1416, 8, 8;
	cvt.u16.u32 	%rs23841, %r12878;
	bfe.u32 	%r12879, %r1416, 16, 8;
	cvt.u16.u32 	%rs23842, %r12879;
	bfe.u32 	%r12880, %r1416, 24, 8;
	cvt.u16.u32 	%rs23843, %r12880;
	bfe.u32 	%r12881, %r1417, 0, 8;
	cvt.u16.u32 	%rs23844, %r12881;
	bfe.u32 	%r12882, %r1417, 8, 8;
	cvt.u16.u32 	%rs23845, %r12882;
	bfe.u32 	%r12883, %r1417, 16, 8;
	cvt.u16.u32 	%rs23846, %r12883;
	bfe.u32 	%r12884, %r1417, 24, 8;
	cvt.u16.u32 	%rs23847, %r12884;
	bfe.u32 	%r12885, %r1418, 0, 8;
	cvt.u16.u32 	%rs23848, %r12885;
	bfe.u32 	%r12886, %r1418, 8, 8;
	cvt.u16.u32 	%rs23849, %r12886;
	bfe.u32 	%r12887, %r1418, 16, 8;
	cvt.u16.u32 	%rs23850, %r12887;
	bfe.u32 	%r12888, %r1418, 24, 8;
	cvt.u16.u32 	%rs23851, %r12888;
	ld.shared.v4.b32 	{%r1419, %r1420, %r1421, %r1422}, [%r12872+16];
	bfe.u32 	%r12889, %r1419, 0, 8;
	cvt.u16.u32 	%rs23852, %r12889;
	bfe.u32 	%r12890, %r1419, 8, 8;
	cvt.u16.u32 	%rs23853, %r12890;
	bfe.u32 	%r12891, %r1419, 16, 8;
	cvt.u16.u32 	%rs23854, %r12891;
	bfe.u32 	%r12892, %r1419, 24, 8;
	cvt.u16.u32 	%rs23855, %r12892;
	bfe.u32 	%r12893, %r1420, 0, 8;
	cvt.u16.u32 	%rs23856, %r12893;
	bfe.u32 	%r12894, %r1420, 8, 8;
	cvt.u16.u32 	%rs23857, %r12894;
	bfe.u32 	%r12895, %r1420, 16, 8;
	cvt.u16.u32 	%rs23858, %r12895;
	bfe.u32 	%r12896, %r1420, 24, 8;
	cvt.u16.u32 	%rs23859, %r12896;
	bfe.u32 	%r12897, %r1421, 0, 8;
	cvt.u16.u32 	%rs23860, %r12897;
	bfe.u32 	%r12898, %r1421, 8, 8;
	cvt.u16.u32 	%rs23861, %r12898;
	bfe.u32 	%r12899, %r1421, 16, 8;
	cvt.u16.u32 	%rs23862, %r12899;
	bfe.u32 	%r12900, %r1421, 24, 8;
	cvt.u16.u32 	%rs23863, %r12900;
	bfe.u32 	%r12901, %r1422, 0, 8;
	cvt.u16.u32 	%rs23864, %r12901;
	bfe.u32 	%r12902, %r1422, 8, 8;
	cvt.u16.u32 	%rs23865, %r12902;
	bfe.u32 	%r12903, %r1422, 16, 8;
	cvt.u16.u32 	%rs23866, %r12903;
	bfe.u32 	%r12904, %r1422, 24, 8;
	cvt.u16.u32 	%rs23867, %r12904;
	ld.shared.v4.b32 	{%r1423, %r1424, %r1425, %r1426}, [%r12872+32];
	bfe.u32 	%r12905, %r1423, 0, 8;
	cvt.u16.u32 	%rs23868, %r12905;
	bfe.u32 	%r12906, %r1423, 8, 8;
	cvt.u16.u32 	%rs23869, %r12906;
	bfe.u32 	%r12907, %r1423, 16, 8;
	cvt.u16.u32 	%rs23870, %r12907;
	bfe.u32 	%r12908, %r1423, 24, 8;
	cvt.u16.u32 	%rs23871, %r12908;
	bfe.u32 	%r12909, %r1424, 0, 8;
	cvt.u16.u32 	%rs23872, %r12909;
	bfe.u32 	%r12910, %r1424, 8, 8;
	cvt.u16.u32 	%rs23873, %r12910;
	bfe.u32 	%r12911, %r1424, 16, 8;
	cvt.u16.u32 	%rs23874, %r12911;
	bfe.u32 	%r12912, %r1424, 24, 8;
	cvt.u16.u32 	%rs23875, %r12912;
	bfe.u32 	%r12913, %r1425, 0, 8;
	cvt.u16.u32 	%rs23876, %r12913;
	bfe.u32 	%r12914, %r1425, 8, 8;
	cvt.u16.u32 	%rs23877, %r12914;
	bfe.u32 	%r12915, %r1425, 16, 8;
	cvt.u16.u32 	%rs23878, %r12915;
	bfe.u32 	%r12916, %r1425, 24, 8;
	cvt.u16.u32 	%rs23879, %r12916;
	bfe.u32 	%r12917, %r1426, 0, 8;
	cvt.u16.u32 	%rs23880, %r12917;
	bfe.u32 	%r12918, %r1426, 8, 8;
	cvt.u16.u32 	%rs23881, %r12918;
	bfe.u32 	%r12919, %r1426, 16, 8;
	cvt.u16.u32 	%rs23882, %r12919;
	bfe.u32 	%r12920, %r1426, 24, 8;
	cvt.u16.u32 	%rs23883, %r12920;
	ld.shared.v2.u8 	{%rs23884, %rs23885}, [%r12872+48];
	mov.b32 	%r1427, {%rs23884, %rs23885};
	ld.shared.u32 	%r33545, [%r12872+52];
	ld.shared.f64 	%fd499, [%r12872+56];
	ld.shared.v4.b32 	{%r1429, %r1430, %r1431, %r1432}, [%r12872+64];
	bfe.u32 	%r12921, %r1429, 0, 8;
	cvt.u16.u32 	%rs23936, %r12921;
	bfe.u32 	%r12922, %r1429, 8, 8;
	cvt.u16.u32 	%rs23937, %r12922;
	bfe.u32 	%r12923, %r1429, 16, 8;
	cvt.u16.u32 	%rs23938, %r12923;
	bfe.u32 	%r12924, %r1429, 24, 8;
	cvt.u16.u32 	%rs23939, %r12924;
	bfe.u32 	%r12925, %r1430, 0, 8;
	cvt.u16.u32 	%rs23940, %r12925;
	bfe.u32 	%r12926, %r1430, 8, 8;
	cvt.u16.u32 	%rs23941, %r12926;
	bfe.u32 	%r12927, %r1430, 16, 8;
	cvt.u16.u32 	%rs23942, %r12927;
	bfe.u32 	%r12928, %r1430, 24, 8;
	cvt.u16.u32 	%rs23943, %r12928;
	bfe.u32 	%r12929, %r1431, 0, 8;
	cvt.u16.u32 	%rs23944, %r12929;
	bfe.u32 	%r12930, %r1431, 8, 8;
	cvt.u16.u32 	%rs23945, %r12930;
	bfe.u32 	%r12931, %r1431, 16, 8;
	cvt.u16.u32 	%rs23946, %r12931;
	bfe.u32 	%r12932, %r1431, 24, 8;
	cvt.u16.u32 	%rs23947, %r12932;
	bfe.u32 	%r12933, %r1432, 0, 8;
	cvt.u16.u32 	%rs23948, %r12933;
	bfe.u32 	%r12934, %r1432, 8, 8;
	cvt.u16.u32 	%rs23949, %r12934;
	bfe.u32 	%r12935, %r1432, 16, 8;
	cvt.u16.u32 	%rs23950, %r12935;
	bfe.u32 	%r12936, %r1432, 24, 8;
	cvt.u16.u32 	%rs23951, %r12936;
	ld.shared.v4.b32 	{%r1433, %r1434, %r1435, %r1436}, [%r12872+80];
	bfe.u32 	%r12937, %r1433, 0, 8;
	cvt.u16.u32 	%rs23952, %r12937;
	bfe.u32 	%r12938, %r1433, 8, 8;
	cvt.u16.u32 	%rs23953, %r12938;
	bfe.u32 	%r12939, %r1433, 16, 8;
	cvt.u16.u32 	%rs23954, %r12939;
	bfe.u32 	%r12940, %r1433, 24, 8;
	cvt.u16.u32 	%rs23955, %r12940;
	bfe.u32 	%r12941, %r1434, 0, 8;
	cvt.u16.u32 	%rs23956, %r12941;
	bfe.u32 	%r12942, %r1434, 8, 8;
	cvt.u16.u32 	%rs23957, %r12942;
	bfe.u32 	%r12943, %r1434, 16, 8;
	cvt.u16.u32 	%rs23958, %r12943;
	bfe.u32 	%r12944, %r1434, 24, 8;
	cvt.u16.u32 	%rs23959, %r12944;
	bfe.u32 	%r12945, %r1435, 0, 8;
	cvt.u16.u32 	%rs23960, %r12945;
	bfe.u32 	%r12946, %r1435, 8, 8;
	cvt.u16.u32 	%rs23961, %r12946;
	bfe.u32 	%r12947, %r1435, 16, 8;
	cvt.u16.u32 	%rs23962, %r12947;
	bfe.u32 	%r12948, %r1435, 24, 8;
	cvt.u16.u32 	%rs23963, %r12948;
	bfe.u32 	%r12949, %r1436, 0, 8;
	cvt.u16.u32 	%rs23964, %r12949;
	bfe.u32 	%r12950, %r1436, 8, 8;
	cvt.u16.u32 	%rs23965, %r12950;
	bfe.u32 	%r12951, %r1436, 16, 8;
	cvt.u16.u32 	%rs23966, %r12951;
	bfe.u32 	%r12952, %r1436, 24, 8;
	cvt.u16.u32 	%rs23967, %r12952;
	ld.shared.v4.b32 	{%r1437, %r1438, %r1439, %r1440}, [%r12872+96];
	bfe.u32 	%r12953, %r1437, 0, 8;
	cvt.u16.u32 	%rs23968, %r12953;
	bfe.u32 	%r12954, %r1437, 8, 8;
	cvt.u16.u32 	%rs23969, %r12954;
	bfe.u32 	%r12955, %r1437, 16, 8;
	cvt.u16.u32 	%rs23970, %r12955;
	bfe.u32 	%r12956, %r1437, 24, 8;
	cvt.u16.u32 	%rs23971, %r12956;
	bfe.u32 	%r12957, %r1438, 0, 8;
	cvt.u16.u32 	%rs23972, %r12957;
	bfe.u32 	%r12958, %r1438, 8, 8;
	cvt.u16.u32 	%rs23973, %r12958;
	bfe.u32 	%r12959, %r1438, 16, 8;
	cvt.u16.u32 	%rs23974, %r12959;
	bfe.u32 	%r12960, %r1438, 24, 8;
	cvt.u16.u32 	%rs23975, %r12960;
	bfe.u32 	%r12961, %r1439, 0, 8;
	cvt.u16.u32 	%rs23976, %r12961;
	bfe.u32 	%r12962, %r1439, 8, 8;
	cvt.u16.u32 	%rs23977, %r12962;
	bfe.u32 	%r12963, %r1439, 16, 8;
	cvt.u16.u32 	%rs23978, %r12963;
	bfe.u32 	%r12964, %r1439, 24, 8;
	cvt.u16.u32 	%rs23979, %r12964;
	bfe.u32 	%r12965, %r1440, 0, 8;
	cvt.u16.u32 	%rs23980, %r12965;
	bfe.u32 	%r12966, %r1440, 8, 8;
	cvt.u16.u32 	%rs23981, %r12966;
	bfe.u32 	%r12967, %r1440, 16, 8;
	cvt.u16.u32 	%rs23982, %r12967;
	bfe.u32 	%r12968, %r1440, 24, 8;
	cvt.u16.u32 	%rs23983, %r12968;
	ld.shared.v2.u8 	{%rs23984, %rs23985}, [%r12872+112];
	mov.b32 	%r1441, {%rs23984, %rs23985};
	ld.shared.u32 	%r33553, [%r12872+116];
	ld.shared.f64 	%fd500, [%r12872+120];
	bar.sync 	0;
	shl.b32 	%r12969, %r1395, 2;
	add.s32 	%r12971, %r12694, %r12969;
	add.s32 	%r1443, %r12971, 1920;
	st.shared.u32 	[%r12971+1920], %r1409;
	bar.sync 	0;
	setp.eq.s32 	%p277, %r1395, 0;
	mov.b32 	%r33392, 0;
	@%p277 bra 	$L__BB1_697;
	ld.shared.u32 	%r33393, [%r1443+-4];
	setp.ne.s32 	%p278, %r33393, %r1408;
	selp.u32 	%r33392, 1, 0, %p278;
$L__BB1_697:
	setp.ne.s32 	%p279, %r1408, %r1409;
	setp.eq.s32 	%p280, %r1396, %r3;
	selp.b32 	%r1448, 1, %r33392, %p280;
	st.local.v2.b32 	[%rd94+8], {%r1415, %r1416};
	st.local.v4.b32 	[%rd94+16], {%r1417, %r1418, %r1419, %r1420};
	st.local.v4.b32 	[%rd94+32], {%r1421, %r1422, %r1423, %r1424};
	st.local.v2.b32 	[%rd94+48], {%r1425, %r1426};
	mov.b32 	{%rs16863, %rs16864}, %r1427;
	st.local.v2.u8 	[%rd94+56], {%rs16863, %rs16864};
	st.local.u32 	[%rd94+60], %r33545;
	st.local.f64 	[%rd94+64], %fd499;
	st.local.u32 	[%rd94], %r1448;
	add.s32 	%r12972, %r1396, 1;
	setp.eq.s32 	%p281, %r12972, %r3;
	or.pred  	%p1, %p281, %p279;
	selp.u32 	%r12973, 1, 0, %p1;
	st.local.v4.b32 	[%rd94+80], {%r1429, %r1430, %r1431, %r1432};
	st.local.v4.b32 	[%rd94+96], {%r1433, %r1434, %r1435, %r1436};
	st.local.v4.b32 	[%rd94+112], {%r1437, %r1438, %r1439, %r1440};
	mov.b32 	{%rs16865, %rs16866}, %r1441;
	st.local.v2.u8 	[%rd94+128], {%rs16865, %rs16866};
	st.local.u32 	[%rd94+132], %r33553;
	st.local.f64 	[%rd94+136], %fd500;
	st.local.u32 	[%rd94+72], %r12973;
	mov.b32 	%r12974, 0;
	st.local.u32 	[%rd95+60], %r12974;
	mov.b64 	%rd1737, 0;
	st.local.u64 	[%rd95+64], %rd1737;
	mov.b16 	%rs16867, 0;
	st.local.u8 	[%rd95+8], %rs16867;
	st.local.u32 	[%rd92], %r1448;
	add.s64 	%rd233, %rd92, 8;
	st.local.v2.b32 	[%rd92+8], {%r1415, %r1416};
	st.local.v2.b32 	[%rd92+16], {%r1417, %r1418};
	st.local.v2.b32 	[%rd92+24], {%r1419, %r1420};
	st.local.v2.b32 	[%rd92+32], {%r1421, %r1422};
	st.local.v2.b32 	[%rd92+40], {%r1423, %r1424};
	st.local.v2.b32 	[%rd92+48], {%r1425, %r1426};
	st.local.v2.u8 	[%rd92+56], {%rs16863, %rs16864};
	st.local.u32 	[%rd92+60], %r33545;
	st.local.f64 	[%rd92+64], %fd499;
	mov.u16 	%rs22486, %rs23936;
	mov.u16 	%rs22487, %rs23937;
	mov.u16 	%rs22488, %rs23938;
	mov.u16 	%rs22489, %rs23939;
	mov.u16 	%rs22490, %rs23940;
	mov.u16 	%rs22491, %rs23941;
	mov.u16 	%rs22492, %rs23942;
	mov.u16 	%rs22493, %rs23943;
	mov.u16 	%rs22494, %rs23944;
	mov.u16 	%rs22495, %rs23945;
	mov.u16 	%rs22496, %rs23946;
	mov.u16 	%rs22497, %rs23947;
	mov.u16 	%rs22498, %rs23948;
	mov.u16 	%rs22499, %rs23949;
	mov.u16 	%rs22500, %rs23950;
	mov.u16 	%rs22501, %rs23951;
	mov.u16 	%rs22502, %rs23952;
	mov.u16 	%rs22503, %rs23953;
	mov.u16 	%rs22504, %rs23954;
	mov.u16 	%rs22505, %rs23955;
	mov.u16 	%rs22506, %rs23956;
	mov.u16 	%rs22507, %rs23957;
	mov.u16 	%rs22508, %rs23958;
	mov.u16 	%rs22509, %rs23959;
	mov.u16 	%rs22510, %rs23960;
	mov.u16 	%rs22511, %rs23961;
	mov.u16 	%rs22512, %rs23962;
	mov.u16 	%rs22513, %rs23963;
	mov.u16 	%rs22514, %rs23964;
	mov.u16 	%rs22515, %rs23965;
	mov.u16 	%rs22516, %rs23966;
	mov.u16 	%rs22517, %rs23967;
	mov.u16 	%rs22518, %rs23968;
	mov.u16 	%rs22519, %rs23969;
	mov.u16 	%rs22520, %rs23970;
	mov.u16 	%rs22521, %rs23971;
	mov.u16 	%rs22522, %rs23972;
	mov.u16 	%rs22523, %rs23973;
	mov.u16 	%rs22524, %rs23974;
	mov.u16 	%rs22525, %rs23975;
	mov.u16 	%rs22526, %rs23976;
	mov.u16 	%rs22527, %rs23977;
	mov.u16 	%rs22528, %rs23978;
	mov.u16 	%rs22529, %rs23979;
	mov.u16 	%rs22530, %rs23980;
	mov.u16 	%rs22531, %rs23981;
	mov.u16 	%rs22532, %rs23982;
	mov.u16 	%rs22533, %rs23983;
	mov.u16 	%rs22534, %rs23984;
	mov.u16 	%rs22535, %rs23985;
	mov.u32 	%r33400, %r33553;
	mov.f64 	%fd481, %fd500;
	@%p1 bra 	$L__BB1_709;
	mov.b16 	%rs16868, 0;
	st.local.u8 	[%rd91], %rs16868;
	add.s32 	%r12976, %r33553, %r33545;
	st.local.u32 	[%rd91+52], %r12976;
	add.f64 	%fd330, %fd499, %fd500;
	st.local.f64 	[%rd91+56], %fd330;
	mov.b32 	%r33394, 0;
$L__BB1_699:
	mov.u32 	%r1461, %r33394;
	cvt.u64.u32 	%rd1738, %r1461;
	add.s64 	%rd1739, %rd91, %rd1738;
	ld.local.u8 	%rs16869, [%rd1739];
	setp.ne.s16 	%p282, %rs16869, 0;
	add.s32 	%r33394, %r1461, 1;
	@%p282 bra 	$L__BB1_699;
	and.b16  	%rs16870, %rs23836, 255;
	setp.eq.s16 	%p283, %rs16870, 0;
	mov.u32 	%r33396, %r1461;
	@%p283 bra 	$L__BB1_703;
	mov.b32 	%r33395, 0;
$L__BB1_702:
	add.s32 	%r12978, %r33395, %r1461;
	cvt.u64.u32 	%rd1740, %r12978;
	add.s64 	%rd1741, %rd92, %rd1740;
	ld.local.u8 	%rs16871, [%rd1741+8];
	add.s64 	%rd1742, %rd91, %rd1740;
	st.local.u8 	[%rd1742], %rs16871;
	add.s32 	%r1464, %r33395, 1;
	add.s32 	%r33396, %r1464, %r1461;
	cvt.u64.u32 	%rd1743, %r33395;
	add.s64 	%rd1744, %rd233, %rd1743;
	ld.local.u8 	%rs16872, [%rd1744+1];
	setp.ne.s16 	%p284, %rs16872, 0;
	mov.u32 	%r33395, %r1464;
	@%p284 bra 	$L__BB1_702;
$L__BB1_703:
	cvt.u64.u32 	%rd1745, %r33396;
	add.s64 	%rd1746, %rd91, %rd1745;
	mov.b16 	%rs16873, 0;
	st.local.u8 	[%rd1746+1], %rs16873;
	mov.b32 	%r33397, 0;
$L__BB1_704:
	mov.u32 	%r1467, %r33397;
	cvt.u64.u32 	%rd1747, %r1467;
	add.s64 	%rd1748, %rd91, %rd1747;
	ld.local.u8 	%rs16874, [%rd1748];
	setp.ne.s16 	%p285, %rs16874, 0;
	add.s32 	%r33397, %r1467, 1;
	@%p285 bra 	$L__BB1_704;
	and.b16  	%rs16875, %rs23936, 255;
	setp.eq.s16 	%p286, %rs16875, 0;
	mov.u32 	%r33399, %r1467;
	@%p286 bra 	$L__BB1_708;
	mov.b32 	%r33398, 0;
$L__BB1_707:
	add.s32 	%r12981, %r33398, %r1467;
	cvt.u64.u32 	%rd1749, %r12981;
	add.s64 	%rd1750, %rd94, %rd1749;
	ld.local.u8 	%rs16876, [%rd1750+80];
	add.s64 	%rd1751, %rd91, %rd1749;
	st.local.u8 	[%rd1751], %rs16876;
	add.s32 	%r1470, %r33398, 1;
	add.s32 	%r33399, %r1470, %r1467;
	cvt.u64.u32 	%rd1752, %r33398;
	add.s64 	%rd1753, %rd225, %rd1752;
	ld.local.u8 	%rs16877, [%rd1753+1];
	setp.ne.s16 	%p287, %rs16877, 0;
	mov.u32 	%r33398, %r1470;
	@%p287 bra 	$L__BB1_707;
$L__BB1_708:
	cvt.u64.u32 	%rd1754, %r33399;
	add.s64 	%rd1755, %rd91, %rd1754;
	mov.b16 	%rs16878, 0;
	st.local.u8 	[%rd1755+1], %rs16878;
	ld.local.v2.b32 	{%r12982, %r12983}, [%rd91];
	bfe.u32 	%r12984, %r12982, 0, 8;
	cvt.u16.u32 	%rs22486, %r12984;
	bfe.u32 	%r12985, %r12982, 8, 8;
	cvt.u16.u32 	%rs22487, %r12985;
	bfe.u32 	%r12986, %r12982, 16, 8;
	cvt.u16.u32 	%rs22488, %r12986;
	bfe.u32 	%r12987, %r12982, 24, 8;
	cvt.u16.u32 	%rs22489, %r12987;
	bfe.u32 	%r12988, %r12983, 0, 8;
	cvt.u16.u32 	%rs22490, %r12988;
	bfe.u32 	%r12989, %r12983, 8, 8;
	cvt.u16.u32 	%rs22491, %r12989;
	bfe.u32 	%r12990, %r12983, 16, 8;
	cvt.u16.u32 	%rs22492, %r12990;
	bfe.u32 	%r12991, %r12983, 24, 8;
	cvt.u16.u32 	%rs22493, %r12991;
	ld.local.v2.b32 	{%r12992, %r12993}, [%rd91+8];
	bfe.u32 	%r12994, %r12992, 0, 8;
	cvt.u16.u32 	%rs22494, %r12994;
	bfe.u32 	%r12995, %r12992, 8, 8;
	cvt.u16.u32 	%rs22495, %r12995;
	bfe.u32 	%r12996, %r12992, 16, 8;
	cvt.u16.u32 	%rs22496, %r12996;
	bfe.u32 	%r12997, %r12992, 24, 8;
	cvt.u16.u32 	%rs22497, %r12997;
	bfe.u32 	%r12998, %r12993, 0, 8;
	cvt.u16.u32 	%rs22498, %r12998;
	bfe.u32 	%r12999, %r12993, 8, 8;
	cvt.u16.u32 	%rs22499, %r12999;
	bfe.u32 	%r13000, %r12993, 16, 8;
	cvt.u16.u32 	%rs22500, %r13000;
	bfe.u32 	%r13001, %r12993, 24, 8;
	cvt.u16.u32 	%rs22501, %r13001;
	ld.local.v2.b32 	{%r13002, %r13003}, [%rd91+16];
	bfe.u32 	%r13004, %r13002, 0, 8;
	cvt.u16.u32 	%rs22502, %r13004;
	bfe.u32 	%r13005, %r13002, 8, 8;
	cvt.u16.u32 	%rs22503, %r13005;
	bfe.u32 	%r13006, %r13002, 16, 8;
	cvt.u16.u32 	%rs22504, %r13006;
	bfe.u32 	%r13007, %r13002, 24, 8;
	cvt.u16.u32 	%rs22505, %r13007;
	bfe.u32 	%r13008, %r13003, 0, 8;
	cvt.u16.u32 	%rs22506, %r13008;
	bfe.u32 	%r13009, %r13003, 8, 8;
	cvt.u16.u32 	%rs22507, %r13009;
	bfe.u32 	%r13010, %r13003, 16, 8;
	cvt.u16.u32 	%rs22508, %r13010;
	bfe.u32 	%r13011, %r13003, 24, 8;
	cvt.u16.u32 	%rs22509, %r13011;
	ld.local.v2.b32 	{%r13012, %r13013}, [%rd91+24];
	bfe.u32 	%r13014, %r13012, 0, 8;
	cvt.u16.u32 	%rs22510, %r13014;
	bfe.u32 	%r13015, %r13012, 8, 8;
	cvt.u16.u32 	%rs22511, %r13015;
	bfe.u32 	%r13016, %r13012, 16, 8;
	cvt.u16.u32 	%rs22512, %r13016;
	bfe.u32 	%r13017, %r13012, 24, 8;
	cvt.u16.u32 	%rs22513, %r13017;
	bfe.u32 	%r13018, %r13013, 0, 8;
	cvt.u16.u32 	%rs22514, %r13018;
	bfe.u32 	%r13019, %r13013, 8, 8;
	cvt.u16.u32 	%rs22515, %r13019;
	bfe.u32 	%r13020, %r13013, 16, 8;
	cvt.u16.u32 	%rs22516, %r13020;
	bfe.u32 	%r13021, %r13013, 24, 8;
	cvt.u16.u32 	%rs22517, %r13021;
	ld.local.v2.b32 	{%r13022, %r13023}, [%rd91+32];
	bfe.u32 	%r13024, %r13022, 0, 8;
	cvt.u16.u32 	%rs22518, %r13024;
	bfe.u32 	%r13025, %r13022, 8, 8;
	cvt.u16.u32 	%rs22519, %r13025;
	bfe.u32 	%r13026, %r13022, 16, 8;
	cvt.u16.u32 	%rs22520, %r13026;
	bfe.u32 	%r13027, %r13022, 24, 8;
	cvt.u16.u32 	%rs22521, %r13027;
	bfe.u32 	%r13028, %r13023, 0, 8;
	cvt.u16.u32 	%rs22522, %r13028;
	bfe.u32 	%r13029, %r13023, 8, 8;
	cvt.u16.u32 	%rs22523, %r13029;
	bfe.u32 	%r13030, %r13023, 16, 8;
	cvt.u16.u32 	%rs22524, %r13030;
	bfe.u32 	%r13031, %r13023, 24, 8;
	cvt.u16.u32 	%rs22525, %r13031;
	ld.local.v2.b32 	{%r13032, %r13033}, [%rd91+40];
	bfe.u32 	%r13034, %r13032, 0, 8;
	cvt.u16.u32 	%rs22526, %r13034;
	bfe.u32 	%r13035, %r13032, 8, 8;
	cvt.u16.u32 	%rs22527, %r13035;
	bfe.u32 	%r13036, %r13032, 16, 8;
	cvt.u16.u32 	%rs22528, %r13036;
	bfe.u32 	%r13037, %r13032, 24, 8;
	cvt.u16.u32 	%rs22529, %r13037;
	bfe.u32 	%r13038, %r13033, 0, 8;
	cvt.u16.u32 	%rs22530, %r13038;
	bfe.u32 	%r13039, %r13033, 8, 8;
	cvt.u16.u32 	%rs22531, %r13039;
	bfe.u32 	%r13040, %r13033, 16, 8;
	cvt.u16.u32 	%rs22532, %r13040;
	bfe.u32 	%r13041, %r13033, 24, 8;
	cvt.u16.u32 	%rs22533, %r13041;
	ld.local.v2.u8 	{%rs22534, %rs22535}, [%rd91+48];
	ld.local.u32 	%r33400, [%rd91+52];
	ld.local.f64 	%fd481, [%rd91+56];
$L__BB1_709:
	selp.u32 	%r13132, 1, 0, %p1;
	add.s32 	%r13043, %r1448, %r13132;
	st.local.u32 	[%rd92], %r13043;
	cvt.u32.u16 	%r13133, %rs22492;
	cvt.u32.u16 	%r13134, %rs22493;
	prmt.b32 	%r13135, %r13133, %r13134, 0x3340U;
	cvt.u32.u16 	%r13136, %rs22491;
	cvt.u32.u16 	%r13137, %rs22490;
	prmt.b32 	%r13138, %r13137, %r13136, 0x3340U;
	prmt.b32 	%r13139, %r13138, %r13135, 0x5410U;
	cvt.u32.u16 	%r13140, %rs22488;
	cvt.u32.u16 	%r13141, %rs22489;
	prmt.b32 	%r13142, %r13140, %r13141, 0x3340U;
	cvt.u32.u16 	%r13143, %rs22487;
	cvt.u32.u16 	%r13144, %rs22486;
	prmt.b32 	%r13145, %r13144, %r13143, 0x3340U;
	prmt.b32 	%r13146, %r13145, %r13142, 0x5410U;
	st.local.v2.b32 	[%rd92+8], {%r13146, %r13139};
	cvt.u32.u16 	%r13147, %rs22500;
	cvt.u32.u16 	%r13148, %rs22501;
	prmt.b32 	%r13149, %r13147, %r13148, 0x3340U;
	cvt.u32.u16 	%r13150, %rs22499;
	cvt.u32.u16 	%r13151, %rs22498;
	prmt.b32 	%r13152, %r13151, %r13150, 0x3340U;
	prmt.b32 	%r13153, %r13152, %r13149, 0x5410U;
	cvt.u32.u16 	%r13154, %rs22496;
	cvt.u32.u16 	%r13155, %rs22497;
	prmt.b32 	%r13156, %r13154, %r13155, 0x3340U;
	cvt.u32.u16 	%r13157, %rs22495;
	cvt.u32.u16 	%r13158, %rs22494;
	prmt.b32 	%r13159, %r13158, %r13157, 0x3340U;
	prmt.b32 	%r13160, %r13159, %r13156, 0x5410U;
	st.local.v2.b32 	[%rd92+16], {%r13160, %r13153};
	cvt.u32.u16 	%r13161, %rs22508;
	cvt.u32.u16 	%r13162, %rs22509;
	prmt.b32 	%r13163, %r13161, %r13162, 0x3340U;
	cvt.u32.u16 	%r13164, %rs22507;
	cvt.u32.u16 	%r13165, %rs22506;
	prmt.b32 	%r13166, %r13165, %r13164, 0x3340U;
	prmt.b32 	%r13167, %r13166, %r13163, 0x5410U;
	cvt.u32.u16 	%r13168, %rs22504;
	cvt.u32.u16 	%r13169, %rs22505;
	prmt.b32 	%r13170, %r13168, %r13169, 0x3340U;
	cvt.u32.u16 	%r13171, %rs22503;
	cvt.u32.u16 	%r13172, %rs22502;
	prmt.b32 	%r13173, %r13172, %r13171, 0x3340U;
	prmt.b32 	%r13174, %r13173, %r13170, 0x5410U;
	st.local.v2.b32 	[%rd92+24], {%r13174, %r13167};
	cvt.u32.u16 	%r13175, %rs22516;
	cvt.u32.u16 	%r13176, %rs22517;
	prmt.b32 	%r13177, %r13175, %r13176, 0x3340U;
	cvt.u32.u16 	%r13178, %rs22515;
	cvt.u32.u16 	%r13179, %rs22514;
	prmt.b32 	%r13180, %r13179, %r13178, 0x3340U;
	prmt.b32 	%r13181, %r13180, %r13177, 0x5410U;
	cvt.u32.u16 	%r13182, %rs22512;
	cvt.u32.u16 	%r13183, %rs22513;
	prmt.b32 	%r13184, %r13182, %r13183, 0x3340U;
	cvt.u32.u16 	%r13185, %rs22511;
	cvt.u32.u16 	%r13186, %rs22510;
	prmt.b32 	%r13187, %r13186, %r13185, 0x3340U;
	prmt.b32 	%r13188, %r13187, %r13184, 0x5410U;
	st.local.v2.b32 	[%rd92+32], {%r13188, %r13181};
	cvt.u32.u16 	%r13189, %rs22524;
	cvt.u32.u16 	%r13190, %rs22525;
	prmt.b32 	%r13191, %r13189, %r13190, 0x3340U;
	cvt.u32.u16 	%r13192, %rs22523;
	cvt.u32.u16 	%r13193, %rs22522;
	prmt.b32 	%r13194, %r13193, %r13192, 0x3340U;
	prmt.b32 	%r13195, %r13194, %r13191, 0x5410U;
	cvt.u32.u16 	%r13196, %rs22520;
	cvt.u32.u16 	%r13197, %rs22521;
	prmt.b32 	%r13198, %r13196, %r13197, 0x3340U;
	cvt.u32.u16 	%r13199, %rs22519;
	cvt.u32.u16 	%r13200, %rs22518;
	prmt.b32 	%r13201, %r13200, %r13199, 0x3340U;
	prmt.b32 	%r13202, %r13201, %r13198, 0x5410U;
	st.local.v2.b32 	[%rd92+40], {%r13202, %r13195};
	cvt.u32.u16 	%r13203, %rs22532;
	cvt.u32.u16 	%r13204, %rs22533;
	prmt.b32 	%r13205, %r13203, %r13204, 0x3340U;
	cvt.u32.u16 	%r13206, %rs22531;
	cvt.u32.u16 	%r13207, %rs22530;
	prmt.b32 	%r13208, %r13207, %r13206, 0x3340U;
	prmt.b32 	%r13209, %r13208, %r13205, 0x5410U;
	cvt.u32.u16 	%r13210, %rs22528;
	cvt.u32.u16 	%r13211, %rs22529;
	prmt.b32 	%r13212, %r13210, %r13211, 0x3340U;
	cvt.u32.u16 	%r13213, %rs22527;
	cvt.u32.u16 	%r13214, %rs22526;
	prmt.b32 	%r13215, %r13214, %r13213, 0x3340U;
	prmt.b32 	%r13216, %r13215, %r13212, 0x5410U;
	st.local.v2.b32 	[%rd92+48], {%r13216, %r13209};
	st.local.v2.u8 	[%rd92+56], {%rs22534, %rs22535};
	st.local.u32 	[%rd92+60], %r33400;
	st.local.f64 	[%rd92+64], %fd481;
	mov.b64 	%rd1756, %fd481;
	mov.b64 	{%r13123, %r13128}, %rd1756;
	st.local.u32 	[%rd93], %r13043;
	st.local.v2.b32 	[%rd93+8], {%r13146, %r13139};
	st.local.v2.b32 	[%rd93+16], {%r13160, %r13153};
	st.local.v2.b32 	[%rd93+24], {%r13174, %r13167};
	st.local.v2.b32 	[%rd93+32], {%r13188, %r13181};
	st.local.v2.b32 	[%rd93+40], {%r13202, %r13195};
	st.local.v2.b32 	[%rd93+48], {%r13216, %r13209};
	st.local.v2.u8 	[%rd93+56], {%rs22534, %rs22535};
	st.local.u32 	[%rd93+60], %r33400;
	st.local.f64 	[%rd93+64], %fd481;
	st.local.u32 	[%rd88], %r13043;
	st.local.v2.b32 	[%rd88+8], {%r13146, %r13139};
	st.local.v2.b32 	[%rd88+16], {%r13160, %r13153};
	st.local.v2.b32 	[%rd88+24], {%r13174, %r13167};
	st.local.v2.b32 	[%rd88+32], {%r13188, %r13181};
	st.local.v2.b32 	[%rd88+40], {%r13202, %r13195};
	st.local.v2.b32 	[%rd88+48], {%r13216, %r13209};
	st.local.v2.u8 	[%rd88+56], {%rs22534, %rs22535};
	st.local.u32 	[%rd88+60], %r33400;
	st.local.f64 	[%rd88+64], %fd481;
	and.b32  	%r13217, %r13144, 255;
	and.b16  	%rs16879, %rs22487, 255;
	mul.wide.u16 	%r13218, %rs16879, 256;
	or.b32  	%r13219, %r13218, %r13217;
	shl.b32 	%r13220, %r13140, 16;
	and.b32  	%r13221, %r13220, 16711680;
	or.b32  	%r13222, %r13219, %r13221;
	shl.b32 	%r13223, %r13141, 24;
	or.b32  	%r13053, %r13222, %r13223;
	and.b32  	%r13224, %r13137, 255;
	and.b16  	%rs16880, %rs22491, 255;
	mul.wide.u16 	%r13225, %rs16880, 256;
	or.b32  	%r13226, %r13225, %r13224;
	shl.b32 	%r13227, %r13133, 16;
	and.b32  	%r13228, %r13227, 16711680;
	or.b32  	%r13229, %r13226, %r13228;
	shl.b32 	%r13230, %r13134, 24;
	or.b32  	%r13058, %r13229, %r13230;
	and.b32  	%r13231, %r13158, 255;
	and.b16  	%rs16881, %rs22495, 255;
	mul.wide.u16 	%r13232, %rs16881, 256;
	or.b32  	%r13233, %r13232, %r13231;
	shl.b32 	%r13234, %r13154, 16;
	and.b32  	%r13235, %r13234, 16711680;
	or.b32  	%r13236, %r13233, %r13235;
	shl.b32 	%r13237, %r13155, 24;
	or.b32  	%r13063, %r13236, %r13237;
	and.b32  	%r13238, %r13151, 255;
	and.b16  	%rs16882, %rs22499, 255;
	mul.wide.u16 	%r13239, %rs16882, 256;
	or.b32  	%r13240, %r13239, %r13238;
	shl.b32 	%r13241, %r13147, 16;
	and.b32  	%r13242, %r13241, 16711680;
	or.b32  	%r13243, %r13240, %r13242;
	shl.b32 	%r13244, %r13148, 24;
	or.b32  	%r13068, %r13243, %r13244;
	and.b32  	%r13245, %r13172, 255;
	and.b16  	%rs16883, %rs22503, 255;
	mul.wide.u16 	%r13246, %rs16883, 256;
	or.b32  	%r13247, %r13246, %r13245;
	shl.b32 	%r13248, %r13168, 16;
	and.b32  	%r13249, %r13248, 16711680;
	or.b32  	%r13250, %r13247, %r13249;
	shl.b32 	%r13251, %r13169, 24;
	or.b32  	%r13073, %r13250, %r13251;
	and.b32  	%r13252, %r13165, 255;
	and.b16  	%rs16884, %rs22507, 255;
	mul.wide.u16 	%r13253, %rs16884, 256;
	or.b32  	%r13254, %r13253, %r13252;
	shl.b32 	%r13255, %r13161, 16;
	and.b32  	%r13256, %r13255, 16711680;
	or.b32  	%r13257, %r13254, %r13256;
	shl.b32 	%r13258, %r13162, 24;
	or.b32  	%r13078, %r13257, %r13258;
	and.b32  	%r13259, %r13186, 255;
	and.b16  	%rs16885, %rs22511, 255;
	mul.wide.u16 	%r13260, %rs16885, 256;
	or.b32  	%r13261, %r13260, %r13259;
	shl.b32 	%r13262, %r13182, 16;
	and.b32  	%r13263, %r13262, 16711680;
	or.b32  	%r13264, %r13261, %r13263;
	shl.b32 	%r13265, %r13183, 24;
	or.b32  	%r13083, %r13264, %r13265;
	and.b32  	%r13266, %r13179, 255;
	and.b16  	%rs16886, %rs22515, 255;
	mul.wide.u16 	%r13267, %rs16886, 256;
	or.b32  	%r13268, %r13267, %r13266;
	shl.b32 	%r13269, %r13175, 16;
	and.b32  	%r13270, %r13269, 16711680;
	or.b32  	%r13271, %r13268, %r13270;
	shl.b32 	%r13272, %r13176, 24;
	or.b32  	%r13088, %r13271, %r13272;
	and.b32  	%r13273, %r13200, 255;
	and.b16  	%rs16887, %rs22519, 255;
	mul.wide.u16 	%r13274, %rs16887, 256;
	or.b32  	%r13275, %r13274, %r13273;
	shl.b32 	%r13276, %r13196, 16;
	and.b32  	%r13277, %r13276, 16711680;
	or.b32  	%r13278, %r13275, %r13277;
	shl.b32 	%r13279, %r13197, 24;
	or.b32  	%r13093, %r13278, %r13279;
	and.b32  	%r13280, %r13193, 255;
	and.b16  	%rs16888, %rs22523, 255;
	mul.wide.u16 	%r13281, %rs16888, 256;
	or.b32  	%r13282, %r13281, %r13280;
	shl.b32 	%r13283, %r13189, 16;
	and.b32  	%r13284, %r13283, 16711680;
	or.b32  	%r13285, %r13282, %r13284;
	shl.b32 	%r13286, %r13190, 24;
	or.b32  	%r13098, %r13285, %r13286;
	and.b32  	%r13287, %r13214, 255;
	and.b16  	%rs16889, %rs22527, 255;
	mul.wide.u16 	%r13288, %rs16889, 256;
	or.b32  	%r13289, %r13288, %r13287;
	shl.b32 	%r13290, %r13210, 16;
	and.b32  	%r13291, %r13290, 16711680;
	or.b32  	%r13292, %r13289, %r13291;
	shl.b32 	%r13293, %r13211, 24;
	or.b32  	%r13103, %r13292, %r13293;
	and.b32  	%r13294, %r13207, 255;
	and.b16  	%rs16890, %rs22531, 255;
	mul.wide.u16 	%r13295, %rs16890, 256;
	or.b32  	%r13296, %r13295, %r13294;
	shl.b32 	%r13297, %r13203, 16;
	and.b32  	%r13298, %r13297, 16711680;
	or.b32  	%r13299, %r13296, %r13298;
	shl.b32 	%r13300, %r13204, 24;
	or.b32  	%r13108, %r13299, %r13300;
	cvt.u32.u16 	%r13301, %rs22534;
	and.b32  	%r13302, %r13301, 255;
	and.b16  	%rs16891, %rs22535, 255;
	mul.wide.u16 	%r13303, %rs16891, 256;
	or.b32  	%r13113, %r13303, %r13302;
	mov.b32 	%r13129, 1;
	mov.b32 	%r13130, 0;
	mov.b32 	%r13131, -1;
	// begin inline asm
	shfl.sync.up.b32 %r13042, %r13043, %r13129, %r13130, %r13131;
	// end inline asm
	// begin inline asm
	shfl.sync.up.b32 %r13047, %r13048, %r13129, %r13130, %r13131;
	// end inline asm
	// begin inline asm
	shfl.sync.up.b32 %r13052, %r13053, %r13129, %r13130, %r13131;
	// end inline asm
	// begin inline asm
	shfl.sync.up.b32 %r13057, %r13058, %r13129, %r13130, %r13131;
	// end inline asm
	// begin inline asm
	shfl.sync.up.b32 %r13062, %r13063, %r13129, %r13130, %r13131;
	// end inline asm
	// begin inline asm
	shfl.sync.up.b32 %r13067, %r13068, %r13129, %r13130, %r13131;
	// end inline asm
	// begin inline asm
	shfl.sync.up.b32 %r13072, %r13073, %r13129, %r13130, %r13131;
	// end inline asm
	// begin inline asm
	shfl.sync.up.b32 %r13077, %r13078, %r13129, %r13130, %r13131;
	// end inline asm
	// begin inline asm
	shfl.sync.up.b32 %r13082, %r13083, %r13129, %r13130, %r13131;
	// end inline asm
	// begin inline asm
	shfl.sync.up.b32 %r13087, %r13088, %r13129, %r13130, %r13131;
	// end inline asm
	// begin inline asm
	shfl.sync.up.b32 %r13092, %r13093, %r13129, %r13130, %r13131;
	// end inline asm
	// begin inline asm
	shfl.sync.up.b32 %r13097, %r13098, %r13129, %r13130, %r13131;
	// end inline asm
	// begin inline asm
	shfl.sync.up.b32 %r13102, %r13103, %r13129, %r13130, %r13131;
	// end inline asm
	// begin inline asm
	shfl.sync.up.b32 %r13107, %r13108, %r13129, %r13130, %r13131;
	// end inline asm
	// begin inline asm
	shfl.sync.up.b32 %r13112, %r13113, %r13129, %r13130, %r13131;
	// end inline asm
	// begin inline asm
	shfl.sync.up.b32 %r13117, %r33400, %r13129, %r13130, %r13131;
	// end inline asm
	// begin inline asm
	shfl.sync.up.b32 %r13122, %r13123, %r13129, %r13130, %r13131;
	// end inline asm
	// begin inline asm
	shfl.sync.up.b32 %r13127, %r13128, %r13129, %r13130, %r13131;
	// end inline asm
	mov.b64 	%rd1757, {%r13122, %r13127};
	mov.b64 	%fd148, %rd1757;
	cvt.u16.u32 	%rs8221, %r13052;
	cvt.u16.u32 	%rs16892, %r13112;
	shr.u32 	%r13304, %r13112, 8;
	cvt.u16.u32 	%rs16893, %r13304;
	st.local.u32 	[%rd89], %r13042;
	st.local.v2.b32 	[%rd89+8], {%r13052, %r13057};
	st.local.v2.b32 	[%rd89+16], {%r13062, %r13067};
	st.local.v2.b32 	[%rd89+24], {%r13072, %r13077};
	st.local.v2.b32 	[%rd89+32], {%r13082, %r13087};
	st.local.v2.b32 	[%rd89+40], {%r13092, %r13097};
	st.local.v2.b32 	[%rd89+48], {%r13102, %r13107};
	st.local.v2.u8 	[%rd89+56], {%rs16892, %rs16893};
	st.local.u32 	[%rd89+60], %r13117;
	st.local.v2.u32 	[%rd89+64], {%r13122, %r13127};
	setp.ne.s32 	%p288, %r13043, 0;
	mov.u16 	%rs22586, %rs22486;
	mov.u16 	%rs22587, %rs22487;
	mov.u16 	%rs22588, %rs22488;
	mov.u16 	%rs22589, %rs22489;
	mov.u16 	%rs22590, %rs22490;
	mov.u16 	%rs22591, %rs22491;
	mov.u16 	%rs22592, %rs22492;
	mov.u16 	%rs22593, %rs22493;
	mov.u16 	%rs22594, %rs22494;
	mov.u16 	%rs22595, %rs22495;
	mov.u16 	%rs22596, %rs22496;
	mov.u16 	%rs22597, %rs22497;
	mov.u16 	%rs22598, %rs22498;
	mov.u16 	%rs22599, %rs22499;
	mov.u16 	%rs22600, %rs22500;
	mov.u16 	%rs22601, %rs22501;
	mov.u16 	%rs22602, %rs22502;
	mov.u16 	%rs22603, %rs22503;
	mov.u16 	%rs22604, %rs22504;
	mov.u16 	%rs22605, %rs22505;
	mov.u16 	%rs22606, %rs22506;
	mov.u16 	%rs22607, %rs22507;
	mov.u16 	%rs22608, %rs22508;
	mov.u16 	%rs22609, %rs22509;
	mov.u16 	%rs22610, %rs22510;
	mov.u16 	%rs22611, %rs22511;
	mov.u16 	%rs22612, %rs22512;
	mov.u16 	%rs22613, %rs22513;
	mov.u16 	%rs22614, %rs22514;
	mov.u16 	%rs22615, %rs22515;
	mov.u16 	%rs22616, %rs22516;
	mov.u16 	%rs22617, %rs22517;
	mov.u16 	%rs22618, %rs22518;
	mov.u16 	%rs22619, %rs22519;
	mov.u16 	%rs22620, %rs22520;
	mov.u16 	%rs22621, %rs22521;
	mov.u16 	%rs22622, %rs22522;
	mov.u16 	%rs22623, %rs22523;
	mov.u16 	%rs22624, %rs22524;
	mov.u16 	%rs22625, %rs22525;
	mov.u16 	%rs22626, %rs22526;
	mov.u16 	%rs22627, %rs22527;
	mov.u16 	%rs22628, %rs22528;
	mov.u16 	%rs22629, %rs22529;
	mov.u16 	%rs22630, %rs22530;
	mov.u16 	%rs22631, %rs22531;
	mov.u16 	%rs22632, %rs22532;
	mov.u16 	%rs22633, %rs22533;
	mov.u16 	%rs22634, %rs22534;
	mov.u16 	%rs22635, %rs22535;
	mov.u32 	%r33411, %r33400;
	mov.u32 	%r33412, %r13123;
	mov.u32 	%r33413, %r13128;
	@%p288 bra 	$L__BB1_721;
	mov.b16 	%rs16894, 0;
	st.local.u8 	[%rd87], %rs16894;
	add.s32 	%r13306, %r33400, %r13117;
	st.local.u32 	[%rd87+52], %r13306;
	add.f64 	%fd331, %fd481, %fd148;
	st.local.f64 	[%rd87+56], %fd331;
	mov.b32 	%r33401, 0;
$L__BB1_711:
	mov.u32 	%r1479, %r33401;
	cvt.u64.u32 	%rd1758, %r1479;
	add.s64 	%rd1759, %rd87, %rd1758;
	ld.local.u8 	%rs16895, [%rd1759];
	setp.ne.s16 	%p289, %rs16895, 0;
	add.s32 	%r33401, %r1479, 1;
	@%p289 bra 	$L__BB1_711;
	and.b16  	%rs16896, %rs8221, 255;
	setp.eq.s16 	%p290, %rs16896, 0;
	mov.u32 	%r33403, %r1479;
	@%p290 bra 	$L__BB1_715;
	mov.b32 	%r33402, 0;
$L__BB1_714:
	add.s32 	%r13308, %r33402, %r1479;
	cvt.u64.u32 	%rd1760, %r13308;
	add.s64 	%rd1761, %rd89, %rd1760;
	ld.local.u8 	%rs16897, [%rd1761+8];
	add.s64 	%rd1762, %rd87, %rd1760;
	st.local.u8 	[%rd1762], %rs16897;
	add.s32 	%r1482, %r33402, 1;
	add.s32 	%r33403, %r1482, %r1479;
	cvt.u64.u32 	%rd1763, %r33402;
	add.s64 	%rd1764, %rd89, %rd1763;
	ld.local.u8 	%rs16898, [%rd1764+9];
	setp.ne.s16 	%p291, %rs16898, 0;
	mov.u32 	%r33402, %r1482;
	@%p291 bra 	$L__BB1_714;
$L__BB1_715:
	cvt.u64.u32 	%rd1765, %r33403;
	add.s64 	%rd1766, %rd87, %rd1765;
	mov.b16 	%rs16899, 0;
	st.local.u8 	[%rd1766+1], %rs16899;
	mov.b32 	%r33404, 0;
$L__BB1_716:
	mov.u32 	%r1485, %r33404;
	cvt.u64.u32 	%rd1767, %r1485;
	add.s64 	%rd1768, %rd87, %rd1767;
	ld.local.u8 	%rs16900, [%rd1768];
	setp.ne.s16 	%p292, %rs16900, 0;
	add.s32 	%r33404, %r1485, 1;
	@%p292 bra 	$L__BB1_716;
	and.b16  	%rs16901, %rs22486, 255;
	setp.eq.s16 	%p293, %rs16901, 0;
	mov.u32 	%r33406, %r1485;
	@%p293 bra 	$L__BB1_720;
	mov.b32 	%r33405, 0;
$L__BB1_719:
	add.s32 	%r13311, %r33405, %r1485;
	cvt.u64.u32 	%rd1769, %r13311;
	add.s64 	%rd1770, %rd88, %rd1769;
	ld.local.u8 	%rs16902, [%rd1770+8];
	add.s64 	%rd1771, %rd87, %rd1769;
	st.local.u8 	[%rd1771], %rs16902;
	add.s32 	%r1488, %r33405, 1;
	add.s32 	%r33406, %r1488, %r1485;
	cvt.u64.u32 	%rd1772, %r33405;
	add.s64 	%rd1773, %rd88, %rd1772;
	ld.local.u8 	%rs16903, [%rd1773+9];
	setp.ne.s16 	%p294, %rs16903, 0;
	mov.u32 	%r33405, %r1488;
	@%p294 bra 	$L__BB1_719;
$L__BB1_720:
	cvt.u64.u32 	%rd1774, %r33406;
	add.s64 	%rd1775, %rd87, %rd1774;
	mov.b16 	%rs16904, 0;
	st.local.u8 	[%rd1775+1], %rs16904;
	ld.local.v2.b32 	{%r13312, %r13313}, [%rd87];
	bfe.u32 	%r13314, %r13312, 0, 8;
	cvt.u16.u32 	%rs22586, %r13314;
	bfe.u32 	%r13315, %r13312, 8, 8;
	cvt.u16.u32 	%rs22587, %r13315;
	bfe.u32 	%r13316, %r13312, 16, 8;
	cvt.u16.u32 	%rs22588, %r13316;
	bfe.u32 	%r13317, %r13312, 24, 8;
	cvt.u16.u32 	%rs22589, %r13317;
	bfe.u32 	%r13318, %r13313, 0, 8;
	cvt.u16.u32 	%rs22590, %r13318;
	bfe.u32 	%r13319, %r13313, 8, 8;
	cvt.u16.u32 	%rs22591, %r13319;
	bfe.u32 	%r13320, %r13313, 16, 8;
	cvt.u16.u32 	%rs22592, %r13320;
	bfe.u32 	%r13321, %r13313, 24, 8;
	cvt.u16.u32 	%rs22593, %r13321;
	ld.local.v2.b32 	{%r13322, %r13323}, [%rd87+8];
	bfe.u32 	%r13324, %r13322, 0, 8;
	cvt.u16.u32 	%rs22594, %r13324;
	bfe.u32 	%r13325, %r13322, 8, 8;
	cvt.u16.u32 	%rs22595, %r13325;
	bfe.u32 	%r13326, %r13322, 16, 8;
	cvt.u16.u32 	%rs22596, %r13326;
	bfe.u32 	%r13327, %r13322, 24, 8;
	cvt.u16.u32 	%rs22597, %r13327;
	bfe.u32 	%r13328, %r13323, 0, 8;
	cvt.u16.u32 	%rs22598, %r13328;
	bfe.u32 	%r13329, %r13323, 8, 8;
	cvt.u16.u32 	%rs22599, %r13329;
	bfe.u32 	%r13330, %r13323, 16, 8;
	cvt.u16.u32 	%rs22600, %r13330;
	bfe.u32 	%r13331, %r13323, 24, 8;
	cvt.u16.u32 	%rs22601, %r13331;
	ld.local.v2.b32 	{%r13332, %r13333}, [%rd87+16];
	bfe.u32 	%r13334, %r13332, 0, 8;
	cvt.u16.u32 	%rs22602, %r13334;
	bfe.u32 	%r13335, %r13332, 8, 8;
	cvt.u16.u32 	%rs22603, %r13335;
	bfe.u32 	%r13336, %r13332, 16, 8;
	cvt.u16.u32 	%rs22604, %r13336;
	bfe.u32 	%r13337, %r13332, 24, 8;
	cvt.u16.u32 	%rs22605, %r13337;
	bfe.u32 	%r13338, %r13333, 0, 8;
	cvt.u16.u32 	%rs22606, %r13338;
	bfe.u32 	%r13339, %r13333, 8, 8;
	cvt.u16.u32 	%rs22607, %r13339;
	bfe.u32 	%r13340, %r13333, 16, 8;
	cvt.u16.u32 	%rs22608, %r13340;
	bfe.u32 	%r13341, %r13333, 24, 8;
	cvt.u16.u32 	%rs22609, %r13341;
	ld.local.v2.b32 	{%r13342, %r13343}, [%rd87+24];
	bfe.u32 	%r13344, %r13342, 0, 8;
	cvt.u16.u32 	%rs22610, %r13344;
	bfe.u32 	%r13345, %r13342, 8, 8;
	cvt.u16.u32 	%rs22611, %r13345;
	bfe.u32 	%r13346, %r13342, 16, 8;
	cvt.u16.u32 	%rs22612, %r13346;
	bfe.u32 	%r13347, %r13342, 24, 8;
	cvt.u16.u32 	%rs22613, %r13347;
	bfe.u32 	%r13348, %r13343, 0, 8;
	cvt.u16.u32 	%rs22614, %r13348;
	bfe.u32 	%r13349, %r13343, 8, 8;
	cvt.u16.u32 	%rs22615, %r13349;
	bfe.u32 	%r13350, %r13343, 16, 8;
	cvt.u16.u32 	%rs22616, %r13350;
	bfe.u32 	%r13351, %r13343, 24, 8;
	cvt.u16.u32 	%rs22617, %r13351;
	ld.local.v2.b32 	{%r13352, %r13353}, [%rd87+32];
	bfe.u32 	%r13354, %r13352, 0, 8;
	cvt.u16.u32 	%rs22618, %r13354;
	bfe.u32 	%r13355, %r13352, 8, 8;
	cvt.u16.u32 	%rs22619, %r13355;
	bfe.u32 	%r13356, %r13352, 16, 8;
	cvt.u16.u32 	%rs22620, %r13356;
	bfe.u32 	%r13357, %r13352, 24, 8;
	cvt.u16.u32 	%rs22621, %r13357;
	bfe.u32 	%r13358, %r13353, 0, 8;
	cvt.u16.u32 	%rs22622, %r13358;
	bfe.u32 	%r13359, %r13353, 8, 8;
	cvt.u16.u32 	%rs22623, %r13359;
	bfe.u32 	%r13360, %r13353, 16, 8;
	cvt.u16.u32 	%rs22624, %r13360;
	bfe.u32 	%r13361, %r13353, 24, 8;
	cvt.u16.u32 	%rs22625, %r13361;
	ld.local.v2.b32 	{%r13362, %r13363}, [%rd87+40];
	bfe.u32 	%r13364, %r13362, 0, 8;
	cvt.u16.u32 	%rs22626, %r13364;
	bfe.u32 	%r13365, %r13362, 8, 8;
	cvt.u16.u32 	%rs22627, %r13365;
	bfe.u32 	%r13366, %r13362, 16, 8;
	cvt.u16.u32 	%rs22628, %r13366;
	bfe.u32 	%r13367, %r13362, 24, 8;
	cvt.u16.u32 	%rs22629, %r13367;
	bfe.u32 	%r13368, %r13363, 0, 8;
	cvt.u16.u32 	%rs22630, %r13368;
	bfe.u32 	%r13369, %r13363, 8, 8;
	cvt.u16.u32 	%rs22631, %r13369;
	bfe.u32 	%r13370, %r13363, 16, 8;
	cvt.u16.u32 	%rs22632, %r13370;
	bfe.u32 	%r13371, %r13363, 24, 8;
	cvt.u16.u32 	%rs22633, %r13371;
	ld.local.v2.u8 	{%rs22634, %rs22635}, [%rd87+48];
	ld.local.u32 	%r33411, [%rd87+52];
	ld.local.v2.u32 	{%r33412, %r33413}, [%rd87+56];
$L__BB1_721:
	setp.gt.s32 	%p295, %r12692, 0;
	selp.u32 	%r13372, 1, 0, %p1;
	add.s32 	%r13373, %r1448, %r13372;
	add.s32 	%r33410, %r13373, %r13042;
	@%p295 bra 	$L__BB1_723;
	mov.u32 	%r33410, %r13373;
	mov.u16 	%rs22586, %rs22486;
	mov.u16 	%rs22587, %rs22487;
	mov.u16 	%rs22588, %rs22488;
	mov.u16 	%rs22589, %rs22489;
	mov.u16 	%rs22590, %rs22490;
	mov.u16 	%rs22591, %rs22491;
	mov.u16 	%rs22592, %rs22492;
	mov.u16 	%rs22593, %rs22493;
	mov.u16 	%rs22594, %rs22494;
	mov.u16 	%rs22595, %rs22495;
	mov.u16 	%rs22596, %rs22496;
	mov.u16 	%rs22597, %rs22497;
	mov.u16 	%rs22598, %rs22498;
	mov.u16 	%rs22599, %rs22499;
	mov.u16 	%rs22600, %rs22500;
	mov.u16 	%rs22601, %rs22501;
	mov.u16 	%rs22602, %rs22502;
	mov.u16 	%rs22603, %rs22503;
	mov.u16 	%rs22604, %rs22504;
	mov.u16 	%rs22605, %rs22505;
	mov.u16 	%rs22606, %rs22506;
	mov.u16 	%rs22607, %rs22507;
	mov.u16 	%rs22608, %rs22508;
	mov.u16 	%rs22609, %rs22509;
	mov.u16 	%rs22610, %rs22510;
	mov.u16 	%rs22611, %rs22511;
	mov.u16 	%rs22612, %rs22512;
	mov.u16 	%rs22613, %rs22513;
	mov.u16 	%rs22614, %rs22514;
	mov.u16 	%rs22615, %rs22515;
	mov.u16 	%rs22616, %rs22516;
	mov.u16 	%rs22617, %rs22517;
	mov.u16 	%rs22618, %rs22518;
	mov.u16 	%rs22619, %rs22519;
	mov.u16 	%rs22620, %rs22520;
	mov.u16 	%rs22621, %rs22521;
	mov.u16 	%rs22622, %rs22522;
	mov.u16 	%rs22623, %rs22523;
	mov.u16 	%rs22624, %rs22524;
	mov.u16 	%rs22625, %rs22525;
	mov.u16 	%rs22626, %rs22526;
	mov.u16 	%rs22627, %rs22527;
	mov.u16 	%rs22628, %rs22528;
	mov.u16 	%rs22629, %rs22529;
	mov.u16 	%rs22630, %rs22530;
	mov.u16 	%rs22631, %rs22531;
	mov.u16 	%rs22632, %rs22532;
	mov.u16 	%rs22633, %rs22533;
	mov.u16 	%rs22634, %rs22534;
	mov.u16 	%rs22635, %rs22535;
	mov.u32 	%r33411, %r33400;
	mov.u32 	%r33412, %r13123;
	mov.u32 	%r33413, %r13128;
$L__BB1_723:
	st.local.u32 	[%rd88], %r33410;
	cvt.u32.u16 	%r13465, %rs22592;
	cvt.u32.u16 	%r13466, %rs22593;
	prmt.b32 	%r13467, %r13465, %r13466, 0x3340U;
	cvt.u32.u16 	%r13468, %rs22591;
	cvt.u32.u16 	%r13469, %rs22590;
	prmt.b32 	%r13470, %r13469, %r13468, 0x3340U;
	prmt.b32 	%r13471, %r13470, %r13467, 0x5410U;
	cvt.u32.u16 	%r13472, %rs22588;
	cvt.u32.u16 	%r13473, %rs22589;
	prmt.b32 	%r13474, %r13472, %r13473, 0x3340U;
	cvt.u32.u16 	%r13475, %rs22587;
	cvt.u32.u16 	%r13476, %rs22586;
	prmt.b32 	%r13477, %r13476, %r13475, 0x3340U;
	prmt.b32 	%r13478, %r13477, %r13474, 0x5410U;
	st.local.v2.b32 	[%rd88+8], {%r13478, %r13471};
	cvt.u32.u16 	%r13479, %rs22600;
	cvt.u32.u16 	%r13480, %rs22601;
	prmt.b32 	%r13481, %r13479, %r13480, 0x3340U;
	cvt.u32.u16 	%r13482, %rs22599;
	cvt.u32.u16 	%r13483, %rs22598;
	prmt.b32 	%r13484, %r13483, %r13482, 0x3340U;
	prmt.b32 	%r13485, %r13484, %r13481, 0x5410U;
	cvt.u32.u16 	%r13486, %rs22596;
	cvt.u32.u16 	%r13487, %rs22597;
	prmt.b32 	%r13488, %r13486, %r13487, 0x3340U;
	cvt.u32.u16 	%r13489, %rs22595;
	cvt.u32.u16 	%r13490, %rs22594;
	prmt.b32 	%r13491, %r13490, %r13489, 0x3340U;
	prmt.b32 	%r13492, %r13491, %r13488, 0x5410U;
	st.local.v2.b32 	[%rd88+16], {%r13492, %r13485};
	cvt.u32.u16 	%r13493, %rs22608;
	cvt.u32.u16 	%r13494, %rs22609;
	prmt.b32 	%r13495, %r13493, %r13494, 0x3340U;
	cvt.u32.u16 	%r13496, %rs22607;
	cvt.u32.u16 	%r13497, %rs22606;
	prmt.b32 	%r13498, %r13497, %r13496, 0x3340U;
	prmt.b32 	%r13499, %r13498, %r13495, 0x5410U;
	cvt.u32.u16 	%r13500, %rs22604;
	cvt.u32.u16 	%r13501, %rs22605;
	prmt.b32 	%r13502, %r13500, %r13501, 0x3340U;
	cvt.u32.u16 	%r13503, %rs22603;
	cvt.u32.u16 	%r13504, %rs22602;
	prmt.b32 	%r13505, %r13504, %r13503, 0x3340U;
	prmt.b32 	%r13506, %r13505, %r13502, 0x5410U;
	st.local.v2.b32 	[%rd88+24], {%r13506, %r13499};
	cvt.u32.u16 	%r13507, %rs22616;
	cvt.u32.u16 	%r13508, %rs22617;
	prmt.b32 	%r13509, %r13507, %r13508, 0x3340U;
	cvt.u32.u16 	%r13510, %rs22615;
	cvt.u32.u16 	%r13511, %rs22614;
	prmt.b32 	%r13512, %r13511, %r13510, 0x3340U;
	prmt.b32 	%r13513, %r13512, %r13509, 0x5410U;
	cvt.u32.u16 	%r13514, %rs22612;
	cvt.u32.u16 	%r13515, %rs22613;
	prmt.b32 	%r13516, %r13514, %r13515, 0x3340U;
	cvt.u32.u16 	%r13517, %rs22611;
	cvt.u32.u16 	%r13518, %rs22610;
	prmt.b32 	%r13519, %r13518, %r13517, 0x3340U;
	prmt.b32 	%r13520, %r13519, %r13516, 0x5410U;
	st.local.v2.b32 	[%rd88+32], {%r13520, %r13513};
	cvt.u32.u16 	%r13521, %rs22624;
	cvt.u32.u16 	%r13522, %rs22625;
	prmt.b32 	%r13523, %r13521, %r13522, 0x3340U;
	cvt.u32.u16 	%r13524, %rs22623;
	cvt.u32.u16 	%r13525, %rs22622;
	prmt.b32 	%r13526, %r13525, %r13524, 0x3340U;
	prmt.b32 	%r13527, %r13526, %r13523, 0x5410U;
	cvt.u32.u16 	%r13528, %rs22620;
	cvt.u32.u16 	%r13529, %rs22621;
	prmt.b32 	%r13530, %r13528, %r13529, 0x3340U;
	cvt.u32.u16 	%r13531, %rs22619;
	cvt.u32.u16 	%r13532, %rs22618;
	prmt.b32 	%r13533, %r13532, %r13531, 0x3340U;
	prmt.b32 	%r13534, %r13533, %r13530, 0x5410U;
	st.local.v2.b32 	[%rd88+40], {%r13534, %r13527};
	cvt.u32.u16 	%r13535, %rs22632;
	cvt.u32.u16 	%r13536, %rs22633;
	prmt.b32 	%r13537, %r13535, %r13536, 0x3340U;
	cvt.u32.u16 	%r13538, %rs22631;
	cvt.u32.u16 	%r13539, %rs22630;
	prmt.b32 	%r13540, %r13539, %r13538, 0x3340U;
	prmt.b32 	%r13541, %r13540, %r13537, 0x5410U;
	cvt.u32.u16 	%r13542, %rs22628;
	cvt.u32.u16 	%r13543, %rs22629;
	prmt.b32 	%r13544, %r13542, %r13543, 0x3340U;
	cvt.u32.u16 	%r13545, %rs22627;
	cvt.u32.u16 	%r13546, %rs22626;
	prmt.b32 	%r13547, %r13546, %r13545, 0x3340U;
	prmt.b32 	%r13548, %r13547, %r13544, 0x5410U;
	st.local.v2.b32 	[%rd88+48], {%r13548, %r13541};
	st.local.v2.u8 	[%rd88+56], {%rs22634, %rs22635};
	st.local.u32 	[%rd88+60], %r33411;
	st.local.v2.u32 	[%rd88+64], {%r33412, %r33413};
	and.b32  	%r13549, %r13476, 255;
	and.b16  	%rs16905, %rs22587, 255;
	mul.wide.u16 	%r13550, %rs16905, 256;
	or.b32  	%r13551, %r13550, %r13549;
	shl.b32 	%r13552, %r13472, 16;
	and.b32  	%r13553, %r13552, 16711680;
	or.b32  	%r13554, %r13551, %r13553;
	shl.b32 	%r13555, %r13473, 24;
	or.b32  	%r13386, %r13554, %r13555;
	and.b32  	%r13556, %r13469, 255;
	and.b16  	%rs16906, %rs22591, 255;
	mul.wide.u16 	%r13557, %rs16906, 256;
	or.b32  	%r13558, %r13557, %r13556;
	shl.b32 	%r13559, %r13465, 16;
	and.b32  	%r13560, %r13559, 16711680;
	or.b32  	%r13561, %r13558, %r13560;
	shl.b32 	%r13562, %r13466, 24;
	or.b32  	%r13391, %r13561, %r13562;
	and.b32  	%r13563, %r13490, 255;
	and.b16  	%rs16907, %rs22595, 255;
	mul.wide.u16 	%r13564, %rs16907, 256;
	or.b32  	%r13565, %r13564, %r13563;
	shl.b32 	%r13566, %r13486, 16;
	and.b32  	%r13567, %r13566, 16711680;
	or.b32  	%r13568, %r13565, %r13567;
	shl.b32 	%r13569, %r13487, 24;
	or.b32  	%r13396, %r13568, %r13569;
	and.b32  	%r13570, %r13483, 255;
	and.b16  	%rs16908, %rs22599, 255;
	mul.wide.u16 	%r13571, %rs16908, 256;
	or.b32  	%r13572, %r13571, %r13570;
	shl.b32 	%r13573, %r13479, 16;
	and.b32  	%r13574, %r13573, 16711680;
	or.b32  	%r13575, %r13572, %r13574;
	shl.b32 	%r13576, %r13480, 24;
	or.b32  	%r13401, %r13575, %r13576;
	and.b32  	%r13577, %r13504, 255;
	and.b16  	%rs16909, %rs22603, 255;
	mul.wide.u16 	%r13578, %rs16909, 256;
	or.b32  	%r13579, %r13578, %r13577;
	shl.b32 	%r13580, %r13500, 16;
	and.b32  	%r13581, %r13580, 16711680;
	or.b32  	%r13582, %r13579, %r13581;
	shl.b32 	%r13583, %r13501, 24;
	or.b32  	%r13406, %r13582, %r13583;
	and.b32  	%r13584, %r13497, 255;
	and.b16  	%rs16910, %rs22607, 255;
	mul.wide.u16 	%r13585, %rs16910, 256;
	or.b32  	%r13586, %r13585, %r13584;
	shl.b32 	%r13587, %r13493, 16;
	and.b32  	%r13588, %r13587, 16711680;
	or.b32  	%r13589, %r13586, %r13588;
	shl.b32 	%r13590, %r13494, 24;
	or.b32  	%r13411, %r13589, %r13590;
	and.b32  	%r13591, %r13518, 255;
	and.b16  	%rs16911, %rs22611, 255;
	mul.wide.u16 	%r13592, %rs16911, 256;
	or.b32  	%r13593, %r13592, %r13591;
	shl.b32 	%r13594, %r13514, 16;
	and.b32  	%r13595, %r13594, 16711680;
	or.b32  	%r13596, %r13593, %r13595;
	shl.b32 	%r13597, %r13515, 24;
	or.b32  	%r13416, %r13596, %r13597;
	and.b32  	%r13598, %r13511, 255;
	and.b16  	%rs16912, %rs22615, 255;
	mul.wide.u16 	%r13599, %rs16912, 256;
	or.b32  	%r13600, %r13599, %r13598;
	shl.b32 	%r13601, %r13507, 16;
	and.b32  	%r13602, %r13601, 16711680;
	or.b32  	%r13603, %r13600, %r13602;
	shl.b32 	%r13604, %r13508, 24;
	or.b32  	%r13421, %r13603, %r13604;
	and.b32  	%r13605, %r13532, 255;
	and.b16  	%rs16913, %rs22619, 255;
	mul.wide.u16 	%r13606, %rs16913, 256;
	or.b32  	%r13607, %r13606, %r13605;
	shl.b32 	%r13608, %r13528, 16;
	and.b32  	%r13609, %r13608, 16711680;
	or.b32  	%r13610, %r13607, %r13609;
	shl.b32 	%r13611, %r13529, 24;
	or.b32  	%r13426, %r13610, %r13611;
	and.b32  	%r13612, %r13525, 255;
	and.b16  	%rs16914, %rs22623, 255;
	mul.wide.u16 	%r13613, %rs16914, 256;
	or.b32  	%r13614, %r13613, %r13612;
	shl.b32 	%r13615, %r13521, 16;
	and.b32  	%r13616, %r13615, 16711680;
	or.b32  	%r13617, %r13614, %r13616;
	shl.b32 	%r13618, %r13522, 24;
	or.b32  	%r13431, %r13617, %r13618;
	and.b32  	%r13619, %r13546, 255;
	and.b16  	%rs16915, %rs22627, 255;
	mul.wide.u16 	%r13620, %rs16915, 256;
	or.b32  	%r13621, %r13620, %r13619;
	shl.b32 	%r13622, %r13542, 16;
	and.b32  	%r13623, %r13622, 16711680;
	or.b32  	%r13624, %r13621, %r13623;
	shl.b32 	%r13625, %r13543, 24;
	or.b32  	%r13436, %r13624, %r13625;
	and.b32  	%r13626, %r13539, 255;
	and.b16  	%rs16916, %rs22631, 255;
	mul.wide.u16 	%r13627, %rs16916, 256;
	or.b32  	%r13628, %r13627, %r13626;
	shl.b32 	%r13629, %r13535, 16;
	and.b32  	%r13630, %r13629, 16711680;
	or.b32  	%r13631, %r13628, %r13630;
	shl.b32 	%r13632, %r13536, 24;
	or.b32  	%r13441, %r13631, %r13632;
	cvt.u32.u16 	%r13633, %rs22634;
	and.b32  	%r13634, %r13633, 255;
	and.b16  	%rs16917, %rs22635, 255;
	mul.wide.u16 	%r13635, %rs16917, 256;
	or.b32  	%r13446, %r13635, %r13634;
	mov.b32 	%r13462, 2;
	mov.b32 	%r13463, 0;
	mov.b32 	%r13464, -1;
	// begin inline asm
	shfl.sync.up.b32 %r13375, %r33410, %r13462, %r13463, %r13464;
	// end inline asm
	// begin inline asm
	shfl.sync.up.b32 %r13380, %r13381, %r13462, %r13463, %r13464;
	// end inline asm
	// begin inline asm
	shfl.sync.up.b32 %r13385, %r13386, %r13462, %r13463, %r13464;
	// end inline asm
	// begin inline asm
	shfl.sync.up.b32 %r13390, %r13391, %r13462, %r13463, %r13464;
	// end inline asm
	// begin inline asm
	shfl.sync.up.b32 %r13395, %r13396, %r13462, %r13463, %r13464;
	// end inline asm
	// begin inline asm
	shfl.sync.up.b32 %r13400, %r13401, %r13462, %r13463, %r13464;
	// end inline asm
	// begin inline asm
	shfl.sync.up.b32 %r13405, %r13406, %r13462, %r13463, %r13464;
	// end inline asm
	// begin inline asm
	shfl.sync.up.b32 %r13410, %r13411, %r13462, %r13463, %r13464;
	// end inline asm
	// begin inline asm
	shfl.sync.up.b32 %r13415, %r13416, %r13462, %r13463, %r13464;
	// end inline asm
	// begin inline asm
	shfl.sync.up.b32 %r13420, %r13421, %r13462, %r13463, %r13464;
	// end inline asm
	// begin inline asm
	shfl.sync.up.b32 %r13425, %r13426, %r13462, %r13463, %r13464;
	// end inline asm
	// begin inline asm
	shfl.sync.up.b32 %r13430, %r13431, %r13462, %r13463, %r13464;
	// end inline asm
	// begin inline asm
	shfl.sync.up.b32 %r13435, %r13436, %r13462, %r13463, %r13464;
	// end inline asm
	// begin inline asm
	shfl.sync.up.b32 %r13440, %r13441, %r13462, %r13463, %r13464;
	// end inline asm
	// begin inline asm
	shfl.sync.up.b32 %r13445, %r13446, %r13462, %r13463, %r13464;
	// end inline asm
	// begin inline asm
	shfl.sync.up.b32 %r13450, %r33411, %r13462, %r13463, %r13464;
	// end inline asm
	// begin inline asm
	shfl.sync.up.b32 %r13455, %r33412, %r13462, %r13463, %r13464;
	// end inline asm
	// begin inline asm
	shfl.sync.up.b32 %r13460, %r33413, %r13462, %r13463, %r13464;
	// end inline asm
	mov.b64 	%rd1776, {%r13455, %r13460};
	mov.b64 	%fd149, %rd1776;
	cvt.u16.u32 	%rs8372, %r13385;
	cvt.u16.u32 	%rs16918, %r13445;
	shr.u32 	%r13636, %r13445, 8;
	cvt.u16.u32 	%rs16919, %r13636;
	st.local.u32 	[%rd89], %r13375;
	st.local.v2.b32 	[%rd89+8], {%r13385, %r13390};
	st.local.v2.b32 	[%rd89+16], {%r13395, %r13400};
	st.local.v2.b32 	[%rd89+24], {%r13405, %r13410};
	st.local.v2.b32 	[%rd89+32], {%r13415, %r13420};
	st.local.v2.b32 	[%rd89+40], {%r13425, %r13430};
	st.local.v2.b32 	[%rd89+48], {%r13435, %r13440};
	st.local.v2.u8 	[%rd89+56], {%rs16918, %rs16919};
	st.local.u32 	[%rd89+60], %r13450;
	st.local.v2.u32 	[%rd89+64], {%r13455, %r13460};
	setp.ne.s32 	%p296, %r33410, 0;
	mov.u16 	%rs22686, %rs22586;
	mov.u16 	%rs22687, %rs22587;
	mov.u16 	%rs22688, %rs22588;
	mov.u16 	%rs22689, %rs22589;
	mov.u16 	%rs22690, %rs22590;
	mov.u16 	%rs22691, %rs22591;
	mov.u16 	%rs22692, %rs22592;
	mov.u16 	%rs22693, %rs22593;
	mov.u16 	%rs22694, %rs22594;
	mov.u16 	%rs22695, %rs22595;
	mov.u16 	%rs22696, %rs22596;
	mov.u16 	%rs22697, %rs22597;
	mov.u16 	%rs22698, %rs22598;
	mov.u16 	%rs22699, %rs22599;
	mov.u16 	%rs22700, %rs22600;
	mov.u16 	%rs22701, %rs22601;
	mov.u16 	%rs22702, %rs22602;
	mov.u16 	%rs22703, %rs22603;
	mov.u16 	%rs22704, %rs22604;
	mov.u16 	%rs22705, %rs22605;
	mov.u16 	%rs22706, %rs22606;
	mov.u16 	%rs22707, %rs22607;
	mov.u16 	%rs22708, %rs22608;
	mov.u16 	%rs22709, %rs22609;
	mov.u16 	%rs22710, %rs22610;
	mov.u16 	%rs22711, %rs22611;
	mov.u16 	%rs22712, %rs22612;
	mov.u16 	%rs22713, %rs22613;
	mov.u16 	%rs22714, %rs22614;
	mov.u16 	%rs22715, %rs22615;
	mov.u16 	%rs22716, %rs22616;
	mov.u16 	%rs22717, %rs22617;
	mov.u16 	%rs22718, %rs22618;
	mov.u16 	%rs22719, %rs22619;
	mov.u16 	%rs22720, %rs22620;
	mov.u16 	%rs22721, %rs22621;
	mov.u16 	%rs22722, %rs22622;
	mov.u16 	%rs22723, %rs22623;
	mov.u16 	%rs22724, %rs22624;
	mov.u16 	%rs22725, %rs22625;
	mov.u16 	%rs22726, %rs22626;
	mov.u16 	%rs22727, %rs22627;
	mov.u16 	%rs22728, %rs22628;
	mov.u16 	%rs22729, %rs22629;
	mov.u16 	%rs22730, %rs22630;
	mov.u16 	%rs22731, %rs22631;
	mov.u16 	%rs22732, %rs22632;
	mov.u16 	%rs22733, %rs22633;
	mov.u16 	%rs22734, %rs22634;
	mov.u16 	%rs22735, %rs22635;
	mov.u32 	%r33424, %r33411;
	mov.u32 	%r33425, %r33412;
	mov.u32 	%r33426, %r33413;
	@%p296 bra 	$L__BB1_735;
	mov.b64 	%rd1777, {%r33412, %r33413};
	mov.b64 	%fd332, %rd1777;
	mov.b16 	%rs16920, 0;
	st.local.u8 	[%rd87], %rs16920;
	add.s32 	%r13638, %r33411, %r13450;
	st.local.u32 	[%rd87+52], %r13638;
	add.f64 	%fd333, %fd149, %fd332;
	st.local.f64 	[%rd87+56], %fd333;
	mov.b32 	%r33414, 0;
$L__BB1_725:
	mov.u32 	%r1505, %r33414;
	cvt.u64.u32 	%rd1778, %r1505;
	add.s64 	%rd1779, %rd87, %rd1778;
	ld.local.u8 	%rs16921, [%rd1779];
	setp.ne.s16 	%p297, %rs16921, 0;
	add.s32 	%r33414, %r1505, 1;
	@%p297 bra 	$L__BB1_725;
	and.b16  	%rs16922, %rs8372, 255;
	setp.eq.s16 	%p298, %rs16922, 0;
	mov.u32 	%r33416, %r1505;
	@%p298 bra 	$L__BB1_729;
	mov.b32 	%r33415, 0;
$L__BB1_728:
	add.s32 	%r13640, %r33415, %r1505;
	cvt.u64.u32 	%rd1780, %r13640;
	add.s64 	%rd1781, %rd89, %rd1780;
	ld.local.u8 	%rs16923, [%rd1781+8];
	add.s64 	%rd1782, %rd87, %rd1780;
	st.local.u8 	[%rd1782], %rs16923;
	add.s32 	%r1508, %r33415, 1;
	add.s32 	%r33416, %r1508, %r1505;
	cvt.u64.u32 	%rd1783, %r33415;
	add.s64 	%rd1784, %rd89, %rd1783;
	ld.local.u8 	%rs16924, [%rd1784+9];
	setp.ne.s16 	%p299, %rs16924, 0;
	mov.u32 	%r33415, %r1508;
	@%p299 bra 	$L__BB1_728;
$L__BB1_729:
	cvt.u64.u32 	%rd1785, %r33416;
	add.s64 	%rd1786, %rd87, %rd1785;
	mov.b16 	%rs16925, 0;
	st.local.u8 	[%rd1786+1], %rs16925;
	mov.b32 	%r33417, 0;
$L__BB1_730:
	mov.u32 	%r1511, %r33417;
	cvt.u64.u32 	%rd1787, %r1511;
	add.s64 	%rd1788, %rd87, %rd1787;
	ld.local.u8 	%rs16926, [%rd1788];
	setp.ne.s16 	%p300, %rs16926, 0;
	add.s32 	%r33417, %r1511, 1;
	@%p300 bra 	$L__BB1_730;
	and.b16  	%rs16927, %rs22586, 255;
	setp.eq.s16 	%p301, %rs16927, 0;
	mov.u32 	%r33419, %r1511;
	@%p301 bra 	$L__BB1_734;
	mov.b32 	%r33418, 0;
$L__BB1_733:
	add.s32 	%r13643, %r33418, %r1511;
	cvt.u64.u32 	%rd1789, %r13643;
	add.s64 	%rd1790, %rd88, %rd1789;
	ld.local.u8 	%rs16928, [%rd1790+8];
	add.s64 	%rd1791, %rd87, %rd1789;
	st.local.u8 	[%rd1791], %rs16928;
	add.s32 	%r1514, %r33418, 1;
	add.s32 	%r33419, %r1514, %r1511;
	cvt.u64.u32 	%rd1792, %r33418;
	add.s64 	%rd1793, %rd88, %rd1792;
	ld.local.u8 	%rs16929, [%rd1793+9];
	setp.ne.s16 	%p302, %rs16929, 0;
	mov.u32 	%r33418, %r1514;
	@%p302 bra 	$L__BB1_733;
$L__BB1_734:
	cvt.u64.u32 	%rd1794, %r33419;
	add.s64 	%rd1795, %rd87, %rd1794;
	mov.b16 	%rs16930, 0;
	st.local.u8 	[%rd1795+1], %rs16930;
	ld.local.v2.b32 	{%r13644, %r13645}, [%rd87];
	bfe.u32 	%r13646, %r13644, 0, 8;
	cvt.u16.u32 	%rs22686, %r13646;
	bfe.u32 	%r13647, %r13644, 8, 8;
	cvt.u16.u32 	%rs22687, %r13647;
	bfe.u32 	%r13648, %r13644, 16, 8;
	cvt.u16.u32 	%rs22688, %r13648;
	bfe.u32 	%r13649, %r13644, 24, 8;
	cvt.u16.u32 	%rs22689, %r13649;
	bfe.u32 	%r13650, %r13645, 0, 8;
	cvt.u16.u32 	%rs22690, %r13650;
	bfe.u32 	%r13651, %r13645, 8, 8;
	cvt.u16.u32 	%rs22691, %r13651;
	bfe.u32 	%r13652, %r13645, 16, 8;
	cvt.u16.u32 	%rs22692, %r13652;
	bfe.u32 	%r13653, %r13645, 24, 8;
	cvt.u16.u32 	%rs22693, %r13653;
	ld.local.v2.b32 	{%r13654, %r13655}, [%rd87+8];
	bfe.u32 	%r13656, %r13654, 0, 8;
	cvt.u16.u32 	%rs22694, %r13656;
	bfe.u32 	%r13657, %r13654, 8, 8;
	cvt.u16.u32 	%rs22695, %r13657;
	bfe.u32 	%r13658, %r13654, 16, 8;
	cvt.u16.u32 	%rs22696, %r13658;
	bfe.u32 	%r13659, %r13654, 24, 8;
	cvt.u16.u32 	%rs22697, %r13659;
	bfe.u32 	%r13660, %r13655, 0, 8;
	cvt.u16.u32 	%rs22698, %r13660;
	bfe.u32 	%r13661, %r13655, 8, 8;
	cvt.u16.u32 	%rs22699, %r13661;
	bfe.u32 	%r13662, %r13655, 16, 8;
	cvt.u16.u32 	%rs22700, %r13662;
	bfe.u32 	%r13663, %r13655, 24, 8;
	cvt.u16.u32 	%rs22701, %r13663;
	ld.local.v2.b32 	{%r13664, %r13665}, [%rd87+16];
	bfe.u32 	%r13666, %r13664, 0, 8;
	cvt.u16.u32 	%rs22702, %r13666;
	bfe.u32 	%r13667, %r13664, 8, 8;
	cvt.u16.u32 	%rs22703, %r13667;
	bfe.u32 	%r13668, %r13664, 16, 8;
	cvt.u16.u32 	%rs22704, %r13668;
	bfe.u32 	%r13669, %r13664, 24, 8;
	cvt.u16.u32 	%rs22705, %r13669;
	bfe.u32 	%r13670, %r13665, 0, 8;
	cvt.u16.u32 	%rs22706, %r13670;
	bfe.u32 	%r13671, %r13665, 8, 8;
	cvt.u16.u32 	%rs22707, %r13671;
	bfe.u32 	%r13672, %r13665, 16, 8;
	cvt.u16.u32 	%rs22708, %r13672;
	bfe.u32 	%r13673, %r13665, 24, 8;
	cvt.u16.u32 	%rs22709, %r13673;
	ld.local.v2.b32 	{%r13674, %r13675}, [%rd87+24];
	bfe.u32 	%r13676, %r13674, 0, 8;
	cvt.u16.u32 	%rs22710, %r13676;
	bfe.u32 	%r13677, %r13674, 8, 8;
	cvt.u16.u32 	%rs22711, %r13677;
	bfe.u32 	%r13678, %r13674, 16, 8;
	cvt.u16.u32 	%rs22712, %r13678;
	bfe.u32 	%r13679, %r13674, 24, 8;
	cvt.u16.u32 	%rs22713, %r13679;
	bfe.u32 	%r13680, %r13675, 0, 8;
	cvt.u16.u32 	%rs22714, %r13680;
	bfe.u32 	%r13681, %r13675, 8, 8;
	cvt.u16.u32 	%rs22715, %r13681;
	bfe.u32 	%r13682, %r13675, 16, 8;
	cvt.u16.u32 	%rs22716, %r13682;
	bfe.u32 	%r13683, %r13675, 24, 8;
	cvt.u16.u32 	%rs22717, %r13683;
	ld.local.v2.b32 	{%r13684, %r13685}, [%rd87+32];
	bfe.u32 	%r13686, %r13684, 0, 8;
	cvt.u16.u32 	%rs22718, %r13686;
	bfe.u32 	%r13687, %r13684, 8, 8;
	cvt.u16.u32 	%rs22719, %r13687;
	bfe.u32 	%r13688, %r13684, 16, 8;
	cvt.u16.u32 	%rs22720, %r13688;
	bfe.u32 	%r13689, %r13684, 24, 8;
	cvt.u16.u32 	%rs22721, %r13689;
	bfe.u32 	%r13690, %r13685, 0, 8;
	cvt.u16.u32 	%rs22722, %r13690;
	bfe.u32 	%r13691, %r13685, 8, 8;
	cvt.u16.u32 	%rs22723, %r13691;
	bfe.u32 	%r13692, %r13685, 16, 8;
	cvt.u16.u32 	%rs22724, %r13692;
	bfe.u32 	%r13693, %r13685, 24, 8;
	cvt.u16.u32 	%rs22725, %r13693;
	ld.local.v2.b32 	{%r13694, %r13695}, [%rd87+40];
	bfe.u32 	%r13696, %r13694, 0, 8;
	cvt.u16.u32 	%rs22726, %r13696;
	bfe.u32 	%r13697, %r13694, 8, 8;
	cvt.u16.u32 	%rs22727, %r13697;
	bfe.u32 	%r13698, %r13694, 16, 8;
	cvt.u16.u32 	%rs22728, %r13698;
	bfe.u32 	%r13699, %r13694, 24, 8;
	cvt.u16.u32 	%rs22729, %r13699;
	bfe.u32 	%r13700, %r13695, 0, 8;
	cvt.u16.u32 	%rs22730, %r13700;
	bfe.u32 	%r13701, %r13695, 8, 8;
	cvt.u16.u32 	%rs22731, %r13701;
	bfe.u32 	%r13702, %r13695, 16, 8;
	cvt.u16.u32 	%rs22732, %r13702;
	bfe.u32 	%r13703, %r13695, 24, 8;
	cvt.u16.u32 	%rs22733, %r13703;
	ld.local.v2.u8 	{%rs22734, %rs22735}, [%rd87+48];
	ld.local.u32 	%r33424, [%rd87+52];
	ld.local.v2.u32 	{%r33425, %r33426}, [%rd87+56];
$L__BB1_735:
	setp.gt.s32 	%p303, %r12692, 1;
	add.s32 	%r33423, %r33410, %r13375;
	@%p303 bra 	$L__BB1_737;
	mov.u32 	%r33423, %r33410;
	mov.u16 	%rs22686, %rs22586;
	mov.u16 	%rs22687, %rs22587;
	mov.u16 	%rs22688, %rs22588;
	mov.u16 	%rs22689, %rs22589;
	mov.u16 	%rs22690, %rs22590;
	mov.u16 	%rs22691, %rs22591;
	mov.u16 	%rs22692, %rs22592;
	mov.u16 	%rs22693, %rs22593;
	mov.u16 	%rs22694, %rs22594;
	mov.u16 	%rs22695, %rs22595;
	mov.u16 	%rs22696, %rs22596;
	mov.u16 	%rs22697, %rs22597;
	mov.u16 	%rs22698, %rs22598;
	mov.u16 	%rs22699, %rs22599;
	mov.u16 	%rs22700, %rs22600;
	mov.u16 	%rs22701, %rs22601;
	mov.u16 	%rs22702, %rs22602;
	mov.u16 	%rs22703, %rs22603;
	mov.u16 	%rs22704, %rs22604;
	mov.u16 	%rs22705, %rs22605;
	mov.u16 	%rs22706, %rs22606;
	mov.u16 	%rs22707, %rs22607;
	mov.u16 	%rs22708, %rs22608;
	mov.u16 	%rs22709, %rs22609;
	mov.u16 	%rs22710, %rs22610;
	mov.u16 	%rs22711, %rs22611;
	mov.u16 	%rs22712, %rs22612;
	mov.u16 	%rs22713, %rs22613;
	mov.u16 	%rs22714, %rs22614;
	mov.u16 	%rs22715, %rs22615;
	mov.u16 	%rs22716, %rs22616;
	mov.u16 	%rs22717, %rs22617;
	mov.u16 	%rs22718, %rs22618;
	mov.u16 	%rs22719, %rs22619;
	mov.u16 	%rs22720, %rs22620;
	mov.u16 	%rs22721, %rs22621;
	mov.u16 	%rs22722, %rs22622;
	mov.u16 	%rs22723, %rs22623;
	mov.u16 	%rs22724, %rs22624;
	mov.u16 	%rs22725, %rs22625;
	mov.u16 	%rs22726, %rs22626;
	mov.u16 	%rs22727, %rs22627;
	mov.u16 	%rs22728, %rs22628;
	mov.u16 	%rs22729, %rs22629;
	mov.u16 	%rs22730, %rs22630;
	mov.u16 	%rs22731, %rs22631;
	mov.u16 	%rs22732, %rs22632;
	mov.u16 	%rs22733, %rs22633;
	mov.u16 	%rs22734, %rs22634;
	mov.u16 	%rs22735, %rs22635;
	mov.u32 	%r33424, %r33411;
	mov.u32 	%r33425, %r33412;
	mov.u32 	%r33426, %r33413;
$L__BB1_737:
	st.local.u32 	[%rd88], %r33423;
	cvt.u32.u16 	%r13794, %rs22692;
	cvt.u32.u16 	%r13795, %rs22693;
	prmt.b32 	%r13796, %r13794, %r13795, 0x3340U;
	cvt.u32.u16 	%r13797, %rs22691;
	cvt.u32.u16 	%r13798, %rs22690;
	prmt.b32 	%r13799, %r13798, %r13797, 0x3340U;
	prmt.b32 	%r13800, %r13799, %r13796, 0x5410U;
	cvt.u32.u16 	%r13801, %rs22688;
	cvt.u32.u16 	%r13802, %rs22689;
	prmt.b32 	%r13803, %r13801, %r13802, 0x3340U;
	cvt.u32.u16 	%r13804, %rs22687;
	cvt.u32.u16 	%r13805, %rs22686;
	prmt.b32 	%r13806, %r13805, %r13804, 0x3340U;
	prmt.b32 	%r13807, %r13806, %r13803, 0x5410U;
	st.local.v2.b32 	[%rd88+8], {%r13807, %r13800};
	cvt.u32.u16 	%r13808, %rs22700;
	cvt.u32.u16 	%r13809, %rs22701;
	prmt.b32 	%r13810, %r13808, %r13809, 0x3340U;
	cvt.u32.u16 	%r13811, %rs22699;
	cvt.u32.u16 	%r13812, %rs22698;
	prmt.b32 	%r13813, %r13812, %r13811, 0x3340U;
	prmt.b32 	%r13814, %r13813, %r13810, 0x5410U;
	cvt.u32.u16 	%r13815, %rs22696;
	cvt.u32.u16 	%r13816, %rs22697;
	prmt.b32 	%r13817, %r13815, %r13816, 0x3340U;
	cvt.u32.u16 	%r13818, %rs22695;
	cvt.u32.u16 	%r13819, %rs22694;
	prmt.b32 	%r13820, %r13819, %r13818, 0x3340U;
	prmt.b32 	%r13821, %r13820, %r13817, 0x5410U;
	st.local.v2.b32 	[%rd88+16], {%r13821, %r13814};
	cvt.u32.u16 	%r13822, %rs22708;
	cvt.u32.u16 	%r13823, %rs22709;
	prmt.b32 	%r13824, %r13822, %r13823, 0x3340U;
	cvt.u32.u16 	%r13825, %rs22707;
	cvt.u32.u16 	%r13826, %rs22706;
	prmt.b32 	%r13827, %r13826, %r13825, 0x3340U;
	prmt.b32 	%r13828, %r13827, %r13824, 0x5410U;
	cvt.u32.u16 	%r13829, %rs22704;
	cvt.u32.u16 	%r13830, %rs22705;
	prmt.b32 	%r13831, %r13829, %r13830, 0x3340U;
	cvt.u32.u16 	%r13832, %rs22703;
	cvt.u32.u16 	%r13833, %rs22702;
	prmt.b32 	%r13834, %r13833, %r13832, 0x3340U;
	prmt.b32 	%r13835, %r13834, %r13831, 0x5410U;
	st.local.v2.b32 	[%rd88+24], {%r13835, %r13828};
	cvt.u32.u16 	%r13836, %rs22716;
	cvt.u32.u16 	%r13837, %rs22717;
	prmt.b32 	%r13838, %r13836, %r13837, 0x3340U;
	cvt.u32.u16 	%r13839, %rs22715;
	cvt.u32.u16 	%r13840, %rs22714;
	prmt.b32 	%r13841, %r13840, %r13839, 0x3340U;
	prmt.b32 	%r13842, %r13841, %r13838, 0x5410U;
	cvt.u32.u16 	%r13843, %rs22712;
	cvt.u32.u16 	%r13844, %rs22713;
	prmt.b32 	%r13845, %r13843, %r13844, 0x3340U;
	cvt.u32.u16 	%r13846, %rs22711;
	cvt.u32.u16 	%r13847, %rs22710;
	prmt.b32 	%r13848, %r13847, %r13846, 0x3340U;
	prmt.b32 	%r13849, %r13848, %r13845, 0x5410U;
	st.local.v2.b32 	[%rd88+32], {%r13849, %r13842};
	cvt.u32.u16 	%r13850, %rs22724;
	cvt.u32.u16 	%r13851, %rs22725;
	prmt.b32 	%r13852, %r13850, %r13851, 0x3340U;
	cvt.u32.u16 	%r13853, %rs22723;
	cvt.u32.u16 	%r13854, %rs22722;
	prmt.b32 	%r13855, %r13854, %r13853, 0x3340U;
	prmt.b32 	%r13856, %r13855, %r13852, 0x5410U;
	cvt.u32.u16 	%r13857, %rs22720;
	cvt.u32.u16 	%r13858, %rs22721;
	prmt.b32 	%r13859, %r13857, %r13858, 0x3340U;
	cvt.u32.u16 	%r13860, %rs22719;
	cvt.u32.u16 	%r13861, %rs22718;
	prmt.b32 	%r13862, %r13861, %r13860, 0x3340U;
	prmt.b32 	%r13863, %r13862, %r13859, 0x5410U;
	st.local.v2.b32 	[%rd88+40], {%r13863, %r13856};
	cvt.u32.u16 	%r13864, %rs22732;
	cvt.u32.u16 	%r13865, %rs22733;
	prmt.b32 	%r13866, %r13864, %r13865, 0x3340U;
	cvt.u32.u16 	%r13867, %rs22731;
	cvt.u32.u16 	%r13868, %rs22730;
	prmt.b32 	%r13869, %r13868, %r13867, 0x3340U;
	prmt.b32 	%r13870, %r13869, %r13866, 0x5410U;
	cvt.u32.u16 	%r13871, %rs22728;
	cvt.u32.u16 	%r13872, %rs22729;
	prmt.b32 	%r13873, %r13871, %r13872, 0x3340U;
	cvt.u32.u16 	%r13874, %rs22727;
	cvt.u32.u16 	%r13875, %rs22726;
	prmt.b32 	%r13876, %r13875, %r13874, 0x3340U;
	prmt.b32 	%r13877, %r13876, %r13873, 0x5410U;
	st.local.v2.b32 	[%rd88+48], {%r13877, %r13870};
	st.local.v2.u8 	[%rd88+56], {%rs22734, %rs22735};
	st.local.u32 	[%rd88+60], %r33424;
	st.local.v2.u32 	[%rd88+64], {%r33425, %r33426};
	and.b32  	%r13878, %r13805, 255;
	and.b16  	%rs16931, %rs22687, 255;
	mul.wide.u16 	%r13879, %rs16931, 256;
	or.b32  	%r13880, %r13879, %r13878;
	shl.b32 	%r13881, %r13801, 16;
	and.b32  	%r13882, %r13881, 16711680;
	or.b32  	%r13883, %r13880, %r13882;
	shl.b32 	%r13884, %r13802, 24;
	or.b32  	%r13715, %r13883, %r13884;
	and.b32  	%r13885, %r13798, 255;
	and.b16  	%rs16932, %rs22691, 255;
	mul.wide.u16 	%r13886, %rs16932, 256;
	or.b32  	%r13887, %r13886, %r13885;
	shl.b32 	%r13888, %r13794, 16;
	and.b32  	%r13889, %r13888, 16711680;
	or.b32  	%r13890, %r13887, %r13889;
	shl.b32 	%r13891, %r13795, 24;
	or.b32  	%r13720, %r13890, %r13891;
	and.b32  	%r13892, %r13819, 255;
	and.b16  	%rs16933, %rs22695, 255;
	mul.wide.u16 	%r13893, %rs16933, 256;
	or.b32  	%r13894, %r13893, %r13892;
	shl.b32 	%r13895, %r13815, 16;
	and.b32  	%r13896, %r13895, 16711680;
	or.b32  	%r13897, %r13894, %r13896;
	shl.b32 	%r13898, %r13816, 24;
	or.b32  	%r13725, %r13897, %r13898;
	and.b32  	%r13899, %r13812, 255;
	and.b16  	%rs16934, %rs22699, 255;
	mul.wide.u16 	%r13900, %rs16934, 256;
	or.b32  	%r13901, %r13900, %r13899;
	shl.b32 	%r13902, %r13808, 16;
	and.b32  	%r13903, %r13902, 16711680;
	or.b32  	%r13904, %r13901, %r13903;
	shl.b32 	%r13905, %r13809, 24;
	or.b32  	%r13730, %r13904, %r13905;
	and.b32  	%r13906, %r13833, 255;
	and.b16  	%rs16935, %rs22703, 255;
	mul.wide.u16 	%r13907, %rs16935, 256;
	or.b32  	%r13908, %r13907, %r13906;
	shl.b32 	%r13909, %r13829, 16;
	and.b32  	%r13910, %r13909, 16711680;
	or.b32  	%r13911, %r13908, %r13910;
	shl.b32 	%r13912, %r13830, 24;
	or.b32  	%r13735, %r13911, %r13912;
	and.b32  	%r13913, %r13826, 255;
	and.b16  	%rs16936, %rs22707, 255;
	mul.wide.u16 	%r13914, %rs16936, 256;
	or.b32  	%r13915, %r13914, %r13913;
	shl.b32 	%r13916, %r13822, 16;
	and.b32  	%r13917, %r13916, 16711680;
	or.b32  	%r13918, %r13915, %r13917;
	shl.b32 	%r13919, %r13823, 24;
	or.b32  	%r13740, %r13918, %r13919;
	and.b32  	%r13920, %r13847, 255;
	and.b16  	%rs16937, %rs22711, 255;
	mul.wide.u16 	%r13921, %rs16937, 256;
	or.b32  	%r13922, %r13921, %r13920;
	shl.b32 	%r13923, %r13843, 16;
	and.b32  	%r13924, %r13923, 16711680;
	or.b32  	%r13925, %r13922, %r13924;
	shl.b32 	%r13926, %r13844, 24;
	or.b32  	%r13745, %r13925, %r13926;
	and.b32  	%r13927, %r13840, 255;
	and.b16  	%rs16938, %rs22715, 255;
	mul.wide.u16 	%r13928, %rs16938, 256;
	or.b32  	%r13929, %r13928, %r13927;
	shl.b32 	%r13930, %r13836, 16;
	and.b32  	%r13931, %r13930, 16711680;
	or.b32  	%r13932, %r13929, %r13931;
	shl.b32 	%r13933, %r13837, 24;
	or.b32  	%r13750, %r13932, %r13933;
	and.b32  	%r13934, %r13861, 255;
	and.b16  	%rs16939, %rs22719, 255;
	mul.wide.u16 	%r13935, %rs16939, 256;
	or.b32  	%r13936, %r13935, %r13934;
	shl.b32 	%r13937, %r13857, 16;
	and.b32  	%r13938, %r13937, 16711680;
	or.b32  	%r13939, %r13936, %r13938;
	shl.b32 	%r13940, %r13858, 24;
	or.b32  	%r13755, %r13939, %r13940;
	and.b32  	%r13941, %r13854, 255;
	and.b16  	%rs16940, %rs22723, 255;
	mul.wide.u16 	%r13942, %rs16940, 256;
	or.b32  	%r13943, %r13942, %r13941;
	shl.b32 	%r13944, %r13850, 16;
	and.b32  	%r13945, %r13944, 16711680;
	or.b32  	%r13946, %r13943, %r13945;
	shl.b32 	%r13947, %r13851, 24;
	or.b32  	%r13760, %r13946, %r13947;
	and.b32  	%r13948, %r13875, 255;
	and.b16  	%rs16941, %rs22727, 255;
	mul.wide.u16 	%r13949, %rs16941, 256;
	or.b32  	%r13950, %r13949, %r13948;
	shl.b32 	%r13951, %r13871, 16;
	and.b32  	%r13952, %r13951, 16711680;
	or.b32  	%r13953, %r13950, %r13952;
	shl.b32 	%r13954, %r13872, 24;
	or.b32  	%r13765, %r13953, %r13954;
	and.b32  	%r13955, %r13868, 255;
	and.b16  	%rs16942, %rs22731, 255;
	mul.wide.u16 	%r13956, %rs16942, 256;
	or.b32  	%r13957, %r13956, %r13955;
	shl.b32 	%r13958, %r13864, 16;
	and.b32  	%r13959, %r13958, 16711680;
	or.b32  	%r13960, %r13957, %r13959;
	shl.b32 	%r13961, %r13865, 24;
	or.b32  	%r13770, %r13960, %r13961;
	cvt.u32.u16 	%r13962, %rs22734;
	and.b32  	%r13963, %r13962, 255;
	and.b16  	%rs16943, %rs22735, 255;
	mul.wide.u16 	%r13964, %rs16943, 256;
	or.b32  	%r13775, %r13964, %r13963;
	mov.b32 	%r13791, 4;
	mov.b32 	%r13792, 0;
	mov.b32 	%r13793, -1;
	// begin inline asm
	shfl.sync.up.b32 %r13704, %r33423, %r13791, %r13792, %r13793;
	// end inline asm
	// begin inline asm
	shfl.sync.up.b32 %r13709, %r13710, %r13791, %r13792, %r13793;
	// end inline asm
	// begin inline asm
	shfl.sync.up.b32 %r13714, %r13715, %r13791, %r13792, %r13793;
	// end inline asm
	// begin inline asm
	shfl.sync.up.b32 %r13719, %r13720, %r13791, %r13792, %r13793;
	// end inline asm
	// begin inline asm
	shfl.sync.up.b32 %r13724, %r13725, %r13791, %r13792, %r13793;
	// end inline asm
	// begin inline asm
	shfl.sync.up.b32 %r13729, %r13730, %r13791, %r13792, %r13793;
	// end inline asm
	// begin inline asm
	shfl.sync.up.b32 %r13734, %r13735, %r13791, %r13792, %r13793;
	// end inline asm
	// begin inline asm
	shfl.sync.up.b32 %r13739, %r13740, %r13791, %r13792, %r13793;
	// end inline asm
	// begin inline asm
	shfl.sync.up.b32 %r13744, %r13745, %r13791, %r13792, %r13793;
	// end inline asm
	// begin inline asm
	shfl.sync.up.b32 %r13749, %r13750, %r13791, %r13792, %r13793;
	// end inline asm
	// begin inline asm
	shfl.sync.up.b32 %r13754, %r13755, %r13791, %r13792, %r13793;
	// end inline asm
	// begin inline asm
	shfl.sync.up.b32 %r13759, %r13760, %r13791, %r13792, %r13793;
	// end inline asm
	// begin inline asm
	shfl.sync.up.b32 %r13764, %r13765, %r13791, %r13792, %r13793;
	// end inline asm
	// begin inline asm
	shfl.sync.up.b32 %r13769, %r13770, %r13791, %r13792, %r13793;
	// end inline asm
	// begin inline asm
	shfl.sync.up.b32 %r13774, %r13775, %r13791, %r13792, %r13793;
	// end inline asm
	// begin inline asm
	shfl.sync.up.b32 %r13779, %r33424, %r13791, %r13792, %r13793;
	// end inline asm
	// begin inline asm
	shfl.sync.up.b32 %r13784, %r33425, %r13791, %r13792, %r13793;
	// end inline asm
	// begin inline asm
	shfl.sync.up.b32 %r13789, %r33426, %r13791, %r13792, %r13793;
	// end inline asm
	mov.b64 	%rd1796, {%r13784, %r13789};
	mov.b64 	%fd150, %rd1796;
	cvt.u16.u32 	%rs8523, %r13714;
	cvt.u16.u32 	%rs16944, %r13774;
	shr.u32 	%r13965, %r13774, 8;
	cvt.u16.u32 	%rs16945, %r13965;
	st.local.u32 	[%rd89], %r13704;
	st.local.v2.b32 	[%rd89+8], {%r13714, %r13719};
	st.local.v2.b32 	[%rd89+16], {%r13724, %r13729};
	st.local.v2.b32 	[%rd89+24], {%r13734, %r13739};
	st.local.v2.b32 	[%rd89+32], {%r13744, %r13749};
	st.local.v2.b32 	[%rd89+40], {%r13754, %r13759};
	st.local.v2.b32 	[%rd89+48], {%r13764, %r13769};
	st.local.v2.u8 	[%rd89+56], {%rs16944, %rs16945};
	st.local.u32 	[%rd89+60], %r13779;
	st.local.v2.u32 	[%rd89+64], {%r13784, %r13789};
	setp.ne.s32 	%p304, %r33423, 0;
	mov.u16 	%rs22786, %rs22686;
	mov.u16 	%rs22787, %rs22687;
	mov.u16 	%rs22788, %rs22688;
	mov.u16 	%rs22789, %rs22689;
	mov.u16 	%rs22790, %rs22690;
	mov.u16 	%rs22791, %rs22691;
	mov.u16 	%rs22792, %rs22692;
	mov.u16 	%rs22793, %rs22693;
	mov.u16 	%rs22794, %rs22694;
	mov.u16 	%rs22795, %rs22695;
	mov.u16 	%rs22796, %rs22696;
	mov.u16 	%rs22797, %rs22697;
	mov.u16 	%rs22798, %rs22698;
	mov.u16 	%rs22799, %rs22699;
	mov.u16 	%rs22800, %rs22700;
	mov.u16 	%rs22801, %rs22701;
	mov.u16 	%rs22802, %rs22702;
	mov.u16 	%rs22803, %rs22703;
	mov.u16 	%rs22804, %rs22704;
	mov.u16 	%rs22805, %rs22705;
	mov.u16 	%rs22806, %rs22706;
	mov.u16 	%rs22807, %rs22707;
	mov.u16 	%rs22808, %rs22708;
	mov.u16 	%rs22809, %rs22709;
	mov.u16 	%rs22810, %rs22710;
	mov.u16 	%rs22811, %rs22711;
	mov.u16 	%rs22812, %rs22712;
	mov.u16 	%rs22813, %rs22713;
	mov.u16 	%rs22814, %rs22714;
	mov.u16 	%rs22815, %rs22715;
	mov.u16 	%rs22816, %rs22716;
	mov.u16 	%rs22817, %rs22717;
	mov.u16 	%rs22818, %rs22718;
	mov.u16 	%rs22819, %rs22719;
	mov.u16 	%rs22820, %rs22720;
	mov.u16 	%rs22821, %rs22721;
	mov.u16 	%rs22822, %rs22722;
	mov.u16 	%rs22823, %rs22723;
	mov.u16 	%rs22824, %rs22724;
	mov.u16 	%rs22825, %rs22725;
	mov.u16 	%rs22826, %rs22726;
	mov.u16 	%rs22827, %rs22727;
	mov.u16 	%rs22828, %rs22728;
	mov.u16 	%rs22829, %rs22729;
	mov.u16 	%rs22830, %rs22730;
	mov.u16 	%rs22831, %rs22731;
	mov.u16 	%rs22832, %rs22732;
	mov.u16 	%rs22833, %rs22733;
	mov.u16 	%rs22834, %rs22734;
	mov.u16 	%rs22835, %rs22735;
	mov.u32 	%r33437, %r33424;
	mov.u32 	%r33438, %r33425;
	mov.u32 	%r33439, %r33426;
	@%p304 bra 	$L__BB1_749;
	mov.b64 	%rd1797, {%r33425, %r33426};
	mov.b64 	%fd334, %rd1797;
	mov.b16 	%rs16946, 0;
	st.local.u8 	[%rd87], %rs16946;
	add.s32 	%r13967, %r33424, %r13779;
	st.local.u32 	[%rd87+52], %r13967;
	add.f64 	%fd335, %fd150, %fd334;
	st.local.f64 	[%rd87+56], %fd335;
	mov.b32 	%r33427, 0;
$L__BB1_739:
	mov.u32 	%r1530, %r33427;
	cvt.u64.u32 	%rd1798, %r1530;
	add.s64 	%rd1799, %rd87, %rd1798;
	ld.local.u8 	%rs16947, [%rd1799];
	setp.ne.s16 	%p305, %rs16947, 0;
	add.s32 	%r33427, %r1530, 1;
	@%p305 bra 	$L__BB1_739;
	and.b16  	%rs16948, %rs8523, 255;
	setp.eq.s16 	%p306, %rs16948, 0;
	mov.u32 	%r33429, %r1530;
	@%p306 bra 	$L__BB1_743;
	mov.b32 	%r33428, 0;
$L__BB1_742:
	add.s32 	%r13969, %r33428, %r1530;
	cvt.u64.u32 	%rd1800, %r13969;
	add.s64 	%rd1801, %rd89, %rd1800;
	ld.local.u8 	%rs16949, [%rd1801+8];
	add.s64 	%rd1802, %rd87, %rd1800;
	st.local.u8 	[%rd1802], %rs16949;
	add.s32 	%r1533, %r33428, 1;
	add.s32 	%r33429, %r1533, %r1530;
	cvt.u64.u32 	%rd1803, %r33428;
	add.s64 	%rd1804, %rd89, %rd1803;
	ld.local.u8 	%rs16950, [%rd1804+9];
	setp.ne.s16 	%p307, %rs16950, 0;
	mov.u32 	%r33428, %r1533;
	@%p307 bra 	$L__BB1_742;
$L__BB1_743:
	cvt.u64.u32 	%rd1805, %r33429;
	add.s64 	%rd1806, %rd87, %rd1805;
	mov.b16 	%rs16951, 0;
	st.local.u8 	[%rd1806+1], %rs16951;
	mov.b32 	%r33430, 0;
$L__BB1_744:
	mov.u32 	%r1536, %r33430;
	cvt.u64.u32 	%rd1807, %r1536;
	add.s64 	%rd1808, %rd87, %rd1807;
	ld.local.u8 	%rs16952, [%rd1808];
	setp.ne.s16 	%p308, %rs16952, 0;
	add.s32 	%r33430, %r1536, 1;
	@%p308 bra 	$L__BB1_744;
	and.b16  	%rs16953, %rs22686, 255;
	setp.eq.s16 	%p309, %rs16953, 0;
	mov.u32 	%r33432, %r1536;
	@%p309 bra 	$L__BB1_748;
	mov.b32 	%r33431, 0;
$L__BB1_747:
	add.s32 	%r13972, %r33431, %r1536;
	cvt.u64.u32 	%rd1809, %r13972;
	add.s64 	%rd1810, %rd88, %rd1809;
	ld.local.u8 	%rs16954, [%rd1810+8];
	add.s64 	%rd1811, %rd87, %rd1809;
	st.local.u8 	[%rd1811], %rs16954;
	add.s32 	%r1539, %r33431, 1;
	add.s32 	%r33432, %r1539, %r1536;
	cvt.u64.u32 	%rd1812, %r33431;
	add.s64 	%rd1813, %rd88, %rd1812;
	ld.local.u8 	%rs16955, [%rd1813+9];
	setp.ne.s16 	%p310, %rs16955, 0;
	mov.u32 	%r33431, %r1539;
	@%p310 bra 	$L__BB1_747;
$L__BB1_748:
	cvt.u64.u32 	%rd1814, %r33432;
	add.s64 	%rd1815, %rd87, %rd1814;
	mov.b16 	%rs16956, 0;
	st.local.u8 	[%rd1815+1], %rs16956;
	ld.local.v2.b32 	{%r13973, %r13974}, [%rd87];
	bfe.u32 	%r13975, %r13973, 0, 8;
	cvt.u16.u32 	%rs22786, %r13975;
	bfe.u32 	%r13976, %r13973, 8, 8;
	cvt.u16.u32 	%rs22787, %r13976;
	bfe.u32 	%r13977, %r13973, 16, 8;
	cvt.u16.u32 	%rs22788, %r13977;
	bfe.u32 	%r13978, %r13973, 24, 8;
	cvt.u16.u32 	%rs22789, %r13978;
	bfe.u32 	%r13979, %r13974, 0, 8;
	cvt.u16.u32 	%rs22790, %r13979;
	bfe.u32 	%r13980, %r13974, 8, 8;
	cvt.u16.u32 	%rs22791, %r13980;
	bfe.u32 	%r13981, %r13974, 16, 8;
	cvt.u16.u32 	%rs22792, %r13981;
	bfe.u32 	%r13982, %r13974, 24, 8;
	cvt.u16.u32 	%rs22793, %r13982;
	ld.local.v2.b32 	{%r13983, %r13984}, [%rd87+8];
	bfe.u32 	%r13985, %r13983, 0, 8;
	cvt.u16.u32 	%rs22794, %r13985;
	bfe.u32 	%r13986, %r13983, 8, 8;
	cvt.u16.u32 	%rs22795, %r13986;
	bfe.u32 	%r13987, %r13983, 16, 8;
	cvt.u16.u32 	%rs22796, %r13987;
	bfe.u32 	%r13988, %r13983, 24, 8;
	cvt.u16.u32 	%rs22797, %r13988;
	bfe.u32 	%r13989, %r13984, 0, 8;
	cvt.u16.u32 	%rs22798, %r13989;
	bfe.u32 	%r13990, %r13984, 8, 8;
	cvt.u16.u32 	%rs22799, %r13990;
	bfe.u32 	%r13991, %r13984, 16, 8;
	cvt.u16.u32 	%rs22800, %r13991;
	bfe.u32 	%r13992, %r13984, 24, 8;
	cvt.u16.u32 	%rs22801, %r13992;
	ld.local.v2.b32 	{%r13993, %r13994}, [%rd87+16];
	bfe.u32 	%r13995, %r13993, 0, 8;
	cvt.u16.u32 	%rs22802, %r13995;
	bfe.u32 	%r13996, %r13993, 8, 8;
	cvt.u16.u32 	%rs22803, %r13996;
	bfe.u32 	%r13997, %r13993, 16, 8;
	cvt.u16.u32 	%rs22804, %r13997;
	bfe.u32 	%r13998, %r13993, 24, 8;
	cvt.u16.u32 	%rs22805, %r13998;
	bfe.u32 	%r13999, %r13994, 0, 8;
	cvt.u16.u32 	%rs22806, %r13999;
	bfe.u32 	%r14000, %r13994, 8, 8;
	cvt.u16.u32 	%rs22807, %r14000;
	bfe.u32 	%r14001, %r13994, 16, 8;
	cvt.u16.u32 	%rs22808, %r14001;
	bfe.u32 	%r14002, %r13994, 24, 8;
	cvt.u16.u32 	%rs22809, %r14002;
	ld.local.v2.b32 	{%r14003, %r14004}, [%rd87+24];
	bfe.u32 	%r14005, %r14003, 0, 8;
	cvt.u16.u32 	%rs22810, %r14005;
	bfe.u32 	%r14006, %r14003, 8, 8;
	cvt.u16.u32 	%rs22811, %r14006;
	bfe.u32 	%r14007, %r14003, 16, 8;
	cvt.u16.u32 	%rs22812, %r14007;
	bfe.u32 	%r14008, %r14003, 24, 8;
	cvt.u16.u32 	%rs22813, %r14008;
	bfe.u32 	%r14009, %r14004, 0, 8;
	cvt.u16.u32 	%rs22814, %r14009;
	bfe.u32 	%r14010, %r14004, 8, 8;
	cvt.u16.u32 	%rs22815, %r14010;
	bfe.u32 	%r14011, %r14004, 16, 8;
	cvt.u16.u32 	%rs22816, %r14011;
	bfe.u32 	%r14012, %r14004, 24, 8;
	cvt.u16.u32 	%rs22817, %r14012;
	ld.local.v2.b32 	{%r14013, %r14014}, [%rd87+32];
	bfe.u32 	%r14015, %r14013, 0, 8;
	cvt.u16.u32 	%rs22818, %r14015;
	bfe.u32 	%r14016, %r14013, 8, 8;
	cvt.u16.u32 	%rs22819, %r14016;
	bfe.u32 	%r14017, %r14013, 16, 8;
	cvt.u16.u32 	%rs22820, %r14017;
	bfe.u32 	%r14018, %r14013, 24, 8;
	cvt.u16.u32 	%rs22821, %r14018;
	bfe.u32 	%r14019, %r14014, 0, 8;
	cvt.u16.u32 	%rs22822, %r14019;
	bfe.u32 	%r14020, %r14014, 8, 8;
	cvt.u16.u32 	%rs22823, %r14020;
	bfe.u32 	%r14021, %r14014, 16, 8;
	cvt.u16.u32 	%rs22824, %r14021;
	bfe.u32 	%r14022, %r14014, 24, 8;
	cvt.u16.u32 	%rs22825, %r14022;
	ld.local.v2.b32 	{%r14023, %r14024}, [%rd87+40];
	bfe.u32 	%r14025, %r14023, 0, 8;
	cvt.u16.u32 	%rs22826, %r14025;
	bfe.u32 	%r14026, %r14023, 8, 8;
	cvt.u16.u32 	%rs22827, %r14026;
	bfe.u32 	%r14027, %r14023, 16, 8;
	cvt.u16.u32 	%rs22828, %r14027;
	bfe.u32 	%r14028, %r14023, 24, 8;
	cvt.u16.u32 	%rs22829, %r14028;
	bfe.u32 	%r14029, %r14024, 0, 8;
	cvt.u16.u32 	%rs22830, %r14029;
	bfe.u32 	%r14030, %r14024, 8, 8;
	cvt.u16.u32 	%rs22831, %r14030;
	bfe.u32 	%r14031, %r14024, 16, 8;
	cvt.u16.u32 	%rs22832, %r14031;
	bfe.u32 	%r14032, %r14024, 24, 8;
	cvt.u16.u32 	%rs22833, %r14032;
	ld.local.v2.u8 	{%rs22834, %rs22835}, [%rd87+48];
	ld.local.u32 	%r33437, [%rd87+52];
	ld.local.v2.u32 	{%r33438, %r33439}, [%rd87+56];
$L__BB1_749:
	setp.gt.s32 	%p311, %r12692, 3;
	add.s32 	%r33436, %r33423, %r13704;
	@%p311 bra 	$L__BB1_751;
	mov.u32 	%r33436, %r33423;
	mov.u16 	%rs22786, %rs22686;
	mov.u16 	%rs22787, %rs22687;
	mov.u16 	%rs22788, %rs22688;
	mov.u16 	%rs22789, %rs22689;
	mov.u16 	%rs22790, %rs22690;
	mov.u16 	%rs22791, %rs22691;
	mov.u16 	%rs22792, %rs22692;
	mov.u16 	%rs22793, %rs22693;
	mov.u16 	%rs22794, %rs22694;
	mov.u16 	%rs22795, %rs22695;
	mov.u16 	%rs22796, %rs22696;
	mov.u16 	%rs22797, %rs22697;
	mov.u16 	%rs22798, %rs22698;
	mov.u16 	%rs22799, %rs22699;
	mov.u16 	%rs22800, %rs22700;
	mov.u16 	%rs22801, %rs22701;
	mov.u16 	%rs22802, %rs22702;
	mov.u16 	%rs22803, %rs22703;
	mov.u16 	%rs22804, %rs22704;
	mov.u16 	%rs22805, %rs22705;
	mov.u16 	%rs22806, %rs22706;
	mov.u16 	%rs22807, %rs22707;
	mov.u16 	%rs22808, %rs22708;
	mov.u16 	%rs22809, %rs22709;
	mov.u16 	%rs22810, %rs22710;
	mov.u16 	%rs22811, %rs22711;
	mov.u16 	%rs22812, %rs22712;
	mov.u16 	%rs22813, %rs22713;
	mov.u16 	%rs22814, %rs22714;
	mov.u16 	%rs22815, %rs22715;
	mov.u16 	%rs22816, %rs22716;
	mov.u16 	%rs22817, %rs22717;
	mov.u16 	%rs22818, %rs22718;
	mov.u16 	%rs22819, %rs22719;
	mov.u16 	%rs22820, %rs22720;
	mov.u16 	%rs22821, %rs22721;
	mov.u16 	%rs22822, %rs22722;
	mov.u16 	%rs22823, %rs22723;
	mov.u16 	%rs22824, %rs22724;
	mov.u16 	%rs22825, %rs22725;
	mov.u16 	%rs22826, %rs22726;
	mov.u16 	%rs22827, %rs22727;
	mov.u16 	%rs22828, %rs22728;
	mov.u16 	%rs22829, %rs22729;
	mov.u16 	%rs22830, %rs22730;
	mov.u16 	%rs22831, %rs22731;
	mov.u16 	%rs22832, %rs22732;
	mov.u16 	%rs22833, %rs22733;
	mov.u16 	%rs22834, %rs22734;
	mov.u16 	%rs22835, %rs22735;
	mov.u32 	%r33437, %r33424;
	mov.u32 	%r33438, %r33425;
	mov.u32 	%r33439, %r33426;
$L__BB1_751:
	st.local.u32 	[%rd88], %r33436;
	cvt.u32.u16 	%r14123, %rs22792;
	cvt.u32.u16 	%r14124, %rs22793;
	prmt.b32 	%r14125, %r14123, %r14124, 0x3340U;
	cvt.u32.u16 	%r14126, %rs22791;
	cvt.u32.u16 	%r14127, %rs22790;
	prmt.b32 	%r14128, %r14127, %r14126, 0x3340U;
	prmt.b32 	%r14129, %r14128, %r14125, 0x5410U;
	cvt.u32.u16 	%r14130, %rs22788;
	cvt.u32.u16 	%r14131, %rs22789;
	prmt.b32 	%r14132, %r14130, %r14131, 0x3340U;
	cvt.u32.u16 	%r14133, %rs22787;
	cvt.u32.u16 	%r14134, %rs22786;
	prmt.b32 	%r14135, %r14134, %r14133, 0x3340U;
	prmt.b32 	%r14136, %r14135, %r14132, 0x5410U;
	st.local.v2.b32 	[%rd88+8], {%r14136, %r14129};
	cvt.u32.u16 	%r14137, %rs22800;
	cvt.u32.u16 	%r14138, %rs22801;
	prmt.b32 	%r14139, %r14137, %r14138, 0x3340U;
	cvt.u32.u16 	%r14140, %rs22799;
	cvt.u32.u16 	%r14141, %rs22798;
	prmt.b32 	%r14142, %r14141, %r14140, 0x3340U;
	prmt.b32 	%r14143, %r14142, %r14139, 0x5410U;
	cvt.u32.u16 	%r14144, %rs22796;
	cvt.u32.u16 	%r14145, %rs22797;
	prmt.b32 	%r14146, %r14144, %r14145, 0x3340U;
	cvt.u32.u16 	%r14147, %rs22795;
	cvt.u32.u16 	%r14148, %rs22794;
	prmt.b32 	%r14149, %r14148, %r14147, 0x3340U;
	prmt.b32 	%r14150, %r14149, %r14146, 0x5410U;
	st.local.v2.b32 	[%rd88+16], {%r14150, %r14143};
	cvt.u32.u16 	%r14151, %rs22808;
	cvt.u32.u16 	%r14152, %rs22809;
	prmt.b32 	%r14153, %r14151, %r14152, 0x3340U;
	cvt.u32.u16 	%r14154, %rs22807;
	cvt.u32.u16 	%r14155, %rs22806;
	prmt.b32 	%r14156, %r14155, %r14154, 0x3340U;
	prmt.b32 	%r14157, %r14156, %r14153, 0x5410U;
	cvt.u32.u16 	%r14158, %rs22804;
	cvt.u32.u16 	%r14159, %rs22805;
	prmt.b32 	%r14160, %r14158, %r14159, 0x3340U;
	cvt.u32.u16 	%r14161, %rs22803;
	cvt.u32.u16 	%r14162, %rs22802;
	prmt.b32 	%r14163, %r14162, %r14161, 0x3340U;
	prmt.b32 	%r14164, %r14163, %r14160, 0x5410U;
	st.local.v2.b32 	[%rd88+24], {%r14164, %r14157};
	cvt.u32.u16 	%r14165, %rs22816;
	cvt.u32.u16 	%r14166, %rs22817;
	prmt.b32 	%r14167, %r14165, %r14166, 0x3340U;
	cvt.u32.u16 	%r14168, %rs22815;
	cvt.u32.u16 	%r14169, %rs22814;
	prmt.b32 	%r14170, %r14169, %r14168, 0x3340U;
	prmt.b32 	%r14171, %r14170, %r14167, 0x5410U;
	cvt.u32.u16 	%r14172, %rs22812;
	cvt.u32.u16 	%r14173, %rs22813;
	prmt.b32 	%r14174, %r14172, %r14173, 0x3340U;
	cvt.u32.u16 	%r14175, %rs22811;
	cvt.u32.u16 	%r14176, %rs22810;
	prmt.b32 	%r14177, %r14176, %r14175, 0x3340U;
	prmt.b32 	%r14178, %r14177, %r14174, 0x5410U;
	st.local.v2.b32 	[%rd88+32], {%r14178, %r14171};
	cvt.u32.u16 	%r14179, %rs22824;
	cvt.u32.u16 	%r14180, %rs22825;
	prmt.b32 	%r14181, %r14179, %r14180, 0x3340U;
	cvt.u32.u16 	%r14182, %rs22823;
	cvt.u32.u16 	%r14183, %rs22822;
	prmt.b32 	%r14184, %r14183, %r14182, 0x3340U;
	prmt.b32 	%r14185, %r14184, %r14181, 0x5410U;
	cvt.u32.u16 	%r14186, %rs22820;
	cvt.u32.u16 	%r14187, %rs22821;
	prmt.b32 	%r14188, %r14186, %r14187, 0x3340U;
	cvt.u32.u16 	%r14189, %rs22819;
	cvt.u32.u16 	%r14190, %rs22818;
	prmt.b32 	%r14191, %r14190, %r14189, 0x3340U;
	prmt.b32 	%r14192, %r14191, %r14188, 0x5410U;
	st.local.v2.b32 	[%rd88+40], {%r14192, %r14185};
	cvt.u32.u16 	%r14193, %rs22832;
	cvt.u32.u16 	%r14194, %rs22833;
	prmt.b32 	%r14195, %r14193, %r14194, 0x3340U;
	cvt.u32.u16 	%r14196, %rs22831;
	cvt.u32.u16 	%r14197, %rs22830;
	prmt.b32 	%r14198, %r14197, %r14196, 0x3340U;
	prmt.b32 	%r14199, %r14198, %r14195, 0x5410U;
	cvt.u32.u16 	%r14200, %rs22828;
	cvt.u32.u16 	%r14201, %rs22829;
	prmt.b32 	%r14202, %r14200, %r14201, 0x3340U;
	cvt.u32.u16 	%r14203, %rs22827;
	cvt.u32.u16 	%r14204, %rs22826;
	prmt.b32 	%r14205, %r14204, %r14203, 0x3340U;
	prmt.b32 	%r14206, %r14205, %r14202, 0x5410U;
	st.local.v2.b32 	[%rd88+48], {%r14206, %r14199};
	st.local.v2.u8 	[%rd88+56], {%rs22834, %rs22835};
	st.local.u32 	[%rd88+60], %r33437;
	st.local.v2.u32 	[%rd88+64], {%r33438, %r33439};
	and.b32  	%r14207, %r14134, 255;
	and.b16  	%rs16957, %rs22787, 255;
	mul.wide.u16 	%r14208, %rs16957, 256;
	or.b32  	%r14209, %r14208, %r14207;
	shl.b32 	%r14210, %r14130, 16;
	and.b32  	%r14211, %r14210, 16711680;
	or.b32  	%r14212, %r14209, %r14211;
	shl.b32 	%r14213, %r14131, 24;
	or.b32  	%r14044, %r14212, %r14213;
	and.b32  	%r14214, %r14127, 255;
	and.b16  	%rs16958, %rs22791, 255;
	mul.wide.u16 	%r14215, %rs16958, 256;
	or.b32  	%r14216, %r14215, %r14214;
	shl.b32 	%r14217, %r14123, 16;
	and.b32  	%r14218, %r14217, 16711680;
	or.b32  	%r14219, %r14216, %r14218;
	shl.b32 	%r14220, %r14124, 24;
	or.b32  	%r14049, %r14219, %r14220;
	and.b32  	%r14221, %r14148, 255;
	and.b16  	%rs16959, %rs22795, 255;
	mul.wide.u16 	%r14222, %rs16959, 256;
	or.b32  	%r14223, %r14222, %r14221;
	shl.b32 	%r14224, %r14144, 16;
	and.b32  	%r14225, %r14224, 16711680;
	or.b32  	%r14226, %r14223, %r14225;
	shl.b32 	%r14227, %r14145, 24;
	or.b32  	%r14054, %r14226, %r14227;
	and.b32  	%r14228, %r14141, 255;
	and.b16  	%rs16960, %rs22799, 255;
	mul.wide.u16 	%r14229, %rs16960, 256;
	or.b32  	%r14230, %r14229, %r14228;
	shl.b32 	%r14231, %r14137, 16;
	and.b32  	%r14232, %r14231, 16711680;
	or.b32  	%r14233, %r14230, %r14232;
	shl.b32 	%r14234, %r14138, 24;
	or.b32  	%r14059, %r14233, %r14234;
	and.b32  	%r14235, %r14162, 255;
	and.b16  	%rs16961, %rs22803, 255;
	mul.wide.u16 	%r14236, %rs16961, 256;
	or.b32  	%r14237, %r14236, %r14235;
	shl.b32 	%r14238, %r14158, 16;
	and.b32  	%r14239, %r14238, 16711680;
	or.b32  	%r14240, %r14237, %r14239;
	shl.b32 	%r14241, %r14159, 24;
	or.b32  	%r14064, %r14240, %r14241;
	and.b32  	%r14242, %r14155, 255;
	and.b16  	%rs16962, %rs22807, 255;
	mul.wide.u16 	%r14243, %rs16962, 256;
	or.b32  	%r14244, %r14243, %r14242;
	shl.b32 	%r14245, %r14151, 16;
	and.b32  	%r14246, %r14245, 16711680;
	or.b32  	%r14247, %r14244, %r14246;
	shl.b32 	%r14248, %r14152, 24;
	or.b32  	%r14069, %r14247, %r14248;
	and.b32  	%r14249, %r14176, 255;
	and.b16  	%rs16963, %rs22811, 255;
	mul.wide.u16 	%r14250, %rs16963, 256;
	or.b32  	%r14251, %r14250, %r14249;
	shl.b32 	%r14252, %r14172, 16;
	and.b32  	%r14253, %r14252, 16711680;
	or.b32  	%r14254, %r14251, %r14253;
	shl.b32 	%r14255, %r14173, 24;
	or.b32  	%r14074, %r14254, %r14255;
	and.b32  	%r14256, %r14169, 255;
	and.b16  	%rs16964, %rs22815, 255;
	mul.wide.u16 	%r14257, %rs16964, 256;
	or.b32  	%r14258, %r14257, %r14256;
	shl.b32 	%r14259, %r14165, 16;
	and.b32  	%r14260, %r14259, 16711680;
	or.b32  	%r14261, %r14258, %r14260;
	shl.b32 	%r14262, %r14166, 24;
	or.b32  	%r14079, %r14261, %r14262;
	and.b32  	%r14263, %r14190, 255;
	and.b16  	%rs16965, %rs22819, 255;
	mul.wide.u16 	%r14264, %rs16965, 256;
	or.b32  	%r14265, %r14264, %r14263;
	shl.b32 	%r14266, %r14186, 16;
	and.b32  	%r14267, %r14266, 16711680;
	or.b32  	%r14268, %r14265, %r14267;
	shl.b32 	%r14269, %r14187, 24;
	or.b32  	%r14084, %r14268, %r14269;
	and.b32  	%r14270, %r14183, 255;
	and.b16  	%rs16966, %rs22823, 255;
	mul.wide.u16 	%r14271, %rs16966, 256;
	or.b32  	%r14272, %r14271, %r14270;
	shl.b32 	%r14273, %r14179, 16;
	and.b32  	%r14274, %r14273, 16711680;
	or.b32  	%r14275, %r14272, %r14274;
	shl.b32 	%r14276, %r14180, 24;
	or.b32  	%r14089, %r14275, %r14276;
	and.b32  	%r14277, %r14204, 255;
	and.b16  	%rs16967, %rs22827, 255;
	mul.wide.u16 	%r14278, %rs16967, 256;
	or.b32  	%r14279, %r14278, %r14277;
	shl.b32 	%r14280, %r14200, 16;
	and.b32  	%r14281, %r14280, 16711680;
	or.b32  	%r14282, %r14279, %r14281;
	shl.b32 	%r14283, %r14201, 24;
	or.b32  	%r14094, %r14282, %r14283;
	and.b32  	%r14284, %r14197, 255;
	and.b16  	%rs16968, %rs22831, 255;
	mul.wide.u16 	%r14285, %rs16968, 256;
	or.b32  	%r14286, %r14285, %r14284;
	shl.b32 	%r14287, %r14193, 16;
	and.b32  	%r14288, %r14287, 16711680;
	or.b32  	%r14289, %r14286, %r14288;
	shl.b32 	%r14290, %r14194, 24;
	or.b32  	%r14099, %r14289, %r14290;
	cvt.u32.u16 	%r14291, %rs22834;
	and.b32  	%r14292, %r14291, 255;
	and.b16  	%rs16969, %rs22835, 255;
	mul.wide.u16 	%r14293, %rs16969, 256;
	or.b32  	%r14104, %r14293, %r14292;
	mov.b32 	%r14120, 8;
	mov.b32 	%r14121, 0;
	mov.b32 	%r14122, -1;
	// begin inline asm
	shfl.sync.up.b32 %r14033, %r33436, %r14120, %r14121, %r14122;
	// end inline asm
	// begin inline asm
	shfl.sync.up.b32 %r14038, %r14039, %r14120, %r14121, %r14122;
	// end inline asm
	// begin inline asm
	shfl.sync.up.b32 %r14043, %r14044, %r14120, %r14121, %r14122;
	// end inline asm
	// begin inline asm
	shfl.sync.up.b32 %r14048, %r14049, %r14120, %r14121, %r14122;
	// end inline asm
	// begin inline asm
	shfl.sync.up.b32 %r14053, %r14054, %r14120, %r14121, %r14122;
	// end inline asm
	// begin inline asm
	shfl.sync.up.b32 %r14058, %r14059, %r14120, %r14121, %r14122;
	// end inline asm
	// begin inline asm
	shfl.sync.up.b32 %r14063, %r14064, %r14120, %r14121, %r14122;
	// end inline asm
	// begin inline asm
	shfl.sync.up.b32 %r14068, %r14069, %r14120, %r14121, %r14122;
	// end inline asm
	// begin inline asm
	shfl.sync.up.b32 %r14073, %r14074, %r14120, %r14121, %r14122;
	// end inline asm
	// begin inline asm
	shfl.sync.up.b32 %r14078, %r14079, %r14120, %r14121, %r14122;
	// end inline asm
	// begin inline asm
	shfl.sync.up.b32 %r14083, %r14084, %r14120, %r14121, %r14122;
	// end inline asm
	// begin inline asm
	shfl.sync.up.b32 %r14088, %r14089, %r14120, %r14121, %r14122;
	// end inline asm
	// begin inline asm
	shfl.sync.up.b32 %r14093, %r14094, %r14120, %r14121, %r14122;
	// end inline asm
	// begin inline asm
	shfl.sync.up.b32 %r14098, %r14099, %r14120, %r14121, %r14122;
	// end inline asm
	// begin inline asm
	shfl.sync.up.b32 %r14103, %r14104, %r14120, %r14121, %r14122;
	// end inline asm
	// begin inline asm
	shfl.sync.up.b32 %r14108, %r33437, %r14120, %r14121, %r14122;
	// end inline asm
	// begin inline asm
	shfl.sync.up.b32 %r14113, %r33438, %r14120, %r14121, %r14122;
	// end inline asm
	// begin inline asm
	shfl.sync.up.b32 %r14118, %r33439, %r14120, %r14121, %r14122;
	// end inline asm
	mov.b64 	%rd1816, {%r14113, %r14118};
	mov.b64 	%fd151, %rd1816;
	cvt.u16.u32 	%rs8674, %r14043;
	cvt.u16.u32 	%rs16970, %r14103;
	shr.u32 	%r14294, %r14103, 8;
	cvt.u16.u32 	%rs16971, %r14294;
	st.local.u32 	[%rd89], %r14033;
	st.local.v2.b32 	[%rd89+8], {%r14043, %r14048};
	st.local.v2.b32 	[%rd89+16], {%r14053, %r14058};
	st.local.v2.b32 	[%rd89+24], {%r14063, %r14068};
	st.local.v2.b32 	[%rd89+32], {%r14073, %r14078};
	st.local.v2.b32 	[%rd89+40], {%r14083, %r14088};
	st.local.v2.b32 	[%rd89+48], {%r14093, %r14098};
	st.local.v2.u8 	[%rd89+56], {%rs16970, %rs16971};
	st.local.u32 	[%rd89+60], %r14108;
	st.local.v2.u32 	[%rd89+64], {%r14113, %r14118};
	setp.ne.s32 	%p312, %r33436, 0;
	mov.u16 	%rs22886, %rs22786;
	mov.u16 	%rs22887, %rs22787;
	mov.u16 	%rs22888, %rs22788;
	mov.u16 	%rs22889, %rs22789;
	mov.u16 	%rs22890, %rs22790;
	mov.u16 	%rs22891, %rs22791;
	mov.u16 	%rs22892, %rs22792;
	mov.u16 	%rs22893, %rs22793;
	mov.u16 	%rs22894, %rs22794;
	mov.u16 	%rs22895, %rs22795;
	mov.u16 	%rs22896, %rs22796;
	mov.u16 	%rs22897, %rs22797;
	mov.u16 	%rs22898, %rs22798;
	mov.u16 	%rs22899, %rs22799;
	mov.u16 	%rs22900, %rs22800;
	mov.u16 	%rs22901, %rs22801;
	mov.u16 	%rs22902, %rs22802;
	mov.u16 	%rs22903, %rs22803;
	mov.u16 	%rs22904, %rs22804;
	mov.u16 	%rs22905, %rs22805;
	mov.u16 	%rs22906, %rs22806;
	mov.u16 	%rs22907, %rs22807;
	mov.u16 	%rs22908, %rs22808;
	mov.u16 	%rs22909, %rs22809;
	mov.u16 	%rs22910, %rs22810;
	mov.u16 	%rs22911, %rs22811;
	mov.u16 	%rs22912, %rs22812;
	mov.u16 	%rs22913, %rs22813;
	mov.u16 	%rs22914, %rs22814;
	mov.u16 	%rs22915, %rs22815;
	mov.u16 	%rs22916, %rs22816;
	mov.u16 	%rs22917, %rs22817;
	mov.u16 	%rs22918, %rs22818;
	mov.u16 	%rs22919, %rs22819;
	mov.u16 	%rs22920, %rs22820;
	mov.u16 	%rs22921, %rs22821;
	mov.u16 	%rs22922, %rs22822;
	mov.u16 	%rs22923, %rs22823;
	mov.u16 	%rs22924, %rs22824;
	mov.u16 	%rs22925, %rs22825;
	mov.u16 	%rs22926, %rs22826;
	mov.u16 	%rs22927, %rs22827;
	mov.u16 	%rs22928, %rs22828;
	mov.u16 	%rs22929, %rs22829;
	mov.u16 	%rs22930, %rs22830;
	mov.u16 	%rs22931, %rs22831;
	mov.u16 	%rs22932, %rs22832;
	mov.u16 	%rs22933, %rs22833;
	mov.u16 	%rs22934, %rs22834;
	mov.u16 	%rs22935, %rs22835;
	mov.u32 	%r33450, %r33437;
	mov.u32 	%r33451, %r33438;
	mov.u32 	%r33452, %r33439;
	@%p312 bra 	$L__BB1_763;
	mov.b64 	%rd1817, {%r33438, %r33439};
	mov.b64 	%fd336, %rd1817;
	mov.b16 	%rs16972, 0;
	st.local.u8 	[%rd87], %rs16972;
	add.s32 	%r14296, %r33437, %r14108;
	st.local.u32 	[%rd87+52], %r14296;
	add.f64 	%fd337, %fd151, %fd336;
	st.local.f64 	[%rd87+56], %fd337;
	mov.b32 	%r33440, 0;
$L__BB1_753:
	mov.u32 	%r1555, %r33440;
	cvt.u64.u32 	%rd1818, %r1555;
	add.s64 	%rd1819, %rd87, %rd1818;
	ld.local.u8 	%rs16973, [%rd1819];
	setp.ne.s16 	%p313, %rs16973, 0;
	add.s32 	%r33440, %r1555, 1;
	@%p313 bra 	$L__BB1_753;
	and.b16  	%rs16974, %rs8674, 255;
	setp.eq.s16 	%p314, %rs16974, 0;
	mov.u32 	%r33442, %r1555;
	@%p314 bra 	$L__BB1_757;
	mov.b32 	%r33441, 0;
$L__BB1_756:
	add.s32 	%r14298, %r33441, %r1555;
	cvt.u64.u32 	%rd1820, %r14298;
	add.s64 	%rd1821, %rd89, %rd1820;
	ld.local.u8 	%rs16975, [%rd1821+8];
	add.s64 	%rd1822, %rd87, %rd1820;
	st.local.u8 	[%rd1822], %rs16975;
	add.s32 	%r1558, %r33441, 1;
	add.s32 	%r33442, %r1558, %r1555;
	cvt.u64.u32 	%rd1823, %r33441;
	add.s64 	%rd1824, %rd89, %rd1823;
	ld.local.u8 	%rs16976, [%rd1824+9];
	setp.ne.s16 	%p315, %rs16976, 0;
	mov.u32 	%r33441, %r1558;
	@%p315 bra 	$L__BB1_756;
$L__BB1_757:
	cvt.u64.u32 	%rd1825, %r33442;
	add.s64 	%rd1826, %rd87, %rd1825;
	mov.b16 	%rs16977, 0;
	st.local.u8 	[%rd1826+1], %rs16977;
	mov.b32 	%r33443, 0;
$L__BB1_758:
	mov.u32 	%r1561, %r33443;
	cvt.u64.u32 	%rd1827, %r1561;
	add.s64 	%rd1828, %rd87, %rd1827;
	ld.local.u8 	%rs16978, [%rd1828];
	setp.ne.s16 	%p316, %rs16978, 0;
	add.s32 	%r33443, %r1561, 1;
	@%p316 bra 	$L__BB1_758;
	and.b16  	%rs16979, %rs22786, 255;
	setp.eq.s16 	%p317, %rs16979, 0;
	mov.u32 	%r33445, %r1561;
	@%p317 bra 	$L__BB1_762;
	mov.b32 	%r33444, 0;
$L__BB1_761:
	add.s32 	%r14301, %r33444, %r1561;
	cvt.u64.u32 	%rd1829, %r14301;
	add.s64 	%rd1830, %rd88, %rd1829;
	ld.local.u8 	%rs16980, [%rd1830+8];
	add.s64 	%rd1831, %rd87, %rd1829;
	st.local.u8 	[%rd1831], %rs16980;
	add.s32 	%r1564, %r33444, 1;
	add.s32 	%r33445, %r1564, %r1561;
	cvt.u64.u32 	%rd1832, %r33444;
	add.s64 	%rd1833, %rd88, %rd1832;
	ld.local.u8 	%rs16981, [%rd1833+9];
	setp.ne.s16 	%p318, %rs16981, 0;
	mov.u32 	%r33444, %r1564;
	@%p318 bra 	$L__BB1_761;
$L__BB1_762:
	cvt.u64.u32 	%rd1834, %r33445;
	add.s64 	%rd1835, %rd87, %rd1834;
	mov.b16 	%rs16982, 0;
	st.local.u8 	[%rd1835+1], %rs16982;
	ld.local.v2.b32 	{%r14302, %r14303}, [%rd87];
	bfe.u32 	%r14304, %r14302, 0, 8;
	cvt.u16.u32 	%rs22886, %r14304;
	bfe.u32 	%r14305, %r14302, 8, 8;
	cvt.u16.u32 	%rs22887, %r14305;
	bfe.u32 	%r14306, %r14302, 16, 8;
	cvt.u16.u32 	%rs22888, %r14306;
	bfe.u32 	%r14307, %r14302, 24, 8;
	cvt.u16.u32 	%rs22889, %r14307;
	bfe.u32 	%r14308, %r14303, 0, 8;
	cvt.u16.u32 	%rs22890, %r14308;
	bfe.u32 	%r14309, %r14303, 8, 8;
	cvt.u16.u32 	%rs22891, %r14309;
	bfe.u32 	%r14310, %r14303, 16, 8;
	cvt.u16.u32 	%rs22892, %r14310;
	bfe.u32 	%r14311, %r14303, 24, 8;
	cvt.u16.u32 	%rs22893, %r14311;
	ld.local.v2.b32 	{%r14312, %r14313}, [%rd87+8];
	bfe.u32 	%r14314, %r14312, 0, 8;
	cvt.u16.u32 	%rs22894, %r14314;
	bfe.u32 	%r14315, %r14312, 8, 8;
	cvt.u16.u32 	%rs22895, %r14315;
	bfe.u32 	%r14316, %r14312, 16, 8;
	cvt.u16.u32 	%rs22896, %r14316;
	bfe.u32 	%r14317, %r14312, 24, 8;
	cvt.u16.u32 	%rs22897, %r14317;
	bfe.u32 	%r14318, %r14313, 0, 8;
	cvt.u16.u32 	%rs22898, %r14318;
	bfe.u32 	%r14319, %r14313, 8, 8;
	cvt.u16.u32 	%rs22899, %r14319;
	bfe.u32 	%r14320, %r14313, 16, 8;
	cvt.u16.u32 	%rs22900, %r14320;
	bfe.u32 	%r14321, %r14313, 24, 8;
	cvt.u16.u32 	%rs22901, %r14321;
	ld.local.v2.b32 	{%r14322, %r14323}, [%rd87+16];
	bfe.u32 	%r14324, %r14322, 0, 8;
	cvt.u16.u32 	%rs22902, %r14324;
	bfe.u32 	%r14325, %r14322, 8, 8;
	cvt.u16.u32 	%rs22903, %r14325;
	bfe.u32 	%r14326, %r14322, 16, 8;
	cvt.u16.u32 	%rs22904, %r14326;
	bfe.u32 	%r14327, %r14322, 24, 8;
	cvt.u16.u32 	%rs22905, %r14327;
	bfe.u32 	%r14328, %r14323, 0, 8;
	cvt.u16.u32 	%rs22906, %r14328;
	bfe.u32 	%r14329, %r14323, 8, 8;
	cvt.u16.u32 	%rs22907, %r14329;
	bfe.u32 	%r14330, %r14323, 16, 8;
	cvt.u16.u32 	%rs22908, %r14330;
	bfe.u32 	%r14331, %r14323, 24, 8;
	cvt.u16.u32 	%rs22909, %r14331;
	ld.local.v2.b32 	{%r14332, %r14333}, [%rd87+24];
	bfe.u32 	%r14334, %r14332, 0, 8;
	cvt.u16.u32 	%rs22910, %r14334;
	bfe.u32 	%r14335, %r14332, 8, 8;
	cvt.u16.u32 	%rs22911, %r14335;
	bfe.u32 	%r14336, %r14332, 16, 8;
	cvt.u16.u32 	%rs22912, %r14336;
	bfe.u32 	%r14337, %r14332, 24, 8;
	cvt.u16.u32 	%rs22913, %r14337;
	bfe.u32 	%r14338, %r14333, 0, 8;
	cvt.u16.u32 	%rs22914, %r14338;
	bfe.u32 	%r14339, %r14333, 8, 8;
	cvt.u16.u32 	%rs22915, %r14339;
	bfe.u32 	%r14340, %r14333, 16, 8;
	cvt.u16.u32 	%rs22916, %r14340;
	bfe.u32 	%r14341, %r14333, 24, 8;
	cvt.u16.u32 	%rs22917, %r14341;
	ld.local.v2.b32 	{%r14342, %r14343}, [%rd87+32];
	bfe.u32 	%r14344, %r14342, 0, 8;
	cvt.u16.u32 	%rs22918, %r14344;
	bfe.u32 	%r14345, %r14342, 8, 8;
	cvt.u16.u32 	%rs22919, %r14345;
	bfe.u32 	%r14346, %r14342, 16, 8;
	cvt.u16.u32 	%rs22920, %r14346;
	bfe.u32 	%r14347, %r14342, 24, 8;
	cvt.u16.u32 	%rs22921, %r14347;
	bfe.u32 	%r14348, %r14343, 0, 8;
	cvt.u16.u32 	%rs22922, %r14348;
	bfe.u32 	%r14349, %r14343, 8, 8;
	cvt.u16.u32 	%rs22923, %r14349;
	bfe.u32 	%r14350, %r14343, 16, 8;
	cvt.u16.u32 	%rs22924, %r14350;
	bfe.u32 	%r14351, %r14343, 24, 8;
	cvt.u16.u32 	%rs22925, %r14351;
	ld.local.v2.b32 	{%r14352, %r14353}, [%rd87+40];
	bfe.u32 	%r14354, %r14352, 0, 8;
	cvt.u16.u32 	%rs22926, %r14354;
	bfe.u32 	%r14355, %r14352, 8, 8;
	cvt.u16.u32 	%rs22927, %r14355;
	bfe.u32 	%r14356, %r14352, 16, 8;
	cvt.u16.u32 	%rs22928, %r14356;
	bfe.u32 	%r14357, %r14352, 24, 8;
	cvt.u16.u32 	%rs22929, %r14357;
	bfe.u32 	%r14358, %r14353, 0, 8;
	cvt.u16.u32 	%rs22930, %r14358;
	bfe.u32 	%r14359, %r14353, 8, 8;
	cvt.u16.u32 	%rs22931, %r14359;
	bfe.u32 	%r14360, %r14353, 16, 8;
	cvt.u16.u32 	%rs22932, %r14360;
	bfe.u32 	%r14361, %r14353, 24, 8;
	cvt.u16.u32 	%rs22933, %r14361;
	ld.local.v2.u8 	{%rs22934, %rs22935}, [%rd87+48];
	ld.local.u32 	%r33450, [%rd87+52];
	ld.local.v2.u32 	{%r33451, %r33452}, [%rd87+56];
$L__BB1_763:
	setp.gt.s32 	%p319, %r12692, 7;
	add.s32 	%r33449, %r33436, %r14033;
	@%p319 bra 	$L__BB1_765;
	mov.u32 	%r33449, %r33436;
	mov.u16 	%rs22886, %rs22786;
	mov.u16 	%rs22887, %rs22787;
	mov.u16 	%rs22888, %rs22788;
	mov.u16 	%rs22889, %rs22789;
	mov.u16 	%rs22890, %rs22790;
	mov.u16 	%rs22891, %rs22791;
	mov.u16 	%rs22892, %rs22792;
	mov.u16 	%rs22893, %rs22793;
	mov.u16 	%rs22894, %rs22794;
	mov.u16 	%rs22895, %rs22795;
	mov.u16 	%rs22896, %rs22796;
	mov.u16 	%rs22897, %rs22797;
	mov.u16 	%rs22898, %rs22798;
	mov.u16 	%rs22899, %rs22799;
	mov.u16 	%rs22900, %rs22800;
	mov.u16 	%rs22901, %rs22801;
	mov.u16 	%rs22902, %rs22802;
	mov.u16 	%rs22903, %rs22803;
	mov.u16 	%rs22904, %rs22804;
	mov.u16 	%rs22905, %rs22805;
	mov.u16 	%rs22906, %rs22806;
	mov.u16 	%rs22907, %rs22807;
	mov.u16 	%rs22908, %rs22808;
	mov.u16 	%rs22909, %rs22809;
	mov.u16 	%rs22910, %rs22810;
	mov.u16 	%rs22911, %rs22811;
	mov.u16 	%rs22912, %rs22812;
	mov.u16 	%rs22913, %rs22813;
	mov.u16 	%rs22914, %rs22814;
	mov.u16 	%rs22915, %rs22815;
	mov.u16 	%rs22916, %rs22816;
	mov.u16 	%rs22917, %rs22817;
	mov.u16 	%rs22918, %rs22818;
	mov.u16 	%rs22919, %rs22819;
	mov.u16 	%rs22920, %rs22820;
	mov.u16 	%rs22921, %rs22821;
	mov.u16 	%rs22922, %rs22822;
	mov.u16 	%rs22923, %rs22823;
	mov.u16 	%rs22924, %rs22824;
	mov.u16 	%rs22925, %rs22825;
	mov.u16 	%rs22926, %rs22826;
	mov.u16 	%rs22927, %rs22827;
	mov.u16 	%rs22928, %rs22828;
	mov.u16 	%rs22929, %rs22829;
	mov.u16 	%rs22930, %rs22830;
	mov.u16 	%rs22931, %rs22831;
	mov.u16 	%rs22932, %rs22832;
	mov.u16 	%rs22933, %rs22833;
	mov.u16 	%rs22934, %rs22834;
	mov.u16 	%rs22935, %rs22835;
	mov.u32 	%r33450, %r33437;
	mov.u32 	%r33451, %r33438;
	mov.u32 	%r33452, %r33439;
$L__BB1_765:
	st.local.u32 	[%rd88], %r33449;
	cvt.u32.u16 	%r14452, %rs22892;
	cvt.u32.u16 	%r14453, %rs22893;
	prmt.b32 	%r14454, %r14452, %r14453, 0x3340U;
	cvt.u32.u16 	%r14455, %rs22891;
	cvt.u32.u16 	%r14456, %rs22890;
	prmt.b32 	%r14457, %r14456, %r14455, 0x3340U;
	prmt.b32 	%r14458, %r14457, %r14454, 0x5410U;
	cvt.u32.u16 	%r14459, %rs22888;
	cvt.u32.u16 	%r14460, %rs22889;
	prmt.b32 	%r14461, %r14459, %r14460, 0x3340U;
	cvt.u32.u16 	%r14462, %rs22887;
	cvt.u32.u16 	%r14463, %rs22886;
	prmt.b32 	%r14464, %r14463, %r14462, 0x3340U;
	prmt.b32 	%r14465, %r14464, %r14461, 0x5410U;
	st.local.v2.b32 	[%rd88+8], {%r14465, %r14458};
	cvt.u32.u16 	%r14466, %rs22900;
	cvt.u32.u16 	%r14467, %rs22901;
	prmt.b32 	%r14468, %r14466, %r14467, 0x3340U;
	cvt.u32.u16 	%r14469, %rs22899;
	cvt.u32.u16 	%r14470, %rs22898;
	prmt.b32 	%r14471, %r14470, %r14469, 0x3340U;
	prmt.b32 	%r14472, %r14471, %r14468, 0x5410U;
	cvt.u32.u16 	%r14473, %rs22896;
	cvt.u32.u16 	%r14474, %rs22897;
	prmt.b32 	%r14475, %r14473, %r14474, 0x3340U;
	cvt.u32.u16 	%r14476, %rs22895;
	cvt.u32.u16 	%r14477, %rs22894;
	prmt.b32 	%r14478, %r14477, %r14476, 0x3340U;
	prmt.b32 	%r14479, %r14478, %r14475, 0x5410U;
	st.local.v2.b32 	[%rd88+16], {%r14479, %r14472};
	cvt.u32.u16 	%r14480, %rs22908;
	cvt.u32.u16 	%r14481, %rs22909;
	prmt.b32 	%r14482, %r14480, %r14481, 0x3340U;
	cvt.u32.u16 	%r14483, %rs22907;
	cvt.u32.u16 	%r14484, %rs22906;
	prmt.b32 	%r14485, %r14484, %r14483, 0x3340U;
	prmt.b32 	%r14486, %r14485, %r14482, 0x5410U;
	cvt.u32.u16 	%r14487, %rs22904;
	cvt.u32.u16 	%r14488, %rs22905;
	prmt.b32 	%r14489, %r14487, %r14488, 0x3340U;
	cvt.u32.u16 	%r14490, %rs22903;
	cvt.u32.u16 	%r14491, %rs22902;
	prmt.b32 	%r14492, %r14491, %r14490, 0x3340U;
	prmt.b32 	%r14493, %r14492, %r14489, 0x5410U;
	st.local.v2.b32 	[%rd88+24], {%r14493, %r14486};
	cvt.u32.u16 	%r14494, %rs22916;
	cvt.u32.u16 	%r14495, %rs22917;
	prmt.b32 	%r14496, %r14494, %r14495, 0x3340U;
	cvt.u32.u16 	%r14497, %rs22915;
	cvt.u32.u16 	%r14498, %rs22914;
	prmt.b32 	%r14499, %r14498, %r14497, 0x3340U;
	prmt.b32 	%r14500, %r14499, %r14496, 0x5410U;
	cvt.u32.u16 	%r14501, %rs22912;
	cvt.u32.u16 	%r14502, %rs22913;
	prmt.b32 	%r14503, %r14501, %r14502, 0x3340U;
	cvt.u32.u16 	%r14504, %rs22911;
	cvt.u32.u16 	%r14505, %rs22910;
	prmt.b32 	%r14506, %r14505, %r14504, 0x3340U;
	prmt.b32 	%r14507, %r14506, %r14503, 0x5410U;
	st.local.v2.b32 	[%rd88+32], {%r14507, %r14500};
	cvt.u32.u16 	%r14508, %rs22924;
	cvt.u32.u16 	%r14509, %rs22925;
	prmt.b32 	%r14510, %r14508, %r14509, 0x3340U;
	cvt.u32.u16 	%r14511, %rs22923;
	cvt.u32.u16 	%r14512, %rs22922;
	prmt.b32 	%r14513, %r14512, %r14511, 0x3340U;
	prmt.b32 	%r14514, %r14513, %r14510, 0x5410U;
	cvt.u32.u16 	%r14515, %rs22920;
	cvt.u32.u16 	%r14516, %rs22921;
	prmt.b32 	%r14517, %r14515, %r14516, 0x3340U;
	cvt.u32.u16 	%r14518, %rs22919;
	cvt.u32.u16 	%r14519, %rs22918;
	prmt.b32 	%r14520, %r14519, %r14518, 0x3340U;
	prmt.b32 	%r14521, %r14520, %r14517, 0x5410U;
	st.local.v2.b32 	[%rd88+40], {%r14521, %r14514};
	cvt.u32.u16 	%r14522, %rs22932;
	cvt.u32.u16 	%r14523, %rs22933;
	prmt.b32 	%r14524, %r14522, %r14523, 0x3340U;
	cvt.u32.u16 	%r14525, %rs22931;
	cvt.u32.u16 	%r14526, %rs22930;
	prmt.b32 	%r14527, %r14526, %r14525, 0x3340U;
	prmt.b32 	%r14528, %r14527, %r14524, 0x5410U;
	cvt.u32.u16 	%r14529, %rs22928;
	cvt.u32.u16 	%r14530, %rs22929;
	prmt.b32 	%r14531, %r14529, %r14530, 0x3340U;
	cvt.u32.u16 	%r14532, %rs22927;
	cvt.u32.u16 	%r14533, %rs22926;
	prmt.b32 	%r14534, %r14533, %r14532, 0x3340U;
	prmt.b32 	%r14535, %r14534, %r14531, 0x5410U;
	st.local.v2.b32 	[%rd88+48], {%r14535, %r14528};
	st.local.v2.u8 	[%rd88+56], {%rs22934, %rs22935};
	st.local.u32 	[%rd88+60], %r33450;
	st.local.v2.u32 	[%rd88+64], {%r33451, %r33452};
	and.b32  	%r14536, %r14463, 255;
	and.b16  	%rs16983, %rs22887, 255;
	mul.wide.u16 	%r14537, %rs16983, 256;
	or.b32  	%r14538, %r14537, %r14536;
	shl.b32 	%r14539, %r14459, 16;
	and.b32  	%r14540, %r14539, 16711680;
	or.b32  	%r14541, %r14538, %r14540;
	shl.b32 	%r14542, %r14460, 24;
	or.b32  	%r14373, %r14541, %r14542;
	and.b32  	%r14543, %r14456, 255;
	and.b16  	%rs16984, %rs22891, 255;
	mul.wide.u16 	%r14544, %rs16984, 256;
	or.b32  	%r14545, %r14544, %r14543;
	shl.b32 	%r14546, %r14452, 16;
	and.b32  	%r14547, %r14546, 16711680;
	or.b32  	%r14548, %r14545, %r14547;
	shl.b32 	%r14549, %r14453, 24;
	or.b32  	%r14378, %r14548, %r14549;
	and.b32  	%r14550, %r14477, 255;
	and.b16  	%rs16985, %rs22895, 255;
	mul.wide.u16 	%r14551, %rs16985, 256;
	or.b32  	%r14552, %r14551, %r14550;
	shl.b32 	%r14553, %r14473, 16;
	and.b32  	%r14554, %r14553, 16711680;
	or.b32  	%r14555, %r14552, %r14554;
	shl.b32 	%r14556, %r14474, 24;
	or.b32  	%r14383, %r14555, %r14556;
	and.b32  	%r14557, %r14470, 255;
	and.b16  	%rs16986, %rs22899, 255;
	mul.wide.u16 	%r14558, %rs16986, 256;
	or.b32  	%r14559, %r14558, %r14557;
	shl.b32 	%r14560, %r14466, 16;
	and.b32  	%r14561, %r14560, 16711680;
	or.b32  	%r14562, %r14559, %r14561;
	shl.b32 	%r14563, %r14467, 24;
	or.b32  	%r14388, %r14562, %r14563;
	and.b32  	%r14564, %r14491, 255;
	and.b16  	%rs16987, %rs22903, 255;
	mul.wide.u16 	%r14565, %rs16987, 256;
	or.b32  	%r14566, %r14565, %r14564;
	shl.b32 	%r14567, %r14487, 16;
	and.b32  	%r14568, %r14567, 16711680;
	or.b32  	%r14569, %r14566, %r14568;
	shl.b32 	%r14570, %r14488, 24;
	or.b32  	%r14393, %r14569, %r14570;
	and.b32  	%r14571, %r14484, 255;
	and.b16  	%rs16988, %rs22907, 255;
	mul.wide.u16 	%r14572, %rs16988, 256;
	or.b32  	%r14573, %r14572, %r14571;
	shl.b32 	%r14574, %r14480, 16;
	and.b32  	%r14575, %r14574, 16711680;
	or.b32  	%r14576, %r14573, %r14575;
	shl.b32 	%r14577, %r14481, 24;
	or.b32  	%r14398, %r14576, %r14577;
	and.b32  	%r14578, %r14505, 255;
	and.b16  	%rs16989, %rs22911, 255;
	mul.wide.u16 	%r14579, %rs16989, 256;
	or.b32  	%r14580, %r14579, %r14578;
	shl.b32 	%r14581, %r14501, 16;
	and.b32  	%r14582, %r14581, 16711680;
	or.b32  	%r14583, %r14580, %r14582;
	shl.b32 	%r14584, %r14502, 24;
	or.b32  	%r14403, %r14583, %r14584;
	and.b32  	%r14585, %r14498, 255;
	and.b16  	%rs16990, %rs22915, 255;
	mul.wide.u16 	%r14586, %rs16990, 256;
	or.b32  	%r14587, %r14586, %r14585;
	shl.b32 	%r14588, %r14494, 16;
	and.b32  	%r14589, %r14588, 16711680;
	or.b32  	%r14590, %r14587, %r14589;
	shl.b32 	%r14591, %r14495, 24;
	or.b32  	%r14408, %r14590, %r14591;
	and.b32  	%r14592, %r14519, 255;
	and.b16  	%rs16991, %rs22919, 255;
	mul.wide.u16 	%r14593, %rs16991, 256;
	or.b32  	%r14594, %r14593, %r14592;
	shl.b32 	%r14595, %r14515, 16;
	and.b32  	%r14596, %r14595, 16711680;
	or.b32  	%r14597, %r14594, %r14596;
	shl.b32 	%r14598, %r14516, 24;
	or.b32  	%r14413, %r14597, %r14598;
	and.b32  	%r14599, %r14512, 255;
	and.b16  	%rs16992, %rs22923, 255;
	mul.wide.u16 	%r14600, %rs16992, 256;
	or.b32  	%r14601, %r14600, %r14599;
	shl.b32 	%r14602, %r14508, 16;
	and.b32  	%r14603, %r14602, 16711680;
	or.b32  	%r14604, %r14601, %r14603;
	shl.b32 	%r14605, %r14509, 24;
	or.b32  	%r14418, %r14604, %r14605;
	and.b32  	%r14606, %r14533, 255;
	and.b16  	%rs16993, %rs22927, 255;
	mul.wide.u16 	%r14607, %rs16993, 256;
	or.b32  	%r14608, %r14607, %r14606;
	shl.b32 	%r14609, %r14529, 16;
	and.b32  	%r14610, %r14609, 16711680;
	or.b32  	%r14611, %r14608, %r14610;
	shl.b32 	%r14612, %r14530, 24;
	or.b32  	%r14423, %r14611, %r14612;
	and.b32  	%r14613, %r14526, 255;
	and.b16  	%rs16994, %rs22931, 255;
	mul.wide.u16 	%r14614, %rs16994, 256;
	or.b32  	%r14615, %r14614, %r14613;
	shl.b32 	%r14616, %r14522, 16;
	and.b32  	%r14617, %r14616, 16711680;
	or.b32  	%r14618, %r14615, %r14617;
	shl.b32 	%r14619, %r14523, 24;
	or.b32  	%r14428, %r14618, %r14619;
	cvt.u32.u16 	%r14620, %rs22934;
	and.b32  	%r14621, %r14620, 255;
	and.b16  	%rs16995, %rs22935, 255;
	mul.wide.u16 	%r14622, %rs16995, 256;
	or.b32  	%r14433, %r14622, %r14621;
	mov.b32 	%r14449, 16;
	mov.b32 	%r14450, 0;
	mov.b32 	%r14451, -1;
	// begin inline asm
	shfl.sync.up.b32 %r14362, %r33449, %r14449, %r14450, %r14451;
	// end inline asm
	// begin inline asm
	shfl.sync.up.b32 %r14367, %r14368, %r14449, %r14450, %r14451;
	// end inline asm
	// begin inline asm
	shfl.sync.up.b32 %r14372, %r14373, %r14449, %r14450, %r14451;
	// end inline asm
	// begin inline asm
	shfl.sync.up.b32 %r14377, %r14378, %r14449, %r14450, %r14451;
	// end inline asm
	// begin inline asm
	shfl.sync.up.b32 %r14382, %r14383, %r14449, %r14450, %r14451;
	// end inline asm
	// begin inline asm
	shfl.sync.up.b32 %r14387, %r14388, %r14449, %r14450, %r14451;
	// end inline asm
	// begin inline asm
	shfl.sync.up.b32 %r14392, %r14393, %r14449, %r14450, %r14451;
	// end inline asm
	// begin inline asm
	shfl.sync.up.b32 %r14397, %r14398, %r14449, %r14450, %r14451;
	// end inline asm
	// begin inline asm
	shfl.sync.up.b32 %r14402, %r14403, %r14449, %r14450, %r14451;
	// end inline asm
	// begin inline asm
	shfl.sync.up.b32 %r14407, %r14408, %r14449, %r14450, %r14451;
	// end inline asm
	// begin inline asm
	shfl.sync.up.b32 %r14412, %r14413, %r14449, %r14450, %r14451;
	// end inline asm
	// begin inline asm
	shfl.sync.up.b32 %r14417, %r14418, %r14449, %r14450, %r14451;
	// end inline asm
	// begin inline asm
	shfl.sync.up.b32 %r14422, %r14423, %r14449, %r14450, %r14451;
	// end inline asm
	// begin inline asm
	shfl.sync.up.b32 %r14427, %r14428, %r14449, %r14450, %r14451;
	// end inline asm
	// begin inline asm
	shfl.sync.up.b32 %r14432, %r14433, %r14449, %r14450, %r14451;
	// end inline asm
	// begin inline asm
	shfl.sync.up.b32 %r14437, %r33450, %r14449, %r14450, %r14451;
	// end inline asm
	// begin inline asm
	shfl.sync.up.b32 %r14442, %r33451, %r14449, %r14450, %r14451;
	// end inline asm
	// begin inline asm
	shfl.sync.up.b32 %r14447, %r33452, %r14449, %r14450, %r14451;
	// end inline asm
	mov.b64 	%rd1836, {%r14442, %r14447};
	mov.b64 	%fd152, %rd1836;
	cvt.u16.u32 	%rs8825, %r14372;
	cvt.u16.u32 	%rs16996, %r14432;
	shr.u32 	%r14623, %r14432, 8;
	cvt.u16.u32 	%rs16997, %r14623;
	st.local.u32 	[%rd89], %r14362;
	st.local.v2.b32 	[%rd89+8], {%r14372, %r14377};
	st.local.v2.b32 	[%rd89+16], {%r14382, %r14387};
	st.local.v2.b32 	[%rd89+24], {%r14392, %r14397};
	st.local.v2.b32 	[%rd89+32], {%r14402, %r14407};
	st.local.v2.b32 	[%rd89+40], {%r14412, %r14417};
	st.local.v2.b32 	[%rd89+48], {%r14422, %r14427};
	st.local.v2.u8 	[%rd89+56], {%rs16996, %rs16997};
	st.local.u32 	[%rd89+60], %r14437;
	st.local.v2.u32 	[%rd89+64], {%r14442, %r14447};
	setp.ne.s32 	%p320, %r33449, 0;
	mov.u16 	%rs22986, %rs22886;
	mov.u16 	%rs22987, %rs22887;
	mov.u16 	%rs22988, %rs22888;
	mov.u16 	%rs22989, %rs22889;
	mov.u16 	%rs22990, %rs22890;
	mov.u16 	%rs22991, %rs22891;
	mov.u16 	%rs22992, %rs22892;
	mov.u16 	%rs22993, %rs22893;
	mov.u16 	%rs22994, %rs22894;
	mov.u16 	%rs22995, %rs22895;
	mov.u16 	%rs22996, %rs22896;
	mov.u16 	%rs22997, %rs22897;
	mov.u16 	%rs22998, %rs22898;
	mov.u16 	%rs22999, %rs22899;
	mov.u16 	%rs23000, %rs22900;
	mov.u16 	%rs23001, %rs22901;
	mov.u16 	%rs23002, %rs22902;
	mov.u16 	%rs23003, %rs22903;
	mov.u16 	%rs23004, %rs22904;
	mov.u16 	%rs23005, %rs22905;
	mov.u16 	%rs23006, %rs22906;
	mov.u16 	%rs23007, %rs22907;
	mov.u16 	%rs23008, %rs22908;
	mov.u16 	%rs23009, %rs22909;
	mov.u16 	%rs23010, %rs22910;
	mov.u16 	%rs23011, %rs22911;
	mov.u16 	%rs23012, %rs22912;
	mov.u16 	%rs23013, %rs22913;
	mov.u16 	%rs23014, %rs22914;
	mov.u16 	%rs23015, %rs22915;
	mov.u16 	%rs23016, %rs22916;
	mov.u16 	%rs23017, %rs22917;
	mov.u16 	%rs23018, %rs22918;
	mov.u16 	%rs23019, %rs22919;
	mov.u16 	%rs23020, %rs22920;
	mov.u16 	%rs23021, %rs22921;
	mov.u16 	%rs23022, %rs22922;
	mov.u16 	%rs23023, %rs22923;
	mov.u16 	%rs23024, %rs22924;
	mov.u16 	%rs23025, %rs22925;
	mov.u16 	%rs23026, %rs22926;
	mov.u16 	%rs23027, %rs22927;
	mov.u16 	%rs23028, %rs22928;
	mov.u16 	%rs23029, %rs22929;
	mov.u16 	%rs23030, %rs22930;
	mov.u16 	%rs23031, %rs22931;
	mov.u16 	%rs23032, %rs22932;
	mov.u16 	%rs23033, %rs22933;
	mov.u16 	%rs23034, %rs22934;
	mov.u16 	%rs23035, %rs22935;
	mov.u32 	%r33463, %r33450;
	mov.u32 	%r33464, %r33451;
	mov.u32 	%r33465, %r33452;
	@%p320 bra 	$L__BB1_777;
	mov.b64 	%rd1837, {%r33451, %r33452};
	mov.b64 	%fd338, %rd1837;
	mov.b16 	%rs16998, 0;
	st.local.u8 	[%rd87], %rs16998;
	add.s32 	%r14625, %r33450, %r14437;
	st.local.u32 	[%rd87+52], %r14625;
	add.f64 	%fd339, %fd152, %fd338;
	st.local.f64 	[%rd87+56], %fd339;
	mov.b32 	%r33453, 0;
$L__BB1_767:
	mov.u32 	%r1580, %r33453;
	cvt.u64.u32 	%rd1838, %r1580;
	add.s64 	%rd1839, %rd87, %rd1838;
	ld.local.u8 	%rs16999, [%rd1839];
	setp.ne.s16 	%p321, %rs16999, 0;
	add.s32 	%r33453, %r1580, 1;
	@%p321 bra 	$L__BB1_767;
	and.b16  	%rs17000, %rs8825, 255;
	setp.eq.s16 	%p322, %rs17000, 0;
	mov.u32 	%r33455, %r1580;
	@%p322 bra 	$L__BB1_771;
	mov.b32 	%r33454, 0;
$L__BB1_770:
	add.s32 	%r14627, %r33454, %r1580;
	cvt.u64.u32 	%rd1840, %r14627;
	add.s64 	%rd1841, %rd89, %rd1840;
	ld.local.u8 	%rs17001, [%rd1841+8];
	add.s64 	%rd1842, %rd87, %rd1840;
	st.local.u8 	[%rd1842], %rs17001;
	add.s32 	%r1583, %r33454, 1;
	add.s32 	%r33455, %r1583, %r1580;
	cvt.u64.u32 	%rd1843, %r33454;
	add.s64 	%rd1844, %rd89, %rd1843;
	ld.local.u8 	%rs17002, [%rd1844+9];
	setp.ne.s16 	%p323, %rs17002, 0;
	mov.u32 	%r33454, %r1583;
	@%p323 bra 	$L__BB1_770;
$L__BB1_771:
	cvt.u64.u32 	%rd1845, %r33455;
	add.s64 	%rd1846, %rd87, %rd1845;
	mov.b16 	%rs17003, 0;
	st.local.u8 	[%rd1846+1], %rs17003;
	mov.b32 	%r33456, 0;
$L__BB1_772:
	mov.u32 	%r1586, %r33456;
	cvt.u64.u32 	%rd1847, %r1586;
	add.s64 	%rd1848, %rd87, %rd1847;
	ld.local.u8 	%rs17004, [%rd1848];
	setp.ne.s16 	%p324, %rs17004, 0;
	add.s32 	%r33456, %r1586, 1;
	@%p324 bra 	$L__BB1_772;
	and.b16  	%rs17005, %rs22886, 255;
	setp.eq.s16 	%p325, %rs17005, 0;
	mov.u32 	%r33458, %r1586;
	@%p325 bra 	$L__BB1_776;
	mov.b32 	%r33457, 0;
$L__BB1_775:
	add.s32 	%r14630, %r33457, %r1586;
	cvt.u64.u32 	%rd1849, %r14630;
	add.s64 	%rd1850, %rd88, %rd1849;
	ld.local.u8 	%rs17006, [%rd1850+8];
	add.s64 	%rd1851, %rd87, %rd1849;
	st.local.u8 	[%rd1851], %rs17006;
	add.s32 	%r1589, %r33457, 1;
	add.s32 	%r33458, %r1589, %r1586;
	cvt.u64.u32 	%rd1852, %r33457;
	add.s64 	%rd1853, %rd88, %rd1852;
	ld.local.u8 	%rs17007, [%rd1853+9];
	setp.ne.s16 	%p326, %rs17007, 0;
	mov.u32 	%r33457, %r1589;
	@%p326 bra 	$L__BB1_775;
$L__BB1_776:
	cvt.u64.u32 	%rd1854, %r33458;
	add.s64 	%rd1855, %rd87, %rd1854;
	mov.b16 	%rs17008, 0;
	st.local.u8 	[%rd1855+1], %rs17008;
	ld.local.v2.b32 	{%r14631, %r14632}, [%rd87];
	bfe.u32 	%r14633, %r14631, 0, 8;
	cvt.u16.u32 	%rs22986, %r14633;
	bfe.u32 	%r14634, %r14631, 8, 8;
	cvt.u16.u32 	%rs22987, %r14634;
	bfe.u32 	%r14635, %r14631, 16, 8;
	cvt.u16.u32 	%rs22988, %r14635;
	bfe.u32 	%r14636, %r14631, 24, 8;
	cvt.u16.u32 	%rs22989, %r14636;
	bfe.u32 	%r14637, %r14632, 0, 8;
	cvt.u16.u32 	%rs22990, %r14637;
	bfe.u32 	%r14638, %r14632, 8, 8;
	cvt.u16.u32 	%rs22991, %r14638;
	bfe.u32 	%r14639, %r14632, 16, 8;
	cvt.u16.u32 	%rs22992, %r14639;
	bfe.u32 	%r14640, %r14632, 24, 8;
	cvt.u16.u32 	%rs22993, %r14640;
	ld.local.v2.b32 	{%r14641, %r14642}, [%rd87+8];
	bfe.u32 	%r14643, %r14641, 0, 8;
	cvt.u16.u32 	%rs22994, %r14643;
	bfe.u32 	%r14644, %r14641, 8, 8;
	cvt.u16.u32 	%rs22995, %r14644;
	bfe.u32 	%r14645, %r14641, 16, 8;
	cvt.u16.u32 	%rs22996, %r14645;
	bfe.u32 	%r14646, %r14641, 24, 8;
	cvt.u16.u32 	%rs22997, %r14646;
	bfe.u32 	%r14647, %r14642, 0, 8;
	cvt.u16.u32 	%rs22998, %r14647;
	bfe.u32 	%r14648, %r14642, 8, 8;
	cvt.u16.u32 	%rs22999, %r14648;
	bfe.u32 	%r14649, %r14642, 16, 8;
	cvt.u16.u32 	%rs23000, %r14649;
	bfe.u32 	%r14650, %r14642, 24, 8;
	cvt.u16.u32 	%rs23001, %r14650;
	ld.local.v2.b32 	{%r14651, %r14652}, [%rd87+16];
	bfe.u32 	%r14653, %r14651, 0, 8;
	cvt.u16.u32 	%rs23002, %r14653;
	bfe.u32 	%r14654, %r14651, 8, 8;
	cvt.u16.u32 	%rs23003, %r14654;
	bfe.u32 	%r14655, %r14651, 16, 8;
	cvt.u16.u32 	%rs23004, %r14655;
	bfe.u32 	%r14656, %r14651, 24, 8;
	cvt.u16.u32 	%rs23005, %r14656;
	bfe.u32 	%r14657, %r14652, 0, 8;
	cvt.u16.u32 	%rs23006, %r14657;
	bfe.u32 	%r14658, %r14652, 8, 8;
	cvt.u16.u32 	%rs23007, %r14658;
	bfe.u32 	%r14659, %r14652, 16, 8;
	cvt.u16.u32 	%rs23008, %r14659;
	bfe.u32 	%r14660, %r14652, 24, 8;
	cvt.u16.u32 	%rs23009, %r14660;
	ld.local.v2.b32 	{%r14661, %r14662}, [%rd87+24];
	bfe.u32 	%r14663, %r14661, 0, 8;
	cvt.u16.u32 	%rs23010, %r14663;
	bfe.u32 	%r14664, %r14661, 8, 8;
	cvt.u16.u32 	%rs23011, %r14664;
	bfe.u32 	%r14665, %r14661, 16, 8;
	cvt.u16.u32 	%rs23012, %r14665;
	bfe.u32 	%r14666, %r14661, 24, 8;
	cvt.u16.u32 	%rs23013, %r14666;
	bfe.u32 	%r14667, %r14662, 0, 8;
	cvt.u16.u32 	%rs23014, %r14667;
	bfe.u32 	%r14668, %r14662, 8, 8;
	cvt.u16.u32 	%rs23015, %r14668;
	bfe.u32 	%r14669, %r14662, 16, 8;
	cvt.u16.u32 	%rs23016, %r14669;
	bfe.u32 	%r14670, %r14662, 24, 8;
	cvt.u16.u32 	%rs23017, %r14670;
	ld.local.v2.b32 	{%r14671, %r14672}, [%rd87+32];
	bfe.u32 	%r14673, %r14671, 0, 8;
	cvt.u16.u32 	%rs23018, %r14673;
	bfe.u32 	%r14674, %r14671, 8, 8;
	cvt.u16.u32 	%rs23019, %r14674;
	bfe.u32 	%r14675, %r14671, 16, 8;
	cvt.u16.u32 	%rs23020, %r14675;
	bfe.u32 	%r14676, %r14671, 24, 8;
	cvt.u16.u32 	%rs23021, %r14676;
	bfe.u32 	%r14677, %r14672, 0, 8;
	cvt.u16.u32 	%rs23022, %r14677;
	bfe.u32 	%r14678, %r14672, 8, 8;
	cvt.u16.u32 	%rs23023, %r14678;
	bfe.u32 	%r14679, %r14672, 16, 8;
	cvt.u16.u32 	%rs23024, %r14679;
	bfe.u32 	%r14680, %r14672, 24, 8;
	cvt.u16.u32 	%rs23025, %r14680;
	ld.local.v2.b32 	{%r14681, %r14682}, [%rd87+40];
	bfe.u32 	%r14683, %r14681, 0, 8;
	cvt.u16.u32 	%rs23026, %r14683;
	bfe.u32 	%r14684, %r14681, 8, 8;
	cvt.u16.u32 	%rs23027, %r14684;
	bfe.u32 	%r14685, %r14681, 16, 8;
	cvt.u16.u32 	%rs23028, %r14685;
	bfe.u32 	%r14686, %r14681, 24, 8;
	cvt.u16.u32 	%rs23029, %r14686;
	bfe.u32 	%r14687, %r14682, 0, 8;
	cvt.u16.u32 	%rs23030, %r14687;
	bfe.u32 	%r14688, %r14682, 8, 8;
	cvt.u16.u32 	%rs23031, %r14688;
	bfe.u32 	%r14689, %r14682, 16, 8;
	cvt.u16.u32 	%rs23032, %r14689;
	bfe.u32 	%r14690, %r14682, 24, 8;
	cvt.u16.u32 	%rs23033, %r14690;
	ld.local.v2.u8 	{%rs23034, %rs23035}, [%rd87+48];
	ld.local.u32 	%r33463, [%rd87+52];
	ld.local.v2.u32 	{%r33464, %r33465}, [%rd87+56];
$L__BB1_777:
	setp.gt.s32 	%p327, %r12692, 15;
	add.s32 	%r33462, %r33449, %r14362;
	@%p327 bra 	$L__BB1_779;
	mov.u32 	%r33462, %r33449;
	mov.u16 	%rs22986, %rs22886;
	mov.u16 	%rs22987, %rs22887;
	mov.u16 	%rs22988, %rs22888;
	mov.u16 	%rs22989, %rs22889;
	mov.u16 	%rs22990, %rs22890;
	mov.u16 	%rs22991, %rs22891;
	mov.u16 	%rs22992, %rs22892;
	mov.u16 	%rs22993, %rs22893;
	mov.u16 	%rs22994, %rs22894;
	mov.u16 	%rs22995, %rs22895;
	mov.u16 	%rs22996, %rs22896;
	mov.u16 	%rs22997, %rs22897;
	mov.u16 	%rs22998, %rs22898;
	mov.u16 	%rs22999, %rs22899;
	mov.u16 	%rs23000, %rs22900;
	mov.u16 	%rs23001, %rs22901;
	mov.u16 	%rs23002, %rs22902;
	mov.u16 	%rs23003, %rs22903;
	mov.u16 	%rs23004, %rs22904;
	mov.u16 	%rs23005, %rs22905;
	mov.u16 	%rs23006, %rs22906;
	mov.u16 	%rs23007, %rs22907;
	mov.u16 	%rs23008, %rs22908;
	mov.u16 	%rs23009, %rs22909;
	mov.u16 	%rs23010, %rs22910;
	mov.u16 	%rs23011, %rs22911;
	mov.u16 	%rs23012, %rs22912;
	mov.u16 	%rs23013, %rs22913;
	mov.u16 	%rs23014, %rs22914;
	mov.u16 	%rs23015, %rs22915;
	mov.u16 	%rs23016, %rs22916;
	mov.u16 	%rs23017, %rs22917;
	mov.u16 	%rs23018, %rs22918;
	mov.u16 	%rs23019, %rs22919;
	mov.u16 	%rs23020, %rs22920;
	mov.u16 	%rs23021, %rs22921;
	mov.u16 	%rs23022, %rs22922;
	mov.u16 	%rs23023, %rs22923;
	mov.u16 	%rs23024, %rs22924;
	mov.u16 	%rs23025, %rs22925;
	mov.u16 	%rs23026, %rs22926;
	mov.u16 	%rs23027, %rs22927;
	mov.u16 	%rs23028, %rs22928;
	mov.u16 	%rs23029, %rs22929;
	mov.u16 	%rs23030, %rs22930;
	mov.u16 	%rs23031, %rs22931;
	mov.u16 	%rs23032, %rs22932;
	mov.u16 	%rs23033, %rs22933;
	mov.u16 	%rs23034, %rs22934;
	mov.u16 	%rs23035, %rs22935;
	mov.u32 	%r33463, %r33450;
	mov.u32 	%r33464, %r33451;
	mov.u32 	%r33465, %r33452;
$L__BB1_779:
	cvt.u32.u16 	%r14781, %rs22986;
	and.b32  	%r14782, %r14781, 255;
	and.b16  	%rs17009, %rs22987, 255;
	mul.wide.u16 	%r14783, %rs17009, 256;
	or.b32  	%r14784, %r14783, %r14782;
	cvt.u32.u16 	%r14785, %rs22988;
	shl.b32 	%r14786, %r14785, 16;
	and.b32  	%r14787, %r14786, 16711680;
	or.b32  	%r14788, %r14784, %r14787;
	cvt.u32.u16 	%r14789, %rs22989;
	shl.b32 	%r14790, %r14789, 24;
	or.b32  	%r14702, %r14788, %r14790;
	cvt.u32.u16 	%r14791, %rs22990;
	and.b32  	%r14792, %r14791, 255;
	and.b16  	%rs17010, %rs22991, 255;
	mul.wide.u16 	%r14793, %rs17010, 256;
	or.b32  	%r14794, %r14793, %r14792;
	cvt.u32.u16 	%r14795, %rs22992;
	shl.b32 	%r14796, %r14795, 16;
	and.b32  	%r14797, %r14796, 16711680;
	or.b32  	%r14798, %r14794, %r14797;
	cvt.u32.u16 	%r14799, %rs22993;
	shl.b32 	%r14800, %r14799, 24;
	or.b32  	%r14707, %r14798, %r14800;
	cvt.u32.u16 	%r14801, %rs22994;
	and.b32  	%r14802, %r14801, 255;
	and.b16  	%rs17011, %rs22995, 255;
	mul.wide.u16 	%r14803, %rs17011, 256;
	or.b32  	%r14804, %r14803, %r14802;
	cvt.u32.u16 	%r14805, %rs22996;
	shl.b32 	%r14806, %r14805, 16;
	and.b32  	%r14807, %r14806, 16711680;
	or.b32  	%r14808, %r14804, %r14807;
	cvt.u32.u16 	%r14809, %rs22997;
	shl.b32 	%r14810, %r14809, 24;
	or.b32  	%r14712, %r14808, %r14810;
	cvt.u32.u16 	%r14811, %rs22998;
	and.b32  	%r14812, %r14811, 255;
	and.b16  	%rs17012, %rs22999, 255;
	mul.wide.u16 	%r14813, %rs17012, 256;
	or.b32  	%r14814, %r14813, %r14812;
	cvt.u32.u16 	%r14815, %rs23000;
	shl.b32 	%r14816, %r14815, 16;
	and.b32  	%r14817, %r14816, 16711680;
	or.b32  	%r14818, %r14814, %r14817;
	cvt.u32.u16 	%r14819, %rs23001;
	shl.b32 	%r14820, %r14819, 24;
	or.b32  	%r14717, %r14818, %r14820;
	cvt.u32.u16 	%r14821, %rs23002;
	and.b32  	%r14822, %r14821, 255;
	and.b16  	%rs17013, %rs23003, 255;
	mul.wide.u16 	%r14823, %rs17013, 256;
	or.b32  	%r14824, %r14823, %r14822;
	cvt.u32.u16 	%r14825, %rs23004;
	shl.b32 	%r14826, %r14825, 16;
	and.b32  	%r14827, %r14826, 16711680;
	or.b32  	%r14828, %r14824, %r14827;
	cvt.u32.u16 	%r14829, %rs23005;
	shl.b32 	%r14830, %r14829, 24;
	or.b32  	%r14722, %r14828, %r14830;
	cvt.u32.u16 	%r14831, %rs23006;
	and.b32  	%r14832, %r14831, 255;
	and.b16  	%rs17014, %rs23007, 255;
	mul.wide.u16 	%r14833, %rs17014, 256;
	or.b32  	%r14834, %r14833, %r14832;
	cvt.u32.u16 	%r14835, %rs23008;
	shl.b32 	%r14836, %r14835, 16;
	and.b32  	%r14837, %r14836, 16711680;
	or.b32  	%r14838, %r14834, %r14837;
	cvt.u32.u16 	%r14839, %rs23009;
	shl.b32 	%r14840, %r14839, 24;
	or.b32  	%r14727, %r14838, %r14840;
	cvt.u32.u16 	%r14841, %rs23010;
	and.b32  	%r14842, %r14841, 255;
	and.b16  	%rs17015, %rs23011, 255;
	mul.wide.u16 	%r14843, %rs17015, 256;
	or.b32  	%r14844, %r14843, %r14842;
	cvt.u32.u16 	%r14845, %rs23012;
	shl.b32 	%r14846, %r14845, 16;
	and.b32  	%r14847, %r14846, 16711680;
	or.b32  	%r14848, %r14844, %r14847;
	cvt.u32.u16 	%r14849, %rs23013;
	shl.b32 	%r14850, %r14849, 24;
	or.b32  	%r14732, %r14848, %r14850;
	cvt.u32.u16 	%r14851, %rs23014;
	and.b32  	%r14852, %r14851, 255;
	and.b16  	%rs17016, %rs23015, 255;
	mul.wide.u16 	%r14853, %rs17016, 256;
	or.b32  	%r14854, %r14853, %r14852;
	cvt.u32.u16 	%r14855, %rs23016;
	shl.b32 	%r14856, %r14855, 16;
	and.b32  	%r14857, %r14856, 16711680;
	or.b32  	%r14858, %r14854, %r14857;
	cvt.u32.u16 	%r14859, %rs23017;
	shl.b32 	%r14860, %r14859, 24;
	or.b32  	%r14737, %r14858, %r14860;
	cvt.u32.u16 	%r14861, %rs23018;
	and.b32  	%r14862, %r14861, 255;
	and.b16  	%rs17017, %rs23019, 255;
	mul.wide.u16 	%r14863, %rs17017, 256;
	or.b32  	%r14864, %r14863, %r14862;
	cvt.u32.u16 	%r14865, %rs23020;
	shl.b32 	%r14866, %r14865, 16;
	and.b32  	%r14867, %r14866, 16711680;
	or.b32  	%r14868, %r14864, %r14867;
	cvt.u32.u16 	%r14869, %rs23021;
	shl.b32 	%r14870, %r14869, 24;
	or.b32  	%r14742, %r14868, %r14870;
	cvt.u32.u16 	%r14871, %rs23022;
	and.b32  	%r14872, %r14871, 255;
	and.b16  	%rs17018, %rs23023, 255;
	mul.wide.u16 	%r14873, %rs17018, 256;
	or.b32  	%r14874, %r14873, %r14872;
	cvt.u32.u16 	%r14875, %rs23024;
	shl.b32 	%r14876, %r14875, 16;
	and.b32  	%r14877, %r14876, 16711680;
	or.b32  	%r14878, %r14874, %r14877;
	cvt.u32.u16 	%r14879, %rs23025;
	shl.b32 	%r14880, %r14879, 24;
	or.b32  	%r14747, %r14878, %r14880;
	cvt.u32.u16 	%r14881, %rs23026;
	and.b32  	%r14882, %r14881, 255;
	and.b16  	%rs17019, %rs23027, 255;
	mul.wide.u16 	%r14883, %rs17019, 256;
	or.b32  	%r14884, %r14883, %r14882;
	cvt.u32.u16 	%r14885, %rs23028;
	shl.b32 	%r14886, %r14885, 16;
	and.b32  	%r14887, %r14886, 16711680;
	or.b32  	%r14888, %r14884, %r14887;
	cvt.u32.u16 	%r14889, %rs23029;
	shl.b32 	%r14890, %r14889, 24;
	or.b32  	%r14752, %r14888, %r14890;
	cvt.u32.u16 	%r14891, %rs23030;
	and.b32  	%r14892, %r14891, 255;
	and.b16  	%rs17020, %rs23031, 255;
	mul.wide.u16 	%r14893, %rs17020, 256;
	or.b32  	%r14894, %r14893, %r14892;
	cvt.u32.u16 	%r14895, %rs23032;
	shl.b32 	%r14896, %r14895, 16;
	and.b32  	%r14897, %r14896, 16711680;
	or.b32  	%r14898, %r14894, %r14897;
	cvt.u32.u16 	%r14899, %rs23033;
	shl.b32 	%r14900, %r14899, 24;
	or.b32  	%r14757, %r14898, %r14900;
	cvt.u32.u16 	%r14901, %rs23034;
	and.b32  	%r14902, %r14901, 255;
	and.b16  	%rs17021, %rs23035, 255;
	mul.wide.u16 	%r14903, %rs17021, 256;
	or.b32  	%r14762, %r14903, %r14902;
	mov.b32 	%r14778, 1;
	mov.b32 	%r14779, 0;
	mov.b32 	%r14780, -1;
	// begin inline asm
	shfl.sync.up.b32 %r33537, %r33462, %r14778, %r14779, %r14780;
	// end inline asm
	// begin inline asm
	shfl.sync.up.b32 %r14696, %r14697, %r14778, %r14779, %r14780;
	// end inline asm
	// begin inline asm
	shfl.sync.up.b32 %r14701, %r14702, %r14778, %r14779, %r14780;
	// end inline asm
	// begin inline asm
	shfl.sync.up.b32 %r14706, %r14707, %r14778, %r14779, %r14780;
	// end inline asm
	// begin inline asm
	shfl.sync.up.b32 %r14711, %r14712, %r14778, %r14779, %r14780;
	// end inline asm
	// begin inline asm
	shfl.sync.up.b32 %r14716, %r14717, %r14778, %r14779, %r14780;
	// end inline asm
	// begin inline asm
	shfl.sync.up.b32 %r14721, %r14722, %r14778, %r14779, %r14780;
	// end inline asm
	// begin inline asm
	shfl.sync.up.b32 %r14726, %r14727, %r14778, %r14779, %r14780;
	// end inline asm
	// begin inline asm
	shfl.sync.up.b32 %r14731, %r14732, %r14778, %r14779, %r14780;
	// end inline asm
	// begin inline asm
	shfl.sync.up.b32 %r14736, %r14737, %r14778, %r14779, %r14780;
	// end inline asm
	// begin inline asm
	shfl.sync.up.b32 %r14741, %r14742, %r14778, %r14779, %r14780;
	// end inline asm
	// begin inline asm
	shfl.sync.up.b32 %r14746, %r14747, %r14778, %r14779, %r14780;
	// end inline asm
	// begin inline asm
	shfl.sync.up.b32 %r14751, %r14752, %r14778, %r14779, %r14780;
	// end inline asm
	// begin inline asm
	shfl.sync.up.b32 %r14756, %r14757, %r14778, %r14779, %r14780;
	// end inline asm
	// begin inline asm
	shfl.sync.up.b32 %r14761, %r14762, %r14778, %r14779, %r14780;
	// end inline asm
	// begin inline asm
	shfl.sync.up.b32 %r33536, %r33463, %r14778, %r14779, %r14780;
	// end inline asm
	// begin inline asm
	shfl.sync.up.b32 %r14771, %r33464, %r14778, %r14779, %r14780;
	// end inline asm
	// begin inline asm
	shfl.sync.up.b32 %r14776, %r33465, %r14778, %r14779, %r14780;
	// end inline asm
	mov.b64 	%rd1856, {%r14771, %r14776};
	mov.b64 	%fd497, %rd1856;
	cvt.u16.u32 	%rs23835, %r14701;
	shr.u32 	%r14904, %r14701, 8;
	cvt.u16.u32 	%rs23834, %r14904;
	{ .reg .b16 tmp; mov.b32 {tmp, %rs23833}, %r14701; }
	shr.u32 	%r14905, %r14701, 24;
	cvt.u16.u32 	%rs23832, %r14905;
	cvt.u16.u32 	%rs23831, %r14706;
	shr.u32 	%r14906, %r14706, 8;
	cvt.u16.u32 	%rs23830, %r14906;
	{ .reg .b16 tmp; mov.b32 {tmp, %rs23829}, %r14706; }
	shr.u32 	%r14907, %r14706, 24;
	cvt.u16.u32 	%rs23828, %r14907;
	cvt.u16.u32 	%rs23827, %r14711;
	shr.u32 	%r14908, %r14711, 8;
	cvt.u16.u32 	%rs23826, %r14908;
	{ .reg .b16 tmp; mov.b32 {tmp, %rs23825}, %r14711; }
	shr.u32 	%r14909, %r14711, 24;
	cvt.u16.u32 	%rs23824, %r14909;
	cvt.u16.u32 	%rs23823, %r14716;
	shr.u32 	%r14910, %r14716, 8;
	cvt.u16.u32 	%rs23822, %r14910;
	{ .reg .b16 tmp; mov.b32 {tmp, %rs23821}, %r14716; }
	shr.u32 	%r14911, %r14716, 24;
	cvt.u16.u32 	%rs23820, %r14911;
	cvt.u16.u32 	%rs23819, %r14721;
	shr.u32 	%r14912, %r14721, 8;
	cvt.u16.u32 	%rs23818, %r14912;
	{ .reg .b16 tmp; mov.b32 {tmp, %rs23817}, %r14721; }
	shr.u32 	%r14913, %r14721, 24;
	cvt.u16.u32 	%rs23816, %r14913;
	cvt.u16.u32 	%rs23815, %r14726;
	shr.u32 	%r14914, %r14726, 8;
	cvt.u16.u32 	%rs23814, %r14914;
	{ .reg .b16 tmp; mov.b32 {tmp, %rs23813}, %r14726; }
	shr.u32 	%r14915, %r14726, 24;
	cvt.u16.u32 	%rs23812, %r14915;
	cvt.u16.u32 	%rs23811, %r14731;
	shr.u32 	%r14916, %r14731, 8;
	cvt.u16.u32 	%rs23810, %r14916;
	{ .reg .b16 tmp; mov.b32 {tmp, %rs23809}, %r14731; }
	shr.u32 	%r14917, %r14731, 24;
	cvt.u16.u32 	%rs23808, %r14917;
	cvt.u16.u32 	%rs23807, %r14736;
	shr.u32 	%r14918, %r14736, 8;
	cvt.u16.u32 	%rs23806, %r14918;
	{ .reg .b16 tmp; mov.b32 {tmp, %rs23805}, %r14736; }
	shr.u32 	%r14919, %r14736, 24;
	cvt.u16.u32 	%rs23804, %r14919;
	cvt.u16.u32 	%rs23803, %r14741;
	shr.u32 	%r14920, %r14741, 8;
	cvt.u16.u32 	%rs23802, %r14920;
	{ .reg .b16 tmp; mov.b32 {tmp, %rs23801}, %r14741; }
	shr.u32 	%r14921, %r14741, 24;
	cvt.u16.u32 	%rs23800, %r14921;
	cvt.u16.u32 	%rs23799, %r14746;
	shr.u32 	%r14922, %r14746, 8;
	cvt.u16.u32 	%rs23798, %r14922;
	{ .reg .b16 tmp; mov.b32 {tmp, %rs23797}, %r14746; }
	shr.u32 	%r14923, %r14746, 24;
	cvt.u16.u32 	%rs23796, %r14923;
	cvt.u16.u32 	%rs23795, %r14751;
	shr.u32 	%r14924, %r14751, 8;
	cvt.u16.u32 	%rs23794, %r14924;
	{ .reg .b16 tmp; mov.b32 {tmp, %rs23793}, %r14751; }
	shr.u32 	%r14925, %r14751, 24;
	cvt.u16.u32 	%rs23792, %r14925;
	cvt.u16.u32 	%rs23791, %r14756;
	shr.u32 	%r14926, %r14756, 8;
	cvt.u16.u32 	%rs23790, %r14926;
	{ .reg .b16 tmp; mov.b32 {tmp, %rs23789}, %r14756; }
	shr.u32 	%r14927, %r14756, 24;
	cvt.u16.u32 	%rs23788, %r14927;
	cvt.u16.u32 	%rs23787, %r14761;
	shr.u32 	%r14928, %r14761, 8;
	cvt.u16.u32 	%rs23786, %r14928;
	st.local.u32 	[%rd93], %r33537;
	st.local.v2.b32 	[%rd93+8], {%r14701, %r14706};
	st.local.v2.b32 	[%rd93+16], {%r14711, %r14716};
	st.local.v2.b32 	[%rd93+24], {%r14721, %r14726};
	st.local.v2.b32 	[%rd93+32], {%r14731, %r14736};
	st.local.v2.b32 	[%rd93+40], {%r14741, %r14746};
	st.local.v2.b32 	[%rd93+48], {%r14751, %r14756};
	st.local.v2.u8 	[%rd93+56], {%rs23787, %rs23786};
	st.local.u32 	[%rd93+60], %r33536;
	st.local.v2.u32 	[%rd93+64], {%r14771, %r14776};
	setp.ne.s32 	%p328, %r12692, 31;
	@%p328 bra 	$L__BB1_781;
	mov.u32 	%r14929, %tid.x;
	shr.u32 	%r14930, %r14929, 5;
	mov.u32 	%r14931, _ZN6thrust24THRUST_300001_SM_1000_NS8cuda_cub4core6detail5shmemE;
	mad.lo.s32 	%r14932, %r14930, 72, %r14931;
	st.shared.u32 	[%r14932], %r33462;
	prmt.b32 	%r14935, %r14795, %r14799, 0x3340U;
	cvt.u32.u16 	%r14936, %rs22991;
	prmt.b32 	%r14938, %r14791, %r14936, 0x3340U;
	prmt.b32 	%r14939, %r14938, %r14935, 0x5410U;
	prmt.b32 	%r14942, %r14785, %r14789, 0x3340U;
	cvt.u32.u16 	%r14943, %rs22987;
	prmt.b32 	%r14945, %r14781, %r14943, 0x3340U;
	prmt.b32 	%r14946, %r14945, %r14942, 0x5410U;
	st.shared.v2.b32 	[%r14932+8], {%r14946, %r14939};
	prmt.b32 	%r14949, %r14815, %r14819, 0x3340U;
	cvt.u32.u16 	%r14950, %rs22999;
	prmt.b32 	%r14952, %r14811, %r14950, 0x3340U;
	prmt.b32 	%r14953, %r14952, %r14949, 0x5410U;
	prmt.b32 	%r14956, %r14805, %r14809, 0x3340U;
	cvt.u32.u16 	%r14957, %rs22995;
	prmt.b32 	%r14959, %r14801, %r14957, 0x3340U;
	prmt.b32 	%r14960, %r14959, %r14956, 0x5410U;
	st.shared.v2.b32 	[%r14932+16], {%r14960, %r14953};
	prmt.b32 	%r14963, %r14835, %r14839, 0x3340U;
	cvt.u32.u16 	%r14964, %rs23007;
	prmt.b32 	%r14966, %r14831, %r14964, 0x3340U;
	prmt.b32 	%r14967, %r14966, %r14963, 0x5410U;
	prmt.b32 	%r14970, %r14825, %r14829, 0x3340U;
	cvt.u32.u16 	%r14971, %rs23003;
	prmt.b32 	%r14973, %r14821, %r14971, 0x3340U;
	prmt.b32 	%r14974, %r14973, %r14970, 0x5410U;
	st.shared.v2.b32 	[%r14932+24], {%r14974, %r14967};
	prmt.b32 	%r14977, %r14855, %r14859, 0x3340U;
	cvt.u32.u16 	%r14978, %rs23015;
	prmt.b32 	%r14980, %r14851, %r14978, 0x3340U;
	prmt.b32 	%r14981, %r14980, %r14977, 0x5410U;
	prmt.b32 	%r14984, %r14845, %r14849, 0x3340U;
	cvt.u32.u16 	%r14985, %rs23011;
	prmt.b32 	%r14987, %r14841, %r14985, 0x3340U;
	prmt.b32 	%r14988, %r14987, %r14984, 0x5410U;
	st.shared.v2.b32 	[%r14932+32], {%r14988, %r14981};
	prmt.b32 	%r14991, %r14875, %r14879, 0x3340U;
	cvt.u32.u16 	%r14992, %rs23023;
	prmt.b32 	%r14994, %r14871, %r14992, 0x3340U;
	prmt.b32 	%r14995, %r14994, %r14991, 0x5410U;
	prmt.b32 	%r14998, %r14865, %r14869, 0x3340U;
	cvt.u32.u16 	%r14999, %rs23019;
	prmt.b32 	%r15001, %r14861, %r14999, 0x3340U;
	prmt.b32 	%r15002, %r15001, %r14998, 0x5410U;
	st.shared.v2.b32 	[%r14932+40], {%r15002, %r14995};
	prmt.b32 	%r15005, %r14895, %r14899, 0x3340U;
	cvt.u32.u16 	%r15006, %rs23031;
	prmt.b32 	%r15008, %r14891, %r15006, 0x3340U;
	prmt.b32 	%r15009, %r15008, %r15005, 0x5410U;
	prmt.b32 	%r15012, %r14885, %r14889, 0x3340U;
	cvt.u32.u16 	%r15013, %rs23027;
	prmt.b32 	%r15015, %r14881, %r15013, 0x3340U;
	prmt.b32 	%r15016, %r15015, %r15012, 0x5410U;
	st.shared.v2.b32 	[%r14932+48], {%r15016, %r15009};
	st.shared.v2.u8 	[%r14932+56], {%rs23034, %rs23035};
	st.shared.u32 	[%r14932+60], %r33463;
	st.shared.v2.u32 	[%r14932+64], {%r33464, %r33465};
$L__BB1_781:
	bar.sync 	0;
	ld.shared.u32 	%r33475, [_ZN6thrust24THRUST_300001_SM_1000_NS8cuda_cub4core6detail5shmemE];
	ld.shared.v2.b32 	{%r15019, %r15020}, [_ZN6thrust24THRUST_300001_SM_1000_NS8cuda_cub4core6detail5shmemE+8];
	bfe.u32 	%r15021, %r15019, 8, 8;
	cvt.u16.u32 	%rs23137, %r15021;
	bfe.u32 	%r15022, %r15019, 16, 8;
	cvt.u16.u32 	%rs23138, %r15022;
	bfe.u32 	%r15023, %r15019, 24, 8;
	cvt.u16.u32 	%rs23139, %r15023;
	bfe.u32 	%r15024, %r15020, 0, 8;
	cvt.u16.u32 	%rs23140, %r15024;
	bfe.u32 	%r15025, %r15020, 8, 8;
	cvt.u16.u32 	%rs23141, %r15025;
	bfe.u32 	%r15026, %r15020, 16, 8;
	cvt.u16.u32 	%rs23142, %r15026;
	bfe.u32 	%r15027, %r15020, 24, 8;
	cvt.u16.u32 	%rs23143, %r15027;
	bfe.u32 	%r15028, %r15019, 0, 8;
	cvt.u16.u32 	%rs9033, %r15028;
	ld.shared.v4.b32 	{%r15029, %r15030, %r15031, %r15032}, [_ZN6thrust24THRUST_300001_SM_1000_NS8cuda_cub4core6detail5shmemE+16];
	bfe.u32 	%r15033, %r15029, 0, 8;
	cvt.u16.u32 	%rs23144, %r15033;
	bfe.u32 	%r15034, %r15029, 8, 8;
	cvt.u16.u32 	%rs23145, %r15034;
	bfe.u32 	%r15035, %r15029, 16, 8;
	cvt.u16.u32 	%rs23146, %r15035;
	bfe.u32 	%r15036, %r15029, 24, 8;
	cvt.u16.u32 	%rs23147, %r15036;
	bfe.u32 	%r15037, %r15030, 0, 8;
	cvt.u16.u32 	%rs23148, %r15037;
	bfe.u32 	%r15038, %r15030, 8, 8;
	cvt.u16.u32 	%rs23149, %r15038;
	bfe.u32 	%r15039, %r15030, 16, 8;
	cvt.u16.u32 	%rs23150, %r15039;
	bfe.u32 	%r15040, %r15030, 24, 8;
	cvt.u16.u32 	%rs23151, %r15040;
	bfe.u32 	%r15041, %r15031, 0, 8;
	cvt.u16.u32 	%rs23152, %r15041;
	bfe.u32 	%r15042, %r15031, 8, 8;
	cvt.u16.u32 	%rs23153, %r15042;
	bfe.u32 	%r15043, %r15031, 16, 8;
	cvt.u16.u32 	%rs23154, %r15043;
	bfe.u32 	%r15044, %r15031, 24, 8;
	cvt.u16.u32 	%rs23155, %r15044;
	bfe.u32 	%r15045, %r15032, 0, 8;
	cvt.u16.u32 	%rs23156, %r15045;
	bfe.u32 	%r15046, %r15032, 8, 8;
	cvt.u16.u32 	%rs23157, %r15046;
	bfe.u32 	%r15047, %r15032, 16, 8;
	cvt.u16.u32 	%rs23158, %r15047;
	bfe.u32 	%r15048, %r15032, 24, 8;
	cvt.u16.u32 	%rs23159, %r15048;
	ld.shared.v4.b32 	{%r15049, %r15050, %r15051, %r15052}, [_ZN6thrust24THRUST_300001_SM_1000_NS8cuda_cub4core6detail5shmemE+32];
	bfe.u32 	%r15053, %r15049, 0, 8;
	cvt.u16.u32 	%rs23160, %r15053;
	bfe.u32 	%r15054, %r15049, 8, 8;
	cvt.u16.u32 	%rs23161, %r15054;
	bfe.u32 	%r15055, %r15049, 16, 8;
	cvt.u16.u32 	%rs23162, %r15055;
	bfe.u32 	%r15056, %r15049, 24, 8;
	cvt.u16.u32 	%rs23163, %r15056;
	bfe.u32 	%r15057, %r15050, 0, 8;
	cvt.u16.u32 	%rs23164, %r15057;
	bfe.u32 	%r15058, %r15050, 8, 8;
	cvt.u16.u32 	%rs23165, %r15058;
	bfe.u32 	%r15059, %r15050, 16, 8;
	cvt.u16.u32 	%rs23166, %r15059;
	bfe.u32 	%r15060, %r15050, 24, 8;
	cvt.u16.u32 	%rs23167, %r15060;
	bfe.u32 	%r15061, %r15051, 0, 8;
	cvt.u16.u32 	%rs23168, %r15061;
	bfe.u32 	%r15062, %r15051, 8, 8;
	cvt.u16.u32 	%rs23169, %r15062;
	bfe.u32 	%r15063, %r15051, 16, 8;
	cvt.u16.u32 	%rs23170, %r15063;
	bfe.u32 	%r15064, %r15051, 24, 8;
	cvt.u16.u32 	%rs23171, %r15064;
	bfe.u32 	%r15065, %r15052, 0, 8;
	cvt.u16.u32 	%rs23172, %r15065;
	bfe.u32 	%r15066, %r15052, 8, 8;
	cvt.u16.u32 	%rs23173, %r15066;
	bfe.u32 	%r15067, %r15052, 16, 8;
	cvt.u16.u32 	%rs23174, %r15067;
	bfe.u32 	%r15068, %r15052, 24, 8;
	cvt.u16.u32 	%rs23175, %r15068;
	ld.shared.v4.b32 	{%r15069, %r15070, %r15071, %r15072}, [_ZN6thrust24THRUST_300001_SM_1000_NS8cuda_cub4core6detail5shmemE+48];
	bfe.u32 	%r15073, %r15069, 0, 8;
	cvt.u16.u32 	%rs23176, %r15073;
	bfe.u32 	%r15074, %r15069, 8, 8;
	cvt.u16.u32 	%rs23177, %r15074;
	bfe.u32 	%r15075, %r15069, 16, 8;
	cvt.u16.u32 	%rs23178, %r15075;
	bfe.u32 	%r15076, %r15069, 24, 8;
	cvt.u16.u32 	%rs23179, %r15076;
	bfe.u32 	%r15077, %r15070, 0, 8;
	cvt.u16.u32 	%rs23180, %r15077;
	bfe.u32 	%r15078, %r15070, 8, 8;
	cvt.u16.u32 	%rs23181, %r15078;
	bfe.u32 	%r15079, %r15070, 16, 8;
	cvt.u16.u32 	%rs23182, %r15079;
	bfe.u32 	%r15080, %r15070, 24, 8;
	cvt.u16.u32 	%rs23183, %r15080;
	bfe.u32 	%r15081, %r15071, 0, 8;
	cvt.u16.u32 	%rs23184, %r15081;
	mov.b64 	%rd1857, {%r15071, %r15072};
	shr.u64 	%rd1858, %rd1857, 8;
	cvt.u16.u64 	%rs23185, %rd1858;
	{ .reg .b32 tmp; mov.b64 {tmp, %r1606}, %rd1857; }
	ld.shared.f64 	%fd154, [_ZN6thrust24THRUST_300001_SM_1000_NS8cuda_cub4core6detail5shmemE+64];
	st.local.u32 	[%rd95], %r33475;
	st.local.v2.b32 	[%rd95+8], {%r15019, %r15020};
	st.local.v2.b32 	[%rd95+16], {%r15029, %r15030};
	st.local.v2.b32 	[%rd95+24], {%r15031, %r15032};
	st.local.v2.b32 	[%rd95+32], {%r15049, %r15050};
	st.local.v2.b32 	[%rd95+40], {%r15051, %r15052};
	st.local.v2.b32 	[%rd95+48], {%r15069, %r15070};
	st.local.v2.u8 	[%rd95+56], {%rs23184, %rs23185};
	st.local.u32 	[%rd95+60], %r1606;
	st.local.f64 	[%rd95+64], %fd154;
	mov.u32 	%r15082, %tid.x;
	shr.u32 	%r15083, %r15082, 5;
	setp.ne.s32 	%p329, %r15083, 1;
	mov.f64 	%fd484, 0d0000000000000000;
	mov.b32 	%r33476, 0;
	mov.b16 	%rs23136, 0;
	@%p329 bra 	$L__BB1_783;
	mov.u16 	%rs23136, %rs9033;
	mov.u32 	%r33476, %r1606;
	mov.f64 	%fd484, %fd154;
$L__BB1_783:
	ld.shared.u32 	%r15084, [_ZN6thrust24THRUST_300001_SM_1000_NS8cuda_cub4core6detail5shmemE+72];
	ld.shared.v4.b32 	{%r15085, %r15086, %r15087, %r15088}, [_ZN6thrust24THRUST_300001_SM_1000_NS8cuda_cub4core6detail5shmemE+80];
	bfe.u32 	%r15089, %r15085, 0, 8;
	cvt.u16.u32 	%rs23086, %r15089;
	bfe.u32 	%r15090, %r15085, 8, 8;
	cvt.u16.u32 	%rs23087, %r15090;
	bfe.u32 	%r15091, %r15085, 16, 8;
	cvt.u16.u32 	%rs23088, %r15091;
	bfe.u32 	%r15092, %r15085, 24, 8;
	cvt.u16.u32 	%rs23089, %r15092;
	bfe.u32 	%r15093, %r15086, 0, 8;
	cvt.u16.u32 	%rs23090, %r15093;
	bfe.u32 	%r15094, %r15086, 8, 8;
	cvt.u16.u32 	%rs23091, %r15094;
	bfe.u32 	%r15095, %r15086, 16, 8;
	cvt.u16.u32 	%rs23092, %r15095;
	bfe.u32 	%r15096, %r15086, 24, 8;
	cvt.u16.u32 	%rs23093, %r15096;
	bfe.u32 	%r15097, %r15087, 0, 8;
	cvt.u16.u32 	%rs23094, %r15097;
	bfe.u32 	%r15098, %r15087, 8, 8;
	cvt.u16.u32 	%rs23095, %r15098;
	bfe.u32 	%r15099, %r15087, 16, 8;
	cvt.u16.u32 	%rs23096, %r15099;
	bfe.u32 	%r15100, %r15087, 24, 8;
	cvt.u16.u32 	%rs23097, %r15100;
	bfe.u32 	%r15101, %r15088, 0, 8;
	cvt.u16.u32 	%rs23098, %r15101;
	bfe.u32 	%r15102, %r15088, 8, 8;
	cvt.u16.u32 	%rs23099, %r15102;
	bfe.u32 	%r15103, %r15088, 16, 8;
	cvt.u16.u32 	%rs23100, %r15103;
	bfe.u32 	%r15104, %r15088, 24, 8;
	cvt.u16.u32 	%rs23101, %r15104;
	ld.shared.v4.b32 	{%r15105, %r15106, %r15107, %r15108}, [_ZN6thrust24THRUST_300001_SM_1000_NS8cuda_cub4core6detail5shmemE+96];
	bfe.u32 	%r15109, %r15105, 0, 8;
	cvt.u16.u32 	%rs23102, %r15109;
	bfe.u32 	%r15110, %r15105, 8, 8;
	cvt.u16.u32 	%rs23103, %r15110;
	bfe.u32 	%r15111, %r15105, 16, 8;
	cvt.u16.u32 	%rs23104, %r15111;
	bfe.u32 	%r15112, %r15105, 24, 8;
	cvt.u16.u32 	%rs23105, %r15112;
	bfe.u32 	%r15113, %r15106, 0, 8;
	cvt.u16.u32 	%rs23106, %r15113;
	bfe.u32 	%r15114, %r15106, 8, 8;
	cvt.u16.u32 	%rs23107, %r15114;
	bfe.u32 	%r15115, %r15106, 16, 8;
	cvt.u16.u32 	%rs23108, %r15115;
	bfe.u32 	%r15116, %r15106, 24, 8;
	cvt.u16.u32 	%rs23109, %r15116;
	bfe.u32 	%r15117, %r15107, 0, 8;
	cvt.u16.u32 	%rs23110, %r15117;
	bfe.u32 	%r15118, %r15107, 8, 8;
	cvt.u16.u32 	%rs23111, %r15118;
	bfe.u32 	%r15119, %r15107, 16, 8;
	cvt.u16.u32 	%rs23112, %r15119;
	bfe.u32 	%r15120, %r15107, 24, 8;
	cvt.u16.u32 	%rs23113, %r15120;
	bfe.u32 	%r15121, %r15108, 0, 8;
	cvt.u16.u32 	%rs23114, %r15121;
	bfe.u32 	%r15122, %r15108, 8, 8;
	cvt.u16.u32 	%rs23115, %r15122;
	bfe.u32 	%r15123, %r15108, 16, 8;
	cvt.u16.u32 	%rs23116, %r15123;
	bfe.u32 	%r15124, %r15108, 24, 8;
	cvt.u16.u32 	%rs23117, %r15124;
	ld.shared.v4.b32 	{%r15125, %r15126, %r15127, %r15128}, [_ZN6thrust24THRUST_300001_SM_1000_NS8cuda_cub4core6detail5shmemE+112];
	bfe.u32 	%r15129, %r15125, 0, 8;
	cvt.u16.u32 	%rs23118, %r15129;
	bfe.u32 	%r15130, %r15125, 8, 8;
	cvt.u16.u32 	%rs23119, %r15130;
	bfe.u32 	%r15131, %r15125, 16, 8;
	cvt.u16.u32 	%rs23120, %r15131;
	bfe.u32 	%r15132, %r15125, 24, 8;
	cvt.u16.u32 	%rs23121, %r15132;
	bfe.u32 	%r15133, %r15126, 0, 8;
	cvt.u16.u32 	%rs23122, %r15133;
	bfe.u32 	%r15134, %r15126, 8, 8;
	cvt.u16.u32 	%rs23123, %r15134;
	bfe.u32 	%r15135, %r15126, 16, 8;
	cvt.u16.u32 	%rs23124, %r15135;
	bfe.u32 	%r15136, %r15126, 24, 8;
	cvt.u16.u32 	%rs23125, %r15136;
	bfe.u32 	%r15137, %r15127, 0, 8;
	cvt.u16.u32 	%rs23126, %r15137;
	bfe.u32 	%r15138, %r15127, 8, 8;
	cvt.u16.u32 	%rs23127, %r15138;
	bfe.u32 	%r15139, %r15127, 16, 8;
	cvt.u16.u32 	%rs23128, %r15139;
	bfe.u32 	%r15140, %r15127, 24, 8;
	cvt.u16.u32 	%rs23129, %r15140;
	bfe.u32 	%r15141, %r15128, 0, 8;
	cvt.u16.u32 	%rs23130, %r15141;
	bfe.u32 	%r15142, %r15128, 8, 8;
	cvt.u16.u32 	%rs23131, %r15142;
	bfe.u32 	%r15143, %r15128, 16, 8;
	cvt.u16.u32 	%rs23132, %r15143;
	bfe.u32 	%r15144, %r15128, 24, 8;
	cvt.u16.u32 	%rs23133, %r15144;
	ld.shared.v2.u8 	{%rs23134, %rs23135}, [_ZN6thrust24THRUST_300001_SM_1000_NS8cuda_cub4core6detail5shmemE+128];
	ld.shared.u32 	%r33474, [_ZN6thrust24THRUST_300001_SM_1000_NS8cuda_cub4core6detail5shmemE+132];
	ld.shared.f64 	%fd483, [_ZN6thrust24THRUST_300001_SM_1000_NS8cuda_cub4core6detail5shmemE+136];
	st.local.u32 	[%rd86], %r15084;
	st.local.v2.b32 	[%rd86+8], {%r15085, %r15086};
	st.local.v2.b32 	[%rd86+16], {%r15087, %r15088};
	st.local.v2.b32 	[%rd86+24], {%r15105, %r15106};
	st.local.v2.b32 	[%rd86+32], {%r15107, %r15108};
	st.local.v2.b32 	[%rd86+40], {%r15125, %r15126};
	st.local.v2.b32 	[%rd86+48], {%r15127, %r15128};
	st.local.v2.u8 	[%rd86+56], {%rs23134, %rs23135};
	st.local.u32 	[%rd86+60], %r33474;
	st.local.f64 	[%rd86+64], %fd483;
	add.s32 	%r1610, %r15084, %r33475;
	setp.ne.s32 	%p330, %r15084, 0;
	@%p330 bra 	$L__BB1_795;
	mov.b16 	%rs17024, 0;
	st.local.u8 	[%rd85], %rs17024;
	add.s32 	%r15146, %r33474, %r1606;
	st.local.u32 	[%rd85+52], %r15146;
	add.f64 	%fd341, %fd154, %fd483;
	st.local.f64 	[%rd85+56], %fd341;
	mov.b32 	%r33468, 0;
$L__BB1_785:
	mov.u32 	%r1611, %r33468;
	cvt.u64.u32 	%rd1859, %r1611;
	add.s64 	%rd1860, %rd85, %rd1859;
	ld.local.u8 	%rs17025, [%rd1860];
	setp.ne.s16 	%p331, %rs17025, 0;
	add.s32 	%r33468, %r1611, 1;
	@%p331 bra 	$L__BB1_785;
	and.b16  	%rs17026, %rs9033, 255;
	setp.eq.s16 	%p332, %rs17026, 0;
	mov.u32 	%r33470, %r1611;
	@%p332 bra 	$L__BB1_789;
	mov.b32 	%r33469, 0;
$L__BB1_788:
	add.s32 	%r15148, %r33469, %r1611;
	cvt.u64.u32 	%rd1861, %r15148;
	add.s64 	%rd1862, %rd95, %rd1861;
	ld.local.u8 	%rs17027, [%rd1862+8];
	add.s64 	%rd1863, %rd85, %rd1861;
	st.local.u8 	[%rd1863], %rs17027;
	add.s32 	%r1614, %r33469, 1;
	add.s32 	%r33470, %r1614, %r1611;
	cvt.u64.u32 	%rd1864, %r33469;
	add.s64 	%rd1865, %rd95, %rd1864;
	ld.local.u8 	%rs17028, [%rd1865+9];
	setp.ne.s16 	%p333, %rs17028, 0;
	mov.u32 	%r33469, %r1614;
	@%p333 bra 	$L__BB1_788;
$L__BB1_789:
	cvt.u64.u32 	%rd1866, %r33470;
	add.s64 	%rd1867, %rd85, %rd1866;
	mov.b16 	%rs17029, 0;
	st.local.u8 	[%rd1867+1], %rs17029;
	mov.b32 	%r33471, 0;
$L__BB1_790:
	mov.u32 	%r1617, %r33471;
	cvt.u64.u32 	%rd1868, %r1617;
	add.s64 	%rd1869, %rd85, %rd1868;
	ld.local.u8 	%rs17030, [%rd1869];
	setp.ne.s16 	%p334, %rs17030, 0;
	add.s32 	%r33471, %r1617, 1;
	@%p334 bra 	$L__BB1_790;
	and.b16  	%rs17031, %rs23086, 255;
	setp.eq.s16 	%p335, %rs17031, 0;
	mov.u32 	%r33473, %r1617;
	@%p335 bra 	$L__BB1_794;
	mov.b32 	%r33472, 0;
$L__BB1_793:
	add.s32 	%r15151, %r33472, %r1617;
	cvt.u64.u32 	%rd1870, %r15151;
	add.s64 	%rd1871, %rd86, %rd1870;
	ld.local.u8 	%rs17032, [%rd1871+8];
	add.s64 	%rd1872, %rd85, %rd1870;
	st.local.u8 	[%rd1872], %rs17032;
	add.s32 	%r1620, %r33472, 1;
	add.s32 	%r33473, %r1620, %r1617;
	cvt.u64.u32 	%rd1873, %r33472;
	add.s64 	%rd1874, %rd86, %rd1873;
	ld.local.u8 	%rs17033, [%rd1874+9];
	setp.ne.s16 	%p336, %rs17033, 0;
	mov.u32 	%r33472, %r1620;
	@%p336 bra 	$L__BB1_793;
$L__BB1_794:
	cvt.u64.u32 	%rd1875, %r33473;
	add.s64 	%rd1876, %rd85, %rd1875;
	mov.b16 	%rs17034, 0;
	st.local.u8 	[%rd1876+1], %rs17034;
	ld.local.v2.b32 	{%r15152, %r15153}, [%rd85];
	bfe.u32 	%r15154, %r15152, 0, 8;
	cvt.u16.u32 	%rs23086, %r15154;
	bfe.u32 	%r15155, %r15152, 8, 8;
	cvt.u16.u32 	%rs23087, %r15155;
	bfe.u32 	%r15156, %r15152, 16, 8;
	cvt.u16.u32 	%rs23088, %r15156;
	bfe.u32 	%r15157, %r15152, 24, 8;
	cvt.u16.u32 	%rs23089, %r15157;
	bfe.u32 	%r15158, %r15153, 0, 8;
	cvt.u16.u32 	%rs23090, %r15158;
	bfe.u32 	%r15159, %r15153, 8, 8;
	cvt.u16.u32 	%rs23091, %r15159;
	bfe.u32 	%r15160, %r15153, 16, 8;
	cvt.u16.u32 	%rs23092, %r15160;
	bfe.u32 	%r15161, %r15153, 24, 8;
	cvt.u16.u32 	%rs23093, %r15161;
	ld.local.v2.b32 	{%r15162, %r15163}, [%rd85+8];
	bfe.u32 	%r15164, %r15162, 0, 8;
	cvt.u16.u32 	%rs23094, %r15164;
	bfe.u32 	%r15165, %r15162, 8, 8;
	cvt.u16.u32 	%rs23095, %r15165;
	bfe.u32 	%r15166, %r15162, 16, 8;
	cvt.u16.u32 	%rs23096, %r15166;
	bfe.u32 	%r15167, %r15162, 24, 8;
	cvt.u16.u32 	%rs23097, %r15167;
	bfe.u32 	%r15168, %r15163, 0, 8;
	cvt.u16.u32 	%rs23098, %r15168;
	bfe.u32 	%r15169, %r15163, 8, 8;
	cvt.u16.u32 	%rs23099, %r15169;
	bfe.u32 	%r15170, %r15163, 16, 8;
	cvt.u16.u32 	%rs23100, %r15170;
	bfe.u32 	%r15171, %r15163, 24, 8;
	cvt.u16.u32 	%rs23101, %r15171;
	ld.local.v2.b32 	{%r15172, %r15173}, [%rd85+16];
	bfe.u32 	%r15174, %r15172, 0, 8;
	cvt.u16.u32 	%rs23102, %r15174;
	bfe.u32 	%r15175, %r15172, 8, 8;
	cvt.u16.u32 	%rs23103, %r15175;
	bfe.u32 	%r15176, %r15172, 16, 8;
	cvt.u16.u32 	%rs23104, %r15176;
	bfe.u32 	%r15177, %r15172, 24, 8;
	cvt.u16.u32 	%rs23105, %r15177;
	bfe.u32 	%r15178, %r15173, 0, 8;
	cvt.u16.u32 	%rs23106, %r15178;
	bfe.u32 	%r15179, %r15173, 8, 8;
	cvt.u16.u32 	%rs23107, %r15179;
	bfe.u32 	%r15180, %r15173, 16, 8;
	cvt.u16.u32 	%rs23108, %r15180;
	bfe.u32 	%r15181, %r15173, 24, 8;
	cvt.u16.u32 	%rs23109, %r15181;
	ld.local.v2.b32 	{%r15182, %r15183}, [%rd85+24];
	bfe.u32 	%r15184, %r15182, 0, 8;
	cvt.u16.u32 	%rs23110, %r15184;
	bfe.u32 	%r15185, %r15182, 8, 8;
	cvt.u16.u32 	%rs23111, %r15185;
	bfe.u32 	%r15186, %r15182, 16, 8;
	cvt.u16.u32 	%rs23112, %r15186;
	bfe.u32 	%r15187, %r15182, 24, 8;
	cvt.u16.u32 	%rs23113, %r15187;
	bfe.u32 	%r15188, %r15183, 0, 8;
	cvt.u16.u32 	%rs23114, %r15188;
	bfe.u32 	%r15189, %r15183, 8, 8;
	cvt.u16.u32 	%rs23115, %r15189;
	bfe.u32 	%r15190, %r15183, 16, 8;
	cvt.u16.u32 	%rs23116, %r15190;
	bfe.u32 	%r15191, %r15183, 24, 8;
	cvt.u16.u32 	%rs23117, %r15191;
	ld.local.v2.b32 	{%r15192, %r15193}, [%rd85+32];
	bfe.u32 	%r15194, %r15192, 0, 8;
	cvt.u16.u32 	%rs23118, %r15194;
	bfe.u32 	%r15195, %r15192, 8, 8;
	cvt.u16.u32 	%rs23119, %r15195;
	bfe.u32 	%r15196, %r15192, 16, 8;
	cvt.u16.u32 	%rs23120, %r15196;
	bfe.u32 	%r15197, %r15192, 24, 8;
	cvt.u16.u32 	%rs23121, %r15197;
	bfe.u32 	%r15198, %r15193, 0, 8;
	cvt.u16.u32 	%rs23122, %r15198;
	bfe.u32 	%r15199, %r15193, 8, 8;
	cvt.u16.u32 	%rs23123, %r15199;
	bfe.u32 	%r15200, %r15193, 16, 8;
	cvt.u16.u32 	%rs23124, %r15200;
	bfe.u32 	%r15201, %r15193, 24, 8;
	cvt.u16.u32 	%rs23125, %r15201;
	ld.local.v2.b32 	{%r15202, %r15203}, [%rd85+40];
	bfe.u32 	%r15204, %r15202, 0, 8;
	cvt.u16.u32 	%rs23126, %r15204;
	bfe.u32 	%r15205, %r15202, 8, 8;
	cvt.u16.u32 	%rs23127, %r15205;
	bfe.u32 	%r15206, %r15202, 16, 8;
	cvt.u16.u32 	%rs23128, %r15206;
	bfe.u32 	%r15207, %r15202, 24, 8;
	cvt.u16.u32 	%rs23129, %r15207;
	bfe.u32 	%r15208, %r15203, 0, 8;
	cvt.u16.u32 	%rs23130, %r15208;
	bfe.u32 	%r15209, %r15203, 8, 8;
	cvt.u16.u32 	%rs23131, %r15209;
	bfe.u32 	%r15210, %r15203, 16, 8;
	cvt.u16.u32 	%rs23132, %r15210;
	bfe.u32 	%r15211, %r15203, 24, 8;
	cvt.u16.u32 	%rs23133, %r15211;
	ld.local.v2.u8 	{%rs23134, %rs23135}, [%rd85+48];
	ld.local.u32 	%r33474, [%rd85+52];
	ld.local.f64 	%fd483, [%rd85+56];
$L__BB1_795:
	st.local.u32 	[%rd95], %r1610;
	cvt.u32.u16 	%r15212, %rs23093;
	cvt.u32.u16 	%r15213, %rs23092;
	prmt.b32 	%r15214, %r15213, %r15212, 0x3340U;
	cvt.u32.u16 	%r15215, %rs23091;
	cvt.u32.u16 	%r15216, %rs23090;
	prmt.b32 	%r15217, %r15216, %r15215, 0x3340U;
	prmt.b32 	%r15218, %r15217, %r15214, 0x5410U;
	cvt.u32.u16 	%r15219, %rs23089;
	cvt.u32.u16 	%r15220, %rs23088;
	prmt.b32 	%r15221, %r15220, %r15219, 0x3340U;
	cvt.u32.u16 	%r15222, %rs23087;
	cvt.u32.u16 	%r15223, %rs23086;
	prmt.b32 	%r15224, %r15223, %r15222, 0x3340U;
	prmt.b32 	%r15225, %r15224, %r15221, 0x5410U;
	st.local.v2.b32 	[%rd95+8], {%r15225, %r15218};
	cvt.u32.u16 	%r15226, %rs23101;
	cvt.u32.u16 	%r15227, %rs23100;
	prmt.b32 	%r15228, %r15227, %r15226, 0x3340U;
	cvt.u32.u16 	%r15229, %rs23099;
	cvt.u32.u16 	%r15230, %rs23098;
	prmt.b32 	%r15231, %r15230, %r15229, 0x3340U;
	prmt.b32 	%r15232, %r15231, %r15228, 0x5410U;
	cvt.u32.u16 	%r15233, %rs23097;
	cvt.u32.u16 	%r15234, %rs23096;
	prmt.b32 	%r15235, %r15234, %r15233, 0x3340U;
	cvt.u32.u16 	%r15236, %rs23095;
	cvt.u32.u16 	%r15237, %rs23094;
	prmt.b32 	%r15238, %r15237, %r15236, 0x3340U;
	prmt.b32 	%r15239, %r15238, %r15235, 0x5410U;
	st.local.v2.b32 	[%rd95+16], {%r15239, %r15232};
	cvt.u32.u16 	%r15240, %rs23109;
	cvt.u32.u16 	%r15241, %rs23108;
	prmt.b32 	%r15242, %r15241, %r15240, 0x3340U;
	cvt.u32.u16 	%r15243, %rs23107;
	cvt.u32.u16 	%r15244, %rs23106;
	prmt.b32 	%r15245, %r15244, %r15243, 0x3340U;
	prmt.b32 	%r15246, %r15245, %r15242, 0x5410U;
	cvt.u32.u16 	%r15247, %rs23105;
	cvt.u32.u16 	%r15248, %rs23104;
	prmt.b32 	%r15249, %r15248, %r15247, 0x3340U;
	cvt.u32.u16 	%r15250, %rs23103;
	cvt.u32.u16 	%r15251, %rs23102;
	prmt.b32 	%r15252, %r15251, %r15250, 0x3340U;
	prmt.b32 	%r15253, %r15252, %r15249, 0x5410U;
	st.local.v2.b32 	[%rd95+24], {%r15253, %r15246};
	cvt.u32.u16 	%r15254, %rs23117;
	cvt.u32.u16 	%r15255, %rs23116;
	prmt.b32 	%r15256, %r15255, %r15254, 0x3340U;
	cvt.u32.u16 	%r15257, %rs23115;
	cvt.u32.u16 	%r15258, %rs23114;
	prmt.b32 	%r15259, %r15258, %r15257, 0x3340U;
	prmt.b32 	%r15260, %r15259, %r15256, 0x5410U;
	cvt.u32.u16 	%r15261, %rs23113;
	cvt.u32.u16 	%r15262, %rs23112;
	prmt.b32 	%r15263, %r15262, %r15261, 0x3340U;
	cvt.u32.u16 	%r15264, %rs23111;
	cvt.u32.u16 	%r15265, %rs23110;
	prmt.b32 	%r15266, %r15265, %r15264, 0x3340U;
	prmt.b32 	%r15267, %r15266, %r15263, 0x5410U;
	st.local.v2.b32 	[%rd95+32], {%r15267, %r15260};
	cvt.u32.u16 	%r15268, %rs23125;
	cvt.u32.u16 	%r15269, %rs23124;
	prmt.b32 	%r15270, %r15269, %r15268, 0x3340U;
	cvt.u32.u16 	%r15271, %rs23123;
	cvt.u32.u16 	%r15272, %rs23122;
	prmt.b32 	%r15273, %r15272, %r15271, 0x3340U;
	prmt.b32 	%r15274, %r15273, %r15270, 0x5410U;
	cvt.u32.u16 	%r15275, %rs23121;
	cvt.u32.u16 	%r15276, %rs23120;
	prmt.b32 	%r15277, %r15276, %r15275, 0x3340U;
	cvt.u32.u16 	%r15278, %rs23119;
	cvt.u32.u16 	%r15279, %rs23118;
	prmt.b32 	%r15280, %r15279, %r15278, 0x3340U;
	prmt.b32 	%r15281, %r15280, %r15277, 0x5410U;
	st.local.v2.b32 	[%rd95+40], {%r15281, %r15274};
	cvt.u32.u16 	%r15282, %rs23133;
	cvt.u32.u16 	%r15283, %rs23132;
	prmt.b32 	%r15284, %r15283, %r15282, 0x3340U;
	cvt.u32.u16 	%r15285, %rs23131;
	cvt.u32.u16 	%r15286, %rs23130;
	prmt.b32 	%r15287, %r15286, %r15285, 0x3340U;
	prmt.b32 	%r15288, %r15287, %r15284, 0x5410U;
	cvt.u32.u16 	%r15289, %rs23129;
	cvt.u32.u16 	%r15290, %rs23128;
	prmt.b32 	%r15291, %r15290, %r15289, 0x3340U;
	cvt.u32.u16 	%r15292, %rs23127;
	cvt.u32.u16 	%r15293, %rs23126;
	prmt.b32 	%r15294, %r15293, %r15292, 0x3340U;
	prmt.b32 	%r15295, %r15294, %r15291, 0x5410U;
	st.local.v2.b32 	[%rd95+48], {%r15295, %r15288};
	st.local.v2.u8 	[%rd95+56], {%rs23134, %rs23135};
	st.local.u32 	[%rd95+60], %r33474;
	st.local.f64 	[%rd95+64], %fd483;
	mov.u32 	%r15296, %tid.x;
	shr.u32 	%r15297, %r15296, 5;
	setp.ne.s32 	%p337, %r15297, 2;
	@%p337 bra 	$L__BB1_797;
	mov.u32 	%r33475, %r1610;
	mov.u16 	%rs23136, %rs23086;
	mov.u16 	%rs23137, %rs23087;
	mov.u16 	%rs23138, %rs23088;
	mov.u16 	%rs23139, %rs23089;
	mov.u16 	%rs23140, %rs23090;
	mov.u16 	%rs23141, %rs23091;
	mov.u16 	%rs23142, %rs23092;
	mov.u16 	%rs23143, %rs23093;
	mov.u16 	%rs23144, %rs23094;
	mov.u16 	%rs23145, %rs23095;
	mov.u16 	%rs23146, %rs23096;
	mov.u16 	%rs23147, %rs23097;
	mov.u16 	%rs23148, %rs23098;
	mov.u16 	%rs23149, %rs23099;
	mov.u16 	%rs23150, %rs23100;
	mov.u16 	%rs23151, %rs23101;
	mov.u16 	%rs23152, %rs23102;
	mov.u16 	%rs23153, %rs23103;
	mov.u16 	%rs23154, %rs23104;
	mov.u16 	%rs23155, %rs23105;
	mov.u16 	%rs23156, %rs23106;
	mov.u16 	%rs23157, %rs23107;
	mov.u16 	%rs23158, %rs23108;
	mov.u16 	%rs23159, %rs23109;
	mov.u16 	%rs23160, %rs23110;
	mov.u16 	%rs23161, %rs23111;
	mov.u16 	%rs23162, %rs23112;
	mov.u16 	%rs23163, %rs23113;
	mov.u16 	%rs23164, %rs23114;
	mov.u16 	%rs23165, %rs23115;
	mov.u16 	%rs23166, %rs23116;
	mov.u16 	%rs23167, %rs23117;
	mov.u16 	%rs23168, %rs23118;
	mov.u16 	%rs23169, %rs23119;
	mov.u16 	%rs23170, %rs23120;
	mov.u16 	%rs23171, %rs23121;
	mov.u16 	%rs23172, %rs23122;
	mov.u16 	%rs23173, %rs23123;
	mov.u16 	%rs23174, %rs23124;
	mov.u16 	%rs23175, %rs23125;
	mov.u16 	%rs23176, %rs23126;
	mov.u16 	%rs23177, %rs23127;
	mov.u16 	%rs23178, %rs23128;
	mov.u16 	%rs23179, %rs23129;
	mov.u16 	%rs23180, %rs23130;
	mov.u16 	%rs23181, %rs23131;
	mov.u16 	%rs23182, %rs23132;
	mov.u16 	%rs23183, %rs23133;
	mov.u16 	%rs23184, %rs23134;
	mov.u16 	%rs23185, %rs23135;
	mov.u32 	%r33476, %r33474;
	mov.f64 	%fd484, %fd483;
$L__BB1_797:
	ld.shared.u32 	%r15298, [_ZN6thrust24THRUST_300001_SM_1000_NS8cuda_cub4core6detail5shmemE+144];
	ld.shared.v2.b32 	{%r15299, %r15300}, [_ZN6thrust24THRUST_300001_SM_1000_NS8cuda_cub4core6detail5shmemE+152];
	bfe.u32 	%r15301, %r15299, 0, 8;
	cvt.u16.u32 	%rs23186, %r15301;
	bfe.u32 	%r15302, %r15299, 8, 8;
	cvt.u16.u32 	%rs23187, %r15302;
	bfe.u32 	%r15303, %r15299, 16, 8;
	cvt.u16.u32 	%rs23188, %r15303;
	bfe.u32 	%r15304, %r15299, 24, 8;
	cvt.u16.u32 	%rs23189, %r15304;
	bfe.u32 	%r15305, %r15300, 0, 8;
	cvt.u16.u32 	%rs23190, %r15305;
	bfe.u32 	%r15306, %r15300, 8, 8;
	cvt.u16.u32 	%rs23191, %r15306;
	bfe.u32 	%r15307, %r15300, 16, 8;
	cvt.u16.u32 	%rs23192, %r15307;
	bfe.u32 	%r15308, %r15300, 24, 8;
	cvt.u16.u32 	%rs23193, %r15308;
	ld.shared.v4.b32 	{%r15309, %r15310, %r15311, %r15312}, [_ZN6thrust24THRUST_300001_SM_1000_NS8cuda_cub4core6detail5shmemE+160];
	bfe.u32 	%r15313, %r15309, 0, 8;
	cvt.u16.u32 	%rs23194, %r15313;
	bfe.u32 	%r15314, %r15309, 8, 8;
	cvt.u16.u32 	%rs23195, %r15314;
	bfe.u32 	%r15315, %r15309, 16, 8;
	cvt.u16.u32 	%rs23196, %r15315;
	bfe.u32 	%r15316, %r15309, 24, 8;
	cvt.u16.u32 	%rs23197, %r15316;
	bfe.u32 	%r15317, %r15310, 0, 8;
	cvt.u16.u32 	%rs23198, %r15317;
	bfe.u32 	%r15318, %r15310, 8, 8;
	cvt.u16.u32 	%rs23199, %r15318;
	bfe.u32 	%r15319, %r15310, 16, 8;
	cvt.u16.u32 	%rs23200, %r15319;
	bfe.u32 	%r15320, %r15310, 24, 8;
	cvt.u16.u32 	%rs23201, %r15320;
	bfe.u32 	%r15321, %r15311, 0, 8;
	cvt.u16.u32 	%rs23202, %r15321;
	bfe.u32 	%r15322, %r15311, 8, 8;
	cvt.u16.u32 	%rs23203, %r15322;
	bfe.u32 	%r15323, %r15311, 16, 8;
	cvt.u16.u32 	%rs23204, %r15323;
	bfe.u32 	%r15324, %r15311, 24, 8;
	cvt.u16.u32 	%rs23205, %r15324;
	bfe.u32 	%r15325, %r15312, 0, 8;
	cvt.u16.u32 	%rs23206, %r15325;
	bfe.u32 	%r15326, %r15312, 8, 8;
	cvt.u16.u32 	%rs23207, %r15326;
	bfe.u32 	%r15327, %r15312, 16, 8;
	cvt.u16.u32 	%rs23208, %r15327;
	bfe.u32 	%r15328, %r15312, 24, 8;
	cvt.u16.u32 	%rs23209, %r15328;
	ld.shared.v4.b32 	{%r15329, %r15330, %r15331, %r15332}, [_ZN6thrust24THRUST_300001_SM_1000_NS8cuda_cub4core6detail5shmemE+176];
	bfe.u32 	%r15333, %r15329, 0, 8;
	cvt.u16.u32 	%rs23210, %r15333;
	bfe.u32 	%r15334, %r15329, 8, 8;
	cvt.u16.u32 	%rs23211, %r15334;
	bfe.u32 	%r15335, %r15329, 16, 8;
	cvt.u16.u32 	%rs23212, %r15335;
	bfe.u32 	%r15336, %r15329, 24, 8;
	cvt.u16.u32 	%rs23213, %r15336;
	bfe.u32 	%r15337, %r15330, 0, 8;
	cvt.u16.u32 	%rs23214, %r15337;
	bfe.u32 	%r15338, %r15330, 8, 8;
	cvt.u16.u32 	%rs23215, %r15338;
	bfe.u32 	%r15339, %r15330, 16, 8;
	cvt.u16.u32 	%rs23216, %r15339;
	bfe.u32 	%r15340, %r15330, 24, 8;
	cvt.u16.u32 	%rs23217, %r15340;
	bfe.u32 	%r15341, %r15331, 0, 8;
	cvt.u16.u32 	%rs23218, %r15341;
	bfe.u32 	%r15342, %r15331, 8, 8;
	cvt.u16.u32 	%rs23219, %r15342;
	bfe.u32 	%r15343, %r15331, 16, 8;
	cvt.u16.u32 	%rs23220, %r15343;
	bfe.u32 	%r15344, %r15331, 24, 8;
	cvt.u16.u32 	%rs23221, %r15344;
	bfe.u32 	%r15345, %r15332, 0, 8;
	cvt.u16.u32 	%rs23222, %r15345;
	bfe.u32 	%r15346, %r15332, 8, 8;
	cvt.u16.u32 	%rs23223, %r15346;
	bfe.u32 	%r15347, %r15332, 16, 8;
	cvt.u16.u32 	%rs23224, %r15347;
	bfe.u32 	%r15348, %r15332, 24, 8;
	cvt.u16.u32 	%rs23225, %r15348;
	ld.shared.v4.b32 	{%r15349, %r15350, %r15351, %r15352}, [_ZN6thrust24THRUST_300001_SM_1000_NS8cuda_cub4core6detail5shmemE+192];
	bfe.u32 	%r15353, %r15349, 0, 8;
	cvt.u16.u32 	%rs23226, %r15353;
	bfe.u32 	%r15354, %r15349, 8, 8;
	cvt.u16.u32 	%rs23227, %r15354;
	bfe.u32 	%r15355, %r15349, 16, 8;
	cvt.u16.u32 	%rs23228, %r15355;
	bfe.u32 	%r15356, %r15349, 24, 8;
	cvt.u16.u32 	%rs23229, %r15356;
	bfe.u32 	%r15357, %r15350, 0, 8;
	cvt.u16.u32 	%rs23230, %r15357;
	bfe.u32 	%r15358, %r15350, 8, 8;
	cvt.u16.u32 	%rs23231, %r15358;
	bfe.u32 	%r15359, %r15350, 16, 8;
	cvt.u16.u32 	%rs23232, %r15359;
	bfe.u32 	%r15360, %r15350, 24, 8;
	cvt.u16.u32 	%rs23233, %r15360;
	bfe.u32 	%r15361, %r15351, 0, 8;
	cvt.u16.u32 	%rs23234, %r15361;
	mov.b64 	%rd1877, {%r15351, %r15352};
	shr.u64 	%rd1878, %rd1877, 8;
	cvt.u16.u64 	%rs23235, %rd1878;
	{ .reg .b32 tmp; mov.b64 {tmp, %r33483}, %rd1877; }
	ld.shared.f64 	%fd485, [_ZN6thrust24THRUST_300001_SM_1000_NS8cuda_cub4core6detail5shmemE+208];
	st.local.u32 	[%rd84], %r15298;
	st.local.v2.b32 	[%rd84+8], {%r15299, %r15300};
	st.local.v2.b32 	[%rd84+16], {%r15309, %r15310};
	st.local.v2.b32 	[%rd84+24], {%r15311, %r15312};
	st.local.v2.b32 	[%rd84+32], {%r15329, %r15330};
	st.local.v2.b32 	[%rd84+40], {%r15331, %r15332};
	st.local.v2.b32 	[%rd84+48], {%r15349, %r15350};
	st.local.v2.u8 	[%rd84+56], {%rs23234, %rs23235};
	st.local.u32 	[%rd84+60], %r33483;
	st.local.f64 	[%rd84+64], %fd485;
	add.s32 	%r1628, %r15298, %r1610;
	setp.ne.s32 	%p338, %r15298, 0;
	@%p338 bra 	$L__BB1_809;
	mov.b16 	%rs17035, 0;
	st.local.u8 	[%rd83], %rs17035;
	add.s32 	%r15363, %r33483, %r33474;
	st.local.u32 	[%rd83+52], %r15363;
	add.f64 	%fd342, %fd483, %fd485;
	st.local.f64 	[%rd83+56], %fd342;
	mov.b32 	%r33477, 0;
$L__BB1_799:
	mov.u32 	%r1629, %r33477;
	cvt.u64.u32 	%rd1879, %r1629;
	add.s64 	%rd1880, %rd83, %rd1879;
	ld.local.u8 	%rs17036, [%rd1880];
	setp.ne.s16 	%p339, %rs17036, 0;
	add.s32 	%r33477, %r1629, 1;
	@%p339 bra 	$L__BB1_799;
	and.b16  	%rs17037, %rs23086, 255;
	setp.eq.s16 	%p340, %rs17037, 0;
	mov.u32 	%r33479, %r1629;
	@%p340 bra 	$L__BB1_803;
	mov.b32 	%r33478, 0;
$L__BB1_802:
	add.s32 	%r15365, %r33478, %r1629;
	cvt.u64.u32 	%rd1881, %r15365;
	add.s64 	%rd1882, %rd95, %rd1881;
	ld.local.u8 	%rs17038, [%rd1882+8];
	add.s64 	%rd1883, %rd83, %rd1881;
	st.local.u8 	[%rd1883], %rs17038;
	add.s32 	%r1632, %r33478, 1;
	add.s32 	%r33479, %r1632, %r1629;
	cvt.u64.u32 	%rd1884, %r33478;
	add.s64 	%rd1885, %rd95, %rd1884;
	ld.local.u8 	%rs17039, [%rd1885+9];
	setp.ne.s16 	%p341, %rs17039, 0;
	mov.u32 	%r33478, %r1632;
	@%p341 bra 	$L__BB1_802;
$L__BB1_803:
	cvt.u64.u32 	%rd1886, %r33479;
	add.s64 	%rd1887, %rd83, %rd1886;
	mov.b16 	%rs17040, 0;
	st.local.u8 	[%rd1887+1], %rs17040;
	mov.b32 	%r33480, 0;
$L__BB1_804:
	mov.u32 	%r1635, %r33480;
	cvt.u64.u32 	%rd1888, %r1635;
	add.s64 	%rd1889, %rd83, %rd1888;
	ld.local.u8 	%rs17041, [%rd1889];
	setp.ne.s16 	%p342, %rs17041, 0;
	add.s32 	%r33480, %r1635, 1;
	@%p342 bra 	$L__BB1_804;
	and.b16  	%rs17042, %rs23186, 255;
	setp.eq.s16 	%p343, %rs17042, 0;
	mov.u32 	%r33482, %r1635;
	@%p343 bra 	$L__BB1_808;
	mov.b32 	%r33481, 0;
$L__BB1_807:
	add.s32 	%r15368, %r33481, %r1635;
	cvt.u64.u32 	%rd1890, %r15368;
	add.s64 	%rd1891, %rd84, %rd1890;
	ld.local.u8 	%rs17043, [%rd1891+8];
	add.s64 	%rd1892, %rd83, %rd1890;
	st.local.u8 	[%rd1892], %rs17043;
	add.s32 	%r1638, %r33481, 1;
	add.s32 	%r33482, %r1638, %r1635;
	cvt.u64.u32 	%rd1893, %r33481;
	add.s64 	%rd1894, %rd84, %rd1893;
	ld.local.u8 	%rs17044, [%rd1894+9];
	setp.ne.s16 	%p344, %rs17044, 0;
	mov.u32 	%r33481, %r1638;
	@%p344 bra 	$L__BB1_807;
$L__BB1_808:
	cvt.u64.u32 	%rd1895, %r33482;
	add.s64 	%rd1896, %rd83, %rd1895;
	mov.b16 	%rs17045, 0;
	st.local.u8 	[%rd1896+1], %rs17045;
	ld.local.v2.b32 	{%r15369, %r15370}, [%rd83];
	bfe.u32 	%r15371, %r15369, 0, 8;
	cvt.u16.u32 	%rs23186, %r15371;
	bfe.u32 	%r15372, %r15369, 8, 8;
	cvt.u16.u32 	%rs23187, %r15372;
	bfe.u32 	%r15373, %r15369, 16, 8;
	cvt.u16.u32 	%rs23188, %r15373;
	bfe.u32 	%r15374, %r15369, 24, 8;
	cvt.u16.u32 	%rs23189, %r15374;
	bfe.u32 	%r15375, %r15370, 0, 8;
	cvt.u16.u32 	%rs23190, %r15375;
	bfe.u32 	%r15376, %r15370, 8, 8;
	cvt.u16.u32 	%rs23191, %r15376;
	bfe.u32 	%r15377, %r15370, 16, 8;
	cvt.u16.u32 	%rs23192, %r15377;
	bfe.u32 	%r15378, %r15370, 24, 8;
	cvt.u16.u32 	%rs23193, %r15378;
	ld.local.v2.b32 	{%r15379, %r15380}, [%rd83+8];
	bfe.u32 	%r15381, %r15379, 0, 8;
	cvt.u16.u32 	%rs23194, %r15381;
	bfe.u32 	%r15382, %r15379, 8, 8;
	cvt.u16.u32 	%rs23195, %r15382;
	bfe.u32 	%r15383, %r15379, 16, 8;
	cvt.u16.u32 	%rs23196, %r15383;
	bfe.u32 	%r15384, %r15379, 24, 8;
	cvt.u16.u32 	%rs23197, %r15384;
	bfe.u32 	%r15385, %r15380, 0, 8;
	cvt.u16.u32 	%rs23198, %r15385;
	bfe.u32 	%r15386, %r15380, 8, 8;
	cvt.u16.u32 	%rs23199, %r15386;
	bfe.u32 	%r15387, %r15380, 16, 8;
	cvt.u16.u32 	%rs23200, %r15387;
	bfe.u32 	%r15388, %r15380, 24, 8;
	cvt.u16.u32 	%rs23201, %r15388;
	ld.local.v2.b32 	{%r15389, %r15390}, [%rd83+16];
	bfe.u32 	%r15391, %r15389, 0, 8;
	cvt.u16.u32 	%rs23202, %r15391;
	bfe.u32 	%r15392, %r15389, 8, 8;
	cvt.u16.u32 	%rs23203, %r15392;
	bfe.u32 	%r15393, %r15389, 16, 8;
	cvt.u16.u32 	%rs23204, %r15393;
	bfe.u32 	%r15394, %r15389, 24, 8;
	cvt.u16.u32 	%rs23205, %r15394;
	bfe.u32 	%r15395, %r15390, 0, 8;
	cvt.u16.u32 	%rs23206, %r15395;
	bfe.u32 	%r15396, %r15390, 8, 8;
	cvt.u16.u32 	%rs23207, %r15396;
	bfe.u32 	%r15397, %r15390, 16, 8;
	cvt.u16.u32 	%rs23208, %r15397;
	bfe.u32 	%r15398, %r15390, 24, 8;
	cvt.u16.u32 	%rs23209, %r15398;
	ld.local.v2.b32 	{%r15399, %r15400}, [%rd83+24];
	bfe.u32 	%r15401, %r15399, 0, 8;
	cvt.u16.u32 	%rs23210, %r15401;
	bfe.u32 	%r15402, %r15399, 8, 8;
	cvt.u16.u32 	%rs23211, %r15402;
	bfe.u32 	%r15403, %r15399, 16, 8;
	cvt.u16.u32 	%rs23212, %r15403;
	bfe.u32 	%r15404, %r15399, 24, 8;
	cvt.u16.u32 	%rs23213, %r15404;
	bfe.u32 	%r15405, %r15400, 0, 8;
	cvt.u16.u32 	%rs23214, %r15405;
	bfe.u32 	%r15406, %r15400, 8, 8;
	cvt.u16.u32 	%rs23215, %r15406;
	bfe.u32 	%r15407, %r15400, 16, 8;
	cvt.u16.u32 	%rs23216, %r15407;
	bfe.u32 	%r15408, %r15400, 24, 8;
	cvt.u16.u32 	%rs23217, %r15408;
	ld.local.v2.b32 	{%r15409, %r15410}, [%rd83+32];
	bfe.u32 	%r15411, %r15409, 0, 8;
	cvt.u16.u32 	%rs23218, %r15411;
	bfe.u32 	%r15412, %r15409, 8, 8;
	cvt.u16.u32 	%rs23219, %r15412;
	bfe.u32 	%r15413, %r15409, 16, 8;
	cvt.u16.u32 	%rs23220, %r15413;
	bfe.u32 	%r15414, %r15409, 24, 8;
	cvt.u16.u32 	%rs23221, %r15414;
	bfe.u32 	%r15415, %r15410, 0, 8;
	cvt.u16.u32 	%rs23222, %r15415;
	bfe.u32 	%r15416, %r15410, 8, 8;
	cvt.u16.u32 	%rs23223, %r15416;
	bfe.u32 	%r15417, %r15410, 16, 8;
	cvt.u16.u32 	%rs23224, %r15417;
	bfe.u32 	%r15418, %r15410, 24, 8;
	cvt.u16.u32 	%rs23225, %r15418;
	ld.local.v2.b32 	{%r15419, %r15420}, [%rd83+40];
	bfe.u32 	%r15421, %r15419, 0, 8;
	cvt.u16.u32 	%rs23226, %r15421;
	bfe.u32 	%r15422, %r15419, 8, 8;
	cvt.u16.u32 	%rs23227, %r15422;
	bfe.u32 	%r15423, %r15419, 16, 8;
	cvt.u16.u32 	%rs23228, %r15423;
	bfe.u32 	%r15424, %r15419, 24, 8;
	cvt.u16.u32 	%rs23229, %r15424;
	bfe.u32 	%r15425, %r15420, 0, 8;
	cvt.u16.u32 	%rs23230, %r15425;
	bfe.u32 	%r15426, %r15420, 8, 8;
	cvt.u16.u32 	%rs23231, %r15426;
	bfe.u32 	%r15427, %r15420, 16, 8;
	cvt.u16.u32 	%rs23232, %r15427;
	bfe.u32 	%r15428, %r15420, 24, 8;
	cvt.u16.u32 	%rs23233, %r15428;
	ld.local.v2.u8 	{%rs23234, %rs23235}, [%rd83+48];
	ld.local.u32 	%r33483, [%rd83+52];
	ld.local.f64 	%fd485, [%rd83+56];
$L__BB1_809:
	st.local.u32 	[%rd95], %r1628;
	cvt.u32.u16 	%r15429, %rs23193;
	cvt.u32.u16 	%r15430, %rs23192;
	prmt.b32 	%r15431, %r15430, %r15429, 0x3340U;
	cvt.u32.u16 	%r15432, %rs23191;
	cvt.u32.u16 	%r15433, %rs23190;
	prmt.b32 	%r15434, %r15433, %r15432, 0x3340U;
	prmt.b32 	%r15435, %r15434, %r15431, 0x5410U;
	cvt.u32.u16 	%r15436, %rs23189;
	cvt.u32.u16 	%r15437, %rs23188;
	prmt.b32 	%r15438, %r15437, %r15436, 0x3340U;
	cvt.u32.u16 	%r15439, %rs23187;
	cvt.u32.u16 	%r15440, %rs23186;
	prmt.b32 	%r15441, %r15440, %r15439, 0x3340U;
	prmt.b32 	%r15442, %r15441, %r15438, 0x5410U;
	st.local.v2.b32 	[%rd95+8], {%r15442, %r15435};
	cvt.u32.u16 	%r15443, %rs23201;
	cvt.u32.u16 	%r15444, %rs23200;
	prmt.b32 	%r15445, %r15444, %r15443, 0x3340U;
	cvt.u32.u16 	%r15446, %rs23199;
	cvt.u32.u16 	%r15447, %rs23198;
	prmt.b32 	%r15448, %r15447, %r15446, 0x3340U;
	prmt.b32 	%r15449, %r15448, %r15445, 0x5410U;
	cvt.u32.u16 	%r15450, %rs23197;
	cvt.u32.u16 	%r15451, %rs23196;
	prmt.b32 	%r15452, %r15451, %r15450, 0x3340U;
	cvt.u32.u16 	%r15453, %rs23195;
	cvt.u32.u16 	%r15454, %rs23194;
	prmt.b32 	%r15455, %r15454, %r15453, 0x3340U;
	prmt.b32 	%r15456, %r15455, %r15452, 0x5410U;
	st.local.v2.b32 	[%rd95+16], {%r15456, %r15449};
	cvt.u32.u16 	%r15457, %rs23209;
	cvt.u32.u16 	%r15458, %rs23208;
	prmt.b32 	%r15459, %r15458, %r15457, 0x3340U;
	cvt.u32.u16 	%r15460, %rs23207;
	cvt.u32.u16 	%r15461, %rs23206;
	prmt.b32 	%r15462, %r15461, %r15460, 0x3340U;
	prmt.b32 	%r15463, %r15462, %r15459, 0x5410U;
	cvt.u32.u16 	%r15464, %rs23205;
	cvt.u32.u16 	%r15465, %rs23204;
	prmt.b32 	%r15466, %r15465, %r15464, 0x3340U;
	cvt.u32.u16 	%r15467, %rs23203;
	cvt.u32.u16 	%r15468, %rs23202;
	prmt.b32 	%r15469, %r15468, %r15467, 0x3340U;
	prmt.b32 	%r15470, %r15469, %r15466, 0x5410U;
	st.local.v2.b32 	[%rd95+24], {%r15470, %r15463};
	cvt.u32.u16 	%r15471, %rs23217;
	cvt.u32.u16 	%r15472, %rs23216;
	prmt.b32 	%r15473, %r15472, %r15471, 0x3340U;
	cvt.u32.u16 	%r15474, %rs23215;
	cvt.u32.u16 	%r15475, %rs23214;
	prmt.b32 	%r15476, %r15475, %r15474, 0x3340U;
	prmt.b32 	%r15477, %r15476, %r15473, 0x5410U;
	cvt.u32.u16 	%r15478, %rs23213;
	cvt.u32.u16 	%r15479, %rs23212;
	prmt.b32 	%r15480, %r15479, %r15478, 0x3340U;
	cvt.u32.u16 	%r15481, %rs23211;
	cvt.u32.u16 	%r15482, %rs23210;
	prmt.b32 	%r15483, %r15482, %r15481, 0x3340U;
	prmt.b32 	%r15484, %r15483, %r15480, 0x5410U;
	st.local.v2.b32 	[%rd95+32], {%r15484, %r15477};
	cvt.u32.u16 	%r15485, %rs23225;
	cvt.u32.u16 	%r15486, %rs23224;
	prmt.b32 	%r15487, %r15486, %r15485, 0x3340U;
	cvt.u32.u16 	%r15488, %rs23223;
	cvt.u32.u16 	%r15489, %rs23222;
	prmt.b32 	%r15490, %r15489, %r15488, 0x3340U;
	prmt.b32 	%r15491, %r15490, %r15487, 0x5410U;
	cvt.u32.u16 	%r15492, %rs23221;
	cvt.u32.u16 	%r15493, %rs23220;
	prmt.b32 	%r15494, %r15493, %r15492, 0x3340U;
	cvt.u32.u16 	%r15495, %rs23219;
	cvt.u32.u16 	%r15496, %rs23218;
	prmt.b32 	%r15497, %r15496, %r15495, 0x3340U;
	prmt.b32 	%r15498, %r15497, %r15494, 0x5410U;
	st.local.v2.b32 	[%rd95+40], {%r15498, %r15491};
	cvt.u32.u16 	%r15499, %rs23233;
	cvt.u32.u16 	%r15500, %rs23232;
	prmt.b32 	%r15501, %r15500, %r15499, 0x3340U;
	cvt.u32.u16 	%r15502, %rs23231;
	cvt.u32.u16 	%r15503, %rs23230;
	prmt.b32 	%r15504, %r15503, %r15502, 0x3340U;
	prmt.b32 	%r15505, %r15504, %r15501, 0x5410U;
	cvt.u32.u16 	%r15506, %rs23229;
	cvt.u32.u16 	%r15507, %rs23228;
	prmt.b32 	%r15508, %r15507, %r15506, 0x3340U;
	cvt.u32.u16 	%r15509, %rs23227;
	cvt.u32.u16 	%r15510, %rs23226;
	prmt.b32 	%r15511, %r15510, %r15509, 0x3340U;
	prmt.b32 	%r15512, %r15511, %r15508, 0x5410U;
	st.local.v2.b32 	[%rd95+48], {%r15512, %r15505};
	st.local.v2.u8 	[%rd95+56], {%rs23234, %rs23235};
	st.local.u32 	[%rd95+60], %r33483;
	st.local.f64 	[%rd95+64], %fd485;
	mov.u32 	%r15513, %tid.x;
	shr.u32 	%r15514, %r15513, 5;
	setp.ne.s32 	%p345, %r15514, 3;
	@%p345 bra 	$L__BB1_811;
	mov.u32 	%r33475, %r1628;
	mov.u16 	%rs23136, %rs23186;
	mov.u16 	%rs23137, %rs23187;
	mov.u16 	%rs23138, %rs23188;
	mov.u16 	%rs23139, %rs23189;
	mov.u16 	%rs23140, %rs23190;
	mov.u16 	%rs23141, %rs23191;
	mov.u16 	%rs23142, %rs23192;
	mov.u16 	%rs23143, %rs23193;
	mov.u16 	%rs23144, %rs23194;
	mov.u16 	%rs23145, %rs23195;
	mov.u16 	%rs23146, %rs23196;
	mov.u16 	%rs23147, %rs23197;
	mov.u16 	%rs23148, %rs23198;
	mov.u16 	%rs23149, %rs23199;
	mov.u16 	%rs23150, %rs23200;
	mov.u16 	%rs23151, %rs23201;
	mov.u16 	%rs23152, %rs23202;
	mov.u16 	%rs23153, %rs23203;
	mov.u16 	%rs23154, %rs23204;
	mov.u16 	%rs23155, %rs23205;
	mov.u16 	%rs23156, %rs23206;
	mov.u16 	%rs23157, %rs23207;
	mov.u16 	%rs23158, %rs23208;
	mov.u16 	%rs23159, %rs23209;
	mov.u16 	%rs23160, %rs23210;
	mov.u16 	%rs23161, %rs23211;
	mov.u16 	%rs23162, %rs23212;
	mov.u16 	%rs23163, %rs23213;
	mov.u16 	%rs23164, %rs23214;
	mov.u16 	%rs23165, %rs23215;
	mov.u16 	%rs23166, %rs23216;
	mov.u16 	%rs23167, %rs23217;
	mov.u16 	%rs23168, %rs23218;
	mov.u16 	%rs23169, %rs23219;
	mov.u16 	%rs23170, %rs23220;
	mov.u16 	%rs23171, %rs23221;
	mov.u16 	%rs23172, %rs23222;
	mov.u16 	%rs23173, %rs23223;
	mov.u16 	%rs23174, %rs23224;
	mov.u16 	%rs23175, %rs23225;
	mov.u16 	%rs23176, %rs23226;
	mov.u16 	%rs23177, %rs23227;
	mov.u16 	%rs23178, %rs23228;
	mov.u16 	%rs23179, %rs23229;
	mov.u16 	%rs23180, %rs23230;
	mov.u16 	%rs23181, %rs23231;
	mov.u16 	%rs23182, %rs23232;
	mov.u16 	%rs23183, %rs23233;
	mov.u16 	%rs23184, %rs23234;
	mov.u16 	%rs23185, %rs23235;
	mov.u32 	%r33476, %r33483;
	mov.f64 	%fd484, %fd485;
$L__BB1_811:
	ld.shared.u32 	%r15515, [_ZN6thrust24THRUST_300001_SM_1000_NS8cuda_cub4core6detail5shmemE+216];
	ld.shared.v4.b32 	{%r15516, %r15517, %r15518, %r15519}, [_ZN6thrust24THRUST_300001_SM_1000_NS8cuda_cub4core6detail5shmemE+224];
	bfe.u32 	%r15520, %r15516, 0, 8;
	cvt.u16.u32 	%rs23286, %r15520;
	bfe.u32 	%r15521, %r15516, 8, 8;
	cvt.u16.u32 	%rs23287, %r15521;
	bfe.u32 	%r15522, %r15516, 16, 8;
	cvt.u16.u32 	%rs23288, %r15522;
	bfe.u32 	%r15523, %r15516, 24, 8;
	cvt.u16.u32 	%rs23289, %r15523;
	bfe.u32 	%r15524, %r15517, 0, 8;
	cvt.u16.u32 	%rs23290, %r15524;
	bfe.u32 	%r15525, %r15517, 8, 8;
	cvt.u16.u32 	%rs23291, %r15525;
	bfe.u32 	%r15526, %r15517, 16, 8;
	cvt.u16.u32 	%rs23292, %r15526;
	bfe.u32 	%r15527, %r15517, 24, 8;
	cvt.u16.u32 	%rs23293, %r15527;
	bfe.u32 	%r15528, %r15518, 0, 8;
	cvt.u16.u32 	%rs23294, %r15528;
	bfe.u32 	%r15529, %r15518, 8, 8;
	cvt.u16.u32 	%rs23295, %r15529;
	bfe.u32 	%r15530, %r15518, 16, 8;
	cvt.u16.u32 	%rs23296, %r15530;
	bfe.u32 	%r15531, %r15518, 24, 8;
	cvt.u16.u32 	%rs23297, %r15531;
	bfe.u32 	%r15532, %r15519, 0, 8;
	cvt.u16.u32 	%rs23298, %r15532;
	bfe.u32 	%r15533, %r15519, 8, 8;
	cvt.u16.u32 	%rs23299, %r15533;
	bfe.u32 	%r15534, %r15519, 16, 8;
	cvt.u16.u32 	%rs23300, %r15534;
	bfe.u32 	%r15535, %r15519, 24, 8;
	cvt.u16.u32 	%rs23301, %r15535;
	ld.shared.v4.b32 	{%r15536, %r15537, %r15538, %r15539}, [_ZN6thrust24THRUST_300001_SM_1000_NS8cuda_cub4core6detail5shmemE+240];
	bfe.u32 	%r15540, %r15536, 0, 8;
	cvt.u16.u32 	%rs23302, %r15540;
	bfe.u32 	%r15541, %r15536, 8, 8;
	cvt.u16.u32 	%rs23303, %r15541;
	bfe.u32 	%r15542, %r15536, 16, 8;
	cvt.u16.u32 	%rs23304, %r15542;
	bfe.u32 	%r15543, %r15536, 24, 8;
	cvt.u16.u32 	%rs23305, %r15543;
	bfe.u32 	%r15544, %r15537, 0, 8;
	cvt.u16.u32 	%rs23306, %r15544;
	bfe.u32 	%r15545, %r15537, 8, 8;
	cvt.u16.u32 	%rs23307, %r15545;
	bfe.u32 	%r15546, %r15537, 16, 8;
	cvt.u16.u32 	%rs23308, %r15546;
	bfe.u32 	%r15547, %r15537, 24, 8;
	cvt.u16.u32 	%rs23309, %r15547;
	bfe.u32 	%r15548, %r15538, 0, 8;
	cvt.u16.u32 	%rs23310, %r15548;
	bfe.u32 	%r15549, %r15538, 8, 8;
	cvt.u16.u32 	%rs23311, %r15549;
	bfe.u32 	%r15550, %r15538, 16, 8;
	cvt.u16.u32 	%rs23312, %r15550;
	bfe.u32 	%r15551, %r15538, 24, 8;
	cvt.u16.u32 	%rs23313, %r15551;
	bfe.u32 	%r15552, %r15539, 0, 8;
	cvt.u16.u32 	%rs23314, %r15552;
	bfe.u32 	%r15553, %r15539, 8, 8;
	cvt.u16.u32 	%rs23315, %r15553;
	bfe.u32 	%r15554, %r15539, 16, 8;
	cvt.u16.u32 	%rs23316, %r15554;
	bfe.u32 	%r15555, %r15539, 24, 8;
	cvt.u16.u32 	%rs23317, %r15555;
	ld.shared.v4.b32 	{%r15556, %r15557, %r15558, %r15559}, [_ZN6thrust24THRUST_300001_SM_1000_NS8cuda_cub4core6detail5shmemE+256];
	bfe.u32 	%r15560, %r15556, 0, 8;
	cvt.u16.u32 	%rs23318, %r15560;
	bfe.u32 	%r15561, %r15556, 8, 8;
	cvt.u16.u32 	%rs23319, %r15561;
	bfe.u32 	%r15562, %r15556, 16, 8;
	cvt.u16.u32 	%rs23320, %r15562;
	bfe.u32 	%r15563, %r15556, 24, 8;
	cvt.u16.u32 	%rs23321, %r15563;
	bfe.u32 	%r15564, %r15557, 0, 8;
	cvt.u16.u32 	%rs23322, %r15564;
	bfe.u32 	%r15565, %r15557, 8, 8;
	cvt.u16.u32 	%rs23323, %r15565;
	bfe.u32 	%r15566, %r15557, 16, 8;
	cvt.u16.u32 	%rs23324, %r15566;
	bfe.u32 	%r15567, %r15557, 24, 8;
	cvt.u16.u32 	%rs23325, %r15567;
	bfe.u32 	%r15568, %r15558, 0, 8;
	cvt.u16.u32 	%rs23326, %r15568;
	bfe.u32 	%r15569, %r15558, 8, 8;
	cvt.u16.u32 	%rs23327, %r15569;
	bfe.u32 	%r15570, %r15558, 16, 8;
	cvt.u16.u32 	%rs23328, %r15570;
	bfe.u32 	%r15571, %r15558, 24, 8;
	cvt.u16.u32 	%rs23329, %r15571;
	bfe.u32 	%r15572, %r15559, 0, 8;
	cvt.u16.u32 	%rs23330, %r15572;
	bfe.u32 	%r15573, %r15559, 8, 8;
	cvt.u16.u32 	%rs23331, %r15573;
	bfe.u32 	%r15574, %r15559, 16, 8;
	cvt.u16.u32 	%rs23332, %r15574;
	bfe.u32 	%r15575, %r15559, 24, 8;
	cvt.u16.u32 	%rs23333, %r15575;
	ld.shared.v2.u8 	{%rs23334, %rs23335}, [_ZN6thrust24THRUST_300001_SM_1000_NS8cuda_cub4core6detail5shmemE+272];
	ld.shared.u32 	%r33492, [_ZN6thrust24THRUST_300001_SM_1000_NS8cuda_cub4core6detail5shmemE+276];
	ld.shared.f64 	%fd487, [_ZN6thrust24THRUST_300001_SM_1000_NS8cuda_cub4core6detail5shmemE+280];
	st.local.u32 	[%rd82], %r15515;
	st.local.v2.b32 	[%rd82+8], {%r15516, %r15517};
	st.local.v2.b32 	[%rd82+16], {%r15518, %r15519};
	st.local.v2.b32 	[%rd82+24], {%r15536, %r15537};
	st.local.v2.b32 	[%rd82+32], {%r15538, %r15539};
	st.local.v2.b32 	[%rd82+40], {%r15556, %r15557};
	st.local.v2.b32 	[%rd82+48], {%r15558, %r15559};
	st.local.v2.u8 	[%rd82+56], {%rs23334, %rs23335};
	st.local.u32 	[%rd82+60], %r33492;
	st.local.f64 	[%rd82+64], %fd487;
	add.s32 	%r1646, %r15515, %r1628;
	setp.ne.s32 	%p346, %r15515, 0;
	@%p346 bra 	$L__BB1_823;
	mov.b16 	%rs17046, 0;
	st.local.u8 	[%rd81], %rs17046;
	add.s32 	%r15577, %r33492, %r33483;
	st.local.u32 	[%rd81+52], %r15577;
	add.f64 	%fd343, %fd485, %fd487;
	st.local.f64 	[%rd81+56], %fd343;
	mov.b32 	%r33486, 0;
$L__BB1_813:
	mov.u32 	%r1647, %r33486;
	cvt.u64.u32 	%rd1897, %r1647;
	add.s64 	%rd1898, %rd81, %rd1897;
	ld.local.u8 	%rs17047, [%rd1898];
	setp.ne.s16 	%p347, %rs17047, 0;
	add.s32 	%r33486, %r1647, 1;
	@%p347 bra 	$L__BB1_813;
	and.b16  	%rs17048, %rs23186, 255;
	setp.eq.s16 	%p348, %rs17048, 0;
	mov.u32 	%r33488, %r1647;
	@%p348 bra 	$L__BB1_817;
	mov.b32 	%r33487, 0;
$L__BB1_816:
	add.s32 	%r15579, %r33487, %r1647;
	cvt.u64.u32 	%rd1899, %r15579;
	add.s64 	%rd1900, %rd95, %rd1899;
	ld.local.u8 	%rs17049, [%rd1900+8];
	add.s64 	%rd1901, %rd81, %rd1899;
	st.local.u8 	[%rd1901], %rs17049;
	add.s32 	%r1650, %r33487, 1;
	add.s32 	%r33488, %r1650, %r1647;
	cvt.u64.u32 	%rd1902, %r33487;
	add.s64 	%rd1903, %rd95, %rd1902;
	ld.local.u8 	%rs17050, [%rd1903+9];
	setp.ne.s16 	%p349, %rs17050, 0;
	mov.u32 	%r33487, %r1650;
	@%p349 bra 	$L__BB1_816;
$L__BB1_817:
	cvt.u64.u32 	%rd1904, %r33488;
	add.s64 	%rd1905, %rd81, %rd1904;
	mov.b16 	%rs17051, 0;
	st.local.u8 	[%rd1905+1], %rs17051;
	mov.b32 	%r33489, 0;
$L__BB1_818:
	mov.u32 	%r1653, %r33489;
	cvt.u64.u32 	%rd1906, %r1653;
	add.s64 	%rd1907, %rd81, %rd1906;
	ld.local.u8 	%rs17052, [%rd1907];
	setp.ne.s16 	%p350, %rs17052, 0;
	add.s32 	%r33489, %r1653, 1;
	@%p350 bra 	$L__BB1_818;
	and.b16  	%rs17053, %rs23286, 255;
	setp.eq.s16 	%p351, %rs17053, 0;
	mov.u32 	%r33491, %r1653;
	@%p351 bra 	$L__BB1_822;
	mov.b32 	%r33490, 0;
$L__BB1_821:
	add.s32 	%r15582, %r33490, %r1653;
	cvt.u64.u32 	%rd1908, %r15582;
	add.s64 	%rd1909, %rd82, %rd1908;
	ld.local.u8 	%rs17054, [%rd1909+8];
	add.s64 	%rd1910, %rd81, %rd1908;
	st.local.u8 	[%rd1910], %rs17054;
	add.s32 	%r1656, %r33490, 1;
	add.s32 	%r33491, %r1656, %r1653;
	cvt.u64.u32 	%rd1911, %r33490;
	add.s64 	%rd1912, %rd82, %rd1911;
	ld.local.u8 	%rs17055, [%rd1912+9];
	setp.ne.s16 	%p352, %rs17055, 0;
	mov.u32 	%r33490, %r1656;
	@%p352 bra 	$L__BB1_821;
$L__BB1_822:
	cvt.u64.u32 	%rd1913, %r33491;
	add.s64 	%rd1914, %rd81, %rd1913;
	mov.b16 	%rs17056, 0;
	st.local.u8 	[%rd1914+1], %rs17056;
	ld.local.v2.b32 	{%r15583, %r15584}, [%rd81];
	bfe.u32 	%r15585, %r15583, 0, 8;
	cvt.u16.u32 	%rs23286, %r15585;
	bfe.u32 	%r15586, %r15583, 8, 8;
	cvt.u16.u32 	%rs23287, %r15586;
	bfe.u32 	%r15587, %r15583, 16, 8;
	cvt.u16.u32 	%rs23288, %r15587;
	bfe.u32 	%r15588, %r15583, 24, 8;
	cvt.u16.u32 	%rs23289, %r15588;
	bfe.u32 	%r15589, %r15584, 0, 8;
	cvt.u16.u32 	%rs23290, %r15589;
	bfe.u32 	%r15590, %r15584, 8, 8;
	cvt.u16.u32 	%rs23291, %r15590;
	bfe.u32 	%r15591, %r15584, 16, 8;
	cvt.u16.u32 	%rs23292, %r15591;
	bfe.u32 	%r15592, %r15584, 24, 8;
	cvt.u16.u32 	%rs23293, %r15592;
	ld.local.v2.b32 	{%r15593, %r15594}, [%rd81+8];
	bfe.u32 	%r15595, %r15593, 0, 8;
	cvt.u16.u32 	%rs23294, %r15595;
	bfe.u32 	%r15596, %r15593, 8, 8;
	cvt.u16.u32 	%rs23295, %r15596;
	bfe.u32 	%r15597, %r15593, 16, 8;
	cvt.u16.u32 	%rs23296, %r15597;
	bfe.u32 	%r15598, %r15593, 24, 8;
	cvt.u16.u32 	%rs23297, %r15598;
	bfe.u32 	%r15599, %r15594, 0, 8;
	cvt.u16.u32 	%rs23298, %r15599;
	bfe.u32 	%r15600, %r15594, 8, 8;
	cvt.u16.u32 	%rs23299, %r15600;
	bfe.u32 	%r15601, %r15594, 16, 8;
	cvt.u16.u32 	%rs23300, %r15601;
	bfe.u32 	%r15602, %r15594, 24, 8;
	cvt.u16.u32 	%rs23301, %r15602;
	ld.local.v2.b32 	{%r15603, %r15604}, [%rd81+16];
	bfe.u32 	%r15605, %r15603, 0, 8;
	cvt.u16.u32 	%rs23302, %r15605;
	bfe.u32 	%r15606, %r15603, 8, 8;
	cvt.u16.u32 	%rs23303, %r15606;
	bfe.u32 	%r15607, %r15603, 16, 8;
	cvt.u16.u32 	%rs23304, %r15607;
	bfe.u32 	%r15608, %r15603, 24, 8;
	cvt.u16.u32 	%rs23305, %r15608;
	bfe.u32 	%r15609, %r15604, 0, 8;
	cvt.u16.u32 	%rs23306, %r15609;
	bfe.u32 	%r15610, %r15604, 8, 8;
	cvt.u16.u32 	%rs23307, %r15610;
	bfe.u32 	%r15611, %r15604, 16, 8;
	cvt.u16.u32 	%rs23308, %r15611;
	bfe.u32 	%r15612, %r15604, 24, 8;
	cvt.u16.u32 	%rs23309, %r15612;
	ld.local.v2.b32 	{%r15613, %r15614}, [%rd81+24];
	bfe.u32 	%r15615, %r15613, 0, 8;
	cvt.u16.u32 	%rs23310, %r15615;
	bfe.u32 	%r15616, %r15613, 8, 8;
	cvt.u16.u32 	%rs23311, %r15616;
	bfe.u32 	%r15617, %r15613, 16, 8;
	cvt.u16.u32 	%rs23312, %r15617;
	bfe.u32 	%r15618, %r15613, 24, 8;
	cvt.u16.u32 	%rs23313, %r15618;
	bfe.u32 	%r15619, %r15614, 0, 8;
	cvt.u16.u32 	%rs23314, %r15619;
	bfe.u32 	%r15620, %r15614, 8, 8;
	cvt.u16.u32 	%rs23315, %r15620;
	bfe.u32 	%r15621, %r15614, 16, 8;
	cvt.u16.u32 	%rs23316, %r15621;
	bfe.u32 	%r15622, %r15614, 24, 8;
	cvt.u16.u32 	%rs23317, %r15622;
	ld.local.v2.b32 	{%r15623, %r15624}, [%rd81+32];
	bfe.u32 	%r15625, %r15623, 0, 8;
	cvt.u16.u32 	%rs23318, %r15625;
	bfe.u32 	%r15626, %r15623, 8, 8;
	cvt.u16.u32 	%rs23319, %r15626;
	bfe.u32 	%r15627, %r15623, 16, 8;
	cvt.u16.u32 	%rs23320, %r15627;
	bfe.u32 	%r15628, %r15623, 24, 8;
	cvt.u16.u32 	%rs23321, %r15628;
	bfe.u32 	%r15629, %r15624, 0, 8;
	cvt.u16.u32 	%rs23322, %r15629;
	bfe.u32 	%r15630, %r15624, 8, 8;
	cvt.u16.u32 	%rs23323, %r15630;
	bfe.u32 	%r15631, %r15624, 16, 8;
	cvt.u16.u32 	%rs23324, %r15631;
	bfe.u32 	%r15632, %r15624, 24, 8;
	cvt.u16.u32 	%rs23325, %r15632;
	ld.local.v2.b32 	{%r15633, %r15634}, [%rd81+40];
	bfe.u32 	%r15635, %r15633, 0, 8;
	cvt.u16.u32 	%rs23326, %r15635;
	bfe.u32 	%r15636, %r15633, 8, 8;
	cvt.u16.u32 	%rs23327, %r15636;
	bfe.u32 	%r15637, %r15633, 16, 8;
	cvt.u16.u32 	%rs23328, %r15637;
	bfe.u32 	%r15638, %r15633, 24, 8;
	cvt.u16.u32 	%rs23329, %r15638;
	bfe.u32 	%r15639, %r15634, 0, 8;
	cvt.u16.u32 	%rs23330, %r15639;
	bfe.u32 	%r15640, %r15634, 8, 8;
	cvt.u16.u32 	%rs23331, %r15640;
	bfe.u32 	%r15641, %r15634, 16, 8;
	cvt.u16.u32 	%rs23332, %r15641;
	bfe.u32 	%r15642, %r15634, 24, 8;
	cvt.u16.u32 	%rs23333, %r15642;
	ld.local.v2.u8 	{%rs23334, %rs23335}, [%rd81+48];
	ld.local.u32 	%r33492, [%rd81+52];
	ld.local.f64 	%fd487, [%rd81+56];
$L__BB1_823:
	st.local.u32 	[%rd95], %r1646;
	cvt.u32.u16 	%r15643, %rs23293;
	cvt.u32.u16 	%r15644, %rs23292;
	prmt.b32 	%r15645, %r15644, %r15643, 0x3340U;
	cvt.u32.u16 	%r15646, %rs23291;
	cvt.u32.u16 	%r15647, %rs23290;
	prmt.b32 	%r15648, %r15647, %r15646, 0x3340U;
	prmt.b32 	%r15649, %r15648, %r15645, 0x5410U;
	cvt.u32.u16 	%r15650, %rs23289;
	cvt.u32.u16 	%r15651, %rs23288;
	prmt.b32 	%r15652, %r15651, %r15650, 0x3340U;
	cvt.u32.u16 	%r15653, %rs23287;
	cvt.u32.u16 	%r15654, %rs23286;
	prmt.b32 	%r15655, %r15654, %r15653, 0x3340U;
	prmt.b32 	%r15656, %r15655, %r15652, 0x5410U;
	st.local.v2.b32 	[%rd95+8], {%r15656, %r15649};
	cvt.u32.u16 	%r15657, %rs23301;
	cvt.u32.u16 	%r15658, %rs23300;
	prmt.b32 	%r15659, %r15658, %r15657, 0x3340U;
	cvt.u32.u16 	%r15660, %rs23299;
	cvt.u32.u16 	%r15661, %rs23298;
	prmt.b32 	%r15662, %r15661, %r15660, 0x3340U;
	prmt.b32 	%r15663, %r15662, %r15659, 0x5410U;
	cvt.u32.u16 	%r15664, %rs23297;
	cvt.u32.u16 	%r15665, %rs23296;
	prmt.b32 	%r15666, %r15665, %r15664, 0x3340U;
	cvt.u32.u16 	%r15667, %rs23295;
	cvt.u32.u16 	%r15668, %rs23294;
	prmt.b32 	%r15669, %r15668, %r15667, 0x3340U;
	prmt.b32 	%r15670, %r15669, %r15666, 0x5410U;
	st.local.v2.b32 	[%rd95+16], {%r15670, %r15663};
	cvt.u32.u16 	%r15671, %rs23309;
	cvt.u32.u16 	%r15672, %rs23308;
	prmt.b32 	%r15673, %r15672, %r15671, 0x3340U;
	cvt.u32.u16 	%r15674, %rs23307;
	cvt.u32.u16 	%r15675, %rs23306;
	prmt.b32 	%r15676, %r15675, %r15674, 0x3340U;
	prmt.b32 	%r15677, %r15676, %r15673, 0x5410U;
	cvt.u32.u16 	%r15678, %rs23305;
	cvt.u32.u16 	%r15679, %rs23304;
	prmt.b32 	%r15680, %r15679, %r15678, 0x3340U;
	cvt.u32.u16 	%r15681, %rs23303;
	cvt.u32.u16 	%r15682, %rs23302;
	prmt.b32 	%r15683, %r15682, %r15681, 0x3340U;
	prmt.b32 	%r15684, %r15683, %r15680, 0x5410U;
	st.local.v2.b32 	[%rd95+24], {%r15684, %r15677};
	cvt.u32.u16 	%r15685, %rs23317;
	cvt.u32.u16 	%r15686, %rs23316;
	prmt.b32 	%r15687, %r15686, %r15685, 0x3340U;
	cvt.u32.u16 	%r15688, %rs23315;
	cvt.u32.u16 	%r15689, %rs23314;
	prmt.b32 	%r15690, %r15689, %r15688, 0x3340U;
	prmt.b32 	%r15691, %r15690, %r15687, 0x5410U;
	cvt.u32.u16 	%r15692, %rs23313;
	cvt.u32.u16 	%r15693, %rs23312;
	prmt.b32 	%r15694, %r15693, %r15692, 0x3340U;
	cvt.u32.u16 	%r15695, %rs23311;
	cvt.u32.u16 	%r15696, %rs23310;
	prmt.b32 	%r15697, %r15696, %r15695, 0x3340U;
	prmt.b32 	%r15698, %r15697, %r15694, 0x5410U;
	st.local.v2.b32 	[%rd95+32], {%r15698, %r15691};
	cvt.u32.u16 	%r15699, %rs23325;
	cvt.u32.u16 	%r15700, %rs23324;
	prmt.b32 	%r15701, %r15700, %r15699, 0x3340U;
	cvt.u32.u16 	%r15702, %rs23323;
	cvt.u32.u16 	%r15703, %rs23322;
	prmt.b32 	%r15704, %r15703, %r15702, 0x3340U;
	prmt.b32 	%r15705, %r15704, %r15701, 0x5410U;
	cvt.u32.u16 	%r15706, %rs23321;
	cvt.u32.u16 	%r15707, %rs23320;
	prmt.b32 	%r15708, %r15707, %r15706, 0x3340U;
	cvt.u32.u16 	%r15709, %rs23319;
	cvt.u32.u16 	%r15710, %rs23318;
	prmt.b32 	%r15711, %r15710, %r15709, 0x3340U;
	prmt.b32 	%r15712, %r15711, %r15708, 0x5410U;
	st.local.v2.b32 	[%rd95+40], {%r15712, %r15705};
	cvt.u32.u16 	%r15713, %rs23333;
	cvt.u32.u16 	%r15714, %rs23332;
	prmt.b32 	%r15715, %r15714, %r15713, 0x3340U;
	cvt.u32.u16 	%r15716, %rs23331;
	cvt.u32.u16 	%r15717, %rs23330;
	prmt.b32 	%r15718, %r15717, %r15716, 0x3340U;
	prmt.b32 	%r15719, %r15718, %r15715, 0x5410U;
	cvt.u32.u16 	%r15720, %rs23329;
	cvt.u32.u16 	%r15721, %rs23328;
	prmt.b32 	%r15722, %r15721, %r15720, 0x3340U;
	cvt.u32.u16 	%r15723, %rs23327;
	cvt.u32.u16 	%r15724, %rs23326;
	prmt.b32 	%r15725, %r15724, %r15723, 0x3340U;
	prmt.b32 	%r15726, %r15725, %r15722, 0x5410U;
	st.local.v2.b32 	[%rd95+48], {%r15726, %r15719};
	st.local.v2.u8 	[%rd95+56], {%rs23334, %rs23335};
	st.local.u32 	[%rd95+60], %r33492;
	st.local.f64 	[%rd95+64], %fd487;
	mov.u32 	%r15727, %tid.x;
	shr.u32 	%r15728, %r15727, 5;
	setp.ne.s32 	%p353, %r15728, 4;
	@%p353 bra 	$L__BB1_825;
	mov.u32 	%r33475, %r1646;
	mov.u16 	%rs23136, %rs23286;
	mov.u16 	%rs23137, %rs23287;
	mov.u16 	%rs23138, %rs23288;
	mov.u16 	%rs23139, %rs23289;
	mov.u16 	%rs23140, %rs23290;
	mov.u16 	%rs23141, %rs23291;
	mov.u16 	%rs23142, %rs23292;
	mov.u16 	%rs23143, %rs23293;
	mov.u16 	%rs23144, %rs23294;
	mov.u16 	%rs23145, %rs23295;
	mov.u16 	%rs23146, %rs23296;
	mov.u16 	%rs23147, %rs23297;
	mov.u16 	%rs23148, %rs23298;
	mov.u16 	%rs23149, %rs23299;
	mov.u16 	%rs23150, %rs23300;
	mov.u16 	%rs23151, %rs23301;
	mov.u16 	%rs23152, %rs23302;
	mov.u16 	%rs23153, %rs23303;
	mov.u16 	%rs23154, %rs23304;
	mov.u16 	%rs23155, %rs23305;
	mov.u16 	%rs23156, %rs23306;
	mov.u16 	%rs23157, %rs23307;
	mov.u16 	%rs23158, %rs23308;
	mov.u16 	%rs23159, %rs23309;
	mov.u16 	%rs23160, %rs23310;
	mov.u16 	%rs23161, %rs23311;
	mov.u16 	%rs23162, %rs23312;
	mov.u16 	%rs23163, %rs23313;
	mov.u16 	%rs23164, %rs23314;
	mov.u16 	%rs23165, %rs23315;
	mov.u16 	%rs23166, %rs23316;
	mov.u16 	%rs23167, %rs23317;
	mov.u16 	%rs23168, %rs23318;
	mov.u16 	%rs23169, %rs23319;
	mov.u16 	%rs23170, %rs23320;
	mov.u16 	%rs23171, %rs23321;
	mov.u16 	%rs23172, %rs23322;
	mov.u16 	%rs23173, %rs23323;
	mov.u16 	%rs23174, %rs23324;
	mov.u16 	%rs23175, %rs23325;
	mov.u16 	%rs23176, %rs23326;
	mov.u16 	%rs23177, %rs23327;
	mov.u16 	%rs23178, %rs23328;
	mov.u16 	%rs23179, %rs23329;
	mov.u16 	%rs23180, %rs23330;
	mov.u16 	%rs23181, %rs23331;
	mov.u16 	%rs23182, %rs23332;
	mov.u16 	%rs23183, %rs23333;
	mov.u16 	%rs23184, %rs23334;
	mov.u16 	%rs23185, %rs23335;
	mov.u32 	%r33476, %r33492;
	mov.f64 	%fd484, %fd487;
$L__BB1_825:
	ld.shared.u32 	%r15729, [_ZN6thrust24THRUST_300001_SM_1000_NS8cuda_cub4core6detail5shmemE+288];
	ld.shared.v2.b32 	{%r15730, %r15731}, [_ZN6thrust24THRUST_300001_SM_1000_NS8cuda_cub4core6detail5shmemE+296];
	bfe.u32 	%r15732, %r15730, 0, 8;
	cvt.u16.u32 	%rs23386, %r15732;
	bfe.u32 	%r15733, %r15730, 8, 8;
	cvt.u16.u32 	%rs23387, %r15733;
	bfe.u32 	%r15734, %r15730, 16, 8;
	cvt.u16.u32 	%rs23388, %r15734;
	bfe.u32 	%r15735, %r15730, 24, 8;
	cvt.u16.u32 	%rs23389, %r15735;
	bfe.u32 	%r15736, %r15731, 0, 8;
	cvt.u16.u32 	%rs23390, %r15736;
	bfe.u32 	%r15737, %r15731, 8, 8;
	cvt.u16.u32 	%rs23391, %r15737;
	bfe.u32 	%r15738, %r15731, 16, 8;
	cvt.u16.u32 	%rs23392, %r15738;
	bfe.u32 	%r15739, %r15731, 24, 8;
	cvt.u16.u32 	%rs23393, %r15739;
	ld.shared.v4.b32 	{%r15740, %r15741, %r15742, %r15743}, [_ZN6thrust24THRUST_300001_SM_1000_NS8cuda_cub4core6detail5shmemE+304];
	bfe.u32 	%r15744, %r15740, 0, 8;
	cvt.u16.u32 	%rs23394, %r15744;
	bfe.u32 	%r15745, %r15740, 8, 8;
	cvt.u16.u32 	%rs23395, %r15745;
	bfe.u32 	%r15746, %r15740, 16, 8;
	cvt.u16.u32 	%rs23396, %r15746;
	bfe.u32 	%r15747, %r15740, 24, 8;
	cvt.u16.u32 	%rs23397, %r15747;
	bfe.u32 	%r15748, %r15741, 0, 8;
	cvt.u16.u32 	%rs23398, %r15748;
	bfe.u32 	%r15749, %r15741, 8, 8;
	cvt.u16.u32 	%rs23399, %r15749;
	bfe.u32 	%r15750, %r15741, 16, 8;
	cvt.u16.u32 	%rs23400, %r15750;
	bfe.u32 	%r15751, %r15741, 24, 8;
	cvt.u16.u32 	%rs23401, %r15751;
	bfe.u32 	%r15752, %r15742, 0, 8;
	cvt.u16.u32 	%rs23402, %r15752;
	bfe.u32 	%r15753, %r15742, 8, 8;
	cvt.u16.u32 	%rs23403, %r15753;
	bfe.u32 	%r15754, %r15742, 16, 8;
	cvt.u16.u32 	%rs23404, %r15754;
	bfe.u32 	%r15755, %r15742, 24, 8;
	cvt.u16.u32 	%rs23405, %r15755;
	bfe.u32 	%r15756, %r15743, 0, 8;
	cvt.u16.u32 	%rs23406, %r15756;
	bfe.u32 	%r15757, %r15743, 8, 8;
	cvt.u16.u32 	%rs23407, %r15757;
	bfe.u32 	%r15758, %r15743, 16, 8;
	cvt.u16.u32 	%rs23408, %r15758;
	bfe.u32 	%r15759, %r15743, 24, 8;
	cvt.u16.u32 	%rs23409, %r15759;
	ld.shared.v4.b32 	{%r15760, %r15761, %r15762, %r15763}, [_ZN6thrust24THRUST_300001_SM_1000_NS8cuda_cub4core6detail5shmemE+320];
	bfe.u32 	%r15764, %r15760, 0, 8;
	cvt.u16.u32 	%rs23410, %r15764;
	bfe.u32 	%r15765, %r15760, 8, 8;
	cvt.u16.u32 	%rs23411, %r15765;
	bfe.u32 	%r15766, %r15760, 16, 8;
	cvt.u16.u32 	%rs23412, %r15766;
	bfe.u32 	%r15767, %r15760, 24, 8;
	cvt.u16.u32 	%rs23413, %r15767;
	bfe.u32 	%r15768, %r15761, 0, 8;
	cvt.u16.u32 	%rs23414, %r15768;
	bfe.u32 	%r15769, %r15761, 8, 8;
	cvt.u16.u32 	%rs23415, %r15769;
	bfe.u32 	%r15770, %r15761, 16, 8;
	cvt.u16.u32 	%rs23416, %r15770;
	bfe.u32 	%r15771, %r15761, 24, 8;
	cvt.u16.u32 	%rs23417, %r15771;
	bfe.u32 	%r15772, %r15762, 0, 8;
	cvt.u16.u32 	%rs23418, %r15772;
	bfe.u32 	%r15773, %r15762, 8, 8;
	cvt.u16.u32 	%rs23419, %r15773;
	bfe.u32 	%r15774, %r15762, 16, 8;
	cvt.u16.u32 	%rs23420, %r15774;
	bfe.u32 	%r15775, %r15762, 24, 8;
	cvt.u16.u32 	%rs23421, %r15775;
	bfe.u32 	%r15776, %r15763, 0, 8;
	cvt.u16.u32 	%rs23422, %r15776;
	bfe.u32 	%r15777, %r15763, 8, 8;
	cvt.u16.u32 	%rs23423, %r15777;
	bfe.u32 	%r15778, %r15763, 16, 8;
	cvt.u16.u32 	%rs23424, %r15778;
	bfe.u32 	%r15779, %r15763, 24, 8;
	cvt.u16.u32 	%rs23425, %r15779;
	ld.shared.v4.b32 	{%r15780, %r15781, %r15782, %r15783}, [_ZN6thrust24THRUST_300001_SM_1000_NS8cuda_cub4core6detail5shmemE+336];
	bfe.u32 	%r15784, %r15780, 0, 8;
	cvt.u16.u32 	%rs23426, %r15784;
	bfe.u32 	%r15785, %r15780, 8, 8;
	cvt.u16.u32 	%rs23427, %r15785;
	bfe.u32 	%r15786, %r15780, 16, 8;
	cvt.u16.u32 	%rs23428, %r15786;
	bfe.u32 	%r15787, %r15780, 24, 8;
	cvt.u16.u32 	%rs23429, %r15787;
	bfe.u32 	%r15788, %r15781, 0, 8;
	cvt.u16.u32 	%rs23430, %r15788;
	bfe.u32 	%r15789, %r15781, 8, 8;
	cvt.u16.u32 	%rs23431, %r15789;
	bfe.u32 	%r15790, %r15781, 16, 8;
	cvt.u16.u32 	%rs23432, %r15790;
	bfe.u32 	%r15791, %r15781, 24, 8;
	cvt.u16.u32 	%rs23433, %r15791;
	bfe.u32 	%r15792, %r15782, 0, 8;
	cvt.u16.u32 	%rs23434, %r15792;
	mov.b64 	%rd1915, {%r15782, %r15783};
	shr.u64 	%rd1916, %rd1915, 8;
	cvt.u16.u64 	%rs23435, %rd1916;
	{ .reg .b32 tmp; mov.b64 {tmp, %r33501}, %rd1915; }
	ld.shared.f64 	%fd489, [_ZN6thrust24THRUST_300001_SM_1000_NS8cuda_cub4core6detail5shmemE+352];
	st.local.u32 	[%rd80], %r15729;
	st.local.v2.b32 	[%rd80+8], {%r15730, %r15731};
	st.local.v2.b32 	[%rd80+16], {%r15740, %r15741};
	st.local.v2.b32 	[%rd80+24], {%r15742, %r15743};
	st.local.v2.b32 	[%rd80+32], {%r15760, %r15761};
	st.local.v2.b32 	[%rd80+40], {%r15762, %r15763};
	st.local.v2.b32 	[%rd80+48], {%r15780, %r15781};
	st.local.v2.u8 	[%rd80+56], {%rs23434, %rs23435};
	st.local.u32 	[%rd80+60], %r33501;
	st.local.f64 	[%rd80+64], %fd489;
	add.s32 	%r1664, %r15729, %r1646;
	setp.ne.s32 	%p354, %r15729, 0;
	@%p354 bra 	$L__BB1_837;
	mov.b16 	%rs17057, 0;
	st.local.u8 	[%rd79], %rs17057;
	add.s32 	%r15794, %r33501, %r33492;
	st.local.u32 	[%rd79+52], %r15794;
	add.f64 	%fd344, %fd487, %fd489;
	st.local.f64 	[%rd79+56], %fd344;
	mov.b32 	%r33495, 0;
$L__BB1_827:
	mov.u32 	%r1665, %r33495;
	cvt.u64.u32 	%rd1917, %r1665;
	add.s64 	%rd1918, %rd79, %rd1917;
	ld.local.u8 	%rs17058, [%rd1918];
	setp.ne.s16 	%p355, %rs17058, 0;
	add.s32 	%r33495, %r1665, 1;
	@%p355 bra 	$L__BB1_827;
	and.b16  	%rs17059, %rs23286, 255;
	setp.eq.s16 	%p356, %rs17059, 0;
	mov.u32 	%r33497, %r1665;
	@%p356 bra 	$L__BB1_831;
	mov.b32 	%r33496, 0;
$L__BB1_830:
	add.s32 	%r15796, %r33496, %r1665;
	cvt.u64.u32 	%rd1919, %r15796;
	add.s64 	%rd1920, %rd95, %rd1919;
	ld.local.u8 	%rs17060, [%rd1920+8];
	add.s64 	%rd1921, %rd79, %rd1919;
	st.local.u8 	[%rd1921], %rs17060;
	add.s32 	%r1668, %r33496, 1;
	add.s32 	%r33497, %r1668, %r1665;
	cvt.u64.u32 	%rd1922, %r33496;
	add.s64 	%rd1923, %rd95, %rd1922;
	ld.local.u8 	%rs17061, [%rd1923+9];
	setp.ne.s16 	%p357, %rs17061, 0;
	mov.u32 	%r33496, %r1668;
	@%p357 bra 	$L__BB1_830;
$L__BB1_831:
	cvt.u64.u32 	%rd1924, %r33497;
	add.s64 	%rd1925, %rd79, %rd1924;
	mov.b16 	%rs17062, 0;
	st.local.u8 	[%rd1925+1], %rs17062;
	mov.b32 	%r33498, 0;
$L__BB1_832:
	mov.u32 	%r1671, %r33498;
	cvt.u64.u32 	%rd1926, %r1671;
	add.s64 	%rd1927, %rd79, %rd1926;
	ld.local.u8 	%rs17063, [%rd1927];
	setp.ne.s16 	%p358, %rs17063, 0;
	add.s32 	%r33498, %r1671, 1;
	@%p358 bra 	$L__BB1_832;
	and.b16  	%rs17064, %rs23386, 255;
	setp.eq.s16 	%p359, %rs17064, 0;
	mov.u32 	%r33500, %r1671;
	@%p359 bra 	$L__BB1_836;
	mov.b32 	%r33499, 0;
$L__BB1_835:
	add.s32 	%r15799, %r33499, %r1671;
	cvt.u64.u32 	%rd1928, %r15799;
	add.s64 	%rd1929, %rd80, %rd1928;
	ld.local.u8 	%rs17065, [%rd1929+8];
	add.s64 	%rd1930, %rd79, %rd1928;
	st.local.u8 	[%rd1930], %rs17065;
	add.s32 	%r1674, %r33499, 1;
	add.s32 	%r33500, %r1674, %r1671;
	cvt.u64.u32 	%rd1931, %r33499;
	add.s64 	%rd1932, %rd80, %rd1931;
	ld.local.u8 	%rs17066, [%rd1932+9];
	setp.ne.s16 	%p360, %rs17066, 0;
	mov.u32 	%r33499, %r1674;
	@%p360 bra 	$L__BB1_835;
$L__BB1_836:
	cvt.u64.u32 	%rd1933, %r33500;
	add.s64 	%rd1934, %rd79, %rd1933;
	mov.b16 	%rs17067, 0;
	st.local.u8 	[%rd1934+1], %rs17067;
	ld.local.v2.b32 	{%r15800, %r15801}, [%rd79];
	bfe.u32 	%r15802, %r15800, 0, 8;
	cvt.u16.u32 	%rs23386, %r15802;
	bfe.u32 	%r15803, %r15800, 8, 8;
	cvt.u16.u32 	%rs23387, %r15803;
	bfe.u32 	%r15804, %r15800, 16, 8;
	cvt.u16.u32 	%rs23388, %r15804;
	bfe.u32 	%r15805, %r15800, 24, 8;
	cvt.u16.u32 	%rs23389, %r15805;
	bfe.u32 	%r15806, %r15801, 0, 8;
	cvt.u16.u32 	%rs23390, %r15806;
	bfe.u32 	%r15807, %r15801, 8, 8;
	cvt.u16.u32 	%rs23391, %r15807;
	bfe.u32 	%r15808, %r15801, 16, 8;
	cvt.u16.u32 	%rs23392, %r15808;
	bfe.u32 	%r15809, %r15801, 24, 8;
	cvt.u16.u32 	%rs23393, %r15809;
	ld.local.v2.b32 	{%r15810, %r15811}, [%rd79+8];
	bfe.u32 	%r15812, %r15810, 0, 8;
	cvt.u16.u32 	%rs23394, %r15812;
	bfe.u32 	%r15813, %r15810, 8, 8;
	cvt.u16.u32 	%rs23395, %r15813;
	bfe.u32 	%r15814, %r15810, 16, 8;
	cvt.u16.u32 	%rs23396, %r15814;
	bfe.u32 	%r15815, %r15810, 24, 8;
	cvt.u16.u32 	%rs23397, %r15815;
	bfe.u32 	%r15816, %r15811, 0, 8;
	cvt.u16.u32 	%rs23398, %r15816;
	bfe.u32 	%r15817, %r15811, 8, 8;
	cvt.u16.u32 	%rs23399, %r15817;
	bfe.u32 	%r15818, %r15811, 16, 8;
	cvt.u16.u32 	%rs23400, %r15818;
	bfe.u32 	%r15819, %r15811, 24, 8;
	cvt.u16.u32 	%rs23401, %r15819;
	ld.local.v2.b32 	{%r15820, %r15821}, [%rd79+16];
	bfe.u32 	%r15822, %r15820, 0, 8;
	cvt.u16.u32 	%rs23402, %r15822;
	bfe.u32 	%r15823, %r15820, 8, 8;
	cvt.u16.u32 	%rs23403, %r15823;
	bfe.u32 	%r15824, %r15820, 16, 8;
	cvt.u16.u32 	%rs23404, %r15824;
	bfe.u32 	%r15825, %r15820, 24, 8;
	cvt.u16.u32 	%rs23405, %r15825;
	bfe.u32 	%r15826, %r15821, 0, 8;
	cvt.u16.u32 	%rs23406, %r15826;
	bfe.u32 	%r15827, %r15821, 8, 8;
	cvt.u16.u32 	%rs23407, %r15827;
	bfe.u32 	%r15828, %r15821, 16, 8;
	cvt.u16.u32 	%rs23408, %r15828;
	bfe.u32 	%r15829, %r15821, 24, 8;
	cvt.u16.u32 	%rs23409, %r15829;
	ld.local.v2.b32 	{%r15830, %r15831}, [%rd79+24];
	bfe.u32 	%r15832, %r15830, 0, 8;
	cvt.u16.u32 	%rs23410, %r15832;
	bfe.u32 	%r15833, %r15830, 8, 8;
	cvt.u16.u32 	%rs23411, %r15833;
	bfe.u32 	%r15834, %r15830, 16, 8;
	cvt.u16.u32 	%rs23412, %r15834;
	bfe.u32 	%r15835, %r15830, 24, 8;
	cvt.u16.u32 	%rs23413, %r15835;
	bfe.u32 	%r15836, %r15831, 0, 8;
	cvt.u16.u32 	%rs23414, %r15836;
	bfe.u32 	%r15837, %r15831, 8, 8;
	cvt.u16.u32 	%rs23415, %r15837;
	bfe.u32 	%r15838, %r15831, 16, 8;
	cvt.u16.u32 	%rs23416, %r15838;
	bfe.u32 	%r15839, %r15831, 24, 8;
	cvt.u16.u32 	%rs23417, %r15839;
	ld.local.v2.b32 	{%r15840, %r15841}, [%rd79+32];
	bfe.u32 	%r15842, %r15840, 0, 8;
	cvt.u16.u32 	%rs23418, %r15842;
	bfe.u32 	%r15843, %r15840, 8, 8;
	cvt.u16.u32 	%rs23419, %r15843;
	bfe.u32 	%r15844, %r15840, 16, 8;
	cvt.u16.u32 	%rs23420, %r15844;
	bfe.u32 	%r15845, %r15840, 24, 8;
	cvt.u16.u32 	%rs23421, %r15845;
	bfe.u32 	%r15846, %r15841, 0, 8;
	cvt.u16.u32 	%rs23422, %r15846;
	bfe.u32 	%r15847, %r15841, 8, 8;
	cvt.u16.u32 	%rs23423, %r15847;
	bfe.u32 	%r15848, %r15841, 16, 8;
	cvt.u16.u32 	%rs23424, %r15848;
	bfe.u32 	%r15849, %r15841, 24, 8;
	cvt.u16.u32 	%rs23425, %r15849;
	ld.local.v2.b32 	{%r15850, %r15851}, [%rd79+40];
	bfe.u32 	%r15852, %r15850, 0, 8;
	cvt.u16.u32 	%rs23426, %r15852;
	bfe.u32 	%r15853, %r15850, 8, 8;
	cvt.u16.u32 	%rs23427, %r15853;
	bfe.u32 	%r15854, %r15850, 16, 8;
	cvt.u16.u32 	%rs23428, %r15854;
	bfe.u32 	%r15855, %r15850, 24, 8;
	cvt.u16.u32 	%rs23429, %r15855;
	bfe.u32 	%r15856, %r15851, 0, 8;
	cvt.u16.u32 	%rs23430, %r15856;
	bfe.u32 	%r15857, %r15851, 8, 8;
	cvt.u16.u32 	%rs23431, %r15857;
	bfe.u32 	%r15858, %r15851, 16, 8;
	cvt.u16.u32 	%rs23432, %r15858;
	bfe.u32 	%r15859, %r15851, 24, 8;
	cvt.u16.u32 	%rs23433, %r15859;
	ld.local.v2.u8 	{%rs23434, %rs23435}, [%rd79+48];
	ld.local.u32 	%r33501, [%rd79+52];
	ld.local.f64 	%fd489, [%rd79+56];
$L__BB1_837:
	st.local.u32 	[%rd95], %r1664;
	cvt.u32.u16 	%r15860, %rs23393;
	cvt.u32.u16 	%r15861, %rs23392;
	prmt.b32 	%r15862, %r15861, %r15860, 0x3340U;
	cvt.u32.u16 	%r15863, %rs23391;
	cvt.u32.u16 	%r15864, %rs23390;
	prmt.b32 	%r15865, %r15864, %r15863, 0x3340U;
	prmt.b32 	%r15866, %r15865, %r15862, 0x5410U;
	cvt.u32.u16 	%r15867, %rs23389;
	cvt.u32.u16 	%r15868, %rs23388;
	prmt.b32 	%r15869, %r15868, %r15867, 0x3340U;
	cvt.u32.u16 	%r15870, %rs23387;
	cvt.u32.u16 	%r15871, %rs23386;
	prmt.b32 	%r15872, %r15871, %r15870, 0x3340U;
	prmt.b32 	%r15873, %r15872, %r15869, 0x5410U;
	st.local.v2.b32 	[%rd95+8], {%r15873, %r15866};
	cvt.u32.u16 	%r15874, %rs23401;
	cvt.u32.u16 	%r15875, %rs23400;
	prmt.b32 	%r15876, %r15875, %r15874, 0x3340U;
	cvt.u32.u16 	%r15877, %rs23399;
	cvt.u32.u16 	%r15878, %rs23398;
	prmt.b32 	%r15879, %r15878, %r15877, 0x3340U;
	prmt.b32 	%r15880, %r15879, %r15876, 0x5410U;
	cvt.u32.u16 	%r15881, %rs23397;
	cvt.u32.u16 	%r15882, %rs23396;
	prmt.b32 	%r15883, %r15882, %r15881, 0x3340U;
	cvt.u32.u16 	%r15884, %rs23395;
	cvt.u32.u16 	%r15885, %rs23394;
	prmt.b32 	%r15886, %r15885, %r15884, 0x3340U;
	prmt.b32 	%r15887, %r15886, %r15883, 0x5410U;
	st.local.v2.b32 	[%rd95+16], {%r15887, %r15880};
	cvt.u32.u16 	%r15888, %rs23409;
	cvt.u32.u16 	%r15889, %rs23408;
	prmt.b32 	%r15890, %r15889, %r15888, 0x3340U;
	cvt.u32.u16 	%r15891, %rs23407;
	cvt.u32.u16 	%r15892, %rs23406;
	prmt.b32 	%r15893, %r15892, %r15891, 0x3340U;
	prmt.b32 	%r15894, %r15893, %r15890, 0x5410U;
	cvt.u32.u16 	%r15895, %rs23405;
	cvt.u32.u16 	%r15896, %rs23404;
	prmt.b32 	%r15897, %r15896, %r15895, 0x3340U;
	cvt.u32.u16 	%r15898, %rs23403;
	cvt.u32.u16 	%r15899, %rs23402;
	prmt.b32 	%r15900, %r15899, %r15898, 0x3340U;
	prmt.b32 	%r15901, %r15900, %r15897, 0x5410U;
	st.local.v2.b32 	[%rd95+24], {%r15901, %r15894};
	cvt.u32.u16 	%r15902, %rs23417;
	cvt.u32.u16 	%r15903, %rs23416;
	prmt.b32 	%r15904, %r15903, %r15902, 0x3340U;
	cvt.u32.u16 	%r15905, %rs23415;
	cvt.u32.u16 	%r15906, %rs23414;
	prmt.b32 	%r15907, %r15906, %r15905, 0x3340U;
	prmt.b32 	%r15908, %r15907, %r15904, 0x5410U;
	cvt.u32.u16 	%r15909, %rs23413;
	cvt.u32.u16 	%r15910, %rs23412;
	prmt.b32 	%r15911, %r15910, %r15909, 0x3340U;
	cvt.u32.u16 	%r15912, %rs23411;
	cvt.u32.u16 	%r15913, %rs23410;
	prmt.b32 	%r15914, %r15913, %r15912, 0x3340U;
	prmt.b32 	%r15915, %r15914, %r15911, 0x5410U;
	st.local.v2.b32 	[%rd95+32], {%r15915, %r15908};
	cvt.u32.u16 	%r15916, %rs23425;
	cvt.u32.u16 	%r15917, %rs23424;
	prmt.b32 	%r15918, %r15917, %r15916, 0x3340U;
	cvt.u32.u16 	%r15919, %rs23423;
	cvt.u32.u16 	%r15920, %rs23422;
	prmt.b32 	%r15921, %r15920, %r15919, 0x3340U;
	prmt.b32 	%r15922, %r15921, %r15918, 0x5410U;
	cvt.u32.u16 	%r15923, %rs23421;
	cvt.u32.u16 	%r15924, %rs23420;
	prmt.b32 	%r15925, %r15924, %r15923, 0x3340U;
	cvt.u32.u16 	%r15926, %rs23419;
	cvt.u32.u16 	%r15927, %rs23418;
	prmt.b32 	%r15928, %r15927, %r15926, 0x3340U;
	prmt.b32 	%r15929, %r15928, %r15925, 0x5410U;
	st.local.v2.b32 	[%rd95+40], {%r15929, %r15922};
	cvt.u32.u16 	%r15930, %rs23433;
	cvt.u32.u16 	%r15931, %rs23432;
	prmt.b32 	%r15932, %r15931, %r15930, 0x3340U;
	cvt.u32.u16 	%r15933, %rs23431;
	cvt.u32.u16 	%r15934, %rs23430;
	prmt.b32 	%r15935, %r15934, %r15933, 0x3340U;
	prmt.b32 	%r15936, %r15935, %r15932, 0x5410U;
	cvt.u32.u16 	%r15937, %rs23429;
	cvt.u32.u16 	%r15938, %rs23428;
	prmt.b32 	%r15939, %r15938, %r15937, 0x3340U;
	cvt.u32.u16 	%r15940, %rs23427;
	cvt.u32.u16 	%r15941, %rs23426;
	prmt.b32 	%r15942, %r15941, %r15940, 0x3340U;
	prmt.b32 	%r15943, %r15942, %r15939, 0x5410U;
	st.local.v2.b32 	[%rd95+48], {%r15943, %r15936};
	st.local.v2.u8 	[%rd95+56], {%rs23434, %rs23435};
	st.local.u32 	[%rd95+60], %r33501;
	st.local.f64 	[%rd95+64], %fd489;
	mov.u32 	%r15944, %tid.x;
	shr.u32 	%r15945, %r15944, 5;
	setp.ne.s32 	%p361, %r15945, 5;
	@%p361 bra 	$L__BB1_839;
	mov.u32 	%r33475, %r1664;
	mov.u16 	%rs23136, %rs23386;
	mov.u16 	%rs23137, %rs23387;
	mov.u16 	%rs23138, %rs23388;
	mov.u16 	%rs23139, %rs23389;
	mov.u16 	%rs23140, %rs23390;
	mov.u16 	%rs23141, %rs23391;
	mov.u16 	%rs23142, %rs23392;
	mov.u16 	%rs23143, %rs23393;
	mov.u16 	%rs23144, %rs23394;
	mov.u16 	%rs23145, %rs23395;
	mov.u16 	%rs23146, %rs23396;
	mov.u16 	%rs23147, %rs23397;
	mov.u16 	%rs23148, %rs23398;
	mov.u16 	%rs23149, %rs23399;
	mov.u16 	%rs23150, %rs23400;
	mov.u16 	%rs23151, %rs23401;
	mov.u16 	%rs23152, %rs23402;
	mov.u16 	%rs23153, %rs23403;
	mov.u16 	%rs23154, %rs23404;
	mov.u16 	%rs23155, %rs23405;
	mov.u16 	%rs23156, %rs23406;
	mov.u16 	%rs23157, %rs23407;
	mov.u16 	%rs23158, %rs23408;
	mov.u16 	%rs23159, %rs23409;
	mov.u16 	%rs23160, %rs23410;
	mov.u16 	%rs23161, %rs23411;
	mov.u16 	%rs23162, %rs23412;
	mov.u16 	%rs23163, %rs23413;
	mov.u16 	%rs23164, %rs23414;
	mov.u16 	%rs23165, %rs23415;
	mov.u16 	%rs23166, %rs23416;
	mov.u16 	%rs23167, %rs23417;
	mov.u16 	%rs23168, %rs23418;
	mov.u16 	%rs23169, %rs23419;
	mov.u16 	%rs23170, %rs23420;
	mov.u16 	%rs23171, %rs23421;
	mov.u16 	%rs23172, %rs23422;
	mov.u16 	%rs23173, %rs23423;
	mov.u16 	%rs23174, %rs23424;
	mov.u16 	%rs23175, %rs23425;
	mov.u16 	%rs23176, %rs23426;
	mov.u16 	%rs23177, %rs23427;
	mov.u16 	%rs23178, %rs23428;
	mov.u16 	%rs23179, %rs23429;
	mov.u16 	%rs23180, %rs23430;
	mov.u16 	%rs23181, %rs23431;
	mov.u16 	%rs23182, %rs23432;
	mov.u16 	%rs23183, %rs23433;
	mov.u16 	%rs23184, %rs23434;
	mov.u16 	%rs23185, %rs23435;
	mov.u32 	%r33476, %r33501;
	mov.f64 	%fd484, %fd489;
$L__BB1_839:
	ld.shared.u32 	%r15946, [_ZN6thrust24THRUST_300001_SM_1000_NS8cuda_cub4core6detail5shmemE+360];
	ld.shared.v4.b32 	{%r15947, %r15948, %r15949, %r15950}, [_ZN6thrust24THRUST_300001_SM_1000_NS8cuda_cub4core6detail5shmemE+368];
	bfe.u32 	%r15951, %r15947, 0, 8;
	cvt.u16.u32 	%rs23486, %r15951;
	bfe.u32 	%r15952, %r15947, 8, 8;
	cvt.u16.u32 	%rs23487, %r15952;
	bfe.u32 	%r15953, %r15947, 16, 8;
	cvt.u16.u32 	%rs23488, %r15953;
	bfe.u32 	%r15954, %r15947, 24, 8;
	cvt.u16.u32 	%rs23489, %r15954;
	bfe.u32 	%r15955, %r15948, 0, 8;
	cvt.u16.u32 	%rs23490, %r15955;
	bfe.u32 	%r15956, %r15948, 8, 8;
	cvt.u16.u32 	%rs23491, %r15956;
	bfe.u32 	%r15957, %r15948, 16, 8;
	cvt.u16.u32 	%rs23492, %r15957;
	bfe.u32 	%r15958, %r15948, 24, 8;
	cvt.u16.u32 	%rs23493, %r15958;
	bfe.u32 	%r15959, %r15949, 0, 8;
	cvt.u16.u32 	%rs23494, %r15959;
	bfe.u32 	%r15960, %r15949, 8, 8;
	cvt.u16.u32 	%rs23495, %r15960;
	bfe.u32 	%r15961, %r15949, 16, 8;
	cvt.u16.u32 	%rs23496, %r15961;
	bfe.u32 	%r15962, %r15949, 24, 8;
	cvt.u16.u32 	%rs23497, %r15962;
	bfe.u32 	%r15963, %r15950, 0, 8;
	cvt.u16.u32 	%rs23498, %r15963;
	bfe.u32 	%r15964, %r15950, 8, 8;
	cvt.u16.u32 	%rs23499, %r15964;
	bfe.u32 	%r15965, %r15950, 16, 8;
	cvt.u16.u32 	%rs23500, %r15965;
	bfe.u32 	%r15966, %r15950, 24, 8;
	cvt.u16.u32 	%rs23501, %r15966;
	ld.shared.v4.b32 	{%r15967, %r15968, %r15969, %r15970}, [_ZN6thrust24THRUST_300001_SM_1000_NS8cuda_cub4core6detail5shmemE+384];
	bfe.u32 	%r15971, %r15967, 0, 8;
	cvt.u16.u32 	%rs23502, %r15971;
	bfe.u32 	%r15972, %r15967, 8, 8;
	cvt.u16.u32 	%rs23503, %r15972;
	bfe.u32 	%r15973, %r15967, 16, 8;
	cvt.u16.u32 	%rs23504, %r15973;
	bfe.u32 	%r15974, %r15967, 24, 8;
	cvt.u16.u32 	%rs23505, %r15974;
	bfe.u32 	%r15975, %r15968, 0, 8;
	cvt.u16.u32 	%rs23506, %r15975;
	bfe.u32 	%r15976, %r15968, 8, 8;
	cvt.u16.u32 	%rs23507, %r15976;
	bfe.u32 	%r15977, %r15968, 16, 8;
	cvt.u16.u32 	%rs23508, %r15977;
	bfe.u32 	%r15978, %r15968, 24, 8;
	cvt.u16.u32 	%rs23509, %r15978;
	bfe.u32 	%r15979, %r15969, 0, 8;
	cvt.u16.u32 	%rs23510, %r15979;
	bfe.u32 	%r15980, %r15969, 8, 8;
	cvt.u16.u32 	%rs23511, %r15980;
	bfe.u32 	%r15981, %r15969, 16, 8;
	cvt.u16.u32 	%rs23512, %r15981;
	bfe.u32 	%r15982, %r15969, 24, 8;
	cvt.u16.u32 	%rs23513, %r15982;
	bfe.u32 	%r15983, %r15970, 0, 8;
	cvt.u16.u32 	%rs23514, %r15983;
	bfe.u32 	%r15984, %r15970, 8, 8;
	cvt.u16.u32 	%rs23515, %r15984;
	bfe.u32 	%r15985, %r15970, 16, 8;
	cvt.u16.u32 	%rs23516, %r15985;
	bfe.u32 	%r15986, %r15970, 24, 8;
	cvt.u16.u32 	%rs23517, %r15986;
	ld.shared.v4.b32 	{%r15987, %r15988, %r15989, %r15990}, [_ZN6thrust24THRUST_300001_SM_1000_NS8cuda_cub4core6detail5shmemE+400];
	bfe.u32 	%r15991, %r15987, 0, 8;
	cvt.u16.u32 	%rs23518, %r15991;
	bfe.u32 	%r15992, %r15987, 8, 8;
	cvt.u16.u32 	%rs23519, %r15992;
	bfe.u32 	%r15993, %r15987, 16, 8;
	cvt.u16.u32 	%rs23520, %r15993;
	bfe.u32 	%r15994, %r15987, 24, 8;
	cvt.u16.u32 	%rs23521, %r15994;
	bfe.u32 	%r15995, %r15988, 0, 8;
	cvt.u16.u32 	%rs23522, %r15995;
	bfe.u32 	%r15996, %r15988, 8, 8;
	cvt.u16.u32 	%rs23523, %r15996;
	bfe.u32 	%r15997, %r15988, 16, 8;
	cvt.u16.u32 	%rs23524, %r15997;
	bfe.u32 	%r15998, %r15988, 24, 8;
	cvt.u16.u32 	%rs23525, %r15998;
	bfe.u32 	%r15999, %r15989, 0, 8;
	cvt.u16.u32 	%rs23526, %r15999;
	bfe.u32 	%r16000, %r15989, 8, 8;
	cvt.u16.u32 	%rs23527, %r16000;
	bfe.u32 	%r16001, %r15989, 16, 8;
	cvt.u16.u32 	%rs23528, %r16001;
	bfe.u32 	%r16002, %r15989, 24, 8;
	cvt.u16.u32 	%rs23529, %r16002;
	bfe.u32 	%r16003, %r15990, 0, 8;
	cvt.u16.u32 	%rs23530, %r16003;
	bfe.u32 	%r16004, %r15990, 8, 8;
	cvt.u16.u32 	%rs23531, %r16004;
	bfe.u32 	%r16005, %r15990, 16, 8;
	cvt.u16.u32 	%rs23532, %r16005;
	bfe.u32 	%r16006, %r15990, 24, 8;
	cvt.u16.u32 	%rs23533, %r16006;
	ld.shared.v2.u8 	{%rs23534, %rs23535}, [_ZN6thrust24THRUST_300001_SM_1000_NS8cuda_cub4core6detail5shmemE+416];
	ld.shared.u32 	%r33510, [_ZN6thrust24THRUST_300001_SM_1000_NS8cuda_cub4core6detail5shmemE+420];
	ld.shared.f64 	%fd491, [_ZN6thrust24THRUST_300001_SM_1000_NS8cuda_cub4core6detail5shmemE+424];
	st.local.u32 	[%rd78], %r15946;
	st.local.v2.b32 	[%rd78+8], {%r15947, %r15948};
	st.local.v2.b32 	[%rd78+16], {%r15949, %r15950};
	st.local.v2.b32 	[%rd78+24], {%r15967, %r15968};
	st.local.v2.b32 	[%rd78+32], {%r15969, %r15970};
	st.local.v2.b32 	[%rd78+40], {%r15987, %r15988};
	st.local.v2.b32 	[%rd78+48], {%r15989, %r15990};
	st.local.v2.u8 	[%rd78+56], {%rs23534, %rs23535};
	st.local.u32 	[%rd78+60], %r33510;
	st.local.f64 	[%rd78+64], %fd491;
	add.s32 	%r1682, %r15946, %r1664;
	setp.ne.s32 	%p362, %r15946, 0;
	@%p362 bra 	$L__BB1_851;
	mov.b16 	%rs17068, 0;
	st.local.u8 	[%rd77], %rs17068;
	add.s32 	%r16008, %r33510, %r33501;
	st.local.u32 	[%rd77+52], %r16008;
	add.f64 	%fd345, %fd489, %fd491;
	st.local.f64 	[%rd77+56], %fd345;
	mov.b32 	%r33504, 0;
$L__BB1_841:
	mov.u32 	%r1683, %r33504;
	cvt.u64.u32 	%rd1935, %r1683;
	add.s64 	%rd1936, %rd77, %rd1935;
	ld.local.u8 	%rs17069, [%rd1936];
	setp.ne.s16 	%p363, %rs17069, 0;
	add.s32 	%r33504, %r1683, 1;
	@%p363 bra 	$L__BB1_841;
	and.b16  	%rs17070, %rs23386, 255;
	setp.eq.s16 	%p364, %rs17070, 0;
	mov.u32 	%r33506, %r1683;
	@%p364 bra 	$L__BB1_845;
	mov.b32 	%r33505, 0;
$L__BB1_844:
	add.s32 	%r16010, %r33505, %r1683;
	cvt.u64.u32 	%rd1937, %r16010;
	add.s64 	%rd1938, %rd95, %rd1937;
	ld.local.u8 	%rs17071, [%rd1938+8];
	add.s64 	%rd1939, %rd77, %rd1937;
	st.local.u8 	[%rd1939], %rs17071;
	add.s32 	%r1686, %r33505, 1;
	add.s32 	%r33506, %r1686, %r1683;
	cvt.u64.u32 	%rd1940, %r33505;
	add.s64 	%rd1941, %rd95, %rd1940;
	ld.local.u8 	%rs17072, [%rd1941+9];
	setp.ne.s16 	%p365, %rs17072, 0;
	mov.u32 	%r33505, %r1686;
	@%p365 bra 	$L__BB1_844;
$L__BB1_845:
	cvt.u64.u32 	%rd1942, %r33506;
	add.s64 	%rd1943, %rd77, %rd1942;
	mov.b16 	%rs17073, 0;
	st.local.u8 	[%rd1943+1], %rs17073;
	mov.b32 	%r33507, 0;
$L__BB1_846:
	mov.u32 	%r1689, %r33507;
	cvt.u64.u32 	%rd1944, %r1689;
	add.s64 	%rd1945, %rd77, %rd1944;
	ld.local.u8 	%rs17074, [%rd1945];
	setp.ne.s16 	%p366, %rs17074, 0;
	add.s32 	%r33507, %r1689, 1;
	@%p366 bra 	$L__BB1_846;
	and.b16  	%rs17075, %rs23486, 255;
	setp.eq.s16 	%p367, %rs17075, 0;
	mov.u32 	%r33509, %r1689;
	@%p367 bra 	$L__BB1_850;
	mov.b32 	%r33508, 0;
$L__BB1_849:
	add.s32 	%r16013, %r33508, %r1689;
	cvt.u64.u32 	%rd1946, %r16013;
	add.s64 	%rd1947, %rd78, %rd1946;
	ld.local.u8 	%rs17076, [%rd1947+8];
	add.s64 	%rd1948, %rd77, %rd1946;
	st.local.u8 	[%rd1948], %rs17076;
	add.s32 	%r1692, %r33508, 1;
	add.s32 	%r33509, %r1692, %r1689;
	cvt.u64.u32 	%rd1949, %r33508;
	add.s64 	%rd1950, %rd78, %rd1949;
	ld.local.u8 	%rs17077, [%rd1950+9];
	setp.ne.s16 	%p368, %rs17077, 0;
	mov.u32 	%r33508, %r1692;
	@%p368 bra 	$L__BB1_849;
$L__BB1_850:
	cvt.u64.u32 	%rd1951, %r33509;
	add.s64 	%rd1952, %rd77, %rd1951;
	mov.b16 	%rs17078, 0;
	st.local.u8 	[%rd1952+1], %rs17078;
	ld.local.v2.b32 	{%r16014, %r16015}, [%rd77];
	bfe.u32 	%r16016, %r16014, 0, 8;
	cvt.u16.u32 	%rs23486, %r16016;
	bfe.u32 	%r16017, %r16014, 8, 8;
	cvt.u16.u32 	%rs23487, %r16017;
	bfe.u32 	%r16018, %r16014, 16, 8;
	cvt.u16.u32 	%rs23488, %r16018;
	bfe.u32 	%r16019, %r16014, 24, 8;
	cvt.u16.u32 	%rs23489, %r16019;
	bfe.u32 	%r16020, %r16015, 0, 8;
	cvt.u16.u32 	%rs23490, %r16020;
	bfe.u32 	%r16021, %r16015, 8, 8;
	cvt.u16.u32 	%rs23491, %r16021;
	bfe.u32 	%r16022, %r16015, 16, 8;
	cvt.u16.u32 	%rs23492, %r16022;
	bfe.u32 	%r16023, %r16015, 24, 8;
	cvt.u16.u32 	%rs23493, %r16023;
	ld.local.v2.b32 	{%r16024, %r16025}, [%rd77+8];
	bfe.u32 	%r16026, %r16024, 0, 8;
	cvt.u16.u32 	%rs23494, %r16026;
	bfe.u32 	%r16027, %r16024, 8, 8;
	cvt.u16.u32 	%rs23495, %r16027;
	bfe.u32 	%r16028, %r16024, 16, 8;
	cvt.u16.u32 	%rs23496, %r16028;
	bfe.u32 	%r16029, %r16024, 24, 8;
	cvt.u16.u32 	%rs23497, %r16029;
	bfe.u32 	%r16030, %r16025, 0, 8;
	cvt.u16.u32 	%rs23498, %r16030;
	bfe.u32 	%r16031, %r16025, 8, 8;
	cvt.u16.u32 	%rs23499, %r16031;
	bfe.u32 	%r16032, %r16025, 16, 8;
	cvt.u16.u32 	%rs23500, %r16032;
	bfe.u32 	%r16033, %r16025, 24, 8;
	cvt.u16.u32 	%rs23501, %r16033;
	ld.local.v2.b32 	{%r16034, %r16035}, [%rd77+16];
	bfe.u32 	%r16036, %r16034, 0, 8;
	cvt.u16.u32 	%rs23502, %r16036;
	bfe.u32 	%r16037, %r16034, 8, 8;
	cvt.u16.u32 	%rs23503, %r16037;
	bfe.u32 	%r16038, %r16034, 16, 8;
	cvt.u16.u32 	%rs23504, %r16038;
	bfe.u32 	%r16039, %r16034, 24, 8;
	cvt.u16.u32 	%rs23505, %r16039;
	bfe.u32 	%r16040, %r16035, 0, 8;
	cvt.u16.u32 	%rs23506, %r16040;
	bfe.u32 	%r16041, %r16035, 8, 8;
	cvt.u16.u32 	%rs23507, %r16041;
	bfe.u32 	%r16042, %r16035, 16, 8;
	cvt.u16.u32 	%rs23508, %r16042;
	bfe.u32 	%r16043, %r16035, 24, 8;
	cvt.u16.u32 	%rs23509, %r16043;
	ld.local.v2.b32 	{%r16044, %r16045}, [%rd77+24];
	bfe.u32 	%r16046, %r16044, 0, 8;
	cvt.u16.u32 	%rs23510, %r16046;
	bfe.u32 	%r16047, %r16044, 8, 8;
	cvt.u16.u32 	%rs23511, %r16047;
	bfe.u32 	%r16048, %r16044, 16, 8;
	cvt.u16.u32 	%rs23512, %r16048;
	bfe.u32 	%r16049, %r16044, 24, 8;
	cvt.u16.u32 	%rs23513, %r16049;
	bfe.u32 	%r16050, %r16045, 0, 8;
	cvt.u16.u32 	%rs23514, %r16050;
	bfe.u32 	%r16051, %r16045, 8, 8;
	cvt.u16.u32 	%rs23515, %r16051;
	bfe.u32 	%r16052, %r16045, 16, 8;
	cvt.u16.u32 	%rs23516, %r16052;
	bfe.u32 	%r16053, %r16045, 24, 8;
	cvt.u16.u32 	%rs23517, %r16053;
	ld.local.v2.b32 	{%r16054, %r16055}, [%rd77+32];
	bfe.u32 	%r16056, %r16054, 0, 8;
	cvt.u16.u32 	%rs23518, %r16056;
	bfe.u32 	%r16057, %r16054, 8, 8;
	cvt.u16.u32 	%rs23519, %r16057;
	bfe.u32 	%r16058, %r16054, 16, 8;
	cvt.u16.u32 	%rs23520, %r16058;
	bfe.u32 	%r16059, %r16054, 24, 8;
	cvt.u16.u32 	%rs23521, %r16059;
	bfe.u32 	%r16060, %r16055, 0, 8;
	cvt.u16.u32 	%rs23522, %r16060;
	bfe.u32 	%r16061, %r16055, 8, 8;
	cvt.u16.u32 	%rs23523, %r16061;
	bfe.u32 	%r16062, %r16055, 16, 8;
	cvt.u16.u32 	%rs23524, %r16062;
	bfe.u32 	%r16063, %r16055, 24, 8;
	cvt.u16.u32 	%rs23525, %r16063;
	ld.local.v2.b32 	{%r16064, %r16065}, [%rd77+40];
	bfe.u32 	%r16066, %r16064, 0, 8;
	cvt.u16.u32 	%rs23526, %r16066;
	bfe.u32 	%r16067, %r16064, 8, 8;
	cvt.u16.u32 	%rs23527, %r16067;
	bfe.u32 	%r16068, %r16064, 16, 8;
	cvt.u16.u32 	%rs23528, %r16068;
	bfe.u32 	%r16069, %r16064, 24, 8;
	cvt.u16.u32 	%rs23529, %r16069;
	bfe.u32 	%r16070, %r16065, 0, 8;
	cvt.u16.u32 	%rs23530, %r16070;
	bfe.u32 	%r16071, %r16065, 8, 8;
	cvt.u16.u32 	%rs23531, %r16071;
	bfe.u32 	%r16072, %r16065, 16, 8;
	cvt.u16.u32 	%rs23532, %r16072;
	bfe.u32 	%r16073, %r16065, 24, 8;
	cvt.u16.u32 	%rs23533, %r16073;
	ld.local.v2.u8 	{%rs23534, %rs23535}, [%rd77+48];
	ld.local.u32 	%r33510, [%rd77+52];
	ld.local.f64 	%fd491, [%rd77+56];
$L__BB1_851:
	st.local.u32 	[%rd95], %r1682;
	cvt.u32.u16 	%r16074, %rs23493;
	cvt.u32.u16 	%r16075, %rs23492;
	prmt.b32 	%r16076, %r16075, %r16074, 0x3340U;
	cvt.u32.u16 	%r16077, %rs23491;
	cvt.u32.u16 	%r16078, %rs23490;
	prmt.b32 	%r16079, %r16078, %r16077, 0x3340U;
	prmt.b32 	%r16080, %r16079, %r16076, 0x5410U;
	cvt.u32.u16 	%r16081, %rs23489;
	cvt.u32.u16 	%r16082, %rs23488;
	prmt.b32 	%r16083, %r16082, %r16081, 0x3340U;
	cvt.u32.u16 	%r16084, %rs23487;
	cvt.u32.u16 	%r16085, %rs23486;
	prmt.b32 	%r16086, %r16085, %r16084, 0x3340U;
	prmt.b32 	%r16087, %r16086, %r16083, 0x5410U;
	st.local.v2.b32 	[%rd95+8], {%r16087, %r16080};
	cvt.u32.u16 	%r16088, %rs23501;
	cvt.u32.u16 	%r16089, %rs23500;
	prmt.b32 	%r16090, %r16089, %r16088, 0x3340U;
	cvt.u32.u16 	%r16091, %rs23499;
	cvt.u32.u16 	%r16092, %rs23498;
	prmt.b32 	%r16093, %r16092, %r16091, 0x3340U;
	prmt.b32 	%r16094, %r16093, %r16090, 0x5410U;
	cvt.u32.u16 	%r16095, %rs23497;
	cvt.u32.u16 	%r16096, %rs23496;
	prmt.b32 	%r16097, %r16096, %r16095, 0x3340U;
	cvt.u32.u16 	%r16098, %rs23495;
	cvt.u32.u16 	%r16099, %rs23494;
	prmt.b32 	%r16100, %r16099, %r16098, 0x3340U;
	prmt.b32 	%r16101, %r16100, %r16097, 0x5410U;
	st.local.v2.b32 	[%rd95+16], {%r16101, %r16094};
	cvt.u32.u16 	%r16102, %rs23509;
	cvt.u32.u16 	%r16103, %rs23508;
	prmt.b32 	%r16104, %r16103, %r16102, 0x3340U;
	cvt.u32.u16 	%r16105, %rs23507;
	cvt.u32.u16 	%r16106, %rs23506;
	prmt.b32 	%r16107, %r16106, %r16105, 0x3340U;
	prmt.b32 	%r16108, %r16107, %r16104, 0x5410U;
	cvt.u32.u16 	%r16109, %rs23505;
	cvt.u32.u16 	%r16110, %rs23504;
	prmt.b32 	%r16111, %r16110, %r16109, 0x3340U;
	cvt.u32.u16 	%r16112, %rs23503;
	cvt.u32.u16 	%r16113, %rs23502;
	prmt.b32 	%r16114, %r16113, %r16112, 0x3340U;
	prmt.b32 	%r16115, %r16114, %r16111, 0x5410U;
	st.local.v2.b32 	[%rd95+24], {%r16115, %r16108};
	cvt.u32.u16 	%r16116, %rs23517;
	cvt.u32.u16 	%r16117, %rs23516;
	prmt.b32 	%r16118, %r16117, %r16116, 0x3340U;
	cvt.u32.u16 	%r16119, %rs23515;
	cvt.u32.u16 	%r16120, %rs23514;
	prmt.b32 	%r16121, %r16120, %r16119, 0x3340U;
	prmt.b32 	%r16122, %r16121, %r16118, 0x5410U;
	cvt.u32.u16 	%r16123, %rs23513;
	cvt.u32.u16 	%r16124, %rs23512;
	prmt.b32 	%r16125, %r16124, %r16123, 0x3340U;
	cvt.u32.u16 	%r16126, %rs23511;
	cvt.u32.u16 	%r16127, %rs23510;
	prmt.b32 	%r16128, %r16127, %r16126, 0x3340U;
	prmt.b32 	%r16129, %r16128, %r16125, 0x5410U;
	st.local.v2.b32 	[%rd95+32], {%r16129, %r16122};
	cvt.u32.u16 	%r16130, %rs23525;
	cvt.u32.u16 	%r16131, %rs23524;
	prmt.b32 	%r16132, %r16131, %r16130, 0x3340U;
	cvt.u32.u16 	%r16133, %rs23523;
	cvt.u32.u16 	%r16134, %rs23522;
	prmt.b32 	%r16135, %r16134, %r16133, 0x3340U;
	prmt.b32 	%r16136, %r16135, %r16132, 0x5410U;
	cvt.u32.u16 	%r16137, %rs23521;
	cvt.u32.u16 	%r16138, %rs23520;
	prmt.b32 	%r16139, %r16138, %r16137, 0x3340U;
	cvt.u32.u16 	%r16140, %rs23519;
	cvt.u32.u16 	%r16141, %rs23518;
	prmt.b32 	%r16142, %r16141, %r16140, 0x3340U;
	prmt.b32 	%r16143, %r16142, %r16139, 0x5410U;
	st.local.v2.b32 	[%rd95+40], {%r16143, %r16136};
	cvt.u32.u16 	%r16144, %rs23533;
	cvt.u32.u16 	%r16145, %rs23532;
	prmt.b32 	%r16146, %r16145, %r16144, 0x3340U;
	cvt.u32.u16 	%r16147, %rs23531;
	cvt.u32.u16 	%r16148, %rs23530;
	prmt.b32 	%r16149, %r16148, %r16147, 0x3340U;
	prmt.b32 	%r16150, %r16149, %r16146, 0x5410U;
	cvt.u32.u16 	%r16151, %rs23529;
	cvt.u32.u16 	%r16152, %rs23528;
	prmt.b32 	%r16153, %r16152, %r16151, 0x3340U;
	cvt.u32.u16 	%r16154, %rs23527;
	cvt.u32.u16 	%r16155, %rs23526;
	prmt.b32 	%r16156, %r16155, %r16154, 0x3340U;
	prmt.b32 	%r16157, %r16156, %r16153, 0x5410U;
	st.local.v2.b32 	[%rd95+48], {%r16157, %r16150};
	st.local.v2.u8 	[%rd95+56], {%rs23534, %rs23535};
	st.local.u32 	[%rd95+60], %r33510;
	st.local.f64 	[%rd95+64], %fd491;
	mov.u32 	%r16158, %tid.x;
	shr.u32 	%r16159, %r16158, 5;
	setp.ne.s32 	%p369, %r16159, 6;
	@%p369 bra 	$L__BB1_853;
	mov.u32 	%r33475, %r1682;
	mov.u16 	%rs23136, %rs23486;
	mov.u16 	%rs23137, %rs23487;
	mov.u16 	%rs23138, %rs23488;
	mov.u16 	%rs23139, %rs23489;
	mov.u16 	%rs23140, %rs23490;
	mov.u16 	%rs23141, %rs23491;
	mov.u16 	%rs23142, %rs23492;
	mov.u16 	%rs23143, %rs23493;
	mov.u16 	%rs23144, %rs23494;
	mov.u16 	%rs23145, %rs23495;
	mov.u16 	%rs23146, %rs23496;
	mov.u16 	%rs23147, %rs23497;
	mov.u16 	%rs23148, %rs23498;
	mov.u16 	%rs23149, %rs23499;
	mov.u16 	%rs23150, %rs23500;
	mov.u16 	%rs23151, %rs23501;
	mov.u16 	%rs23152, %rs23502;
	mov.u16 	%rs23153, %rs23503;
	mov.u16 	%rs23154, %rs23504;
	mov.u16 	%rs23155, %rs23505;
	mov.u16 	%rs23156, %rs23506;
	mov.u16 	%rs23157, %rs23507;
	mov.u16 	%rs23158, %rs23508;
	mov.u16 	%rs23159, %rs23509;
	mov.u16 	%rs23160, %rs23510;
	mov.u16 	%rs23161, %rs23511;
	mov.u16 	%rs23162, %rs23512;
	mov.u16 	%rs23163, %rs23513;
	mov.u16 	%rs23164, %rs23514;
	mov.u16 	%rs23165, %rs23515;
	mov.u16 	%rs23166, %rs23516;
	mov.u16 	%rs23167, %rs23517;
	mov.u16 	%rs23168, %rs23518;
	mov.u16 	%rs23169, %rs23519;
	mov.u16 	%rs23170, %rs23520;
	mov.u16 	%rs23171, %rs23521;
	mov.u16 	%rs23172, %rs23522;
	mov.u16 	%rs23173, %rs23523;
	mov.u16 	%rs23174, %rs23524;
	mov.u16 	%rs23175, %rs23525;
	mov.u16 	%rs23176, %rs23526;
	mov.u16 	%rs23177, %rs23527;
	mov.u16 	%rs23178, %rs23528;
	mov.u16 	%rs23179, %rs23529;
	mov.u16 	%rs23180, %rs23530;
	mov.u16 	%rs23181, %rs23531;
	mov.u16 	%rs23182, %rs23532;
	mov.u16 	%rs23183, %rs23533;
	mov.u16 	%rs23184, %rs23534;
	mov.u16 	%rs23185, %rs23535;
	mov.u32 	%r33476, %r33510;
	mov.f64 	%fd484, %fd491;
$L__BB1_853:
	ld.shared.u32 	%r16160, [_ZN6thrust24THRUST_300001_SM_1000_NS8cuda_cub4core6detail5shmemE+432];
	ld.shared.v2.b32 	{%r16161, %r16162}, [_ZN6thrust24THRUST_300001_SM_1000_NS8cuda_cub4core6detail5shmemE+440];
	bfe.u32 	%r16163, %r16161, 0, 8;
	cvt.u16.u32 	%rs23586, %r16163;
	bfe.u32 	%r16164, %r16161, 8, 8;
	cvt.u16.u32 	%rs23587, %r16164;
	bfe.u32 	%r16165, %r16161, 16, 8;
	cvt.u16.u32 	%rs23588, %r16165;
	bfe.u32 	%r16166, %r16161, 24, 8;
	cvt.u16.u32 	%rs23589, %r16166;
	bfe.u32 	%r16167, %r16162, 0, 8;
	cvt.u16.u32 	%rs23590, %r16167;
	bfe.u32 	%r16168, %r16162, 8, 8;
	cvt.u16.u32 	%rs23591, %r16168;
	bfe.u32 	%r16169, %r16162, 16, 8;
	cvt.u16.u32 	%rs23592, %r16169;
	bfe.u32 	%r16170, %r16162, 24, 8;
	cvt.u16.u32 	%rs23593, %r16170;
	ld.shared.v4.b32 	{%r16171, %r16172, %r16173, %r16174}, [_ZN6thrust24THRUST_300001_SM_1000_NS8cuda_cub4core6detail5shmemE+448];
	bfe.u32 	%r16175, %r16171, 0, 8;
	cvt.u16.u32 	%rs23594, %r16175;
	bfe.u32 	%r16176, %r16171, 8, 8;
	cvt.u16.u32 	%rs23595, %r16176;
	bfe.u32 	%r16177, %r16171, 16, 8;
	cvt.u16.u32 	%rs23596, %r16177;
	bfe.u32 	%r16178, %r16171, 24, 8;
	cvt.u16.u32 	%rs23597, %r16178;
	bfe.u32 	%r16179, %r16172, 0, 8;
	cvt.u16.u32 	%rs23598, %r16179;
	bfe.u32 	%r16180, %r16172, 8, 8;
	cvt.u16.u32 	%rs23599, %r16180;
	bfe.u32 	%r16181, %r16172, 16, 8;
	cvt.u16.u32 	%rs23600, %r16181;
	bfe.u32 	%r16182, %r16172, 24, 8;
	cvt.u16.u32 	%rs23601, %r16182;
	bfe.u32 	%r16183, %r16173, 0, 8;
	cvt.u16.u32 	%rs23602, %r16183;
	bfe.u32 	%r16184, %r16173, 8, 8;
	cvt.u16.u32 	%rs23603, %r16184;
	bfe.u32 	%r16185, %r16173, 16, 8;
	cvt.u16.u32 	%rs23604, %r16185;
	bfe.u32 	%r16186, %r16173, 24, 8;
	cvt.u16.u32 	%rs23605, %r16186;
	bfe.u32 	%r16187, %r16174, 0, 8;
	cvt.u16.u32 	%rs23606, %r16187;
	bfe.u32 	%r16188, %r16174, 8, 8;
	cvt.u16.u32 	%rs23607, %r16188;
	bfe.u32 	%r16189, %r16174, 16, 8;
	cvt.u16.u32 	%rs23608, %r16189;
	bfe.u32 	%r16190, %r16174, 24, 8;
	cvt.u16.u32 	%rs23609, %r16190;
	ld.shared.v4.b32 	{%r16191, %r16192, %r16193, %r16194}, [_ZN6thrust24THRUST_300001_SM_1000_NS8cuda_cub4core6detail5shmemE+464];
	bfe.u32 	%r16195, %r16191, 0, 8;
	cvt.u16.u32 	%rs23610, %r16195;
	bfe.u32 	%r16196, %r16191, 8, 8;
	cvt.u16.u32 	%rs23611, %r16196;
	bfe.u32 	%r16197, %r16191, 16, 8;
	cvt.u16.u32 	%rs23612, %r16197;
	bfe.u32 	%r16198, %r16191, 24, 8;
	cvt.u16.u32 	%rs23613, %r16198;
	bfe.u32 	%r16199, %r16192, 0, 8;
	cvt.u16.u32 	%rs23614, %r16199;
	bfe.u32 	%r16200, %r16192, 8, 8;
	cvt.u16.u32 	%rs23615, %r16200;
	bfe.u32 	%r16201, %r16192, 16, 8;
	cvt.u16.u32 	%rs23616, %r16201;
	bfe.u32 	%r16202, %r16192, 24, 8;
	cvt.u16.u32 	%rs23617, %r16202;
	bfe.u32 	%r16203, %r16193, 0, 8;
	cvt.u16.u32 	%rs23618, %r16203;
	bfe.u32 	%r16204, %r16193, 8, 8;
	cvt.u16.u32 	%rs23619, %r16204;
	bfe.u32 	%r16205, %r16193, 16, 8;
	cvt.u16.u32 	%rs23620, %r16205;
	bfe.u32 	%r16206, %r16193, 24, 8;
	cvt.u16.u32 	%rs23621, %r16206;
	bfe.u32 	%r16207, %r16194, 0, 8;
	cvt.u16.u32 	%rs23622, %r16207;
	bfe.u32 	%r16208, %r16194, 8, 8;
	cvt.u16.u32 	%rs23623, %r16208;
	bfe.u32 	%r16209, %r16194, 16, 8;
	cvt.u16.u32 	%rs23624, %r16209;
	bfe.u32 	%r16210, %r16194, 24, 8;
	cvt.u16.u32 	%rs23625, %r16210;
	ld.shared.v4.b32 	{%r16211, %r16212, %r16213, %r16214}, [_ZN6thrust24THRUST_300001_SM_1000_NS8cuda_cub4core6detail5shmemE+480];
	bfe.u32 	%r16215, %r16211, 0, 8;
	cvt.u16.u32 	%rs23626, %r16215;
	bfe.u32 	%r16216, %r16211, 8, 8;
	cvt.u16.u32 	%rs23627, %r16216;
	bfe.u32 	%r16217, %r16211, 16, 8;
	cvt.u16.u32 	%rs23628, %r16217;
	bfe.u32 	%r16218, %r16211, 24, 8;
	cvt.u16.u32 	%rs23629, %r16218;
	bfe.u32 	%r16219, %r16212, 0, 8;
	cvt.u16.u32 	%rs23630, %r16219;
	bfe.u32 	%r16220, %r16212, 8, 8;
	cvt.u16.u32 	%rs23631, %r16220;
	bfe.u32 	%r16221, %r16212, 16, 8;
	cvt.u16.u32 	%rs23632, %r16221;
	bfe.u32 	%r16222, %r16212, 24, 8;
	cvt.u16.u32 	%rs23633, %r16222;
	bfe.u32 	%r16223, %r16213, 0, 8;
	cvt.u16.u32 	%rs23634, %r16223;
	mov.b64 	%rd1953, {%r16213, %r16214};
	shr.u64 	%rd1954, %rd1953, 8;
	cvt.u16.u64 	%rs23635, %rd1954;
	{ .reg .b32 tmp; mov.b64 {tmp, %r33519}, %rd1953; }
	ld.shared.f64 	%fd493, [_ZN6thrust24THRUST_300001_SM_1000_NS8cuda_cub4core6detail5shmemE+496];
	st.local.u32 	[%rd76], %r16160;
	st.local.v2.b32 	[%rd76+8], {%r16161, %r16162};
	st.local.v2.b32 	[%rd76+16], {%r16171, %r16172};
	st.local.v2.b32 	[%rd76+24], {%r16173, %r16174};
	st.local.v2.b32 	[%rd76+32], {%r16191, %r16192};
	st.local.v2.b32 	[%rd76+40], {%r16193, %r16194};
	st.local.v2.b32 	[%rd76+48], {%r16211, %r16212};
	st.local.v2.u8 	[%rd76+56], {%rs23634, %rs23635};
	st.local.u32 	[%rd76+60], %r33519;
	st.local.f64 	[%rd76+64], %fd493;
	add.s32 	%r1700, %r16160, %r1682;
	setp.ne.s32 	%p370, %r16160, 0;
	@%p370 bra 	$L__BB1_865;
	mov.b16 	%rs17079, 0;
	st.local.u8 	[%rd75], %rs17079;
	add.s32 	%r16225, %r33519, %r33510;
	st.local.u32 	[%rd75+52], %r16225;
	add.f64 	%fd346, %fd491, %fd493;
	st.local.f64 	[%rd75+56], %fd346;
	mov.b32 	%r33513, 0;
$L__BB1_855:
	mov.u32 	%r1701, %r33513;
	cvt.u64.u32 	%rd1955, %r1701;
	add.s64 	%rd1956, %rd75, %rd1955;
	ld.local.u8 	%rs17080, [%rd1956];
	setp.ne.s16 	%p371, %rs17080, 0;
	add.s32 	%r33513, %r1701, 1;
	@%p371 bra 	$L__BB1_855;
	and.b16  	%rs17081, %rs23486, 255;
	setp.eq.s16 	%p372, %rs17081, 0;
	mov.u32 	%r33515, %r1701;
	@%p372 bra 	$L__BB1_859;
	mov.b32 	%r33514, 0;
$L__BB1_858:
	add.s32 	%r16227, %r33514, %r1701;
	cvt.u64.u32 	%rd1957, %r16227;
	add.s64 	%rd1958, %rd95, %rd1957;
	ld.local.u8 	%rs17082, [%rd1958+8];
	add.s64 	%rd1959, %rd75, %rd1957;
	st.local.u8 	[%rd1959], %rs17082;
	add.s32 	%r1704, %r33514, 1;
	add.s32 	%r33515, %r1704, %r1701;
	cvt.u64.u32 	%rd1960, %r33514;
	add.s64 	%rd1961, %rd95, %rd1960;
	ld.local.u8 	%rs17083, [%rd1961+9];
	setp.ne.s16 	%p373, %rs17083, 0;
	mov.u32 	%r33514, %r1704;
	@%p373 bra 	$L__BB1_858;
$L__BB1_859:
	cvt.u64.u32 	%rd1962, %r33515;
	add.s64 	%rd1963, %rd75, %rd1962;
	mov.b16 	%rs17084, 0;
	st.local.u8 	[%rd1963+1], %rs17084;
	mov.b32 	%r33516, 0;
$L__BB1_860:
	mov.u32 	%r1707, %r33516;
	cvt.u64.u32 	%rd1964, %r1707;
	add.s64 	%rd1965, %rd75, %rd1964;
	ld.local.u8 	%rs17085, [%rd1965];
	setp.ne.s16 	%p374, %rs17085, 0;
	add.s32 	%r33516, %r1707, 1;
	@%p374 bra 	$L__BB1_860;
	and.b16  	%rs17086, %rs23586, 255;
	setp.eq.s16 	%p375, %rs17086, 0;
	mov.u32 	%r33518, %r1707;
	@%p375 bra 	$L__BB1_864;
	mov.b32 	%r33517, 0;
$L__BB1_863:
	add.s32 	%r16230, %r33517, %r1707;
	cvt.u64.u32 	%rd1966, %r16230;
	add.s64 	%rd1967, %rd76, %rd1966;
	ld.local.u8 	%rs17087, [%rd1967+8];
	add.s64 	%rd1968, %rd75, %rd1966;
	st.local.u8 	[%rd1968], %rs17087;
	add.s32 	%r1710, %r33517, 1;
	add.s32 	%r33518, %r1710, %r1707;
	cvt.u64.u32 	%rd1969, %r33517;
	add.s64 	%rd1970, %rd76, %rd1969;
	ld.local.u8 	%rs17088, [%rd1970+9];
	setp.ne.s16 	%p376, %rs17088, 0;
	mov.u32 	%r33517, %r1710;
	@%p376 bra 	$L__BB1_863;
$L__BB1_864:
	cvt.u64.u32 	%rd1971, %r33518;
	add.s64 	%rd1972, %rd75, %rd1971;
	mov.b16 	%rs17089, 0;
	st.local.u8 	[%rd1972+1], %rs17089;
	ld.local.v2.b32 	{%r16231, %r16232}, [%rd75];
	bfe.u32 	%r16233, %r16231, 0, 8;
	cvt.u16.u32 	%rs23586, %r16233;
	bfe.u32 	%r16234, %r16231, 8, 8;
	cvt.u16.u32 	%rs23587, %r16234;
	bfe.u32 	%r16235, %r16231, 16, 8;
	cvt.u16.u32 	%rs23588, %r16235;
	bfe.u32 	%r16236, %r16231, 24, 8;
	cvt.u16.u32 	%rs23589, %r16236;
	bfe.u32 	%r16237, %r16232, 0, 8;
	cvt.u16.u32 	%rs23590, %r16237;
	bfe.u32 	%r16238, %r16232, 8, 8;
	cvt.u16.u32 	%rs23591, %r16238;
	bfe.u32 	%r16239, %r16232, 16, 8;
	cvt.u16.u32 	%rs23592, %r16239;
	bfe.u32 	%r16240, %r16232, 24, 8;
	cvt.u16.u32 	%rs23593, %r16240;
	ld.local.v2.b32 	{%r16241, %r16242}, [%rd75+8];
	bfe.u32 	%r16243, %r16241, 0, 8;
	cvt.u16.u32 	%rs23594, %r16243;
	bfe.u32 	%r16244, %r16241, 8, 8;
	cvt.u16.u32 	%rs23595, %r16244;
	bfe.u32 	%r16245, %r16241, 16, 8;
	cvt.u16.u32 	%rs23596, %r16245;
	bfe.u32 	%r16246, %r16241, 24, 8;
	cvt.u16.u32 	%rs23597, %r16246;
	bfe.u32 	%r16247, %r16242, 0, 8;
	cvt.u16.u32 	%rs23598, %r16247;
	bfe.u32 	%r16248, %r16242, 8, 8;
	cvt.u16.u32 	%rs23599, %r16248;
	bfe.u32 	%r16249, %r16242, 16, 8;
	cvt.u16.u32 	%rs23600, %r16249;
	bfe.u32 	%r16250, %r16242, 24, 8;
	cvt.u16.u32 	%rs23601, %r16250;
	ld.local.v2.b32 	{%r16251, %r16252}, [%rd75+16];
	bfe.u32 	%r16253, %r16251, 0, 8;
	cvt.u16.u32 	%rs23602, %r16253;
	bfe.u32 	%r16254, %r16251, 8, 8;
	cvt.u16.u32 	%rs23603, %r16254;
	bfe.u32 	%r16255, %r16251, 16, 8;
	cvt.u16.u32 	%rs23604, %r16255;
	bfe.u32 	%r16256, %r16251, 24, 8;
	cvt.u16.u32 	%rs23605, %r16256;
	bfe.u32 	%r16257, %r16252, 0, 8;
	cvt.u16.u32 	%rs23606, %r16257;
	bfe.u32 	%r16258, %r16252, 8, 8;
	cvt.u16.u32 	%rs23607, %r16258;
	bfe.u32 	%r16259, %r16252, 16, 8;
	cvt.u16.u32 	%rs23608, %r16259;
	bfe.u32 	%r16260, %r16252, 24, 8;
	cvt.u16.u32 	%rs23609, %r16260;
	ld.local.v2.b32 	{%r16261, %r16262}, [%rd75+24];
	bfe.u32 	%r16263, %r16261, 0, 8;
	cvt.u16.u32 	%rs23610, %r16263;
	bfe.u32 	%r16264, %r16261, 8, 8;
	cvt.u16.u32 	%rs23611, %r16264;
	bfe.u32 	%r16265, %r16261, 16, 8;
	cvt.u16.u32 	%rs23612, %r16265;
	bfe.u32 	%r16266, %r16261, 24, 8;
	cvt.u16.u32 	%rs23613, %r16266;
	bfe.u32 	%r16267, %r16262, 0, 8;
	cvt.u16.u32 	%rs23614, %r16267;
	bfe.u32 	%r16268, %r16262, 8, 8;
	cvt.u16.u32 	%rs23615, %r16268;
	bfe.u32 	%r16269, %r16262, 16, 8;
	cvt.u16.u32 	%rs23616, %r16269;
	bfe.u32 	%r16270, %r16262, 24, 8;
	cvt.u16.u32 	%rs23617, %r16270;
	ld.local.v2.b32 	{%r16271, %r16272}, [%rd75+32];
	bfe.u32 	%r16273, %r16271, 0, 8;
	cvt.u16.u32 	%rs23618, %r16273;
	bfe.u32 	%r16274, %r16271, 8, 8;
	cvt.u16.u32 	%rs23619, %r16274;
	bfe.u32 	%r16275, %r16271, 16, 8;
	cvt.u16.u32 	%rs23620, %r16275;
	bfe.u32 	%r16276, %r16271, 24, 8;
	cvt.u16.u32 	%rs23621, %r16276;
	bfe.u32 	%r16277, %r16272, 0, 8;
	cvt.u16.u32 	%rs23622, %r16277;
	bfe.u32 	%r16278, %r16272, 8, 8;
	cvt.u16.u32 	%rs23623, %r16278;
	bfe.u32 	%r16279, %r16272, 16, 8;
	cvt.u16.u32 	%rs23624, %r16279;
	bfe.u32 	%r16280, %r16272, 24, 8;
	cvt.u16.u32 	%rs23625, %r16280;
	ld.local.v2.b32 	{%r16281, %r16282}, [%rd75+40];
	bfe.u32 	%r16283, %r16281, 0, 8;
	cvt.u16.u32 	%rs23626, %r16283;
	bfe.u32 	%r16284, %r16281, 8, 8;
	cvt.u16.u32 	%rs23627, %r16284;
	bfe.u32 	%r16285, %r16281, 16, 8;
	cvt.u16.u32 	%rs23628, %r16285;
	bfe.u32 	%r16286, %r16281, 24, 8;
	cvt.u16.u32 	%rs23629, %r16286;
	bfe.u32 	%r16287, %r16282, 0, 8;
	cvt.u16.u32 	%rs23630, %r16287;
	bfe.u32 	%r16288, %r16282, 8, 8;
	cvt.u16.u32 	%rs23631, %r16288;
	bfe.u32 	%r16289, %r16282, 16, 8;
	cvt.u16.u32 	%rs23632, %r16289;
	bfe.u32 	%r16290, %r16282, 24, 8;
	cvt.u16.u32 	%rs23633, %r16290;
	ld.local.v2.u8 	{%rs23634, %rs23635}, [%rd75+48];
	ld.local.u32 	%r33519, [%rd75+52];
	ld.local.f64 	%fd493, [%rd75+56];
$L__BB1_865:
	st.local.u32 	[%rd95], %r1700;
	cvt.u32.u16 	%r16291, %rs23593;
	cvt.u32.u16 	%r16292, %rs23592;
	prmt.b32 	%r16293, %r16292, %r16291, 0x3340U;
	cvt.u32.u16 	%r16294, %rs23591;
	cvt.u32.u16 	%r16295, %rs23590;
	prmt.b32 	%r16296, %r16295, %r16294, 0x3340U;
	prmt.b32 	%r16297, %r16296, %r16293, 0x5410U;
	cvt.u32.u16 	%r16298, %rs23589;
	cvt.u32.u16 	%r16299, %rs23588;
	prmt.b32 	%r16300, %r16299, %r16298, 0x3340U;
	cvt.u32.u16 	%r16301, %rs23587;
	cvt.u32.u16 	%r16302, %rs23586;
	prmt.b32 	%r16303, %r16302, %r16301, 0x3340U;
	prmt.b32 	%r16304, %r16303, %r16300, 0x5410U;
	st.local.v2.b32 	[%rd95+8], {%r16304, %r16297};
	cvt.u32.u16 	%r16305, %rs23601;
	cvt.u32.u16 	%r16306, %rs23600;
	prmt.b32 	%r16307, %r16306, %r16305, 0x3340U;
	cvt.u32.u16 	%r16308, %rs23599;
	cvt.u32.u16 	%r16309, %rs23598;
	prmt.b32 	%r16310, %r16309, %r16308, 0x3340U;
	prmt.b32 	%r16311, %r16310, %r16307, 0x5410U;
	cvt.u32.u16 	%r16312, %rs23597;
	cvt.u32.u16 	%r16313, %rs23596;
	prmt.b32 	%r16314, %r16313, %r16312, 0x3340U;
	cvt.u32.u16 	%r16315, %rs23595;
	cvt.u32.u16 	%r16316, %rs23594;
	prmt.b32 	%r16317, %r16316, %r16315, 0x3340U;
	prmt.b32 	%r16318, %r16317, %r16314, 0x5410U;
	st.local.v2.b32 	[%rd95+16], {%r16318, %r16311};
	cvt.u32.u16 	%r16319, %rs23609;
	cvt.u32.u16 	%r16320, %rs23608;
	prmt.b32 	%r16321, %r16320, %r16319, 0x3340U;
	cvt.u32.u16 	%r16322, %rs23607;
	cvt.u32.u16 	%r16323, %rs23606;
	prmt.b32 	%r16324, %r16323, %r16322, 0x3340U;
	prmt.b32 	%r16325, %r16324, %r16321, 0x5410U;
	cvt.u32.u16 	%r16326, %rs23605;
	cvt.u32.u16 	%r16327, %rs23604;
	prmt.b32 	%r16328, %r16327, %r16326, 0x3340U;
	cvt.u32.u16 	%r16329, %rs23603;
	cvt.u32.u16 	%r16330, %rs23602;
	prmt.b32 	%r16331, %r16330, %r16329, 0x3340U;
	prmt.b32 	%r16332, %r16331, %r16328, 0x5410U;
	st.local.v2.b32 	[%rd95+24], {%r16332, %r16325};
	cvt.u32.u16 	%r16333, %rs23617;
	cvt.u32.u16 	%r16334, %rs23616;
	prmt.b32 	%r16335, %r16334, %r16333, 0x3340U;
	cvt.u32.u16 	%r16336, %rs23615;
	cvt.u32.u16 	%r16337, %rs23614;
	prmt.b32 	%r16338, %r16337, %r16336, 0x3340U;
	prmt.b32 	%r16339, %r16338, %r16335, 0x5410U;
	cvt.u32.u16 	%r16340, %rs23613;
	cvt.u32.u16 	%r16341, %rs23612;
	prmt.b32 	%r16342, %r16341, %r16340, 0x3340U;
	cvt.u32.u16 	%r16343, %rs23611;
	cvt.u32.u16 	%r16344, %rs23610;
	prmt.b32 	%r16345, %r16344, %r16343, 0x3340U;
	prmt.b32 	%r16346, %r16345, %r16342, 0x5410U;
	st.local.v2.b32 	[%rd95+32], {%r16346, %r16339};
	cvt.u32.u16 	%r16347, %rs23625;
	cvt.u32.u16 	%r16348, %rs23624;
	prmt.b32 	%r16349, %r16348, %r16347, 0x3340U;
	cvt.u32.u16 	%r16350, %rs23623;
	cvt.u32.u16 	%r16351, %rs23622;
	prmt.b32 	%r16352, %r16351, %r16350, 0x3340U;
	prmt.b32 	%r16353, %r16352, %r16349, 0x5410U;
	cvt.u32.u16 	%r16354, %rs23621;
	cvt.u32.u16 	%r16355, %rs23620;
	prmt.b32 	%r16356, %r16355, %r16354, 0x3340U;
	cvt.u32.u16 	%r16357, %rs23619;
	cvt.u32.u16 	%r16358, %rs23618;
	prmt.b32 	%r16359, %r16358, %r16357, 0x3340U;
	prmt.b32 	%r16360, %r16359, %r16356, 0x5410U;
	st.local.v2.b32 	[%rd95+40], {%r16360, %r16353};
	cvt.u32.u16 	%r16361, %rs23633;
	cvt.u32.u16 	%r16362, %rs23632;
	prmt.b32 	%r16363, %r16362, %r16361, 0x3340U;
	cvt.u32.u16 	%r16364, %rs23631;
	cvt.u32.u16 	%r16365, %rs23630;
	prmt.b32 	%r16366, %r16365, %r16364, 0x3340U;
	prmt.b32 	%r16367, %r16366, %r16363, 0x5410U;
	cvt.u32.u16 	%r16368, %rs23629;
	cvt.u32.u16 	%r16369, %rs23628;
	prmt.b32 	%r16370, %r16369, %r16368, 0x3340U;
	cvt.u32.u16 	%r16371, %rs23627;
	cvt.u32.u16 	%r16372, %rs23626;
	prmt.b32 	%r16373, %r16372, %r16371, 0x3340U;
	prmt.b32 	%r16374, %r16373, %r16370, 0x5410U;
	st.local.v2.b32 	[%rd95+48], {%r16374, %r16367};
	st.local.v2.u8 	[%rd95+56], {%rs23634, %rs23635};
	st.local.u32 	[%rd95+60], %r33519;
	st.local.f64 	[%rd95+64], %fd493;
	mov.u32 	%r16375, %tid.x;
	shr.u32 	%r16376, %r16375, 5;
	setp.ne.s32 	%p377, %r16376, 7;
	@%p377 bra 	$L__BB1_867;
	mov.u32 	%r33475, %r1700;
	mov.u16 	%rs23136, %rs23586;
	mov.u16 	%rs23137, %rs23587;
	mov.u16 	%rs23138, %rs23588;
	mov.u16 	%rs23139, %rs23589;
	mov.u16 	%rs23140, %rs23590;
	mov.u16 	%rs23141, %rs23591;
	mov.u16 	%rs23142, %rs23592;
	mov.u16 	%rs23143, %rs23593;
	mov.u16 	%rs23144, %rs23594;
	mov.u16 	%rs23145, %rs23595;
	mov.u16 	%rs23146, %rs23596;
	mov.u16 	%rs23147, %rs23597;
	mov.u16 	%rs23148, %rs23598;
	mov.u16 	%rs23149, %rs23599;
	mov.u16 	%rs23150, %rs23600;
	mov.u16 	%rs23151, %rs23601;
	mov.u16 	%rs23152, %rs23602;
	mov.u16 	%rs23153, %rs23603;
	mov.u16 	%rs23154, %rs23604;
	mov.u16 	%rs23155, %rs23605;
	mov.u16 	%rs23156, %rs23606;
	mov.u16 	%rs23157, %rs23607;
	mov.u16 	%rs23158, %rs23608;
	mov.u16 	%rs23159, %rs23609;
	mov.u16 	%rs23160, %rs23610;
	mov.u16 	%rs23161, %rs23611;
	mov.u16 	%rs23162, %rs23612;
	mov.u16 	%rs23163, %rs23613;
	mov.u16 	%rs23164, %rs23614;
	mov.u16 	%rs23165, %rs23615;
	mov.u16 	%rs23166, %rs23616;
	mov.u16 	%rs23167, %rs23617;
	mov.u16 	%rs23168, %rs23618;
	mov.u16 	%rs23169, %rs23619;
	mov.u16 	%rs23170, %rs23620;
	mov.u16 	%rs23171, %rs23621;
	mov.u16 	%rs23172, %rs23622;
	mov.u16 	%rs23173, %rs23623;
	mov.u16 	%rs23174, %rs23624;
	mov.u16 	%rs23175, %rs23625;
	mov.u16 	%rs23176, %rs23626;
	mov.u16 	%rs23177, %rs23627;
	mov.u16 	%rs23178, %rs23628;
	mov.u16 	%rs23179, %rs23629;
	mov.u16 	%rs23180, %rs23630;
	mov.u16 	%rs23181, %rs23631;
	mov.u16 	%rs23182, %rs23632;
	mov.u16 	%rs23183, %rs23633;
	mov.u16 	%rs23184, %rs23634;
	mov.u16 	%rs23185, %rs23635;
	mov.u32 	%r33476, %r33519;
	mov.f64 	%fd484, %fd493;
$L__BB1_867:
	ld.shared.u32 	%r16377, [_ZN6thrust24THRUST_300001_SM_1000_NS8cuda_cub4core6detail5shmemE+504];
	ld.shared.v4.b32 	{%r16378, %r16379, %r16380, %r16381}, [_ZN6thrust24THRUST_300001_SM_1000_NS8cuda_cub4core6detail5shmemE+512];
	bfe.u32 	%r16382, %r16378, 0, 8;
	cvt.u16.u32 	%rs23686, %r16382;
	bfe.u32 	%r16383, %r16378, 8, 8;
	cvt.u16.u32 	%rs23687, %r16383;
	bfe.u32 	%r16384, %r16378, 16, 8;
	cvt.u16.u32 	%rs23688, %r16384;
	bfe.u32 	%r16385, %r16378, 24, 8;
	cvt.u16.u32 	%rs23689, %r16385;
	bfe.u32 	%r16386, %r16379, 0, 8;
	cvt.u16.u32 	%rs23690, %r16386;
	bfe.u32 	%r16387, %r16379, 8, 8;
	cvt.u16.u32 	%rs23691, %r16387;
	bfe.u32 	%r16388, %r16379, 16, 8;
	cvt.u16.u32 	%rs23692, %r16388;
	bfe.u32 	%r16389, %r16379, 24, 8;
	cvt.u16.u32 	%rs23693, %r16389;
	bfe.u32 	%r16390, %r16380, 0, 8;
	cvt.u16.u32 	%rs23694, %r16390;
	bfe.u32 	%r16391, %r16380, 8, 8;
	cvt.u16.u32 	%rs23695, %r16391;
	bfe.u32 	%r16392, %r16380, 16, 8;
	cvt.u16.u32 	%rs23696, %r16392;
	bfe.u32 	%r16393, %r16380, 24, 8;
	cvt.u16.u32 	%rs23697, %r16393;
	bfe.u32 	%r16394, %r16381, 0, 8;
	cvt.u16.u32 	%rs23698, %r16394;
	bfe.u32 	%r16395, %r16381, 8, 8;
	cvt.u16.u32 	%rs23699, %r16395;
	bfe.u32 	%r16396, %r16381, 16, 8;
	cvt.u16.u32 	%rs23700, %r16396;
	bfe.u32 	%r16397, %r16381, 24, 8;
	cvt.u16.u32 	%rs23701, %r16397;
	ld.shared.v4.b32 	{%r16398, %r16399, %r16400, %r16401}, [_ZN6thrust24THRUST_300001_SM_1000_NS8cuda_cub4core6detail5shmemE+528];
	bfe.u32 	%r16402, %r16398, 0, 8;
	cvt.u16.u32 	%rs23702, %r16402;
	bfe.u32 	%r16403, %r16398, 8, 8;
	cvt.u16.u32 	%rs23703, %r16403;
	bfe.u32 	%r16404, %r16398, 16, 8;
	cvt.u16.u32 	%rs23704, %r16404;
	bfe.u32 	%r16405, %r16398, 24, 8;
	cvt.u16.u32 	%rs23705, %r16405;
	bfe.u32 	%r16406, %r16399, 0, 8;
	cvt.u16.u32 	%rs23706, %r16406;
	bfe.u32 	%r16407, %r16399, 8, 8;
	cvt.u16.u32 	%rs23707, %r16407;
	bfe.u32 	%r16408, %r16399, 16, 8;
	cvt.u16.u32 	%rs23708, %r16408;
	bfe.u32 	%r16409, %r16399, 24, 8;
	cvt.u16.u32 	%rs23709, %r16409;
	bfe.u32 	%r16410, %r16400, 0, 8;
	cvt.u16.u32 	%rs23710, %r16410;
	bfe.u32 	%r16411, %r16400, 8, 8;
	cvt.u16.u32 	%rs23711, %r16411;
	bfe.u32 	%r16412, %r16400, 16, 8;
	cvt.u16.u32 	%rs23712, %r16412;
	bfe.u32 	%r16413, %r16400, 24, 8;
	cvt.u16.u32 	%rs23713, %r16413;
	bfe.u32 	%r16414, %r16401, 0, 8;
	cvt.u16.u32 	%rs23714, %r16414;
	bfe.u32 	%r16415, %r16401, 8, 8;
	cvt.u16.u32 	%rs23715, %r16415;
	bfe.u32 	%r16416, %r16401, 16, 8;
	cvt.u16.u32 	%rs23716, %r16416;
	bfe.u32 	%r16417, %r16401, 24, 8;
	cvt.u16.u32 	%rs23717, %r16417;
	ld.shared.v4.b32 	{%r16418, %r16419, %r16420, %r16421}, [_ZN6thrust24THRUST_300001_SM_1000_NS8cuda_cub4core6detail5shmemE+544];
	bfe.u32 	%r16422, %r16418, 0, 8;
	cvt.u16.u32 	%rs23718, %r16422;
	bfe.u32 	%r16423, %r16418, 8, 8;
	cvt.u16.u32 	%rs23719, %r16423;
	bfe.u32 	%r16424, %r16418, 16, 8;
	cvt.u16.u32 	%rs23720, %r16424;
	bfe.u32 	%r16425, %r16418, 24, 8;
	cvt.u16.u32 	%rs23721, %r16425;
	bfe.u32 	%r16426, %r16419, 0, 8;
	cvt.u16.u32 	%rs23722, %r16426;
	bfe.u32 	%r16427, %r16419, 8, 8;
	cvt.u16.u32 	%rs23723, %r16427;
	bfe.u32 	%r16428, %r16419, 16, 8;
	cvt.u16.u32 	%rs23724, %r16428;
	bfe.u32 	%r16429, %r16419, 24, 8;
	cvt.u16.u32 	%rs23725, %r16429;
	bfe.u32 	%r16430, %r16420, 0, 8;
	cvt.u16.u32 	%rs23726, %r16430;
	bfe.u32 	%r16431, %r16420, 8, 8;
	cvt.u16.u32 	%rs23727, %r16431;
	bfe.u32 	%r16432, %r16420, 16, 8;
	cvt.u16.u32 	%rs23728, %r16432;
	bfe.u32 	%r16433, %r16420, 24, 8;
	cvt.u16.u32 	%rs23729, %r16433;
	bfe.u32 	%r16434, %r16421, 0, 8;
	cvt.u16.u32 	%rs23730, %r16434;
	bfe.u32 	%r16435, %r16421, 8, 8;
	cvt.u16.u32 	%rs23731, %r16435;
	bfe.u32 	%r16436, %r16421, 16, 8;
	cvt.u16.u32 	%rs23732, %r16436;
	bfe.u32 	%r16437, %r16421, 24, 8;
	cvt.u16.u32 	%rs23733, %r16437;
	ld.shared.v2.u8 	{%rs23734, %rs23735}, [_ZN6thrust24THRUST_300001_SM_1000_NS8cuda_cub4core6detail5shmemE+560];
	ld.shared.u32 	%r33528, [_ZN6thrust24THRUST_300001_SM_1000_NS8cuda_cub4core6detail5shmemE+564];
	ld.shared.f64 	%fd495, [_ZN6thrust24THRUST_300001_SM_1000_NS8cuda_cub4core6detail5shmemE+568];
	st.local.u32 	[%rd74], %r16377;
	st.local.v2.b32 	[%rd74+8], {%r16378, %r16379};
	st.local.v2.b32 	[%rd74+16], {%r16380, %r16381};
	st.local.v2.b32 	[%rd74+24], {%r16398, %r16399};
	st.local.v2.b32 	[%rd74+32], {%r16400, %r16401};
	st.local.v2.b32 	[%rd74+40], {%r16418, %r16419};
	st.local.v2.b32 	[%rd74+48], {%r16420, %r16421};
	st.local.v2.u8 	[%rd74+56], {%rs23734, %rs23735};
	st.local.u32 	[%rd74+60], %r33528;
	st.local.f64 	[%rd74+64], %fd495;
	add.s32 	%r33558, %r16377, %r1700;
	setp.ne.s32 	%p378, %r16377, 0;
	@%p378 bra 	$L__BB1_879;
	mov.b16 	%rs17090, 0;
	st.local.u8 	[%rd73], %rs17090;
	add.s32 	%r16439, %r33528, %r33519;
	st.local.u32 	[%rd73+52], %r16439;
	add.f64 	%fd347, %fd493, %fd495;
	st.local.f64 	[%rd73+56], %fd347;
	mov.b32 	%r33522, 0;
$L__BB1_869:
	mov.u32 	%r1719, %r33522;
	cvt.u64.u32 	%rd1973, %r1719;
	add.s64 	%rd1974, %rd73, %rd1973;
	ld.local.u8 	%rs17091, [%rd1974];
	setp.ne.s16 	%p379, %rs17091, 0;
	add.s32 	%r33522, %r1719, 1;
	@%p379 bra 	$L__BB1_869;
	and.b16  	%rs17092, %rs23586, 255;
	setp.eq.s16 	%p380, %rs17092, 0;
	mov.u32 	%r33524, %r1719;
	@%p380 bra 	$L__BB1_873;
	mov.b32 	%r33523, 0;
$L__BB1_872:
	add.s32 	%r16441, %r33523, %r1719;
	cvt.u64.u32 	%rd1975, %r16441;
	add.s64 	%rd1976, %rd95, %rd1975;
	ld.local.u8 	%rs17093, [%rd1976+8];
	add.s64 	%rd1977, %rd73, %rd1975;
	st.local.u8 	[%rd1977], %rs17093;
	add.s32 	%r1722, %r33523, 1;
	add.s32 	%r33524, %r1722, %r1719;
	cvt.u64.u32 	%rd1978, %r33523;
	add.s64 	%rd1979, %rd95, %rd1978;
	ld.local.u8 	%rs17094, [%rd1979+9];
	setp.ne.s16 	%p381, %rs17094, 0;
	mov.u32 	%r33523, %r1722;
	@%p381 bra 	$L__BB1_872;
$L__BB1_873:
	cvt.u64.u32 	%rd1980, %r33524;
	add.s64 	%rd1981, %rd73, %rd1980;
	mov.b16 	%rs17095, 0;
	st.local.u8 	[%rd1981+1], %rs17095;
	mov.b32 	%r33525, 0;
$L__BB1_874:
	mov.u32 	%r1725, %r33525;
	cvt.u64.u32 	%rd1982, %r1725;
	add.s64 	%rd1983, %rd73, %rd1982;
	ld.local.u8 	%rs17096, [%rd1983];
	setp.ne.s16 	%p382, %rs17096, 0;
	add.s32 	%r33525, %r1725, 1;
	@%p382 bra 	$L__BB1_874;
	and.b16  	%rs17097, %rs23686, 255;
	setp.eq.s16 	%p383, %rs17097, 0;
	mov.u32 	%r33527, %r1725;
	@%p383 bra 	$L__BB1_878;
	mov.b32 	%r33526, 0;
$L__BB1_877:
	add.s32 	%r16444, %r33526, %r1725;
	cvt.u64.u32 	%rd1984, %r16444;
	add.s64 	%rd1985, %rd74, %rd1984;
	ld.local.u8 	%rs17098, [%rd1985+8];
	add.s64 	%rd1986, %rd73, %rd1984;
	st.local.u8 	[%rd1986], %rs17098;
	add.s32 	%r1728, %r33526, 1;
	add.s32 	%r33527, %r1728, %r1725;
	cvt.u64.u32 	%rd1987, %r33526;
	add.s64 	%rd1988, %rd74, %rd1987;
	ld.local.u8 	%rs17099, [%rd1988+9];
	setp.ne.s16 	%p384, %rs17099, 0;
	mov.u32 	%r33526, %r1728;
	@%p384 bra 	$L__BB1_877;
$L__BB1_878:
	cvt.u64.u32 	%rd1989, %r33527;
	add.s64 	%rd1990, %rd73, %rd1989;
	mov.b16 	%rs17100, 0;
	st.local.u8 	[%rd1990+1], %rs17100;
	ld.local.v2.b32 	{%r16445, %r16446}, [%rd73];
	bfe.u32 	%r16447, %r16445, 0, 8;
	cvt.u16.u32 	%rs23686, %r16447;
	bfe.u32 	%r16448, %r16445, 8, 8;
	cvt.u16.u32 	%rs23687, %r16448;
	bfe.u32 	%r16449, %r16445, 16, 8;
	cvt.u16.u32 	%rs23688, %r16449;
	bfe.u32 	%r16450, %r16445, 24, 8;
	cvt.u16.u32 	%rs23689, %r16450;
	bfe.u32 	%r16451, %r16446, 0, 8;
	cvt.u16.u32 	%rs23690, %r16451;
	bfe.u32 	%r16452, %r16446, 8, 8;
	cvt.u16.u32 	%rs23691, %r16452;
	bfe.u32 	%r16453, %r16446, 16, 8;
	cvt.u16.u32 	%rs23692, %r16453;
	bfe.u32 	%r16454, %r16446, 24, 8;
	cvt.u16.u32 	%rs23693, %r16454;
	ld.local.v2.b32 	{%r16455, %r16456}, [%rd73+8];
	bfe.u32 	%r16457, %r16455, 0, 8;
	cvt.u16.u32 	%rs23694, %r16457;
	bfe.u32 	%r16458, %r16455, 8, 8;
	cvt.u16.u32 	%rs23695, %r16458;
	bfe.u32 	%r16459, %r16455, 16, 8;
	cvt.u16.u32 	%rs23696, %r16459;
	bfe.u32 	%r16460, %r16455, 24, 8;
	cvt.u16.u32 	%rs23697, %r16460;
	bfe.u32 	%r16461, %r16456, 0, 8;
	cvt.u16.u32 	%rs23698, %r16461;
	bfe.u32 	%r16462, %r16456, 8, 8;
	cvt.u16.u32 	%rs23699, %r16462;
	bfe.u32 	%r16463, %r16456, 16, 8;
	cvt.u16.u32 	%rs23700, %r16463;
	bfe.u32 	%r16464, %r16456, 24, 8;
	cvt.u16.u32 	%rs23701, %r16464;
	ld.local.v2.b32 	{%r16465, %r16466}, [%rd73+16];
	bfe.u32 	%r16467, %r16465, 0, 8;
	cvt.u16.u32 	%rs23702, %r16467;
	bfe.u32 	%r16468, %r16465, 8, 8;
	cvt.u16.u32 	%rs23703, %r16468;
	bfe.u32 	%r16469, %r16465, 16, 8;
	cvt.u16.u32 	%rs23704, %r16469;
	bfe.u32 	%r16470, %r16465, 24, 8;
	cvt.u16.u32 	%rs23705, %r16470;
	bfe.u32 	%r16471, %r16466, 0, 8;
	cvt.u16.u32 	%rs23706, %r16471;
	bfe.u32 	%r16472, %r16466, 8, 8;
	cvt.u16.u32 	%rs23707, %r16472;
	bfe.u32 	%r16473, %r16466, 16, 8;
	cvt.u16.u32 	%rs23708, %r16473;
	bfe.u32 	%r16474, %r16466, 24, 8;
	cvt.u16.u32 	%rs23709, %r16474;
	ld.local.v2.b32 	{%r16475, %r16476}, [%rd73+24];
	bfe.u32 	%r16477, %r16475, 0, 8;
	cvt.u16.u32 	%rs23710, %r16477;
	bfe.u32 	%r16478, %r16475, 8, 8;
	cvt.u16.u32 	%rs23711, %r16478;
	bfe.u32 	%r16479, %r16475, 16, 8;
	cvt.u16.u32 	%rs23712, %r16479;
	bfe.u32 	%r16480, %r16475, 24, 8;
	cvt.u16.u32 	%rs23713, %r16480;
	bfe.u32 	%r16481, %r16476, 0, 8;
	cvt.u16.u32 	%rs23714, %r16481;
	bfe.u32 	%r16482, %r16476, 8, 8;
	cvt.u16.u32 	%rs23715, %r16482;
	bfe.u32 	%r16483, %r16476, 16, 8;
	cvt.u16.u32 	%rs23716, %r16483;
	bfe.u32 	%r16484, %r16476, 24, 8;
	cvt.u16.u32 	%rs23717, %r16484;
	ld.local.v2.b32 	{%r16485, %r16486}, [%rd73+32];
	bfe.u32 	%r16487, %r16485, 0, 8;
	cvt.u16.u32 	%rs23718, %r16487;
	bfe.u32 	%r16488, %r16485, 8, 8;
	cvt.u16.u32 	%rs23719, %r16488;
	bfe.u32 	%r16489, %r16485, 16, 8;
	cvt.u16.u32 	%rs23720, %r16489;
	bfe.u32 	%r16490, %r16485, 24, 8;
	cvt.u16.u32 	%rs23721, %r16490;
	bfe.u32 	%r16491, %r16486, 0, 8;
	cvt.u16.u32 	%rs23722, %r16491;
	bfe.u32 	%r16492, %r16486, 8, 8;
	cvt.u16.u32 	%rs23723, %r16492;
	bfe.u32 	%r16493, %r16486, 16, 8;
	cvt.u16.u32 	%rs23724, %r16493;
	bfe.u32 	%r16494, %r16486, 24, 8;
	cvt.u16.u32 	%rs23725, %r16494;
	ld.local.v2.b32 	{%r16495, %r16496}, [%rd73+40];
	bfe.u32 	%r16497, %r16495, 0, 8;
	cvt.u16.u32 	%rs23726, %r16497;
	bfe.u32 	%r16498, %r16495, 8, 8;
	cvt.u16.u32 	%rs23727, %r16498;
	bfe.u32 	%r16499, %r16495, 16, 8;
	cvt.u16.u32 	%rs23728, %r16499;
	bfe.u32 	%r16500, %r16495, 24, 8;
	cvt.u16.u32 	%rs23729, %r16500;
	bfe.u32 	%r16501, %r16496, 0, 8;
	cvt.u16.u32 	%rs23730, %r16501;
	bfe.u32 	%r16502, %r16496, 8, 8;
	cvt.u16.u32 	%rs23731, %r16502;
	bfe.u32 	%r16503, %r16496, 16, 8;
	cvt.u16.u32 	%rs23732, %r16503;
	bfe.u32 	%r16504, %r16496, 24, 8;
	cvt.u16.u32 	%rs23733, %r16504;
	ld.local.v2.u8 	{%rs23734, %rs23735}, [%rd73+48];
	ld.local.u32 	%r33528, [%rd73+52];
	ld.local.f64 	%fd495, [%rd73+56];
$L__BB1_879:
	st.local.u32 	[%rd95], %r33558;
	cvt.u32.u16 	%r16505, %rs23693;
	cvt.u32.u16 	%r16506, %rs23692;
	prmt.b32 	%r16507, %r16506, %r16505, 0x3340U;
	cvt.u32.u16 	%r16508, %rs23691;
	cvt.u32.u16 	%r16509, %rs23690;
	prmt.b32 	%r16510, %r16509, %r16508, 0x3340U;
	prmt.b32 	%r16511, %r16510, %r16507, 0x5410U;
	cvt.u32.u16 	%r16512, %rs23689;
	cvt.u32.u16 	%r16513, %rs23688;
	prmt.b32 	%r16514, %r16513, %r16512, 0x3340U;
	cvt.u32.u16 	%r16515, %rs23687;
	cvt.u32.u16 	%r16516, %rs23686;
	prmt.b32 	%r16517, %r16516, %r16515, 0x3340U;
	prmt.b32 	%r16518, %r16517, %r16514, 0x5410U;
	st.local.v2.b32 	[%rd95+8], {%r16518, %r16511};
	cvt.u32.u16 	%r16519, %rs23701;
	cvt.u32.u16 	%r16520, %rs23700;
	prmt.b32 	%r16521, %r16520, %r16519, 0x3340U;
	cvt.u32.u16 	%r16522, %rs23699;
	cvt.u32.u16 	%r16523, %rs23698;
	prmt.b32 	%r16524, %r16523, %r16522, 0x3340U;
	prmt.b32 	%r16525, %r16524, %r16521, 0x5410U;
	cvt.u32.u16 	%r16526, %rs23697;
	cvt.u32.u16 	%r16527, %rs23696;
	prmt.b32 	%r16528, %r16527, %r16526, 0x3340U;
	cvt.u32.u16 	%r16529, %rs23695;
	cvt.u32.u16 	%r16530, %rs23694;
	prmt.b32 	%r16531, %r16530, %r16529, 0x3340U;
	prmt.b32 	%r16532, %r16531, %r16528, 0x5410U;
	st.local.v2.b32 	[%rd95+16], {%r16532, %r16525};
	cvt.u32.u16 	%r16533, %rs23709;
	cvt.u32.u16 	%r16534, %rs23708;
	prmt.b32 	%r16535, %r16534, %r16533, 0x3340U;
	cvt.u32.u16 	%r16536, %rs23707;
	cvt.u32.u16 	%r16537, %rs23706;
	prmt.b32 	%r16538, %r16537, %r16536, 0x3340U;
	prmt.b32 	%r16539, %r16538, %r16535, 0x5410U;
	cvt.u32.u16 	%r16540, %rs23705;
	cvt.u32.u16 	%r16541, %rs23704;
	prmt.b32 	%r16542, %r16541, %r16540, 0x3340U;
	cvt.u32.u16 	%r16543, %rs23703;
	cvt.u32.u16 	%r16544, %rs23702;
	prmt.b32 	%r16545, %r16544, %r16543, 0x3340U;
	prmt.b32 	%r16546, %r16545, %r16542, 0x5410U;
	st.local.v2.b32 	[%rd95+24], {%r16546, %r16539};
	cvt.u32.u16 	%r16547, %rs23717;
	cvt.u32.u16 	%r16548, %rs23716;
	prmt.b32 	%r16549, %r16548, %r16547, 0x3340U;
	cvt.u32.u16 	%r16550, %rs23715;
	cvt.u32.u16 	%r16551, %rs23714;
	prmt.b32 	%r16552, %r16551, %r16550, 0x3340U;
	prmt.b32 	%r16553, %r16552, %r16549, 0x5410U;
	cvt.u32.u16 	%r16554, %rs23713;
	cvt.u32.u16 	%r16555, %rs23712;
	prmt.b32 	%r16556, %r16555, %r16554, 0x3340U;
	cvt.u32.u16 	%r16557, %rs23711;
	cvt.u32.u16 	%r16558, %rs23710;
	prmt.b32 	%r16559, %r16558, %r16557, 0x3340U;
	prmt.b32 	%r16560, %r16559, %r16556, 0x5410U;
	st.local.v2.b32 	[%rd95+32], {%r16560, %r16553};
	cvt.u32.u16 	%r16561, %rs23725;
	cvt.u32.u16 	%r16562, %rs23724;
	prmt.b32 	%r16563, %r16562, %r16561, 0x3340U;
	cvt.u32.u16 	%r16564, %rs23723;
	cvt.u32.u16 	%r16565, %rs23722;
	prmt.b32 	%r16566, %r16565, %r16564, 0x3340U;
	prmt.b32 	%r16567, %r16566, %r16563, 0x5410U;
	cvt.u32.u16 	%r16568, %rs23721;
	cvt.u32.u16 	%r16569, %rs23720;
	prmt.b32 	%r16570, %r16569, %r16568, 0x3340U;
	cvt.u32.u16 	%r16571, %rs23719;
	cvt.u32.u16 	%r16572, %rs23718;
	prmt.b32 	%r16573, %r16572, %r16571, 0x3340U;
	prmt.b32 	%r16574, %r16573, %r16570, 0x5410U;
	st.local.v2.b32 	[%rd95+40], {%r16574, %r16567};
	cvt.u32.u16 	%r16575, %rs23733;
	cvt.u32.u16 	%r16576, %rs23732;
	prmt.b32 	%r16577, %r16576, %r16575, 0x3340U;
	cvt.u32.u16 	%r16578, %rs23731;
	cvt.u32.u16 	%r16579, %rs23730;
	prmt.b32 	%r16580, %r16579, %r16578, 0x3340U;
	prmt.b32 	%r16581, %r16580, %r16577, 0x5410U;
	cvt.u32.u16 	%r16582, %rs23729;
	cvt.u32.u16 	%r16583, %rs23728;
	prmt.b32 	%r16584, %r16583, %r16582, 0x3340U;
	cvt.u32.u16 	%r16585, %rs23727;
	cvt.u32.u16 	%r16586, %rs23726;
	prmt.b32 	%r16587, %r16586, %r16585, 0x3340U;
	prmt.b32 	%r16588, %r16587, %r16584, 0x5410U;
	st.local.v2.b32 	[%rd95+48], {%r16588, %r16581};
	st.local.v2.u8 	[%rd95+56], {%rs23734, %rs23735};
	st.local.u32 	[%rd95+60], %r33528;
	st.local.f64 	[%rd95+64], %fd495;
	st.local.u32 	[%rd90], %r33475;
	cvt.u32.u16 	%r16589, %rs23143;
	cvt.u32.u16 	%r16590, %rs23142;
	prmt.b32 	%r16591, %r16590, %r16589, 0x3340U;
	cvt.u32.u16 	%r16592, %rs23141;
	cvt.u32.u16 	%r16593, %rs23140;
	prmt.b32 	%r16594, %r16593, %r16592, 0x3340U;
	prmt.b32 	%r16595, %r16594, %r16591, 0x5410U;
	cvt.u32.u16 	%r16596, %rs23139;
	cvt.u32.u16 	%r16597, %rs23138;
	prmt.b32 	%r16598, %r16597, %r16596, 0x3340U;
	cvt.u32.u16 	%r16599, %rs23137;
	cvt.u32.u16 	%r16600, %rs23136;
	prmt.b32 	%r16601, %r16600, %r16599, 0x3340U;
	prmt.b32 	%r16602, %r16601, %r16598, 0x5410U;
	st.local.v2.b32 	[%rd90+8], {%r16602, %r16595};
	cvt.u32.u16 	%r16603, %rs23151;
	cvt.u32.u16 	%r16604, %rs23150;
	prmt.b32 	%r16605, %r16604, %r16603, 0x3340U;
	cvt.u32.u16 	%r16606, %rs23149;
	cvt.u32.u16 	%r16607, %rs23148;
	prmt.b32 	%r16608, %r16607, %r16606, 0x3340U;
	prmt.b32 	%r16609, %r16608, %r16605, 0x5410U;
	cvt.u32.u16 	%r16610, %rs23147;
	cvt.u32.u16 	%r16611, %rs23146;
	prmt.b32 	%r16612, %r16611, %r16610, 0x3340U;
	cvt.u32.u16 	%r16613, %rs23145;
	cvt.u32.u16 	%r16614, %rs23144;
	prmt.b32 	%r16615, %r16614, %r16613, 0x3340U;
	prmt.b32 	%r16616, %r16615, %r16612, 0x5410U;
	st.local.v2.b32 	[%rd90+16], {%r16616, %r16609};
	cvt.u32.u16 	%r16617, %rs23159;
	cvt.u32.u16 	%r16618, %rs23158;
	prmt.b32 	%r16619, %r16618, %r16617, 0x3340U;
	cvt.u32.u16 	%r16620, %rs23157;
	cvt.u32.u16 	%r16621, %rs23156;
	prmt.b32 	%r16622, %r16621, %r16620, 0x3340U;
	prmt.b32 	%r16623, %r16622, %r16619, 0x5410U;
	cvt.u32.u16 	%r16624, %rs23155;
	cvt.u32.u16 	%r16625, %rs23154;
	prmt.b32 	%r16626, %r16625, %r16624, 0x3340U;
	cvt.u32.u16 	%r16627, %rs23153;
	cvt.u32.u16 	%r16628, %rs23152;
	prmt.b32 	%r16629, %r16628, %r16627, 0x3340U;
	prmt.b32 	%r16630, %r16629, %r16626, 0x5410U;
	st.local.v2.b32 	[%rd90+24], {%r16630, %r16623};
	cvt.u32.u16 	%r16631, %rs23167;
	cvt.u32.u16 	%r16632, %rs23166;
	prmt.b32 	%r16633, %r16632, %r16631, 0x3340U;
	cvt.u32.u16 	%r16634, %rs23165;
	cvt.u32.u16 	%r16635, %rs23164;
	prmt.b32 	%r16636, %r16635, %r16634, 0x3340U;
	prmt.b32 	%r16637, %r16636, %r16633, 0x5410U;
	cvt.u32.u16 	%r16638, %rs23163;
	cvt.u32.u16 	%r16639, %rs23162;
	prmt.b32 	%r16640, %r16639, %r16638, 0x3340U;
	cvt.u32.u16 	%r16641, %rs23161;
	cvt.u32.u16 	%r16642, %rs23160;
	prmt.b32 	%r16643, %r16642, %r16641, 0x3340U;
	prmt.b32 	%r16644, %r16643, %r16640, 0x5410U;
	st.local.v2.b32 	[%rd90+32], {%r16644, %r16637};
	cvt.u32.u16 	%r16645, %rs23175;
	cvt.u32.u16 	%r16646, %rs23174;
	prmt.b32 	%r16647, %r16646, %r16645, 0x3340U;
	cvt.u32.u16 	%r16648, %rs23173;
	cvt.u32.u16 	%r16649, %rs23172;
	prmt.b32 	%r16650, %r16649, %r16648, 0x3340U;
	prmt.b32 	%r16651, %r16650, %r16647, 0x5410U;
	cvt.u32.u16 	%r16652, %rs23171;
	cvt.u32.u16 	%r16653, %rs23170;
	prmt.b32 	%r16654, %r16653, %r16652, 0x3340U;
	cvt.u32.u16 	%r16655, %rs23169;
	cvt.u32.u16 	%r16656, %rs23168;
	prmt.b32 	%r16657, %r16656, %r16655, 0x3340U;
	prmt.b32 	%r16658, %r16657, %r16654, 0x5410U;
	st.local.v2.b32 	[%rd90+40], {%r16658, %r16651};
	cvt.u32.u16 	%r16659, %rs23183;
	cvt.u32.u16 	%r16660, %rs23182;
	prmt.b32 	%r16661, %r16660, %r16659, 0x3340U;
	cvt.u32.u16 	%r16662, %rs23181;
	cvt.u32.u16 	%r16663, %rs23180;
	prmt.b32 	%r16664, %r16663, %r16662, 0x3340U;
	prmt.b32 	%r16665, %r16664, %r16661, 0x5410U;
	cvt.u32.u16 	%r16666, %rs23179;
	cvt.u32.u16 	%r16667, %rs23178;
	prmt.b32 	%r16668, %r16667, %r16666, 0x3340U;
	cvt.u32.u16 	%r16669, %rs23177;
	cvt.u32.u16 	%r16670, %rs23176;
	prmt.b32 	%r16671, %r16670, %r16669, 0x3340U;
	prmt.b32 	%r16672, %r16671, %r16668, 0x5410U;
	st.local.v2.b32 	[%rd90+48], {%r16672, %r16665};
	st.local.v2.u8 	[%rd90+56], {%rs23184, %rs23185};
	st.local.u32 	[%rd90+60], %r33476;
	st.local.f64 	[%rd90+64], %fd484;
	mov.u32 	%r16673, %tid.x;
	setp.lt.u32 	%p385, %r16673, 32;
	@%p385 bra 	$L__BB1_894;
	add.s32 	%r1733, %r33537, %r33475;
	setp.ne.s32 	%p386, %r33537, 0;
	@%p386 bra 	$L__BB1_892;
	mov.b16 	%rs17101, 0;
	st.local.u8 	[%rd72], %rs17101;
	add.s32 	%r16675, %r33536, %r33476;
	st.local.u32 	[%rd72+52], %r16675;
	add.f64 	%fd348, %fd484, %fd497;
	st.local.f64 	[%rd72+56], %fd348;
	mov.b32 	%r33529, 0;
$L__BB1_882:
	mov.u32 	%r1734, %r33529;
	cvt.u64.u32 	%rd1991, %r1734;
	add.s64 	%rd1992, %rd72, %rd1991;
	ld.local.u8 	%rs17102, [%rd1992];
	setp.ne.s16 	%p387, %rs17102, 0;
	add.s32 	%r33529, %r1734, 1;
	@%p387 bra 	$L__BB1_882;
	and.b16  	%rs17103, %rs23136, 255;
	setp.eq.s16 	%p388, %rs17103, 0;
	mov.u32 	%r33531, %r1734;
	@%p388 bra 	$L__BB1_886;
	mov.b32 	%r33530, 0;
$L__BB1_885:
	add.s32 	%r16677, %r33530, %r1734;
	cvt.u64.u32 	%rd1993, %r16677;
	add.s64 	%rd1994, %rd90, %rd1993;
	ld.local.u8 	%rs17104, [%rd1994+8];
	add.s64 	%rd1995, %rd72, %rd1993;
	st.local.u8 	[%rd1995], %rs17104;
	add.s32 	%r1737, %r33530, 1;
	add.s32 	%r33531, %r1737, %r1734;
	cvt.u64.u32 	%rd1996, %r33530;
	add.s64 	%rd1997, %rd90, %rd1996;
	ld.local.u8 	%rs17105, [%rd1997+9];
	setp.ne.s16 	%p389, %rs17105, 0;
	mov.u32 	%r33530, %r1737;
	@%p389 bra 	$L__BB1_885;
$L__BB1_886:
	cvt.u64.u32 	%rd1998, %r33531;
	add.s64 	%rd1999, %rd72, %rd1998;
	mov.b16 	%rs17106, 0;
	st.local.u8 	[%rd1999+1], %rs17106;
	mov.b32 	%r33532, 0;
$L__BB1_887:
	mov.u32 	%r1740, %r33532;
	cvt.u64.u32 	%rd2000, %r1740;
	add.s64 	%rd2001, %rd72, %rd2000;
	ld.local.u8 	%rs17107, [%rd2001];
	setp.ne.s16 	%p390, %rs17107, 0;
	add.s32 	%r33532, %r1740, 1;
	@%p390 bra 	$L__BB1_887;
	and.b16  	%rs17108, %rs23835, 255;
	setp.eq.s16 	%p391, %rs17108, 0;
	mov.u32 	%r33534, %r1740;
	@%p391 bra 	$L__BB1_891;
	mov.b32 	%r33533, 0;
$L__BB1_890:
	add.s32 	%r16680, %r33533, %r1740;
	cvt.u64.u32 	%rd2002, %r16680;
	add.s64 	%rd2003, %rd93, %rd2002;
	ld.local.u8 	%rs17109, [%rd2003+8];
	add.s64 	%rd2004, %rd72, %rd2002;
	st.local.u8 	[%rd2004], %rs17109;
	add.s32 	%r1743, %r33533, 1;
	add.s32 	%r33534, %r1743, %r1740;
	cvt.u64.u32 	%rd2005, %r33533;
	add.s64 	%rd2006, %rd93, %rd2005;
	ld.local.u8 	%rs17110, [%rd2006+9];
	setp.ne.s16 	%p392, %rs17110, 0;
	mov.u32 	%r33533, %r1743;
	@%p392 bra 	$L__BB1_890;
$L__BB1_891:
	cvt.u64.u32 	%rd2007, %r33534;
	add.s64 	%rd2008, %rd72, %rd2007;
	mov.b16 	%rs17111, 0;
	st.local.u8 	[%rd2008+1], %rs17111;
	ld.local.v2.b32 	{%r16681, %r16682}, [%rd72];
	bfe.u32 	%r16683, %r16681, 0, 8;
	cvt.u16.u32 	%rs23835, %r16683;
	bfe.u32 	%r16684, %r16681, 8, 8;
	cvt.u16.u32 	%rs23834, %r16684;
	bfe.u32 	%r16685, %r16681, 16, 8;
	cvt.u16.u32 	%rs23833, %r16685;
	bfe.u32 	%r16686, %r16681, 24, 8;
	cvt.u16.u32 	%rs23832, %r16686;
	bfe.u32 	%r16687, %r16682, 0, 8;
	cvt.u16.u32 	%rs23831, %r16687;
	bfe.u32 	%r16688, %r16682, 8, 8;
	cvt.u16.u32 	%rs23830, %r16688;
	bfe.u32 	%r16689, %r16682, 16, 8;
	cvt.u16.u32 	%rs23829, %r16689;
	bfe.u32 	%r16690, %r16682, 24, 8;
	cvt.u16.u32 	%rs23828, %r16690;
	ld.local.v2.b32 	{%r16691, %r16692}, [%rd72+8];
	bfe.u32 	%r16693, %r16691, 0, 8;
	cvt.u16.u32 	%rs23827, %r16693;
	bfe.u32 	%r16694, %r16691, 8, 8;
	cvt.u16.u32 	%rs23826, %r16694;
	bfe.u32 	%r16695, %r16691, 16, 8;
	cvt.u16.u32 	%rs23825, %r16695;
	bfe.u32 	%r16696, %r16691, 24, 8;
	cvt.u16.u32 	%rs23824, %r16696;
	bfe.u32 	%r16697, %r16692, 0, 8;
	cvt.u16.u32 	%rs23823, %r16697;
	bfe.u32 	%r16698, %r16692, 8, 8;
	cvt.u16.u32 	%rs23822, %r16698;
	bfe.u32 	%r16699, %r16692, 16, 8;
	cvt.u16.u32 	%rs23821, %r16699;
	bfe.u32 	%r16700, %r16692, 24, 8;
	cvt.u16.u32 	%rs23820, %r16700;
	ld.local.v2.b32 	{%r16701, %r16702}, [%rd72+16];
	bfe.u32 	%r16703, %r16701, 0, 8;
	cvt.u16.u32 	%rs23819, %r16703;
	bfe.u32 	%r16704, %r16701, 8, 8;
	cvt.u16.u32 	%rs23818, %r16704;
	bfe.u32 	%r16705, %r16701, 16, 8;
	cvt.u16.u32 	%rs23817, %r16705;
	bfe.u32 	%r16706, %r16701, 24, 8;
	cvt.u16.u32 	%rs23816, %r16706;
	bfe.u32 	%r16707, %r16702, 0, 8;
	cvt.u16.u32 	%rs23815, %r16707;
	bfe.u32 	%r16708, %r16702, 8, 8;
	cvt.u16.u32 	%rs23814, %r16708;
	bfe.u32 	%r16709, %r16702, 16, 8;
	cvt.u16.u32 	%rs23813, %r16709;
	bfe.u32 	%r16710, %r16702, 24, 8;
	cvt.u16.u32 	%rs23812, %r16710;
	ld.local.v2.b32 	{%r16711, %r16712}, [%rd72+24];
	bfe.u32 	%r16713, %r16711, 0, 8;
	cvt.u16.u32 	%rs23811, %r16713;
	bfe.u32 	%r16714, %r16711, 8, 8;
	cvt.u16.u32 	%rs23810, %r16714;
	bfe.u32 	%r16715, %r16711, 16, 8;
	cvt.u16.u32 	%rs23809, %r16715;
	bfe.u32 	%r16716, %r16711, 24, 8;
	cvt.u16.u32 	%rs23808, %r16716;
	bfe.u32 	%r16717, %r16712, 0, 8;
	cvt.u16.u32 	%rs23807, %r16717;
	bfe.u32 	%r16718, %r16712, 8, 8;
	cvt.u16.u32 	%rs23806, %r16718;
	bfe.u32 	%r16719, %r16712, 16, 8;
	cvt.u16.u32 	%rs23805, %r16719;
	bfe.u32 	%r16720, %r16712, 24, 8;
	cvt.u16.u32 	%rs23804, %r16720;
	ld.local.v2.b32 	{%r16721, %r16722}, [%rd72+32];
	bfe.u32 	%r16723, %r16721, 0, 8;
	cvt.u16.u32 	%rs23803, %r16723;
	bfe.u32 	%r16724, %r16721, 8, 8;
	cvt.u16.u32 	%rs23802, %r16724;
	bfe.u32 	%r16725, %r16721, 16, 8;
	cvt.u16.u32 	%rs23801, %r16725;
	bfe.u32 	%r16726, %r16721, 24, 8;
	cvt.u16.u32 	%rs23800, %r16726;
	bfe.u32 	%r16727, %r16722, 0, 8;
	cvt.u16.u32 	%rs23799, %r16727;
	bfe.u32 	%r16728, %r16722, 8, 8;
	cvt.u16.u32 	%rs23798, %r16728;
	bfe.u32 	%r16729, %r16722, 16, 8;
	cvt.u16.u32 	%rs23797, %r16729;
	bfe.u32 	%r16730, %r16722, 24, 8;
	cvt.u16.u32 	%rs23796, %r16730;
	ld.local.v2.b32 	{%r16731, %r16732}, [%rd72+40];
	bfe.u32 	%r16733, %r16731, 0, 8;
	cvt.u16.u32 	%rs23795, %r16733;
	bfe.u32 	%r16734, %r16731, 8, 8;
	cvt.u16.u32 	%rs23794, %r16734;
	bfe.u32 	%r16735, %r16731, 16, 8;
	cvt.u16.u32 	%rs23793, %r16735;
	bfe.u32 	%r16736, %r16731, 24, 8;
	cvt.u16.u32 	%rs23792, %r16736;
	bfe.u32 	%r16737, %r16732, 0, 8;
	cvt.u16.u32 	%rs23791, %r16737;
	bfe.u32 	%r16738, %r16732, 8, 8;
	cvt.u16.u32 	%rs23790, %r16738;
	bfe.u32 	%r16739, %r16732, 16, 8;
	cvt.u16.u32 	%rs23789, %r16739;
	bfe.u32 	%r16740, %r16732, 24, 8;
	cvt.u16.u32 	%rs23788, %r16740;
	ld.local.v2.u8 	{%rs23787, %rs23786}, [%rd72+48];
	ld.local.u32 	%r33536, [%rd72+52];
	ld.local.f64 	%fd497, [%rd72+56];
$L__BB1_892:
	st.local.u32 	[%rd93], %r1733;
	cvt.u32.u16 	%r16741, %rs23828;
	cvt.u32.u16 	%r16742, %rs23829;
	prmt.b32 	%r16743, %r16742, %r16741, 0x3340U;
	cvt.u32.u16 	%r16744, %rs23830;
	cvt.u32.u16 	%r16745, %rs23831;
	prmt.b32 	%r16746, %r16745, %r16744, 0x3340U;
	prmt.b32 	%r16747, %r16746, %r16743, 0x5410U;
	cvt.u32.u16 	%r16748, %rs23832;
	cvt.u32.u16 	%r16749, %rs23833;
	prmt.b32 	%r16750, %r16749, %r16748, 0x3340U;
	cvt.u32.u16 	%r16751, %rs23834;
	cvt.u32.u16 	%r16752, %rs23835;
	prmt.b32 	%r16753, %r16752, %r16751, 0x3340U;
	prmt.b32 	%r16754, %r16753, %r16750, 0x5410U;
	st.local.v2.b32 	[%rd93+8], {%r16754, %r16747};
	cvt.u32.u16 	%r16755, %rs23820;
	cvt.u32.u16 	%r16756, %rs23821;
	prmt.b32 	%r16757, %r16756, %r16755, 0x3340U;
	cvt.u32.u16 	%r16758, %rs23822;
	cvt.u32.u16 	%r16759, %rs23823;
	prmt.b32 	%r16760, %r16759, %r16758, 0x3340U;
	prmt.b32 	%r16761, %r16760, %r16757, 0x5410U;
	cvt.u32.u16 	%r16762, %rs23824;
	cvt.u32.u16 	%r16763, %rs23825;
	prmt.b32 	%r16764, %r16763, %r16762, 0x3340U;
	cvt.u32.u16 	%r16765, %rs23826;
	cvt.u32.u16 	%r16766, %rs23827;
	prmt.b32 	%r16767, %r16766, %r16765, 0x3340U;
	prmt.b32 	%r16768, %r16767, %r16764, 0x5410U;
	st.local.v2.b32 	[%rd93+16], {%r16768, %r16761};
	cvt.u32.u16 	%r16769, %rs23812;
	cvt.u32.u16 	%r16770, %rs23813;
	prmt.b32 	%r16771, %r16770, %r16769, 0x3340U;
	cvt.u32.u16 	%r16772, %rs23814;
	cvt.u32.u16 	%r16773, %rs23815;
	prmt.b32 	%r16774, %r16773, %r16772, 0x3340U;
	prmt.b32 	%r16775, %r16774, %r16771, 0x5410U;
	cvt.u32.u16 	%r16776, %rs23816;
	cvt.u32.u16 	%r16777, %rs23817;
	prmt.b32 	%r16778, %r16777, %r16776, 0x3340U;
	cvt.u32.u16 	%r16779, %rs23818;
	cvt.u32.u16 	%r16780, %rs23819;
	prmt.b32 	%r16781, %r16780, %r16779, 0x3340U;
	prmt.b32 	%r16782, %r16781, %r16778, 0x5410U;
	st.local.v2.b32 	[%rd93+24], {%r16782, %r16775};
	cvt.u32.u16 	%r16783, %rs23804;
	cvt.u32.u16 	%r16784, %rs23805;
	prmt.b32 	%r16785, %r16784, %r16783, 0x3340U;
	cvt.u32.u16 	%r16786, %rs23806;
	cvt.u32.u16 	%r16787, %rs23807;
	prmt.b32 	%r16788, %r16787, %r16786, 0x3340U;
	prmt.b32 	%r16789, %r16788, %r16785, 0x5410U;
	cvt.u32.u16 	%r16790, %rs23808;
	cvt.u32.u16 	%r16791, %rs23809;
	prmt.b32 	%r16792, %r16791, %r16790, 0x3340U;
	cvt.u32.u16 	%r16793, %rs23810;
	cvt.u32.u16 	%r16794, %rs23811;
	prmt.b32 	%r16795, %r16794, %r16793, 0x3340U;
	prmt.b32 	%r16796, %r16795, %r16792, 0x5410U;
	st.local.v2.b32 	[%rd93+32], {%r16796, %r16789};
	cvt.u32.u16 	%r16797, %rs23796;
	cvt.u32.u16 	%r16798, %rs23797;
	prmt.b32 	%r16799, %r16798, %r16797, 0x3340U;
	cvt.u32.u16 	%r16800, %rs23798;
	cvt.u32.u16 	%r16801, %rs23799;
	prmt.b32 	%r16802, %r16801, %r16800, 0x3340U;
	prmt.b32 	%r16803, %r16802, %r16799, 0x5410U;
	cvt.u32.u16 	%r16804, %rs23800;
	cvt.u32.u16 	%r16805, %rs23801;
	prmt.b32 	%r16806, %r16805, %r16804, 0x3340U;
	cvt.u32.u16 	%r16807, %rs23802;
	cvt.u32.u16 	%r16808, %rs23803;
	prmt.b32 	%r16809, %r16808, %r16807, 0x3340U;
	prmt.b32 	%r16810, %r16809, %r16806, 0x5410U;
	st.local.v2.b32 	[%rd93+40], {%r16810, %r16803};
	cvt.u32.u16 	%r16811, %rs23788;
	cvt.u32.u16 	%r16812, %rs23789;
	prmt.b32 	%r16813, %r16812, %r16811, 0x3340U;
	cvt.u32.u16 	%r16814, %rs23790;
	cvt.u32.u16 	%r16815, %rs23791;
	prmt.b32 	%r16816, %r16815, %r16814, 0x3340U;
	prmt.b32 	%r16817, %r16816, %r16813, 0x5410U;
	cvt.u32.u16 	%r16818, %rs23792;
	cvt.u32.u16 	%r16819, %rs23793;
	prmt.b32 	%r16820, %r16819, %r16818, 0x3340U;
	cvt.u32.u16 	%r16821, %rs23794;
	cvt.u32.u16 	%r16822, %rs23795;
	prmt.b32 	%r16823, %r16822, %r16821, 0x3340U;
	prmt.b32 	%r16824, %r16823, %r16820, 0x5410U;
	st.local.v2.b32 	[%rd93+48], {%r16824, %r16817};
	st.local.v2.u8 	[%rd93+56], {%rs23787, %rs23786};
	st.local.u32 	[%rd93+60], %r33536;
	st.local.f64 	[%rd93+64], %fd497;
	setp.ne.s32 	%p393, %r12692, 0;
	mov.u32 	%r33537, %r1733;
	@%p393 bra 	$L__BB1_894;
	st.local.u32 	[%rd93], %r33475;
	cvt.u32.u16 	%r16825, %rs23143;
	cvt.u32.u16 	%r16826, %rs23142;
	prmt.b32 	%r16827, %r16826, %r16825, 0x3340U;
	cvt.u32.u16 	%r16828, %rs23141;
	cvt.u32.u16 	%r16829, %rs23140;
	prmt.b32 	%r16830, %r16829, %r16828, 0x3340U;
	prmt.b32 	%r16831, %r16830, %r16827, 0x5410U;
	cvt.u32.u16 	%r16832, %rs23139;
	cvt.u32.u16 	%r16833, %rs23138;
	prmt.b32 	%r16834, %r16833, %r16832, 0x3340U;
	cvt.u32.u16 	%r16835, %rs23137;
	cvt.u32.u16 	%r16836, %rs23136;
	prmt.b32 	%r16837, %r16836, %r16835, 0x3340U;
	prmt.b32 	%r16838, %r16837, %r16834, 0x5410U;
	st.local.v2.b32 	[%rd93+8], {%r16838, %r16831};
	cvt.u32.u16 	%r16839, %rs23151;
	cvt.u32.u16 	%r16840, %rs23150;
	prmt.b32 	%r16841, %r16840, %r16839, 0x3340U;
	cvt.u32.u16 	%r16842, %rs23149;
	cvt.u32.u16 	%r16843, %rs23148;
	prmt.b32 	%r16844, %r16843, %r16842, 0x3340U;
	prmt.b32 	%r16845, %r16844, %r16841, 0x5410U;
	cvt.u32.u16 	%r16846, %rs23147;
	cvt.u32.u16 	%r16847, %rs23146;
	prmt.b32 	%r16848, %r16847, %r16846, 0x3340U;
	cvt.u32.u16 	%r16849, %rs23145;
	cvt.u32.u16 	%r16850, %rs23144;
	prmt.b32 	%r16851, %r16850, %r16849, 0x3340U;
	prmt.b32 	%r16852, %r16851, %r16848, 0x5410U;
	st.local.v2.b32 	[%rd93+16], {%r16852, %r16845};
	cvt.u32.u16 	%r16853, %rs23159;
	cvt.u32.u16 	%r16854, %rs23158;
	prmt.b32 	%r16855, %r16854, %r16853, 0x3340U;
	cvt.u32.u16 	%r16856, %rs23157;
	cvt.u32.u16 	%r16857, %rs23156;
	prmt.b32 	%r16858, %r16857, %r16856, 0x3340U;
	prmt.b32 	%r16859, %r16858, %r16855, 0x5410U;
	cvt.u32.u16 	%r16860, %rs23155;
	cvt.u32.u16 	%r16861, %rs23154;
	prmt.b32 	%r16862, %r16861, %r16860, 0x3340U;
	cvt.u32.u16 	%r16863, %rs23153;
	cvt.u32.u16 	%r16864, %rs23152;
	prmt.b32 	%r16865, %r16864, %r16863, 0x3340U;
	prmt.b32 	%r16866, %r16865, %r16862, 0x5410U;
	st.local.v2.b32 	[%rd93+24], {%r16866, %r16859};
	cvt.u32.u16 	%r16867, %rs23167;
	cvt.u32.u16 	%r16868, %rs23166;
	prmt.b32 	%r16869, %r16868, %r16867, 0x3340U;
	cvt.u32.u16 	%r16870, %rs23165;
	cvt.u32.u16 	%r16871, %rs23164;
	prmt.b32 	%r16872, %r16871, %r16870, 0x3340U;
	prmt.b32 	%r16873, %r16872, %r16869, 0x5410U;
	cvt.u32.u16 	%r16874, %rs23163;
	cvt.u32.u16 	%r16875, %rs23162;
	prmt.b32 	%r16876, %r16875, %r16874, 0x3340U;
	cvt.u32.u16 	%r16877, %rs23161;
	cvt.u32.u16 	%r16878, %rs23160;
	prmt.b32 	%r16879, %r16878, %r16877, 0x3340U;
	prmt.b32 	%r16880, %r16879, %r16876, 0x5410U;
	st.local.v2.b32 	[%rd93+32], {%r16880, %r16873};
	cvt.u32.u16 	%r16881, %rs23175;
	cvt.u32.u16 	%r16882, %rs23174;
	prmt.b32 	%r16883, %r16882, %r16881, 0x3340U;
	cvt.u32.u16 	%r16884, %rs23173;
	cvt.u32.u16 	%r16885, %rs23172;
	prmt.b32 	%r16886, %r16885, %r16884, 0x3340U;
	prmt.b32 	%r16887, %r16886, %r16883, 0x5410U;
	cvt.u32.u16 	%r16888, %rs23171;
	cvt.u32.u16 	%r16889, %rs23170;
	prmt.b32 	%r16890, %r16889, %r16888, 0x3340U;
	cvt.u32.u16 	%r16891, %rs23169;
	cvt.u32.u16 	%r16892, %rs23168;
	prmt.b32 	%r16893, %r16892, %r16891, 0x3340U;
	prmt.b32 	%r16894, %r16893, %r16890, 0x5410U;
	st.local.v2.b32 	[%rd93+40], {%r16894, %r16887};
	cvt.u32.u16 	%r16895, %rs23183;
	cvt.u32.u16 	%r16896, %rs23182;
	prmt.b32 	%r16897, %r16896, %r16895, 0x3340U;
	cvt.u32.u16 	%r16898, %rs23181;
	cvt.u32.u16 	%r16899, %rs23180;
	prmt.b32 	%r16900, %r16899, %r16898, 0x3340U;
	prmt.b32 	%r16901, %r16900, %r16897, 0x5410U;
	cvt.u32.u16 	%r16902, %rs23179;
	cvt.u32.u16 	%r16903, %rs23178;
	prmt.b32 	%r16904, %r16903, %r16902, 0x3340U;
	cvt.u32.u16 	%r16905, %rs23177;
	cvt.u32.u16 	%r16906, %rs23176;
	prmt.b32 	%r16907, %r16906, %r16905, 0x3340U;
	prmt.b32 	%r16908, %r16907, %r16904, 0x5410U;
	st.local.v2.b32 	[%rd93+48], {%r16908, %r16901};
	st.local.v2.u8 	[%rd93+56], {%rs23184, %rs23185};
	st.local.u32 	[%rd93+60], %r33476;
	st.local.f64 	[%rd93+64], %fd484;
	mov.f64 	%fd497, %fd484;
	mov.u32 	%r33536, %r33476;
	mov.u16 	%rs23786, %rs23185;
	mov.u16 	%rs23787, %rs23184;
	mov.u16 	%rs23788, %rs23183;
	mov.u16 	%rs23789, %rs23182;
	mov.u16 	%rs23790, %rs23181;
	mov.u16 	%rs23791, %rs23180;
	mov.u16 	%rs23792, %rs23179;
	mov.u16 	%rs23793, %rs23178;
	mov.u16 	%rs23794, %rs23177;
	mov.u16 	%rs23795, %rs23176;
	mov.u16 	%rs23796, %rs23175;
	mov.u16 	%rs23797, %rs23174;
	mov.u16 	%rs23798, %rs23173;
	mov.u16 	%rs23799, %rs23172;
	mov.u16 	%rs23800, %rs23171;
	mov.u16 	%rs23801, %rs23170;
	mov.u16 	%rs23802, %rs23169;
	mov.u16 	%rs23803, %rs23168;
	mov.u16 	%rs23804, %rs23167;
	mov.u16 	%rs23805, %rs23166;
	mov.u16 	%rs23806, %rs23165;
	mov.u16 	%rs23807, %rs23164;
	mov.u16 	%rs23808, %rs23163;
	mov.u16 	%rs23809, %rs23162;
	mov.u16 	%rs23810, %rs23161;
	mov.u16 	%rs23811, %rs23160;
	mov.u16 	%rs23812, %rs23159;
	mov.u16 	%rs23813, %rs23158;
	mov.u16 	%rs23814, %rs23157;
	mov.u16 	%rs23815, %rs23156;
	mov.u16 	%rs23816, %rs23155;
	mov.u16 	%rs23817, %rs23154;
	mov.u16 	%rs23818, %rs23153;
	mov.u16 	%rs23819, %rs23152;
	mov.u16 	%rs23820, %rs23151;
	mov.u16 	%rs23821, %rs23150;
	mov.u16 	%rs23822, %rs23149;
	mov.u16 	%rs23823, %rs23148;
	mov.u16 	%rs23824, %rs23147;
	mov.u16 	%rs23825, %rs23146;
	mov.u16 	%rs23826, %rs23145;
	mov.u16 	%rs23827, %rs23144;
	mov.u16 	%rs23828, %rs23143;
	mov.u16 	%rs23829, %rs23142;
	mov.u16 	%rs23830, %rs23141;
	mov.u16 	%rs23831, %rs23140;
	mov.u16 	%rs23832, %rs23139;
	mov.u16 	%rs23833, %rs23138;
	mov.u16 	%rs23834, %rs23137;
	mov.u16 	%rs23835, %rs23136;
	mov.u32 	%r33537, %r33475;
$L__BB1_894:
	mov.u32 	%r16909, %tid.x;
	setp.eq.s32 	%p394, %r16909, 0;
	st.local.u32 	[%rd70], %r33537;
	cvt.u32.u16 	%r16910, %rs23828;
	cvt.u32.u16 	%r16911, %rs23829;
	prmt.b32 	%r16912, %r16911, %r16910, 0x3340U;
	cvt.u32.u16 	%r16913, %rs23830;
	cvt.u32.u16 	%r16914, %rs23831;
	prmt.b32 	%r16915, %r16914, %r16913, 0x3340U;
	prmt.b32 	%r16916, %r16915, %r16912, 0x5410U;
	cvt.u32.u16 	%r16917, %rs23832;
	cvt.u32.u16 	%r16918, %rs23833;
	prmt.b32 	%r16919, %r16918, %r16917, 0x3340U;
	cvt.u32.u16 	%r16920, %rs23834;
	cvt.u32.u16 	%r16921, %rs23835;
	prmt.b32 	%r16922, %r16921, %r16920, 0x3340U;
	prmt.b32 	%r16923, %r16922, %r16919, 0x5410U;
	st.local.v2.b32 	[%rd70+8], {%r16923, %r16916};
	cvt.u32.u16 	%r16924, %rs23820;
	cvt.u32.u16 	%r16925, %rs23821;
	prmt.b32 	%r16926, %r16925, %r16924, 0x3340U;
	cvt.u32.u16 	%r16927, %rs23822;
	cvt.u32.u16 	%r16928, %rs23823;
	prmt.b32 	%r16929, %r16928, %r16927, 0x3340U;
	prmt.b32 	%r16930, %r16929, %r16926, 0x5410U;
	cvt.u32.u16 	%r16931, %rs23824;
	cvt.u32.u16 	%r16932, %rs23825;
	prmt.b32 	%r16933, %r16932, %r16931, 0x3340U;
	cvt.u32.u16 	%r16934, %rs23826;
	cvt.u32.u16 	%r16935, %rs23827;
	prmt.b32 	%r16936, %r16935, %r16934, 0x3340U;
	prmt.b32 	%r16937, %r16936, %r16933, 0x5410U;
	st.local.v2.b32 	[%rd70+16], {%r16937, %r16930};
	cvt.u32.u16 	%r16938, %rs23812;
	cvt.u32.u16 	%r16939, %rs23813;
	prmt.b32 	%r16940, %r16939, %r16938, 0x3340U;
	cvt.u32.u16 	%r16941, %rs23814;
	cvt.u32.u16 	%r16942, %rs23815;
	prmt.b32 	%r16943, %r16942, %r16941, 0x3340U;
	prmt.b32 	%r16944, %r16943, %r16940, 0x5410U;
	cvt.u32.u16 	%r16945, %rs23816;
	cvt.u32.u16 	%r16946, %rs23817;
	prmt.b32 	%r16947, %r16946, %r16945, 0x3340U;
	cvt.u32.u16 	%r16948, %rs23818;
	cvt.u32.u16 	%r16949, %rs23819;
	prmt.b32 	%r16950, %r16949, %r16948, 0x3340U;
	prmt.b32 	%r16951, %r16950, %r16947, 0x5410U;
	st.local.v2.b32 	[%rd70+24], {%r16951, %r16944};
	cvt.u32.u16 	%r16952, %rs23804;
	cvt.u32.u16 	%r16953, %rs23805;
	prmt.b32 	%r16954, %r16953, %r16952, 0x3340U;
	cvt.u32.u16 	%r16955, %rs23806;
	cvt.u32.u16 	%r16956, %rs23807;
	prmt.b32 	%r16957, %r16956, %r16955, 0x3340U;
	prmt.b32 	%r16958, %r16957, %r16954, 0x5410U;
	cvt.u32.u16 	%r16959, %rs23808;
	cvt.u32.u16 	%r16960, %rs23809;
	prmt.b32 	%r16961, %r16960, %r16959, 0x3340U;
	cvt.u32.u16 	%r16962, %rs23810;
	cvt.u32.u16 	%r16963, %rs23811;
	prmt.b32 	%r16964, %r16963, %r16962, 0x3340U;
	prmt.b32 	%r16965, %r16964, %r16961, 0x5410U;
	st.local.v2.b32 	[%rd70+32], {%r16965, %r16958};
	cvt.u32.u16 	%r16966, %rs23796;
	cvt.u32.u16 	%r16967, %rs23797;
	prmt.b32 	%r16968, %r16967, %r16966, 0x3340U;
	cvt.u32.u16 	%r16969, %rs23798;
	cvt.u32.u16 	%r16970, %rs23799;
	prmt.b32 	%r16971, %r16970, %r16969, 0x3340U;
	prmt.b32 	%r16972, %r16971, %r16968, 0x5410U;
	cvt.u32.u16 	%r16973, %rs23800;
	cvt.u32.u16 	%r16974, %rs23801;
	prmt.b32 	%r16975, %r16974, %r16973, 0x3340U;
	cvt.u32.u16 	%r16976, %rs23802;
	cvt.u32.u16 	%r16977, %rs23803;
	prmt.b32 	%r16978, %r16977, %r16976, 0x3340U;
	prmt.b32 	%r16979, %r16978, %r16975, 0x5410U;
	st.local.v2.b32 	[%rd70+40], {%r16979, %r16972};
	cvt.u32.u16 	%r16980, %rs23788;
	cvt.u32.u16 	%r16981, %rs23789;
	prmt.b32 	%r16982, %r16981, %r16980, 0x3340U;
	cvt.u32.u16 	%r16983, %rs23790;
	cvt.u32.u16 	%r16984, %rs23791;
	prmt.b32 	%r16985, %r16984, %r16983, 0x3340U;
	prmt.b32 	%r16986, %r16985, %r16982, 0x5410U;
	cvt.u32.u16 	%r16987, %rs23792;
	cvt.u32.u16 	%r16988, %rs23793;
	prmt.b32 	%r16989, %r16988, %r16987, 0x3340U;
	cvt.u32.u16 	%r16990, %rs23794;
	cvt.u32.u16 	%r16991, %rs23795;
	prmt.b32 	%r16992, %r16991, %r16990, 0x3340U;
	prmt.b32 	%r16993, %r16992, %r16989, 0x5410U;
	st.local.v2.b32 	[%rd70+48], {%r16993, %r16986};
	st.local.v2.u8 	[%rd70+56], {%rs23787, %rs23786};
	st.local.u32 	[%rd70+60], %r33536;
	st.local.f64 	[%rd70+64], %fd497;
	st.local.u32 	[%rd71], %r1448;
	st.local.v2.b32 	[%rd71+8], {%r1415, %r1416};
	st.local.v2.b32 	[%rd71+16], {%r1417, %r1418};
	st.local.v2.b32 	[%rd71+24], {%r1419, %r1420};
	st.local.v2.b32 	[%rd71+32], {%r1421, %r1422};
	st.local.v2.b32 	[%rd71+40], {%r1423, %r1424};
	st.local.v2.b32 	[%rd71+48], {%r1425, %r1426};
	st.local.v2.u8 	[%rd71+56], {%rs16863, %rs16864};
	st.local.u32 	[%rd71+60], %r33545;
	st.local.f64 	[%rd71+64], %fd499;
	mov.u32 	%r33546, %r1448;
	@%p394 bra 	$L__BB1_908;
	setp.ne.s32 	%p395, %r1448, 0;
	@%p395 bra 	$L__BB1_907;
	mov.b16 	%rs17114, 0;
	st.local.u8 	[%rd69], %rs17114;
	add.s32 	%r16995, %r33545, %r33536;
	st.local.u32 	[%rd69+52], %r16995;
	add.f64 	%fd349, %fd497, %fd499;
	st.local.f64 	[%rd69+56], %fd349;
	mov.b32 	%r33538, 0;
$L__BB1_897:
	mov.u32 	%r1750, %r33538;
	cvt.u64.u32 	%rd2009, %r1750;
	add.s64 	%rd2010, %rd69, %rd2009;
	ld.local.u8 	%rs17115, [%rd2010];
	setp.ne.s16 	%p396, %rs17115, 0;
	add.s32 	%r33538, %r1750, 1;
	@%p396 bra 	$L__BB1_897;
	and.b16  	%rs17116, %rs23835, 255;
	setp.eq.s16 	%p397, %rs17116, 0;
	mov.u32 	%r33540, %r1750;
	@%p397 bra 	$L__BB1_901;
	mov.b32 	%r33539, 0;
$L__BB1_900:
	add.s32 	%r16997, %r33539, %r1750;
	cvt.u64.u32 	%rd2011, %r16997;
	add.s64 	%rd2012, %rd70, %rd2011;
	ld.local.u8 	%rs17117, [%rd2012+8];
	add.s64 	%rd2013, %rd69, %rd2011;
	st.local.u8 	[%rd2013], %rs17117;
	add.s32 	%r1753, %r33539, 1;
	add.s32 	%r33540, %r1753, %r1750;
	cvt.u64.u32 	%rd2014, %r33539;
	add.s64 	%rd2015, %rd70, %rd2014;
	ld.local.u8 	%rs17118, [%rd2015+9];
	setp.ne.s16 	%p398, %rs17118, 0;
	mov.u32 	%r33539, %r1753;
	@%p398 bra 	$L__BB1_900;
$L__BB1_901:
	cvt.u64.u32 	%rd2016, %r33540;
	add.s64 	%rd2017, %rd69, %rd2016;
	mov.b16 	%rs17119, 0;
	st.local.u8 	[%rd2017+1], %rs17119;
	mov.b32 	%r33541, 0;
$L__BB1_902:
	mov.u32 	%r1756, %r33541;
	cvt.u64.u32 	%rd2018, %r1756;
	add.s64 	%rd2019, %rd69, %rd2018;
	ld.local.u8 	%rs17120, [%rd2019];
	setp.ne.s16 	%p399, %rs17120, 0;
	add.s32 	%r33541, %r1756, 1;
	@%p399 bra 	$L__BB1_902;
	and.b16  	%rs17121, %rs23836, 255;
	setp.eq.s16 	%p400, %rs17121, 0;
	mov.u32 	%r33543, %r1756;
	@%p400 bra 	$L__BB1_906;
	mov.b32 	%r33542, 0;
$L__BB1_905:
	add.s32 	%r17000, %r33542, %r1756;
	cvt.u64.u32 	%rd2020, %r17000;
	add.s64 	%rd2021, %rd71, %rd2020;
	ld.local.u8 	%rs17122, [%rd2021+8];
	add.s64 	%rd2022, %rd69, %rd2020;
	st.local.u8 	[%rd2022], %rs17122;
	add.s32 	%r1759, %r33542, 1;
	add.s32 	%r33543, %r1759, %r1756;
	cvt.u64.u32 	%rd2023, %r33542;
	add.s64 	%rd2024, %rd71, %rd2023;
	ld.local.u8 	%rs17123, [%rd2024+9];
	setp.ne.s16 	%p401, %rs17123, 0;
	mov.u32 	%r33542, %r1759;
	@%p401 bra 	$L__BB1_905;
$L__BB1_906:
	cvt.u64.u32 	%rd2025, %r33543;
	add.s64 	%rd2026, %rd69, %rd2025;
	mov.b16 	%rs17124, 0;
	st.local.u8 	[%rd2026+1], %rs17124;
	ld.local.v2.b32 	{%r17001, %r17002}, [%rd69];
	bfe.u32 	%r17003, %r17001, 0, 8;
	cvt.u16.u32 	%rs23836, %r17003;
	bfe.u32 	%r17004, %r17001, 8, 8;
	cvt.u16.u32 	%rs23837, %r17004;
	bfe.u32 	%r17005, %r17001, 16, 8;
	cvt.u16.u32 	%rs23838, %r17005;
	bfe.u32 	%r17006, %r17001, 24, 8;
	cvt.u16.u32 	%rs23839, %r17006;
	bfe.u32 	%r17007, %r17002, 0, 8;
	cvt.u16.u32 	%rs23840, %r17007;
	bfe.u32 	%r17008, %r17002, 8, 8;
	cvt.u16.u32 	%rs23841, %r17008;
	bfe.u32 	%r17009, %r17002, 16, 8;
	cvt.u16.u32 	%rs23842, %r17009;
	bfe.u32 	%r17010, %r17002, 24, 8;
	cvt.u16.u32 	%rs23843, %r17010;
	ld.local.v2.b32 	{%r17011, %r17012}, [%rd69+8];
	bfe.u32 	%r17013, %r17011, 0, 8;
	cvt.u16.u32 	%rs23844, %r17013;
	bfe.u32 	%r17014, %r17011, 8, 8;
	cvt.u16.u32 	%rs23845, %r17014;
	bfe.u32 	%r17015, %r17011, 16, 8;
	cvt.u16.u32 	%rs23846, %r17015;
	bfe.u32 	%r17016, %r17011, 24, 8;
	cvt.u16.u32 	%rs23847, %r17016;
	bfe.u32 	%r17017, %r17012, 0, 8;
	cvt.u16.u32 	%rs23848, %r17017;
	bfe.u32 	%r17018, %r17012, 8, 8;
	cvt.u16.u32 	%rs23849, %r17018;
	bfe.u32 	%r17019, %r17012, 16, 8;
	cvt.u16.u32 	%rs23850, %r17019;
	bfe.u32 	%r17020, %r17012, 24, 8;
	cvt.u16.u32 	%rs23851, %r17020;
	ld.local.v2.b32 	{%r17021, %r17022}, [%rd69+16];
	bfe.u32 	%r17023, %r17021, 0, 8;
	cvt.u16.u32 	%rs23852, %r17023;
	bfe.u32 	%r17024, %r17021, 8, 8;
	cvt.u16.u32 	%rs23853, %r17024;
	bfe.u32 	%r17025, %r17021, 16, 8;
	cvt.u16.u32 	%rs23854, %r17025;
	bfe.u32 	%r17026, %r17021, 24, 8;
	cvt.u16.u32 	%rs23855, %r17026;
	bfe.u32 	%r17027, %r17022, 0, 8;
	cvt.u16.u32 	%rs23856, %r17027;
	bfe.u32 	%r17028, %r17022, 8, 8;
	cvt.u16.u32 	%rs23857, %r17028;
	bfe.u32 	%r17029, %r17022, 16, 8;
	cvt.u16.u32 	%rs23858, %r17029;
	bfe.u32 	%r17030, %r17022, 24, 8;
	cvt.u16.u32 	%rs23859, %r17030;
	ld.local.v2.b32 	{%r17031, %r17032}, [%rd69+24];
	bfe.u32 	%r17033, %r17031, 0, 8;
	cvt.u16.u32 	%rs23860, %r17033;
	bfe.u32 	%r17034, %r17031, 8, 8;
	cvt.u16.u32 	%rs23861, %r17034;
	bfe.u32 	%r17035, %r17031, 16, 8;
	cvt.u16.u32 	%rs23862, %r17035;
	bfe.u32 	%r17036, %r17031, 24, 8;
	cvt.u16.u32 	%rs23863, %r17036;
	bfe.u32 	%r17037, %r17032, 0, 8;
	cvt.u16.u32 	%rs23864, %r17037;
	bfe.u32 	%r17038, %r17032, 8, 8;
	cvt.u16.u32 	%rs23865, %r17038;
	bfe.u32 	%r17039, %r17032, 16, 8;
	cvt.u16.u32 	%rs23866, %r17039;
	bfe.u32 	%r17040, %r17032, 24, 8;
	cvt.u16.u32 	%rs23867, %r17040;
	ld.local.v2.b32 	{%r17041, %r17042}, [%rd69+32];
	bfe.u32 	%r17043, %r17041, 0, 8;
	cvt.u16.u32 	%rs23868, %r17043;
	bfe.u32 	%r17044, %r17041, 8, 8;
	cvt.u16.u32 	%rs23869, %r17044;
	bfe.u32 	%r17045, %r17041, 16, 8;
	cvt.u16.u32 	%rs23870, %r17045;
	bfe.u32 	%r17046, %r17041, 24, 8;
	cvt.u16.u32 	%rs23871, %r17046;
	bfe.u32 	%r17047, %r17042, 0, 8;
	cvt.u16.u32 	%rs23872, %r17047;
	bfe.u32 	%r17048, %r17042, 8, 8;
	cvt.u16.u32 	%rs23873, %r17048;
	bfe.u32 	%r17049, %r17042, 16, 8;
	cvt.u16.u32 	%rs23874, %r17049;
	bfe.u32 	%r17050, %r17042, 24, 8;
	cvt.u16.u32 	%rs23875, %r17050;
	ld.local.v2.b32 	{%r17051, %r17052}, [%rd69+40];
	bfe.u32 	%r17053, %r17051, 0, 8;
	cvt.u16.u32 	%rs23876, %r17053;
	bfe.u32 	%r17054, %r17051, 8, 8;
	cvt.u16.u32 	%rs23877, %r17054;
	bfe.u32 	%r17055, %r17051, 16, 8;
	cvt.u16.u32 	%rs23878, %r17055;
	bfe.u32 	%r17056, %r17051, 24, 8;
	cvt.u16.u32 	%rs23879, %r17056;
	bfe.u32 	%r17057, %r17052, 0, 8;
	cvt.u16.u32 	%rs23880, %r17057;
	bfe.u32 	%r17058, %r17052, 8, 8;
	cvt.u16.u32 	%rs23881, %r17058;
	bfe.u32 	%r17059, %r17052, 16, 8;
	cvt.u16.u32 	%rs23882, %r17059;
	bfe.u32 	%r17060, %r17052, 24, 8;
	cvt.u16.u32 	%rs23883, %r17060;
	ld.local.v2.u8 	{%rs23884, %rs23885}, [%rd69+48];
	ld.local.u32 	%r33545, [%rd69+52];
	ld.local.f64 	%fd499, [%rd69+56];
$L__BB1_907:
	add.s32 	%r33546, %r1448, %r33537;
	st.local.u32 	[%rd71], %r33546;
	cvt.u32.u16 	%r17061, %rs23843;
	cvt.u32.u16 	%r17062, %rs23842;
	prmt.b32 	%r17063, %r17062, %r17061, 0x3340U;
	cvt.u32.u16 	%r17064, %rs23841;
	cvt.u32.u16 	%r17065, %rs23840;
	prmt.b32 	%r17066, %r17065, %r17064, 0x3340U;
	prmt.b32 	%r17067, %r17066, %r17063, 0x5410U;
	cvt.u32.u16 	%r17068, %rs23839;
	cvt.u32.u16 	%r17069, %rs23838;
	prmt.b32 	%r17070, %r17069, %r17068, 0x3340U;
	cvt.u32.u16 	%r17071, %rs23837;
	cvt.u32.u16 	%r17072, %rs23836;
	prmt.b32 	%r17073, %r17072, %r17071, 0x3340U;
	prmt.b32 	%r17074, %r17073, %r17070, 0x5410U;
	st.local.v2.b32 	[%rd71+8], {%r17074, %r17067};
	cvt.u32.u16 	%r17075, %rs23851;
	cvt.u32.u16 	%r17076, %rs23850;
	prmt.b32 	%r17077, %r17076, %r17075, 0x3340U;
	cvt.u32.u16 	%r17078, %rs23849;
	cvt.u32.u16 	%r17079, %rs23848;
	prmt.b32 	%r17080, %r17079, %r17078, 0x3340U;
	prmt.b32 	%r17081, %r17080, %r17077, 0x5410U;
	cvt.u32.u16 	%r17082, %rs23847;
	cvt.u32.u16 	%r17083, %rs23846;
	prmt.b32 	%r17084, %r17083, %r17082, 0x3340U;
	cvt.u32.u16 	%r17085, %rs23845;
	cvt.u32.u16 	%r17086, %rs23844;
	prmt.b32 	%r17087, %r17086, %r17085, 0x3340U;
	prmt.b32 	%r17088, %r17087, %r17084, 0x5410U;
	st.local.v2.b32 	[%rd71+16], {%r17088, %r17081};
	cvt.u32.u16 	%r17089, %rs23859;
	cvt.u32.u16 	%r17090, %rs23858;
	prmt.b32 	%r17091, %r17090, %r17089, 0x3340U;
	cvt.u32.u16 	%r17092, %rs23857;
	cvt.u32.u16 	%r17093, %rs23856;
	prmt.b32 	%r17094, %r17093, %r17092, 0x3340U;
	prmt.b32 	%r17095, %r17094, %r17091, 0x5410U;
	cvt.u32.u16 	%r17096, %rs23855;
	cvt.u32.u16 	%r17097, %rs23854;
	prmt.b32 	%r17098, %r17097, %r17096, 0x3340U;
	cvt.u32.u16 	%r17099, %rs23853;
	cvt.u32.u16 	%r17100, %rs23852;
	prmt.b32 	%r17101, %r17100, %r17099, 0x3340U;
	prmt.b32 	%r17102, %r17101, %r17098, 0x5410U;
	st.local.v2.b32 	[%rd71+24], {%r17102, %r17095};
	cvt.u32.u16 	%r17103, %rs23867;
	cvt.u32.u16 	%r17104, %rs23866;
	prmt.b32 	%r17105, %r17104, %r17103, 0x3340U;
	cvt.u32.u16 	%r17106, %rs23865;
	cvt.u32.u16 	%r17107, %rs23864;
	prmt.b32 	%r17108, %r17107, %r17106, 0x3340U;
	prmt.b32 	%r17109, %r17108, %r17105, 0x5410U;
	cvt.u32.u16 	%r17110, %rs23863;
	cvt.u32.u16 	%r17111, %rs23862;
	prmt.b32 	%r17112, %r17111, %r17110, 0x3340U;
	cvt.u32.u16 	%r17113, %rs23861;
	cvt.u32.u16 	%r17114, %rs23860;
	prmt.b32 	%r17115, %r17114, %r17113, 0x3340U;
	prmt.b32 	%r17116, %r17115, %r17112, 0x5410U;
	st.local.v2.b32 	[%rd71+32], {%r17116, %r17109};
	cvt.u32.u16 	%r17117, %rs23875;
	cvt.u32.u16 	%r17118, %rs23874;
	prmt.b32 	%r17119, %r17118, %r17117, 0x3340U;
	cvt.u32.u16 	%r17120, %rs23873;
	cvt.u32.u16 	%r17121, %rs23872;
	prmt.b32 	%r17122, %r17121, %r17120, 0x3340U;
	prmt.b32 	%r17123, %r17122, %r17119, 0x5410U;
	cvt.u32.u16 	%r17124, %rs23871;
	cvt.u32.u16 	%r17125, %rs23870;
	prmt.b32 	%r17126, %r17125, %r17124, 0x3340U;
	cvt.u32.u16 	%r17127, %rs23869;
	cvt.u32.u16 	%r17128, %rs23868;
	prmt.b32 	%r17129, %r17128, %r17127, 0x3340U;
	prmt.b32 	%r17130, %r17129, %r17126, 0x5410U;
	st.local.v2.b32 	[%rd71+40], {%r17130, %r17123};
	cvt.u32.u16 	%r17131, %rs23883;
	cvt.u32.u16 	%r17132, %rs23882;
	prmt.b32 	%r17133, %r17132, %r17131, 0x3340U;
	cvt.u32.u16 	%r17134, %rs23881;
	cvt.u32.u16 	%r17135, %rs23880;
	prmt.b32 	%r17136, %r17135, %r17134, 0x3340U;
	prmt.b32 	%r17137, %r17136, %r17133, 0x5410U;
	cvt.u32.u16 	%r17138, %rs23879;
	cvt.u32.u16 	%r17139, %rs23878;
	prmt.b32 	%r17140, %r17139, %r17138, 0x3340U;
	cvt.u32.u16 	%r17141, %rs23877;
	cvt.u32.u16 	%r17142, %rs23876;
	prmt.b32 	%r17143, %r17142, %r17141, 0x3340U;
	prmt.b32 	%r17144, %r17143, %r17140, 0x5410U;
	st.local.v2.b32 	[%rd71+48], {%r17144, %r17137};
	st.local.v2.u8 	[%rd71+56], {%rs23884, %rs23885};
	st.local.u32 	[%rd71+60], %r33545;
	st.local.f64 	[%rd71+64], %fd499;
$L__BB1_908:
	st.local.u32 	[%rd94], %r33537;
	st.local.v2.b32 	[%rd94+8], {%r16923, %r16916};
	st.local.v4.b32 	[%rd94+16], {%r16937, %r16930, %r16951, %r16944};
	st.local.v4.b32 	[%rd94+32], {%r16965, %r16958, %r16979, %r16972};
	st.local.v2.b32 	[%rd94+48], {%r16993, %r16986};
	st.local.v2.u8 	[%rd94+56], {%rs23787, %rs23786};
	st.local.u32 	[%rd94+60], %r33536;
	st.local.f64 	[%rd94+64], %fd497;
	st.local.u32 	[%rd68], %r33546;
	add.s64 	%rd234, %rd68, 8;
	cvt.u32.u16 	%r17229, %rs23843;
	cvt.u32.u16 	%r17230, %rs23842;
	prmt.b32 	%r17231, %r17230, %r17229, 0x3340U;
	cvt.u32.u16 	%r17232, %rs23841;
	cvt.u32.u16 	%r17233, %rs23840;
	prmt.b32 	%r17234, %r17233, %r17232, 0x3340U;
	prmt.b32 	%r17235, %r17234, %r17231, 0x5410U;
	cvt.u32.u16 	%r17236, %rs23839;
	cvt.u32.u16 	%r17237, %rs23838;
	prmt.b32 	%r17238, %r17237, %r17236, 0x3340U;
	cvt.u32.u16 	%r17239, %rs23837;
	cvt.u32.u16 	%r17240, %rs23836;
	prmt.b32 	%r17241, %r17240, %r17239, 0x3340U;
	prmt.b32 	%r17242, %r17241, %r17238, 0x5410U;
	st.local.v2.b32 	[%rd68+8], {%r17242, %r17235};
	cvt.u32.u16 	%r17243, %rs23851;
	cvt.u32.u16 	%r17244, %rs23850;
	prmt.b32 	%r17245, %r17244, %r17243, 0x3340U;
	cvt.u32.u16 	%r17246, %rs23849;
	cvt.u32.u16 	%r17247, %rs23848;
	prmt.b32 	%r17248, %r17247, %r17246, 0x3340U;
	prmt.b32 	%r17249, %r17248, %r17245, 0x5410U;
	cvt.u32.u16 	%r17250, %rs23847;
	cvt.u32.u16 	%r17251, %rs23846;
	prmt.b32 	%r17252, %r17251, %r17250, 0x3340U;
	cvt.u32.u16 	%r17253, %rs23845;
	cvt.u32.u16 	%r17254, %rs23844;
	prmt.b32 	%r17255, %r17254, %r17253, 0x3340U;
	prmt.b32 	%r17256, %r17255, %r17252, 0x5410U;
	st.local.v2.b32 	[%rd68+16], {%r17256, %r17249};
	cvt.u32.u16 	%r17257, %rs23859;
	cvt.u32.u16 	%r17258, %rs23858;
	prmt.b32 	%r17259, %r17258, %r17257, 0x3340U;
	cvt.u32.u16 	%r17260, %rs23857;
	cvt.u32.u16 	%r17261, %rs23856;
	prmt.b32 	%r17262, %r17261, %r17260, 0x3340U;
	prmt.b32 	%r17263, %r17262, %r17259, 0x5410U;
	cvt.u32.u16 	%r17264, %rs23855;
	cvt.u32.u16 	%r17265, %rs23854;
	prmt.b32 	%r17266, %r17265, %r17264, 0x3340U;
	cvt.u32.u16 	%r17267, %rs23853;
	cvt.u32.u16 	%r17268, %rs23852;
	prmt.b32 	%r17269, %r17268, %r17267, 0x3340U;
	prmt.b32 	%r17270, %r17269, %r17266, 0x5410U;
	st.local.v2.b32 	[%rd68+24], {%r17270, %r17263};
	cvt.u32.u16 	%r17271, %rs23867;
	cvt.u32.u16 	%r17272, %rs23866;
	prmt.b32 	%r17273, %r17272, %r17271, 0x3340U;
	cvt.u32.u16 	%r17274, %rs23865;
	cvt.u32.u16 	%r17275, %rs23864;
	prmt.b32 	%r17276, %r17275, %r17274, 0x3340U;
	prmt.b32 	%r17277, %r17276, %r17273, 0x5410U;
	cvt.u32.u16 	%r17278, %rs23863;
	cvt.u32.u16 	%r17279, %rs23862;
	prmt.b32 	%r17280, %r17279, %r17278, 0x3340U;
	cvt.u32.u16 	%r17281, %rs23861;
	cvt.u32.u16 	%r17282, %rs23860;
	prmt.b32 	%r17283, %r17282, %r17281, 0x3340U;
	prmt.b32 	%r17284, %r17283, %r17280, 0x5410U;
	st.local.v2.b32 	[%rd68+32], {%r17284, %r17277};
	cvt.u32.u16 	%r17285, %rs23875;
	cvt.u32.u16 	%r17286, %rs23874;
	prmt.b32 	%r17287, %r17286, %r17285, 0x3340U;
	cvt.u32.u16 	%r17288, %rs23873;
	cvt.u32.u16 	%r17289, %rs23872;
	prmt.b32 	%r17290, %r17289, %r17288, 0x3340U;
	prmt.b32 	%r17291, %r17290, %r17287, 0x5410U;
	cvt.u32.u16 	%r17292, %rs23871;
	cvt.u32.u16 	%r17293, %rs23870;
	prmt.b32 	%r17294, %r17293, %r17292, 0x3340U;
	cvt.u32.u16 	%r17295, %rs23869;
	cvt.u32.u16 	%r17296, %rs23868;
	prmt.b32 	%r17297, %r17296, %r17295, 0x3340U;
	prmt.b32 	%r17298, %r17297, %r17294, 0x5410U;
	st.local.v2.b32 	[%rd68+40], {%r17298, %r17291};
	cvt.u32.u16 	%r17299, %rs23883;
	cvt.u32.u16 	%r17300, %rs23882;
	prmt.b32 	%r17301, %r17300, %r17299, 0x3340U;
	cvt.u32.u16 	%r17302, %rs23881;
	cvt.u32.u16 	%r17303, %rs23880;
	prmt.b32 	%r17304, %r17303, %r17302, 0x3340U;
	prmt.b32 	%r17305, %r17304, %r17301, 0x5410U;
	cvt.u32.u16 	%r17306, %rs23879;
	cvt.u32.u16 	%r17307, %rs23878;
	prmt.b32 	%r17308, %r17307, %r17306, 0x3340U;
	cvt.u32.u16 	%r17309, %rs23877;
	cvt.u32.u16 	%r17310, %rs23876;
	prmt.b32 	%r17311, %r17310, %r17309, 0x3340U;
	prmt.b32 	%r17312, %r17311, %r17308, 0x5410U;
	st.local.v2.b32 	[%rd68+48], {%r17312, %r17305};
	st.local.v2.u8 	[%rd68+56], {%rs23884, %rs23885};
	st.local.u32 	[%rd68+60], %r33545;
	st.local.f64 	[%rd68+64], %fd499;
	@%p1 bra 	$L__BB1_920;
	mov.b16 	%rs17125, 0;
	st.local.u8 	[%rd67], %rs17125;
	add.s32 	%r17314, %r33553, %r33545;
	st.local.u32 	[%rd67+52], %r17314;
	add.f64 	%fd350, %fd499, %fd500;
	st.local.f64 	[%rd67+56], %fd350;
	mov.b32 	%r33547, 0;
$L__BB1_910:
	mov.u32 	%r1767, %r33547;
	cvt.u64.u32 	%rd2027, %r1767;
	add.s64 	%rd2028, %rd67, %rd2027;
	ld.local.u8 	%rs17126, [%rd2028];
	setp.ne.s16 	%p402, %rs17126, 0;
	add.s32 	%r33547, %r1767, 1;
	@%p402 bra 	$L__BB1_910;
	and.b16  	%rs17127, %rs23836, 255;
	setp.eq.s16 	%p403, %rs17127, 0;
	mov.u32 	%r33549, %r1767;
	@%p403 bra 	$L__BB1_914;
	mov.b32 	%r33548, 0;
$L__BB1_913:
	add.s32 	%r17316, %r33548, %r1767;
	cvt.u64.u32 	%rd2029, %r17316;
	add.s64 	%rd2030, %rd68, %rd2029;
	ld.local.u8 	%rs17128, [%rd2030+8];
	add.s64 	%rd2031, %rd67, %rd2029;
	st.local.u8 	[%rd2031], %rs17128;
	add.s32 	%r1770, %r33548, 1;
	add.s32 	%r33549, %r1770, %r1767;
	cvt.u64.u32 	%rd2032, %r33548;
	add.s64 	%rd2033, %rd234, %rd2032;
	ld.local.u8 	%rs17129, [%rd2033+1];
	setp.ne.s16 	%p404, %rs17129, 0;
	mov.u32 	%r33548, %r1770;
	@%p404 bra 	$L__BB1_913;
$L__BB1_914:
	cvt.u64.u32 	%rd2034, %r33549;
	add.s64 	%rd2035, %rd67, %rd2034;
	mov.b16 	%rs17130, 0;
	st.local.u8 	[%rd2035+1], %rs17130;
	mov.b32 	%r33550, 0;
$L__BB1_915:
	mov.u32 	%r1773, %r33550;
	cvt.u64.u32 	%rd2036, %r1773;
	add.s64 	%rd2037, %rd67, %rd2036;
	ld.local.u8 	%rs17131, [%rd2037];
	setp.ne.s16 	%p405, %rs17131, 0;
	add.s32 	%r33550, %r1773, 1;
	@%p405 bra 	$L__BB1_915;
	and.b16  	%rs17132, %rs23936, 255;
	setp.eq.s16 	%p406, %rs17132, 0;
	mov.u32 	%r33552, %r1773;
	@%p406 bra 	$L__BB1_919;
	mov.b32 	%r33551, 0;
$L__BB1_918:
	add.s32 	%r17319, %r33551, %r1773;
	cvt.u64.u32 	%rd2038, %r17319;
	add.s64 	%rd2039, %rd94, %rd2038;
	ld.local.u8 	%rs17133, [%rd2039+80];
	add.s64 	%rd2040, %rd67, %rd2038;
	st.local.u8 	[%rd2040], %rs17133;
	add.s32 	%r1776, %r33551, 1;
	add.s32 	%r33552, %r1776, %r1773;
	cvt.u64.u32 	%rd2041, %r33551;
	add.s64 	%rd2042, %rd94, %rd2041;
	ld.local.u8 	%rs17134, [%rd2042+81];
	setp.ne.s16 	%p407, %rs17134, 0;
	mov.u32 	%r33551, %r1776;
	@%p407 bra 	$L__BB1_918;
$L__BB1_919:
	cvt.u64.u32 	%rd2043, %r33552;
	add.s64 	%rd2044, %rd67, %rd2043;
	mov.b16 	%rs17135, 0;
	st.local.u8 	[%rd2044+1], %rs17135;
	ld.local.v2.b32 	{%r17320, %r17321}, [%rd67];
	bfe.u32 	%r17322, %r17320, 0, 8;
	cvt.u16.u32 	%rs23936, %r17322;
	bfe.u32 	%r17323, %r17320, 8, 8;
	cvt.u16.u32 	%rs23937, %r17323;
	bfe.u32 	%r17324, %r17320, 16, 8;
	cvt.u16.u32 	%rs23938, %r17324;
	bfe.u32 	%r17325, %r17320, 24, 8;
	cvt.u16.u32 	%rs23939, %r17325;
	bfe.u32 	%r17326, %r17321, 0, 8;
	cvt.u16.u32 	%rs23940, %r17326;
	bfe.u32 	%r17327, %r17321, 8, 8;
	cvt.u16.u32 	%rs23941, %r17327;
	bfe.u32 	%r17328, %r17321, 16, 8;
	cvt.u16.u32 	%rs23942, %r17328;
	bfe.u32 	%r17329, %r17321, 24, 8;
	cvt.u16.u32 	%rs23943, %r17329;
	ld.local.v2.b32 	{%r17330, %r17331}, [%rd67+8];
	bfe.u32 	%r17332, %r17330, 0, 8;
	cvt.u16.u32 	%rs23944, %r17332;
	bfe.u32 	%r17333, %r17330, 8, 8;
	cvt.u16.u32 	%rs23945, %r17333;
	bfe.u32 	%r17334, %r17330, 16, 8;
	cvt.u16.u32 	%rs23946, %r17334;
	bfe.u32 	%r17335, %r17330, 24, 8;
	cvt.u16.u32 	%rs23947, %r17335;
	bfe.u32 	%r17336, %r17331, 0, 8;
	cvt.u16.u32 	%rs23948, %r17336;
	bfe.u32 	%r17337, %r17331, 8, 8;
	cvt.u16.u32 	%rs23949, %r17337;
	bfe.u32 	%r17338, %r17331, 16, 8;
	cvt.u16.u32 	%rs23950, %r17338;
	bfe.u32 	%r17339, %r17331, 24, 8;
	cvt.u16.u32 	%rs23951, %r17339;
	ld.local.v2.b32 	{%r17340, %r17341}, [%rd67+16];
	bfe.u32 	%r17342, %r17340, 0, 8;
	cvt.u16.u32 	%rs23952, %r17342;
	bfe.u32 	%r17343, %r17340, 8, 8;
	cvt.u16.u32 	%rs23953, %r17343;
	bfe.u32 	%r17344, %r17340, 16, 8;
	cvt.u16.u32 	%rs23954, %r17344;
	bfe.u32 	%r17345, %r17340, 24, 8;
	cvt.u16.u32 	%rs23955, %r17345;
	bfe.u32 	%r17346, %r17341, 0, 8;
	cvt.u16.u32 	%rs23956, %r17346;
	bfe.u32 	%r17347, %r17341, 8, 8;
	cvt.u16.u32 	%rs23957, %r17347;
	bfe.u32 	%r17348, %r17341, 16, 8;
	cvt.u16.u32 	%rs23958, %r17348;
	bfe.u32 	%r17349, %r17341, 24, 8;
	cvt.u16.u32 	%rs23959, %r17349;
	ld.local.v2.b32 	{%r17350, %r17351}, [%rd67+24];
	bfe.u32 	%r17352, %r17350, 0, 8;
	cvt.u16.u32 	%rs23960, %r17352;
	bfe.u32 	%r17353, %r17350, 8, 8;
	cvt.u16.u32 	%rs23961, %r17353;
	bfe.u32 	%r17354, %r17350, 16, 8;
	cvt.u16.u32 	%rs23962, %r17354;
	bfe.u32 	%r17355, %r17350, 24, 8;
	cvt.u16.u32 	%rs23963, %r17355;
	bfe.u32 	%r17356, %r17351, 0, 8;
	cvt.u16.u32 	%rs23964, %r17356;
	bfe.u32 	%r17357, %r17351, 8, 8;
	cvt.u16.u32 	%rs23965, %r17357;
	bfe.u32 	%r17358, %r17351, 16, 8;
	cvt.u16.u32 	%rs23966, %r17358;
	bfe.u32 	%r17359, %r17351, 24, 8;
	cvt.u16.u32 	%rs23967, %r17359;
	ld.local.v2.b32 	{%r17360, %r17361}, [%rd67+32];
	bfe.u32 	%r17362, %r17360, 0, 8;
	cvt.u16.u32 	%rs23968, %r17362;
	bfe.u32 	%r17363, %r17360, 8, 8;
	cvt.u16.u32 	%rs23969, %r17363;
	bfe.u32 	%r17364, %r17360, 16, 8;
	cvt.u16.u32 	%rs23970, %r17364;
	bfe.u32 	%r17365, %r17360, 24, 8;
	cvt.u16.u32 	%rs23971, %r17365;
	bfe.u32 	%r17366, %r17361, 0, 8;
	cvt.u16.u32 	%rs23972, %r17366;
	bfe.u32 	%r17367, %r17361, 8, 8;
	cvt.u16.u32 	%rs23973, %r17367;
	bfe.u32 	%r17368, %r17361, 16, 8;
	cvt.u16.u32 	%rs23974, %r17368;
	bfe.u32 	%r17369, %r17361, 24, 8;
	cvt.u16.u32 	%rs23975, %r17369;
	ld.local.v2.b32 	{%r17370, %r17371}, [%rd67+40];
	bfe.u32 	%r17372, %r17370, 0, 8;
	cvt.u16.u32 	%rs23976, %r17372;
	bfe.u32 	%r17373, %r17370, 8, 8;
	cvt.u16.u32 	%rs23977, %r17373;
	bfe.u32 	%r17374, %r17370, 16, 8;
	cvt.u16.u32 	%rs23978, %r17374;
	bfe.u32 	%r17375, %r17370, 24, 8;
	cvt.u16.u32 	%rs23979, %r17375;
	bfe.u32 	%r17376, %r17371, 0, 8;
	cvt.u16.u32 	%rs23980, %r17376;
	bfe.u32 	%r17377, %r17371, 8, 8;
	cvt.u16.u32 	%rs23981, %r17377;
	bfe.u32 	%r17378, %r17371, 16, 8;
	cvt.u16.u32 	%rs23982, %r17378;
	bfe.u32 	%r17379, %r17371, 24, 8;
	cvt.u16.u32 	%rs23983, %r17379;
	ld.local.v2.u8 	{%rs23984, %rs23985}, [%rd67+48];
	ld.local.u32 	%r33553, [%rd67+52];
	ld.local.f64 	%fd500, [%rd67+56];
$L__BB1_920:
	setp.ne.s32 	%p408, %r16909, 0;
	st.local.u32 	[%rd94+72], %r33546;
	st.local.v4.b32 	[%rd94+80], {%r17242, %r17235, %r17256, %r17249};
	st.local.v4.b32 	[%rd94+96], {%r17270, %r17263, %r17284, %r17277};
	st.local.v4.b32 	[%rd94+112], {%r17298, %r17291, %r17312, %r17305};
	mov.b32 	%r1783, {%rs23884, %rs23885};
	st.local.v2.u8 	[%rd94+128], {%rs23884, %rs23885};
	st.local.u32 	[%rd94+132], %r33545;
	st.local.f64 	[%rd94+136], %fd499;
	selp.u32 	%r17464, 1, 0, %p1;
	add.s32 	%r17465, %r33546, %r17464;
	st.local.u32 	[%rd68], %r17465;
	cvt.u32.u16 	%r17466, %rs23943;
	cvt.u32.u16 	%r17467, %rs23942;
	prmt.b32 	%r17468, %r17467, %r17466, 0x3340U;
	cvt.u32.u16 	%r17469, %rs23941;
	cvt.u32.u16 	%r17470, %rs23940;
	prmt.b32 	%r17471, %r17470, %r17469, 0x3340U;
	prmt.b32 	%r17472, %r17471, %r17468, 0x5410U;
	cvt.u32.u16 	%r17473, %rs23939;
	cvt.u32.u16 	%r17474, %rs23938;
	prmt.b32 	%r17475, %r17474, %r17473, 0x3340U;
	cvt.u32.u16 	%r17476, %rs23937;
	cvt.u32.u16 	%r17477, %rs23936;
	prmt.b32 	%r17478, %r17477, %r17476, 0x3340U;
	prmt.b32 	%r17479, %r17478, %r17475, 0x5410U;
	st.local.v2.b32 	[%rd68+8], {%r17479, %r17472};
	cvt.u32.u16 	%r17480, %rs23951;
	cvt.u32.u16 	%r17481, %rs23950;
	prmt.b32 	%r17482, %r17481, %r17480, 0x3340U;
	cvt.u32.u16 	%r17483, %rs23949;
	cvt.u32.u16 	%r17484, %rs23948;
	prmt.b32 	%r17485, %r17484, %r17483, 0x3340U;
	prmt.b32 	%r17486, %r17485, %r17482, 0x5410U;
	cvt.u32.u16 	%r17487, %rs23947;
	cvt.u32.u16 	%r17488, %rs23946;
	prmt.b32 	%r17489, %r17488, %r17487, 0x3340U;
	cvt.u32.u16 	%r17490, %rs23945;
	cvt.u32.u16 	%r17491, %rs23944;
	prmt.b32 	%r17492, %r17491, %r17490, 0x3340U;
	prmt.b32 	%r17493, %r17492, %r17489, 0x5410U;
	st.local.v2.b32 	[%rd68+16], {%r17493, %r17486};
	cvt.u32.u16 	%r17494, %rs23959;
	cvt.u32.u16 	%r17495, %rs23958;
	prmt.b32 	%r17496, %r17495, %r17494, 0x3340U;
	cvt.u32.u16 	%r17497, %rs23957;
	cvt.u32.u16 	%r17498, %rs23956;
	prmt.b32 	%r17499, %r17498, %r17497, 0x3340U;
	prmt.b32 	%r17500, %r17499, %r17496, 0x5410U;
	cvt.u32.u16 	%r17501, %rs23955;
	cvt.u32.u16 	%r17502, %rs23954;
	prmt.b32 	%r17503, %r17502, %r17501, 0x3340U;
	cvt.u32.u16 	%r17504, %rs23953;
	cvt.u32.u16 	%r17505, %rs23952;
	prmt.b32 	%r17506, %r17505, %r17504, 0x3340U;
	prmt.b32 	%r17507, %r17506, %r17503, 0x5410U;
	st.local.v2.b32 	[%rd68+24], {%r17507, %r17500};
	cvt.u32.u16 	%r17508, %rs23967;
	cvt.u32.u16 	%r17509, %rs23966;
	prmt.b32 	%r17510, %r17509, %r17508, 0x3340U;
	cvt.u32.u16 	%r17511, %rs23965;
	cvt.u32.u16 	%r17512, %rs23964;
	prmt.b32 	%r17513, %r17512, %r17511, 0x3340U;
	prmt.b32 	%r17514, %r17513, %r17510, 0x5410U;
	cvt.u32.u16 	%r17515, %rs23963;
	cvt.u32.u16 	%r17516, %rs23962;
	prmt.b32 	%r17517, %r17516, %r17515, 0x3340U;
	cvt.u32.u16 	%r17518, %rs23961;
	cvt.u32.u16 	%r17519, %rs23960;
	prmt.b32 	%r17520, %r17519, %r17518, 0x3340U;
	prmt.b32 	%r17521, %r17520, %r17517, 0x5410U;
	st.local.v2.b32 	[%rd68+32], {%r17521, %r17514};
	cvt.u32.u16 	%r17522, %rs23975;
	cvt.u32.u16 	%r17523, %rs23974;
	prmt.b32 	%r17524, %r17523, %r17522, 0x3340U;
	cvt.u32.u16 	%r17525, %rs23973;
	cvt.u32.u16 	%r17526, %rs23972;
	prmt.b32 	%r17527, %r17526, %r17525, 0x3340U;
	prmt.b32 	%r17528, %r17527, %r17524, 0x5410U;
	cvt.u32.u16 	%r17529, %rs23971;
	cvt.u32.u16 	%r17530, %rs23970;
	prmt.b32 	%r17531, %r17530, %r17529, 0x3340U;
	cvt.u32.u16 	%r17532, %rs23969;
	cvt.u32.u16 	%r17533, %rs23968;
	prmt.b32 	%r17534, %r17533, %r17532, 0x3340U;
	prmt.b32 	%r17535, %r17534, %r17531, 0x5410U;
	st.local.v2.b32 	[%rd68+40], {%r17535, %r17528};
	cvt.u32.u16 	%r17536, %rs23983;
	cvt.u32.u16 	%r17537, %rs23982;
	prmt.b32 	%r17538, %r17537, %r17536, 0x3340U;
	cvt.u32.u16 	%r17539, %rs23981;
	cvt.u32.u16 	%r17540, %rs23980;
	prmt.b32 	%r17541, %r17540, %r17539, 0x3340U;
	prmt.b32 	%r17542, %r17541, %r17538, 0x5410U;
	cvt.u32.u16 	%r17543, %rs23979;
	cvt.u32.u16 	%r17544, %rs23978;
	prmt.b32 	%r17545, %r17544, %r17543, 0x3340U;
	cvt.u32.u16 	%r17546, %rs23977;
	cvt.u32.u16 	%r17547, %rs23976;
	prmt.b32 	%r17548, %r17547, %r17546, 0x3340U;
	prmt.b32 	%r17549, %r17548, %r17545, 0x5410U;
	st.local.v2.b32 	[%rd68+48], {%r17549, %r17542};
	st.local.v2.u8 	[%rd68+56], {%rs23984, %rs23985};
	st.local.u32 	[%rd68+60], %r33553;
	st.local.f64 	[%rd68+64], %fd500;
	@%p408 bra 	$L__BB1_922;
	mov.b32 	%r33537, 0;
	st.local.u32 	[%rd94], %r33537;
$L__BB1_922:
	mov.b32 	%r1785, {%rs23787, %rs23786};
	prmt.b32 	%r17564, %r16921, %r17565, 0x3340U;
	prmt.b32 	%r17566, %r17567, %r17568, 0x3340U;
	prmt.b32 	%r1789, %r17564, %r17566, 0x5410U;
	bfi.b32 	%r1791, %r16920, %r1789, 8, 8;
	bfi.b32 	%r1793, %r16918, %r1791, 16, 8;
	bfi.b32 	%r1815, %r16917, %r1793, 24, 8;
	prmt.b32 	%r17573, %r16914, %r17574, 0x3340U;
	prmt.b32 	%r1804, %r17573, %r17566, 0x5410U;
	bfi.b32 	%r1796, %r16913, %r1804, 8, 8;
	bfi.b32 	%r1814, %r16911, %r1796, 16, 8;
	bfi.b32 	%r1816, %r16910, %r1814, 24, 8;
	prmt.b32 	%r1821, %r17241, %r17566, 0x5410U;
	setp.lt.s32 	%p409, %r33558, 257;
	@%p409 bra 	$L__BB1_933;
	bar.sync 	0;
	setp.eq.s32 	%p412, %r1448, 0;
	@%p412 bra 	$L__BB1_925;
	mov.u32 	%r17729, _ZN6thrust24THRUST_300001_SM_1000_NS8cuda_cub4core6detail5shmemE;
	mad.lo.s32 	%r17730, %r33537, 72, %r17729;
	st.shared.u32 	[%r17730], %r33393;
	st.shared.v2.b32 	[%r17730+8], {%r1815, %r1816};
	st.shared.v2.b32 	[%r17730+16], {%r16937, %r16930};
	st.shared.v2.b32 	[%r17730+24], {%r16951, %r16944};
	st.shared.v2.b32 	[%r17730+32], {%r16965, %r16958};
	st.shared.v2.b32 	[%r17730+40], {%r16979, %r16972};
	st.shared.v2.b32 	[%r17730+48], {%r16993, %r16986};
	mov.b32 	{%rs17142, %rs17143}, %r1785;
	st.shared.v2.u8 	[%r17730+56], {%rs17142, %rs17143};
	st.shared.u32 	[%r17730+60], %r33536;
	st.shared.f64 	[%r17730+64], %fd497;
$L__BB1_925:
	not.pred 	%p413, %p1;
	@%p413 bra 	$L__BB1_927;
	mov.u32 	%r17787, _ZN6thrust24THRUST_300001_SM_1000_NS8cuda_cub4core6detail5shmemE;
	mad.lo.s32 	%r17788, %r33546, 72, %r17787;
	st.shared.u32 	[%r17788], %r1408;
	bfe.u32 	%r17789, %r1821, 8, 8;
	bfe.u32 	%r17790, %r1821, 0, 8;
	prmt.b32 	%r17801, %r17790, %r17789, 0x3340U;
	prmt.b32 	%r17802, %r17801, %r17238, 0x5410U;
	st.shared.v2.b32 	[%r17788+8], {%r17802, %r17235};
	st.shared.v2.b32 	[%r17788+16], {%r17256, %r17249};
	st.shared.v2.b32 	[%r17788+24], {%r17270, %r17263};
	st.shared.v2.b32 	[%r17788+32], {%r17284, %r17277};
	st.shared.v2.b32 	[%r17788+40], {%r17298, %r17291};
	st.shared.v2.b32 	[%r17788+48], {%r17312, %r17305};
	mov.b32 	{%rs17144, %rs17145}, %r1783;
	st.shared.v2.u8 	[%r17788+56], {%rs17144, %rs17145};
	st.shared.u32 	[%r17788+60], %r33545;
	st.shared.f64 	[%r17788+64], %fd499;
$L__BB1_927:
	bar.sync 	0;
	setp.ge.u32 	%p414, %r16909, %r33558;
	@%p414 bra 	$L__BB1_937;
	not.b32 	%r17859, %r16909;
	add.s32 	%r1825, %r33558, %r17859;
	and.b32  	%r17860, %r1825, 256;
	setp.ne.s32 	%p415, %r17860, 0;
	mov.u32 	%r33557, %r16909;
	@%p415 bra 	$L__BB1_930;
	mov.u32 	%r17861, _ZN6thrust24THRUST_300001_SM_1000_NS8cuda_cub4core6detail5shmemE;
	mad.lo.s32 	%r17862, %r16909, 72, %r17861;
	ld.shared.u32 	%r17863, [%r17862];
	ld.shared.v2.b32 	{%r17864, %r17865}, [%r17862+8];
	ld.shared.v2.b32 	{%r17866, %r17867}, [%r17862+16];
	ld.shared.v2.b32 	{%r17868, %r17869}, [%r17862+24];
	ld.shared.v2.b32 	{%r17870, %r17871}, [%r17862+32];
	ld.shared.v2.b32 	{%r17872, %r17873}, [%r17862+40];
	ld.shared.v2.b32 	{%r17874, %r17875}, [%r17862+48];
	ld.shared.v2.u8 	{%rs17146, %rs17147}, [%r17862+56];
	ld.shared.u32 	%r17876, [%r17862+60];
	ld.shared.f64 	%fd351, [%r17862+64];
	mul.wide.u32 	%rd2053, %r16909, 4;
	add.s64 	%rd2054, %rd194, %rd2053;
	st.global.u32 	[%rd2054], %r17863;
	mul.wide.u32 	%rd2055, %r16909, 64;
	add.s64 	%rd2056, %rd195, %rd2055;
	st.global.v2.b32 	[%rd2056], {%r17864, %r17865};
	st.global.v2.b32 	[%rd2056+8], {%r17866, %r17867};
	st.global.v2.b32 	[%rd2056+16], {%r17868, %r17869};
	st.global.v2.b32 	[%rd2056+24], {%r17870, %r17871};
	st.global.v2.b32 	[%rd2056+32], {%r17872, %r17873};
	st.global.v2.b32 	[%rd2056+40], {%r17874, %r17875};
	st.global.v2.u8 	[%rd2056+48], {%rs17146, %rs17147};
	st.global.u32 	[%rd2056+52], %r17876;
	st.global.f64 	[%rd2056+56], %fd351;
	add.s32 	%r33557, %r16909, 256;
$L__BB1_930:
	setp.lt.u32 	%p416, %r1825, 256;
	@%p416 bra 	$L__BB1_937;
	mov.u32 	%r17877, _ZN6thrust24THRUST_300001_SM_1000_NS8cuda_cub4core6detail5shmemE;
	mad.lo.s32 	%r17878, %r33557, 72, %r17877;
	add.s32 	%r33556, %r17878, 18496;
	mul.wide.u32 	%rd2057, %r33557, 4;
	add.s64 	%rd2058, %rd2057, %rd194;
	add.s64 	%rd3533, %rd2058, 1024;
	mul.wide.u32 	%rd2059, %r33557, 64;
	add.s64 	%rd2060, %rd2059, %rd195;
	add.s64 	%rd3532, %rd2060, 16440;
$L__BB1_932:
	ld.shared.u32 	%r17879, [%r33556+-18496];
	ld.shared.v2.b32 	{%r17880, %r17881}, [%r33556+-18488];
	ld.shared.v2.b32 	{%r17882, %r17883}, [%r33556+-18480];
	ld.shared.v2.b32 	{%r17884, %r17885}, [%r33556+-18472];
	ld.shared.v2.b32 	{%r17886, %r17887}, [%r33556+-18464];
	ld.shared.v2.b32 	{%r17888, %r17889}, [%r33556+-18456];
	ld.shared.v2.b32 	{%r17890, %r17891}, [%r33556+-18448];
	ld.shared.v2.u8 	{%rs17148, %rs17149}, [%r33556+-18440];
	ld.shared.u32 	%r17892, [%r33556+-18436];
	ld.shared.f64 	%fd352, [%r33556+-18432];
	st.global.u32 	[%rd3533+-1024], %r17879;
	st.global.v2.b32 	[%rd3532+-16440], {%r17880, %r17881};
	st.global.v2.b32 	[%rd3532+-16432], {%r17882, %r17883};
	st.global.v2.b32 	[%rd3532+-16424], {%r17884, %r17885};
	st.global.v2.b32 	[%rd3532+-16416], {%r17886, %r17887};
	st.global.v2.b32 	[%rd3532+-16408], {%r17888, %r17889};
	st.global.v2.b32 	[%rd3532+-16400], {%r17890, %r17891};
	st.global.v2.u8 	[%rd3532+-16392], {%rs17148, %rs17149};
	st.global.u32 	[%rd3532+-16388], %r17892;
	st.global.f64 	[%rd3532+-16384], %fd352;
	ld.shared.u32 	%r17893, [%r33556+-64];
	ld.shared.v2.b32 	{%r17894, %r17895}, [%r33556+-56];
	ld.shared.v2.b32 	{%r17896, %r17897}, [%r33556+-48];
	ld.shared.v2.b32 	{%r17898, %r17899}, [%r33556+-40];
	ld.shared.v2.b32 	{%r17900, %r17901}, [%r33556+-32];
	ld.shared.v2.b32 	{%r17902, %r17903}, [%r33556+-24];
	ld.shared.v2.b32 	{%r17904, %r17905}, [%r33556+-16];
	ld.shared.v2.u8 	{%rs17150, %rs17151}, [%r33556+-8];
	ld.shared.u32 	%r17906, [%r33556+-4];
	ld.shared.f64 	%fd353, [%r33556];
	st.global.u32 	[%rd3533], %r17893;
	st.global.v2.b32 	[%rd3532+-56], {%r17894, %r17895};
	st.global.v2.b32 	[%rd3532+-48], {%r17896, %r17897};
	st.global.v2.b32 	[%rd3532+-40], {%r17898, %r17899};
	st.global.v2.b32 	[%rd3532+-32], {%r17900, %r17901};
	st.global.v2.b32 	[%rd3532+-24], {%r17902, %r17903};
	st.global.v2.b32 	[%rd3532+-16], {%r17904, %r17905};
	st.global.v2.u8 	[%rd3532+-8], {%rs17150, %rs17151};
	st.global.u32 	[%rd3532+-4], %r17906;
	st.global.f64 	[%rd3532], %fd353;
	add.s32 	%r33557, %r33557, 512;
	add.s32 	%r33556, %r33556, 36864;
	add.s64 	%rd3533, %rd3533, 2048;
	add.s64 	%rd3532, %rd3532, 32768;
	setp.lt.s32 	%p417, %r33557, %r33558;
	@%p417 bra 	$L__BB1_932;
	bra.uni 	$L__BB1_937;
$L__BB1_933:
	setp.eq.s32 	%p410, %r1448, 0;
	@%p410 bra 	$L__BB1_935;
	mul.wide.s32 	%rd2045, %r33537, 4;
	add.s64 	%rd2046, %rd194, %rd2045;
	st.global.u32 	[%rd2046], %r33393;
	mul.wide.s32 	%rd2047, %r33537, 64;
	add.s64 	%rd2048, %rd195, %rd2047;
	st.global.v2.b32 	[%rd2048], {%r1815, %r1816};
	st.global.v2.b32 	[%rd2048+8], {%r16937, %r16930};
	st.global.v2.b32 	[%rd2048+16], {%r16951, %r16944};
	st.global.v2.b32 	[%rd2048+24], {%r16965, %r16958};
	st.global.v2.b32 	[%rd2048+32], {%r16979, %r16972};
	st.global.v2.b32 	[%rd2048+40], {%r16993, %r16986};
	mov.b32 	{%rs17138, %rs17139}, %r1785;
	st.global.v2.u8 	[%rd2048+48], {%rs17138, %rs17139};
	st.global.u32 	[%rd2048+52], %r33536;
	st.global.f64 	[%rd2048+56], %fd497;
$L__BB1_935:
	not.pred 	%p411, %p1;
	@%p411 bra 	$L__BB1_937;
	mul.wide.s32 	%rd2049, %r33546, 4;
	add.s64 	%rd2050, %rd194, %rd2049;
	st.global.u32 	[%rd2050], %r1408;
	mul.wide.s32 	%rd2051, %r33546, 64;
	add.s64 	%rd2052, %rd195, %rd2051;
	bfe.u32 	%r17659, %r1821, 8, 8;
	bfe.u32 	%r17660, %r1821, 0, 8;
	prmt.b32 	%r17671, %r17660, %r17659, 0x3340U;
	prmt.b32 	%r17672, %r17671, %r17238, 0x5410U;
	st.global.v2.b32 	[%rd2052], {%r17672, %r17235};
	st.global.v2.b32 	[%rd2052+8], {%r17256, %r17249};
	st.global.v2.b32 	[%rd2052+16], {%r17270, %r17263};
	st.global.v2.b32 	[%rd2052+24], {%r17284, %r17277};
	st.global.v2.b32 	[%rd2052+32], {%r17298, %r17291};
	st.global.v2.b32 	[%rd2052+40], {%r17312, %r17305};
	mov.b32 	{%rs17140, %rs17141}, %r1783;
	st.global.v2.u8 	[%rd2052+48], {%rs17140, %rs17141};
	st.global.u32 	[%rd2052+52], %r33545;
	st.global.f64 	[%rd2052+56], %fd499;
$L__BB1_937:
	setp.ne.s32 	%p418, %r16909, 255;
	@%p418 bra 	$L__BB1_1396;
	ld.param.u32 	%r32932, [_ZN6thrust24THRUST_300001_SM_1000_NS8cuda_cub4core6detail13_kernel_agentINS1_15__reduce_by_key16ReduceByKeyAgentINS0_6detail15normal_iteratorINS0_10device_ptrIiEEEENS8_INS9_I6StructEEEESB_SE_N4cuda3std3__48equal_toIiEENSH_4plusISC_EEPiiEEJSB_SE_SB_SE_SM_N3cub18CUB_300001_SM_100024ReduceByKeyScanTileStateISC_iLb0EEESJ_SL_iiEEEvDpT0__param_8];
	mov.u32 	%r17907, %ctaid.x;
	shl.b32 	%r17908, %r17907, 9;
	sub.s32 	%r17909, %r32932, %r17908;
	setp.ne.s32 	%p419, %r17909, 512;
	@%p419 bra 	$L__BB1_940;
	mul.wide.s32 	%rd2061, %r33558, 4;
	add.s64 	%rd2062, %rd194, %rd2061;
	st.global.u32 	[%rd2062], %r1409;
	mul.wide.s32 	%rd2063, %r33558, 64;
	add.s64 	%rd2064, %rd195, %rd2063;
	st.global.v2.b32 	[%rd2064], {%r16518, %r16511};
	st.global.v2.b32 	[%rd2064+8], {%r16532, %r16525};
	st.global.v2.b32 	[%rd2064+16], {%r16546, %r16539};
	st.global.v2.b32 	[%rd2064+24], {%r16560, %r16553};
	st.global.v2.b32 	[%rd2064+32], {%r16574, %r16567};
	st.global.v2.b32 	[%rd2064+40], {%r16588, %r16581};
	st.global.v2.u8 	[%rd2064+48], {%rs23734, %rs23735};
	st.global.u32 	[%rd2064+52], %r33528;
	st.global.f64 	[%rd2064+56], %fd495;
	add.s32 	%r33558, %r33558, 1;
$L__BB1_940:
	ld.param.u64 	%rd3526, [_ZN6thrust24THRUST_300001_SM_1000_NS8cuda_cub4core6detail13_kernel_agentINS1_15__reduce_by_key16ReduceByKeyAgentINS0_6detail15normal_iteratorINS0_10device_ptrIiEEEENS8_INS9_I6StructEEEESB_SE_N4cuda3std3__48equal_toIiEENSH_4plusISC_EEPiiEEJSB_SE_SB_SE_SM_N3cub18CUB_300001_SM_100024ReduceByKeyScanTileStateISC_iLb0EEESJ_SL_iiEEEvDpT0__param_4];
	cvta.to.global.u64 	%rd2065, %rd3526;
	st.global.u32 	[%rd2065], %r33558;
	bra.uni 	$L__BB1_1396;
$L__BB1_941:
	mov.b32 	%r2750, 0;
	st.local.u32 	[%rd65+60], %r2750;
	mov.b64 	%rd456, 0;
	st.local.u64 	[%rd65+64], %rd456;
	mov.b16 	%rs16241, 0;
	st.local.u8 	[%rd65+8], %rs16241;
	st.local.u32 	[%rd65+132], %r2750;
	st.local.u64 	[%rd65+136], %rd456;
	st.local.u8 	[%rd65+80], %rs16241;
	mul.wide.u32 	%rd457, %r2, 4;
	add.s64 	%rd455, %rd192, %rd457;
	// begin inline asm
	ld.global.nc.u32 %r33560, [%rd455];
	// end inline asm
	mov.u32 	%r1836, %tid.x;
	and.b32  	%r2751, %r1836, 31;
	shl.b32 	%r2752, %r1836, 1;
	and.b32  	%r1837, %r2752, 1984;
	or.b32  	%r1838, %r1837, %r2751;
	setp.ge.u32 	%p7, %r1838, %r3;
	mov.u32 	%r33559, %r33560;
	@%p7 bra 	$L__BB1_943;
	mul.wide.u32 	%rd459, %r1838, 4;
	add.s64 	%rd458, %rd455, %rd459;
	// begin inline asm
	ld.global.nc.u32 %r33559, [%rd458];
	// end inline asm
$L__BB1_943:
	add.s32 	%r2754, %r1838, 32;
	setp.ge.u32 	%p8, %r2754, %r3;
	@%p8 bra 	$L__BB1_945;
	shl.b32 	%r2756, %r1838, 2;
	cvt.u64.u32 	%rd461, %r2756;
	add.s64 	%rd462, %rd455, %rd461;
	add.s64 	%rd460, %rd462, 128;
	// begin inline asm
	ld.global.nc.u32 %r33560, [%rd460];
	// end inline asm
$L__BB1_945:
	// begin inline asm
	mov.u32 %r2757, %laneid;
	// end inline asm
	add.s32 	%r2759, %r2757, %r1837;
	shl.b32 	%r2760, %r2759, 2;
	mov.u32 	%r2761, _ZN6thrust24THRUST_300001_SM_1000_NS8cuda_cub4core6detail5shmemE;
	add.s32 	%r2762, %r2761, %r2760;
	st.shared.u32 	[%r2762], %r33559;
	st.shared.u32 	[%r2762+128], %r33560;
	bar.warp.sync 	-1;
	shl.b32 	%r2763, %r2757, 2;
	add.s32 	%r2764, %r2762, %r2763;
	ld.shared.v2.u32 	{%r1844, %r1845}, [%r2764];
	setp.ne.s32 	%p9, %r1836, 0;
	mov.b32 	%r33564, 0;
	@%p9 bra 	$L__BB1_947;
	add.s64 	%rd463, %rd455, -4;
	// begin inline asm
	ld.global.nc.u32 %r33564, [%rd463];
	// end inline asm
$L__BB1_947:
	setp.ge.u32 	%p10, %r1838, %r3;
	bar.sync 	0;
	mul.wide.u32 	%rd480, %r2, 64;
	add.s64 	%rd465, %rd193, %rd480;
	// begin inline asm
	ld.global.nc.u64 %rd464, [%rd465];
	// end inline asm
	add.s64 	%rd467, %rd465, 8;
	// begin inline asm
	ld.global.nc.u64 %rd466, [%rd467];
	// end inline asm
	add.s64 	%rd469, %rd465, 16;
	// begin inline asm
	ld.global.nc.u64 %rd468, [%rd469];
	// end inline asm
	add.s64 	%rd471, %rd465, 24;
	// begin inline asm
	ld.global.nc.u64 %rd470, [%rd471];
	// end inline asm
	add.s64 	%rd473, %rd465, 32;
	// begin inline asm
	ld.global.nc.u64 %rd472, [%rd473];
	// end inline asm
	add.s64 	%rd475, %rd465, 40;
	// begin inline asm
	ld.global.nc.u64 %rd474, [%rd475];
	// end inline asm
	add.s64 	%rd477, %rd465, 48;
	// begin inline asm
	ld.global.nc.u64 %rd476, [%rd477];
	// end inline asm
	mov.b64 	{%r2766, %r33563}, %rd476;
	add.s64 	%rd479, %rd465, 56;
	// begin inline asm
	ld.global.nc.u64 %rd3535, [%rd479];
	// end inline asm
	shr.u64 	%rd481, %rd476, 8;
	cvt.u16.u64 	%rs24085, %rd481;
	cvt.u16.u64 	%rs24084, %rd476;
	shr.u64 	%rd482, %rd474, 56;
	cvt.u16.u64 	%rs24083, %rd482;
	shr.u64 	%rd483, %rd474, 48;
	cvt.u16.u64 	%rs24082, %rd483;
	shr.u64 	%rd484, %rd474, 40;
	cvt.u16.u64 	%rs24081, %rd484;
	shr.u64 	%rd485, %rd474, 32;
	cvt.u16.u64 	%rs24080, %rd485;
	shr.u64 	%rd486, %rd474, 24;
	cvt.u16.u64 	%rs24079, %rd486;
	shr.u64 	%rd487, %rd474, 16;
	cvt.u16.u64 	%rs24078, %rd487;
	shr.u64 	%rd488, %rd474, 8;
	cvt.u16.u64 	%rs24077, %rd488;
	cvt.u16.u64 	%rs24076, %rd474;
	shr.u64 	%rd489, %rd472, 56;
	cvt.u16.u64 	%rs24075, %rd489;
	shr.u64 	%rd490, %rd472, 48;
	cvt.u16.u64 	%rs24074, %rd490;
	shr.u64 	%rd491, %rd472, 40;
	cvt.u16.u64 	%rs24073, %rd491;
	shr.u64 	%rd492, %rd472, 32;
	cvt.u16.u64 	%rs24072, %rd492;
	shr.u64 	%rd493, %rd472, 24;
	cvt.u16.u64 	%rs24071, %rd493;
	shr.u64 	%rd494, %rd472, 16;
	cvt.u16.u64 	%rs24070, %rd494;
	shr.u64 	%rd495, %rd472, 8;
	cvt.u16.u64 	%rs24069, %rd495;
	cvt.u16.u64 	%rs24068, %rd472;
	shr.u64 	%rd496, %rd470, 56;
	cvt.u16.u64 	%rs24067, %rd496;
	shr.u64 	%rd497, %rd470, 48;
	cvt.u16.u64 	%rs24066, %rd497;
	shr.u64 	%rd498, %rd470, 40;
	cvt.u16.u64 	%rs24065, %rd498;
	shr.u64 	%rd499, %rd470, 32;
	cvt.u16.u64 	%rs24064, %rd499;
	shr.u64 	%rd500, %rd470, 24;
	cvt.u16.u64 	%rs24063, %rd500;
	shr.u64 	%rd501, %rd470, 16;
	cvt.u16.u64 	%rs24062, %rd501;
	shr.u64 	%rd502, %rd470, 8;
	cvt.u16.u64 	%rs24061, %rd502;
	cvt.u16.u64 	%rs24060, %rd470;
	shr.u64 	%rd503, %rd468, 56;
	cvt.u16.u64 	%rs24059, %rd503;
	shr.u64 	%rd504, %rd468, 48;
	cvt.u16.u64 	%rs24058, %rd504;
	shr.u64 	%rd505, %rd468, 40;
	cvt.u16.u64 	%rs24057, %rd505;
	shr.u64 	%rd506, %rd468, 32;
	cvt.u16.u64 	%rs24056, %rd506;
	shr.u64 	%rd507, %rd468, 24;
	cvt.u16.u64 	%rs24055, %rd507;
	shr.u64 	%rd508, %rd468, 16;
	cvt.u16.u64 	%rs24054, %rd508;
	shr.u64 	%rd509, %rd468, 8;
	cvt.u16.u64 	%rs24053, %rd509;
	cvt.u16.u64 	%rs24052, %rd468;
	shr.u64 	%rd510, %rd466, 56;
	cvt.u16.u64 	%rs24051, %rd510;
	shr.u64 	%rd511, %rd466, 48;
	cvt.u16.u64 	%rs24050, %rd511;
	shr.u64 	%rd512, %rd466, 40;
	cvt.u16.u64 	%rs24049, %rd512;
	shr.u64 	%rd513, %rd466, 32;
	cvt.u16.u64 	%rs24048, %rd513;
	shr.u64 	%rd514, %rd466, 24;
	cvt.u16.u64 	%rs24047, %rd514;
	shr.u64 	%rd515, %rd466, 16;
	cvt.u16.u64 	%rs24046, %rd515;
	shr.u64 	%rd516, %rd466, 8;
	cvt.u16.u64 	%rs24045, %rd516;
	cvt.u16.u64 	%rs24044, %rd466;
	shr.u64 	%rd517, %rd464, 56;
	cvt.u16.u64 	%rs24043, %rd517;
	shr.u64 	%rd518, %rd464, 48;
	cvt.u16.u64 	%rs24042, %rd518;
	shr.u64 	%rd519, %rd464, 40;
	cvt.u16.u64 	%rs24041, %rd519;
	shr.u64 	%rd520, %rd464, 32;
	cvt.u16.u64 	%rs24040, %rd520;
	shr.u64 	%rd521, %rd464, 24;
	cvt.u16.u64 	%rs24039, %rd521;
	shr.u64 	%rd522, %rd464, 16;
	cvt.u16.u64 	%rs24038, %rd522;
	shr.u64 	%rd523, %rd464, 8;
	cvt.u16.u64 	%rs24037, %rd523;
	cvt.u16.u64 	%rs24036, %rd464;
	mov.u16 	%rs23986, %rs24036;
	mov.u16 	%rs23987, %rs24037;
	mov.u16 	%rs23988, %rs24038;
	mov.u16 	%rs23989, %rs24039;
	mov.u16 	%rs23990, %rs24040;
	mov.u16 	%rs23991, %rs24041;
	mov.u16 	%rs23992, %rs24042;
	mov.u16 	%rs23993, %rs24043;
	mov.u16 	%rs23994, %rs24044;
	mov.u16 	%rs23995, %rs24045;
	mov.u16 	%rs23996, %rs24046;
	mov.u16 	%rs23997, %rs24047;
	mov.u16 	%rs23998, %rs24048;
	mov.u16 	%rs23999, %rs24049;
	mov.u16 	%rs24000, %rs24050;
	mov.u16 	%rs24001, %rs24051;
	mov.u16 	%rs24002, %rs24052;
	mov.u16 	%rs24003, %rs24053;
	mov.u16 	%rs24004, %rs24054;
	mov.u16 	%rs24005, %rs24055;
	mov.u16 	%rs24006, %rs24056;
	mov.u16 	%rs24007, %rs24057;
	mov.u16 	%rs24008, %rs24058;
	mov.u16 	%rs24009, %rs24059;
	mov.u16 	%rs24010, %rs24060;
	mov.u16 	%rs24011, %rs24061;
	mov.u16 	%rs24012, %rs24062;
	mov.u16 	%rs24013, %rs24063;
	mov.u16 	%rs24014, %rs24064;
	mov.u16 	%rs24015, %rs24065;
	mov.u16 	%rs24016, %rs24066;
	mov.u16 	%rs24017, %rs24067;
	mov.u16 	%rs24018, %rs24068;
	mov.u16 	%rs24019, %rs24069;
	mov.u16 	%rs24020, %rs24070;
	mov.u16 	%rs24021, %rs24071;
	mov.u16 	%rs24022, %rs24072;
	mov.u16 	%rs24023, %rs24073;
	mov.u16 	%rs24024, %rs24074;
	mov.u16 	%rs24025, %rs24075;
	mov.u16 	%rs24026, %rs24076;
	mov.u16 	%rs24027, %rs24077;
	mov.u16 	%rs24028, %rs24078;
	mov.u16 	%rs24029, %rs24079;
	mov.u16 	%rs24030, %rs24080;
	mov.u16 	%rs24031, %rs24081;
	mov.u16 	%rs24032, %rs24082;
	mov.u16 	%rs24033, %rs24083;
	mov.u16 	%rs24034, %rs24084;
	mov.u16 	%rs24035, %rs24085;
	mov.u32 	%r33562, %r33563;
	mov.u64 	%rd3534, %rd3535;
	@%p10 bra 	$L__BB1_949;
	mul.wide.u32 	%rd540, %r1838, 64;
	add.s64 	%rd525, %rd465, %rd540;
	// begin inline asm
	ld.global.nc.u64 %rd524, [%rd525];
	// end inline asm
	add.s64 	%rd527, %rd525, 8;
	// begin inline asm
	ld.global.nc.u64 %rd526, [%rd527];
	// end inline asm
	add.s64 	%rd529, %rd525, 16;
	// begin inline asm
	ld.global.nc.u64 %rd528, [%rd529];
	// end inline asm
	add.s64 	%rd531, %rd525, 24;
	// begin inline asm
	ld.global.nc.u64 %rd530, [%rd531];
	// end inline asm
	add.s64 	%rd533, %rd525, 32;
	// begin inline asm
	ld.global.nc.u64 %rd532, [%rd533];
	// end inline asm
	add.s64 	%rd535, %rd525, 40;
	// begin inline asm
	ld.global.nc.u64 %rd534, [%rd535];
	// end inline asm
	add.s64 	%rd537, %rd525, 48;
	// begin inline asm
	ld.global.nc.u64 %rd536, [%rd537];
	// end inline asm
	mov.b64 	{%r2772, %r33562}, %rd536;
	add.s64 	%rd539, %rd525, 56;
	// begin inline asm
	ld.global.nc.u64 %rd3534, [%rd539];
	// end inline asm
	cvt.u16.u64 	%rs23986, %rd524;
	shr.u64 	%rd541, %rd524, 8;
	cvt.u16.u64 	%rs23987, %rd541;
	shr.u64 	%rd542, %rd524, 16;
	cvt.u16.u64 	%rs23988, %rd542;
	shr.u64 	%rd543, %rd524, 24;
	cvt.u16.u64 	%rs23989, %rd543;
	shr.u64 	%rd544, %rd524, 32;
	cvt.u16.u64 	%rs23990, %rd544;
	shr.u64 	%rd545, %rd524, 40;
	cvt.u16.u64 	%rs23991, %rd545;
	shr.u64 	%rd546, %rd524, 48;
	cvt.u16.u64 	%rs23992, %rd546;
	shr.u64 	%rd547, %rd524, 56;
	cvt.u16.u64 	%rs23993, %rd547;
	cvt.u16.u64 	%rs23994, %rd526;
	shr.u64 	%rd548, %rd526, 8;
	cvt.u16.u64 	%rs23995, %rd548;
	shr.u64 	%rd549, %rd526, 16;
	cvt.u16.u64 	%rs23996, %rd549;
	shr.u64 	%rd550, %rd526, 24;
	cvt.u16.u64 	%rs23997, %rd550;
	shr.u64 	%rd551, %rd526, 32;
	cvt.u16.u64 	%rs23998, %rd551;
	shr.u64 	%rd552, %rd526, 40;
	cvt.u16.u64 	%rs23999, %rd552;
	shr.u64 	%rd553, %rd526, 48;
	cvt.u16.u64 	%rs24000, %rd553;
	shr.u64 	%rd554, %rd526, 56;
	cvt.u16.u64 	%rs24001, %rd554;
	cvt.u16.u64 	%rs24002, %rd528;
	shr.u64 	%rd555, %rd528, 8;
	cvt.u16.u64 	%rs24003, %rd555;
	shr.u64 	%rd556, %rd528, 16;
	cvt.u16.u64 	%rs24004, %rd556;
	shr.u64 	%rd557, %rd528, 24;
	cvt.u16.u64 	%rs24005, %rd557;
	shr.u64 	%rd558, %rd528, 32;
	cvt.u16.u64 	%rs24006, %rd558;
	shr.u64 	%rd559, %rd528, 40;
	cvt.u16.u64 	%rs24007, %rd559;
	shr.u64 	%rd560, %rd528, 48;
	cvt.u16.u64 	%rs24008, %rd560;
	shr.u64 	%rd561, %rd528, 56;
	cvt.u16.u64 	%rs24009, %rd561;
	cvt.u16.u64 	%rs24010, %rd530;
	shr.u64 	%rd562, %rd530, 8;
	cvt.u16.u64 	%rs24011, %rd562;
	shr.u64 	%rd563, %rd530, 16;
	cvt.u16.u64 	%rs24012, %rd563;
	shr.u64 	%rd564, %rd530, 24;
	cvt.u16.u64 	%rs24013, %rd564;
	shr.u64 	%rd565, %rd530, 32;
	cvt.u16.u64 	%rs24014, %rd565;
	shr.u64 	%rd566, %rd530, 40;
	cvt.u16.u64 	%rs24015, %rd566;
	shr.u64 	%rd567, %rd530, 48;
	cvt.u16.u64 	%rs24016, %rd567;
	shr.u64 	%rd568, %rd530, 56;
	cvt.u16.u64 	%rs24017, %rd568;
	cvt.u16.u64 	%rs24018, %rd532;
	shr.u64 	%rd569, %rd532, 8;
	cvt.u16.u64 	%rs24019, %rd569;
	shr.u64 	%rd570, %rd532, 16;
	cvt.u16.u64 	%rs24020, %rd570;
	shr.u64 	%rd571, %rd532, 24;
	cvt.u16.u64 	%rs24021, %rd571;
	shr.u64 	%rd572, %rd532, 32;
	cvt.u16.u64 	%rs24022, %rd572;
	shr.u64 	%rd573, %rd532, 40;
	cvt.u16.u64 	%rs24023, %rd573;
	shr.u64 	%rd574, %rd532, 48;
	cvt.u16.u64 	%rs24024, %rd574;
	shr.u64 	%rd575, %rd532, 56;
	cvt.u16.u64 	%rs24025, %rd575;
	cvt.u16.u64 	%rs24026, %rd534;
	shr.u64 	%rd576, %rd534, 8;
	cvt.u16.u64 	%rs24027, %rd576;
	shr.u64 	%rd577, %rd534, 16;
	cvt.u16.u64 	%rs24028, %rd577;
	shr.u64 	%rd578, %rd534, 24;
	cvt.u16.u64 	%rs24029, %rd578;
	shr.u64 	%rd579, %rd534, 32;
	cvt.u16.u64 	%rs24030, %rd579;
	shr.u64 	%rd580, %rd534, 40;
	cvt.u16.u64 	%rs24031, %rd580;
	shr.u64 	%rd581, %rd534, 48;
	cvt.u16.u64 	%rs24032, %rd581;
	shr.u64 	%rd582, %rd534, 56;
	cvt.u16.u64 	%rs24033, %rd582;
	cvt.u16.u64 	%rs24034, %rd536;
	shr.u64 	%rd583, %rd536, 8;
	cvt.u16.u64 	%rs24035, %rd583;
$L__BB1_949:
	ld.param.u32 	%r32929, [_ZN6thrust24THRUST_300001_SM_1000_NS8cuda_cub4core6detail13_kernel_agentINS1_15__reduce_by_key16ReduceByKeyAgentINS0_6detail15normal_iteratorINS0_10device_ptrIiEEEENS8_INS9_I6StructEEEESB_SE_N4cuda3std3__48equal_toIiEENSH_4plusISC_EEPiiEEJSB_SE_SB_SE_SM_N3cub18CUB_300001_SM_100024ReduceByKeyScanTileStateISC_iLb0EEESJ_SL_iiEEEvDpT0__param_8];
	sub.s32 	%r2775, %r32929, %r2;
	mov.u32 	%r2776, %tid.x;
	shl.b32 	%r2777, %r2776, 1;
	and.b32  	%r2778, %r2777, 1984;
	and.b32  	%r2779, %r2776, 31;
	or.b32  	%r2780, %r2778, %r2779;
	or.b32  	%r2781, %r2780, 32;
	setp.ge.u32 	%p11, %r2781, %r2775;
	@%p11 bra 	$L__BB1_951;
	shl.b32 	%r2787, %r2780, 6;
	cvt.u64.u32 	%rd600, %r2787;
	add.s64 	%rd601, %rd465, %rd600;
	add.s64 	%rd585, %rd601, 2048;
	// begin inline asm
	ld.global.nc.u64 %rd584, [%rd585];
	// end inline asm
	add.s64 	%rd587, %rd601, 2056;
	// begin inline asm
	ld.global.nc.u64 %rd586, [%rd587];
	// end inline asm
	add.s64 	%rd589, %rd601, 2064;
	// begin inline asm
	ld.global.nc.u64 %rd588, [%rd589];
	// end inline asm
	add.s64 	%rd591, %rd601, 2072;
	// begin inline asm
	ld.global.nc.u64 %rd590, [%rd591];
	// end inline asm
	add.s64 	%rd593, %rd601, 2080;
	// begin inline asm
	ld.global.nc.u64 %rd592, [%rd593];
	// end inline asm
	add.s64 	%rd595, %rd601, 2088;
	// begin inline asm
	ld.global.nc.u64 %rd594, [%rd595];
	// end inline asm
	add.s64 	%rd597, %rd601, 2096;
	// begin inline asm
	ld.global.nc.u64 %rd596, [%rd597];
	// end inline asm
	mov.b64 	{%r2788, %r33563}, %rd596;
	add.s64 	%rd599, %rd601, 2104;
	// begin inline asm
	ld.global.nc.u64 %rd3535, [%rd599];
	// end inline asm
	cvt.u16.u64 	%rs24036, %rd584;
	shr.u64 	%rd602, %rd584, 8;
	cvt.u16.u64 	%rs24037, %rd602;
	shr.u64 	%rd603, %rd584, 16;
	cvt.u16.u64 	%rs24038, %rd603;
	shr.u64 	%rd604, %rd584, 24;
	cvt.u16.u64 	%rs24039, %rd604;
	shr.u64 	%rd605, %rd584, 32;
	cvt.u16.u64 	%rs24040, %rd605;
	shr.u64 	%rd606, %rd584, 40;
	cvt.u16.u64 	%rs24041, %rd606;
	shr.u64 	%rd607, %rd584, 48;
	cvt.u16.u64 	%rs24042, %rd607;
	shr.u64 	%rd608, %rd584, 56;
	cvt.u16.u64 	%rs24043, %rd608;
	cvt.u16.u64 	%rs24044, %rd586;
	shr.u64 	%rd609, %rd586, 8;
	cvt.u16.u64 	%rs24045, %rd609;
	shr.u64 	%rd610, %rd586, 16;
	cvt.u16.u64 	%rs24046, %rd610;
	shr.u64 	%rd611, %rd586, 24;
	cvt.u16.u64 	%rs24047, %rd611;
	shr.u64 	%rd612, %rd586, 32;
	cvt.u16.u64 	%rs24048, %rd612;
	shr.u64 	%rd613, %rd586, 40;
	cvt.u16.u64 	%rs24049, %rd613;
	shr.u64 	%rd614, %rd586, 48;
	cvt.u16.u64 	%rs24050, %rd614;
	shr.u64 	%rd615, %rd586, 56;
	cvt.u16.u64 	%rs24051, %rd615;
	cvt.u16.u64 	%rs24052, %rd588;
	shr.u64 	%rd616, %rd588, 8;
	cvt.u16.u64 	%rs24053, %rd616;
	shr.u64 	%rd617, %rd588, 16;
	cvt.u16.u64 	%rs24054, %rd617;
	shr.u64 	%rd618, %rd588, 24;
	cvt.u16.u64 	%rs24055, %rd618;
	shr.u64 	%rd619, %rd588, 32;
	cvt.u16.u64 	%rs24056, %rd619;
	shr.u64 	%rd620, %rd588, 40;
	cvt.u16.u64 	%rs24057, %rd620;
	shr.u64 	%rd621, %rd588, 48;
	cvt.u16.u64 	%rs24058, %rd621;
	shr.u64 	%rd622, %rd588, 56;
	cvt.u16.u64 	%rs24059, %rd622;
	cvt.u16.u64 	%rs24060, %rd590;
	shr.u64 	%rd623, %rd590, 8;
	cvt.u16.u64 	%rs24061, %rd623;
	shr.u64 	%rd624, %rd590, 16;
	cvt.u16.u64 	%rs24062, %rd624;
	shr.u64 	%rd625, %rd590, 24;
	cvt.u16.u64 	%rs24063, %rd625;
	shr.u64 	%rd626, %rd590, 32;
	cvt.u16.u64 	%rs24064, %rd626;
	shr.u64 	%rd627, %rd590, 40;
	cvt.u16.u64 	%rs24065, %rd627;
	shr.u64 	%rd628, %rd590, 48;
	cvt.u16.u64 	%rs24066, %rd628;
	shr.u64 	%rd629, %rd590, 56;
	cvt.u16.u64 	%rs24067, %rd629;
	cvt.u16.u64 	%rs24068, %rd592;
	shr.u64 	%rd630, %rd592, 8;
	cvt.u16.u64 	%rs24069, %rd630;
	shr.u64 	%rd631, %rd592, 16;
	cvt.u16.u64 	%rs24070, %rd631;
	shr.u64 	%rd632, %rd592, 24;
	cvt.u16.u64 	%rs24071, %rd632;
	shr.u64 	%rd633, %rd592, 32;
	cvt.u16.u64 	%rs24072, %rd633;
	shr.u64 	%rd634, %rd592, 40;
	cvt.u16.u64 	%rs24073, %rd634;
	shr.u64 	%rd635, %rd592, 48;
	cvt.u16.u64 	%rs24074, %rd635;
	shr.u64 	%rd636, %rd592, 56;
	cvt.u16.u64 	%rs24075, %rd636;
	cvt.u16.u64 	%rs24076, %rd594;
	shr.u64 	%rd637, %rd594, 8;
	cvt.u16.u64 	%rs24077, %rd637;
	shr.u64 	%rd638, %rd594, 16;
	cvt.u16.u64 	%rs24078, %rd638;
	shr.u64 	%rd639, %rd594, 24;
	cvt.u16.u64 	%rs24079, %rd639;
	shr.u64 	%rd640, %rd594, 32;
	cvt.u16.u64 	%rs24080, %rd640;
	shr.u64 	%rd641, %rd594, 40;
	cvt.u16.u64 	%rs24081, %rd641;
	shr.u64 	%rd642, %rd594, 48;
	cvt.u16.u64 	%rs24082, %rd642;
	shr.u64 	%rd643, %rd594, 56;
	cvt.u16.u64 	%rs24083, %rd643;
	cvt.u16.u64 	%rs24084, %rd596;
	shr.u64 	%rd644, %rd596, 8;
	cvt.u16.u64 	%rs24085, %rd644;
$L__BB1_951:
	mov.u32 	%r2789, %tid.x;
	setp.eq.s32 	%p12, %r2789, 0;
	shl.b32 	%r2790, %r2789, 1;
	and.b32  	%r2791, %r2790, 1984;
	add.s32 	%r2792, %r2757, %r2791;
	shl.b32 	%r2793, %r2792, 2;
	mov.u32 	%r2794, _ZN6thrust24THRUST_300001_SM_1000_NS8cuda_cub4core6detail5shmemE;
	add.s32 	%r2795, %r2794, %r2793;
	mad.lo.s32 	%r2796, %r2792, 60, %r2795;
	cvt.u32.u16 	%r2797, %rs24001;
	cvt.u32.u16 	%r2798, %rs24000;
	prmt.b32 	%r2799, %r2798, %r2797, 0x3340U;
	cvt.u32.u16 	%r2800, %rs23999;
	cvt.u32.u16 	%r2801, %rs23998;
	prmt.b32 	%r2802, %r2801, %r2800, 0x3340U;
	prmt.b32 	%r2803, %r2802, %r2799, 0x5410U;
	cvt.u32.u16 	%r2804, %rs23997;
	cvt.u32.u16 	%r2805, %rs23996;
	prmt.b32 	%r2806, %r2805, %r2804, 0x3340U;
	cvt.u32.u16 	%r2807, %rs23995;
	cvt.u32.u16 	%r2808, %rs23994;
	prmt.b32 	%r2809, %r2808, %r2807, 0x3340U;
	prmt.b32 	%r2810, %r2809, %r2806, 0x5410U;
	cvt.u32.u16 	%r2811, %rs23993;
	cvt.u32.u16 	%r2812, %rs23992;
	prmt.b32 	%r2813, %r2812, %r2811, 0x3340U;
	cvt.u32.u16 	%r2814, %rs23991;
	cvt.u32.u16 	%r2815, %rs23990;
	prmt.b32 	%r2816, %r2815, %r2814, 0x3340U;
	prmt.b32 	%r2817, %r2816, %r2813, 0x5410U;
	cvt.u32.u16 	%r2818, %rs23989;
	cvt.u32.u16 	%r2819, %rs23988;
	prmt.b32 	%r2820, %r2819, %r2818, 0x3340U;
	cvt.u32.u16 	%r2821, %rs23987;
	cvt.u32.u16 	%r2822, %rs23986;
	prmt.b32 	%r2823, %r2822, %r2821, 0x3340U;
	prmt.b32 	%r2824, %r2823, %r2820, 0x5410U;
	st.shared.v4.b32 	[%r2796], {%r2824, %r2817, %r2810, %r2803};
	cvt.u32.u16 	%r2825, %rs24017;
	cvt.u32.u16 	%r2826, %rs24016;
	prmt.b32 	%r2827, %r2826, %r2825, 0x3340U;
	cvt.u32.u16 	%r2828, %rs24015;
	cvt.u32.u16 	%r2829, %rs24014;
	prmt.b32 	%r2830, %r2829, %r2828, 0x3340U;
	prmt.b32 	%r2831, %r2830, %r2827, 0x5410U;
	cvt.u32.u16 	%r2832, %rs24013;
	cvt.u32.u16 	%r2833, %rs24012;
	prmt.b32 	%r2834, %r2833, %r2832, 0x3340U;
	cvt.u32.u16 	%r2835, %rs24011;
	cvt.u32.u16 	%r2836, %rs24010;
	prmt.b32 	%r2837, %r2836, %r2835, 0x3340U;
	prmt.b32 	%r2838, %r2837, %r2834, 0x5410U;
	cvt.u32.u16 	%r2839, %rs24009;
	cvt.u32.u16 	%r2840, %rs24008;
	prmt.b32 	%r2841, %r2840, %r2839, 0x3340U;
	cvt.u32.u16 	%r2842, %rs24007;
	cvt.u32.u16 	%r2843, %rs24006;
	prmt.b32 	%r2844, %r2843, %r2842, 0x3340U;
	prmt.b32 	%r2845, %r2844, %r2841, 0x5410U;
	cvt.u32.u16 	%r2846, %rs24005;
	cvt.u32.u16 	%r2847, %rs24004;
	prmt.b32 	%r2848, %r2847, %r2846, 0x3340U;
	cvt.u32.u16 	%r2849, %rs24003;
	cvt.u32.u16 	%r2850, %rs24002;
	prmt.b32 	%r2851, %r2850, %r2849, 0x3340U;
	prmt.b32 	%r2852, %r2851, %r2848, 0x5410U;
	st.shared.v4.b32 	[%r2796+16], {%r2852, %r2845, %r2838, %r2831};
	cvt.u32.u16 	%r2853, %rs24033;
	cvt.u32.u16 	%r2854, %rs24032;
	prmt.b32 	%r2855, %r2854, %r2853, 0x3340U;
	cvt.u32.u16 	%r2856, %rs24031;
	cvt.u32.u16 	%r2857, %rs24030;
	prmt.b32 	%r2858, %r2857, %r2856, 0x3340U;
	prmt.b32 	%r2859, %r2858, %r2855, 0x5410U;
	cvt.u32.u16 	%r2860, %rs24029;
	cvt.u32.u16 	%r2861, %rs24028;
	prmt.b32 	%r2862, %r2861, %r2860, 0x3340U;
	cvt.u32.u16 	%r2863, %rs24027;
	cvt.u32.u16 	%r2864, %rs24026;
	prmt.b32 	%r2865, %r2864, %r2863, 0x3340U;
	prmt.b32 	%r2866, %r2865, %r2862, 0x5410U;
	cvt.u32.u16 	%r2867, %rs24025;
	cvt.u32.u16 	%r2868, %rs24024;
	prmt.b32 	%r2869, %r2868, %r2867, 0x3340U;
	cvt.u32.u16 	%r2870, %rs24023;
	cvt.u32.u16 	%r2871, %rs24022;
	prmt.b32 	%r2872, %r2871, %r2870, 0x3340U;
	prmt.b32 	%r2873, %r2872, %r2869, 0x5410U;
	cvt.u32.u16 	%r2874, %rs24021;
	cvt.u32.u16 	%r2875, %rs24020;
	prmt.b32 	%r2876, %r2875, %r2874, 0x3340U;
	cvt.u32.u16 	%r2877, %rs24019;
	cvt.u32.u16 	%r2878, %rs24018;
	prmt.b32 	%r2879, %r2878, %r2877, 0x3340U;
	prmt.b32 	%r2880, %r2879, %r2876, 0x5410U;
	st.shared.v4.b32 	[%r2796+32], {%r2880, %r2873, %r2866, %r2859};
	st.shared.v2.u8 	[%r2796+48], {%rs24034, %rs24035};
	st.shared.u32 	[%r2796+52], %r33562;
	st.shared.u64 	[%r2796+56], %rd3534;
	cvt.u32.u16 	%r2881, %rs24051;
	cvt.u32.u16 	%r2882, %rs24050;
	prmt.b32 	%r2883, %r2882, %r2881, 0x3340U;
	cvt.u32.u16 	%r2884, %rs24049;
	cvt.u32.u16 	%r2885, %rs24048;
	prmt.b32 	%r2886, %r2885, %r2884, 0x3340U;
	prmt.b32 	%r2887, %r2886, %r2883, 0x5410U;
	cvt.u32.u16 	%r2888, %rs24047;
	cvt.u32.u16 	%r2889, %rs24046;
	prmt.b32 	%r2890, %r2889, %r2888, 0x3340U;
	cvt.u32.u16 	%r2891, %rs24045;
	cvt.u32.u16 	%r2892, %rs24044;
	prmt.b32 	%r2893, %r2892, %r2891, 0x3340U;
	prmt.b32 	%r2894, %r2893, %r2890, 0x5410U;
	cvt.u32.u16 	%r2895, %rs24043;
	cvt.u32.u16 	%r2896, %rs24042;
	prmt.b32 	%r2897, %r2896, %r2895, 0x3340U;
	cvt.u32.u16 	%r2898, %rs24041;
	cvt.u32.u16 	%r2899, %rs24040;
	prmt.b32 	%r2900, %r2899, %r2898, 0x3340U;
	prmt.b32 	%r2901, %r2900, %r2897, 0x5410U;
	cvt.u32.u16 	%r2902, %rs24039;
	cvt.u32.u16 	%r2903, %rs24038;
	prmt.b32 	%r2904, %r2903, %r2902, 0x3340U;
	cvt.u32.u16 	%r2905, %rs24037;
	cvt.u32.u16 	%r2906, %rs24036;
	prmt.b32 	%r2907, %r2906, %r2905, 0x3340U;
	prmt.b32 	%r2908, %r2907, %r2904, 0x5410U;
	st.shared.v4.b32 	[%r2796+2048], {%r2908, %r2901, %r2894, %r2887};
	cvt.u32.u16 	%r2909, %rs24067;
	cvt.u32.u16 	%r2910, %rs24066;
	prmt.b32 	%r2911, %r2910, %r2909, 0x3340U;
	cvt.u32.u16 	%r2912, %rs24065;
	cvt.u32.u16 	%r2913, %rs24064;
	prmt.b32 	%r2914, %r2913, %r2912, 0x3340U;
	prmt.b32 	%r2915, %r2914, %r2911, 0x5410U;
	cvt.u32.u16 	%r2916, %rs24063;
	cvt.u32.u16 	%r2917, %rs24062;
	prmt.b32 	%r2918, %r2917, %r2916, 0x3340U;
	cvt.u32.u16 	%r2919, %rs24061;
	cvt.u32.u16 	%r2920, %rs24060;
	prmt.b32 	%r2921, %r2920, %r2919, 0x3340U;
	prmt.b32 	%r2922, %r2921, %r2918, 0x5410U;
	cvt.u32.u16 	%r2923, %rs24059;
	cvt.u32.u16 	%r2924, %rs24058;
	prmt.b32 	%r2925, %r2924, %r2923, 0x3340U;
	cvt.u32.u16 	%r2926, %rs24057;
	cvt.u32.u16 	%r2927, %rs24056;
	prmt.b32 	%r2928, %r2927, %r2926, 0x3340U;
	prmt.b32 	%r2929, %r2928, %r2925, 0x5410U;
	cvt.u32.u16 	%r2930, %rs24055;
	cvt.u32.u16 	%r2931, %rs24054;
	prmt.b32 	%r2932, %r2931, %r2930, 0x3340U;
	cvt.u32.u16 	%r2933, %rs24053;
	cvt.u32.u16 	%r2934, %rs24052;
	prmt.b32 	%r2935, %r2934, %r2933, 0x3340U;
	prmt.b32 	%r2936, %r2935, %r2932, 0x5410U;
	st.shared.v4.b32 	[%r2796+2064], {%r2936, %r2929, %r2922, %r2915};
	cvt.u32.u16 	%r2937, %rs24083;
	cvt.u32.u16 	%r2938, %rs24082;
	prmt.b32 	%r2939, %r2938, %r2937, 0x3340U;
	cvt.u32.u16 	%r2940, %rs24081;
	cvt.u32.u16 	%r2941, %rs24080;
	prmt.b32 	%r2942, %r2941, %r2940, 0x3340U;
	prmt.b32 	%r2943, %r2942, %r2939, 0x5410U;
	cvt.u32.u16 	%r2944, %rs24079;
	cvt.u32.u16 	%r2945, %rs24078;
	prmt.b32 	%r2946, %r2945, %r2944, 0x3340U;
	cvt.u32.u16 	%r2947, %rs24077;
	cvt.u32.u16 	%r2948, %rs24076;
	prmt.b32 	%r2949, %r2948, %r2947, 0x3340U;
	prmt.b32 	%r2950, %r2949, %r2946, 0x5410U;
	cvt.u32.u16 	%r2951, %rs24075;
	cvt.u32.u16 	%r2952, %rs24074;
	prmt.b32 	%r2953, %r2952, %r2951, 0x3340U;
	cvt.u32.u16 	%r2954, %rs24073;
	cvt.u32.u16 	%r2955, %rs24072;
	prmt.b32 	%r2956, %r2955, %r2954, 0x3340U;
	prmt.b32 	%r2957, %r2956, %r2953, 0x5410U;
	cvt.u32.u16 	%r2958, %rs24071;
	cvt.u32.u16 	%r2959, %rs24070;
	prmt.b32 	%r2960, %r2959, %r2958, 0x3340U;
	cvt.u32.u16 	%r2961, %rs24069;
	cvt.u32.u16 	%r2962, %rs24068;
	prmt.b32 	%r2963, %r2962, %r2961, 0x3340U;
	prmt.b32 	%r2964, %r2963, %r2960, 0x5410U;
	st.shared.v4.b32 	[%r2796+2080], {%r2964, %r2957, %r2950, %r2943};
	st.shared.v2.u8 	[%r2796+2096], {%rs24084, %rs24085};
	st.shared.u32 	[%r2796+2100], %r33563;
	st.shared.u64 	[%r2796+2104], %rd3535;
	bar.warp.sync 	-1;
	add.s32 	%r2965, %r2792, %r2757;
	shl.b32 	%r2966, %r2757, 2;
	add.s32 	%r2967, %r2795, %r2966;
	mad.lo.s32 	%r2968, %r2965, 60, %r2967;
	ld.shared.v4.b32 	{%r1853, %r1854, %r1855, %r1856}, [%r2968];
	bfe.u32 	%r2969, %r1853, 8, 8;
	cvt.u16.u32 	%rs26886, %r2969;
	bfe.u32 	%r2970, %r1853, 16, 8;
	cvt.u16.u32 	%rs26887, %r2970;
	bfe.u32 	%r2971, %r1853, 24, 8;
	cvt.u16.u32 	%rs26888, %r2971;
	bfe.u32 	%r2972, %r1854, 0, 8;
	cvt.u16.u32 	%rs26889, %r2972;
	bfe.u32 	%r2973, %r1854, 8, 8;
	cvt.u16.u32 	%rs26890, %r2973;
	bfe.u32 	%r2974, %r1854, 16, 8;
	cvt.u16.u32 	%rs26891, %r2974;
	bfe.u32 	%r2975, %r1854, 24, 8;
	cvt.u16.u32 	%rs26892, %r2975;
	bfe.u32 	%r2976, %r1855, 0, 8;
	cvt.u16.u32 	%rs26893, %r2976;
	bfe.u32 	%r2977, %r1855, 8, 8;
	cvt.u16.u32 	%rs26894, %r2977;
	bfe.u32 	%r2978, %r1855, 16, 8;
	cvt.u16.u32 	%rs26895, %r2978;
	bfe.u32 	%r2979, %r1855, 24, 8;
	cvt.u16.u32 	%rs26896, %r2979;
	bfe.u32 	%r2980, %r1856, 0, 8;
	cvt.u16.u32 	%rs26897, %r2980;
	bfe.u32 	%r2981, %r1856, 8, 8;
	cvt.u16.u32 	%rs26898, %r2981;
	bfe.u32 	%r2982, %r1856, 16, 8;
	cvt.u16.u32 	%rs26899, %r2982;
	bfe.u32 	%r2983, %r1856, 24, 8;
	cvt.u16.u32 	%rs26900, %r2983;
	bfe.u32 	%r2984, %r1853, 0, 8;
	cvt.u16.u32 	%rs26885, %r2984;
	ld.shared.v4.b32 	{%r1857, %r1858, %r1859, %r1860}, [%r2968+16];
	bfe.u32 	%r2985, %r1857, 0, 8;
	cvt.u16.u32 	%rs26901, %r2985;
	bfe.u32 	%r2986, %r1857, 8, 8;
	cvt.u16.u32 	%rs26902, %r2986;
	bfe.u32 	%r2987, %r1857, 16, 8;
	cvt.u16.u32 	%rs26903, %r2987;
	bfe.u32 	%r2988, %r1857, 24, 8;
	cvt.u16.u32 	%rs26904, %r2988;
	bfe.u32 	%r2989, %r1858, 0, 8;
	cvt.u16.u32 	%rs26905, %r2989;
	bfe.u32 	%r2990, %r1858, 8, 8;
	cvt.u16.u32 	%rs26906, %r2990;
	bfe.u32 	%r2991, %r1858, 16, 8;
	cvt.u16.u32 	%rs26907, %r2991;
	bfe.u32 	%r2992, %r1858, 24, 8;
	cvt.u16.u32 	%rs26908, %r2992;
	bfe.u32 	%r2993, %r1859, 0, 8;
	cvt.u16.u32 	%rs26909, %r2993;
	bfe.u32 	%r2994, %r1859, 8, 8;
	cvt.u16.u32 	%rs26910, %r2994;
	bfe.u32 	%r2995, %r1859, 16, 8;
	cvt.u16.u32 	%rs26911, %r2995;
	bfe.u32 	%r2996, %r1859, 24, 8;
	cvt.u16.u32 	%rs26912, %r2996;
	bfe.u32 	%r2997, %r1860, 0, 8;
	cvt.u16.u32 	%rs26913, %r2997;
	bfe.u32 	%r2998, %r1860, 8, 8;
	cvt.u16.u32 	%rs26914, %r2998;
	bfe.u32 	%r2999, %r1860, 16, 8;
	cvt.u16.u32 	%rs26915, %r2999;
	bfe.u32 	%r3000, %r1860, 24, 8;
	cvt.u16.u32 	%rs26916, %r3000;
	ld.shared.v4.b32 	{%r1861, %r1862, %r1863, %r1864}, [%r2968+32];
	bfe.u32 	%r3001, %r1861, 0, 8;
	cvt.u16.u32 	%rs26917, %r3001;
	bfe.u32 	%r3002, %r1861, 8, 8;
	cvt.u16.u32 	%rs26918, %r3002;
	bfe.u32 	%r3003, %r1861, 16, 8;
	cvt.u16.u32 	%rs26919, %r3003;
	bfe.u32 	%r3004, %r1861, 24, 8;
	cvt.u16.u32 	%rs26920, %r3004;
	bfe.u32 	%r3005, %r1862, 0, 8;
	cvt.u16.u32 	%rs26921, %r3005;
	bfe.u32 	%r3006, %r1862, 8, 8;
	cvt.u16.u32 	%rs26922, %r3006;
	bfe.u32 	%r3007, %r1862, 16, 8;
	cvt.u16.u32 	%rs26923, %r3007;
	bfe.u32 	%r3008, %r1862, 24, 8;
	cvt.u16.u32 	%rs26924, %r3008;
	bfe.u32 	%r3009, %r1863, 0, 8;
	cvt.u16.u32 	%rs26925, %r3009;
	bfe.u32 	%r3010, %r1863, 8, 8;
	cvt.u16.u32 	%rs26926, %r3010;
	bfe.u32 	%r3011, %r1863, 16, 8;
	cvt.u16.u32 	%rs26927, %r3011;
	bfe.u32 	%r3012, %r1863, 24, 8;
	cvt.u16.u32 	%rs26928, %r3012;
	bfe.u32 	%r3013, %r1864, 0, 8;
	cvt.u16.u32 	%rs26929, %r3013;
	bfe.u32 	%r3014, %r1864, 8, 8;
	cvt.u16.u32 	%rs26930, %r3014;
	bfe.u32 	%r3015, %r1864, 16, 8;
	cvt.u16.u32 	%rs26931, %r3015;
	bfe.u32 	%r3016, %r1864, 24, 8;
	cvt.u16.u32 	%rs26932, %r3016;
	ld.shared.v2.u8 	{%rs16242, %rs16243}, [%r2968+48];
	mov.b32 	%r1865, {%rs16242, %rs16243};
	ld.shared.u32 	%r33844, [%r2968+52];
	ld.shared.f64 	%fd545, [%r2968+56];
	ld.shared.v4.b32 	{%r1867, %r1868, %r1869, %r1870}, [%r2968+64];
	bfe.u32 	%r3017, %r1867, 0, 8;
	cvt.u16.u32 	%rs26935, %r3017;
	bfe.u32 	%r3018, %r1867, 8, 8;
	cvt.u16.u32 	%rs26936, %r3018;
	bfe.u32 	%r3019, %r1867, 16, 8;
	cvt.u16.u32 	%rs26937, %r3019;
	bfe.u32 	%r3020, %r1867, 24, 8;
	cvt.u16.u32 	%rs26938, %r3020;
	bfe.u32 	%r3021, %r1868, 0, 8;
	cvt.u16.u32 	%rs26939, %r3021;
	bfe.u32 	%r3022, %r1868, 8, 8;
	cvt.u16.u32 	%rs26940, %r3022;
	bfe.u32 	%r3023, %r1868, 16, 8;
	cvt.u16.u32 	%rs26941, %r3023;
	bfe.u32 	%r3024, %r1868, 24, 8;
	cvt.u16.u32 	%rs26942, %r3024;
	bfe.u32 	%r3025, %r1869, 0, 8;
	cvt.u16.u32 	%rs26943, %r3025;
	bfe.u32 	%r3026, %r1869, 8, 8;
	cvt.u16.u32 	%rs26944, %r3026;
	bfe.u32 	%r3027, %r1869, 16, 8;
	cvt.u16.u32 	%rs26945, %r3027;
	bfe.u32 	%r3028, %r1869, 24, 8;
	cvt.u16.u32 	%rs26946, %r3028;
	bfe.u32 	%r3029, %r1870, 0, 8;
	cvt.u16.u32 	%rs26947, %r3029;
	bfe.u32 	%r3030, %r1870, 8, 8;
	cvt.u16.u32 	%rs26948, %r3030;
	bfe.u32 	%r3031, %r1870, 16, 8;
	cvt.u16.u32 	%rs26949, %r3031;
	bfe.u32 	%r3032, %r1870, 24, 8;
	cvt.u16.u32 	%rs26950, %r3032;
	ld.shared.v4.b32 	{%r1871, %r1872, %r1873, %r1874}, [%r2968+80];
	bfe.u32 	%r3033, %r1871, 0, 8;
	cvt.u16.u32 	%rs26951, %r3033;
	bfe.u32 	%r3034, %r1871, 8, 8;
	cvt.u16.u32 	%rs26952, %r3034;
	bfe.u32 	%r3035, %r1871, 16, 8;
	cvt.u16.u32 	%rs26953, %r3035;
	bfe.u32 	%r3036, %r1871, 24, 8;
	cvt.u16.u32 	%rs26954, %r3036;
	bfe.u32 	%r3037, %r1872, 0, 8;
	cvt.u16.u32 	%rs26955, %r3037;
	bfe.u32 	%r3038, %r1872, 8, 8;
	cvt.u16.u32 	%rs26956, %r3038;
	bfe.u32 	%r3039, %r1872, 16, 8;
	cvt.u16.u32 	%rs26957, %r3039;
	bfe.u32 	%r3040, %r1872, 24, 8;
	cvt.u16.u32 	%rs26958, %r3040;
	bfe.u32 	%r3041, %r1873, 0, 8;
	cvt.u16.u32 	%rs26959, %r3041;
	bfe.u32 	%r3042, %r1873, 8, 8;
	cvt.u16.u32 	%rs26960, %r3042;
	bfe.u32 	%r3043, %r1873, 16, 8;
	cvt.u16.u32 	%rs26961, %r3043;
	bfe.u32 	%r3044, %r1873, 24, 8;
	cvt.u16.u32 	%rs26962, %r3044;
	bfe.u32 	%r3045, %r1874, 0, 8;
	cvt.u16.u32 	%rs26963, %r3045;
	bfe.u32 	%r3046, %r1874, 8, 8;
	cvt.u16.u32 	%rs26964, %r3046;
	bfe.u32 	%r3047, %r1874, 16, 8;
	cvt.u16.u32 	%rs26965, %r3047;
	bfe.u32 	%r3048, %r1874, 24, 8;
	cvt.u16.u32 	%rs26966, %r3048;
	ld.shared.v4.b32 	{%r1875, %r1876, %r1877, %r1878}, [%r2968+96];
	bfe.u32 	%r3049, %r1875, 0, 8;
	cvt.u16.u32 	%rs26967, %r3049;
	bfe.u32 	%r3050, %r1875, 8, 8;
	cvt.u16.u32 	%rs26968, %r3050;
	bfe.u32 	%r3051, %r1875, 16, 8;
	cvt.u16.u32 	%rs26969, %r3051;
	bfe.u32 	%r3052, %r1875, 24, 8;
	cvt.u16.u32 	%rs26970, %r3052;
	bfe.u32 	%r3053, %r1876, 0, 8;
	cvt.u16.u32 	%rs26971, %r3053;
	bfe.u32 	%r3054, %r1876, 8, 8;
	cvt.u16.u32 	%rs26972, %r3054;
	bfe.u32 	%r3055, %r1876, 16, 8;
	cvt.u16.u32 	%rs26973, %r3055;
	bfe.u32 	%r3056, %r1876, 24, 8;
	cvt.u16.u32 	%rs26974, %r3056;
	bfe.u32 	%r3057, %r1877, 0, 8;
	cvt.u16.u32 	%rs26975, %r3057;
	bfe.u32 	%r3058, %r1877, 8, 8;
	cvt.u16.u32 	%rs26976, %r3058;
	bfe.u32 	%r3059, %r1877, 16, 8;
	cvt.u16.u32 	%rs26977, %r3059;
	bfe.u32 	%r3060, %r1877, 24, 8;
	cvt.u16.u32 	%rs26978, %r3060;
	bfe.u32 	%r3061, %r1878, 0, 8;
	cvt.u16.u32 	%rs26979, %r3061;
	bfe.u32 	%r3062, %r1878, 8, 8;
	cvt.u16.u32 	%rs26980, %r3062;
	bfe.u32 	%r3063, %r1878, 16, 8;
	cvt.u16.u32 	%rs26981, %r3063;
	bfe.u32 	%r3064, %r1878, 24, 8;
	cvt.u16.u32 	%rs26982, %r3064;
	ld.shared.v2.u8 	{%rs26983, %rs26984}, [%r2968+112];
	mov.b32 	%r1879, {%rs26983, %rs26984};
	ld.shared.u32 	%r33851, [%r2968+116];
	ld.shared.f64 	%fd546, [%r2968+120];
	bar.sync 	0;
	shl.b32 	%r3065, %r2789, 2;
	add.s32 	%r3066, %r2794, %r3065;
	st.shared.u32 	[%r3066+1920], %r1845;
	bar.sync 	0;
	@%p12 bra 	$L__BB1_953;
	mov.u32 	%r3067, %tid.x;
	shl.b32 	%r3068, %r3067, 2;
	mov.u32 	%r3069, _ZN6thrust24THRUST_300001_SM_1000_NS8cuda_cub4core6detail5shmemE;
	add.s32 	%r3070, %r3069, %r3068;
	ld.shared.u32 	%r33564, [%r3070+1916];
$L__BB1_953:
	ld.param.u32 	%r32930, [_ZN6thrust24THRUST_300001_SM_1000_NS8cuda_cub4core6detail13_kernel_agentINS1_15__reduce_by_key16ReduceByKeyAgentINS0_6detail15normal_iteratorINS0_10device_ptrIiEEEENS8_INS9_I6StructEEEESB_SE_N4cuda3std3__48equal_toIiEENSH_4plusISC_EEPiiEEJSB_SE_SB_SE_SM_N3cub18CUB_300001_SM_100024ReduceByKeyScanTileStateISC_iLb0EEESJ_SL_iiEEEvDpT0__param_8];
	setp.ne.s32 	%p13, %r33564, %r1844;
	setp.ne.s32 	%p14, %r1844, %r1845;
	mov.u32 	%r3071, %ctaid.x;
	shl.b32 	%r3072, %r3071, 9;
	sub.s32 	%r3073, %r32930, %r3072;
	mov.u32 	%r3074, %tid.x;
	shl.b32 	%r3075, %r3074, 1;
	setp.eq.s32 	%p15, %r3075, %r3073;
	or.pred  	%p2, %p15, %p13;
	selp.u32 	%r3076, 1, 0, %p2;
	st.local.v2.b32 	[%rd65+8], {%r1853, %r1854};
	st.local.v4.b32 	[%rd65+16], {%r1855, %r1856, %r1857, %r1858};
	st.local.v4.b32 	[%rd65+32], {%r1859, %r1860, %r1861, %r1862};
	st.local.v2.b32 	[%rd65+48], {%r1863, %r1864};
	mov.b32 	{%rs26933, %rs26934}, %r1865;
	st.local.v2.u8 	[%rd65+56], {%rs26933, %rs26934};
	st.local.u32 	[%rd65+60], %r33844;
	st.local.f64 	[%rd65+64], %fd545;
	st.local.u32 	[%rd65], %r3076;
	or.b32  	%r3077, %r3075, 1;
	setp.eq.s32 	%p16, %r3077, %r3073;
	or.pred  	%p3, %p16, %p14;
	selp.u32 	%r3078, 1, 0, %p3;
	st.local.v4.b32 	[%rd65+80], {%r1867, %r1868, %r1869, %r1870};
	st.local.v4.b32 	[%rd65+96], {%r1871, %r1872, %r1873, %r1874};
	st.local.v4.b32 	[%rd65+112], {%r1875, %r1876, %r1877, %r1878};
	mov.b32 	{%rs16246, %rs16247}, %r1879;
	st.local.v2.u8 	[%rd65+128], {%rs16246, %rs16247};
	st.local.u32 	[%rd65+132], %r33851;
	st.local.f64 	[%rd65+136], %fd546;
	st.local.u32 	[%rd65+72], %r3078;
	mov.u32 	%r3079, _ZN6thrust24THRUST_300001_SM_1000_NS8cuda_cub4core6detail5shmemE;
	cvt.u64.u32 	%rd645, %r3079;
	cvta.shared.u64 	%rd646, %rd645;
	add.s64 	%rd647, %rd646, 672;
	st.local.u64 	[%rd66], %rd647;
	add.u64 	%rd648, %SP, 1176;
	st.local.u64 	[%rd66+8], %rd648;
	st.local.u32 	[%rd66+20], %r3071;
	mov.b32 	%r3080, 0;
	st.local.u32 	[%rd66+84], %r3080;
	mov.b64 	%rd649, 0;
	st.local.u64 	[%rd66+88], %rd649;
	mov.b16 	%rs16248, 0;
	st.local.u8 	[%rd66+32], %rs16248;
	st.local.u32 	[%rd66+156], %r3080;
	st.local.u64 	[%rd66+160], %rd649;
	st.local.u8 	[%rd66+104], %rs16248;
	st.local.u32 	[%rd63], %r3076;
	st.local.v2.b32 	[%rd63+8], {%r1853, %r1854};
	st.local.v2.b32 	[%rd63+16], {%r1855, %r1856};
	st.local.v2.b32 	[%rd63+24], {%r1857, %r1858};
	st.local.v2.b32 	[%rd63+32], {%r1859, %r1860};
	st.local.v2.b32 	[%rd63+40], {%r1861, %r1862};
	st.local.v2.b32 	[%rd63+48], {%r1863, %r1864};
	st.local.v2.u8 	[%rd63+56], {%rs26933, %rs26934};
	st.local.u32 	[%rd63+60], %r33844;
	st.local.f64 	[%rd63+64], %fd545;
	mov.u16 	%rs24086, %rs26935;
	mov.u16 	%rs24087, %rs26936;
	mov.u16 	%rs24088, %rs26937;
	mov.u16 	%rs24089, %rs26938;
	mov.u16 	%rs24090, %rs26939;
	mov.u16 	%rs24091, %rs26940;
	mov.u16 	%rs24092, %rs26941;
	mov.u16 	%rs24093, %rs26942;
	mov.u16 	%rs24094, %rs26943;
	mov.u16 	%rs24095, %rs26944;
	mov.u16 	%rs24096, %rs26945;
	mov.u16 	%rs24097, %rs26946;
	mov.u16 	%rs24098, %rs26947;
	mov.u16 	%rs24099, %rs26948;
	mov.u16 	%rs24100, %rs26949;
	mov.u16 	%rs24101, %rs26950;
	mov.u16 	%rs24102, %rs26951;
	mov.u16 	%rs24103, %rs26952;
	mov.u16 	%rs24104, %rs26953;
	mov.u16 	%rs24105, %rs26954;
	mov.u16 	%rs24106, %rs26955;
	mov.u16 	%rs24107, %rs26956;
	mov.u16 	%rs24108, %rs26957;
	mov.u16 	%rs24109, %rs26958;
	mov.u16 	%rs24110, %rs26959;
	mov.u16 	%rs24111, %rs26960;
	mov.u16 	%rs24112, %rs26961;
	mov.u16 	%rs24113, %rs26962;
	mov.u16 	%rs24114, %rs26963;
	mov.u16 	%rs24115, %rs26964;
	mov.u16 	%rs24116, %rs26965;
	mov.u16 	%rs24117, %rs26966;
	mov.u16 	%rs24118, %rs26967;
	mov.u16 	%rs24119, %rs26968;
	mov.u16 	%rs24120, %rs26969;
	mov.u16 	%rs24121, %rs26970;
	mov.u16 	%rs24122, %rs26971;
	mov.u16 	%rs24123, %rs26972;
	mov.u16 	%rs24124, %rs26973;
	mov.u16 	%rs24125, %rs26974;
	mov.u16 	%rs24126, %rs26975;
	mov.u16 	%rs24127, %rs26976;
	mov.u16 	%rs24128, %rs26977;
	mov.u16 	%rs24129, %rs26978;
	mov.u16 	%rs24130, %rs26979;
	mov.u16 	%rs24131, %rs26980;
	mov.u16 	%rs24132, %rs26981;
	mov.u16 	%rs24133, %rs26982;
	mov.u16 	%rs24134, %rs26983;
	mov.u16 	%rs24135, %rs26984;
	mov.u32 	%r33571, %r33851;
	mov.f64 	%fd501, %fd546;
	@%p3 bra 	$L__BB1_965;
	mov.b16 	%rs16249, 0;
	st.local.u8 	[%rd62], %rs16249;
	add.s32 	%r3082, %r33851, %r33844;
	st.local.u32 	[%rd62+52], %r3082;
	add.f64 	%fd291, %fd545, %fd546;
	st.local.f64 	[%rd62+56], %fd291;
	mov.b32 	%r33565, 0;
$L__BB1_955:
	mov.u32 	%r1895, %r33565;
	cvt.u64.u32 	%rd650, %r1895;
	add.s64 	%rd651, %rd62, %rd650;
	ld.local.u8 	%rs16250, [%rd651];
	setp.ne.s16 	%p17, %rs16250, 0;
	add.s32 	%r33565, %r1895, 1;
	@%p17 bra 	$L__BB1_955;
	and.b16  	%rs16251, %rs26885, 255;
	setp.eq.s16 	%p18, %rs16251, 0;
	mov.u32 	%r33567, %r1895;
	@%p18 bra 	$L__BB1_959;
	mov.b32 	%r33566, 0;
$L__BB1_958:
	add.s32 	%r3084, %r33566, %r1895;
	cvt.u64.u32 	%rd652, %r3084;
	add.s64 	%rd653, %rd63, %rd652;
	ld.local.u8 	%rs16252, [%rd653+8];
	add.s64 	%rd654, %rd62, %rd652;
	st.local.u8 	[%rd654], %rs16252;
	add.s32 	%r1898, %r33566, 1;
	add.s32 	%r33567, %r1898, %r1895;
	cvt.u64.u32 	%rd655, %r33566;
	add.s64 	%rd656, %rd63, %rd655;
	ld.local.u8 	%rs16253, [%rd656+9];
	setp.ne.s16 	%p19, %rs16253, 0;
	mov.u32 	%r33566, %r1898;
	@%p19 bra 	$L__BB1_958;
$L__BB1_959:
	cvt.u64.u32 	%rd657, %r33567;
	add.s64 	%rd658, %rd62, %rd657;
	mov.b16 	%rs16254, 0;
	st.local.u8 	[%rd658+1], %rs16254;
	mov.b32 	%r33568, 0;
$L__BB1_960:
	mov.u32 	%r1901, %r33568;
	cvt.u64.u32 	%rd659, %r1901;
	add.s64 	%rd660, %rd62, %rd659;
	ld.local.u8 	%rs16255, [%rd660];
	setp.ne.s16 	%p20, %rs16255, 0;
	add.s32 	%r33568, %r1901, 1;
	@%p20 bra 	$L__BB1_960;
	and.b16  	%rs16256, %rs26935, 255;
	setp.eq.s16 	%p21, %rs16256, 0;
	mov.u32 	%r33570, %r1901;
	@%p21 bra 	$L__BB1_964;
	mov.b32 	%r33569, 0;
$L__BB1_963:
	add.s32 	%r3087, %r33569, %r1901;
	cvt.u64.u32 	%rd661, %r3087;
	add.s64 	%rd662, %rd65, %rd661;
	ld.local.u8 	%rs16257, [%rd662+80];
	add.s64 	%rd663, %rd62, %rd661;
	st.local.u8 	[%rd663], %rs16257;
	add.s32 	%r1904, %r33569, 1;
	add.s32 	%r33570, %r1904, %r1901;
	cvt.u64.u32 	%rd664, %r33569;
	add.s64 	%rd665, %rd65, %rd664;
	ld.local.u8 	%rs16258, [%rd665+81];
	setp.ne.s16 	%p22, %rs16258, 0;
	mov.u32 	%r33569, %r1904;
	@%p22 bra 	$L__BB1_963;
$L__BB1_964:
	cvt.u64.u32 	%rd666, %r33570;
	add.s64 	%rd667, %rd62, %rd666;
	mov.b16 	%rs16259, 0;
	st.local.u8 	[%rd667+1], %rs16259;
	ld.local.v2.b32 	{%r3088, %r3089}, [%rd62];
	bfe.u32 	%r3090, %r3088, 0, 8;
	cvt.u16.u32 	%rs24086, %r3090;
	bfe.u32 	%r3091, %r3088, 8, 8;
	cvt.u16.u32 	%rs24087, %r3091;
	bfe.u32 	%r3092, %r3088, 16, 8;
	cvt.u16.u32 	%rs24088, %r3092;
	bfe.u32 	%r3093, %r3088, 24, 8;
	cvt.u16.u32 	%rs24089, %r3093;
	bfe.u32 	%r3094, %r3089, 0, 8;
	cvt.u16.u32 	%rs24090, %r3094;
	bfe.u32 	%r3095, %r3089, 8, 8;
	cvt.u16.u32 	%rs24091, %r3095;
	bfe.u32 	%r3096, %r3089, 16, 8;
	cvt.u16.u32 	%rs24092, %r3096;
	bfe.u32 	%r3097, %r3089, 24, 8;
	cvt.u16.u32 	%rs24093, %r3097;
	ld.local.v2.b32 	{%r3098, %r3099}, [%rd62+8];
	bfe.u32 	%r3100, %r3098, 0, 8;
	cvt.u16.u32 	%rs24094, %r3100;
	bfe.u32 	%r3101, %r3098, 8, 8;
	cvt.u16.u32 	%rs24095, %r3101;
	bfe.u32 	%r3102, %r3098, 16, 8;
	cvt.u16.u32 	%rs24096, %r3102;
	bfe.u32 	%r3103, %r3098, 24, 8;
	cvt.u16.u32 	%rs24097, %r3103;
	bfe.u32 	%r3104, %r3099, 0, 8;
	cvt.u16.u32 	%rs24098, %r3104;
	bfe.u32 	%r3105, %r3099, 8, 8;
	cvt.u16.u32 	%rs24099, %r3105;
	bfe.u32 	%r3106, %r3099, 16, 8;
	cvt.u16.u32 	%rs24100, %r3106;
	bfe.u32 	%r3107, %r3099, 24, 8;
	cvt.u16.u32 	%rs24101, %r3107;
	ld.local.v2.b32 	{%r3108, %r3109}, [%rd62+16];
	bfe.u32 	%r3110, %r3108, 0, 8;
	cvt.u16.u32 	%rs24102, %r3110;
	bfe.u32 	%r3111, %r3108, 8, 8;
	cvt.u16.u32 	%rs24103, %r3111;
	bfe.u32 	%r3112, %r3108, 16, 8;
	cvt.u16.u32 	%rs24104, %r3112;
	bfe.u32 	%r3113, %r3108, 24, 8;
	cvt.u16.u32 	%rs24105, %r3113;
	bfe.u32 	%r3114, %r3109, 0, 8;
	cvt.u16.u32 	%rs24106, %r3114;
	bfe.u32 	%r3115, %r3109, 8, 8;
	cvt.u16.u32 	%rs24107, %r3115;
	bfe.u32 	%r3116, %r3109, 16, 8;
	cvt.u16.u32 	%rs24108, %r3116;
	bfe.u32 	%r3117, %r3109, 24, 8;
	cvt.u16.u32 	%rs24109, %r3117;
	ld.local.v2.b32 	{%r3118, %r3119}, [%rd62+24];
	bfe.u32 	%r3120, %r3118, 0, 8;
	cvt.u16.u32 	%rs24110, %r3120;
	bfe.u32 	%r3121, %r3118, 8, 8;
	cvt.u16.u32 	%rs24111, %r3121;
	bfe.u32 	%r3122, %r3118, 16, 8;
	cvt.u16.u32 	%rs24112, %r3122;
	bfe.u32 	%r3123, %r3118, 24, 8;
	cvt.u16.u32 	%rs24113, %r3123;
	bfe.u32 	%r3124, %r3119, 0, 8;
	cvt.u16.u32 	%rs24114, %r3124;
	bfe.u32 	%r3125, %r3119, 8, 8;
	cvt.u16.u32 	%rs24115, %r3125;
	bfe.u32 	%r3126, %r3119, 16, 8;
	cvt.u16.u32 	%rs24116, %r3126;
	bfe.u32 	%r3127, %r3119, 24, 8;
	cvt.u16.u32 	%rs24117, %r3127;
	ld.local.v2.b32 	{%r3128, %r3129}, [%rd62+32];
	bfe.u32 	%r3130, %r3128, 0, 8;
	cvt.u16.u32 	%rs24118, %r3130;
	bfe.u32 	%r3131, %r3128, 8, 8;
	cvt.u16.u32 	%rs24119, %r3131;
	bfe.u32 	%r3132, %r3128, 16, 8;
	cvt.u16.u32 	%rs24120, %r3132;
	bfe.u32 	%r3133, %r3128, 24, 8;
	cvt.u16.u32 	%rs24121, %r3133;
	bfe.u32 	%r3134, %r3129, 0, 8;
	cvt.u16.u32 	%rs24122, %r3134;
	bfe.u32 	%r3135, %r3129, 8, 8;
	cvt.u16.u32 	%rs24123, %r3135;
	bfe.u32 	%r3136, %r3129, 16, 8;
	cvt.u16.u32 	%rs24124, %r3136;
	bfe.u32 	%r3137, %r3129, 24, 8;
	cvt.u16.u32 	%rs24125, %r3137;
	ld.local.v2.b32 	{%r3138, %r3139}, [%rd62+40];
	bfe.u32 	%r3140, %r3138, 0, 8;
	cvt.u16.u32 	%rs24126, %r3140;
	bfe.u32 	%r3141, %r3138, 8, 8;
	cvt.u16.u32 	%rs24127, %r3141;
	bfe.u32 	%r3142, %r3138, 16, 8;
	cvt.u16.u32 	%rs24128, %r3142;
	bfe.u32 	%r3143, %r3138, 24, 8;
	cvt.u16.u32 	%rs24129, %r3143;
	bfe.u32 	%r3144, %r3139, 0, 8;
	cvt.u16.u32 	%rs24130, %r3144;
	bfe.u32 	%r3145, %r3139, 8, 8;
	cvt.u16.u32 	%rs24131, %r3145;
	bfe.u32 	%r3146, %r3139, 16, 8;
	cvt.u16.u32 	%rs24132, %r3146;
	bfe.u32 	%r3147, %r3139, 24, 8;
	cvt.u16.u32 	%rs24133, %r3147;
	ld.local.v2.u8 	{%rs24134, %rs24135}, [%rd62+48];
	ld.local.u32 	%r33571, [%rd62+52];
	ld.local.f64 	%fd501, [%rd62+56];
$L__BB1_965:
	selp.u32 	%r3238, 1, 0, %p3;
	selp.u32 	%r3239, 1, 0, %p2;
	add.s32 	%r3149, %r3238, %r3239;
	st.local.u32 	[%rd63], %r3149;
	cvt.u32.u16 	%r3240, %rs24092;
	cvt.u32.u16 	%r3241, %rs24093;
	prmt.b32 	%r3242, %r3240, %r3241, 0x3340U;
	cvt.u32.u16 	%r3243, %rs24091;
	cvt.u32.u16 	%r3244, %rs24090;
	prmt.b32 	%r3245, %r3244, %r3243, 0x3340U;
	prmt.b32 	%r3246, %r3245, %r3242, 0x5410U;
	cvt.u32.u16 	%r3247, %rs24088;
	cvt.u32.u16 	%r3248, %rs24089;
	prmt.b32 	%r3249, %r3247, %r3248, 0x3340U;
	cvt.u32.u16 	%r3250, %rs24087;
	cvt.u32.u16 	%r3251, %rs24086;
	prmt.b32 	%r3252, %r3251, %r3250, 0x3340U;
	prmt.b32 	%r3253, %r3252, %r3249, 0x5410U;
	st.local.v2.b32 	[%rd63+8], {%r3253, %r3246};
	cvt.u32.u16 	%r3254, %rs24100;
	cvt.u32.u16 	%r3255, %rs24101;
	prmt.b32 	%r3256, %r3254, %r3255, 0x3340U;
	cvt.u32.u16 	%r3257, %rs24099;
	cvt.u32.u16 	%r3258, %rs24098;
	prmt.b32 	%r3259, %r3258, %r3257, 0x3340U;
	prmt.b32 	%r3260, %r3259, %r3256, 0x5410U;
	cvt.u32.u16 	%r3261, %rs24096;
	cvt.u32.u16 	%r3262, %rs24097;
	prmt.b32 	%r3263, %r3261, %r3262, 0x3340U;
	cvt.u32.u16 	%r3264, %rs24095;
	cvt.u32.u16 	%r3265, %rs24094;
	prmt.b32 	%r3266, %r3265, %r3264, 0x3340U;
	prmt.b32 	%r3267, %r3266, %r3263, 0x5410U;
	st.local.v2.b32 	[%rd63+16], {%r3267, %r3260};
	cvt.u32.u16 	%r3268, %rs24108;
	cvt.u32.u16 	%r3269, %rs24109;
	prmt.b32 	%r3270, %r3268, %r3269, 0x3340U;
	cvt.u32.u16 	%r3271, %rs24107;
	cvt.u32.u16 	%r3272, %rs24106;
	prmt.b32 	%r3273, %r3272, %r3271, 0x3340U;
	prmt.b32 	%r3274, %r3273, %r3270, 0x5410U;
	cvt.u32.u16 	%r3275, %rs24104;
	cvt.u32.u16 	%r3276, %rs24105;
	prmt.b32 	%r3277, %r3275, %r3276, 0x3340U;
	cvt.u32.u16 	%r3278, %rs24103;
	cvt.u32.u16 	%r3279, %rs24102;
	prmt.b32 	%r3280, %r3279, %r3278, 0x3340U;
	prmt.b32 	%r3281, %r3280, %r3277, 0x5410U;
	st.local.v2.b32 	[%rd63+24], {%r3281, %r3274};
	cvt.u32.u16 	%r3282, %rs24116;
	cvt.u32.u16 	%r3283, %rs24117;
	prmt.b32 	%r3284, %r3282, %r3283, 0x3340U;
	cvt.u32.u16 	%r3285, %rs24115;
	cvt.u32.u16 	%r3286, %rs24114;
	prmt.b32 	%r3287, %r3286, %r3285, 0x3340U;
	prmt.b32 	%r3288, %r3287, %r3284, 0x5410U;
	cvt.u32.u16 	%r3289, %rs24112;
	cvt.u32.u16 	%r3290, %rs24113;
	prmt.b32 	%r3291, %r3289, %r3290, 0x3340U;
	cvt.u32.u16 	%r3292, %rs24111;
	cvt.u32.u16 	%r3293, %rs24110;
	prmt.b32 	%r3294, %r3293, %r3292, 0x3340U;
	prmt.b32 	%r3295, %r3294, %r3291, 0x5410U;
	st.local.v2.b32 	[%rd63+32], {%r3295, %r3288};
	cvt.u32.u16 	%r3296, %rs24124;
	cvt.u32.u16 	%r3297, %rs24125;
	prmt.b32 	%r3298, %r3296, %r3297, 0x3340U;
	cvt.u32.u16 	%r3299, %rs24123;
	cvt.u32.u16 	%r3300, %rs24122;
	prmt.b32 	%r3301, %r3300, %r3299, 0x3340U;
	prmt.b32 	%r3302, %r3301, %r3298, 0x5410U;
	cvt.u32.u16 	%r3303, %rs24120;
	cvt.u32.u16 	%r3304, %rs24121;
	prmt.b32 	%r3305, %r3303, %r3304, 0x3340U;
	cvt.u32.u16 	%r3306, %rs24119;
	cvt.u32.u16 	%r3307, %rs24118;
	prmt.b32 	%r3308, %r3307, %r3306, 0x3340U;
	prmt.b32 	%r3309, %r3308, %r3305, 0x5410U;
	st.local.v2.b32 	[%rd63+40], {%r3309, %r3302};
	cvt.u32.u16 	%r3310, %rs24132;
	cvt.u32.u16 	%r3311, %rs24133;
	prmt.b32 	%r3312, %r3310, %r3311, 0x3340U;
	cvt.u32.u16 	%r3313, %rs24131;
	cvt.u32.u16 	%r3314, %rs24130;
	prmt.b32 	%r3315, %r3314, %r3313, 0x3340U;
	prmt.b32 	%r3316, %r3315, %r3312, 0x5410U;
	cvt.u32.u16 	%r3317, %rs24128;
	cvt.u32.u16 	%r3318, %rs24129;
	prmt.b32 	%r3319, %r3317, %r3318, 0x3340U;
	cvt.u32.u16 	%r3320, %rs24127;
	cvt.u32.u16 	%r3321, %rs24126;
	prmt.b32 	%r3322, %r3321, %r3320, 0x3340U;
	prmt.b32 	%r3323, %r3322, %r3319, 0x5410U;
	st.local.v2.b32 	[%rd63+48], {%r3323, %r3316};
	st.local.v2.u8 	[%rd63+56], {%rs24134, %rs24135};
	st.local.u32 	[%rd63+60], %r33571;
	st.local.f64 	[%rd63+64], %fd501;
	mov.b64 	%rd668, %fd501;
	mov.b64 	{%r3229, %r3234}, %rd668;
	st.local.u32 	[%rd64], %r3149;
	st.local.v2.b32 	[%rd64+8], {%r3253, %r3246};
	st.local.v2.b32 	[%rd64+16], {%r3267, %r3260};
	st.local.v2.b32 	[%rd64+24], {%r3281, %r3274};
	st.local.v2.b32 	[%rd64+32], {%r3295, %r3288};
	st.local.v2.b32 	[%rd64+40], {%r3309, %r3302};
	st.local.v2.b32 	[%rd64+48], {%r3323, %r3316};
	st.local.v2.u8 	[%rd64+56], {%rs24134, %rs24135};
	st.local.u32 	[%rd64+60], %r33571;
	st.local.f64 	[%rd64+64], %fd501;
	mov.b32 	%r3236, 0;
	st.local.u32 	[%rd60+60], %r3236;
	mov.b64 	%rd669, 0;
	st.local.u64 	[%rd60+64], %rd669;
	mov.b16 	%rs16260, 0;
	st.local.u8 	[%rd60+8], %rs16260;
	st.local.u32 	[%rd57], %r3149;
	st.local.v2.b32 	[%rd57+8], {%r3253, %r3246};
	st.local.v2.b32 	[%rd57+16], {%r3267, %r3260};
	st.local.v2.b32 	[%rd57+24], {%r3281, %r3274};
	st.local.v2.b32 	[%rd57+32], {%r3295, %r3288};
	st.local.v2.b32 	[%rd57+40], {%r3309, %r3302};
	st.local.v2.b32 	[%rd57+48], {%r3323, %r3316};
	st.local.v2.u8 	[%rd57+56], {%rs24134, %rs24135};
	st.local.u32 	[%rd57+60], %r33571;
	st.local.f64 	[%rd57+64], %fd501;
	and.b32  	%r3324, %r3251, 255;
	and.b16  	%rs16261, %rs24087, 255;
	mul.wide.u16 	%r3325, %rs16261, 256;
	or.b32  	%r3326, %r3325, %r3324;
	shl.b32 	%r3327, %r3247, 16;
	and.b32  	%r3328, %r3327, 16711680;
	or.b32  	%r3329, %r3326, %r3328;
	shl.b32 	%r3330, %r3248, 24;
	or.b32  	%r3159, %r3329, %r3330;
	and.b32  	%r3331, %r3244, 255;
	and.b16  	%rs16262, %rs24091, 255;
	mul.wide.u16 	%r3332, %rs16262, 256;
	or.b32  	%r3333, %r3332, %r3331;
	shl.b32 	%r3334, %r3240, 16;
	and.b32  	%r3335, %r3334, 16711680;
	or.b32  	%r3336, %r3333, %r3335;
	shl.b32 	%r3337, %r3241, 24;
	or.b32  	%r3164, %r3336, %r3337;
	and.b32  	%r3338, %r3265, 255;
	and.b16  	%rs16263, %rs24095, 255;
	mul.wide.u16 	%r3339, %rs16263, 256;
	or.b32  	%r3340, %r3339, %r3338;
	shl.b32 	%r3341, %r3261, 16;
	and.b32  	%r3342, %r3341, 16711680;
	or.b32  	%r3343, %r3340, %r3342;
	shl.b32 	%r3344, %r3262, 24;
	or.b32  	%r3169, %r3343, %r3344;
	and.b32  	%r3345, %r3258, 255;
	and.b16  	%rs16264, %rs24099, 255;
	mul.wide.u16 	%r3346, %rs16264, 256;
	or.b32  	%r3347, %r3346, %r3345;
	shl.b32 	%r3348, %r3254, 16;
	and.b32  	%r3349, %r3348, 16711680;
	or.b32  	%r3350, %r3347, %r3349;
	shl.b32 	%r3351, %r3255, 24;
	or.b32  	%r3174, %r3350, %r3351;
	and.b32  	%r3352, %r3279, 255;
	and.b16  	%rs16265, %rs24103, 255;
	mul.wide.u16 	%r3353, %rs16265, 256;
	or.b32  	%r3354, %r3353, %r3352;
	shl.b32 	%r3355, %r3275, 16;
	and.b32  	%r3356, %r3355, 16711680;
	or.b32  	%r3357, %r3354, %r3356;
	shl.b32 	%r3358, %r3276, 24;
	or.b32  	%r3179, %r3357, %r3358;
	and.b32  	%r3359, %r3272, 255;
	and.b16  	%rs16266, %rs24107, 255;
	mul.wide.u16 	%r3360, %rs16266, 256;
	or.b32  	%r3361, %r3360, %r3359;
	shl.b32 	%r3362, %r3268, 16;
	and.b32  	%r3363, %r3362, 16711680;
	or.b32  	%r3364, %r3361, %r3363;
	shl.b32 	%r3365, %r3269, 24;
	or.b32  	%r3184, %r3364, %r3365;
	and.b32  	%r3366, %r3293, 255;
	and.b16  	%rs16267, %rs24111, 255;
	mul.wide.u16 	%r3367, %rs16267, 256;
	or.b32  	%r3368, %r3367, %r3366;
	shl.b32 	%r3369, %r3289, 16;
	and.b32  	%r3370, %r3369, 16711680;
	or.b32  	%r3371, %r3368, %r3370;
	shl.b32 	%r3372, %r3290, 24;
	or.b32  	%r3189, %r3371, %r3372;
	and.b32  	%r3373, %r3286, 255;
	and.b16  	%rs16268, %rs24115, 255;
	mul.wide.u16 	%r3374, %rs16268, 256;
	or.b32  	%r3375, %r3374, %r3373;
	shl.b32 	%r3376, %r3282, 16;
	and.b32  	%r3377, %r3376, 16711680;
	or.b32  	%r3378, %r3375, %r3377;
	shl.b32 	%r3379, %r3283, 24;
	or.b32  	%r3194, %r3378, %r3379;
	and.b32  	%r3380, %r3307, 255;
	and.b16  	%rs16269, %rs24119, 255;
	mul.wide.u16 	%r3381, %rs16269, 256;
	or.b32  	%r3382, %r3381, %r3380;
	shl.b32 	%r3383, %r3303, 16;
	and.b32  	%r3384, %r3383, 16711680;
	or.b32  	%r3385, %r3382, %r3384;
	shl.b32 	%r3386, %r3304, 24;
	or.b32  	%r3199, %r3385, %r3386;
	and.b32  	%r3387, %r3300, 255;
	and.b16  	%rs16270, %rs24123, 255;
	mul.wide.u16 	%r3388, %rs16270, 256;
	or.b32  	%r3389, %r3388, %r3387;
	shl.b32 	%r3390, %r3296, 16;
	and.b32  	%r3391, %r3390, 16711680;
	or.b32  	%r3392, %r3389, %r3391;
	shl.b32 	%r3393, %r3297, 24;
	or.b32  	%r3204, %r3392, %r3393;
	and.b32  	%r3394, %r3321, 255;
	and.b16  	%rs16271, %rs24127, 255;
	mul.wide.u16 	%r3395, %rs16271, 256;
	or.b32  	%r3396, %r3395, %r3394;
	shl.b32 	%r3397, %r3317, 16;
	and.b32  	%r3398, %r3397, 16711680;
	or.b32  	%r3399, %r3396, %r3398;
	shl.b32 	%r3400, %r3318, 24;
	or.b32  	%r3209, %r3399, %r3400;
	and.b32  	%r3401, %r3314, 255;
	and.b16  	%rs16272, %rs24131, 255;
	mul.wide.u16 	%r3402, %rs16272, 256;
	or.b32  	%r3403, %r3402, %r3401;
	shl.b32 	%r3404, %r3310, 16;
	and.b32  	%r3405, %r3404, 16711680;
	or.b32  	%r3406, %r3403, %r3405;
	shl.b32 	%r3407, %r3311, 24;
	or.b32  	%r3214, %r3406, %r3407;
	cvt.u32.u16 	%r3408, %rs24134;
	and.b32  	%r3409, %r3408, 255;
	and.b16  	%rs16273, %rs24135, 255;
	mul.wide.u16 	%r3410, %rs16273, 256;
	or.b32  	%r3219, %r3410, %r3409;
	mov.b32 	%r3235, 1;
	mov.b32 	%r3237, -1;
	// begin inline asm
	shfl.sync.up.b32 %r3148, %r3149, %r3235, %r3236, %r3237;
	// end inline asm
	// begin inline asm
	shfl.sync.up.b32 %r3153, %r3154, %r3235, %r3236, %r3237;
	// end inline asm
	// begin inline asm
	shfl.sync.up.b32 %r3158, %r3159, %r3235, %r3236, %r3237;
	// end inline asm
	// begin inline asm
	shfl.sync.up.b32 %r3163, %r3164, %r3235, %r3236, %r3237;
	// end inline asm
	// begin inline asm
	shfl.sync.up.b32 %r3168, %r3169, %r3235, %r3236, %r3237;
	// end inline asm
	// begin inline asm
	shfl.sync.up.b32 %r3173, %r3174, %r3235, %r3236, %r3237;
	// end inline asm
	// begin inline asm
	shfl.sync.up.b32 %r3178, %r3179, %r3235, %r3236, %r3237;
	// end inline asm
	// begin inline asm
	shfl.sync.up.b32 %r3183, %r3184, %r3235, %r3236, %r3237;
	// end inline asm
	// begin inline asm
	shfl.sync.up.b32 %r3188, %r3189, %r3235, %r3236, %r3237;
	// end inline asm
	// begin inline asm
	shfl.sync.up.b32 %r3193, %r3194, %r3235, %r3236, %r3237;
	// end inline asm
	// begin inline asm
	shfl.sync.up.b32 %r3198, %r3199, %r3235, %r3236, %r3237;
	// end inline asm
	// begin inline asm
	shfl.sync.up.b32 %r3203, %r3204, %r3235, %r3236, %r3237;
	// end inline asm
	// begin inline asm
	shfl.sync.up.b32 %r3208, %r3209, %r3235, %r3236, %r3237;
	// end inline asm
	// begin inline asm
	shfl.sync.up.b32 %r3213, %r3214, %r3235, %r3236, %r3237;
	// end inline asm
	// begin inline asm
	shfl.sync.up.b32 %r3218, %r3219, %r3235, %r3236, %r3237;
	// end inline asm
	// begin inline asm
	shfl.sync.up.b32 %r3223, %r33571, %r3235, %r3236, %r3237;
	// end inline asm
	// begin inline asm
	shfl.sync.up.b32 %r3228, %r3229, %r3235, %r3236, %r3237;
	// end inline asm
	// begin inline asm
	shfl.sync.up.b32 %r3233, %r3234, %r3235, %r3236, %r3237;
	// end inline asm
	mov.b64 	%rd670, {%r3228, %r3233};
	mov.b64 	%fd195, %rd670;
	cvt.u16.u32 	%rs11324, %r3158;
	cvt.u16.u32 	%rs16274, %r3218;
	shr.u32 	%r3411, %r3218, 8;
	cvt.u16.u32 	%rs16275, %r3411;
	st.local.u32 	[%rd58], %r3148;
	st.local.v2.b32 	[%rd58+8], {%r3158, %r3163};
	st.local.v2.b32 	[%rd58+16], {%r3168, %r3173};
	st.local.v2.b32 	[%rd58+24], {%r3178, %r3183};
	st.local.v2.b32 	[%rd58+32], {%r3188, %r3193};
	st.local.v2.b32 	[%rd58+40], {%r3198, %r3203};
	st.local.v2.b32 	[%rd58+48], {%r3208, %r3213};
	st.local.v2.u8 	[%rd58+56], {%rs16274, %rs16275};
	st.local.u32 	[%rd58+60], %r3223;
	st.local.v2.u32 	[%rd58+64], {%r3228, %r3233};
	setp.ne.s32 	%p23, %r3149, 0;
	mov.u16 	%rs24186, %rs24086;
	mov.u16 	%rs24187, %rs24087;
	mov.u16 	%rs24188, %rs24088;
	mov.u16 	%rs24189, %rs24089;
	mov.u16 	%rs24190, %rs24090;
	mov.u16 	%rs24191, %rs24091;
	mov.u16 	%rs24192, %rs24092;
	mov.u16 	%rs24193, %rs24093;
	mov.u16 	%rs24194, %rs24094;
	mov.u16 	%rs24195, %rs24095;
	mov.u16 	%rs24196, %rs24096;
	mov.u16 	%rs24197, %rs24097;
	mov.u16 	%rs24198, %rs24098;
	mov.u16 	%rs24199, %rs24099;
	mov.u16 	%rs24200, %rs24100;
	mov.u16 	%rs24201, %rs24101;
	mov.u16 	%rs24202, %rs24102;
	mov.u16 	%rs24203, %rs24103;
	mov.u16 	%rs24204, %rs24104;
	mov.u16 	%rs24205, %rs24105;
	mov.u16 	%rs24206, %rs24106;
	mov.u16 	%rs24207, %rs24107;
	mov.u16 	%rs24208, %rs24108;
	mov.u16 	%rs24209, %rs24109;
	mov.u16 	%rs24210, %rs24110;
	mov.u16 	%rs24211, %rs24111;
	mov.u16 	%rs24212, %rs24112;
	mov.u16 	%rs24213, %rs24113;
	mov.u16 	%rs24214, %rs24114;
	mov.u16 	%rs24215, %rs24115;
	mov.u16 	%rs24216, %rs24116;
	mov.u16 	%rs24217, %rs24117;
	mov.u16 	%rs24218, %rs24118;
	mov.u16 	%rs24219, %rs24119;
	mov.u16 	%rs24220, %rs24120;
	mov.u16 	%rs24221, %rs24121;
	mov.u16 	%rs24222, %rs24122;
	mov.u16 	%rs24223, %rs24123;
	mov.u16 	%rs24224, %rs24124;
	mov.u16 	%rs24225, %rs24125;
	mov.u16 	%rs24226, %rs24126;
	mov.u16 	%rs24227, %rs24127;
	mov.u16 	%rs24228, %rs24128;
	mov.u16 	%rs24229, %rs24129;
	mov.u16 	%rs24230, %rs24130;
	mov.u16 	%rs24231, %rs24131;
	mov.u16 	%rs24232, %rs24132;
	mov.u16 	%rs24233, %rs24133;
	mov.u16 	%rs24234, %rs24134;
	mov.u16 	%rs24235, %rs24135;
	mov.u32 	%r33582, %r33571;
	mov.u32 	%r33583, %r3229;
	mov.u32 	%r33584, %r3234;
	@%p23 bra 	$L__BB1_977;
	mov.b16 	%rs16276, 0;
	st.local.u8 	[%rd56], %rs16276;
	add.s32 	%r3413, %r33571, %r3223;
	st.local.u32 	[%rd56+52], %r3413;
	add.f64 	%fd292, %fd501, %fd195;
	st.local.f64 	[%rd56+56], %fd292;
	mov.b32 	%r33572, 0;
$L__BB1_967:
	mov.u32 	%r1913, %r33572;
	cvt.u64.u32 	%rd671, %r1913;
	add.s64 	%rd672, %rd56, %rd671;
	ld.local.u8 	%rs16277, [%rd672];
	setp.ne.s16 	%p24, %rs16277, 0;
	add.s32 	%r33572, %r1913, 1;
	@%p24 bra 	$L__BB1_967;
	and.b16  	%rs16278, %rs11324, 255;
	setp.eq.s16 	%p25, %rs16278, 0;
	mov.u32 	%r33574, %r1913;
	@%p25 bra 	$L__BB1_971;
	mov.b32 	%r33573, 0;
$L__BB1_970:
	add.s32 	%r3415, %r33573, %r1913;
	cvt.u64.u32 	%rd673, %r3415;
	add.s64 	%rd674, %rd58, %rd673;
	ld.local.u8 	%rs16279, [%rd674+8];
	add.s64 	%rd675, %rd56, %rd673;
	st.local.u8 	[%rd675], %rs16279;
	add.s32 	%r1916, %r33573, 1;
	add.s32 	%r33574, %r1916, %r1913;
	cvt.u64.u32 	%rd676, %r33573;
	add.s64 	%rd677, %rd58, %rd676;
	ld.local.u8 	%rs16280, [%rd677+9];
	setp.ne.s16 	%p26, %rs16280, 0;
	mov.u32 	%r33573, %r1916;
	@%p26 bra 	$L__BB1_970;
$L__BB1_971:
	cvt.u64.u32 	%rd678, %r33574;
	add.s64 	%rd679, %rd56, %rd678;
	mov.b16 	%rs16281, 0;
	st.local.u8 	[%rd679+1], %rs16281;
	mov.b32 	%r33575, 0;
$L__BB1_972:
	mov.u32 	%r1919, %r33575;
	cvt.u64.u32 	%rd680, %r1919;
	add.s64 	%rd681, %rd56, %rd680;
	ld.local.u8 	%rs16282, [%rd681];
	setp.ne.s16 	%p27, %rs16282, 0;
	add.s32 	%r33575, %r1919, 1;
	@%p27 bra 	$L__BB1_972;
	and.b16  	%rs16283, %rs24086, 255;
	setp.eq.s16 	%p28, %rs16283, 0;
	mov.u32 	%r33577, %r1919;
	@%p28 bra 	$L__BB1_976;
	mov.b32 	%r33576, 0;
$L__BB1_975:
	add.s32 	%r3418, %r33576, %r1919;
	cvt.u64.u32 	%rd682, %r3418;
	add.s64 	%rd683, %rd57, %rd682;
	ld.local.u8 	%rs16284, [%rd683+8];
	add.s64 	%rd684, %rd56, %rd682;
	st.local.u8 	[%rd684], %rs16284;
	add.s32 	%r1922, %r33576, 1;
	add.s32 	%r33577, %r1922, %r1919;
	cvt.u64.u32 	%rd685, %r33576;
	add.s64 	%rd686, %rd57, %rd685;
	ld.local.u8 	%rs16285, [%rd686+9];
	setp.ne.s16 	%p29, %rs16285, 0;
	mov.u32 	%r33576, %r1922;
	@%p29 bra 	$L__BB1_975;
$L__BB1_976:
	cvt.u64.u32 	%rd687, %r33577;
	add.s64 	%rd688, %rd56, %rd687;
	mov.b16 	%rs16286, 0;
	st.local.u8 	[%rd688+1], %rs16286;
	ld.local.v2.b32 	{%r3419, %r3420}, [%rd56];
	bfe.u32 	%r3421, %r3419, 0, 8;
	cvt.u16.u32 	%rs24186, %r3421;
	bfe.u32 	%r3422, %r3419, 8, 8;
	cvt.u16.u32 	%rs24187, %r3422;
	bfe.u32 	%r3423, %r3419, 16, 8;
	cvt.u16.u32 	%rs24188, %r3423;
	bfe.u32 	%r3424, %r3419, 24, 8;
	cvt.u16.u32 	%rs24189, %r3424;
	bfe.u32 	%r3425, %r3420, 0, 8;
	cvt.u16.u32 	%rs24190, %r3425;
	bfe.u32 	%r3426, %r3420, 8, 8;
	cvt.u16.u32 	%rs24191, %r3426;
	bfe.u32 	%r3427, %r3420, 16, 8;
	cvt.u16.u32 	%rs24192, %r3427;
	bfe.u32 	%r3428, %r3420, 24, 8;
	cvt.u16.u32 	%rs24193, %r3428;
	ld.local.v2.b32 	{%r3429, %r3430}, [%rd56+8];
	bfe.u32 	%r3431, %r3429, 0, 8;
	cvt.u16.u32 	%rs24194, %r3431;
	bfe.u32 	%r3432, %r3429, 8, 8;
	cvt.u16.u32 	%rs24195, %r3432;
	bfe.u32 	%r3433, %r3429, 16, 8;
	cvt.u16.u32 	%rs24196, %r3433;
	bfe.u32 	%r3434, %r3429, 24, 8;
	cvt.u16.u32 	%rs24197, %r3434;
	bfe.u32 	%r3435, %r3430, 0, 8;
	cvt.u16.u32 	%rs24198, %r3435;
	bfe.u32 	%r3436, %r3430, 8, 8;
	cvt.u16.u32 	%rs24199, %r3436;
	bfe.u32 	%r3437, %r3430, 16, 8;
	cvt.u16.u32 	%rs24200, %r3437;
	bfe.u32 	%r3438, %r3430, 24, 8;
	cvt.u16.u32 	%rs24201, %r3438;
	ld.local.v2.b32 	{%r3439, %r3440}, [%rd56+16];
	bfe.u32 	%r3441, %r3439, 0, 8;
	cvt.u16.u32 	%rs24202, %r3441;
	bfe.u32 	%r3442, %r3439, 8, 8;
	cvt.u16.u32 	%rs24203, %r3442;
	bfe.u32 	%r3443, %r3439, 16, 8;
	cvt.u16.u32 	%rs24204, %r3443;
	bfe.u32 	%r3444, %r3439, 24, 8;
	cvt.u16.u32 	%rs24205, %r3444;
	bfe.u32 	%r3445, %r3440, 0, 8;
	cvt.u16.u32 	%rs24206, %r3445;
	bfe.u32 	%r3446, %r3440, 8, 8;
	cvt.u16.u32 	%rs24207, %r3446;
	bfe.u32 	%r3447, %r3440, 16, 8;
	cvt.u16.u32 	%rs24208, %r3447;
	bfe.u32 	%r3448, %r3440, 24, 8;
	cvt.u16.u32 	%rs24209, %r3448;
	ld.local.v2.b32 	{%r3449, %r3450}, [%rd56+24];
	bfe.u32 	%r3451, %r3449, 0, 8;
	cvt.u16.u32 	%rs24210, %r3451;
	bfe.u32 	%r3452, %r3449, 8, 8;
	cvt.u16.u32 	%rs24211, %r3452;
	bfe.u32 	%r3453, %r3449, 16, 8;
	cvt.u16.u32 	%rs24212, %r3453;
	bfe.u32 	%r3454, %r3449, 24, 8;
	cvt.u16.u32 	%rs24213, %r3454;
	bfe.u32 	%r3455, %r3450, 0, 8;
	cvt.u16.u32 	%rs24214, %r3455;
	bfe.u32 	%r3456, %r3450, 8, 8;
	cvt.u16.u32 	%rs24215, %r3456;
	bfe.u32 	%r3457, %r3450, 16, 8;
	cvt.u16.u32 	%rs24216, %r3457;
	bfe.u32 	%r3458, %r3450, 24, 8;
	cvt.u16.u32 	%rs24217, %r3458;
	ld.local.v2.b32 	{%r3459, %r3460}, [%rd56+32];
	bfe.u32 	%r3461, %r3459, 0, 8;
	cvt.u16.u32 	%rs24218, %r3461;
	bfe.u32 	%r3462, %r3459, 8, 8;
	cvt.u16.u32 	%rs24219, %r3462;
	bfe.u32 	%r3463, %r3459, 16, 8;
	cvt.u16.u32 	%rs24220, %r3463;
	bfe.u32 	%r3464, %r3459, 24, 8;
	cvt.u16.u32 	%rs24221, %r3464;
	bfe.u32 	%r3465, %r3460, 0, 8;
	cvt.u16.u32 	%rs24222, %r3465;
	bfe.u32 	%r3466, %r3460, 8, 8;
	cvt.u16.u32 	%rs24223, %r3466;
	bfe.u32 	%r3467, %r3460, 16, 8;
	cvt.u16.u32 	%rs24224, %r3467;
	bfe.u32 	%r3468, %r3460, 24, 8;
	cvt.u16.u32 	%rs24225, %r3468;
	ld.local.v2.b32 	{%r3469, %r3470}, [%rd56+40];
	bfe.u32 	%r3471, %r3469, 0, 8;
	cvt.u16.u32 	%rs24226, %r3471;
	bfe.u32 	%r3472, %r3469, 8, 8;
	cvt.u16.u32 	%rs24227, %r3472;
	bfe.u32 	%r3473, %r3469, 16, 8;
	cvt.u16.u32 	%rs24228, %r3473;
	bfe.u32 	%r3474, %r3469, 24, 8;
	cvt.u16.u32 	%rs24229, %r3474;
	bfe.u32 	%r3475, %r3470, 0, 8;
	cvt.u16.u32 	%rs24230, %r3475;
	bfe.u32 	%r3476, %r3470, 8, 8;
	cvt.u16.u32 	%rs24231, %r3476;
	bfe.u32 	%r3477, %r3470, 16, 8;
	cvt.u16.u32 	%rs24232, %r3477;
	bfe.u32 	%r3478, %r3470, 24, 8;
	cvt.u16.u32 	%rs24233, %r3478;
	ld.local.v2.u8 	{%rs24234, %rs24235}, [%rd56+48];
	ld.local.u32 	%r33582, [%rd56+52];
	ld.local.v2.u32 	{%r33583, %r33584}, [%rd56+56];
$L__BB1_977:
	setp.gt.s32 	%p30, %r2757, 0;
	selp.u32 	%r3479, 1, 0, %p3;
	selp.u32 	%r3480, 1, 0, %p2;
	add.s32 	%r3481, %r3479, %r3480;
	add.s32 	%r33581, %r3481, %r3148;
	@%p30 bra 	$L__BB1_979;
	selp.u32 	%r3482, 1, 0, %p3;
	selp.u32 	%r3483, 1, 0, %p2;
	add.s32 	%r33581, %r3482, %r3483;
	mov.u16 	%rs24186, %rs24086;
	mov.u16 	%rs24187, %rs24087;
	mov.u16 	%rs24188, %rs24088;
	mov.u16 	%rs24189, %rs24089;
	mov.u16 	%rs24190, %rs24090;
	mov.u16 	%rs24191, %rs24091;
	mov.u16 	%rs24192, %rs24092;
	mov.u16 	%rs24193, %rs24093;
	mov.u16 	%rs24194, %rs24094;
	mov.u16 	%rs24195, %rs24095;
	mov.u16 	%rs24196, %rs24096;
	mov.u16 	%rs24197, %rs24097;
	mov.u16 	%rs24198, %rs24098;
	mov.u16 	%rs24199, %rs24099;
	mov.u16 	%rs24200, %rs24100;
	mov.u16 	%rs24201, %rs24101;
	mov.u16 	%rs24202, %rs24102;
	mov.u16 	%rs24203, %rs24103;
	mov.u16 	%rs24204, %rs24104;
	mov.u16 	%rs24205, %rs24105;
	mov.u16 	%rs24206, %rs24106;
	mov.u16 	%rs24207, %rs24107;
	mov.u16 	%rs24208, %rs24108;
	mov.u16 	%rs24209, %rs24109;
	mov.u16 	%rs24210, %rs24110;
	mov.u16 	%rs24211, %rs24111;
	mov.u16 	%rs24212, %rs24112;
	mov.u16 	%rs24213, %rs24113;
	mov.u16 	%rs24214, %rs24114;
	mov.u16 	%rs24215, %rs24115;
	mov.u16 	%rs24216, %rs24116;
	mov.u16 	%rs24217, %rs24117;
	mov.u16 	%rs24218, %rs24118;
	mov.u16 	%rs24219, %rs24119;
	mov.u16 	%rs24220, %rs24120;
	mov.u16 	%rs24221, %rs24121;
	mov.u16 	%rs24222, %rs24122;
	mov.u16 	%rs24223, %rs24123;
	mov.u16 	%rs24224, %rs24124;
	mov.u16 	%rs24225, %rs24125;
	mov.u16 	%rs24226, %rs24126;
	mov.u16 	%rs24227, %rs24127;
	mov.u16 	%rs24228, %rs24128;
	mov.u16 	%rs24229, %rs24129;
	mov.u16 	%rs24230, %rs24130;
	mov.u16 	%rs24231, %rs24131;
	mov.u16 	%rs24232, %rs24132;
	mov.u16 	%rs24233, %rs24133;
	mov.u16 	%rs24234, %rs24134;
	mov.u16 	%rs24235, %rs24135;
	mov.u32 	%r33582, %r33571;
	mov.u32 	%r33583, %r3229;
	mov.u32 	%r33584, %r3234;
$L__BB1_979:
	st.local.u32 	[%rd57], %r33581;
	cvt.u32.u16 	%r3574, %rs24192;
	cvt.u32.u16 	%r3575, %rs24193;
	prmt.b32 	%r3576, %r3574, %r3575, 0x3340U;
	cvt.u32.u16 	%r3577, %rs24191;
	cvt.u32.u16 	%r3578, %rs24190;
	prmt.b32 	%r3579, %r3578, %r3577, 0x3340U;
	prmt.b32 	%r3580, %r3579, %r3576, 0x5410U;
	cvt.u32.u16 	%r3581, %rs24188;
	cvt.u32.u16 	%r3582, %rs24189;
	prmt.b32 	%r3583, %r3581, %r3582, 0x3340U;
	cvt.u32.u16 	%r3584, %rs24187;
	cvt.u32.u16 	%r3585, %rs24186;
	prmt.b32 	%r3586, %r3585, %r3584, 0x3340U;
	prmt.b32 	%r3587, %r3586, %r3583, 0x5410U;
	st.local.v2.b32 	[%rd57+8], {%r3587, %r3580};
	cvt.u32.u16 	%r3588, %rs24200;
	cvt.u32.u16 	%r3589, %rs24201;
	prmt.b32 	%r3590, %r3588, %r3589, 0x3340U;
	cvt.u32.u16 	%r3591, %rs24199;
	cvt.u32.u16 	%r3592, %rs24198;
	prmt.b32 	%r3593, %r3592, %r3591, 0x3340U;
	prmt.b32 	%r3594, %r3593, %r3590, 0x5410U;
	cvt.u32.u16 	%r3595, %rs24196;
	cvt.u32.u16 	%r3596, %rs24197;
	prmt.b32 	%r3597, %r3595, %r3596, 0x3340U;
	cvt.u32.u16 	%r3598, %rs24195;
	cvt.u32.u16 	%r3599, %rs24194;
	prmt.b32 	%r3600, %r3599, %r3598, 0x3340U;
	prmt.b32 	%r3601, %r3600, %r3597, 0x5410U;
	st.local.v2.b32 	[%rd57+16], {%r3601, %r3594};
	cvt.u32.u16 	%r3602, %rs24208;
	cvt.u32.u16 	%r3603, %rs24209;
	prmt.b32 	%r3604, %r3602, %r3603, 0x3340U;
	cvt.u32.u16 	%r3605, %rs24207;
	cvt.u32.u16 	%r3606, %rs24206;
	prmt.b32 	%r3607, %r3606, %r3605, 0x3340U;
	prmt.b32 	%r3608, %r3607, %r3604, 0x5410U;
	cvt.u32.u16 	%r3609, %rs24204;
	cvt.u32.u16 	%r3610, %rs24205;
	prmt.b32 	%r3611, %r3609, %r3610, 0x3340U;
	cvt.u32.u16 	%r3612, %rs24203;
	cvt.u32.u16 	%r3613, %rs24202;
	prmt.b32 	%r3614, %r3613, %r3612, 0x3340U;
	prmt.b32 	%r3615, %r3614, %r3611, 0x5410U;
	st.local.v2.b32 	[%rd57+24], {%r3615, %r3608};
	cvt.u32.u16 	%r3616, %rs24216;
	cvt.u32.u16 	%r3617, %rs24217;
	prmt.b32 	%r3618, %r3616, %r3617, 0x3340U;
	cvt.u32.u16 	%r3619, %rs24215;
	cvt.u32.u16 	%r3620, %rs24214;
	prmt.b32 	%r3621, %r3620, %r3619, 0x3340U;
	prmt.b32 	%r3622, %r3621, %r3618, 0x5410U;
	cvt.u32.u16 	%r3623, %rs24212;
	cvt.u32.u16 	%r3624, %rs24213;
	prmt.b32 	%r3625, %r3623, %r3624, 0x3340U;
	cvt.u32.u16 	%r3626, %rs24211;
	cvt.u32.u16 	%r3627, %rs24210;
	prmt.b32 	%r3628, %r3627, %r3626, 0x3340U;
	prmt.b32 	%r3629, %r3628, %r3625, 0x5410U;
	st.local.v2.b32 	[%rd57+32], {%r3629, %r3622};
	cvt.u32.u16 	%r3630, %rs24224;
	cvt.u32.u16 	%r3631, %rs24225;
	prmt.b32 	%r3632, %r3630, %r3631, 0x3340U;
	cvt.u32.u16 	%r3633, %rs24223;
	cvt.u32.u16 	%r3634, %rs24222;
	prmt.b32 	%r3635, %r3634, %r3633, 0x3340U;
	prmt.b32 	%r3636, %r3635, %r3632, 0x5410U;
	cvt.u32.u16 	%r3637, %rs24220;
	cvt.u32.u16 	%r3638, %rs24221;
	prmt.b32 	%r3639, %r3637, %r3638, 0x3340U;
	cvt.u32.u16 	%r3640, %rs24219;
	cvt.u32.u16 	%r3641, %rs24218;
	prmt.b32 	%r3642, %r3641, %r3640, 0x3340U;
	prmt.b32 	%r3643, %r3642, %r3639, 0x5410U;
	st.local.v2.b32 	[%rd57+40], {%r3643, %r3636};
	cvt.u32.u16 	%r3644, %rs24232;
	cvt.u32.u16 	%r3645, %rs24233;
	prmt.b32 	%r3646, %r3644, %r3645, 0x3340U;
	cvt.u32.u16 	%r3647, %rs24231;
	cvt.u32.u16 	%r3648, %rs24230;
	prmt.b32 	%r3649, %r3648, %r3647, 0x3340U;
	prmt.b32 	%r3650, %r3649, %r3646, 0x5410U;
	cvt.u32.u16 	%r3651, %rs24228;
	cvt.u32.u16 	%r3652, %rs24229;
	prmt.b32 	%r3653, %r3651, %r3652, 0x3340U;
	cvt.u32.u16 	%r3654, %rs24227;
	cvt.u32.u16 	%r3655, %rs24226;
	prmt.b32 	%r3656, %r3655, %r3654, 0x3340U;
	prmt.b32 	%r3657, %r3656, %r3653, 0x5410U;
	st.local.v2.b32 	[%rd57+48], {%r3657, %r3650};
	st.local.v2.u8 	[%rd57+56], {%rs24234, %rs24235};
	st.local.u32 	[%rd57+60], %r33582;
	st.local.v2.u32 	[%rd57+64], {%r33583, %r33584};
	and.b32  	%r3658, %r3585, 255;
	and.b16  	%rs16287, %rs24187, 255;
	mul.wide.u16 	%r3659, %rs16287, 256;
	or.b32  	%r3660, %r3659, %r3658;
	shl.b32 	%r3661, %r3581, 16;
	and.b32  	%r3662, %r3661, 16711680;
	or.b32  	%r3663, %r3660, %r3662;
	shl.b32 	%r3664, %r3582, 24;
	or.b32  	%r3495, %r3663, %r3664;
	and.b32  	%r3665, %r3578, 255;
	and.b16  	%rs16288, %rs24191, 255;
	mul.wide.u16 	%r3666, %rs16288, 256;
	or.b32  	%r3667, %r3666, %r3665;
	shl.b32 	%r3668, %r3574, 16;
	and.b32  	%r3669, %r3668, 16711680;
	or.b32  	%r3670, %r3667, %r3669;
	shl.b32 	%r3671, %r3575, 24;
	or.b32  	%r3500, %r3670, %r3671;
	and.b32  	%r3672, %r3599, 255;
	and.b16  	%rs16289, %rs24195, 255;
	mul.wide.u16 	%r3673, %rs16289, 256;
	or.b32  	%r3674, %r3673, %r3672;
	shl.b32 	%r3675, %r3595, 16;
	and.b32  	%r3676, %r3675, 16711680;
	or.b32  	%r3677, %r3674, %r3676;
	shl.b32 	%r3678, %r3596, 24;
	or.b32  	%r3505, %r3677, %r3678;
	and.b32  	%r3679, %r3592, 255;
	and.b16  	%rs16290, %rs24199, 255;
	mul.wide.u16 	%r3680, %rs16290, 256;
	or.b32  	%r3681, %r3680, %r3679;
	shl.b32 	%r3682, %r3588, 16;
	and.b32  	%r3683, %r3682, 16711680;
	or.b32  	%r3684, %r3681, %r3683;
	shl.b32 	%r3685, %r3589, 24;
	or.b32  	%r3510, %r3684, %r3685;
	and.b32  	%r3686, %r3613, 255;
	and.b16  	%rs16291, %rs24203, 255;
	mul.wide.u16 	%r3687, %rs16291, 256;
	or.b32  	%r3688, %r3687, %r3686;
	shl.b32 	%r3689, %r3609, 16;
	and.b32  	%r3690, %r3689, 16711680;
	or.b32  	%r3691, %r3688, %r3690;
	shl.b32 	%r3692, %r3610, 24;
	or.b32  	%r3515, %r3691, %r3692;
	and.b32  	%r3693, %r3606, 255;
	and.b16  	%rs16292, %rs24207, 255;
	mul.wide.u16 	%r3694, %rs16292, 256;
	or.b32  	%r3695, %r3694, %r3693;
	shl.b32 	%r3696, %r3602, 16;
	and.b32  	%r3697, %r3696, 16711680;
	or.b32  	%r3698, %r3695, %r3697;
	shl.b32 	%r3699, %r3603, 24;
	or.b32  	%r3520, %r3698, %r3699;
	and.b32  	%r3700, %r3627, 255;
	and.b16  	%rs16293, %rs24211, 255;
	mul.wide.u16 	%r3701, %rs16293, 256;
	or.b32  	%r3702, %r3701, %r3700;
	shl.b32 	%r3703, %r3623, 16;
	and.b32  	%r3704, %r3703, 16711680;
	or.b32  	%r3705, %r3702, %r3704;
	shl.b32 	%r3706, %r3624, 24;
	or.b32  	%r3525, %r3705, %r3706;
	and.b32  	%r3707, %r3620, 255;
	and.b16  	%rs16294, %rs24215, 255;
	mul.wide.u16 	%r3708, %rs16294, 256;
	or.b32  	%r3709, %r3708, %r3707;
	shl.b32 	%r3710, %r3616, 16;
	and.b32  	%r3711, %r3710, 16711680;
	or.b32  	%r3712, %r3709, %r3711;
	shl.b32 	%r3713, %r3617, 24;
	or.b32  	%r3530, %r3712, %r3713;
	and.b32  	%r3714, %r3641, 255;
	and.b16  	%rs16295, %rs24219, 255;
	mul.wide.u16 	%r3715, %rs16295, 256;
	or.b32  	%r3716, %r3715, %r3714;
	shl.b32 	%r3717, %r3637, 16;
	and.b32  	%r3718, %r3717, 16711680;
	or.b32  	%r3719, %r3716, %r3718;
	shl.b32 	%r3720, %r3638, 24;
	or.b32  	%r3535, %r3719, %r3720;
	and.b32  	%r3721, %r3634, 255;
	and.b16  	%rs16296, %rs24223, 255;
	mul.wide.u16 	%r3722, %rs16296, 256;
	or.b32  	%r3723, %r3722, %r3721;
	shl.b32 	%r3724, %r3630, 16;
	and.b32  	%r3725, %r3724, 16711680;
	or.b32  	%r3726, %r3723, %r3725;
	shl.b32 	%r3727, %r3631, 24;
	or.b32  	%r3540, %r3726, %r3727;
	and.b32  	%r3728, %r3655, 255;
	and.b16  	%rs16297, %rs24227, 255;
	mul.wide.u16 	%r3729, %rs16297, 256;
	or.b32  	%r3730, %r3729, %r3728;
	shl.b32 	%r3731, %r3651, 16;
	and.b32  	%r3732, %r3731, 16711680;
	or.b32  	%r3733, %r3730, %r3732;
	shl.b32 	%r3734, %r3652, 24;
	or.b32  	%r3545, %r3733, %r3734;
	and.b32  	%r3735, %r3648, 255;
	and.b16  	%rs16298, %rs24231, 255;
	mul.wide.u16 	%r3736, %rs16298, 256;
	or.b32  	%r3737, %r3736, %r3735;
	shl.b32 	%r3738, %r3644, 16;
	and.b32  	%r3739, %r3738, 16711680;
	or.b32  	%r3740, %r3737, %r3739;
	shl.b32 	%r3741, %r3645, 24;
	or.b32  	%r3550, %r3740, %r3741;
	cvt.u32.u16 	%r3742, %rs24234;
	and.b32  	%r3743, %r3742, 255;
	and.b16  	%rs16299, %rs24235, 255;
	mul.wide.u16 	%r3744, %rs16299, 256;
	or.b32  	%r3555, %r3744, %r3743;
	mov.b32 	%r3571, 2;
	mov.b32 	%r3572, 0;
	mov.b32 	%r3573, -1;
	// begin inline asm
	shfl.sync.up.b32 %r3484, %r33581, %r3571, %r3572, %r3573;
	// end inline asm
	// begin inline asm
	shfl.sync.up.b32 %r3489, %r3490, %r3571, %r3572, %r3573;
	// end inline asm
	// begin inline asm
	shfl.sync.up.b32 %r3494, %r3495, %r3571, %r3572, %r3573;
	// end inline asm
	// begin inline asm
	shfl.sync.up.b32 %r3499, %r3500, %r3571, %r3572, %r3573;
	// end inline asm
	// begin inline asm
	shfl.sync.up.b32 %r3504, %r3505, %r3571, %r3572, %r3573;
	// end inline asm
	// begin inline asm
	shfl.sync.up.b32 %r3509, %r3510, %r3571, %r3572, %r3573;
	// end inline asm
	// begin inline asm
	shfl.sync.up.b32 %r3514, %r3515, %r3571, %r3572, %r3573;
	// end inline asm
	// begin inline asm
	shfl.sync.up.b32 %r3519, %r3520, %r3571, %r3572, %r3573;
	// end inline asm
	// begin inline asm
	shfl.sync.up.b32 %r3524, %r3525, %r3571, %r3572, %r3573;
	// end inline asm
	// begin inline asm
	shfl.sync.up.b32 %r3529, %r3530, %r3571, %r3572, %r3573;
	// end inline asm
	// begin inline asm
	shfl.sync.up.b32 %r3534, %r3535, %r3571, %r3572, %r3573;
	// end inline asm
	// begin inline asm
	shfl.sync.up.b32 %r3539, %r3540, %r3571, %r3572, %r3573;
	// end inline asm
	// begin inline asm
	shfl.sync.up.b32 %r3544, %r3545, %r3571, %r3572, %r3573;
	// end inline asm
	// begin inline asm
	shfl.sync.up.b32 %r3549, %r3550, %r3571, %r3572, %r3573;
	// end inline asm
	// begin inline asm
	shfl.sync.up.b32 %r3554, %r3555, %r3571, %r3572, %r3573;
	// end inline asm
	// begin inline asm
	shfl.sync.up.b32 %r3559, %r33582, %r3571, %r3572, %r3573;
	// end inline asm
	// begin inline asm
	shfl.sync.up.b32 %r3564, %r33583, %r3571, %r3572, %r3573;
	// end inline asm
	// begin inline asm
	shfl.sync.up.b32 %r3569, %r33584, %r3571, %r3572, %r3573;
	// end inline asm
	mov.b64 	%rd689, {%r3564, %r3569};
	mov.b64 	%fd196, %rd689;
	cvt.u16.u32 	%rs11475, %r3494;
	cvt.u16.u32 	%rs16300, %r3554;
	shr.u32 	%r3745, %r3554, 8;
	cvt.u16.u32 	%rs16301, %r3745;
	st.local.u32 	[%rd58], %r3484;
	st.local.v2.b32 	[%rd58+8], {%r3494, %r3499};
	st.local.v2.b32 	[%rd58+16], {%r3504, %r3509};
	st.local.v2.b32 	[%rd58+24], {%r3514, %r3519};
	st.local.v2.b32 	[%rd58+32], {%r3524, %r3529};
	st.local.v2.b32 	[%rd58+40], {%r3534, %r3539};
	st.local.v2.b32 	[%rd58+48], {%r3544, %r3549};
	st.local.v2.u8 	[%rd58+56], {%rs16300, %rs16301};
	st.local.u32 	[%rd58+60], %r3559;
	st.local.v2.u32 	[%rd58+64], {%r3564, %r3569};
	setp.ne.s32 	%p31, %r33581, 0;
	mov.u16 	%rs24286, %rs24186;
	mov.u16 	%rs24287, %rs24187;
	mov.u16 	%rs24288, %rs24188;
	mov.u16 	%rs24289, %rs24189;
	mov.u16 	%rs24290, %rs24190;
	mov.u16 	%rs24291, %rs24191;
	mov.u16 	%rs24292, %rs24192;
	mov.u16 	%rs24293, %rs24193;
	mov.u16 	%rs24294, %rs24194;
	mov.u16 	%rs24295, %rs24195;
	mov.u16 	%rs24296, %rs24196;
	mov.u16 	%rs24297, %rs24197;
	mov.u16 	%rs24298, %rs24198;
	mov.u16 	%rs24299, %rs24199;
	mov.u16 	%rs24300, %rs24200;
	mov.u16 	%rs24301, %rs24201;
	mov.u16 	%rs24302, %rs24202;
	mov.u16 	%rs24303, %rs24203;
	mov.u16 	%rs24304, %rs24204;
	mov.u16 	%rs24305, %rs24205;
	mov.u16 	%rs24306, %rs24206;
	mov.u16 	%rs24307, %rs24207;
	mov.u16 	%rs24308, %rs24208;
	mov.u16 	%rs24309, %rs24209;
	mov.u16 	%rs24310, %rs24210;
	mov.u16 	%rs24311, %rs24211;
	mov.u16 	%rs24312, %rs24212;
	mov.u16 	%rs24313, %rs24213;
	mov.u16 	%rs24314, %rs24214;
	mov.u16 	%rs24315, %rs24215;
	mov.u16 	%rs24316, %rs24216;
	mov.u16 	%rs24317, %rs24217;
	mov.u16 	%rs24318, %rs24218;
	mov.u16 	%rs24319, %rs24219;
	mov.u16 	%rs24320, %rs24220;
	mov.u16 	%rs24321, %rs24221;
	mov.u16 	%rs24322, %rs24222;
	mov.u16 	%rs24323, %rs24223;
	mov.u16 	%rs24324, %rs24224;
	mov.u16 	%rs24325, %rs24225;
	mov.u16 	%rs24326, %rs24226;
	mov.u16 	%rs24327, %rs24227;
	mov.u16 	%rs24328, %rs24228;
	mov.u16 	%rs24329, %rs24229;
	mov.u16 	%rs24330, %rs24230;
	mov.u16 	%rs24331, %rs24231;
	mov.u16 	%rs24332, %rs24232;
	mov.u16 	%rs24333, %rs24233;
	mov.u16 	%rs24334, %rs24234;
	mov.u16 	%rs24335, %rs24235;
	mov.u32 	%r33595, %r33582;
	mov.u32 	%r33596, %r33583;
	mov.u32 	%r33597, %r33584;
	@%p31 bra 	$L__BB1_991;
	mov.b64 	%rd690, {%r33583, %r33584};
	mov.b64 	%fd293, %rd690;
	mov.b16 	%rs16302, 0;
	st.local.u8 	[%rd56], %rs16302;
	add.s32 	%r3747, %r33582, %r3559;
	st.local.u32 	[%rd56+52], %r3747;
	add.f64 	%fd294, %fd196, %fd293;
	st.local.f64 	[%rd56+56], %fd294;
	mov.b32 	%r33585, 0;
$L__BB1_981:
	mov.u32 	%r1939, %r33585;
	cvt.u64.u32 	%rd691, %r1939;
	add.s64 	%rd692, %rd56, %rd691;
	ld.local.u8 	%rs16303, [%rd692];
	setp.ne.s16 	%p32, %rs16303, 0;
	add.s32 	%r33585, %r1939, 1;
	@%p32 bra 	$L__BB1_981;
	and.b16  	%rs16304, %rs11475, 255;
	setp.eq.s16 	%p33, %rs16304, 0;
	mov.u32 	%r33587, %r1939;
	@%p33 bra 	$L__BB1_985;
	mov.b32 	%r33586, 0;
$L__BB1_984:
	add.s32 	%r3749, %r33586, %r1939;
	cvt.u64.u32 	%rd693, %r3749;
	add.s64 	%rd694, %rd58, %rd693;
	ld.local.u8 	%rs16305, [%rd694+8];
	add.s64 	%rd695, %rd56, %rd693;
	st.local.u8 	[%rd695], %rs16305;
	add.s32 	%r1942, %r33586, 1;
	add.s32 	%r33587, %r1942, %r1939;
	cvt.u64.u32 	%rd696, %r33586;
	add.s64 	%rd697, %rd58, %rd696;
	ld.local.u8 	%rs16306, [%rd697+9];
	setp.ne.s16 	%p34, %rs16306, 0;
	mov.u32 	%r33586, %r1942;
	@%p34 bra 	$L__BB1_984;
$L__BB1_985:
	cvt.u64.u32 	%rd698, %r33587;
	add.s64 	%rd699, %rd56, %rd698;
	mov.b16 	%rs16307, 0;
	st.local.u8 	[%rd699+1], %rs16307;
	mov.b32 	%r33588, 0;
$L__BB1_986:
	mov.u32 	%r1945, %r33588;
	cvt.u64.u32 	%rd700, %r1945;
	add.s64 	%rd701, %rd56, %rd700;
	ld.local.u8 	%rs16308, [%rd701];
	setp.ne.s16 	%p35, %rs16308, 0;
	add.s32 	%r33588, %r1945, 1;
	@%p35 bra 	$L__BB1_986;
	and.b16  	%rs16309, %rs24186, 255;
	setp.eq.s16 	%p36, %rs16309, 0;
	mov.u32 	%r33590, %r1945;
	@%p36 bra 	$L__BB1_990;
	mov.b32 	%r33589, 0;
$L__BB1_989:
	add.s32 	%r3752, %r33589, %r1945;
	cvt.u64.u32 	%rd702, %r3752;
	add.s64 	%rd703, %rd57, %rd702;
	ld.local.u8 	%rs16310, [%rd703+8];
	add.s64 	%rd704, %rd56, %rd702;
	st.local.u8 	[%rd704], %rs16310;
	add.s32 	%r1948, %r33589, 1;
	add.s32 	%r33590, %r1948, %r1945;
	cvt.u64.u32 	%rd705, %r33589;
	add.s64 	%rd706, %rd57, %rd705;
	ld.local.u8 	%rs16311, [%rd706+9];
	setp.ne.s16 	%p37, %rs16311, 0;
	mov.u32 	%r33589, %r1948;
	@%p37 bra 	$L__BB1_989;
$L__BB1_990:
	cvt.u64.u32 	%rd707, %r33590;
	add.s64 	%rd708, %rd56, %rd707;
	mov.b16 	%rs16312, 0;
	st.local.u8 	[%rd708+1], %rs16312;
	ld.local.v2.b32 	{%r3753, %r3754}, [%rd56];
	bfe.u32 	%r3755, %r3753, 0, 8;
	cvt.u16.u32 	%rs24286, %r3755;
	bfe.u32 	%r3756, %r3753, 8, 8;
	cvt.u16.u32 	%rs24287, %r3756;
	bfe.u32 	%r3757, %r3753, 16, 8;
	cvt.u16.u32 	%rs24288, %r3757;
	bfe.u32 	%r3758, %r3753, 24, 8;
	cvt.u16.u32 	%rs24289, %r3758;
	bfe.u32 	%r3759, %r3754, 0, 8;
	cvt.u16.u32 	%rs24290, %r3759;
	bfe.u32 	%r3760, %r3754, 8, 8;
	cvt.u16.u32 	%rs24291, %r3760;
	bfe.u32 	%r3761, %r3754, 16, 8;
	cvt.u16.u32 	%rs24292, %r3761;
	bfe.u32 	%r3762, %r3754, 24, 8;
	cvt.u16.u32 	%rs24293, %r3762;
	ld.local.v2.b32 	{%r3763, %r3764}, [%rd56+8];
	bfe.u32 	%r3765, %r3763, 0, 8;
	cvt.u16.u32 	%rs24294, %r3765;
	bfe.u32 	%r3766, %r3763, 8, 8;
	cvt.u16.u32 	%rs24295, %r3766;
	bfe.u32 	%r3767, %r3763, 16, 8;
	cvt.u16.u32 	%rs24296, %r3767;
	bfe.u32 	%r3768, %r3763, 24, 8;
	cvt.u16.u32 	%rs24297, %r3768;
	bfe.u32 	%r3769, %r3764, 0, 8;
	cvt.u16.u32 	%rs24298, %r3769;
	bfe.u32 	%r3770, %r3764, 8, 8;
	cvt.u16.u32 	%rs24299, %r3770;
	bfe.u32 	%r3771, %r3764, 16, 8;
	cvt.u16.u32 	%rs24300, %r3771;
	bfe.u32 	%r3772, %r3764, 24, 8;
	cvt.u16.u32 	%rs24301, %r3772;
	ld.local.v2.b32 	{%r3773, %r3774}, [%rd56+16];
	bfe.u32 	%r3775, %r3773, 0, 8;
	cvt.u16.u32 	%rs24302, %r3775;
	bfe.u32 	%r3776, %r3773, 8, 8;
	cvt.u16.u32 	%rs24303, %r3776;
	bfe.u32 	%r3777, %r3773, 16, 8;
	cvt.u16.u32 	%rs24304, %r3777;
	bfe.u32 	%r3778, %r3773, 24, 8;
	cvt.u16.u32 	%rs24305, %r3778;
	bfe.u32 	%r3779, %r3774, 0, 8;
	cvt.u16.u32 	%rs24306, %r3779;
	bfe.u32 	%r3780, %r3774, 8, 8;
	cvt.u16.u32 	%rs24307, %r3780;
	bfe.u32 	%r3781, %r3774, 16, 8;
	cvt.u16.u32 	%rs24308, %r3781;
	bfe.u32 	%r3782, %r3774, 24, 8;
	cvt.u16.u32 	%rs24309, %r3782;
	ld.local.v2.b32 	{%r3783, %r3784}, [%rd56+24];
	bfe.u32 	%r3785, %r3783, 0, 8;
	cvt.u16.u32 	%rs24310, %r3785;
	bfe.u32 	%r3786, %r3783, 8, 8;
	cvt.u16.u32 	%rs24311, %r3786;
	bfe.u32 	%r3787, %r3783, 16, 8;
	cvt.u16.u32 	%rs24312, %r3787;
	bfe.u32 	%r3788, %r3783, 24, 8;
	cvt.u16.u32 	%rs24313, %r3788;
	bfe.u32 	%r3789, %r3784, 0, 8;
	cvt.u16.u32 	%rs24314, %r3789;
	bfe.u32 	%r3790, %r3784, 8, 8;
	cvt.u16.u32 	%rs24315, %r3790;
	bfe.u32 	%r3791, %r3784, 16, 8;
	cvt.u16.u32 	%rs24316, %r3791;
	bfe.u32 	%r3792, %r3784, 24, 8;
	cvt.u16.u32 	%rs24317, %r3792;
	ld.local.v2.b32 	{%r3793, %r3794}, [%rd56+32];
	bfe.u32 	%r3795, %r3793, 0, 8;
	cvt.u16.u32 	%rs24318, %r3795;
	bfe.u32 	%r3796, %r3793, 8, 8;
	cvt.u16.u32 	%rs24319, %r3796;
	bfe.u32 	%r3797, %r3793, 16, 8;
	cvt.u16.u32 	%rs24320, %r3797;
	bfe.u32 	%r3798, %r3793, 24, 8;
	cvt.u16.u32 	%rs24321, %r3798;
	bfe.u32 	%r3799, %r3794, 0, 8;
	cvt.u16.u32 	%rs24322, %r3799;
	bfe.u32 	%r3800, %r3794, 8, 8;
	cvt.u16.u32 	%rs24323, %r3800;
	bfe.u32 	%r3801, %r3794, 16, 8;
	cvt.u16.u32 	%rs24324, %r3801;
	bfe.u32 	%r3802, %r3794, 24, 8;
	cvt.u16.u32 	%rs24325, %r3802;
	ld.local.v2.b32 	{%r3803, %r3804}, [%rd56+40];
	bfe.u32 	%r3805, %r3803, 0, 8;
	cvt.u16.u32 	%rs24326, %r3805;
	bfe.u32 	%r3806, %r3803, 8, 8;
	cvt.u16.u32 	%rs24327, %r3806;
	bfe.u32 	%r3807, %r3803, 16, 8;
	cvt.u16.u32 	%rs24328, %r3807;
	bfe.u32 	%r3808, %r3803, 24, 8;
	cvt.u16.u32 	%rs24329, %r3808;
	bfe.u32 	%r3809, %r3804, 0, 8;
	cvt.u16.u32 	%rs24330, %r3809;
	bfe.u32 	%r3810, %r3804, 8, 8;
	cvt.u16.u32 	%rs24331, %r3810;
	bfe.u32 	%r3811, %r3804, 16, 8;
	cvt.u16.u32 	%rs24332, %r3811;
	bfe.u32 	%r3812, %r3804, 24, 8;
	cvt.u16.u32 	%rs24333, %r3812;
	ld.local.v2.u8 	{%rs24334, %rs24335}, [%rd56+48];
	ld.local.u32 	%r33595, [%rd56+52];
	ld.local.v2.u32 	{%r33596, %r33597}, [%rd56+56];
$L__BB1_991:
	setp.gt.s32 	%p38, %r2757, 1;
	add.s32 	%r33594, %r33581, %r3484;
	@%p38 bra 	$L__BB1_993;
	mov.u32 	%r33594, %r33581;
	mov.u16 	%rs24286, %rs24186;
	mov.u16 	%rs24287, %rs24187;
	mov.u16 	%rs24288, %rs24188;
	mov.u16 	%rs24289, %rs24189;
	mov.u16 	%rs24290, %rs24190;
	mov.u16 	%rs24291, %rs24191;
	mov.u16 	%rs24292, %rs24192;
	mov.u16 	%rs24293, %rs24193;
	mov.u16 	%rs24294, %rs24194;
	mov.u16 	%rs24295, %rs24195;
	mov.u16 	%rs24296, %rs24196;
	mov.u16 	%rs24297, %rs24197;
	mov.u16 	%rs24298, %rs24198;
	mov.u16 	%rs24299, %rs24199;
	mov.u16 	%rs24300, %rs24200;
	mov.u16 	%rs24301, %rs24201;
	mov.u16 	%rs24302, %rs24202;
	mov.u16 	%rs24303, %rs24203;
	mov.u16 	%rs24304, %rs24204;
	mov.u16 	%rs24305, %rs24205;
	mov.u16 	%rs24306, %rs24206;
	mov.u16 	%rs24307, %rs24207;
	mov.u16 	%rs24308, %rs24208;
	mov.u16 	%rs24309, %rs24209;
	mov.u16 	%rs24310, %rs24210;
	mov.u16 	%rs24311, %rs24211;
	mov.u16 	%rs24312, %rs24212;
	mov.u16 	%rs24313, %rs24213;
	mov.u16 	%rs24314, %rs24214;
	mov.u16 	%rs24315, %rs24215;
	mov.u16 	%rs24316, %rs24216;
	mov.u16 	%rs24317, %rs24217;
	mov.u16 	%rs24318, %rs24218;
	mov.u16 	%rs24319, %rs24219;
	mov.u16 	%rs24320, %rs24220;
	mov.u16 	%rs24321, %rs24221;
	mov.u16 	%rs24322, %rs24222;
	mov.u16 	%rs24323, %rs24223;
	mov.u16 	%rs24324, %rs24224;
	mov.u16 	%rs24325, %rs24225;
	mov.u16 	%rs24326, %rs24226;
	mov.u16 	%rs24327, %rs24227;
	mov.u16 	%rs24328, %rs24228;
	mov.u16 	%rs24329, %rs24229;
	mov.u16 	%rs24330, %rs24230;
	mov.u16 	%rs24331, %rs24231;
	mov.u16 	%rs24332, %rs24232;
	mov.u16 	%rs24333, %rs24233;
	mov.u16 	%rs24334, %rs24234;
	mov.u16 	%rs24335, %rs24235;
	mov.u32 	%r33595, %r33582;
	mov.u32 	%r33596, %r33583;
	mov.u32 	%r33597, %r33584;
$L__BB1_993:
	st.local.u32 	[%rd57], %r33594;
	cvt.u32.u16 	%r3903, %rs24292;
	cvt.u32.u16 	%r3904, %rs24293;
	prmt.b32 	%r3905, %r3903, %r3904, 0x3340U;
	cvt.u32.u16 	%r3906, %rs24291;
	cvt.u32.u16 	%r3907, %rs24290;
	prmt.b32 	%r3908, %r3907, %r3906, 0x3340U;
	prmt.b32 	%r3909, %r3908, %r3905, 0x5410U;
	cvt.u32.u16 	%r3910, %rs24288;
	cvt.u32.u16 	%r3911, %rs24289;
	prmt.b32 	%r3912, %r3910, %r3911, 0x3340U;
	cvt.u32.u16 	%r3913, %rs24287;
	cvt.u32.u16 	%r3914, %rs24286;
	prmt.b32 	%r3915, %r3914, %r3913, 0x3340U;
	prmt.b32 	%r3916, %r3915, %r3912, 0x5410U;
	st.local.v2.b32 	[%rd57+8], {%r3916, %r3909};
	cvt.u32.u16 	%r3917, %rs24300;
	cvt.u32.u16 	%r3918, %rs24301;
	prmt.b32 	%r3919, %r3917, %r3918, 0x3340U;
	cvt.u32.u16 	%r3920, %rs24299;
	cvt.u32.u16 	%r3921, %rs24298;
	prmt.b32 	%r3922, %r3921, %r3920, 0x3340U;
	prmt.b32 	%r3923, %r3922, %r3919, 0x5410U;
	cvt.u32.u16 	%r3924, %rs24296;
	cvt.u32.u16 	%r3925, %rs24297;
	prmt.b32 	%r3926, %r3924, %r3925, 0x3340U;
	cvt.u32.u16 	%r3927, %rs24295;
	cvt.u32.u16 	%r3928, %rs24294;
	prmt.b32 	%r3929, %r3928, %r3927, 0x3340U;
	prmt.b32 	%r3930, %r3929, %r3926, 0x5410U;
	st.local.v2.b32 	[%rd57+16], {%r3930, %r3923};
	cvt.u32.u16 	%r3931, %rs24308;
	cvt.u32.u16 	%r3932, %rs24309;
	prmt.b32 	%r3933, %r3931, %r3932, 0x3340U;
	cvt.u32.u16 	%r3934, %rs24307;
	cvt.u32.u16 	%r3935, %rs24306;
	prmt.b32 	%r3936, %r3935, %r3934, 0x3340U;
	prmt.b32 	%r3937, %r3936, %r3933, 0x5410U;
	cvt.u32.u16 	%r3938, %rs24304;
	cvt.u32.u16 	%r3939, %rs24305;
	prmt.b32 	%r3940, %r3938, %r3939, 0x3340U;
	cvt.u32.u16 	%r3941, %rs24303;
	cvt.u32.u16 	%r3942, %rs24302;
	prmt.b32 	%r3943, %r3942, %r3941, 0x3340U;
	prmt.b32 	%r3944, %r3943, %r3940, 0x5410U;
	st.local.v2.b32 	[%rd57+24], {%r3944, %r3937};
	cvt.u32.u16 	%r3945, %rs24316;
	cvt.u32.u16 	%r3946, %rs24317;
	prmt.b32 	%r3947, %r3945, %r3946, 0x3340U;
	cvt.u32.u16 	%r3948, %rs24315;
	cvt.u32.u16 	%r3949, %rs24314;
	prmt.b32 	%r3950, %r3949, %r3948, 0x3340U;
	prmt.b32 	%r3951, %r3950, %r3947, 0x5410U;
	cvt.u32.u16 	%r3952, %rs24312;
	cvt.u32.u16 	%r3953, %rs24313;
	prmt.b32 	%r3954, %r3952, %r3953, 0x3340U;
	cvt.u32.u16 	%r3955, %rs24311;
	cvt.u32.u16 	%r3956, %rs24310;
	prmt.b32 	%r3957, %r3956, %r3955, 0x3340U;
	prmt.b32 	%r3958, %r3957, %r3954, 0x5410U;
	st.local.v2.b32 	[%rd57+32], {%r3958, %r3951};
	cvt.u32.u16 	%r3959, %rs24324;
	cvt.u32.u16 	%r3960, %rs24325;
	prmt.b32 	%r3961, %r3959, %r3960, 0x3340U;
	cvt.u32.u16 	%r3962, %rs24323;
	cvt.u32.u16 	%r3963, %rs24322;
	prmt.b32 	%r3964, %r3963, %r3962, 0x3340U;
	prmt.b32 	%r3965, %r3964, %r3961, 0x5410U;
	cvt.u32.u16 	%r3966, %rs24320;
	cvt.u32.u16 	%r3967, %rs24321;
	prmt.b32 	%r3968, %r3966, %r3967, 0x3340U;
	cvt.u32.u16 	%r3969, %rs24319;
	cvt.u32.u16 	%r3970, %rs24318;
	prmt.b32 	%r3971, %r3970, %r3969, 0x3340U;
	prmt.b32 	%r3972, %r3971, %r3968, 0x5410U;
	st.local.v2.b32 	[%rd57+40], {%r3972, %r3965};
	cvt.u32.u16 	%r3973, %rs24332;
	cvt.u32.u16 	%r3974, %rs24333;
	prmt.b32 	%r3975, %r3973, %r3974, 0x3340U;
	cvt.u32.u16 	%r3976, %rs24331;
	cvt.u32.u16 	%r3977, %rs24330;
	prmt.b32 	%r3978, %r3977, %r3976, 0x3340U;
	prmt.b32 	%r3979, %r3978, %r3975, 0x5410U;
	cvt.u32.u16 	%r3980, %rs24328;
	cvt.u32.u16 	%r3981, %rs24329;
	prmt.b32 	%r3982, %r3980, %r3981, 0x3340U;
	cvt.u32.u16 	%r3983, %rs24327;
	cvt.u32.u16 	%r3984, %rs24326;
	prmt.b32 	%r3985, %r3984, %r3983, 0x3340U;
	prmt.b32 	%r3986, %r3985, %r3982, 0x5410U;
	st.local.v2.b32 	[%rd57+48], {%r3986, %r3979};
	st.local.v2.u8 	[%rd57+56], {%rs24334, %rs24335};
	st.local.u32 	[%rd57+60], %r33595;
	st.local.v2.u32 	[%rd57+64], {%r33596, %r33597};
	and.b32  	%r3987, %r3914, 255;
	and.b16  	%rs16313, %rs24287, 255;
	mul.wide.u16 	%r3988, %rs16313, 256;
	or.b32  	%r3989, %r3988, %r3987;
	shl.b32 	%r3990, %r3910, 16;
	and.b32  	%r3991, %r3990, 16711680;
	or.b32  	%r3992, %r3989, %r3991;
	shl.b32 	%r3993, %r3911, 24;
	or.b32  	%r3824, %r3992, %r3993;
	and.b32  	%r3994, %r3907, 255;
	and.b16  	%rs16314, %rs24291, 255;
	mul.wide.u16 	%r3995, %rs16314, 256;
	or.b32  	%r3996, %r3995, %r3994;
	shl.b32 	%r3997, %r3903, 16;
	and.b32  	%r3998, %r3997, 16711680;
	or.b32  	%r3999, %r3996, %r3998;
	shl.b32 	%r4000, %r3904, 24;
	or.b32  	%r3829, %r3999, %r4000;
	and.b32  	%r4001, %r3928, 255;
	and.b16  	%rs16315, %rs24295, 255;
	mul.wide.u16 	%r4002, %rs16315, 256;
	or.b32  	%r4003, %r4002, %r4001;
	shl.b32 	%r4004, %r3924, 16;
	and.b32  	%r4005, %r4004, 16711680;
	or.b32  	%r4006, %r4003, %r4005;
	shl.b32 	%r4007, %r3925, 24;
	or.b32  	%r3834, %r4006, %r4007;
	and.b32  	%r4008, %r3921, 255;
	and.b16  	%rs16316, %rs24299, 255;
	mul.wide.u16 	%r4009, %rs16316, 256;
	or.b32  	%r4010, %r4009, %r4008;
	shl.b32 	%r4011, %r3917, 16;
	and.b32  	%r4012, %r4011, 16711680;
	or.b32  	%r4013, %r4010, %r4012;
	shl.b32 	%r4014, %r3918, 24;
	or.b32  	%r3839, %r4013, %r4014;
	and.b32  	%r4015, %r3942, 255;
	and.b16  	%rs16317, %rs24303, 255;
	mul.wide.u16 	%r4016, %rs16317, 256;
	or.b32  	%r4017, %r4016, %r4015;
	shl.b32 	%r4018, %r3938, 16;
	and.b32  	%r4019, %r4018, 16711680;
	or.b32  	%r4020, %r4017, %r4019;
	shl.b32 	%r4021, %r3939, 24;
	or.b32  	%r3844, %r4020, %r4021;
	and.b32  	%r4022, %r3935, 255;
	and.b16  	%rs16318, %rs24307, 255;
	mul.wide.u16 	%r4023, %rs16318, 256;
	or.b32  	%r4024, %r4023, %r4022;
	shl.b32 	%r4025, %r3931, 16;
	and.b32  	%r4026, %r4025, 16711680;
	or.b32  	%r4027, %r4024, %r4026;
	shl.b32 	%r4028, %r3932, 24;
	or.b32  	%r3849, %r4027, %r4028;
	and.b32  	%r4029, %r3956, 255;
	and.b16  	%rs16319, %rs24311, 255;
	mul.wide.u16 	%r4030, %rs16319, 256;
	or.b32  	%r4031, %r4030, %r4029;
	shl.b32 	%r4032, %r3952, 16;
	and.b32  	%r4033, %r4032, 16711680;
	or.b32  	%r4034, %r4031, %r4033;
	shl.b32 	%r4035, %r3953, 24;
	or.b32  	%r3854, %r4034, %r4035;
	and.b32  	%r4036, %r3949, 255;
	and.b16  	%rs16320, %rs24315, 255;
	mul.wide.u16 	%r4037, %rs16320, 256;
	or.b32  	%r4038, %r4037, %r4036;
	shl.b32 	%r4039, %r3945, 16;
	and.b32  	%r4040, %r4039, 16711680;
	or.b32  	%r4041, %r4038, %r4040;
	shl.b32 	%r4042, %r3946, 24;
	or.b32  	%r3859, %r4041, %r4042;
	and.b32  	%r4043, %r3970, 255;
	and.b16  	%rs16321, %rs24319, 255;
	mul.wide.u16 	%r4044, %rs16321, 256;
	or.b32  	%r4045, %r4044, %r4043;
	shl.b32 	%r4046, %r3966, 16;
	and.b32  	%r4047, %r4046, 16711680;
	or.b32  	%r4048, %r4045, %r4047;
	shl.b32 	%r4049, %r3967, 24;
	or.b32  	%r3864, %r4048, %r4049;
	and.b32  	%r4050, %r3963, 255;
	and.b16  	%rs16322, %rs24323, 255;
	mul.wide.u16 	%r4051, %rs16322, 256;
	or.b32  	%r4052, %r4051, %r4050;
	shl.b32 	%r4053, %r3959, 16;
	and.b32  	%r4054, %r4053, 16711680;
	or.b32  	%r4055, %r4052, %r4054;
	shl.b32 	%r4056, %r3960, 24;
	or.b32  	%r3869, %r4055, %r4056;
	and.b32  	%r4057, %r3984, 255;
	and.b16  	%rs16323, %rs24327, 255;
	mul.wide.u16 	%r4058, %rs16323, 256;
	or.b32  	%r4059, %r4058, %r4057;
	shl.b32 	%r4060, %r3980, 16;
	and.b32  	%r4061, %r4060, 16711680;
	or.b32  	%r4062, %r4059, %r4061;
	shl.b32 	%r4063, %r3981, 24;
	or.b32  	%r3874, %r4062, %r4063;
	and.b32  	%r4064, %r3977, 255;
	and.b16  	%rs16324, %rs24331, 255;
	mul.wide.u16 	%r4065, %rs16324, 256;
	or.b32  	%r4066, %r4065, %r4064;
	shl.b32 	%r4067, %r3973, 16;
	and.b32  	%r4068, %r4067, 16711680;
	or.b32  	%r4069, %r4066, %r4068;
	shl.b32 	%r4070, %r3974, 24;
	or.b32  	%r3879, %r4069, %r4070;
	cvt.u32.u16 	%r4071, %rs24334;
	and.b32  	%r4072, %r4071, 255;
	and.b16  	%rs16325, %rs24335, 255;
	mul.wide.u16 	%r4073, %rs16325, 256;
	or.b32  	%r3884, %r4073, %r4072;
	mov.b32 	%r3900, 4;
	mov.b32 	%r3901, 0;
	mov.b32 	%r3902, -1;
	// begin inline asm
	shfl.sync.up.b32 %r3813, %r33594, %r3900, %r3901, %r3902;
	// end inline asm
	// begin inline asm
	shfl.sync.up.b32 %r3818, %r3819, %r3900, %r3901, %r3902;
	// end inline asm
	// begin inline asm
	shfl.sync.up.b32 %r3823, %r3824, %r3900, %r3901, %r3902;
	// end inline asm
	// begin inline asm
	shfl.sync.up.b32 %r3828, %r3829, %r3900, %r3901, %r3902;
	// end inline asm
	// begin inline asm
	shfl.sync.up.b32 %r3833, %r3834, %r3900, %r3901, %r3902;
	// end inline asm
	// begin inline asm
	shfl.sync.up.b32 %r3838, %r3839, %r3900, %r3901, %r3902;
	// end inline asm
	// begin inline asm
	shfl.sync.up.b32 %r3843, %r3844, %r3900, %r3901, %r3902;
	// end inline asm
	// begin inline asm
	shfl.sync.up.b32 %r3848, %r3849, %r3900, %r3901, %r3902;
	// end inline asm
	// begin inline asm
	shfl.sync.up.b32 %r3853, %r3854, %r3900, %r3901, %r3902;
	// end inline asm
	// begin inline asm
	shfl.sync.up.b32 %r3858, %r3859, %r3900, %r3901, %r3902;
	// end inline asm
	// begin inline asm
	shfl.sync.up.b32 %r3863, %r3864, %r3900, %r3901, %r3902;
	// end inline asm
	// begin inline asm
	shfl.sync.up.b32 %r3868, %r3869, %r3900, %r3901, %r3902;
	// end inline asm
	// begin inline asm
	shfl.sync.up.b32 %r3873, %r3874, %r3900, %r3901, %r3902;
	// end inline asm
	// begin inline asm
	shfl.sync.up.b32 %r3878, %r3879, %r3900, %r3901, %r3902;
	// end inline asm
	// begin inline asm
	shfl.sync.up.b32 %r3883, %r3884, %r3900, %r3901, %r3902;
	// end inline asm
	// begin inline asm
	shfl.sync.up.b32 %r3888, %r33595, %r3900, %r3901, %r3902;
	// end inline asm
	// begin inline asm
	shfl.sync.up.b32 %r3893, %r33596, %r3900, %r3901, %r3902;
	// end inline asm
	// begin inline asm
	shfl.sync.up.b32 %r3898, %r33597, %r3900, %r3901, %r3902;
	// end inline asm
	mov.b64 	%rd709, {%r3893, %r3898};
	mov.b64 	%fd197, %rd709;
	cvt.u16.u32 	%rs11626, %r3823;
	cvt.u16.u32 	%rs16326, %r3883;
	shr.u32 	%r4074, %r3883, 8;
	cvt.u16.u32 	%rs16327, %r4074;
	st.local.u32 	[%rd58], %r3813;
	st.local.v2.b32 	[%rd58+8], {%r3823, %r3828};
	st.local.v2.b32 	[%rd58+16], {%r3833, %r3838};
	st.local.v2.b32 	[%rd58+24], {%r3843, %r3848};
	st.local.v2.b32 	[%rd58+32], {%r3853, %r3858};
	st.local.v2.b32 	[%rd58+40], {%r3863, %r3868};
	st.local.v2.b32 	[%rd58+48], {%r3873, %r3878};
	st.local.v2.u8 	[%rd58+56], {%rs16326, %rs16327};
	st.local.u32 	[%rd58+60], %r3888;
	st.local.v2.u32 	[%rd58+64], {%r3893, %r3898};
	setp.ne.s32 	%p39, %r33594, 0;
	mov.u16 	%rs24386, %rs24286;
	mov.u16 	%rs24387, %rs24287;
	mov.u16 	%rs24388, %rs24288;
	mov.u16 	%rs24389, %rs24289;
	mov.u16 	%rs24390, %rs24290;
	mov.u16 	%rs24391, %rs24291;
	mov.u16 	%rs24392, %rs24292;
	mov.u16 	%rs24393, %rs24293;
	mov.u16 	%rs24394, %rs24294;
	mov.u16 	%rs24395, %rs24295;
	mov.u16 	%rs24396, %rs24296;
	mov.u16 	%rs24397, %rs24297;
	mov.u16 	%rs24398, %rs24298;
	mov.u16 	%rs24399, %rs24299;
	mov.u16 	%rs24400, %rs24300;
	mov.u16 	%rs24401, %rs24301;
	mov.u16 	%rs24402, %rs24302;
	mov.u16 	%rs24403, %rs24303;
	mov.u16 	%rs24404, %rs24304;
	mov.u16 	%rs24405, %rs24305;
	mov.u16 	%rs24406, %rs24306;
	mov.u16 	%rs24407, %rs24307;
	mov.u16 	%rs24408, %rs24308;
	mov.u16 	%rs24409, %rs24309;
	mov.u16 	%rs24410, %rs24310;
	mov.u16 	%rs24411, %rs24311;
	mov.u16 	%rs24412, %rs24312;
	mov.u16 	%rs24413, %rs24313;
	mov.u16 	%rs24414, %rs24314;
	mov.u16 	%rs24415, %rs24315;
	mov.u16 	%rs24416, %rs24316;
	mov.u16 	%rs24417, %rs24317;
	mov.u16 	%rs24418, %rs24318;
	mov.u16 	%rs24419, %rs24319;
	mov.u16 	%rs24420, %rs24320;
	mov.u16 	%rs24421, %rs24321;
	mov.u16 	%rs24422, %rs24322;
	mov.u16 	%rs24423, %rs24323;
	mov.u16 	%rs24424, %rs24324;
	mov.u16 	%rs24425, %rs24325;
	mov.u16 	%rs24426, %rs24326;
	mov.u16 	%rs24427, %rs24327;
	mov.u16 	%rs24428, %rs24328;
	mov.u16 	%rs24429, %rs24329;
	mov.u16 	%rs24430, %rs24330;
	mov.u16 	%rs24431, %rs24331;
	mov.u16 	%rs24432, %rs24332;
	mov.u16 	%rs24433, %rs24333;
	mov.u16 	%rs24434, %rs24334;
	mov.u16 	%rs24435, %rs24335;
	mov.u32 	%r33608, %r33595;
	mov.u32 	%r33609, %r33596;
	mov.u32 	%r33610, %r33597;
	@%p39 bra 	$L__BB1_1005;
	mov.b64 	%rd710, {%r33596, %r33597};
	mov.b64 	%fd295, %rd710;
	mov.b16 	%rs16328, 0;
	st.local.u8 	[%rd56], %rs16328;
	add.s32 	%r4076, %r33595, %r3888;
	st.local.u32 	[%rd56+52], %r4076;
	add.f64 	%fd296, %fd197, %fd295;
	st.local.f64 	[%rd56+56], %fd296;
	mov.b32 	%r33598, 0;
$L__BB1_995:
	mov.u32 	%r1964, %r33598;
	cvt.u64.u32 	%rd711, %r1964;
	add.s64 	%rd712, %rd56, %rd711;
	ld.local.u8 	%rs16329, [%rd712];
	setp.ne.s16 	%p40, %rs16329, 0;
	add.s32 	%r33598, %r1964, 1;
	@%p40 bra 	$L__BB1_995;
	and.b16  	%rs16330, %rs11626, 255;
	setp.eq.s16 	%p41, %rs16330, 0;
	mov.u32 	%r33600, %r1964;
	@%p41 bra 	$L__BB1_999;
	mov.b32 	%r33599, 0;
$L__BB1_998:
	add.s32 	%r4078, %r33599, %r1964;
	cvt.u64.u32 	%rd713, %r4078;
	add.s64 	%rd714, %rd58, %rd713;
	ld.local.u8 	%rs16331, [%rd714+8];
	add.s64 	%rd715, %rd56, %rd713;
	st.local.u8 	[%rd715], %rs16331;
	add.s32 	%r1967, %r33599, 1;
	add.s32 	%r33600, %r1967, %r1964;
	cvt.u64.u32 	%rd716, %r33599;
	add.s64 	%rd717, %rd58, %rd716;
	ld.local.u8 	%rs16332, [%rd717+9];
	setp.ne.s16 	%p42, %rs16332, 0;
	mov.u32 	%r33599, %r1967;
	@%p42 bra 	$L__BB1_998;
$L__BB1_999:
	cvt.u64.u32 	%rd718, %r33600;
	add.s64 	%rd719, %rd56, %rd718;
	mov.b16 	%rs16333, 0;
	st.local.u8 	[%rd719+1], %rs16333;
	mov.b32 	%r33601, 0;
$L__BB1_1000:
	mov.u32 	%r1970, %r33601;
	cvt.u64.u32 	%rd720, %r1970;
	add.s64 	%rd721, %rd56, %rd720;
	ld.local.u8 	%rs16334, [%rd721];
	setp.ne.s16 	%p43, %rs16334, 0;
	add.s32 	%r33601, %r1970, 1;
	@%p43 bra 	$L__BB1_1000;
	and.b16  	%rs16335, %rs24286, 255;
	setp.eq.s16 	%p44, %rs16335, 0;
	mov.u32 	%r33603, %r1970;
	@%p44 bra 	$L__BB1_1004;
	mov.b32 	%r33602, 0;
$L__BB1_1003:
	add.s32 	%r4081, %r33602, %r1970;
	cvt.u64.u32 	%rd722, %r4081;
	add.s64 	%rd723, %rd57, %rd722;
	ld.local.u8 	%rs16336, [%rd723+8];
	add.s64 	%rd724, %rd56, %rd722;
	st.local.u8 	[%rd724], %rs16336;
	add.s32 	%r1973, %r33602, 1;
	add.s32 	%r33603, %r1973, %r1970;
	cvt.u64.u32 	%rd725, %r33602;
	add.s64 	%rd726, %rd57, %rd725;
	ld.local.u8 	%rs16337, [%rd726+9];
	setp.ne.s16 	%p45, %rs16337, 0;
	mov.u32 	%r33602, %r1973;
	@%p45 bra 	$L__BB1_1003;
$L__BB1_1004:
	cvt.u64.u32 	%rd727, %r33603;
	add.s64 	%rd728, %rd56, %rd727;
	mov.b16 	%rs16338, 0;
	st.local.u8 	[%rd728+1], %rs16338;
	ld.local.v2.b32 	{%r4082, %r4083}, [%rd56];
	bfe.u32 	%r4084, %r4082, 0, 8;
	cvt.u16.u32 	%rs24386, %r4084;
	bfe.u32 	%r4085, %r4082, 8, 8;
	cvt.u16.u32 	%rs24387, %r4085;
	bfe.u32 	%r4086, %r4082, 16, 8;
	cvt.u16.u32 	%rs24388, %r4086;
	bfe.u32 	%r4087, %r4082, 24, 8;
	cvt.u16.u32 	%rs24389, %r4087;
	bfe.u32 	%r4088, %r4083, 0, 8;
	cvt.u16.u32 	%rs24390, %r4088;
	bfe.u32 	%r4089, %r4083, 8, 8;
	cvt.u16.u32 	%rs24391, %r4089;
	bfe.u32 	%r4090, %r4083, 16, 8;
	cvt.u16.u32 	%rs24392, %r4090;
	bfe.u32 	%r4091, %r4083, 24, 8;
	cvt.u16.u32 	%rs24393, %r4091;
	ld.local.v2.b32 	{%r4092, %r4093}, [%rd56+8];
	bfe.u32 	%r4094, %r4092, 0, 8;
	cvt.u16.u32 	%rs24394, %r4094;
	bfe.u32 	%r4095, %r4092, 8, 8;
	cvt.u16.u32 	%rs24395, %r4095;
	bfe.u32 	%r4096, %r4092, 16, 8;
	cvt.u16.u32 	%rs24396, %r4096;
	bfe.u32 	%r4097, %r4092, 24, 8;
	cvt.u16.u32 	%rs24397, %r4097;
	bfe.u32 	%r4098, %r4093, 0, 8;
	cvt.u16.u32 	%rs24398, %r4098;
	bfe.u32 	%r4099, %r4093, 8, 8;
	cvt.u16.u32 	%rs24399, %r4099;
	bfe.u32 	%r4100, %r4093, 16, 8;
	cvt.u16.u32 	%rs24400, %r4100;
	bfe.u32 	%r4101, %r4093, 24, 8;
	cvt.u16.u32 	%rs24401, %r4101;
	ld.local.v2.b32 	{%r4102, %r4103}, [%rd56+16];
	bfe.u32 	%r4104, %r4102, 0, 8;
	cvt.u16.u32 	%rs24402, %r4104;
	bfe.u32 	%r4105, %r4102, 8, 8;
	cvt.u16.u32 	%rs24403, %r4105;
	bfe.u32 	%r4106, %r4102, 16, 8;
	cvt.u16.u32 	%rs24404, %r4106;
	bfe.u32 	%r4107, %r4102, 24, 8;
	cvt.u16.u32 	%rs24405, %r4107;
	bfe.u32 	%r4108, %r4103, 0, 8;
	cvt.u16.u32 	%rs24406, %r4108;
	bfe.u32 	%r4109, %r4103, 8, 8;
	cvt.u16.u32 	%rs24407, %r4109;
	bfe.u32 	%r4110, %r4103, 16, 8;
	cvt.u16.u32 	%rs24408, %r4110;
	bfe.u32 	%r4111, %r4103, 24, 8;
	cvt.u16.u32 	%rs24409, %r4111;
	ld.local.v2.b32 	{%r4112, %r4113}, [%rd56+24];
	bfe.u32 	%r4114, %r4112, 0, 8;
	cvt.u16.u32 	%rs24410, %r4114;
	bfe.u32 	%r4115, %r4112, 8, 8;
	cvt.u16.u32 	%rs24411, %r4115;
	bfe.u32 	%r4116, %r4112, 16, 8;
	cvt.u16.u32 	%rs24412, %r4116;
	bfe.u32 	%r4117, %r4112, 24, 8;
	cvt.u16.u32 	%rs24413, %r4117;
	bfe.u32 	%r4118, %r4113, 0, 8;
	cvt.u16.u32 	%rs24414, %r4118;
	bfe.u32 	%r4119, %r4113, 8, 8;
	cvt.u16.u32 	%rs24415, %r4119;
	bfe.u32 	%r4120, %r4113, 16, 8;
	cvt.u16.u32 	%rs24416, %r4120;
	bfe.u32 	%r4121, %r4113, 24, 8;
	cvt.u16.u32 	%rs24417, %r4121;
	ld.local.v2.b32 	{%r4122, %r4123}, [%rd56+32];
	bfe.u32 	%r4124, %r4122, 0, 8;
	cvt.u16.u32 	%rs24418, %r4124;
	bfe.u32 	%r4125, %r4122, 8, 8;
	cvt.u16.u32 	%rs24419, %r4125;
	bfe.u32 	%r4126, %r4122, 16, 8;
	cvt.u16.u32 	%rs24420, %r4126;
	bfe.u32 	%r4127, %r4122, 24, 8;
	cvt.u16.u32 	%rs24421, %r4127;
	bfe.u32 	%r4128, %r4123, 0, 8;
	cvt.u16.u32 	%rs24422, %r4128;
	bfe.u32 	%r4129, %r4123, 8, 8;
	cvt.u16.u32 	%rs24423, %r4129;
	bfe.u32 	%r4130, %r4123, 16, 8;
	cvt.u16.u32 	%rs24424, %r4130;
	bfe.u32 	%r4131, %r4123, 24, 8;
	cvt.u16.u32 	%rs24425, %r4131;
	ld.local.v2.b32 	{%r4132, %r4133}, [%rd56+40];
	bfe.u32 	%r4134, %r4132, 0, 8;
	cvt.u16.u32 	%rs24426, %r4134;
	bfe.u32 	%r4135, %r4132, 8, 8;
	cvt.u16.u32 	%rs24427, %r4135;
	bfe.u32 	%r4136, %r4132, 16, 8;
	cvt.u16.u32 	%rs24428, %r4136;
	bfe.u32 	%r4137, %r4132, 24, 8;
	cvt.u16.u32 	%rs24429, %r4137;
	bfe.u32 	%r4138, %r4133, 0, 8;
	cvt.u16.u32 	%rs24430, %r4138;
	bfe.u32 	%r4139, %r4133, 8, 8;
	cvt.u16.u32 	%rs24431, %r4139;
	bfe.u32 	%r4140, %r4133, 16, 8;
	cvt.u16.u32 	%rs24432, %r4140;
	bfe.u32 	%r4141, %r4133, 24, 8;
	cvt.u16.u32 	%rs24433, %r4141;
	ld.local.v2.u8 	{%rs24434, %rs24435}, [%rd56+48];
	ld.local.u32 	%r33608, [%rd56+52];
	ld.local.v2.u32 	{%r33609, %r33610}, [%rd56+56];
$L__BB1_1005:
	setp.gt.s32 	%p46, %r2757, 3;
	add.s32 	%r33607, %r33594, %r3813;
	@%p46 bra 	$L__BB1_1007;
	mov.u32 	%r33607, %r33594;
	mov.u16 	%rs24386, %rs24286;
	mov.u16 	%rs24387, %rs24287;
	mov.u16 	%rs24388, %rs24288;
	mov.u16 	%rs24389, %rs24289;
	mov.u16 	%rs24390, %rs24290;
	mov.u16 	%rs24391, %rs24291;
	mov.u16 	%rs24392, %rs24292;
	mov.u16 	%rs24393, %rs24293;
	mov.u16 	%rs24394, %rs24294;
	mov.u16 	%rs24395, %rs24295;
	mov.u16 	%rs24396, %rs24296;
	mov.u16 	%rs24397, %rs24297;
	mov.u16 	%rs24398, %rs24298;
	mov.u16 	%rs24399, %rs24299;
	mov.u16 	%rs24400, %rs24300;
	mov.u16 	%rs24401, %rs24301;
	mov.u16 	%rs24402, %rs24302;
	mov.u16 	%rs24403, %rs24303;
	mov.u16 	%rs24404, %rs24304;
	mov.u16 	%rs24405, %rs24305;
	mov.u16 	%rs24406, %rs24306;
	mov.u16 	%rs24407, %rs24307;
	mov.u16 	%rs24408, %rs24308;
	mov.u16 	%rs24409, %rs24309;
	mov.u16 	%rs24410, %rs24310;
	mov.u16 	%rs24411, %rs24311;
	mov.u16 	%rs24412, %rs24312;
	mov.u16 	%rs24413, %rs24313;
	mov.u16 	%rs24414, %rs24314;
	mov.u16 	%rs24415, %rs24315;
	mov.u16 	%rs24416, %rs24316;
	mov.u16 	%rs24417, %rs24317;
	mov.u16 	%rs24418, %rs24318;
	mov.u16 	%rs24419, %rs24319;
	mov.u16 	%rs24420, %rs24320;
	mov.u16 	%rs24421, %rs24321;
	mov.u16 	%rs24422, %rs24322;
	mov.u16 	%rs24423, %rs24323;
	mov.u16 	%rs24424, %rs24324;
	mov.u16 	%rs24425, %rs24325;
	mov.u16 	%rs24426, %rs24326;
	mov.u16 	%rs24427, %rs24327;
	mov.u16 	%rs24428, %rs24328;
	mov.u16 	%rs24429, %rs24329;
	mov.u16 	%rs24430, %rs24330;
	mov.u16 	%rs24431, %rs24331;
	mov.u16 	%rs24432, %rs24332;
	mov.u16 	%rs24433, %rs24333;
	mov.u16 	%rs24434, %rs24334;
	mov.u16 	%rs24435, %rs24335;
	mov.u32 	%r33608, %r33595;
	mov.u32 	%r33609, %r33596;
	mov.u32 	%r33610, %r33597;
$L__BB1_1007:
	st.local.u32 	[%rd57], %r33607;
	cvt.u32.u16 	%r4232, %rs24392;
	cvt.u32.u16 	%r4233, %rs24393;
	prmt.b32 	%r4234, %r4232, %r4233, 0x3340U;
	cvt.u32.u16 	%r4235, %rs24391;
	cvt.u32.u16 	%r4236, %rs24390;
	prmt.b32 	%r4237, %r4236, %r4235, 0x3340U;
	prmt.b32 	%r4238, %r4237, %r4234, 0x5410U;
	cvt.u32.u16 	%r4239, %rs24388;
	cvt.u32.u16 	%r4240, %rs24389;
	prmt.b32 	%r4241, %r4239, %r4240, 0x3340U;
	cvt.u32.u16 	%r4242, %rs24387;
	cvt.u32.u16 	%r4243, %rs24386;
	prmt.b32 	%r4244, %r4243, %r4242, 0x3340U;
	prmt.b32 	%r4245, %r4244, %r4241, 0x5410U;
	st.local.v2.b32 	[%rd57+8], {%r4245, %r4238};
	cvt.u32.u16 	%r4246, %rs24400;
	cvt.u32.u16 	%r4247, %rs24401;
	prmt.b32 	%r4248, %r4246, %r4247, 0x3340U;
	cvt.u32.u16 	%r4249, %rs24399;
	cvt.u32.u16 	%r4250, %rs24398;
	prmt.b32 	%r4251, %r4250, %r4249, 0x3340U;
	prmt.b32 	%r4252, %r4251, %r4248, 0x5410U;
	cvt.u32.u16 	%r4253, %rs24396;
	cvt.u32.u16 	%r4254, %rs24397;
	prmt.b32 	%r4255, %r4253, %r4254, 0x3340U;
	cvt.u32.u16 	%r4256, %rs24395;
	cvt.u32.u16 	%r4257, %rs24394;
	prmt.b32 	%r4258, %r4257, %r4256, 0x3340U;
	prmt.b32 	%r4259, %r4258, %r4255, 0x5410U;
	st.local.v2.b32 	[%rd57+16], {%r4259, %r4252};
	cvt.u32.u16 	%r4260, %rs24408;
	cvt.u32.u16 	%r4261, %rs24409;
	prmt.b32 	%r4262, %r4260, %r4261, 0x3340U;
	cvt.u32.u16 	%r4263, %rs24407;
	cvt.u32.u16 	%r4264, %rs24406;
	prmt.b32 	%r4265, %r4264, %r4263, 0x3340U;
	prmt.b32 	%r4266, %r4265, %r4262, 0x5410U;
	cvt.u32.u16 	%r4267, %rs24404;
	cvt.u32.u16 	%r4268, %rs24405;
	prmt.b32 	%r4269, %r4267, %r4268, 0x3340U;
	cvt.u32.u16 	%r4270, %rs24403;
	cvt.u32.u16 	%r4271, %rs24402;
	prmt.b32 	%r4272, %r4271, %r4270, 0x3340U;
	prmt.b32 	%r4273, %r4272, %r4269, 0x5410U;
	st.local.v2.b32 	[%rd57+24], {%r4273, %r4266};
	cvt.u32.u16 	%r4274, %rs24416;
	cvt.u32.u16 	%r4275, %rs24417;
	prmt.b32 	%r4276, %r4274, %r4275, 0x3340U;
	cvt.u32.u16 	%r4277, %rs24415;
	cvt.u32.u16 	%r4278, %rs24414;
	prmt.b32 	%r4279, %r4278, %r4277, 0x3340U;
	prmt.b32 	%r4280, %r4279, %r4276, 0x5410U;
	cvt.u32.u16 	%r4281, %rs24412;
	cvt.u32.u16 	%r4282, %rs24413;
	prmt.b32 	%r4283, %r4281, %r4282, 0x3340U;
	cvt.u32.u16 	%r4284, %rs24411;
	cvt.u32.u16 	%r4285, %rs24410;
	prmt.b32 	%r4286, %r4285, %r4284, 0x3340U;
	prmt.b32 	%r4287, %r4286, %r4283, 0x5410U;
	st.local.v2.b32 	[%rd57+32], {%r4287, %r4280};
	cvt.u32.u16 	%r4288, %rs24424;
	cvt.u32.u16 	%r4289, %rs24425;
	prmt.b32 	%r4290, %r4288, %r4289, 0x3340U;
	cvt.u32.u16 	%r4291, %rs24423;
	cvt.u32.u16 	%r4292, %rs24422;
	prmt.b32 	%r4293, %r4292, %r4291, 0x3340U;
	prmt.b32 	%r4294, %r4293, %r4290, 0x5410U;
	cvt.u32.u16 	%r4295, %rs24420;
	cvt.u32.u16 	%r4296, %rs24421;
	prmt.b32 	%r4297, %r4295, %r4296, 0x3340U;
	cvt.u32.u16 	%r4298, %rs24419;
	cvt.u32.u16 	%r4299, %rs24418;
	prmt.b32 	%r4300, %r4299, %r4298, 0x3340U;
	prmt.b32 	%r4301, %r4300, %r4297, 0x5410U;
	st.local.v2.b32 	[%rd57+40], {%r4301, %r4294};
	cvt.u32.u16 	%r4302, %rs24432;
	cvt.u32.u16 	%r4303, %rs24433;
	prmt.b32 	%r4304, %r4302, %r4303, 0x3340U;
	cvt.u32.u16 	%r4305, %rs24431;
	cvt.u32.u16 	%r4306, %rs24430;
	prmt.b32 	%r4307, %r4306, %r4305, 0x3340U;
	prmt.b32 	%r4308, %r4307, %r4304, 0x5410U;
	cvt.u32.u16 	%r4309, %rs24428;
	cvt.u32.u16 	%r4310, %rs24429;
	prmt.b32 	%r4311, %r4309, %r4310, 0x3340U;
	cvt.u32.u16 	%r4312, %rs24427;
	cvt.u32.u16 	%r4313, %rs24426;
	prmt.b32 	%r4314, %r4313, %r4312, 0x3340U;
	prmt.b32 	%r4315, %r4314, %r4311, 0x5410U;
	st.local.v2.b32 	[%rd57+48], {%r4315, %r4308};
	st.local.v2.u8 	[%rd57+56], {%rs24434, %rs24435};
	st.local.u32 	[%rd57+60], %r33608;
	st.local.v2.u32 	[%rd57+64], {%r33609, %r33610};
	and.b32  	%r4316, %r4243, 255;
	and.b16  	%rs16339, %rs24387, 255;
	mul.wide.u16 	%r4317, %rs16339, 256;
	or.b32  	%r4318, %r4317, %r4316;
	shl.b32 	%r4319, %r4239, 16;
	and.b32  	%r4320, %r4319, 16711680;
	or.b32  	%r4321, %r4318, %r4320;
	shl.b32 	%r4322, %r4240, 24;
	or.b32  	%r4153, %r4321, %r4322;
	and.b32  	%r4323, %r4236, 255;
	and.b16  	%rs16340, %rs24391, 255;
	mul.wide.u16 	%r4324, %rs16340, 256;
	or.b32  	%r4325, %r4324, %r4323;
	shl.b32 	%r4326, %r4232, 16;
	and.b32  	%r4327, %r4326, 16711680;
	or.b32  	%r4328, %r4325, %r4327;
	shl.b32 	%r4329, %r4233, 24;
	or.b32  	%r4158, %r4328, %r4329;
	and.b32  	%r4330, %r4257, 255;
	and.b16  	%rs16341, %rs24395, 255;
	mul.wide.u16 	%r4331, %rs16341, 256;
	or.b32  	%r4332, %r4331, %r4330;
	shl.b32 	%r4333, %r4253, 16;
	and.b32  	%r4334, %r4333, 16711680;
	or.b32  	%r4335, %r4332, %r4334;
	shl.b32 	%r4336, %r4254, 24;
	or.b32  	%r4163, %r4335, %r4336;
	and.b32  	%r4337, %r4250, 255;
	and.b16  	%rs16342, %rs24399, 255;
	mul.wide.u16 	%r4338, %rs16342, 256;
	or.b32  	%r4339, %r4338, %r4337;
	shl.b32 	%r4340, %r4246, 16;
	and.b32  	%r4341, %r4340, 16711680;
	or.b32  	%r4342, %r4339, %r4341;
	shl.b32 	%r4343, %r4247, 24;
	or.b32  	%r4168, %r4342, %r4343;
	and.b32  	%r4344, %r4271, 255;
	and.b16  	%rs16343, %rs24403, 255;
	mul.wide.u16 	%r4345, %rs16343, 256;
	or.b32  	%r4346, %r4345, %r4344;
	shl.b32 	%r4347, %r4267, 16;
	and.b32  	%r4348, %r4347, 16711680;
	or.b32  	%r4349, %r4346, %r4348;
	shl.b32 	%r4350, %r4268, 24;
	or.b32  	%r4173, %r4349, %r4350;
	and.b32  	%r4351, %r4264, 255;
	and.b16  	%rs16344, %rs24407, 255;
	mul.wide.u16 	%r4352, %rs16344, 256;
	or.b32  	%r4353, %r4352, %r4351;
	shl.b32 	%r4354, %r4260, 16;
	and.b32  	%r4355, %r4354, 16711680;
	or.b32  	%r4356, %r4353, %r4355;
	shl.b32 	%r4357, %r4261, 24;
	or.b32  	%r4178, %r4356, %r4357;
	and.b32  	%r4358, %r4285, 255;
	and.b16  	%rs16345, %rs24411, 255;
	mul.wide.u16 	%r4359, %rs16345, 256;
	or.b32  	%r4360, %r4359, %r4358;
	shl.b32 	%r4361, %r4281, 16;
	and.b32  	%r4362, %r4361, 16711680;
	or.b32  	%r4363, %r4360, %r4362;
	shl.b32 	%r4364, %r4282, 24;
	or.b32  	%r4183, %r4363, %r4364;
	and.b32  	%r4365, %r4278, 255;
	and.b16  	%rs16346, %rs24415, 255;
	mul.wide.u16 	%r4366, %rs16346, 256;
	or.b32  	%r4367, %r4366, %r4365;
	shl.b32 	%r4368, %r4274, 16;
	and.b32  	%r4369, %r4368, 16711680;
	or.b32  	%r4370, %r4367, %r4369;
	shl.b32 	%r4371, %r4275, 24;
	or.b32  	%r4188, %r4370, %r4371;
	and.b32  	%r4372, %r4299, 255;
	and.b16  	%rs16347, %rs24419, 255;
	mul.wide.u16 	%r4373, %rs16347, 256;
	or.b32  	%r4374, %r4373, %r4372;
	shl.b32 	%r4375, %r4295, 16;
	and.b32  	%r4376, %r4375, 16711680;
	or.b32  	%r4377, %r4374, %r4376;
	shl.b32 	%r4378, %r4296, 24;
	or.b32  	%r4193, %r4377, %r4378;
	and.b32  	%r4379, %r4292, 255;
	and.b16  	%rs16348, %rs24423, 255;
	mul.wide.u16 	%r4380, %rs16348, 256;
	or.b32  	%r4381, %r4380, %r4379;
	shl.b32 	%r4382, %r4288, 16;
	and.b32  	%r4383, %r4382, 16711680;
	or.b32  	%r4384, %r4381, %r4383;
	shl.b32 	%r4385, %r4289, 24;
	or.b32  	%r4198, %r4384, %r4385;
	and.b32  	%r4386, %r4313, 255;
	and.b16  	%rs16349, %rs24427, 255;
	mul.wide.u16 	%r4387, %rs16349, 256;
	or.b32  	%r4388, %r4387, %r4386;
	shl.b32 	%r4389, %r4309, 16;
	and.b32  	%r4390, %r4389, 16711680;
	or.b32  	%r4391, %r4388, %r4390;
	shl.b32 	%r4392, %r4310, 24;
	or.b32  	%r4203, %r4391, %r4392;
	and.b32  	%r4393, %r4306, 255;
	and.b16  	%rs16350, %rs24431, 255;
	mul.wide.u16 	%r4394, %rs16350, 256;
	or.b32  	%r4395, %r4394, %r4393;
	shl.b32 	%r4396, %r4302, 16;
	and.b32  	%r4397, %r4396, 16711680;
	or.b32  	%r4398, %r4395, %r4397;
	shl.b32 	%r4399, %r4303, 24;
	or.b32  	%r4208, %r4398, %r4399;
	cvt.u32.u16 	%r4400, %rs24434;
	and.b32  	%r4401, %r4400, 255;
	and.b16  	%rs16351, %rs24435, 255;
	mul.wide.u16 	%r4402, %rs16351, 256;
	or.b32  	%r4213, %r4402, %r4401;
	mov.b32 	%r4229, 8;
	mov.b32 	%r4230, 0;
	mov.b32 	%r4231, -1;
	// begin inline asm
	shfl.sync.up.b32 %r4142, %r33607, %r4229, %r4230, %r4231;
	// end inline asm
	// begin inline asm
	shfl.sync.up.b32 %r4147, %r4148, %r4229, %r4230, %r4231;
	// end inline asm
	// begin inline asm
	shfl.sync.up.b32 %r4152, %r4153, %r4229, %r4230, %r4231;
	// end inline asm
	// begin inline asm
	shfl.sync.up.b32 %r4157, %r4158, %r4229, %r4230, %r4231;
	// end inline asm
	// begin inline asm
	shfl.sync.up.b32 %r4162, %r4163, %r4229, %r4230, %r4231;
	// end inline asm
	// begin inline asm
	shfl.sync.up.b32 %r4167, %r4168, %r4229, %r4230, %r4231;
	// end inline asm
	// begin inline asm
	shfl.sync.up.b32 %r4172, %r4173, %r4229, %r4230, %r4231;
	// end inline asm
	// begin inline asm
	shfl.sync.up.b32 %r4177, %r4178, %r4229, %r4230, %r4231;
	// end inline asm
	// begin inline asm
	shfl.sync.up.b32 %r4182, %r4183, %r4229, %r4230, %r4231;
	// end inline asm
	// begin inline asm
	shfl.sync.up.b32 %r4187, %r4188, %r4229, %r4230, %r4231;
	// end inline asm
	// begin inline asm
	shfl.sync.up.b32 %r4192, %r4193, %r4229, %r4230, %r4231;
	// end inline asm
	// begin inline asm
	shfl.sync.up.b32 %r4197, %r4198, %r4229, %r4230, %r4231;
	// end inline asm
	// begin inline asm
	shfl.sync.up.b32 %r4202, %r4203, %r4229, %r4230, %r4231;
	// end inline asm
	// begin inline asm
	shfl.sync.up.b32 %r4207, %r4208, %r4229, %r4230, %r4231;
	// end inline asm
	// begin inline asm
	shfl.sync.up.b32 %r4212, %r4213, %r4229, %r4230, %r4231;
	// end inline asm
	// begin inline asm
	shfl.sync.up.b32 %r4217, %r33608, %r4229, %r4230, %r4231;
	// end inline asm
	// begin inline asm
	shfl.sync.up.b32 %r4222, %r33609, %r4229, %r4230, %r4231;
	// end inline asm
	// begin inline asm
	shfl.sync.up.b32 %r4227, %r33610, %r4229, %r4230, %r4231;
	// end inline asm
	mov.b64 	%rd729, {%r4222, %r4227};
	mov.b64 	%fd198, %rd729;
	cvt.u16.u32 	%rs11777, %r4152;
	cvt.u16.u32 	%rs16352, %r4212;
	shr.u32 	%r4403, %r4212, 8;
	cvt.u16.u32 	%rs16353, %r4403;
	st.local.u32 	[%rd58], %r4142;
	st.local.v2.b32 	[%rd58+8], {%r4152, %r4157};
	st.local.v2.b32 	[%rd58+16], {%r4162, %r4167};
	st.local.v2.b32 	[%rd58+24], {%r4172, %r4177};
	st.local.v2.b32 	[%rd58+32], {%r4182, %r4187};
	st.local.v2.b32 	[%rd58+40], {%r4192, %r4197};
	st.local.v2.b32 	[%rd58+48], {%r4202, %r4207};
	st.local.v2.u8 	[%rd58+56], {%rs16352, %rs16353};
	st.local.u32 	[%rd58+60], %r4217;
	st.local.v2.u32 	[%rd58+64], {%r4222, %r4227};
	setp.ne.s32 	%p47, %r33607, 0;
	mov.u16 	%rs24486, %rs24386;
	mov.u16 	%rs24487, %rs24387;
	mov.u16 	%rs24488, %rs24388;
	mov.u16 	%rs24489, %rs24389;
	mov.u16 	%rs24490, %rs24390;
	mov.u16 	%rs24491, %rs24391;
	mov.u16 	%rs24492, %rs24392;
	mov.u16 	%rs24493, %rs24393;
	mov.u16 	%rs24494, %rs24394;
	mov.u16 	%rs24495, %rs24395;
	mov.u16 	%rs24496, %rs24396;
	mov.u16 	%rs24497, %rs24397;
	mov.u16 	%rs24498, %rs24398;
	mov.u16 	%rs24499, %rs24399;
	mov.u16 	%rs24500, %rs24400;
	mov.u16 	%rs24501, %rs24401;
	mov.u16 	%rs24502, %rs24402;
	mov.u16 	%rs24503, %rs24403;
	mov.u16 	%rs24504, %rs24404;
	mov.u16 	%rs24505, %rs24405;
	mov.u16 	%rs24506, %rs24406;
	mov.u16 	%rs24507, %rs24407;
	mov.u16 	%rs24508, %rs24408;
	mov.u16 	%rs24509, %rs24409;
	mov.u16 	%rs24510, %rs24410;
	mov.u16 	%rs24511, %rs24411;
	mov.u16 	%rs24512, %rs24412;
	mov.u16 	%rs24513, %rs24413;
	mov.u16 	%rs24514, %rs24414;
	mov.u16 	%rs24515, %rs24415;
	mov.u16 	%rs24516, %rs24416;
	mov.u16 	%rs24517, %rs24417;
	mov.u16 	%rs24518, %rs24418;
	mov.u16 	%rs24519, %rs24419;
	mov.u16 	%rs24520, %rs24420;
	mov.u16 	%rs24521, %rs24421;
	mov.u16 	%rs24522, %rs24422;
	mov.u16 	%rs24523, %rs24423;
	mov.u16 	%rs24524, %rs24424;
	mov.u16 	%rs24525, %rs24425;
	mov.u16 	%rs24526, %rs24426;
	mov.u16 	%rs24527, %rs24427;
	mov.u16 	%rs24528, %rs24428;
	mov.u16 	%rs24529, %rs24429;
	mov.u16 	%rs24530, %rs24430;
	mov.u16 	%rs24531, %rs24431;
	mov.u16 	%rs24532, %rs24432;
	mov.u16 	%rs24533, %rs24433;
	mov.u16 	%rs24534, %rs24434;
	mov.u16 	%rs24535, %rs24435;
	mov.u32 	%r33621, %r33608;
	mov.u32 	%r33622, %r33609;
	mov.u32 	%r33623, %r33610;
	@%p47 bra 	$L__BB1_1019;
	mov.b64 	%rd730, {%r33609, %r33610};
	mov.b64 	%fd297, %rd730;
	mov.b16 	%rs16354, 0;
	st.local.u8 	[%rd56], %rs16354;
	add.s32 	%r4405, %r33608, %r4217;
	st.local.u32 	[%rd56+52], %r4405;
	add.f64 	%fd298, %fd198, %fd297;
	st.local.f64 	[%rd56+56], %fd298;
	mov.b32 	%r33611, 0;
$L__BB1_1009:
	mov.u32 	%r1989, %r33611;
	cvt.u64.u32 	%rd731, %r1989;
	add.s64 	%rd732, %rd56, %rd731;
	ld.local.u8 	%rs16355, [%rd732];
	setp.ne.s16 	%p48, %rs16355, 0;
	add.s32 	%r33611, %r1989, 1;
	@%p48 bra 	$L__BB1_1009;
	and.b16  	%rs16356, %rs11777, 255;
	setp.eq.s16 	%p49, %rs16356, 0;
	mov.u32 	%r33613, %r1989;
	@%p49 bra 	$L__BB1_1013;
	mov.b32 	%r33612, 0;
$L__BB1_1012:
	add.s32 	%r4407, %r33612, %r1989;
	cvt.u64.u32 	%rd733, %r4407;
	add.s64 	%rd734, %rd58, %rd733;
	ld.local.u8 	%rs16357, [%rd734+8];
	add.s64 	%rd735, %rd56, %rd733;
	st.local.u8 	[%rd735], %rs16357;
	add.s32 	%r1992, %r33612, 1;
	add.s32 	%r33613, %r1992, %r1989;
	cvt.u64.u32 	%rd736, %r33612;
	add.s64 	%rd737, %rd58, %rd736;
	ld.local.u8 	%rs16358, [%rd737+9];
	setp.ne.s16 	%p50, %rs16358, 0;
	mov.u32 	%r33612, %r1992;
	@%p50 bra 	$L__BB1_1012;
$L__BB1_1013:
	cvt.u64.u32 	%rd738, %r33613;
	add.s64 	%rd739, %rd56, %rd738;
	mov.b16 	%rs16359, 0;
	st.local.u8 	[%rd739+1], %rs16359;
	mov.b32 	%r33614, 0;
$L__BB1_1014:
	mov.u32 	%r1995, %r33614;
	cvt.u64.u32 	%rd740, %r1995;
	add.s64 	%rd741, %rd56, %rd740;
	ld.local.u8 	%rs16360, [%rd741];
	setp.ne.s16 	%p51, %rs16360, 0;
	add.s32 	%r33614, %r1995, 1;
	@%p51 bra 	$L__BB1_1014;
	and.b16  	%rs16361, %rs24386, 255;
	setp.eq.s16 	%p52, %rs16361, 0;
	mov.u32 	%r33616, %r1995;
	@%p52 bra 	$L__BB1_1018;
	mov.b32 	%r33615, 0;
$L__BB1_1017:
	add.s32 	%r4410, %r33615, %r1995;
	cvt.u64.u32 	%rd742, %r4410;
	add.s64 	%rd743, %rd57, %rd742;
	ld.local.u8 	%rs16362, [%rd743+8];
	add.s64 	%rd744, %rd56, %rd742;
	st.local.u8 	[%rd744], %rs16362;
	add.s32 	%r1998, %r33615, 1;
	add.s32 	%r33616, %r1998, %r1995;
	cvt.u64.u32 	%rd745, %r33615;
	add.s64 	%rd746, %rd57, %rd745;
	ld.local.u8 	%rs16363, [%rd746+9];
	setp.ne.s16 	%p53, %rs16363, 0;
	mov.u32 	%r33615, %r1998;
	@%p53 bra 	$L__BB1_1017;
$L__BB1_1018:
	cvt.u64.u32 	%rd747, %r33616;
	add.s64 	%rd748, %rd56, %rd747;
	mov.b16 	%rs16364, 0;
	st.local.u8 	[%rd748+1], %rs16364;
	ld.local.v2.b32 	{%r4411, %r4412}, [%rd56];
	bfe.u32 	%r4413, %r4411, 0, 8;
	cvt.u16.u32 	%rs24486, %r4413;
	bfe.u32 	%r4414, %r4411, 8, 8;
	cvt.u16.u32 	%rs24487, %r4414;
	bfe.u32 	%r4415, %r4411, 16, 8;
	cvt.u16.u32 	%rs24488, %r4415;
	bfe.u32 	%r4416, %r4411, 24, 8;
	cvt.u16.u32 	%rs24489, %r4416;
	bfe.u32 	%r4417, %r4412, 0, 8;
	cvt.u16.u32 	%rs24490, %r4417;
	bfe.u32 	%r4418, %r4412, 8, 8;
	cvt.u16.u32 	%rs24491, %r4418;
	bfe.u32 	%r4419, %r4412, 16, 8;
	cvt.u16.u32 	%rs24492, %r4419;
	bfe.u32 	%r4420, %r4412, 24, 8;
	cvt.u16.u32 	%rs24493, %r4420;
	ld.local.v2.b32 	{%r4421, %r4422}, [%rd56+8];
	bfe.u32 	%r4423, %r4421, 0, 8;
	cvt.u16.u32 	%rs24494, %r4423;
	bfe.u32 	%r4424, %r4421, 8, 8;
	cvt.u16.u32 	%rs24495, %r4424;
	bfe.u32 	%r4425, %r4421, 16, 8;
	cvt.u16.u32 	%rs24496, %r4425;
	bfe.u32 	%r4426, %r4421, 24, 8;
	cvt.u16.u32 	%rs24497, %r4426;
	bfe.u32 	%r4427, %r4422, 0, 8;
	cvt.u16.u32 	%rs24498, %r4427;
	bfe.u32 	%r4428, %r4422, 8, 8;
	cvt.u16.u32 	%rs24499, %r4428;
	bfe.u32 	%r4429, %r4422, 16, 8;
	cvt.u16.u32 	%rs24500, %r4429;
	bfe.u32 	%r4430, %r4422, 24, 8;
	cvt.u16.u32 	%rs24501, %r4430;
	ld.local.v2.b32 	{%r4431, %r4432}, [%rd56+16];
	bfe.u32 	%r4433, %r4431, 0, 8;
	cvt.u16.u32 	%rs24502, %r4433;
	bfe.u32 	%r4434, %r4431, 8, 8;
	cvt.u16.u32 	%rs24503, %r4434;
	bfe.u32 	%r4435, %r4431, 16, 8;
	cvt.u16.u32 	%rs24504, %r4435;
	bfe.u32 	%r4436, %r4431, 24, 8;
	cvt.u16.u32 	%rs24505, %r4436;
	bfe.u32 	%r4437, %r4432, 0, 8;
	cvt.u16.u32 	%rs24506, %r4437;
	bfe.u32 	%r4438, %r4432, 8, 8;
	cvt.u16.u32 	%rs24507, %r4438;
	bfe.u32 	%r4439, %r4432, 16, 8;
	cvt.u16.u32 	%rs24508, %r4439;
	bfe.u32 	%r4440, %r4432, 24, 8;
	cvt.u16.u32 	%rs24509, %r4440;
	ld.local.v2.b32 	{%r4441, %r4442}, [%rd56+24];
	bfe.u32 	%r4443, %r4441, 0, 8;
	cvt.u16.u32 	%rs24510, %r4443;
	bfe.u32 	%r4444, %r4441, 8, 8;
	cvt.u16.u32 	%rs24511, %r4444;
	bfe.u32 	%r4445, %r4441, 16, 8;
	cvt.u16.u32 	%rs24512, %r4445;
	bfe.u32 	%r4446, %r4441, 24, 8;
	cvt.u16.u32 	%rs24513, %r4446;
	bfe.u32 	%r4447, %r4442, 0, 8;
	cvt.u16.u32 	%rs24514, %r4447;
	bfe.u32 	%r4448, %r4442, 8, 8;
	cvt.u16.u32 	%rs24515, %r4448;
	bfe.u32 	%r4449, %r4442, 16, 8;
	cvt.u16.u32 	%rs24516, %r4449;
	bfe.u32 	%r4450, %r4442, 24, 8;
	cvt.u16.u32 	%rs24517, %r4450;
	ld.local.v2.b32 	{%r4451, %r4452}, [%rd56+32];
	bfe.u32 	%r4453, %r4451, 0, 8;
	cvt.u16.u32 	%rs24518, %r4453;
	bfe.u32 	%r4454, %r4451, 8, 8;
	cvt.u16.u32 	%rs24519, %r4454;
	bfe.u32 	%r4455, %r4451, 16, 8;
	cvt.u16.u32 	%rs24520, %r4455;
	bfe.u32 	%r4456, %r4451, 24, 8;
	cvt.u16.u32 	%rs24521, %r4456;
	bfe.u32 	%r4457, %r4452, 0, 8;
	cvt.u16.u32 	%rs24522, %r4457;
	bfe.u32 	%r4458, %r4452, 8, 8;
	cvt.u16.u32 	%rs24523, %r4458;
	bfe.u32 	%r4459, %r4452, 16, 8;
	cvt.u16.u32 	%rs24524, %r4459;
	bfe.u32 	%r4460, %r4452, 24, 8;
	cvt.u16.u32 	%rs24525, %r4460;
	ld.local.v2.b32 	{%r4461, %r4462}, [%rd56+40];
	bfe.u32 	%r4463, %r4461, 0, 8;
	cvt.u16.u32 	%rs24526, %r4463;
	bfe.u32 	%r4464, %r4461, 8, 8;
	cvt.u16.u32 	%rs24527, %r4464;
	bfe.u32 	%r4465, %r4461, 16, 8;
	cvt.u16.u32 	%rs24528, %r4465;
	bfe.u32 	%r4466, %r4461, 24, 8;
	cvt.u16.u32 	%rs24529, %r4466;
	bfe.u32 	%r4467, %r4462, 0, 8;
	cvt.u16.u32 	%rs24530, %r4467;
	bfe.u32 	%r4468, %r4462, 8, 8;
	cvt.u16.u32 	%rs24531, %r4468;
	bfe.u32 	%r4469, %r4462, 16, 8;
	cvt.u16.u32 	%rs24532, %r4469;
	bfe.u32 	%r4470, %r4462, 24, 8;
	cvt.u16.u32 	%rs24533, %r4470;
	ld.local.v2.u8 	{%rs24534, %rs24535}, [%rd56+48];
	ld.local.u32 	%r33621, [%rd56+52];
	ld.local.v2.u32 	{%r33622, %r33623}, [%rd56+56];
$L__BB1_1019:
	setp.gt.s32 	%p54, %r2757, 7;
	add.s32 	%r33620, %r33607, %r4142;
	@%p54 bra 	$L__BB1_1021;
	mov.u32 	%r33620, %r33607;
	mov.u16 	%rs24486, %rs24386;
	mov.u16 	%rs24487, %rs24387;
	mov.u16 	%rs24488, %rs24388;
	mov.u16 	%rs24489, %rs24389;
	mov.u16 	%rs24490, %rs24390;
	mov.u16 	%rs24491, %rs24391;
	mov.u16 	%rs24492, %rs24392;
	mov.u16 	%rs24493, %rs24393;
	mov.u16 	%rs24494, %rs24394;
	mov.u16 	%rs24495, %rs24395;
	mov.u16 	%rs24496, %rs24396;
	mov.u16 	%rs24497, %rs24397;
	mov.u16 	%rs24498, %rs24398;
	mov.u16 	%rs24499, %rs24399;
	mov.u16 	%rs24500, %rs24400;
	mov.u16 	%rs24501, %rs24401;
	mov.u16 	%rs24502, %rs24402;
	mov.u16 	%rs24503, %rs24403;
	mov.u16 	%rs24504, %rs24404;
	mov.u16 	%rs24505, %rs24405;
	mov.u16 	%rs24506, %rs24406;
	mov.u16 	%rs24507, %rs24407;
	mov.u16 	%rs24508, %rs24408;
	mov.u16 	%rs24509, %rs24409;
	mov.u16 	%rs24510, %rs24410;
	mov.u16 	%rs24511, %rs24411;
	mov.u16 	%rs24512, %rs24412;
	mov.u16 	%rs24513, %rs24413;
	mov.u16 	%rs24514, %rs24414;
	mov.u16 	%rs24515, %rs24415;
	mov.u16 	%rs24516, %rs24416;
	mov.u16 	%rs24517, %rs24417;
	mov.u16 	%rs24518, %rs24418;
	mov.u16 	%rs24519, %rs24419;
	mov.u16 	%rs24520, %rs24420;
	mov.u16 	%rs24521, %rs24421;
	mov.u16 	%rs24522, %rs24422;
	mov.u16 	%rs24523, %rs24423;
	mov.u16 	%rs24524, %rs24424;
	mov.u16 	%rs24525, %rs24425;
	mov.u16 	%rs24526, %rs24426;
	mov.u16 	%rs24527, %rs24427;
	mov.u16 	%rs24528, %rs24428;
	mov.u16 	%rs24529, %rs24429;
	mov.u16 	%rs24530, %rs24430;
	mov.u16 	%rs24531, %rs24431;
	mov.u16 	%rs24532, %rs24432;
	mov.u16 	%rs24533, %rs24433;
	mov.u16 	%rs24534, %rs24434;
	mov.u16 	%rs24535, %rs24435;
	mov.u32 	%r33621, %r33608;
	mov.u32 	%r33622, %r33609;
	mov.u32 	%r33623, %r33610;
$L__BB1_1021:
	st.local.u32 	[%rd57], %r33620;
	cvt.u32.u16 	%r4561, %rs24492;
	cvt.u32.u16 	%r4562, %rs24493;
	prmt.b32 	%r4563, %r4561, %r4562, 0x3340U;
	cvt.u32.u16 	%r4564, %rs24491;
	cvt.u32.u16 	%r4565, %rs24490;
	prmt.b32 	%r4566, %r4565, %r4564, 0x3340U;
	prmt.b32 	%r4567, %r4566, %r4563, 0x5410U;
	cvt.u32.u16 	%r4568, %rs24488;
	cvt.u32.u16 	%r4569, %rs24489;
	prmt.b32 	%r4570, %r4568, %r4569, 0x3340U;
	cvt.u32.u16 	%r4571, %rs24487;
	cvt.u32.u16 	%r4572, %rs24486;
	prmt.b32 	%r4573, %r4572, %r4571, 0x3340U;
	prmt.b32 	%r4574, %r4573, %r4570, 0x5410U;
	st.local.v2.b32 	[%rd57+8], {%r4574, %r4567};
	cvt.u32.u16 	%r4575, %rs24500;
	cvt.u32.u16 	%r4576, %rs24501;
	prmt.b32 	%r4577, %r4575, %r4576, 0x3340U;
	cvt.u32.u16 	%r4578, %rs24499;
	cvt.u32.u16 	%r4579, %rs24498;
	prmt.b32 	%r4580, %r4579, %r4578, 0x3340U;
	prmt.b32 	%r4581, %r4580, %r4577, 0x5410U;
	cvt.u32.u16 	%r4582, %rs24496;
	cvt.u32.u16 	%r4583, %rs24497;
	prmt.b32 	%r4584, %r4582, %r4583, 0x3340U;
	cvt.u32.u16 	%r4585, %rs24495;
	cvt.u32.u16 	%r4586, %rs24494;
	prmt.b32 	%r4587, %r4586, %r4585, 0x3340U;
	prmt.b32 	%r4588, %r4587, %r4584, 0x5410U;
	st.local.v2.b32 	[%rd57+16], {%r4588, %r4581};
	cvt.u32.u16 	%r4589, %rs24508;
	cvt.u32.u16 	%r4590, %rs24509;
	prmt.b32 	%r4591, %r4589, %r4590, 0x3340U;
	cvt.u32.u16 	%r4592, %rs24507;
	cvt.u32.u16 	%r4593, %rs24506;
	prmt.b32 	%r4594, %r4593, %r4592, 0x3340U;
	prmt.b32 	%r4595, %r4594, %r4591, 0x5410U;
	cvt.u32.u16 	%r4596, %rs24504;
	cvt.u32.u16 	%r4597, %rs24505;
	prmt.b32 	%r4598, %r4596, %r4597, 0x3340U;
	cvt.u32.u16 	%r4599, %rs24503;
	cvt.u32.u16 	%r4600, %rs24502;
	prmt.b32 	%r4601, %r4600, %r4599, 0x3340U;
	prmt.b32 	%r4602, %r4601, %r4598, 0x5410U;
	st.local.v2.b32 	[%rd57+24], {%r4602, %r4595};
	cvt.u32.u16 	%r4603, %rs24516;
	cvt.u32.u16 	%r4604, %rs24517;
	prmt.b32 	%r4605, %r4603, %r4604, 0x3340U;
	cvt.u32.u16 	%r4606, %rs24515;
	cvt.u32.u16 	%r4607, %rs24514;
	prmt.b32 	%r4608, %r4607, %r4606, 0x3340U;
	prmt.b32 	%r4609, %r4608, %r4605, 0x5410U;
	cvt.u32.u16 	%r4610, %rs24512;
	cvt.u32.u16 	%r4611, %rs24513;
	prmt.b32 	%r4612, %r4610, %r4611, 0x3340U;
	cvt.u32.u16 	%r4613, %rs24511;
	cvt.u32.u16 	%r4614, %rs24510;
	prmt.b32 	%r4615, %r4614, %r4613, 0x3340U;
	prmt.b32 	%r4616, %r4615, %r4612, 0x5410U;
	st.local.v2.b32 	[%rd57+32], {%r4616, %r4609};
	cvt.u32.u16 	%r4617, %rs24524;
	cvt.u32.u16 	%r4618, %rs24525;
	prmt.b32 	%r4619, %r4617, %r4618, 0x3340U;
	cvt.u32.u16 	%r4620, %rs24523;
	cvt.u32.u16 	%r4621, %rs24522;
	prmt.b32 	%r4622, %r4621, %r4620, 0x3340U;
	prmt.b32 	%r4623, %r4622, %r4619, 0x5410U;
	cvt.u32.u16 	%r4624, %rs24520;
	cvt.u32.u16 	%r4625, %rs24521;
	prmt.b32 	%r4626, %r4624, %r4625, 0x3340U;
	cvt.u32.u16 	%r4627, %rs24519;
	cvt.u32.u16 	%r4628, %rs24518;
	prmt.b32 	%r4629, %r4628, %r4627, 0x3340U;
	prmt.b32 	%r4630, %r4629, %r4626, 0x5410U;
	st.local.v2.b32 	[%rd57+40], {%r4630, %r4623};
	cvt.u32.u16 	%r4631, %rs24532;
	cvt.u32.u16 	%r4632, %rs24533;
	prmt.b32 	%r4633, %r4631, %r4632, 0x3340U;
	cvt.u32.u16 	%r4634, %rs24531;
	cvt.u32.u16 	%r4635, %rs24530;
	prmt.b32 	%r4636, %r4635, %r4634, 0x3340U;
	prmt.b32 	%r4637, %r4636, %r4633, 0x5410U;
	cvt.u32.u16 	%r4638, %rs24528;
	cvt.u32.u16 	%r4639, %rs24529;
	prmt.b32 	%r4640, %r4638, %r4639, 0x3340U;
	cvt.u32.u16 	%r4641, %rs24527;
	cvt.u32.u16 	%r4642, %rs24526;
	prmt.b32 	%r4643, %r4642, %r4641, 0x3340U;
	prmt.b32 	%r4644, %r4643, %r4640, 0x5410U;
	st.local.v2.b32 	[%rd57+48], {%r4644, %r4637};
	st.local.v2.u8 	[%rd57+56], {%rs24534, %rs24535};
	st.local.u32 	[%rd57+60], %r33621;
	st.local.v2.u32 	[%rd57+64], {%r33622, %r33623};
	and.b32  	%r4645, %r4572, 255;
	and.b16  	%rs16365, %rs24487, 255;
	mul.wide.u16 	%r4646, %rs16365, 256;
	or.b32  	%r4647, %r4646, %r4645;
	shl.b32 	%r4648, %r4568, 16;
	and.b32  	%r4649, %r4648, 16711680;
	or.b32  	%r4650, %r4647, %r4649;
	shl.b32 	%r4651, %r4569, 24;
	or.b32  	%r4482, %r4650, %r4651;
	and.b32  	%r4652, %r4565, 255;
	and.b16  	%rs16366, %rs24491, 255;
	mul.wide.u16 	%r4653, %rs16366, 256;
	or.b32  	%r4654, %r4653, %r4652;
	shl.b32 	%r4655, %r4561, 16;
	and.b32  	%r4656, %r4655, 16711680;
	or.b32  	%r4657, %r4654, %r4656;
	shl.b32 	%r4658, %r4562, 24;
	or.b32  	%r4487, %r4657, %r4658;
	and.b32  	%r4659, %r4586, 255;
	and.b16  	%rs16367, %rs24495, 255;
	mul.wide.u16 	%r4660, %rs16367, 256;
	or.b32  	%r4661, %r4660, %r4659;
	shl.b32 	%r4662, %r4582, 16;
	and.b32  	%r4663, %r4662, 16711680;
	or.b32  	%r4664, %r4661, %r4663;
	shl.b32 	%r4665, %r4583, 24;
	or.b32  	%r4492, %r4664, %r4665;
	and.b32  	%r4666, %r4579, 255;
	and.b16  	%rs16368, %rs24499, 255;
	mul.wide.u16 	%r4667, %rs16368, 256;
	or.b32  	%r4668, %r4667, %r4666;
	shl.b32 	%r4669, %r4575, 16;
	and.b32  	%r4670, %r4669, 16711680;
	or.b32  	%r4671, %r4668, %r4670;
	shl.b32 	%r4672, %r4576, 24;
	or.b32  	%r4497, %r4671, %r4672;
	and.b32  	%r4673, %r4600, 255;
	and.b16  	%rs16369, %rs24503, 255;
	mul.wide.u16 	%r4674, %rs16369, 256;
	or.b32  	%r4675, %r4674, %r4673;
	shl.b32 	%r4676, %r4596, 16;
	and.b32  	%r4677, %r4676, 16711680;
	or.b32  	%r4678, %r4675, %r4677;
	shl.b32 	%r4679, %r4597, 24;
	or.b32  	%r4502, %r4678, %r4679;
	and.b32  	%r4680, %r4593, 255;
	and.b16  	%rs16370, %rs24507, 255;
	mul.wide.u16 	%r4681, %rs16370, 256;
	or.b32  	%r4682, %r4681, %r4680;
	shl.b32 	%r4683, %r4589, 16;
	and.b32  	%r4684, %r4683, 16711680;
	or.b32  	%r4685, %r4682, %r4684;
	shl.b32 	%r4686, %r4590, 24;
	or.b32  	%r4507, %r4685, %r4686;
	and.b32  	%r4687, %r4614, 255;
	and.b16  	%rs16371, %rs24511, 255;
	mul.wide.u16 	%r4688, %rs16371, 256;
	or.b32  	%r4689, %r4688, %r4687;
	shl.b32 	%r4690, %r4610, 16;
	and.b32  	%r4691, %r4690, 16711680;
	or.b32  	%r4692, %r4689, %r4691;
	shl.b32 	%r4693, %r4611, 24;
	or.b32  	%r4512, %r4692, %r4693;
	and.b32  	%r4694, %r4607, 255;
	and.b16  	%rs16372, %rs24515, 255;
	mul.wide.u16 	%r4695, %rs16372, 256;
	or.b32  	%r4696, %r4695, %r4694;
	shl.b32 	%r4697, %r4603, 16;
	and.b32  	%r4698, %r4697, 16711680;
	or.b32  	%r4699, %r4696, %r4698;
	shl.b32 	%r4700, %r4604, 24;
	or.b32  	%r4517, %r4699, %r4700;
	and.b32  	%r4701, %r4628, 255;
	and.b16  	%rs16373, %rs24519, 255;
	mul.wide.u16 	%r4702, %rs16373, 256;
	or.b32  	%r4703, %r4702, %r4701;
	shl.b32 	%r4704, %r4624, 16;
	and.b32  	%r4705, %r4704, 16711680;
	or.b32  	%r4706, %r4703, %r4705;
	shl.b32 	%r4707, %r4625, 24;
	or.b32  	%r4522, %r4706, %r4707;
	and.b32  	%r4708, %r4621, 255;
	and.b16  	%rs16374, %rs24523, 255;
	mul.wide.u16 	%r4709, %rs16374, 256;
	or.b32  	%r4710, %r4709, %r4708;
	shl.b32 	%r4711, %r4617, 16;
	and.b32  	%r4712, %r4711, 16711680;
	or.b32  	%r4713, %r4710, %r4712;
	shl.b32 	%r4714, %r4618, 24;
	or.b32  	%r4527, %r4713, %r4714;
	and.b32  	%r4715, %r4642, 255;
	and.b16  	%rs16375, %rs24527, 255;
	mul.wide.u16 	%r4716, %rs16375, 256;
	or.b32  	%r4717, %r4716, %r4715;
	shl.b32 	%r4718, %r4638, 16;
	and.b32  	%r4719, %r4718, 16711680;
	or.b32  	%r4720, %r4717, %r4719;
	shl.b32 	%r4721, %r4639, 24;
	or.b32  	%r4532, %r4720, %r4721;
	and.b32  	%r4722, %r4635, 255;
	and.b16  	%rs16376, %rs24531, 255;
	mul.wide.u16 	%r4723, %rs16376, 256;
	or.b32  	%r4724, %r4723, %r4722;
	shl.b32 	%r4725, %r4631, 16;
	and.b32  	%r4726, %r4725, 16711680;
	or.b32  	%r4727, %r4724, %r4726;
	shl.b32 	%r4728, %r4632, 24;
	or.b32  	%r4537, %r4727, %r4728;
	cvt.u32.u16 	%r4729, %rs24534;
	and.b32  	%r4730, %r4729, 255;
	and.b16  	%rs16377, %rs24535, 255;
	mul.wide.u16 	%r4731, %rs16377, 256;
	or.b32  	%r4542, %r4731, %r4730;
	mov.b32 	%r4558, 16;
	mov.b32 	%r4559, 0;
	mov.b32 	%r4560, -1;
	// begin inline asm
	shfl.sync.up.b32 %r4471, %r33620, %r4558, %r4559, %r4560;
	// end inline asm
	// begin inline asm
	shfl.sync.up.b32 %r4476, %r4477, %r4558, %r4559, %r4560;
	// end inline asm
	// begin inline asm
	shfl.sync.up.b32 %r4481, %r4482, %r4558, %r4559, %r4560;
	// end inline asm
	// begin inline asm
	shfl.sync.up.b32 %r4486, %r4487, %r4558, %r4559, %r4560;
	// end inline asm
	// begin inline asm
	shfl.sync.up.b32 %r4491, %r4492, %r4558, %r4559, %r4560;
	// end inline asm
	// begin inline asm
	shfl.sync.up.b32 %r4496, %r4497, %r4558, %r4559, %r4560;
	// end inline asm
	// begin inline asm
	shfl.sync.up.b32 %r4501, %r4502, %r4558, %r4559, %r4560;
	// end inline asm
	// begin inline asm
	shfl.sync.up.b32 %r4506, %r4507, %r4558, %r4559, %r4560;
	// end inline asm
	// begin inline asm
	shfl.sync.up.b32 %r4511, %r4512, %r4558, %r4559, %r4560;
	// end inline asm
	// begin inline asm
	shfl.sync.up.b32 %r4516, %r4517, %r4558, %r4559, %r4560;
	// end inline asm
	// begin inline asm
	shfl.sync.up.b32 %r4521, %r4522, %r4558, %r4559, %r4560;
	// end inline asm
	// begin inline asm
	shfl.sync.up.b32 %r4526, %r4527, %r4558, %r4559, %r4560;
	// end inline asm
	// begin inline asm
	shfl.sync.up.b32 %r4531, %r4532, %r4558, %r4559, %r4560;
	// end inline asm
	// begin inline asm
	shfl.sync.up.b32 %r4536, %r4537, %r4558, %r4559, %r4560;
	// end inline asm
	// begin inline asm
	shfl.sync.up.b32 %r4541, %r4542, %r4558, %r4559, %r4560;
	// end inline asm
	// begin inline asm
	shfl.sync.up.b32 %r4546, %r33621, %r4558, %r4559, %r4560;
	// end inline asm
	// begin inline asm
	shfl.sync.up.b32 %r4551, %r33622, %r4558, %r4559, %r4560;
	// end inline asm
	// begin inline asm
	shfl.sync.up.b32 %r4556, %r33623, %r4558, %r4559, %r4560;
	// end inline asm
	mov.b64 	%rd749, {%r4551, %r4556};
	mov.b64 	%fd199, %rd749;
	cvt.u16.u32 	%rs11928, %r4481;
	cvt.u16.u32 	%rs16378, %r4541;
	shr.u32 	%r4732, %r4541, 8;
	cvt.u16.u32 	%rs16379, %r4732;
	st.local.u32 	[%rd58], %r4471;
	st.local.v2.b32 	[%rd58+8], {%r4481, %r4486};
	st.local.v2.b32 	[%rd58+16], {%r4491, %r4496};
	st.local.v2.b32 	[%rd58+24], {%r4501, %r4506};
	st.local.v2.b32 	[%rd58+32], {%r4511, %r4516};
	st.local.v2.b32 	[%rd58+40], {%r4521, %r4526};
	st.local.v2.b32 	[%rd58+48], {%r4531, %r4536};
	st.local.v2.u8 	[%rd58+56], {%rs16378, %rs16379};
	st.local.u32 	[%rd58+60], %r4546;
	st.local.v2.u32 	[%rd58+64], {%r4551, %r4556};
	setp.ne.s32 	%p55, %r33620, 0;
	mov.u16 	%rs24586, %rs24486;
	mov.u16 	%rs24587, %rs24487;
	mov.u16 	%rs24588, %rs24488;
	mov.u16 	%rs24589, %rs24489;
	mov.u16 	%rs24590, %rs24490;
	mov.u16 	%rs24591, %rs24491;
	mov.u16 	%rs24592, %rs24492;
	mov.u16 	%rs24593, %rs24493;
	mov.u16 	%rs24594, %rs24494;
	mov.u16 	%rs24595, %rs24495;
	mov.u16 	%rs24596, %rs24496;
	mov.u16 	%rs24597, %rs24497;
	mov.u16 	%rs24598, %rs24498;
	mov.u16 	%rs24599, %rs24499;
	mov.u16 	%rs24600, %rs24500;
	mov.u16 	%rs24601, %rs24501;
	mov.u16 	%rs24602, %rs24502;
	mov.u16 	%rs24603, %rs24503;
	mov.u16 	%rs24604, %rs24504;
	mov.u16 	%rs24605, %rs24505;
	mov.u16 	%rs24606, %rs24506;
	mov.u16 	%rs24607, %rs24507;
	mov.u16 	%rs24608, %rs24508;
	mov.u16 	%rs24609, %rs24509;
	mov.u16 	%rs24610, %rs24510;
	mov.u16 	%rs24611, %rs24511;
	mov.u16 	%rs24612, %rs24512;
	mov.u16 	%rs24613, %rs24513;
	mov.u16 	%rs24614, %rs24514;
	mov.u16 	%rs24615, %rs24515;
	mov.u16 	%rs24616, %rs24516;
	mov.u16 	%rs24617, %rs24517;
	mov.u16 	%rs24618, %rs24518;
	mov.u16 	%rs24619, %rs24519;
	mov.u16 	%rs24620, %rs24520;
	mov.u16 	%rs24621, %rs24521;
	mov.u16 	%rs24622, %rs24522;
	mov.u16 	%rs24623, %rs24523;
	mov.u16 	%rs24624, %rs24524;
	mov.u16 	%rs24625, %rs24525;
	mov.u16 	%rs24626, %rs24526;
	mov.u16 	%rs24627, %rs24527;
	mov.u16 	%rs24628, %rs24528;
	mov.u16 	%rs24629, %rs24529;
	mov.u16 	%rs24630, %rs24530;
	mov.u16 	%rs24631, %rs24531;
	mov.u16 	%rs24632, %rs24532;
	mov.u16 	%rs24633, %rs24533;
	mov.u16 	%rs24634, %rs24534;
	mov.u16 	%rs24635, %rs24535;
	mov.u32 	%r33634, %r33621;
	mov.u32 	%r33635, %r33622;
	mov.u32 	%r33636, %r33623;
	@%p55 bra 	$L__BB1_1033;
	mov.b64 	%rd750, {%r33622, %r33623};
	mov.b64 	%fd299, %rd750;
	mov.b16 	%rs16380, 0;
	st.local.u8 	[%rd56], %rs16380;
	add.s32 	%r4734, %r33621, %r4546;
	st.local.u32 	[%rd56+52], %r4734;
	add.f64 	%fd300, %fd199, %fd299;
	st.local.f64 	[%rd56+56], %fd300;
	mov.b32 	%r33624, 0;
$L__BB1_1023:
	mov.u32 	%r2014, %r33624;
	cvt.u64.u32 	%rd751, %r2014;
	add.s64 	%rd752, %rd56, %rd751;
	ld.local.u8 	%rs16381, [%rd752];
	setp.ne.s16 	%p56, %rs16381, 0;
	add.s32 	%r33624, %r2014, 1;
	@%p56 bra 	$L__BB1_1023;
	and.b16  	%rs16382, %rs11928, 255;
	setp.eq.s16 	%p57, %rs16382, 0;
	mov.u32 	%r33626, %r2014;
	@%p57 bra 	$L__BB1_1027;
	mov.b32 	%r33625, 0;
$L__BB1_1026:
	add.s32 	%r4736, %r33625, %r2014;
	cvt.u64.u32 	%rd753, %r4736;
	add.s64 	%rd754, %rd58, %rd753;
	ld.local.u8 	%rs16383, [%rd754+8];
	add.s64 	%rd755, %rd56, %rd753;
	st.local.u8 	[%rd755], %rs16383;
	add.s32 	%r2017, %r33625, 1;
	add.s32 	%r33626, %r2017, %r2014;
	cvt.u64.u32 	%rd756, %r33625;
	add.s64 	%rd757, %rd58, %rd756;
	ld.local.u8 	%rs16384, [%rd757+9];
	setp.ne.s16 	%p58, %rs16384, 0;
	mov.u32 	%r33625, %r2017;
	@%p58 bra 	$L__BB1_1026;
$L__BB1_1027:
	cvt.u64.u32 	%rd758, %r33626;
	add.s64 	%rd759, %rd56, %rd758;
	mov.b16 	%rs16385, 0;
	st.local.u8 	[%rd759+1], %rs16385;
	mov.b32 	%r33627, 0;
$L__BB1_1028:
	mov.u32 	%r2020, %r33627;
	cvt.u64.u32 	%rd760, %r2020;
	add.s64 	%rd761, %rd56, %rd760;
	ld.local.u8 	%rs16386, [%rd761];
	setp.ne.s16 	%p59, %rs16386, 0;
	add.s32 	%r33627, %r2020, 1;
	@%p59 bra 	$L__BB1_1028;
	and.b16  	%rs16387, %rs24486, 255;
	setp.eq.s16 	%p60, %rs16387, 0;
	mov.u32 	%r33629, %r2020;
	@%p60 bra 	$L__BB1_1032;
	mov.b32 	%r33628, 0;
$L__BB1_1031:
	add.s32 	%r4739, %r33628, %r2020;
	cvt.u64.u32 	%rd762, %r4739;
	add.s64 	%rd763, %rd57, %rd762;
	ld.local.u8 	%rs16388, [%rd763+8];
	add.s64 	%rd764, %rd56, %rd762;
	st.local.u8 	[%rd764], %rs16388;
	add.s32 	%r2023, %r33628, 1;
	add.s32 	%r33629, %r2023, %r2020;
	cvt.u64.u32 	%rd765, %r33628;
	add.s64 	%rd766, %rd57, %rd765;
	ld.local.u8 	%rs16389, [%rd766+9];
	setp.ne.s16 	%p61, %rs16389, 0;
	mov.u32 	%r33628, %r2023;
	@%p61 bra 	$L__BB1_1031;
$L__BB1_1032:
	cvt.u64.u32 	%rd767, %r33629;
	add.s64 	%rd768, %rd56, %rd767;
	mov.b16 	%rs16390, 0;
	st.local.u8 	[%rd768+1], %rs16390;
	ld.local.v2.b32 	{%r4740, %r4741}, [%rd56];
	bfe.u32 	%r4742, %r4740, 0, 8;
	cvt.u16.u32 	%rs24586, %r4742;
	bfe.u32 	%r4743, %r4740, 8, 8;
	cvt.u16.u32 	%rs24587, %r4743;
	bfe.u32 	%r4744, %r4740, 16, 8;
	cvt.u16.u32 	%rs24588, %r4744;
	bfe.u32 	%r4745, %r4740, 24, 8;
	cvt.u16.u32 	%rs24589, %r4745;
	bfe.u32 	%r4746, %r4741, 0, 8;
	cvt.u16.u32 	%rs24590, %r4746;
	bfe.u32 	%r4747, %r4741, 8, 8;
	cvt.u16.u32 	%rs24591, %r4747;
	bfe.u32 	%r4748, %r4741, 16, 8;
	cvt.u16.u32 	%rs24592, %r4748;
	bfe.u32 	%r4749, %r4741, 24, 8;
	cvt.u16.u32 	%rs24593, %r4749;
	ld.local.v2.b32 	{%r4750, %r4751}, [%rd56+8];
	bfe.u32 	%r4752, %r4750, 0, 8;
	cvt.u16.u32 	%rs24594, %r4752;
	bfe.u32 	%r4753, %r4750, 8, 8;
	cvt.u16.u32 	%rs24595, %r4753;
	bfe.u32 	%r4754, %r4750, 16, 8;
	cvt.u16.u32 	%rs24596, %r4754;
	bfe.u32 	%r4755, %r4750, 24, 8;
	cvt.u16.u32 	%rs24597, %r4755;
	bfe.u32 	%r4756, %r4751, 0, 8;
	cvt.u16.u32 	%rs24598, %r4756;
	bfe.u32 	%r4757, %r4751, 8, 8;
	cvt.u16.u32 	%rs24599, %r4757;
	bfe.u32 	%r4758, %r4751, 16, 8;
	cvt.u16.u32 	%rs24600, %r4758;
	bfe.u32 	%r4759, %r4751, 24, 8;
	cvt.u16.u32 	%rs24601, %r4759;
	ld.local.v2.b32 	{%r4760, %r4761}, [%rd56+16];
	bfe.u32 	%r4762, %r4760, 0, 8;
	cvt.u16.u32 	%rs24602, %r4762;
	bfe.u32 	%r4763, %r4760, 8, 8;
	cvt.u16.u32 	%rs24603, %r4763;
	bfe.u32 	%r4764, %r4760, 16, 8;
	cvt.u16.u32 	%rs24604, %r4764;
	bfe.u32 	%r4765, %r4760, 24, 8;
	cvt.u16.u32 	%rs24605, %r4765;
	bfe.u32 	%r4766, %r4761, 0, 8;
	cvt.u16.u32 	%rs24606, %r4766;
	bfe.u32 	%r4767, %r4761, 8, 8;
	cvt.u16.u32 	%rs24607, %r4767;
	bfe.u32 	%r4768, %r4761, 16, 8;
	cvt.u16.u32 	%rs24608, %r4768;
	bfe.u32 	%r4769, %r4761, 24, 8;
	cvt.u16.u32 	%rs24609, %r4769;
	ld.local.v2.b32 	{%r4770, %r4771}, [%rd56+24];
	bfe.u32 	%r4772, %r4770, 0, 8;
	cvt.u16.u32 	%rs24610, %r4772;
	bfe.u32 	%r4773, %r4770, 8, 8;
	cvt.u16.u32 	%rs24611, %r4773;
	bfe.u32 	%r4774, %r4770, 16, 8;
	cvt.u16.u32 	%rs24612, %r4774;
	bfe.u32 	%r4775, %r4770, 24, 8;
	cvt.u16.u32 	%rs24613, %r4775;
	bfe.u32 	%r4776, %r4771, 0, 8;
	cvt.u16.u32 	%rs24614, %r4776;
	bfe.u32 	%r4777, %r4771, 8, 8;
	cvt.u16.u32 	%rs24615, %r4777;
	bfe.u32 	%r4778, %r4771, 16, 8;
	cvt.u16.u32 	%rs24616, %r4778;
	bfe.u32 	%r4779, %r4771, 24, 8;
	cvt.u16.u32 	%rs24617, %r4779;
	ld.local.v2.b32 	{%r4780, %r4781}, [%rd56+32];
	bfe.u32 	%r4782, %r4780, 0, 8;
	cvt.u16.u32 	%rs24618, %r4782;
	bfe.u32 	%r4783, %r4780, 8, 8;
	cvt.u16.u32 	%rs24619, %r4783;
	bfe.u32 	%r4784, %r4780, 16, 8;
	cvt.u16.u32 	%rs24620, %r4784;
	bfe.u32 	%r4785, %r4780, 24, 8;
	cvt.u16.u32 	%rs24621, %r4785;
	bfe.u32 	%r4786, %r4781, 0, 8;
	cvt.u16.u32 	%rs24622, %r4786;
	bfe.u32 	%r4787, %r4781, 8, 8;
	cvt.u16.u32 	%rs24623, %r4787;
	bfe.u32 	%r4788, %r4781, 16, 8;
	cvt.u16.u32 	%rs24624, %r4788;
	bfe.u32 	%r4789, %r4781, 24, 8;
	cvt.u16.u32 	%rs24625, %r4789;
	ld.local.v2.b32 	{%r4790, %r4791}, [%rd56+40];
	bfe.u32 	%r4792, %r4790, 0, 8;
	cvt.u16.u32 	%rs24626, %r4792;
	bfe.u32 	%r4793, %r4790, 8, 8;
	cvt.u16.u32 	%rs24627, %r4793;
	bfe.u32 	%r4794, %r4790, 16, 8;
	cvt.u16.u32 	%rs24628, %r4794;
	bfe.u32 	%r4795, %r4790, 24, 8;
	cvt.u16.u32 	%rs24629, %r4795;
	bfe.u32 	%r4796, %r4791, 0, 8;
	cvt.u16.u32 	%rs24630, %r4796;
	bfe.u32 	%r4797, %r4791, 8, 8;
	cvt.u16.u32 	%rs24631, %r4797;
	bfe.u32 	%r4798, %r4791, 16, 8;
	cvt.u16.u32 	%rs24632, %r4798;
	bfe.u32 	%r4799, %r4791, 24, 8;
	cvt.u16.u32 	%rs24633, %r4799;
	ld.local.v2.u8 	{%rs24634, %rs24635}, [%rd56+48];
	ld.local.u32 	%r33634, [%rd56+52];
	ld.local.v2.u32 	{%r33635, %r33636}, [%rd56+56];
$L__BB1_1033:
	setp.gt.s32 	%p62, %r2757, 15;
	add.s32 	%r33633, %r33620, %r4471;
	@%p62 bra 	$L__BB1_1035;
	mov.u32 	%r33633, %r33620;
	mov.u16 	%rs24586, %rs24486;
	mov.u16 	%rs24587, %rs24487;
	mov.u16 	%rs24588, %rs24488;
	mov.u16 	%rs24589, %rs24489;
	mov.u16 	%rs24590, %rs24490;
	mov.u16 	%rs24591, %rs24491;
	mov.u16 	%rs24592, %rs24492;
	mov.u16 	%rs24593, %rs24493;
	mov.u16 	%rs24594, %rs24494;
	mov.u16 	%rs24595, %rs24495;
	mov.u16 	%rs24596, %rs24496;
	mov.u16 	%rs24597, %rs24497;
	mov.u16 	%rs24598, %rs24498;
	mov.u16 	%rs24599, %rs24499;
	mov.u16 	%rs24600, %rs24500;
	mov.u16 	%rs24601, %rs24501;
	mov.u16 	%rs24602, %rs24502;
	mov.u16 	%rs24603, %rs24503;
	mov.u16 	%rs24604, %rs24504;
	mov.u16 	%rs24605, %rs24505;
	mov.u16 	%rs24606, %rs24506;
	mov.u16 	%rs24607, %rs24507;
	mov.u16 	%rs24608, %rs24508;
	mov.u16 	%rs24609, %rs24509;
	mov.u16 	%rs24610, %rs24510;
	mov.u16 	%rs24611, %rs24511;
	mov.u16 	%rs24612, %rs24512;
	mov.u16 	%rs24613, %rs24513;
	mov.u16 	%rs24614, %rs24514;
	mov.u16 	%rs24615, %rs24515;
	mov.u16 	%rs24616, %rs24516;
	mov.u16 	%rs24617, %rs24517;
	mov.u16 	%rs24618, %rs24518;
	mov.u16 	%rs24619, %rs24519;
	mov.u16 	%rs24620, %rs24520;
	mov.u16 	%rs24621, %rs24521;
	mov.u16 	%rs24622, %rs24522;
	mov.u16 	%rs24623, %rs24523;
	mov.u16 	%rs24624, %rs24524;
	mov.u16 	%rs24625, %rs24525;
	mov.u16 	%rs24626, %rs24526;
	mov.u16 	%rs24627, %rs24527;
	mov.u16 	%rs24628, %rs24528;
	mov.u16 	%rs24629, %rs24529;
	mov.u16 	%rs24630, %rs24530;
	mov.u16 	%rs24631, %rs24531;
	mov.u16 	%rs24632, %rs24532;
	mov.u16 	%rs24633, %rs24533;
	mov.u16 	%rs24634, %rs24534;
	mov.u16 	%rs24635, %rs24535;
	mov.u32 	%r33634, %r33621;
	mov.u32 	%r33635, %r33622;
	mov.u32 	%r33636, %r33623;
$L__BB1_1035:
	cvt.u32.u16 	%r4890, %rs24586;
	and.b32  	%r4891, %r4890, 255;
	and.b16  	%rs16391, %rs24587, 255;
	mul.wide.u16 	%r4892, %rs16391, 256;
	or.b32  	%r4893, %r4892, %r4891;
	cvt.u32.u16 	%r4894, %rs24588;
	shl.b32 	%r4895, %r4894, 16;
	and.b32  	%r4896, %r4895, 16711680;
	or.b32  	%r4897, %r4893, %r4896;
	cvt.u32.u16 	%r4898, %rs24589;
	shl.b32 	%r4899, %r4898, 24;
	or.b32  	%r4811, %r4897, %r4899;
	cvt.u32.u16 	%r4900, %rs24590;
	and.b32  	%r4901, %r4900, 255;
	and.b16  	%rs16392, %rs24591, 255;
	mul.wide.u16 	%r4902, %rs16392, 256;
	or.b32  	%r4903, %r4902, %r4901;
	cvt.u32.u16 	%r4904, %rs24592;
	shl.b32 	%r4905, %r4904, 16;
	and.b32  	%r4906, %r4905, 16711680;
	or.b32  	%r4907, %r4903, %r4906;
	cvt.u32.u16 	%r4908, %rs24593;
	shl.b32 	%r4909, %r4908, 24;
	or.b32  	%r4816, %r4907, %r4909;
	cvt.u32.u16 	%r4910, %rs24594;
	and.b32  	%r4911, %r4910, 255;
	and.b16  	%rs16393, %rs24595, 255;
	mul.wide.u16 	%r4912, %rs16393, 256;
	or.b32  	%r4913, %r4912, %r4911;
	cvt.u32.u16 	%r4914, %rs24596;
	shl.b32 	%r4915, %r4914, 16;
	and.b32  	%r4916, %r4915, 16711680;
	or.b32  	%r4917, %r4913, %r4916;
	cvt.u32.u16 	%r4918, %rs24597;
	shl.b32 	%r4919, %r4918, 24;
	or.b32  	%r4821, %r4917, %r4919;
	cvt.u32.u16 	%r4920, %rs24598;
	and.b32  	%r4921, %r4920, 255;
	and.b16  	%rs16394, %rs24599, 255;
	mul.wide.u16 	%r4922, %rs16394, 256;
	or.b32  	%r4923, %r4922, %r4921;
	cvt.u32.u16 	%r4924, %rs24600;
	shl.b32 	%r4925, %r4924, 16;
	and.b32  	%r4926, %r4925, 16711680;
	or.b32  	%r4927, %r4923, %r4926;
	cvt.u32.u16 	%r4928, %rs24601;
	shl.b32 	%r4929, %r4928, 24;
	or.b32  	%r4826, %r4927, %r4929;
	cvt.u32.u16 	%r4930, %rs24602;
	and.b32  	%r4931, %r4930, 255;
	and.b16  	%rs16395, %rs24603, 255;
	mul.wide.u16 	%r4932, %rs16395, 256;
	or.b32  	%r4933, %r4932, %r4931;
	cvt.u32.u16 	%r4934, %rs24604;
	shl.b32 	%r4935, %r4934, 16;
	and.b32  	%r4936, %r4935, 16711680;
	or.b32  	%r4937, %r4933, %r4936;
	cvt.u32.u16 	%r4938, %rs24605;
	shl.b32 	%r4939, %r4938, 24;
	or.b32  	%r4831, %r4937, %r4939;
	cvt.u32.u16 	%r4940, %rs24606;
	and.b32  	%r4941, %r4940, 255;
	and.b16  	%rs16396, %rs24607, 255;
	mul.wide.u16 	%r4942, %rs16396, 256;
	or.b32  	%r4943, %r4942, %r4941;
	cvt.u32.u16 	%r4944, %rs24608;
	shl.b32 	%r4945, %r4944, 16;
	and.b32  	%r4946, %r4945, 16711680;
	or.b32  	%r4947, %r4943, %r4946;
	cvt.u32.u16 	%r4948, %rs24609;
	shl.b32 	%r4949, %r4948, 24;
	or.b32  	%r4836, %r4947, %r4949;
	cvt.u32.u16 	%r4950, %rs24610;
	and.b32  	%r4951, %r4950, 255;
	and.b16  	%rs16397, %rs24611, 255;
	mul.wide.u16 	%r4952, %rs16397, 256;
	or.b32  	%r4953, %r4952, %r4951;
	cvt.u32.u16 	%r4954, %rs24612;
	shl.b32 	%r4955, %r4954, 16;
	and.b32  	%r4956, %r4955, 16711680;
	or.b32  	%r4957, %r4953, %r4956;
	cvt.u32.u16 	%r4958, %rs24613;
	shl.b32 	%r4959, %r4958, 24;
	or.b32  	%r4841, %r4957, %r4959;
	cvt.u32.u16 	%r4960, %rs24614;
	and.b32  	%r4961, %r4960, 255;
	and.b16  	%rs16398, %rs24615, 255;
	mul.wide.u16 	%r4962, %rs16398, 256;
	or.b32  	%r4963, %r4962, %r4961;
	cvt.u32.u16 	%r4964, %rs24616;
	shl.b32 	%r4965, %r4964, 16;
	and.b32  	%r4966, %r4965, 16711680;
	or.b32  	%r4967, %r4963, %r4966;
	cvt.u32.u16 	%r4968, %rs24617;
	shl.b32 	%r4969, %r4968, 24;
	or.b32  	%r4846, %r4967, %r4969;
	cvt.u32.u16 	%r4970, %rs24618;
	and.b32  	%r4971, %r4970, 255;
	and.b16  	%rs16399, %rs24619, 255;
	mul.wide.u16 	%r4972, %rs16399, 256;
	or.b32  	%r4973, %r4972, %r4971;
	cvt.u32.u16 	%r4974, %rs24620;
	shl.b32 	%r4975, %r4974, 16;
	and.b32  	%r4976, %r4975, 16711680;
	or.b32  	%r4977, %r4973, %r4976;
	cvt.u32.u16 	%r4978, %rs24621;
	shl.b32 	%r4979, %r4978, 24;
	or.b32  	%r4851, %r4977, %r4979;
	cvt.u32.u16 	%r4980, %rs24622;
	and.b32  	%r4981, %r4980, 255;
	and.b16  	%rs16400, %rs24623, 255;
	mul.wide.u16 	%r4982, %rs16400, 256;
	or.b32  	%r4983, %r4982, %r4981;
	cvt.u32.u16 	%r4984, %rs24624;
	shl.b32 	%r4985, %r4984, 16;
	and.b32  	%r4986, %r4985, 16711680;
	or.b32  	%r4987, %r4983, %r4986;
	cvt.u32.u16 	%r4988, %rs24625;
	shl.b32 	%r4989, %r4988, 24;
	or.b32  	%r4856, %r4987, %r4989;
	cvt.u32.u16 	%r4990, %rs24626;
	and.b32  	%r4991, %r4990, 255;
	and.b16  	%rs16401, %rs24627, 255;
	mul.wide.u16 	%r4992, %rs16401, 256;
	or.b32  	%r4993, %r4992, %r4991;
	cvt.u32.u16 	%r4994, %rs24628;
	shl.b32 	%r4995, %r4994, 16;
	and.b32  	%r4996, %r4995, 16711680;
	or.b32  	%r4997, %r4993, %r4996;
	cvt.u32.u16 	%r4998, %rs24629;
	shl.b32 	%r4999, %r4998, 24;
	or.b32  	%r4861, %r4997, %r4999;
	cvt.u32.u16 	%r5000, %rs24630;
	and.b32  	%r5001, %r5000, 255;
	and.b16  	%rs16402, %rs24631, 255;
	mul.wide.u16 	%r5002, %rs16402, 256;
	or.b32  	%r5003, %r5002, %r5001;
	cvt.u32.u16 	%r5004, %rs24632;
	shl.b32 	%r5005, %r5004, 16;
	and.b32  	%r5006, %r5005, 16711680;
	or.b32  	%r5007, %r5003, %r5006;
	cvt.u32.u16 	%r5008, %rs24633;
	shl.b32 	%r5009, %r5008, 24;
	or.b32  	%r4866, %r5007, %r5009;
	cvt.u32.u16 	%r5010, %rs24634;
	and.b32  	%r5011, %r5010, 255;
	and.b16  	%rs16403, %rs24635, 255;
	mul.wide.u16 	%r5012, %rs16403, 256;
	or.b32  	%r4871, %r5012, %r5011;
	mov.b32 	%r4887, 1;
	mov.b32 	%r4888, 0;
	mov.b32 	%r4889, -1;
	// begin inline asm
	shfl.sync.up.b32 %r33828, %r33633, %r4887, %r4888, %r4889;
	// end inline asm
	// begin inline asm
	shfl.sync.up.b32 %r4805, %r4806, %r4887, %r4888, %r4889;
	// end inline asm
	// begin inline asm
	shfl.sync.up.b32 %r4810, %r4811, %r4887, %r4888, %r4889;
	// end inline asm
	// begin inline asm
	shfl.sync.up.b32 %r4815, %r4816, %r4887, %r4888, %r4889;
	// end inline asm
	// begin inline asm
	shfl.sync.up.b32 %r4820, %r4821, %r4887, %r4888, %r4889;
	// end inline asm
	// begin inline asm
	shfl.sync.up.b32 %r4825, %r4826, %r4887, %r4888, %r4889;
	// end inline asm
	// begin inline asm
	shfl.sync.up.b32 %r4830, %r4831, %r4887, %r4888, %r4889;
	// end inline asm
	// begin inline asm
	shfl.sync.up.b32 %r4835, %r4836, %r4887, %r4888, %r4889;
	// end inline asm
	// begin inline asm
	shfl.sync.up.b32 %r4840, %r4841, %r4887, %r4888, %r4889;
	// end inline asm
	// begin inline asm
	shfl.sync.up.b32 %r4845, %r4846, %r4887, %r4888, %r4889;
	// end inline asm
	// begin inline asm
	shfl.sync.up.b32 %r4850, %r4851, %r4887, %r4888, %r4889;
	// end inline asm
	// begin inline asm
	shfl.sync.up.b32 %r4855, %r4856, %r4887, %r4888, %r4889;
	// end inline asm
	// begin inline asm
	shfl.sync.up.b32 %r4860, %r4861, %r4887, %r4888, %r4889;
	// end inline asm
	// begin inline asm
	shfl.sync.up.b32 %r4865, %r4866, %r4887, %r4888, %r4889;
	// end inline asm
	// begin inline asm
	shfl.sync.up.b32 %r4870, %r4871, %r4887, %r4888, %r4889;
	// end inline asm
	// begin inline asm
	shfl.sync.up.b32 %r33827, %r33634, %r4887, %r4888, %r4889;
	// end inline asm
	// begin inline asm
	shfl.sync.up.b32 %r4880, %r33635, %r4887, %r4888, %r4889;
	// end inline asm
	// begin inline asm
	shfl.sync.up.b32 %r4885, %r33636, %r4887, %r4888, %r4889;
	// end inline asm
	mov.b64 	%rd769, {%r4880, %r4885};
	mov.b64 	%fd542, %rd769;
	cvt.u16.u32 	%rs26784, %r4810;
	shr.u32 	%r5013, %r4810, 8;
	cvt.u16.u32 	%rs26783, %r5013;
	{ .reg .b16 tmp; mov.b32 {tmp, %rs26782}, %r4810; }
	shr.u32 	%r5014, %r4810, 24;
	cvt.u16.u32 	%rs26781, %r5014;
	cvt.u16.u32 	%rs26780, %r4815;
	shr.u32 	%r5015, %r4815, 8;
	cvt.u16.u32 	%rs26779, %r5015;
	{ .reg .b16 tmp; mov.b32 {tmp, %rs26778}, %r4815; }
	shr.u32 	%r5016, %r4815, 24;
	cvt.u16.u32 	%rs26777, %r5016;
	cvt.u16.u32 	%rs26776, %r4820;
	shr.u32 	%r5017, %r4820, 8;
	cvt.u16.u32 	%rs26775, %r5017;
	{ .reg .b16 tmp; mov.b32 {tmp, %rs26774}, %r4820; }
	shr.u32 	%r5018, %r4820, 24;
	cvt.u16.u32 	%rs26773, %r5018;
	cvt.u16.u32 	%rs26772, %r4825;
	shr.u32 	%r5019, %r4825, 8;
	cvt.u16.u32 	%rs26771, %r5019;
	{ .reg .b16 tmp; mov.b32 {tmp, %rs26770}, %r4825; }
	shr.u32 	%r5020, %r4825, 24;
	cvt.u16.u32 	%rs26769, %r5020;
	cvt.u16.u32 	%rs26768, %r4830;
	shr.u32 	%r5021, %r4830, 8;
	cvt.u16.u32 	%rs26767, %r5021;
	{ .reg .b16 tmp; mov.b32 {tmp, %rs26766}, %r4830; }
	shr.u32 	%r5022, %r4830, 24;
	cvt.u16.u32 	%rs26765, %r5022;
	cvt.u16.u32 	%rs26764, %r4835;
	shr.u32 	%r5023, %r4835, 8;
	cvt.u16.u32 	%rs26763, %r5023;
	{ .reg .b16 tmp; mov.b32 {tmp, %rs26762}, %r4835; }
	shr.u32 	%r5024, %r4835, 24;
	cvt.u16.u32 	%rs26761, %r5024;
	cvt.u16.u32 	%rs26760, %r4840;
	shr.u32 	%r5025, %r4840, 8;
	cvt.u16.u32 	%rs26759, %r5025;
	{ .reg .b16 tmp; mov.b32 {tmp, %rs26758}, %r4840; }
	shr.u32 	%r5026, %r4840, 24;
	cvt.u16.u32 	%rs26757, %r5026;
	cvt.u16.u32 	%rs26756, %r4845;
	shr.u32 	%r5027, %r4845, 8;
	cvt.u16.u32 	%rs26755, %r5027;
	{ .reg .b16 tmp; mov.b32 {tmp, %rs26754}, %r4845; }
	shr.u32 	%r5028, %r4845, 24;
	cvt.u16.u32 	%rs26753, %r5028;
	cvt.u16.u32 	%rs26752, %r4850;
	shr.u32 	%r5029, %r4850, 8;
	cvt.u16.u32 	%rs26751, %r5029;
	{ .reg .b16 tmp; mov.b32 {tmp, %rs26750}, %r4850; }
	shr.u32 	%r5030, %r4850, 24;
	cvt.u16.u32 	%rs26749, %r5030;
	cvt.u16.u32 	%rs26748, %r4855;
	shr.u32 	%r5031, %r4855, 8;
	cvt.u16.u32 	%rs26747, %r5031;
	{ .reg .b16 tmp; mov.b32 {tmp, %rs26746}, %r4855; }
	shr.u32 	%r5032, %r4855, 24;
	cvt.u16.u32 	%rs26745, %r5032;
	cvt.u16.u32 	%rs26744, %r4860;
	shr.u32 	%r5033, %r4860, 8;
	cvt.u16.u32 	%rs26743, %r5033;
	{ .reg .b16 tmp; mov.b32 {tmp, %rs26742}, %r4860; }
	shr.u32 	%r5034, %r4860, 24;
	cvt.u16.u32 	%rs26741, %r5034;
	cvt.u16.u32 	%rs26740, %r4865;
	shr.u32 	%r5035, %r4865, 8;
	cvt.u16.u32 	%rs26739, %r5035;
	{ .reg .b16 tmp; mov.b32 {tmp, %rs26738}, %r4865; }
	shr.u32 	%r5036, %r4865, 24;
	cvt.u16.u32 	%rs26737, %r5036;
	cvt.u16.u32 	%rs26736, %r4870;
	shr.u32 	%r5037, %r4870, 8;
	cvt.u16.u32 	%rs26735, %r5037;
	st.local.u32 	[%rd64], %r33828;
	st.local.v2.b32 	[%rd64+8], {%r4810, %r4815};
	st.local.v2.b32 	[%rd64+16], {%r4820, %r4825};
	st.local.v2.b32 	[%rd64+24], {%r4830, %r4835};
	st.local.v2.b32 	[%rd64+32], {%r4840, %r4845};
	st.local.v2.b32 	[%rd64+40], {%r4850, %r4855};
	st.local.v2.b32 	[%rd64+48], {%r4860, %r4865};
	st.local.v2.u8 	[%rd64+56], {%rs26736, %rs26735};
	st.local.u32 	[%rd64+60], %r33827;
	st.local.v2.u32 	[%rd64+64], {%r4880, %r4885};
	setp.ne.s32 	%p63, %r2757, 31;
	@%p63 bra 	$L__BB1_1037;
	mov.u32 	%r5038, %tid.x;
	shr.u32 	%r5039, %r5038, 5;
	mov.u32 	%r5040, _ZN6thrust24THRUST_300001_SM_1000_NS8cuda_cub4core6detail5shmemE;
	mad.lo.s32 	%r5041, %r5039, 72, %r5040;
	st.shared.u32 	[%r5041], %r33633;
	prmt.b32 	%r5044, %r4904, %r4908, 0x3340U;
	cvt.u32.u16 	%r5045, %rs24591;
	prmt.b32 	%r5047, %r4900, %r5045, 0x3340U;
	prmt.b32 	%r5048, %r5047, %r5044, 0x5410U;
	prmt.b32 	%r5051, %r4894, %r4898, 0x3340U;
	cvt.u32.u16 	%r5052, %rs24587;
	prmt.b32 	%r5054, %r4890, %r5052, 0x3340U;
	prmt.b32 	%r5055, %r5054, %r5051, 0x5410U;
	st.shared.v2.b32 	[%r5041+8], {%r5055, %r5048};
	prmt.b32 	%r5058, %r4924, %r4928, 0x3340U;
	cvt.u32.u16 	%r5059, %rs24599;
	prmt.b32 	%r5061, %r4920, %r5059, 0x3340U;
	prmt.b32 	%r5062, %r5061, %r5058, 0x5410U;
	prmt.b32 	%r5065, %r4914, %r4918, 0x3340U;
	cvt.u32.u16 	%r5066, %rs24595;
	prmt.b32 	%r5068, %r4910, %r5066, 0x3340U;
	prmt.b32 	%r5069, %r5068, %r5065, 0x5410U;
	st.shared.v2.b32 	[%r5041+16], {%r5069, %r5062};
	prmt.b32 	%r5072, %r4944, %r4948, 0x3340U;
	cvt.u32.u16 	%r5073, %rs24607;
	prmt.b32 	%r5075, %r4940, %r5073, 0x3340U;
	prmt.b32 	%r5076, %r5075, %r5072, 0x5410U;
	prmt.b32 	%r5079, %r4934, %r4938, 0x3340U;
	cvt.u32.u16 	%r5080, %rs24603;
	prmt.b32 	%r5082, %r4930, %r5080, 0x3340U;
	prmt.b32 	%r5083, %r5082, %r5079, 0x5410U;
	st.shared.v2.b32 	[%r5041+24], {%r5083, %r5076};
	prmt.b32 	%r5086, %r4964, %r4968, 0x3340U;
	cvt.u32.u16 	%r5087, %rs24615;
	prmt.b32 	%r5089, %r4960, %r5087, 0x3340U;
	prmt.b32 	%r5090, %r5089, %r5086, 0x5410U;
	prmt.b32 	%r5093, %r4954, %r4958, 0x3340U;
	cvt.u32.u16 	%r5094, %rs24611;
	prmt.b32 	%r5096, %r4950, %r5094, 0x3340U;
	prmt.b32 	%r5097, %r5096, %r5093, 0x5410U;
	st.shared.v2.b32 	[%r5041+32], {%r5097, %r5090};
	prmt.b32 	%r5100, %r4984, %r4988, 0x3340U;
	cvt.u32.u16 	%r5101, %rs24623;
	prmt.b32 	%r5103, %r4980, %r5101, 0x3340U;
	prmt.b32 	%r5104, %r5103, %r5100, 0x5410U;
	prmt.b32 	%r5107, %r4974, %r4978, 0x3340U;
	cvt.u32.u16 	%r5108, %rs24619;
	prmt.b32 	%r5110, %r4970, %r5108, 0x3340U;
	prmt.b32 	%r5111, %r5110, %r5107, 0x5410U;
	st.shared.v2.b32 	[%r5041+40], {%r5111, %r5104};
	prmt.b32 	%r5114, %r5004, %r5008, 0x3340U;
	cvt.u32.u16 	%r5115, %rs24631;
	prmt.b32 	%r5117, %r5000, %r5115, 0x3340U;
	prmt.b32 	%r5118, %r5117, %r5114, 0x5410U;
	prmt.b32 	%r5121, %r4994, %r4998, 0x3340U;
	cvt.u32.u16 	%r5122, %rs24627;
	prmt.b32 	%r5124, %r4990, %r5122, 0x3340U;
	prmt.b32 	%r5125, %r5124, %r5121, 0x5410U;
	st.shared.v2.b32 	[%r5041+48], {%r5125, %r5118};
	st.shared.v2.u8 	[%r5041+56], {%rs24634, %rs24635};
	st.shared.u32 	[%r5041+60], %r33634;
	st.shared.v2.u32 	[%r5041+64], {%r33635, %r33636};
$L__BB1_1037:
	bar.sync 	0;
	ld.shared.u32 	%r33646, [_ZN6thrust24THRUST_300001_SM_1000_NS8cuda_cub4core6detail5shmemE];
	ld.shared.v2.b32 	{%r5128, %r5129}, [_ZN6thrust24THRUST_300001_SM_1000_NS8cuda_cub4core6detail5shmemE+8];
	bfe.u32 	%r5130, %r5128, 8, 8;
	cvt.u16.u32 	%rs24737, %r5130;
	bfe.u32 	%r5131, %r5128, 16, 8;
	cvt.u16.u32 	%rs24738, %r5131;
	bfe.u32 	%r5132, %r5128, 24, 8;
	cvt.u16.u32 	%rs24739, %r5132;
	bfe.u32 	%r5133, %r5129, 0, 8;
	cvt.u16.u32 	%rs24740, %r5133;
	bfe.u32 	%r5134, %r5129, 8, 8;
	cvt.u16.u32 	%rs24741, %r5134;
	bfe.u32 	%r5135, %r5129, 16, 8;
	cvt.u16.u32 	%rs24742, %r5135;
	bfe.u32 	%r5136, %r5129, 24, 8;
	cvt.u16.u32 	%rs24743, %r5136;
	bfe.u32 	%r5137, %r5128, 0, 8;
	cvt.u16.u32 	%rs12136, %r5137;
	ld.shared.v4.b32 	{%r5138, %r5139, %r5140, %r5141}, [_ZN6thrust24THRUST_300001_SM_1000_NS8cuda_cub4core6detail5shmemE+16];
	bfe.u32 	%r5142, %r5138, 0, 8;
	cvt.u16.u32 	%rs24744, %r5142;
	bfe.u32 	%r5143, %r5138, 8, 8;
	cvt.u16.u32 	%rs24745, %r5143;
	bfe.u32 	%r5144, %r5138, 16, 8;
	cvt.u16.u32 	%rs24746, %r5144;
	bfe.u32 	%r5145, %r5138, 24, 8;
	cvt.u16.u32 	%rs24747, %r5145;
	bfe.u32 	%r5146, %r5139, 0, 8;
	cvt.u16.u32 	%rs24748, %r5146;
	bfe.u32 	%r5147, %r5139, 8, 8;
	cvt.u16.u32 	%rs24749, %r5147;
	bfe.u32 	%r5148, %r5139, 16, 8;
	cvt.u16.u32 	%rs24750, %r5148;
	bfe.u32 	%r5149, %r5139, 24, 8;
	cvt.u16.u32 	%rs24751, %r5149;
	bfe.u32 	%r5150, %r5140, 0, 8;
	cvt.u16.u32 	%rs24752, %r5150;
	bfe.u32 	%r5151, %r5140, 8, 8;
	cvt.u16.u32 	%rs24753, %r5151;
	bfe.u32 	%r5152, %r5140, 16, 8;
	cvt.u16.u32 	%rs24754, %r5152;
	bfe.u32 	%r5153, %r5140, 24, 8;
	cvt.u16.u32 	%rs24755, %r5153;
	bfe.u32 	%r5154, %r5141, 0, 8;
	cvt.u16.u32 	%rs24756, %r5154;
	bfe.u32 	%r5155, %r5141, 8, 8;
	cvt.u16.u32 	%rs24757, %r5155;
	bfe.u32 	%r5156, %r5141, 16, 8;
	cvt.u16.u32 	%rs24758, %r5156;
	bfe.u32 	%r5157, %r5141, 24, 8;
	cvt.u16.u32 	%rs24759, %r5157;
	ld.shared.v4.b32 	{%r5158, %r5159, %r5160, %r5161}, [_ZN6thrust24THRUST_300001_SM_1000_NS8cuda_cub4core6detail5shmemE+32];
	bfe.u32 	%r5162, %r5158, 0, 8;
	cvt.u16.u32 	%rs24760, %r5162;
	bfe.u32 	%r5163, %r5158, 8, 8;
	cvt.u16.u32 	%rs24761, %r5163;
	bfe.u32 	%r5164, %r5158, 16, 8;
	cvt.u16.u32 	%rs24762, %r5164;
	bfe.u32 	%r5165, %r5158, 24, 8;
	cvt.u16.u32 	%rs24763, %r5165;
	bfe.u32 	%r5166, %r5159, 0, 8;
	cvt.u16.u32 	%rs24764, %r5166;
	bfe.u32 	%r5167, %r5159, 8, 8;
	cvt.u16.u32 	%rs24765, %r5167;
	bfe.u32 	%r5168, %r5159, 16, 8;
	cvt.u16.u32 	%rs24766, %r5168;
	bfe.u32 	%r5169, %r5159, 24, 8;
	cvt.u16.u32 	%rs24767, %r5169;
	bfe.u32 	%r5170, %r5160, 0, 8;
	cvt.u16.u32 	%rs24768, %r5170;
	bfe.u32 	%r5171, %r5160, 8, 8;
	cvt.u16.u32 	%rs24769, %r5171;
	bfe.u32 	%r5172, %r5160, 16, 8;
	cvt.u16.u32 	%rs24770, %r5172;
	bfe.u32 	%r5173, %r5160, 24, 8;
	cvt.u16.u32 	%rs24771, %r5173;
	bfe.u32 	%r5174, %r5161, 0, 8;
	cvt.u16.u32 	%rs24772, %r5174;
	bfe.u32 	%r5175, %r5161, 8, 8;
	cvt.u16.u32 	%rs24773, %r5175;
	bfe.u32 	%r5176, %r5161, 16, 8;
	cvt.u16.u32 	%rs24774, %r5176;
	bfe.u32 	%r5177, %r5161, 24, 8;
	cvt.u16.u32 	%rs24775, %r5177;
	ld.shared.v4.b32 	{%r5178, %r5179, %r5180, %r5181}, [_ZN6thrust24THRUST_300001_SM_1000_NS8cuda_cub4core6detail5shmemE+48];
	bfe.u32 	%r5182, %r5178, 0, 8;
	cvt.u16.u32 	%rs24776, %r5182;
	bfe.u32 	%r5183, %r5178, 8, 8;
	cvt.u16.u32 	%rs24777, %r5183;
	bfe.u32 	%r5184, %r5178, 16, 8;
	cvt.u16.u32 	%rs24778, %r5184;
	bfe.u32 	%r5185, %r5178, 24, 8;
	cvt.u16.u32 	%rs24779, %r5185;
	bfe.u32 	%r5186, %r5179, 0, 8;
	cvt.u16.u32 	%rs24780, %r5186;
	bfe.u32 	%r5187, %r5179, 8, 8;
	cvt.u16.u32 	%rs24781, %r5187;
	bfe.u32 	%r5188, %r5179, 16, 8;
	cvt.u16.u32 	%rs24782, %r5188;
	bfe.u32 	%r5189, %r5179, 24, 8;
	cvt.u16.u32 	%rs24783, %r5189;
	bfe.u32 	%r5190, %r5180, 0, 8;
	cvt.u16.u32 	%rs24784, %r5190;
	mov.b64 	%rd770, {%r5180, %r5181};
	shr.u64 	%rd771, %rd770, 8;
	cvt.u16.u64 	%rs24785, %rd771;
	{ .reg .b32 tmp; mov.b64 {tmp, %r2040}, %rd770; }
	ld.shared.f64 	%fd201, [_ZN6thrust24THRUST_300001_SM_1000_NS8cuda_cub4core6detail5shmemE+64];
	st.local.u32 	[%rd60], %r33646;
	st.local.v2.b32 	[%rd60+8], {%r5128, %r5129};
	st.local.v2.b32 	[%rd60+16], {%r5138, %r5139};
	st.local.v2.b32 	[%rd60+24], {%r5140, %r5141};
	st.local.v2.b32 	[%rd60+32], {%r5158, %r5159};
	st.local.v2.b32 	[%rd60+40], {%r5160, %r5161};
	st.local.v2.b32 	[%rd60+48], {%r5178, %r5179};
	st.local.v2.u8 	[%rd60+56], {%rs24784, %rs24785};
	st.local.u32 	[%rd60+60], %r2040;
	st.local.f64 	[%rd60+64], %fd201;
	mov.u32 	%r5191, %tid.x;
	shr.u32 	%r5192, %r5191, 5;
	setp.ne.s32 	%p64, %r5192, 1;
	mov.f64 	%fd504, 0d0000000000000000;
	mov.b32 	%r33647, 0;
	mov.b16 	%rs24736, 0;
	@%p64 bra 	$L__BB1_1039;
	mov.u16 	%rs24736, %rs12136;
	mov.u32 	%r33647, %r2040;
	mov.f64 	%fd504, %fd201;
$L__BB1_1039:
	ld.shared.u32 	%r5193, [_ZN6thrust24THRUST_300001_SM_1000_NS8cuda_cub4core6detail5shmemE+72];
	ld.shared.v4.b32 	{%r5194, %r5195, %r5196, %r5197}, [_ZN6thrust24THRUST_300001_SM_1000_NS8cuda_cub4core6detail5shmemE+80];
	bfe.u32 	%r5198, %r5194, 0, 8;
	cvt.u16.u32 	%rs24686, %r5198;
	bfe.u32 	%r5199, %r5194, 8, 8;
	cvt.u16.u32 	%rs24687, %r5199;
	bfe.u32 	%r5200, %r5194, 16, 8;
	cvt.u16.u32 	%rs24688, %r5200;
	bfe.u32 	%r5201, %r5194, 24, 8;
	cvt.u16.u32 	%rs24689, %r5201;
	bfe.u32 	%r5202, %r5195, 0, 8;
	cvt.u16.u32 	%rs24690, %r5202;
	bfe.u32 	%r5203, %r5195, 8, 8;
	cvt.u16.u32 	%rs24691, %r5203;
	bfe.u32 	%r5204, %r5195, 16, 8;
	cvt.u16.u32 	%rs24692, %r5204;
	bfe.u32 	%r5205, %r5195, 24, 8;
	cvt.u16.u32 	%rs24693, %r5205;
	bfe.u32 	%r5206, %r5196, 0, 8;
	cvt.u16.u32 	%rs24694, %r5206;
	bfe.u32 	%r5207, %r5196, 8, 8;
	cvt.u16.u32 	%rs24695, %r5207;
	bfe.u32 	%r5208, %r5196, 16, 8;
	cvt.u16.u32 	%rs24696, %r5208;
	bfe.u32 	%r5209, %r5196, 24, 8;
	cvt.u16.u32 	%rs24697, %r5209;
	bfe.u32 	%r5210, %r5197, 0, 8;
	cvt.u16.u32 	%rs24698, %r5210;
	bfe.u32 	%r5211, %r5197, 8, 8;
	cvt.u16.u32 	%rs24699, %r5211;
	bfe.u32 	%r5212, %r5197, 16, 8;
	cvt.u16.u32 	%rs24700, %r5212;
	bfe.u32 	%r5213, %r5197, 24, 8;
	cvt.u16.u32 	%rs24701, %r5213;
	ld.shared.v4.b32 	{%r5214, %r5215, %r5216, %r5217}, [_ZN6thrust24THRUST_300001_SM_1000_NS8cuda_cub4core6detail5shmemE+96];
	bfe.u32 	%r5218, %r5214, 0, 8;
	cvt.u16.u32 	%rs24702, %r5218;
	bfe.u32 	%r5219, %r5214, 8, 8;
	cvt.u16.u32 	%rs24703, %r5219;
	bfe.u32 	%r5220, %r5214, 16, 8;
	cvt.u16.u32 	%rs24704, %r5220;
	bfe.u32 	%r5221, %r5214, 24, 8;
	cvt.u16.u32 	%rs24705, %r5221;
	bfe.u32 	%r5222, %r5215, 0, 8;
	cvt.u16.u32 	%rs24706, %r5222;
	bfe.u32 	%r5223, %r5215, 8, 8;
	cvt.u16.u32 	%rs24707, %r5223;
	bfe.u32 	%r5224, %r5215, 16, 8;
	cvt.u16.u32 	%rs24708, %r5224;
	bfe.u32 	%r5225, %r5215, 24, 8;
	cvt.u16.u32 	%rs24709, %r5225;
	bfe.u32 	%r5226, %r5216, 0, 8;
	cvt.u16.u32 	%rs24710, %r5226;
	bfe.u32 	%r5227, %r5216, 8, 8;
	cvt.u16.u32 	%rs24711, %r5227;
	bfe.u32 	%r5228, %r5216, 16, 8;
	cvt.u16.u32 	%rs24712, %r5228;
	bfe.u32 	%r5229, %r5216, 24, 8;
	cvt.u16.u32 	%rs24713, %r5229;
	bfe.u32 	%r5230, %r5217, 0, 8;
	cvt.u16.u32 	%rs24714, %r5230;
	bfe.u32 	%r5231, %r5217, 8, 8;
	cvt.u16.u32 	%rs24715, %r5231;
	bfe.u32 	%r5232, %r5217, 16, 8;
	cvt.u16.u32 	%rs24716, %r5232;
	bfe.u32 	%r5233, %r5217, 24, 8;
	cvt.u16.u32 	%rs24717, %r5233;
	ld.shared.v4.b32 	{%r5234, %r5235, %r5236, %r5237}, [_ZN6thrust24THRUST_300001_SM_1000_NS8cuda_cub4core6detail5shmemE+112];
	bfe.u32 	%r5238, %r5234, 0, 8;
	cvt.u16.u32 	%rs24718, %r5238;
	bfe.u32 	%r5239, %r5234, 8, 8;
	cvt.u16.u32 	%rs24719, %r5239;
	bfe.u32 	%r5240, %r5234, 16, 8;
	cvt.u16.u32 	%rs24720, %r5240;
	bfe.u32 	%r5241, %r5234, 24, 8;
	cvt.u16.u32 	%rs24721, %r5241;
	bfe.u32 	%r5242, %r5235, 0, 8;
	cvt.u16.u32 	%rs24722, %r5242;
	bfe.u32 	%r5243, %r5235, 8, 8;
	cvt.u16.u32 	%rs24723, %r5243;
	bfe.u32 	%r5244, %r5235, 16, 8;
	cvt.u16.u32 	%rs24724, %r5244;
	bfe.u32 	%r5245, %r5235, 24, 8;
	cvt.u16.u32 	%rs24725, %r5245;
	bfe.u32 	%r5246, %r5236, 0, 8;
	cvt.u16.u32 	%rs24726, %r5246;
	bfe.u32 	%r5247, %r5236, 8, 8;
	cvt.u16.u32 	%rs24727, %r5247;
	bfe.u32 	%r5248, %r5236, 16, 8;
	cvt.u16.u32 	%rs24728, %r5248;
	bfe.u32 	%r5249, %r5236, 24, 8;
	cvt.u16.u32 	%rs24729, %r5249;
	bfe.u32 	%r5250, %r5237, 0, 8;
	cvt.u16.u32 	%rs24730, %r5250;
	bfe.u32 	%r5251, %r5237, 8, 8;
	cvt.u16.u32 	%rs24731, %r5251;
	bfe.u32 	%r5252, %r5237, 16, 8;
	cvt.u16.u32 	%rs24732, %r5252;
	bfe.u32 	%r5253, %r5237, 24, 8;
	cvt.u16.u32 	%rs24733, %r5253;
	ld.shared.v2.u8 	{%rs24734, %rs24735}, [_ZN6thrust24THRUST_300001_SM_1000_NS8cuda_cub4core6detail5shmemE+128];
	ld.shared.u32 	%r33645, [_ZN6thrust24THRUST_300001_SM_1000_NS8cuda_cub4core6detail5shmemE+132];
	ld.shared.f64 	%fd503, [_ZN6thrust24THRUST_300001_SM_1000_NS8cuda_cub4core6detail5shmemE+136];
	st.local.u32 	[%rd55], %r5193;
	st.local.v2.b32 	[%rd55+8], {%r5194, %r5195};
	st.local.v2.b32 	[%rd55+16], {%r5196, %r5197};
	st.local.v2.b32 	[%rd55+24], {%r5214, %r5215};
	st.local.v2.b32 	[%rd55+32], {%r5216, %r5217};
	st.local.v2.b32 	[%rd55+40], {%r5234, %r5235};
	st.local.v2.b32 	[%rd55+48], {%r5236, %r5237};
	st.local.v2.u8 	[%rd55+56], {%rs24734, %rs24735};
	st.local.u32 	[%rd55+60], %r33645;
	st.local.f64 	[%rd55+64], %fd503;
	add.s32 	%r2044, %r5193, %r33646;
	setp.ne.s32 	%p65, %r5193, 0;
	@%p65 bra 	$L__BB1_1051;
	mov.b16 	%rs16406, 0;
	st.local.u8 	[%rd54], %rs16406;
	add.s32 	%r5255, %r33645, %r2040;
	st.local.u32 	[%rd54+52], %r5255;
	add.f64 	%fd302, %fd201, %fd503;
	st.local.f64 	[%rd54+56], %fd302;
	mov.b32 	%r33639, 0;
$L__BB1_1041:
	mov.u32 	%r2045, %r33639;
	cvt.u64.u32 	%rd772, %r2045;
	add.s64 	%rd773, %rd54, %rd772;
	ld.local.u8 	%rs16407, [%rd773];
	setp.ne.s16 	%p66, %rs16407, 0;
	add.s32 	%r33639, %r2045, 1;
	@%p66 bra 	$L__BB1_1041;
	and.b16  	%rs16408, %rs12136, 255;
	setp.eq.s16 	%p67, %rs16408, 0;
	mov.u32 	%r33641, %r2045;
	@%p67 bra 	$L__BB1_1045;
	mov.b32 	%r33640, 0;
$L__BB1_1044:
	add.s32 	%r5257, %r33640, %r2045;
	cvt.u64.u32 	%rd774, %r5257;
	add.s64 	%rd775, %rd60, %rd774;
	ld.local.u8 	%rs16409, [%rd775+8];
	add.s64 	%rd776, %rd54, %rd774;
	st.local.u8 	[%rd776], %rs16409;
	add.s32 	%r2048, %r33640, 1;
	add.s32 	%r33641, %r2048, %r2045;
	cvt.u64.u32 	%rd777, %r33640;
	add.s64 	%rd778, %rd60, %rd777;
	ld.local.u8 	%rs16410, [%rd778+9];
	setp.ne.s16 	%p68, %rs16410, 0;
	mov.u32 	%r33640, %r2048;
	@%p68 bra 	$L__BB1_1044;
$L__BB1_1045:
	cvt.u64.u32 	%rd779, %r33641;
	add.s64 	%rd780, %rd54, %rd779;
	mov.b16 	%rs16411, 0;
	st.local.u8 	[%rd780+1], %rs16411;
	mov.b32 	%r33642, 0;
$L__BB1_1046:
	mov.u32 	%r2051, %r33642;
	cvt.u64.u32 	%rd781, %r2051;
	add.s64 	%rd782, %rd54, %rd781;
	ld.local.u8 	%rs16412, [%rd782];
	setp.ne.s16 	%p69, %rs16412, 0;
	add.s32 	%r33642, %r2051, 1;
	@%p69 bra 	$L__BB1_1046;
	and.b16  	%rs16413, %rs24686, 255;
	setp.eq.s16 	%p70, %rs16413, 0;
	mov.u32 	%r33644, %r2051;
	@%p70 bra 	$L__BB1_1050;
	mov.b32 	%r33643, 0;
$L__BB1_1049:
	add.s32 	%r5260, %r33643, %r2051;
	cvt.u64.u32 	%rd783, %r5260;
	add.s64 	%rd784, %rd55, %rd783;
	ld.local.u8 	%rs16414, [%rd784+8];
	add.s64 	%rd785, %rd54, %rd783;
	st.local.u8 	[%rd785], %rs16414;
	add.s32 	%r2054, %r33643, 1;
	add.s32 	%r33644, %r2054, %r2051;
	cvt.u64.u32 	%rd786, %r33643;
	add.s64 	%rd787, %rd55, %rd786;
	ld.local.u8 	%rs16415, [%rd787+9];
	setp.ne.s16 	%p71, %rs16415, 0;
	mov.u32 	%r33643, %r2054;
	@%p71 bra 	$L__BB1_1049;
$L__BB1_1050:
	cvt.u64.u32 	%rd788, %r33644;
	add.s64 	%rd789, %rd54, %rd788;
	mov.b16 	%rs16416, 0;
	st.local.u8 	[%rd789+1], %rs16416;
	ld.local.v2.b32 	{%r5261, %r5262}, [%rd54];
	bfe.u32 	%r5263, %r5261, 0, 8;
	cvt.u16.u32 	%rs24686, %r5263;
	bfe.u32 	%r5264, %r5261, 8, 8;
	cvt.u16.u32 	%rs24687, %r5264;
	bfe.u32 	%r5265, %r5261, 16, 8;
	cvt.u16.u32 	%rs24688, %r5265;
	bfe.u32 	%r5266, %r5261, 24, 8;
	cvt.u16.u32 	%rs24689, %r5266;
	bfe.u32 	%r5267, %r5262, 0, 8;
	cvt.u16.u32 	%rs24690, %r5267;
	bfe.u32 	%r5268, %r5262, 8, 8;
	cvt.u16.u32 	%rs24691, %r5268;
	bfe.u32 	%r5269, %r5262, 16, 8;
	cvt.u16.u32 	%rs24692, %r5269;
	bfe.u32 	%r5270, %r5262, 24, 8;
	cvt.u16.u32 	%rs24693, %r5270;
	ld.local.v2.b32 	{%r5271, %r5272}, [%rd54+8];
	bfe.u32 	%r5273, %r5271, 0, 8;
	cvt.u16.u32 	%rs24694, %r5273;
	bfe.u32 	%r5274, %r5271, 8, 8;
	cvt.u16.u32 	%rs24695, %r5274;
	bfe.u32 	%r5275, %r5271, 16, 8;
	cvt.u16.u32 	%rs24696, %r5275;
	bfe.u32 	%r5276, %r5271, 24, 8;
	cvt.u16.u32 	%rs24697, %r5276;
	bfe.u32 	%r5277, %r5272, 0, 8;
	cvt.u16.u32 	%rs24698, %r5277;
	bfe.u32 	%r5278, %r5272, 8, 8;
	cvt.u16.u32 	%rs24699, %r5278;
	bfe.u32 	%r5279, %r5272, 16, 8;
	cvt.u16.u32 	%rs24700, %r5279;
	bfe.u32 	%r5280, %r5272, 24, 8;
	cvt.u16.u32 	%rs24701, %r5280;
	ld.local.v2.b32 	{%r5281, %r5282}, [%rd54+16];
	bfe.u32 	%r5283, %r5281, 0, 8;
	cvt.u16.u32 	%rs24702, %r5283;
	bfe.u32 	%r5284, %r5281, 8, 8;
	cvt.u16.u32 	%rs24703, %r5284;
	bfe.u32 	%r5285, %r5281, 16, 8;
	cvt.u16.u32 	%rs24704, %r5285;
	bfe.u32 	%r5286, %r5281, 24, 8;
	cvt.u16.u32 	%rs24705, %r5286;
	bfe.u32 	%r5287, %r5282, 0, 8;
	cvt.u16.u32 	%rs24706, %r5287;
	bfe.u32 	%r5288, %r5282, 8, 8;
	cvt.u16.u32 	%rs24707, %r5288;
	bfe.u32 	%r5289, %r5282, 16, 8;
	cvt.u16.u32 	%rs24708, %r5289;
	bfe.u32 	%r5290, %r5282, 24, 8;
	cvt.u16.u32 	%rs24709, %r5290;
	ld.local.v2.b32 	{%r5291, %r5292}, [%rd54+24];
	bfe.u32 	%r5293, %r5291, 0, 8;
	cvt.u16.u32 	%rs24710, %r5293;
	bfe.u32 	%r5294, %r5291, 8, 8;
	cvt.u16.u32 	%rs24711, %r5294;
	bfe.u32 	%r5295, %r5291, 16, 8;
	cvt.u16.u32 	%rs24712, %r5295;
	bfe.u32 	%r5296, %r5291, 24, 8;
	cvt.u16.u32 	%rs24713, %r5296;
	bfe.u32 	%r5297, %r5292, 0, 8;
	cvt.u16.u32 	%rs24714, %r5297;
	bfe.u32 	%r5298, %r5292, 8, 8;
	cvt.u16.u32 	%rs24715, %r5298;
	bfe.u32 	%r5299, %r5292, 16, 8;
	cvt.u16.u32 	%rs24716, %r5299;
	bfe.u32 	%r5300, %r5292, 24, 8;
	cvt.u16.u32 	%rs24717, %r5300;
	ld.local.v2.b32 	{%r5301, %r5302}, [%rd54+32];
	bfe.u32 	%r5303, %r5301, 0, 8;
	cvt.u16.u32 	%rs24718, %r5303;
	bfe.u32 	%r5304, %r5301, 8, 8;
	cvt.u16.u32 	%rs24719, %r5304;
	bfe.u32 	%r5305, %r5301, 16, 8;
	cvt.u16.u32 	%rs24720, %r5305;
	bfe.u32 	%r5306, %r5301, 24, 8;
	cvt.u16.u32 	%rs24721, %r5306;
	bfe.u32 	%r5307, %r5302, 0, 8;
	cvt.u16.u32 	%rs24722, %r5307;
	bfe.u32 	%r5308, %r5302, 8, 8;
	cvt.u16.u32 	%rs24723, %r5308;
	bfe.u32 	%r5309, %r5302, 16, 8;
	cvt.u16.u32 	%rs24724, %r5309;
	bfe.u32 	%r5310, %r5302, 24, 8;
	cvt.u16.u32 	%rs24725, %r5310;
	ld.local.v2.b32 	{%r5311, %r5312}, [%rd54+40];
	bfe.u32 	%r5313, %r5311, 0, 8;
	cvt.u16.u32 	%rs24726, %r5313;
	bfe.u32 	%r5314, %r5311, 8, 8;
	cvt.u16.u32 	%rs24727, %r5314;
	bfe.u32 	%r5315, %r5311, 16, 8;
	cvt.u16.u32 	%rs24728, %r5315;
	bfe.u32 	%r5316, %r5311, 24, 8;
	cvt.u16.u32 	%rs24729, %r5316;
	bfe.u32 	%r5317, %r5312, 0, 8;
	cvt.u16.u32 	%rs24730, %r5317;
	bfe.u32 	%r5318, %r5312, 8, 8;
	cvt.u16.u32 	%rs24731, %r5318;
	bfe.u32 	%r5319, %r5312, 16, 8;
	cvt.u16.u32 	%rs24732, %r5319;
	bfe.u32 	%r5320, %r5312, 24, 8;
	cvt.u16.u32 	%rs24733, %r5320;
	ld.local.v2.u8 	{%rs24734, %rs24735}, [%rd54+48];
	ld.local.u32 	%r33645, [%rd54+52];
	ld.local.f64 	%fd503, [%rd54+56];
$L__BB1_1051:
	st.local.u32 	[%rd60], %r2044;
	cvt.u32.u16 	%r5321, %rs24693;
	cvt.u32.u16 	%r5322, %rs24692;
	prmt.b32 	%r5323, %r5322, %r5321, 0x3340U;
	cvt.u32.u16 	%r5324, %rs24691;
	cvt.u32.u16 	%r5325, %rs24690;
	prmt.b32 	%r5326, %r5325, %r5324, 0x3340U;
	prmt.b32 	%r5327, %r5326, %r5323, 0x5410U;
	cvt.u32.u16 	%r5328, %rs24689;
	cvt.u32.u16 	%r5329, %rs24688;
	prmt.b32 	%r5330, %r5329, %r5328, 0x3340U;
	cvt.u32.u16 	%r5331, %rs24687;
	cvt.u32.u16 	%r5332, %rs24686;
	prmt.b32 	%r5333, %r5332, %r5331, 0x3340U;
	prmt.b32 	%r5334, %r5333, %r5330, 0x5410U;
	st.local.v2.b32 	[%rd60+8], {%r5334, %r5327};
	cvt.u32.u16 	%r5335, %rs24701;
	cvt.u32.u16 	%r5336, %rs24700;
	prmt.b32 	%r5337, %r5336, %r5335, 0x3340U;
	cvt.u32.u16 	%r5338, %rs24699;
	cvt.u32.u16 	%r5339, %rs24698;
	prmt.b32 	%r5340, %r5339, %r5338, 0x3340U;
	prmt.b32 	%r5341, %r5340, %r5337, 0x5410U;
	cvt.u32.u16 	%r5342, %rs24697;
	cvt.u32.u16 	%r5343, %rs24696;
	prmt.b32 	%r5344, %r5343, %r5342, 0x3340U;
	cvt.u32.u16 	%r5345, %rs24695;
	cvt.u32.u16 	%r5346, %rs24694;
	prmt.b32 	%r5347, %r5346, %r5345, 0x3340U;
	prmt.b32 	%r5348, %r5347, %r5344, 0x5410U;
	st.local.v2.b32 	[%rd60+16], {%r5348, %r5341};
	cvt.u32.u16 	%r5349, %rs24709;
	cvt.u32.u16 	%r5350, %rs24708;
	prmt.b32 	%r5351, %r5350, %r5349, 0x3340U;
	cvt.u32.u16 	%r5352, %rs24707;
	cvt.u32.u16 	%r5353, %rs24706;
	prmt.b32 	%r5354, %r5353, %r5352, 0x3340U;
	prmt.b32 	%r5355, %r5354, %r5351, 0x5410U;
	cvt.u32.u16 	%r5356, %rs24705;
	cvt.u32.u16 	%r5357, %rs24704;
	prmt.b32 	%r5358, %r5357, %r5356, 0x3340U;
	cvt.u32.u16 	%r5359, %rs24703;
	cvt.u32.u16 	%r5360, %rs24702;
	prmt.b32 	%r5361, %r5360, %r5359, 0x3340U;
	prmt.b32 	%r5362, %r5361, %r5358, 0x5410U;
	st.local.v2.b32 	[%rd60+24], {%r5362, %r5355};
	cvt.u32.u16 	%r5363, %rs24717;
	cvt.u32.u16 	%r5364, %rs24716;
	prmt.b32 	%r5365, %r5364, %r5363, 0x3340U;
	cvt.u32.u16 	%r5366, %rs24715;
	cvt.u32.u16 	%r5367, %rs24714;
	prmt.b32 	%r5368, %r5367, %r5366, 0x3340U;
	prmt.b32 	%r5369, %r5368, %r5365, 0x5410U;
	cvt.u32.u16 	%r5370, %rs24713;
	cvt.u32.u16 	%r5371, %rs24712;
	prmt.b32 	%r5372, %r5371, %r5370, 0x3340U;
	cvt.u32.u16 	%r5373, %rs24711;
	cvt.u32.u16 	%r5374, %rs24710;
	prmt.b32 	%r5375, %r5374, %r5373, 0x3340U;
	prmt.b32 	%r5376, %r5375, %r5372, 0x5410U;
	st.local.v2.b32 	[%rd60+32], {%r5376, %r5369};
	cvt.u32.u16 	%r5377, %rs24725;
	cvt.u32.u16 	%r5378, %rs24724;
	prmt.b32 	%r5379, %r5378, %r5377, 0x3340U;
	cvt.u32.u16 	%r5380, %rs24723;
	cvt.u32.u16 	%r5381, %rs24722;
	prmt.b32 	%r5382, %r5381, %r5380, 0x3340U;
	prmt.b32 	%r5383, %r5382, %r5379, 0x5410U;
	cvt.u32.u16 	%r5384, %rs24721;
	cvt.u32.u16 	%r5385, %rs24720;
	prmt.b32 	%r5386, %r5385, %r5384, 0x3340U;
	cvt.u32.u16 	%r5387, %rs24719;
	cvt.u32.u16 	%r5388, %rs24718;
	prmt.b32 	%r5389, %r5388, %r5387, 0x3340U;
	prmt.b32 	%r5390, %r5389, %r5386, 0x5410U;
	st.local.v2.b32 	[%rd60+40], {%r5390, %r5383};
	cvt.u32.u16 	%r5391, %rs24733;
	cvt.u32.u16 	%r5392, %rs24732;
	prmt.b32 	%r5393, %r5392, %r5391, 0x3340U;
	cvt.u32.u16 	%r5394, %rs24731;
	cvt.u32.u16 	%r5395, %rs24730;
	prmt.b32 	%r5396, %r5395, %r5394, 0x3340U;
	prmt.b32 	%r5397, %r5396, %r5393, 0x5410U;
	cvt.u32.u16 	%r5398, %rs24729;
	cvt.u32.u16 	%r5399, %rs24728;
	prmt.b32 	%r5400, %r5399, %r5398, 0x3340U;
	cvt.u32.u16 	%r5401, %rs24727;
	cvt.u32.u16 	%r5402, %rs24726;
	prmt.b32 	%r5403, %r5402, %r5401, 0x3340U;
	prmt.b32 	%r5404, %r5403, %r5400, 0x5410U;
	st.local.v2.b32 	[%rd60+48], {%r5404, %r5397};
	st.local.v2.u8 	[%rd60+56], {%rs24734, %rs24735};
	st.local.u32 	[%rd60+60], %r33645;
	st.local.f64 	[%rd60+64], %fd503;
	mov.u32 	%r5405, %tid.x;
	shr.u32 	%r5406, %r5405, 5;
	setp.ne.s32 	%p72, %r5406, 2;
	@%p72 bra 	$L__BB1_1053;
	mov.u32 	%r33646, %r2044;
	mov.u16 	%rs24736, %rs24686;
	mov.u16 	%rs24737, %rs24687;
	mov.u16 	%rs24738, %rs24688;
	mov.u16 	%rs24739, %rs24689;
	mov.u16 	%rs24740, %rs24690;
	mov.u16 	%rs24741, %rs24691;
	mov.u16 	%rs24742, %rs24692;
	mov.u16 	%rs24743, %rs24693;
	mov.u16 	%rs24744, %rs24694;
	mov.u16 	%rs24745, %rs24695;
	mov.u16 	%rs24746, %rs24696;
	mov.u16 	%rs24747, %rs24697;
	mov.u16 	%rs24748, %rs24698;
	mov.u16 	%rs24749, %rs24699;
	mov.u16 	%rs24750, %rs24700;
	mov.u16 	%rs24751, %rs24701;
	mov.u16 	%rs24752, %rs24702;
	mov.u16 	%rs24753, %rs24703;
	mov.u16 	%rs24754, %rs24704;
	mov.u16 	%rs24755, %rs24705;
	mov.u16 	%rs24756, %rs24706;
	mov.u16 	%rs24757, %rs24707;
	mov.u16 	%rs24758, %rs24708;
	mov.u16 	%rs24759, %rs24709;
	mov.u16 	%rs24760, %rs24710;
	mov.u16 	%rs24761, %rs24711;
	mov.u16 	%rs24762, %rs24712;
	mov.u16 	%rs24763, %rs24713;
	mov.u16 	%rs24764, %rs24714;
	mov.u16 	%rs24765, %rs24715;
	mov.u16 	%rs24766, %rs24716;
	mov.u16 	%rs24767, %rs24717;
	mov.u16 	%rs24768, %rs24718;
	mov.u16 	%rs24769, %rs24719;
	mov.u16 	%rs24770, %rs24720;
	mov.u16 	%rs24771, %rs24721;
	mov.u16 	%rs24772, %rs24722;
	mov.u16 	%rs24773, %rs24723;
	mov.u16 	%rs24774, %rs24724;
	mov.u16 	%rs24775, %rs24725;
	mov.u16 	%rs24776, %rs24726;
	mov.u16 	%rs24777, %rs24727;
	mov.u16 	%rs24778, %rs24728;
	mov.u16 	%rs24779, %rs24729;
	mov.u16 	%rs24780, %rs24730;
	mov.u16 	%rs24781, %rs24731;
	mov.u16 	%rs24782, %rs24732;
	mov.u16 	%rs24783, %rs24733;
	mov.u16 	%rs24784, %rs24734;
	mov.u16 	%rs24785, %rs24735;
	mov.u32 	%r33647, %r33645;
	mov.f64 	%fd504, %fd503;
$L__BB1_1053:
	ld.shared.u32 	%r5407, [_ZN6thrust24THRUST_300001_SM_1000_NS8cuda_cub4core6detail5shmemE+144];
	ld.shared.v2.b32 	{%r5408, %r5409}, [_ZN6thrust24THRUST_300001_SM_1000_NS8cuda_cub4core6detail5shmemE+152];
	bfe.u32 	%r5410, %r5408, 0, 8;
	cvt.u16.u32 	%rs24786, %r5410;
	bfe.u32 	%r5411, %r5408, 8, 8;
	cvt.u16.u32 	%rs24787, %r5411;
	bfe.u32 	%r5412, %r5408, 16, 8;
	cvt.u16.u32 	%rs24788, %r5412;
	bfe.u32 	%r5413, %r5408, 24, 8;
	cvt.u16.u32 	%rs24789, %r5413;
	bfe.u32 	%r5414, %r5409, 0, 8;
	cvt.u16.u32 	%rs24790, %r5414;
	bfe.u32 	%r5415, %r5409, 8, 8;
	cvt.u16.u32 	%rs24791, %r5415;
	bfe.u32 	%r5416, %r5409, 16, 8;
	cvt.u16.u32 	%rs24792, %r5416;
	bfe.u32 	%r5417, %r5409, 24, 8;
	cvt.u16.u32 	%rs24793, %r5417;
	ld.shared.v4.b32 	{%r5418, %r5419, %r5420, %r5421}, [_ZN6thrust24THRUST_300001_SM_1000_NS8cuda_cub4core6detail5shmemE+160];
	bfe.u32 	%r5422, %r5418, 0, 8;
	cvt.u16.u32 	%rs24794, %r5422;
	bfe.u32 	%r5423, %r5418, 8, 8;
	cvt.u16.u32 	%rs24795, %r5423;
	bfe.u32 	%r5424, %r5418, 16, 8;
	cvt.u16.u32 	%rs24796, %r5424;
	bfe.u32 	%r5425, %r5418, 24, 8;
	cvt.u16.u32 	%rs24797, %r5425;
	bfe.u32 	%r5426, %r5419, 0, 8;
	cvt.u16.u32 	%rs24798, %r5426;
	bfe.u32 	%r5427, %r5419, 8, 8;
	cvt.u16.u32 	%rs24799, %r5427;
	bfe.u32 	%r5428, %r5419, 16, 8;
	cvt.u16.u32 	%rs24800, %r5428;
	bfe.u32 	%r5429, %r5419, 24, 8;
	cvt.u16.u32 	%rs24801, %r5429;
	bfe.u32 	%r5430, %r5420, 0, 8;
	cvt.u16.u32 	%rs24802, %r5430;
	bfe.u32 	%r5431, %r5420, 8, 8;
	cvt.u16.u32 	%rs24803, %r5431;
	bfe.u32 	%r5432, %r5420, 16, 8;
	cvt.u16.u32 	%rs24804, %r5432;
	bfe.u32 	%r5433, %r5420, 24, 8;
	cvt.u16.u32 	%rs24805, %r5433;
	bfe.u32 	%r5434, %r5421, 0, 8;
	cvt.u16.u32 	%rs24806, %r5434;
	bfe.u32 	%r5435, %r5421, 8, 8;
	cvt.u16.u32 	%rs24807, %r5435;
	bfe.u32 	%r5436, %r5421, 16, 8;
	cvt.u16.u32 	%rs24808, %r5436;
	bfe.u32 	%r5437, %r5421, 24, 8;
	cvt.u16.u32 	%rs24809, %r5437;
	ld.shared.v4.b32 	{%r5438, %r5439, %r5440, %r5441}, [_ZN6thrust24THRUST_300001_SM_1000_NS8cuda_cub4core6detail5shmemE+176];
	bfe.u32 	%r5442, %r5438, 0, 8;
	cvt.u16.u32 	%rs24810, %r5442;
	bfe.u32 	%r5443, %r5438, 8, 8;
	cvt.u16.u32 	%rs24811, %r5443;
	bfe.u32 	%r5444, %r5438, 16, 8;
	cvt.u16.u32 	%rs24812, %r5444;
	bfe.u32 	%r5445, %r5438, 24, 8;
	cvt.u16.u32 	%rs24813, %r5445;
	bfe.u32 	%r5446, %r5439, 0, 8;
	cvt.u16.u32 	%rs24814, %r5446;
	bfe.u32 	%r5447, %r5439, 8, 8;
	cvt.u16.u32 	%rs24815, %r5447;
	bfe.u32 	%r5448, %r5439, 16, 8;
	cvt.u16.u32 	%rs24816, %r5448;
	bfe.u32 	%r5449, %r5439, 24, 8;
	cvt.u16.u32 	%rs24817, %r5449;
	bfe.u32 	%r5450, %r5440, 0, 8;
	cvt.u16.u32 	%rs24818, %r5450;
	bfe.u32 	%r5451, %r5440, 8, 8;
	cvt.u16.u32 	%rs24819, %r5451;
	bfe.u32 	%r5452, %r5440, 16, 8;
	cvt.u16.u32 	%rs24820, %r5452;
	bfe.u32 	%r5453, %r5440, 24, 8;
	cvt.u16.u32 	%rs24821, %r5453;
	bfe.u32 	%r5454, %r5441, 0, 8;
	cvt.u16.u32 	%rs24822, %r5454;
	bfe.u32 	%r5455, %r5441, 8, 8;
	cvt.u16.u32 	%rs24823, %r5455;
	bfe.u32 	%r5456, %r5441, 16, 8;
	cvt.u16.u32 	%rs24824, %r5456;
	bfe.u32 	%r5457, %r5441, 24, 8;
	cvt.u16.u32 	%rs24825, %r5457;
	ld.shared.v4.b32 	{%r5458, %r5459, %r5460, %r5461}, [_ZN6thrust24THRUST_300001_SM_1000_NS8cuda_cub4core6detail5shmemE+192];
	bfe.u32 	%r5462, %r5458, 0, 8;
	cvt.u16.u32 	%rs24826, %r5462;
	bfe.u32 	%r5463, %r5458, 8, 8;
	cvt.u16.u32 	%rs24827, %r5463;
	bfe.u32 	%r5464, %r5458, 16, 8;
	cvt.u16.u32 	%rs24828, %r5464;
	bfe.u32 	%r5465, %r5458, 24, 8;
	cvt.u16.u32 	%rs24829, %r5465;
	bfe.u32 	%r5466, %r5459, 0, 8;
	cvt.u16.u32 	%rs24830, %r5466;
	bfe.u32 	%r5467, %r5459, 8, 8;
	cvt.u16.u32 	%rs24831, %r5467;
	bfe.u32 	%r5468, %r5459, 16, 8;
	cvt.u16.u32 	%rs24832, %r5468;
	bfe.u32 	%r5469, %r5459, 24, 8;
	cvt.u16.u32 	%rs24833, %r5469;
	bfe.u32 	%r5470, %r5460, 0, 8;
	cvt.u16.u32 	%rs24834, %r5470;
	mov.b64 	%rd790, {%r5460, %r5461};
	shr.u64 	%rd791, %rd790, 8;
	cvt.u16.u64 	%rs24835, %rd791;
	{ .reg .b32 tmp; mov.b64 {tmp, %r33654}, %rd790; }
	ld.shared.f64 	%fd505, [_ZN6thrust24THRUST_300001_SM_1000_NS8cuda_cub4core6detail5shmemE+208];
	st.local.u32 	[%rd53], %r5407;
	st.local.v2.b32 	[%rd53+8], {%r5408, %r5409};
	st.local.v2.b32 	[%rd53+16], {%r5418, %r5419};
	st.local.v2.b32 	[%rd53+24], {%r5420, %r5421};
	st.local.v2.b32 	[%rd53+32], {%r5438, %r5439};
	st.local.v2.b32 	[%rd53+40], {%r5440, %r5441};
	st.local.v2.b32 	[%rd53+48], {%r5458, %r5459};
	st.local.v2.u8 	[%rd53+56], {%rs24834, %rs24835};
	st.local.u32 	[%rd53+60], %r33654;
	st.local.f64 	[%rd53+64], %fd505;
	add.s32 	%r2062, %r5407, %r2044;
	setp.ne.s32 	%p73, %r5407, 0;
	@%p73 bra 	$L__BB1_1065;
	mov.b16 	%rs16417, 0;
	st.local.u8 	[%rd52], %rs16417;
	add.s32 	%r5472, %r33654, %r33645;
	st.local.u32 	[%rd52+52], %r5472;
	add.f64 	%fd303, %fd503, %fd505;
	st.local.f64 	[%rd52+56], %fd303;
	mov.b32 	%r33648, 0;
$L__BB1_1055:
	mov.u32 	%r2063, %r33648;
	cvt.u64.u32 	%rd792, %r2063;
	add.s64 	%rd793, %rd52, %rd792;
	ld.local.u8 	%rs16418, [%rd793];
	setp.ne.s16 	%p74, %rs16418, 0;
	add.s32 	%r33648, %r2063, 1;
	@%p74 bra 	$L__BB1_1055;
	and.b16  	%rs16419, %rs24686, 255;
	setp.eq.s16 	%p75, %rs16419, 0;
	mov.u32 	%r33650, %r2063;
	@%p75 bra 	$L__BB1_1059;
	mov.b32 	%r33649, 0;
$L__BB1_1058:
	add.s32 	%r5474, %r33649, %r2063;
	cvt.u64.u32 	%rd794, %r5474;
	add.s64 	%rd795, %rd60, %rd794;
	ld.local.u8 	%rs16420, [%rd795+8];
	add.s64 	%rd796, %rd52, %rd794;
	st.local.u8 	[%rd796], %rs16420;
	add.s32 	%r2066, %r33649, 1;
	add.s32 	%r33650, %r2066, %r2063;
	cvt.u64.u32 	%rd797, %r33649;
	add.s64 	%rd798, %rd60, %rd797;
	ld.local.u8 	%rs16421, [%rd798+9];
	setp.ne.s16 	%p76, %rs16421, 0;
	mov.u32 	%r33649, %r2066;
	@%p76 bra 	$L__BB1_1058;
$L__BB1_1059:
	cvt.u64.u32 	%rd799, %r33650;
	add.s64 	%rd800, %rd52, %rd799;
	mov.b16 	%rs16422, 0;
	st.local.u8 	[%rd800+1], %rs16422;
	mov.b32 	%r33651, 0;
$L__BB1_1060:
	mov.u32 	%r2069, %r33651;
	cvt.u64.u32 	%rd801, %r2069;
	add.s64 	%rd802, %rd52, %rd801;
	ld.local.u8 	%rs16423, [%rd802];
	setp.ne.s16 	%p77, %rs16423, 0;
	add.s32 	%r33651, %r2069, 1;
	@%p77 bra 	$L__BB1_1060;
	and.b16  	%rs16424, %rs24786, 255;
	setp.eq.s16 	%p78, %rs16424, 0;
	mov.u32 	%r33653, %r2069;
	@%p78 bra 	$L__BB1_1064;
	mov.b32 	%r33652, 0;
$L__BB1_1063:
	add.s32 	%r5477, %r33652, %r2069;
	cvt.u64.u32 	%rd803, %r5477;
	add.s64 	%rd804, %rd53, %rd803;
	ld.local.u8 	%rs16425, [%rd804+8];
	add.s64 	%rd805, %rd52, %rd803;
	st.local.u8 	[%rd805], %rs16425;
	add.s32 	%r2072, %r33652, 1;
	add.s32 	%r33653, %r2072, %r2069;
	cvt.u64.u32 	%rd806, %r33652;
	add.s64 	%rd807, %rd53, %rd806;
	ld.local.u8 	%rs16426, [%rd807+9];
	setp.ne.s16 	%p79, %rs16426, 0;
	mov.u32 	%r33652, %r2072;
	@%p79 bra 	$L__BB1_1063;
$L__BB1_1064:
	cvt.u64.u32 	%rd808, %r33653;
	add.s64 	%rd809, %rd52, %rd808;
	mov.b16 	%rs16427, 0;
	st.local.u8 	[%rd809+1], %rs16427;
	ld.local.v2.b32 	{%r5478, %r5479}, [%rd52];
	bfe.u32 	%r5480, %r5478, 0, 8;
	cvt.u16.u32 	%rs24786, %r5480;
	bfe.u32 	%r5481, %r5478, 8, 8;
	cvt.u16.u32 	%rs24787, %r5481;
	bfe.u32 	%r5482, %r5478, 16, 8;
	cvt.u16.u32 	%rs24788, %r5482;
	bfe.u32 	%r5483, %r5478, 24, 8;
	cvt.u16.u32 	%rs24789, %r5483;
	bfe.u32 	%r5484, %r5479, 0, 8;
	cvt.u16.u32 	%rs24790, %r5484;
	bfe.u32 	%r5485, %r5479, 8, 8;
	cvt.u16.u32 	%rs24791, %r5485;
	bfe.u32 	%r5486, %r5479, 16, 8;
	cvt.u16.u32 	%rs24792, %r5486;
	bfe.u32 	%r5487, %r5479, 24, 8;
	cvt.u16.u32 	%rs24793, %r5487;
	ld.local.v2.b32 	{%r5488, %r5489}, [%rd52+8];
	bfe.u32 	%r5490, %r5488, 0, 8;
	cvt.u16.u32 	%rs24794, %r5490;
	bfe.u32 	%r5491, %r5488, 8, 8;
	cvt.u16.u32 	%rs24795, %r5491;
	bfe.u32 	%r5492, %r5488, 16, 8;
	cvt.u16.u32 	%rs24796, %r5492;
	bfe.u32 	%r5493, %r5488, 24, 8;
	cvt.u16.u32 	%rs24797, %r5493;
	bfe.u32 	%r5494, %r5489, 0, 8;
	cvt.u16.u32 	%rs24798, %r5494;
	bfe.u32 	%r5495, %r5489, 8, 8;
	cvt.u16.u32 	%rs24799, %r5495;
	bfe.u32 	%r5496, %r5489, 16, 8;
	cvt.u16.u32 	%rs24800, %r5496;
	bfe.u32 	%r5497, %r5489, 24, 8;
	cvt.u16.u32 	%rs24801, %r5497;
	ld.local.v2.b32 	{%r5498, %r5499}, [%rd52+16];
	bfe.u32 	%r5500, %r5498, 0, 8;
	cvt.u16.u32 	%rs24802, %r5500;
	bfe.u32 	%r5501, %r5498, 8, 8;
	cvt.u16.u32 	%rs24803, %r5501;
	bfe.u32 	%r5502, %r5498, 16, 8;
	cvt.u16.u32 	%rs24804, %r5502;
	bfe.u32 	%r5503, %r5498, 24, 8;
	cvt.u16.u32 	%rs24805, %r5503;
	bfe.u32 	%r5504, %r5499, 0, 8;
	cvt.u16.u32 	%rs24806, %r5504;
	bfe.u32 	%r5505, %r5499, 8, 8;
	cvt.u16.u32 	%rs24807, %r5505;
	bfe.u32 	%r5506, %r5499, 16, 8;
	cvt.u16.u32 	%rs24808, %r5506;
	bfe.u32 	%r5507, %r5499, 24, 8;
	cvt.u16.u32 	%rs24809, %r5507;
	ld.local.v2.b32 	{%r5508, %r5509}, [%rd52+24];
	bfe.u32 	%r5510, %r5508, 0, 8;
	cvt.u16.u32 	%rs24810, %r5510;
	bfe.u32 	%r5511, %r5508, 8, 8;
	cvt.u16.u32 	%rs24811, %r5511;
	bfe.u32 	%r5512, %r5508, 16, 8;
	cvt.u16.u32 	%rs24812, %r5512;
	bfe.u32 	%r5513, %r5508, 24, 8;
	cvt.u16.u32 	%rs24813, %r5513;
	bfe.u32 	%r5514, %r5509, 0, 8;
	cvt.u16.u32 	%rs24814, %r5514;
	bfe.u32 	%r5515, %r5509, 8, 8;
	cvt.u16.u32 	%rs24815, %r5515;
	bfe.u32 	%r5516, %r5509, 16, 8;
	cvt.u16.u32 	%rs24816, %r5516;
	bfe.u32 	%r5517, %r5509, 24, 8;
	cvt.u16.u32 	%rs24817, %r5517;
	ld.local.v2.b32 	{%r5518, %r5519}, [%rd52+32];
	bfe.u32 	%r5520, %r5518, 0, 8;
	cvt.u16.u32 	%rs24818, %r5520;
	bfe.u32 	%r5521, %r5518, 8, 8;
	cvt.u16.u32 	%rs24819, %r5521;
	bfe.u32 	%r5522, %r5518, 16, 8;
	cvt.u16.u32 	%rs24820, %r5522;
	bfe.u32 	%r5523, %r5518, 24, 8;
	cvt.u16.u32 	%rs24821, %r5523;
	bfe.u32 	%r5524, %r5519, 0, 8;
	cvt.u16.u32 	%rs24822, %r5524;
	bfe.u32 	%r5525, %r5519, 8, 8;
	cvt.u16.u32 	%rs24823, %r5525;
	bfe.u32 	%r5526, %r5519, 16, 8;
	cvt.u16.u32 	%rs24824, %r5526;
	bfe.u32 	%r5527, %r5519, 24, 8;
	cvt.u16.u32 	%rs24825, %r5527;
	ld.local.v2.b32 	{%r5528, %r5529}, [%rd52+40];
	bfe.u32 	%r5530, %r5528, 0, 8;
	cvt.u16.u32 	%rs24826, %r5530;
	bfe.u32 	%r5531, %r5528, 8, 8;
	cvt.u16.u32 	%rs24827, %r5531;
	bfe.u32 	%r5532, %r5528, 16, 8;
	cvt.u16.u32 	%rs24828, %r5532;
	bfe.u32 	%r5533, %r5528, 24, 8;
	cvt.u16.u32 	%rs24829, %r5533;
	bfe.u32 	%r5534, %r5529, 0, 8;
	cvt.u16.u32 	%rs24830, %r5534;
	bfe.u32 	%r5535, %r5529, 8, 8;
	cvt.u16.u32 	%rs24831, %r5535;
	bfe.u32 	%r5536, %r5529, 16, 8;
	cvt.u16.u32 	%rs24832, %r5536;
	bfe.u32 	%r5537, %r5529, 24, 8;
	cvt.u16.u32 	%rs24833, %r5537;
	ld.local.v2.u8 	{%rs24834, %rs24835}, [%rd52+48];
	ld.local.u32 	%r33654, [%rd52+52];
	ld.local.f64 	%fd505, [%rd52+56];
$L__BB1_1065:
	st.local.u32 	[%rd60], %r2062;
	cvt.u32.u16 	%r5538, %rs24793;
	cvt.u32.u16 	%r5539, %rs24792;
	prmt.b32 	%r5540, %r5539, %r5538, 0x3340U;
	cvt.u32.u16 	%r5541, %rs24791;
	cvt.u32.u16 	%r5542, %rs24790;
	prmt.b32 	%r5543, %r5542, %r5541, 0x3340U;
	prmt.b32 	%r5544, %r5543, %r5540, 0x5410U;
	cvt.u32.u16 	%r5545, %rs24789;
	cvt.u32.u16 	%r5546, %rs24788;
	prmt.b32 	%r5547, %r5546, %r5545, 0x3340U;
	cvt.u32.u16 	%r5548, %rs24787;
	cvt.u32.u16 	%r5549, %rs24786;
	prmt.b32 	%r5550, %r5549, %r5548, 0x3340U;
	prmt.b32 	%r5551, %r5550, %r5547, 0x5410U;
	st.local.v2.b32 	[%rd60+8], {%r5551, %r5544};
	cvt.u32.u16 	%r5552, %rs24801;
	cvt.u32.u16 	%r5553, %rs24800;
	prmt.b32 	%r5554, %r5553, %r5552, 0x3340U;
	cvt.u32.u16 	%r5555, %rs24799;
	cvt.u32.u16 	%r5556, %rs24798;
	prmt.b32 	%r5557, %r5556, %r5555, 0x3340U;
	prmt.b32 	%r5558, %r5557, %r5554, 0x5410U;
	cvt.u32.u16 	%r5559, %rs24797;
	cvt.u32.u16 	%r5560, %rs24796;
	prmt.b32 	%r5561, %r5560, %r5559, 0x3340U;
	cvt.u32.u16 	%r5562, %rs24795;
	cvt.u32.u16 	%r5563, %rs24794;
	prmt.b32 	%r5564, %r5563, %r5562, 0x3340U;
	prmt.b32 	%r5565, %r5564, %r5561, 0x5410U;
	st.local.v2.b32 	[%rd60+16], {%r5565, %r5558};
	cvt.u32.u16 	%r5566, %rs24809;
	cvt.u32.u16 	%r5567, %rs24808;
	prmt.b32 	%r5568, %r5567, %r5566, 0x3340U;
	cvt.u32.u16 	%r5569, %rs24807;
	cvt.u32.u16 	%r5570, %rs24806;
	prmt.b32 	%r5571, %r5570, %r5569, 0x3340U;
	prmt.b32 	%r5572, %r5571, %r5568, 0x5410U;
	cvt.u32.u16 	%r5573, %rs24805;
	cvt.u32.u16 	%r5574, %rs24804;
	prmt.b32 	%r5575, %r5574, %r5573, 0x3340U;
	cvt.u32.u16 	%r5576, %rs24803;
	cvt.u32.u16 	%r5577, %rs24802;
	prmt.b32 	%r5578, %r5577, %r5576, 0x3340U;
	prmt.b32 	%r5579, %r5578, %r5575, 0x5410U;
	st.local.v2.b32 	[%rd60+24], {%r5579, %r5572};
	cvt.u32.u16 	%r5580, %rs24817;
	cvt.u32.u16 	%r5581, %rs24816;
	prmt.b32 	%r5582, %r5581, %r5580, 0x3340U;
	cvt.u32.u16 	%r5583, %rs24815;
	cvt.u32.u16 	%r5584, %rs24814;
	prmt.b32 	%r5585, %r5584, %r5583, 0x3340U;
	prmt.b32 	%r5586, %r5585, %r5582, 0x5410U;
	cvt.u32.u16 	%r5587, %rs24813;
	cvt.u32.u16 	%r5588, %rs24812;
	prmt.b32 	%r5589, %r5588, %r5587, 0x3340U;
	cvt.u32.u16 	%r5590, %rs24811;
	cvt.u32.u16 	%r5591, %rs24810;
	prmt.b32 	%r5592, %r5591, %r5590, 0x3340U;
	prmt.b32 	%r5593, %r5592, %r5589, 0x5410U;
	st.local.v2.b32 	[%rd60+32], {%r5593, %r5586};
	cvt.u32.u16 	%r5594, %rs24825;
	cvt.u32.u16 	%r5595, %rs24824;
	prmt.b32 	%r5596, %r5595, %r5594, 0x3340U;
	cvt.u32.u16 	%r5597, %rs24823;
	cvt.u32.u16 	%r5598, %rs24822;
	prmt.b32 	%r5599, %r5598, %r5597, 0x3340U;
	prmt.b32 	%r5600, %r5599, %r5596, 0x5410U;
	cvt.u32.u16 	%r5601, %rs24821;
	cvt.u32.u16 	%r5602, %rs24820;
	prmt.b32 	%r5603, %r5602, %r5601, 0x3340U;
	cvt.u32.u16 	%r5604, %rs24819;
	cvt.u32.u16 	%r5605, %rs24818;
	prmt.b32 	%r5606, %r5605, %r5604, 0x3340U;
	prmt.b32 	%r5607, %r5606, %r5603, 0x5410U;
	st.local.v2.b32 	[%rd60+40], {%r5607, %r5600};
	cvt.u32.u16 	%r5608, %rs24833;
	cvt.u32.u16 	%r5609, %rs24832;
	prmt.b32 	%r5610, %r5609, %r5608, 0x3340U;
	cvt.u32.u16 	%r5611, %rs24831;
	cvt.u32.u16 	%r5612, %rs24830;
	prmt.b32 	%r5613, %r5612, %r5611, 0x3340U;
	prmt.b32 	%r5614, %r5613, %r5610, 0x5410U;
	cvt.u32.u16 	%r5615, %rs24829;
	cvt.u32.u16 	%r5616, %rs24828;
	prmt.b32 	%r5617, %r5616, %r5615, 0x3340U;
	cvt.u32.u16 	%r5618, %rs24827;
	cvt.u32.u16 	%r5619, %rs24826;
	prmt.b32 	%r5620, %r5619, %r5618, 0x3340U;
	prmt.b32 	%r5621, %r5620, %r5617, 0x5410U;
	st.local.v2.b32 	[%rd60+48], {%r5621, %r5614};
	st.local.v2.u8 	[%rd60+56], {%rs24834, %rs24835};
	st.local.u32 	[%rd60+60], %r33654;
	st.local.f64 	[%rd60+64], %fd505;
	mov.u32 	%r5622, %tid.x;
	shr.u32 	%r5623, %r5622, 5;
	setp.ne.s32 	%p80, %r5623, 3;
	@%p80 bra 	$L__BB1_1067;
	mov.u32 	%r33646, %r2062;
	mov.u16 	%rs24736, %rs24786;
	mov.u16 	%rs24737, %rs24787;
	mov.u16 	%rs24738, %rs24788;
	mov.u16 	%rs24739, %rs24789;
	mov.u16 	%rs24740, %rs24790;
	mov.u16 	%rs24741, %rs24791;
	mov.u16 	%rs24742, %rs24792;
	mov.u16 	%rs24743, %rs24793;
	mov.u16 	%rs24744, %rs24794;
	mov.u16 	%rs24745, %rs24795;
	mov.u16 	%rs24746, %rs24796;
	mov.u16 	%rs24747, %rs24797;
	mov.u16 	%rs24748, %rs24798;
	mov.u16 	%rs24749, %rs24799;
	mov.u16 	%rs24750, %rs24800;
	mov.u16 	%rs24751, %rs24801;
	mov.u16 	%rs24752, %rs24802;
	mov.u16 	%rs24753, %rs24803;
	mov.u16 	%rs24754, %rs24804;
	mov.u16 	%rs24755, %rs24805;
	mov.u16 	%rs24756, %rs24806;
	mov.u16 	%rs24757, %rs24807;
	mov.u16 	%rs24758, %rs24808;
	mov.u16 	%rs24759, %rs24809;
	mov.u16 	%rs24760, %rs24810;
	mov.u16 	%rs24761, %rs24811;
	mov.u16 	%rs24762, %rs24812;
	mov.u16 	%rs24763, %rs24813;
	mov.u16 	%rs24764, %rs24814;
	mov.u16 	%rs24765, %rs24815;
	mov.u16 	%rs24766, %rs24816;
	mov.u16 	%rs24767, %rs24817;
	mov.u16 	%rs24768, %rs24818;
	mov.u16 	%rs24769, %rs24819;
	mov.u16 	%rs24770, %rs24820;
	mov.u16 	%rs24771, %rs24821;
	mov.u16 	%rs24772, %rs24822;
	mov.u16 	%rs24773, %rs24823;
	mov.u16 	%rs24774, %rs24824;
	mov.u16 	%rs24775, %rs24825;
	mov.u16 	%rs24776, %rs24826;
	mov.u16 	%rs24777, %rs24827;
	mov.u16 	%rs24778, %rs24828;
	mov.u16 	%rs24779, %rs24829;
	mov.u16 	%rs24780, %rs24830;
	mov.u16 	%rs24781, %rs24831;
	mov.u16 	%rs24782, %rs24832;
	mov.u16 	%rs24783, %rs24833;
	mov.u16 	%rs24784, %rs24834;
	mov.u16 	%rs24785, %rs24835;
	mov.u32 	%r33647, %r33654;
	mov.f64 	%fd504, %fd505;
$L__BB1_1067:
	ld.shared.u32 	%r5624, [_ZN6thrust24THRUST_300001_SM_1000_NS8cuda_cub4core6detail5shmemE+216];
	ld.shared.v4.b32 	{%r5625, %r5626, %r5627, %r5628}, [_ZN6thrust24THRUST_300001_SM_1000_NS8cuda_cub4core6detail5shmemE+224];
	bfe.u32 	%r5629, %r5625, 0, 8;
	cvt.u16.u32 	%rs24886, %r5629;
	bfe.u32 	%r5630, %r5625, 8, 8;
	cvt.u16.u32 	%rs24887, %r5630;
	bfe.u32 	%r5631, %r5625, 16, 8;
	cvt.u16.u32 	%rs24888, %r5631;
	bfe.u32 	%r5632, %r5625, 24, 8;
	cvt.u16.u32 	%rs24889, %r5632;
	bfe.u32 	%r5633, %r5626, 0, 8;
	cvt.u16.u32 	%rs24890, %r5633;
	bfe.u32 	%r5634, %r5626, 8, 8;
	cvt.u16.u32 	%rs24891, %r5634;
	bfe.u32 	%r5635, %r5626, 16, 8;
	cvt.u16.u32 	%rs24892, %r5635;
	bfe.u32 	%r5636, %r5626, 24, 8;
	cvt.u16.u32 	%rs24893, %r5636;
	bfe.u32 	%r5637, %r5627, 0, 8;
	cvt.u16.u32 	%rs24894, %r5637;
	bfe.u32 	%r5638, %r5627, 8, 8;
	cvt.u16.u32 	%rs24895, %r5638;
	bfe.u32 	%r5639, %r5627, 16, 8;
	cvt.u16.u32 	%rs24896, %r5639;
	bfe.u32 	%r5640, %r5627, 24, 8;
	cvt.u16.u32 	%rs24897, %r5640;
	bfe.u32 	%r5641, %r5628, 0, 8;
	cvt.u16.u32 	%rs24898, %r5641;
	bfe.u32 	%r5642, %r5628, 8, 8;
	cvt.u16.u32 	%rs24899, %r5642;
	bfe.u32 	%r5643, %r5628, 16, 8;
	cvt.u16.u32 	%rs24900, %r5643;
	bfe.u32 	%r5644, %r5628, 24, 8;
	cvt.u16.u32 	%rs24901, %r5644;
	ld.shared.v4.b32 	{%r5645, %r5646, %r5647, %r5648}, [_ZN6thrust24THRUST_300001_SM_1000_NS8cuda_cub4core6detail5shmemE+240];
	bfe.u32 	%r5649, %r5645, 0, 8;
	cvt.u16.u32 	%rs24902, %r5649;
	bfe.u32 	%r5650, %r5645, 8, 8;
	cvt.u16.u32 	%rs24903, %r5650;
	bfe.u32 	%r5651, %r5645, 16, 8;
	cvt.u16.u32 	%rs24904, %r5651;
	bfe.u32 	%r5652, %r5645, 24, 8;
	cvt.u16.u32 	%rs24905, %r5652;
	bfe.u32 	%r5653, %r5646, 0, 8;
	cvt.u16.u32 	%rs24906, %r5653;
	bfe.u32 	%r5654, %r5646, 8, 8;
	cvt.u16.u32 	%rs24907, %r5654;
	bfe.u32 	%r5655, %r5646, 16, 8;
	cvt.u16.u32 	%rs24908, %r5655;
	bfe.u32 	%r5656, %r5646, 24, 8;
	cvt.u16.u32 	%rs24909, %r5656;
	bfe.u32 	%r5657, %r5647, 0, 8;
	cvt.u16.u32 	%rs24910, %r5657;
	bfe.u32 	%r5658, %r5647, 8, 8;
	cvt.u16.u32 	%rs24911, %r5658;
	bfe.u32 	%r5659, %r5647, 16, 8;
	cvt.u16.u32 	%rs24912, %r5659;
	bfe.u32 	%r5660, %r5647, 24, 8;
	cvt.u16.u32 	%rs24913, %r5660;
	bfe.u32 	%r5661, %r5648, 0, 8;
	cvt.u16.u32 	%rs24914, %r5661;
	bfe.u32 	%r5662, %r5648, 8, 8;
	cvt.u16.u32 	%rs24915, %r5662;
	bfe.u32 	%r5663, %r5648, 16, 8;
	cvt.u16.u32 	%rs24916, %r5663;
	bfe.u32 	%r5664, %r5648, 24, 8;
	cvt.u16.u32 	%rs24917, %r5664;
	ld.shared.v4.b32 	{%r5665, %r5666, %r5667, %r5668}, [_ZN6thrust24THRUST_300001_SM_1000_NS8cuda_cub4core6detail5shmemE+256];
	bfe.u32 	%r5669, %r5665, 0, 8;
	cvt.u16.u32 	%rs24918, %r5669;
	bfe.u32 	%r5670, %r5665, 8, 8;
	cvt.u16.u32 	%rs24919, %r5670;
	bfe.u32 	%r5671, %r5665, 16, 8;
	cvt.u16.u32 	%rs24920, %r5671;
	bfe.u32 	%r5672, %r5665, 24, 8;
	cvt.u16.u32 	%rs24921, %r5672;
	bfe.u32 	%r5673, %r5666, 0, 8;
	cvt.u16.u32 	%rs24922, %r5673;
	bfe.u32 	%r5674, %r5666, 8, 8;
	cvt.u16.u32 	%rs24923, %r5674;
	bfe.u32 	%r5675, %r5666, 16, 8;
	cvt.u16.u32 	%rs24924, %r5675;
	bfe.u32 	%r5676, %r5666, 24, 8;
	cvt.u16.u32 	%rs24925, %r5676;
	bfe.u32 	%r5677, %r5667, 0, 8;
	cvt.u16.u32 	%rs24926, %r5677;
	bfe.u32 	%r5678, %r5667, 8, 8;
	cvt.u16.u32 	%rs24927, %r5678;
	bfe.u32 	%r5679, %r5667, 16, 8;
	cvt.u16.u32 	%rs24928, %r5679;
	bfe.u32 	%r5680, %r5667, 24, 8;
	cvt.u16.u32 	%rs24929, %r5680;
	bfe.u32 	%r5681, %r5668, 0, 8;
	cvt.u16.u32 	%rs24930, %r5681;
	bfe.u32 	%r5682, %r5668, 8, 8;
	cvt.u16.u32 	%rs24931, %r5682;
	bfe.u32 	%r5683, %r5668, 16, 8;
	cvt.u16.u32 	%rs24932, %r5683;
	bfe.u32 	%r5684, %r5668, 24, 8;
	cvt.u16.u32 	%rs24933, %r5684;
	ld.shared.v2.u8 	{%rs24934, %rs24935}, [_ZN6thrust24THRUST_300001_SM_1000_NS8cuda_cub4core6detail5shmemE+272];
	ld.shared.u32 	%r33663, [_ZN6thrust24THRUST_300001_SM_1000_NS8cuda_cub4core6detail5shmemE+276];
	ld.shared.f64 	%fd507, [_ZN6thrust24THRUST_300001_SM_1000_NS8cuda_cub4core6detail5shmemE+280];
	st.local.u32 	[%rd51], %r5624;
	st.local.v2.b32 	[%rd51+8], {%r5625, %r5626};
	st.local.v2.b32 	[%rd51+16], {%r5627, %r5628};
	st.local.v2.b32 	[%rd51+24], {%r5645, %r5646};
	st.local.v2.b32 	[%rd51+32], {%r5647, %r5648};
	st.local.v2.b32 	[%rd51+40], {%r5665, %r5666};
	st.local.v2.b32 	[%rd51+48], {%r5667, %r5668};
	st.local.v2.u8 	[%rd51+56], {%rs24934, %rs24935};
	st.local.u32 	[%rd51+60], %r33663;
	st.local.f64 	[%rd51+64], %fd507;
	add.s32 	%r2080, %r5624, %r2062;
	setp.ne.s32 	%p81, %r5624, 0;
	@%p81 bra 	$L__BB1_1079;
	mov.b16 	%rs16428, 0;
	st.local.u8 	[%rd50], %rs16428;
	add.s32 	%r5686, %r33663, %r33654;
	st.local.u32 	[%rd50+52], %r5686;
	add.f64 	%fd304, %fd505, %fd507;
	st.local.f64 	[%rd50+56], %fd304;
	mov.b32 	%r33657, 0;
$L__BB1_1069:
	mov.u32 	%r2081, %r33657;
	cvt.u64.u32 	%rd810, %r2081;
	add.s64 	%rd811, %rd50, %rd810;
	ld.local.u8 	%rs16429, [%rd811];
	setp.ne.s16 	%p82, %rs16429, 0;
	add.s32 	%r33657, %r2081, 1;
	@%p82 bra 	$L__BB1_1069;
	and.b16  	%rs16430, %rs24786, 255;
	setp.eq.s16 	%p83, %rs16430, 0;
	mov.u32 	%r33659, %r2081;
	@%p83 bra 	$L__BB1_1073;
	mov.b32 	%r33658, 0;
$L__BB1_1072:
	add.s32 	%r5688, %r33658, %r2081;
	cvt.u64.u32 	%rd812, %r5688;
	add.s64 	%rd813, %rd60, %rd812;
	ld.local.u8 	%rs16431, [%rd813+8];
	add.s64 	%rd814, %rd50, %rd812;
	st.local.u8 	[%rd814], %rs16431;
	add.s32 	%r2084, %r33658, 1;
	add.s32 	%r33659, %r2084, %r2081;
	cvt.u64.u32 	%rd815, %r33658;
	add.s64 	%rd816, %rd60, %rd815;
	ld.local.u8 	%rs16432, [%rd816+9];
	setp.ne.s16 	%p84, %rs16432, 0;
	mov.u32 	%r33658, %r2084;
	@%p84 bra 	$L__BB1_1072;
$L__BB1_1073:
	cvt.u64.u32 	%rd817, %r33659;
	add.s64 	%rd818, %rd50, %rd817;
	mov.b16 	%rs16433, 0;
	st.local.u8 	[%rd818+1], %rs16433;
	mov.b32 	%r33660, 0;
$L__BB1_1074:
	mov.u32 	%r2087, %r33660;
	cvt.u64.u32 	%rd819, %r2087;
	add.s64 	%rd820, %rd50, %rd819;
	ld.local.u8 	%rs16434, [%rd820];
	setp.ne.s16 	%p85, %rs16434, 0;
	add.s32 	%r33660, %r2087, 1;
	@%p85 bra 	$L__BB1_1074;
	and.b16  	%rs16435, %rs24886, 255;
	setp.eq.s16 	%p86, %rs16435, 0;
	mov.u32 	%r33662, %r2087;
	@%p86 bra 	$L__BB1_1078;
	mov.b32 	%r33661, 0;
$L__BB1_1077:
	add.s32 	%r5691, %r33661, %r2087;
	cvt.u64.u32 	%rd821, %r5691;
	add.s64 	%rd822, %rd51, %rd821;
	ld.local.u8 	%rs16436, [%rd822+8];
	add.s64 	%rd823, %rd50, %rd821;
	st.local.u8 	[%rd823], %rs16436;
	add.s32 	%r2090, %r33661, 1;
	add.s32 	%r33662, %r2090, %r2087;
	cvt.u64.u32 	%rd824, %r33661;
	add.s64 	%rd825, %rd51, %rd824;
	ld.local.u8 	%rs16437, [%rd825+9];
	setp.ne.s16 	%p87, %rs16437, 0;
	mov.u32 	%r33661, %r2090;
	@%p87 bra 	$L__BB1_1077;
$L__BB1_1078:
	cvt.u64.u32 	%rd826, %r33662;
	add.s64 	%rd827, %rd50, %rd826;
	mov.b16 	%rs16438, 0;
	st.local.u8 	[%rd827+1], %rs16438;
	ld.local.v2.b32 	{%r5692, %r5693}, [%rd50];
	bfe.u32 	%r5694, %r5692, 0, 8;
	cvt.u16.u32 	%rs24886, %r5694;
	bfe.u32 	%r5695, %r5692, 8, 8;
	cvt.u16.u32 	%rs24887, %r5695;
	bfe.u32 	%r5696, %r5692, 16, 8;
	cvt.u16.u32 	%rs24888, %r5696;
	bfe.u32 	%r5697, %r5692, 24, 8;
	cvt.u16.u32 	%rs24889, %r5697;
	bfe.u32 	%r5698, %r5693, 0, 8;
	cvt.u16.u32 	%rs24890, %r5698;
	bfe.u32 	%r5699, %r5693, 8, 8;
	cvt.u16.u32 	%rs24891, %r5699;
	bfe.u32 	%r5700, %r5693, 16, 8;
	cvt.u16.u32 	%rs24892, %r5700;
	bfe.u32 	%r5701, %r5693, 24, 8;
	cvt.u16.u32 	%rs24893, %r5701;
	ld.local.v2.b32 	{%r5702, %r5703}, [%rd50+8];
	bfe.u32 	%r5704, %r5702, 0, 8;
	cvt.u16.u32 	%rs24894, %r5704;
	bfe.u32 	%r5705, %r5702, 8, 8;
	cvt.u16.u32 	%rs24895, %r5705;
	bfe.u32 	%r5706, %r5702, 16, 8;
	cvt.u16.u32 	%rs24896, %r5706;
	bfe.u32 	%r5707, %r5702, 24, 8;
	cvt.u16.u32 	%rs24897, %r5707;
	bfe.u32 	%r5708, %r5703, 0, 8;
	cvt.u16.u32 	%rs24898, %r5708;
	bfe.u32 	%r5709, %r5703, 8, 8;
	cvt.u16.u32 	%rs24899, %r5709;
	bfe.u32 	%r5710, %r5703, 16, 8;
	cvt.u16.u32 	%rs24900, %r5710;
	bfe.u32 	%r5711, %r5703, 24, 8;
	cvt.u16.u32 	%rs24901, %r5711;
	ld.local.v2.b32 	{%r5712, %r5713}, [%rd50+16];
	bfe.u32 	%r5714, %r5712, 0, 8;
	cvt.u16.u32 	%rs24902, %r5714;
	bfe.u32 	%r5715, %r5712, 8, 8;
	cvt.u16.u32 	%rs24903, %r5715;
	bfe.u32 	%r5716, %r5712, 16, 8;
	cvt.u16.u32 	%rs24904, %r5716;
	bfe.u32 	%r5717, %r5712, 24, 8;
	cvt.u16.u32 	%rs24905, %r5717;
	bfe.u32 	%r5718, %r5713, 0, 8;
	cvt.u16.u32 	%rs24906, %r5718;
	bfe.u32 	%r5719, %r5713, 8, 8;
	cvt.u16.u32 	%rs24907, %r5719;
	bfe.u32 	%r5720, %r5713, 16, 8;
	cvt.u16.u32 	%rs24908, %r5720;
	bfe.u32 	%r5721, %r5713, 24, 8;
	cvt.u16.u32 	%rs24909, %r5721;
	ld.local.v2.b32 	{%r5722, %r5723}, [%rd50+24];
	bfe.u32 	%r5724, %r5722, 0, 8;
	cvt.u16.u32 	%rs24910, %r5724;
	bfe.u32 	%r5725, %r5722, 8, 8;
	cvt.u16.u32 	%rs24911, %r5725;
	bfe.u32 	%r5726, %r5722, 16, 8;
	cvt.u16.u32 	%rs24912, %r5726;
	bfe.u32 	%r5727, %r5722, 24, 8;
	cvt.u16.u32 	%rs24913, %r5727;
	bfe.u32 	%r5728, %r5723, 0, 8;
	cvt.u16.u32 	%rs24914, %r5728;
	bfe.u32 	%r5729, %r5723, 8, 8;
	cvt.u16.u32 	%rs24915, %r5729;
	bfe.u32 	%r5730, %r5723, 16, 8;
	cvt.u16.u32 	%rs24916, %r5730;
	bfe.u32 	%r5731, %r5723, 24, 8;
	cvt.u16.u32 	%rs24917, %r5731;
	ld.local.v2.b32 	{%r5732, %r5733}, [%rd50+32];
	bfe.u32 	%r5734, %r5732, 0, 8;
	cvt.u16.u32 	%rs24918, %r5734;
	bfe.u32 	%r5735, %r5732, 8, 8;
	cvt.u16.u32 	%rs24919, %r5735;
	bfe.u32 	%r5736, %r5732, 16, 8;
	cvt.u16.u32 	%rs24920, %r5736;
	bfe.u32 	%r5737, %r5732, 24, 8;
	cvt.u16.u32 	%rs24921, %r5737;
	bfe.u32 	%r5738, %r5733, 0, 8;
	cvt.u16.u32 	%rs24922, %r5738;
	bfe.u32 	%r5739, %r5733, 8, 8;
	cvt.u16.u32 	%rs24923, %r5739;
	bfe.u32 	%r5740, %r5733, 16, 8;
	cvt.u16.u32 	%rs24924, %r5740;
	bfe.u32 	%r5741, %r5733, 24, 8;
	cvt.u16.u32 	%rs24925, %r5741;
	ld.local.v2.b32 	{%r5742, %r5743}, [%rd50+40];
	bfe.u32 	%r5744, %r5742, 0, 8;
	cvt.u16.u32 	%rs24926, %r5744;
	bfe.u32 	%r5745, %r5742, 8, 8;
	cvt.u16.u32 	%rs24927, %r5745;
	bfe.u32 	%r5746, %r5742, 16, 8;
	cvt.u16.u32 	%rs24928, %r5746;
	bfe.u32 	%r5747, %r5742, 24, 8;
	cvt.u16.u32 	%rs24929, %r5747;
	bfe.u32 	%r5748, %r5743, 0, 8;
	cvt.u16.u32 	%rs24930, %r5748;
	bfe.u32 	%r5749, %r5743, 8, 8;
	cvt.u16.u32 	%rs24931, %r5749;
	bfe.u32 	%r5750, %r5743, 16, 8;
	cvt.u16.u32 	%rs24932, %r5750;
	bfe.u32 	%r5751, %r5743, 24, 8;
	cvt.u16.u32 	%rs24933, %r5751;
	ld.local.v2.u8 	{%rs24934, %rs24935}, [%rd50+48];
	ld.local.u32 	%r33663, [%rd50+52];
	ld.local.f64 	%fd507, [%rd50+56];
$L__BB1_1079:
	st.local.u32 	[%rd60], %r2080;
	cvt.u32.u16 	%r5752, %rs24893;
	cvt.u32.u16 	%r5753, %rs24892;
	prmt.b32 	%r5754, %r5753, %r5752, 0x3340U;
	cvt.u32.u16 	%r5755, %rs24891;
	cvt.u32.u16 	%r5756, %rs24890;
	prmt.b32 	%r5757, %r5756, %r5755, 0x3340U;
	prmt.b32 	%r5758, %r5757, %r5754, 0x5410U;
	cvt.u32.u16 	%r5759, %rs24889;
	cvt.u32.u16 	%r5760, %rs24888;
	prmt.b32 	%r5761, %r5760, %r5759, 0x3340U;
	cvt.u32.u16 	%r5762, %rs24887;
	cvt.u32.u16 	%r5763, %rs24886;
	prmt.b32 	%r5764, %r5763, %r5762, 0x3340U;
	prmt.b32 	%r5765, %r5764, %r5761, 0x5410U;
	st.local.v2.b32 	[%rd60+8], {%r5765, %r5758};
	cvt.u32.u16 	%r5766, %rs24901;
	cvt.u32.u16 	%r5767, %rs24900;
	prmt.b32 	%r5768, %r5767, %r5766, 0x3340U;
	cvt.u32.u16 	%r5769, %rs24899;
	cvt.u32.u16 	%r5770, %rs24898;
	prmt.b32 	%r5771, %r5770, %r5769, 0x3340U;
	prmt.b32 	%r5772, %r5771, %r5768, 0x5410U;
	cvt.u32.u16 	%r5773, %rs24897;
	cvt.u32.u16 	%r5774, %rs24896;
	prmt.b32 	%r5775, %r5774, %r5773, 0x3340U;
	cvt.u32.u16 	%r5776, %rs24895;
	cvt.u32.u16 	%r5777, %rs24894;
	prmt.b32 	%r5778, %r5777, %r5776, 0x3340U;
	prmt.b32 	%r5779, %r5778, %r5775, 0x5410U;
	st.local.v2.b32 	[%rd60+16], {%r5779, %r5772};
	cvt.u32.u16 	%r5780, %rs24909;
	cvt.u32.u16 	%r5781, %rs24908;
	prmt.b32 	%r5782, %r5781, %r5780, 0x3340U;
	cvt.u32.u16 	%r5783, %rs24907;
	cvt.u32.u16 	%r5784, %rs24906;
	prmt.b32 	%r5785, %r5784, %r5783, 0x3340U;
	prmt.b32 	%r5786, %r5785, %r5782, 0x5410U;
	cvt.u32.u16 	%r5787, %rs24905;
	cvt.u32.u16 	%r5788, %rs24904;
	prmt.b32 	%r5789, %r5788, %r5787, 0x3340U;
	cvt.u32.u16 	%r5790, %rs24903;
	cvt.u32.u16 	%r5791, %rs24902;
	prmt.b32 	%r5792, %r5791, %r5790, 0x3340U;
	prmt.b32 	%r5793, %r5792, %r5789, 0x5410U;
	st.local.v2.b32 	[%rd60+24], {%r5793, %r5786};
	cvt.u32.u16 	%r5794, %rs24917;
	cvt.u32.u16 	%r5795, %rs24916;
	prmt.b32 	%r5796, %r5795, %r5794, 0x3340U;
	cvt.u32.u16 	%r5797, %rs24915;
	cvt.u32.u16 	%r5798, %rs24914;
	prmt.b32 	%r5799, %r5798, %r5797, 0x3340U;
	prmt.b32 	%r5800, %r5799, %r5796, 0x5410U;
	cvt.u32.u16 	%r5801, %rs24913;
	cvt.u32.u16 	%r5802, %rs24912;
	prmt.b32 	%r5803, %r5802, %r5801, 0x3340U;
	cvt.u32.u16 	%r5804, %rs24911;
	cvt.u32.u16 	%r5805, %rs24910;
	prmt.b32 	%r5806, %r5805, %r5804, 0x3340U;
	prmt.b32 	%r5807, %r5806, %r5803, 0x5410U;
	st.local.v2.b32 	[%rd60+32], {%r5807, %r5800};
	cvt.u32.u16 	%r5808, %rs24925;
	cvt.u32.u16 	%r5809, %rs24924;
	prmt.b32 	%r5810, %r5809, %r5808, 0x3340U;
	cvt.u32.u16 	%r5811, %rs24923;
	cvt.u32.u16 	%r5812, %rs24922;
	prmt.b32 	%r5813, %r5812, %r5811, 0x3340U;
	prmt.b32 	%r5814, %r5813, %r5810, 0x5410U;
	cvt.u32.u16 	%r5815, %rs24921;
	cvt.u32.u16 	%r5816, %rs24920;
	prmt.b32 	%r5817, %r5816, %r5815, 0x3340U;
	cvt.u32.u16 	%r5818, %rs24919;
	cvt.u32.u16 	%r5819, %rs24918;
	prmt.b32 	%r5820, %r5819, %r5818, 0x3340U;
	prmt.b32 	%r5821, %r5820, %r5817, 0x5410U;
	st.local.v2.b32 	[%rd60+40], {%r5821, %r5814};
	cvt.u32.u16 	%r5822, %rs24933;
	cvt.u32.u16 	%r5823, %rs24932;
	prmt.b32 	%r5824, %r5823, %r5822, 0x3340U;
	cvt.u32.u16 	%r5825, %rs24931;
	cvt.u32.u16 	%r5826, %rs24930;
	prmt.b32 	%r5827, %r5826, %r5825, 0x3340U;
	prmt.b32 	%r5828, %r5827, %r5824, 0x5410U;
	cvt.u32.u16 	%r5829, %rs24929;
	cvt.u32.u16 	%r5830, %rs24928;
	prmt.b32 	%r5831, %r5830, %r5829, 0x3340U;
	cvt.u32.u16 	%r5832, %rs24927;
	cvt.u32.u16 	%r5833, %rs24926;
	prmt.b32 	%r5834, %r5833, %r5832, 0x3340U;
	prmt.b32 	%r5835, %r5834, %r5831, 0x5410U;
	st.local.v2.b32 	[%rd60+48], {%r5835, %r5828};
	st.local.v2.u8 	[%rd60+56], {%rs24934, %rs24935};
	st.local.u32 	[%rd60+60], %r33663;
	st.local.f64 	[%rd60+64], %fd507;
	mov.u32 	%r5836, %tid.x;
	shr.u32 	%r5837, %r5836, 5;
	setp.ne.s32 	%p88, %r5837, 4;
	@%p88 bra 	$L__BB1_1081;
	mov.u32 	%r33646, %r2080;
	mov.u16 	%rs24736, %rs24886;
	mov.u16 	%rs24737, %rs24887;
	mov.u16 	%rs24738, %rs24888;
	mov.u16 	%rs24739, %rs24889;
	mov.u16 	%rs24740, %rs24890;
	mov.u16 	%rs24741, %rs24891;
	mov.u16 	%rs24742, %rs24892;
	mov.u16 	%rs24743, %rs24893;
	mov.u16 	%rs24744, %rs24894;
	mov.u16 	%rs24745, %rs24895;
	mov.u16 	%rs24746, %rs24896;
	mov.u16 	%rs24747, %rs24897;
	mov.u16 	%rs24748, %rs24898;
	mov.u16 	%rs24749, %rs24899;
	mov.u16 	%rs24750, %rs24900;
	mov.u16 	%rs24751, %rs24901;
	mov.u16 	%rs24752, %rs24902;
	mov.u16 	%rs24753, %rs24903;
	mov.u16 	%rs24754, %rs24904;
	mov.u16 	%rs24755, %rs24905;
	mov.u16 	%rs24756, %rs24906;
	mov.u16 	%rs24757, %rs24907;
	mov.u16 	%rs24758, %rs24908;
	mov.u16 	%rs24759, %rs24909;
	mov.u16 	%rs24760, %rs24910;
	mov.u16 	%rs24761, %rs24911;
	mov.u16 	%rs24762, %rs24912;
	mov.u16 	%rs24763, %rs24913;
	mov.u16 	%rs24764, %rs24914;
	mov.u16 	%rs24765, %rs24915;
	mov.u16 	%rs24766, %rs24916;
	mov.u16 	%rs24767, %rs24917;
	mov.u16 	%rs24768, %rs24918;
	mov.u16 	%rs24769, %rs24919;
	mov.u16 	%rs24770, %rs24920;
	mov.u16 	%rs24771, %rs24921;
	mov.u16 	%rs24772, %rs24922;
	mov.u16 	%rs24773, %rs24923;
	mov.u16 	%rs24774, %rs24924;
	mov.u16 	%rs24775, %rs24925;
	mov.u16 	%rs24776, %rs24926;
	mov.u16 	%rs24777, %rs24927;
	mov.u16 	%rs24778, %rs24928;
	mov.u16 	%rs24779, %rs24929;
	mov.u16 	%rs24780, %rs24930;
	mov.u16 	%rs24781, %rs24931;
	mov.u16 	%rs24782, %rs24932;
	mov.u16 	%rs24783, %rs24933;
	mov.u16 	%rs24784, %rs24934;
	mov.u16 	%rs24785, %rs24935;
	mov.u32 	%r33647, %r33663;
	mov.f64 	%fd504, %fd507;
$L__BB1_1081:
	ld.shared.u32 	%r5838, [_ZN6thrust24THRUST_300001_SM_1000_NS8cuda_cub4core6detail5shmemE+288];
	ld.shared.v2.b32 	{%r5839, %r5840}, [_ZN6thrust24THRUST_300001_SM_1000_NS8cuda_cub4core6detail5shmemE+296];
	bfe.u32 	%r5841, %r5839, 0, 8;
	cvt.u16.u32 	%rs24986, %r5841;
	bfe.u32 	%r5842, %r5839, 8, 8;
	cvt.u16.u32 	%rs24987, %r5842;
	bfe.u32 	%r5843, %r5839, 16, 8;
	cvt.u16.u32 	%rs24988, %r5843;
	bfe.u32 	%r5844, %r5839, 24, 8;
	cvt.u16.u32 	%rs24989, %r5844;
	bfe.u32 	%r5845, %r5840, 0, 8;
	cvt.u16.u32 	%rs24990, %r5845;
	bfe.u32 	%r5846, %r5840, 8, 8;
	cvt.u16.u32 	%rs24991, %r5846;
	bfe.u32 	%r5847, %r5840, 16, 8;
	cvt.u16.u32 	%rs24992, %r5847;
	bfe.u32 	%r5848, %r5840, 24, 8;
	cvt.u16.u32 	%rs24993, %r5848;
	ld.shared.v4.b32 	{%r5849, %r5850, %r5851, %r5852}, [_ZN6thrust24THRUST_300001_SM_1000_NS8cuda_cub4core6detail5shmemE+304];
	bfe.u32 	%r5853, %r5849, 0, 8;
	cvt.u16.u32 	%rs24994, %r5853;
	bfe.u32 	%r5854, %r5849, 8, 8;
	cvt.u16.u32 	%rs24995, %r5854;
	bfe.u32 	%r5855, %r5849, 16, 8;
	cvt.u16.u32 	%rs24996, %r5855;
	bfe.u32 	%r5856, %r5849, 24, 8;
	cvt.u16.u32 	%rs24997, %r5856;
	bfe.u32 	%r5857, %r5850, 0, 8;
	cvt.u16.u32 	%rs24998, %r5857;
	bfe.u32 	%r5858, %r5850, 8, 8;
	cvt.u16.u32 	%rs24999, %r5858;
	bfe.u32 	%r5859, %r5850, 16, 8;
	cvt.u16.u32 	%rs25000, %r5859;
	bfe.u32 	%r5860, %r5850, 24, 8;
	cvt.u16.u32 	%rs25001, %r5860;
	bfe.u32 	%r5861, %r5851, 0, 8;
	cvt.u16.u32 	%rs25002, %r5861;
	bfe.u32 	%r5862, %r5851, 8, 8;
	cvt.u16.u32 	%rs25003, %r5862;
	bfe.u32 	%r5863, %r5851, 16, 8;
	cvt.u16.u32 	%rs25004, %r5863;
	bfe.u32 	%r5864, %r5851, 24, 8;
	cvt.u16.u32 	%rs25005, %r5864;
	bfe.u32 	%r5865, %r5852, 0, 8;
	cvt.u16.u32 	%rs25006, %r5865;
	bfe.u32 	%r5866, %r5852, 8, 8;
	cvt.u16.u32 	%rs25007, %r5866;
	bfe.u32 	%r5867, %r5852, 16, 8;
	cvt.u16.u32 	%rs25008, %r5867;
	bfe.u32 	%r5868, %r5852, 24, 8;
	cvt.u16.u32 	%rs25009, %r5868;
	ld.shared.v4.b32 	{%r5869, %r5870, %r5871, %r5872}, [_ZN6thrust24THRUST_300001_SM_1000_NS8cuda_cub4core6detail5shmemE+320];
	bfe.u32 	%r5873, %r5869, 0, 8;
	cvt.u16.u32 	%rs25010, %r5873;
	bfe.u32 	%r5874, %r5869, 8, 8;
	cvt.u16.u32 	%rs25011, %r5874;
	bfe.u32 	%r5875, %r5869, 16, 8;
	cvt.u16.u32 	%rs25012, %r5875;
	bfe.u32 	%r5876, %r5869, 24, 8;
	cvt.u16.u32 	%rs25013, %r5876;
	bfe.u32 	%r5877, %r5870, 0, 8;
	cvt.u16.u32 	%rs25014, %r5877;
	bfe.u32 	%r5878, %r5870, 8, 8;
	cvt.u16.u32 	%rs25015, %r5878;
	bfe.u32 	%r5879, %r5870, 16, 8;
	cvt.u16.u32 	%rs25016, %r5879;
	bfe.u32 	%r5880, %r5870, 24, 8;
	cvt.u16.u32 	%rs25017, %r5880;
	bfe.u32 	%r5881, %r5871, 0, 8;
	cvt.u16.u32 	%rs25018, %r5881;
	bfe.u32 	%r5882, %r5871, 8, 8;
	cvt.u16.u32 	%rs25019, %r5882;
	bfe.u32 	%r5883, %r5871, 16, 8;
	cvt.u16.u32 	%rs25020, %r5883;
	bfe.u32 	%r5884, %r5871, 24, 8;
	cvt.u16.u32 	%rs25021, %r5884;
	bfe.u32 	%r5885, %r5872, 0, 8;
	cvt.u16.u32 	%rs25022, %r5885;
	bfe.u32 	%r5886, %r5872, 8, 8;
	cvt.u16.u32 	%rs25023, %r5886;
	bfe.u32 	%r5887, %r5872, 16, 8;
	cvt.u16.u32 	%rs25024, %r5887;
	bfe.u32 	%r5888, %r5872, 24, 8;
	cvt.u16.u32 	%rs25025, %r5888;
	ld.shared.v4.b32 	{%r5889, %r5890, %r5891, %r5892}, [_ZN6thrust24THRUST_300001_SM_1000_NS8cuda_cub4core6detail5shmemE+336];
	bfe.u32 	%r5893, %r5889, 0, 8;
	cvt.u16.u32 	%rs25026, %r5893;
	bfe.u32 	%r5894, %r5889, 8, 8;
	cvt.u16.u32 	%rs25027, %r5894;
	bfe.u32 	%r5895, %r5889, 16, 8;
	cvt.u16.u32 	%rs25028, %r5895;
	bfe.u32 	%r5896, %r5889, 24, 8;
	cvt.u16.u32 	%rs25029, %r5896;
	bfe.u32 	%r5897, %r5890, 0, 8;
	cvt.u16.u32 	%rs25030, %r5897;
	bfe.u32 	%r5898, %r5890, 8, 8;
	cvt.u16.u32 	%rs25031, %r5898;
	bfe.u32 	%r5899, %r5890, 16, 8;
	cvt.u16.u32 	%rs25032, %r5899;
	bfe.u32 	%r5900, %r5890, 24, 8;
	cvt.u16.u32 	%rs25033, %r5900;
	bfe.u32 	%r5901, %r5891, 0, 8;
	cvt.u16.u32 	%rs25034, %r5901;
	mov.b64 	%rd828, {%r5891, %r5892};
	shr.u64 	%rd829, %rd828, 8;
	cvt.u16.u64 	%rs25035, %rd829;
	{ .reg .b32 tmp; mov.b64 {tmp, %r33672}, %rd828; }
	ld.shared.f64 	%fd509, [_ZN6thrust24THRUST_300001_SM_1000_NS8cuda_cub4core6detail5shmemE+352];
	st.local.u32 	[%rd49], %r5838;
	st.local.v2.b32 	[%rd49+8], {%r5839, %r5840};
	st.local.v2.b32 	[%rd49+16], {%r5849, %r5850};
	st.local.v2.b32 	[%rd49+24], {%r5851, %r5852};
	st.local.v2.b32 	[%rd49+32], {%r5869, %r5870};
	st.local.v2.b32 	[%rd49+40], {%r5871, %r5872};
	st.local.v2.b32 	[%rd49+48], {%r5889, %r5890};
	st.local.v2.u8 	[%rd49+56], {%rs25034, %rs25035};
	st.local.u32 	[%rd49+60], %r33672;
	st.local.f64 	[%rd49+64], %fd509;
	add.s32 	%r2098, %r5838, %r2080;
	setp.ne.s32 	%p89, %r5838, 0;
	@%p89 bra 	$L__BB1_1093;
	mov.b16 	%rs16439, 0;
	st.local.u8 	[%rd48], %rs16439;
	add.s32 	%r5903, %r33672, %r33663;
	st.local.u32 	[%rd48+52], %r5903;
	add.f64 	%fd305, %fd507, %fd509;
	st.local.f64 	[%rd48+56], %fd305;
	mov.b32 	%r33666, 0;
$L__BB1_1083:
	mov.u32 	%r2099, %r33666;
	cvt.u64.u32 	%rd830, %r2099;
	add.s64 	%rd831, %rd48, %rd830;
	ld.local.u8 	%rs16440, [%rd831];
	setp.ne.s16 	%p90, %rs16440, 0;
	add.s32 	%r33666, %r2099, 1;
	@%p90 bra 	$L__BB1_1083;
	and.b16  	%rs16441, %rs24886, 255;
	setp.eq.s16 	%p91, %rs16441, 0;
	mov.u32 	%r33668, %r2099;
	@%p91 bra 	$L__BB1_1087;
	mov.b32 	%r33667, 0;
$L__BB1_1086:
	add.s32 	%r5905, %r33667, %r2099;
	cvt.u64.u32 	%rd832, %r5905;
	add.s64 	%rd833, %rd60, %rd832;
	ld.local.u8 	%rs16442, [%rd833+8];
	add.s64 	%rd834, %rd48, %rd832;
	st.local.u8 	[%rd834], %rs16442;
	add.s32 	%r2102, %r33667, 1;
	add.s32 	%r33668, %r2102, %r2099;
	cvt.u64.u32 	%rd835, %r33667;
	add.s64 	%rd836, %rd60, %rd835;
	ld.local.u8 	%rs16443, [%rd836+9];
	setp.ne.s16 	%p92, %rs16443, 0;
	mov.u32 	%r33667, %r2102;
	@%p92 bra 	$L__BB1_1086;
$L__BB1_1087:
	cvt.u64.u32 	%rd837, %r33668;
	add.s64 	%rd838, %rd48, %rd837;
	mov.b16 	%rs16444, 0;
	st.local.u8 	[%rd838+1], %rs16444;
	mov.b32 	%r33669, 0;
$L__BB1_1088:
	mov.u32 	%r2105, %r33669;
	cvt.u64.u32 	%rd839, %r2105;
	add.s64 	%rd840, %rd48, %rd839;
	ld.local.u8 	%rs16445, [%rd840];
	setp.ne.s16 	%p93, %rs16445, 0;
	add.s32 	%r33669, %r2105, 1;
	@%p93 bra 	$L__BB1_1088;
	and.b16  	%rs16446, %rs24986, 255;
	setp.eq.s16 	%p94, %rs16446, 0;
	mov.u32 	%r33671, %r2105;
	@%p94 bra 	$L__BB1_1092;
	mov.b32 	%r33670, 0;
$L__BB1_1091:
	add.s32 	%r5908, %r33670, %r2105;
	cvt.u64.u32 	%rd841, %r5908;
	add.s64 	%rd842, %rd49, %rd841;
	ld.local.u8 	%rs16447, [%rd842+8];
	add.s64 	%rd843, %rd48, %rd841;
	st.local.u8 	[%rd843], %rs16447;
	add.s32 	%r2108, %r33670, 1;
	add.s32 	%r33671, %r2108, %r2105;
	cvt.u64.u32 	%rd844, %r33670;
	add.s64 	%rd845, %rd49, %rd844;
	ld.local.u8 	%rs16448, [%rd845+9];
	setp.ne.s16 	%p95, %rs16448, 0;
	mov.u32 	%r33670, %r2108;
	@%p95 bra 	$L__BB1_1091;
$L__BB1_1092:
	cvt.u64.u32 	%rd846, %r33671;
	add.s64 	%rd847, %rd48, %rd846;
	mov.b16 	%rs16449, 0;
	st.local.u8 	[%rd847+1], %rs16449;
	ld.local.v2.b32 	{%r5909, %r5910}, [%rd48];
	bfe.u32 	%r5911, %r5909, 0, 8;
	cvt.u16.u32 	%rs24986, %r5911;
	bfe.u32 	%r5912, %r5909, 8, 8;
	cvt.u16.u32 	%rs24987, %r5912;
	bfe.u32 	%r5913, %r5909, 16, 8;
	cvt.u16.u32 	%rs24988, %r5913;
	bfe.u32 	%r5914, %r5909, 24, 8;
	cvt.u16.u32 	%rs24989, %r5914;
	bfe.u32 	%r5915, %r5910, 0, 8;
	cvt.u16.u32 	%rs24990, %r5915;
	bfe.u32 	%r5916, %r5910, 8, 8;
	cvt.u16.u32 	%rs24991, %r5916;
	bfe.u32 	%r5917, %r5910, 16, 8;
	cvt.u16.u32 	%rs24992, %r5917;
	bfe.u32 	%r5918, %r5910, 24, 8;
	cvt.u16.u32 	%rs24993, %r5918;
	ld.local.v2.b32 	{%r5919, %r5920}, [%rd48+8];
	bfe.u32 	%r5921, %r5919, 0, 8;
	cvt.u16.u32 	%rs24994, %r5921;
	bfe.u32 	%r5922, %r5919, 8, 8;
	cvt.u16.u32 	%rs24995, %r5922;
	bfe.u32 	%r5923, %r5919, 16, 8;
	cvt.u16.u32 	%rs24996, %r5923;
	bfe.u32 	%r5924, %r5919, 24, 8;
	cvt.u16.u32 	%rs24997, %r5924;
	bfe.u32 	%r5925, %r5920, 0, 8;
	cvt.u16.u32 	%rs24998, %r5925;
	bfe.u32 	%r5926, %r5920, 8, 8;
	cvt.u16.u32 	%rs24999, %r5926;
	bfe.u32 	%r5927, %r5920, 16, 8;
	cvt.u16.u32 	%rs25000, %r5927;
	bfe.u32 	%r5928, %r5920, 24, 8;
	cvt.u16.u32 	%rs25001, %r5928;
	ld.local.v2.b32 	{%r5929, %r5930}, [%rd48+16];
	bfe.u32 	%r5931, %r5929, 0, 8;
	cvt.u16.u32 	%rs25002, %r5931;
	bfe.u32 	%r5932, %r5929, 8, 8;
	cvt.u16.u32 	%rs25003, %r5932;
	bfe.u32 	%r5933, %r5929, 16, 8;
	cvt.u16.u32 	%rs25004, %r5933;
	bfe.u32 	%r5934, %r5929, 24, 8;
	cvt.u16.u32 	%rs25005, %r5934;
	bfe.u32 	%r5935, %r5930, 0, 8;
	cvt.u16.u32 	%rs25006, %r5935;
	bfe.u32 	%r5936, %r5930, 8, 8;
	cvt.u16.u32 	%rs25007, %r5936;
	bfe.u32 	%r5937, %r5930, 16, 8;
	cvt.u16.u32 	%rs25008, %r5937;
	bfe.u32 	%r5938, %r5930, 24, 8;
	cvt.u16.u32 	%rs25009, %r5938;
	ld.local.v2.b32 	{%r5939, %r5940}, [%rd48+24];
	bfe.u32 	%r5941, %r5939, 0, 8;
	cvt.u16.u32 	%rs25010, %r5941;
	bfe.u32 	%r5942, %r5939, 8, 8;
	cvt.u16.u32 	%rs25011, %r5942;
	bfe.u32 	%r5943, %r5939, 16, 8;
	cvt.u16.u32 	%rs25012, %r5943;
	bfe.u32 	%r5944, %r5939, 24, 8;
	cvt.u16.u32 	%rs25013, %r5944;
	bfe.u32 	%r5945, %r5940, 0, 8;
	cvt.u16.u32 	%rs25014, %r5945;
	bfe.u32 	%r5946, %r5940, 8, 8;
	cvt.u16.u32 	%rs25015, %r5946;
	bfe.u32 	%r5947, %r5940, 16, 8;
	cvt.u16.u32 	%rs25016, %r5947;
	bfe.u32 	%r5948, %r5940, 24, 8;
	cvt.u16.u32 	%rs25017, %r5948;
	ld.local.v2.b32 	{%r5949, %r5950}, [%rd48+32];
	bfe.u32 	%r5951, %r5949, 0, 8;
	cvt.u16.u32 	%rs25018, %r5951;
	bfe.u32 	%r5952, %r5949, 8, 8;
	cvt.u16.u32 	%rs25019, %r5952;
	bfe.u32 	%r5953, %r5949, 16, 8;
	cvt.u16.u32 	%rs25020, %r5953;
	bfe.u32 	%r5954, %r5949, 24, 8;
	cvt.u16.u32 	%rs25021, %r5954;
	bfe.u32 	%r5955, %r5950, 0, 8;
	cvt.u16.u32 	%rs25022, %r5955;
	bfe.u32 	%r5956, %r5950, 8, 8;
	cvt.u16.u32 	%rs25023, %r5956;
	bfe.u32 	%r5957, %r5950, 16, 8;
	cvt.u16.u32 	%rs25024, %r5957;
	bfe.u32 	%r5958, %r5950, 24, 8;
	cvt.u16.u32 	%rs25025, %r5958;
	ld.local.v2.b32 	{%r5959, %r5960}, [%rd48+40];
	bfe.u32 	%r5961, %r5959, 0, 8;
	cvt.u16.u32 	%rs25026, %r5961;
	bfe.u32 	%r5962, %r5959, 8, 8;
	cvt.u16.u32 	%rs25027, %r5962;
	bfe.u32 	%r5963, %r5959, 16, 8;
	cvt.u16.u32 	%rs25028, %r5963;
	bfe.u32 	%r5964, %r5959, 24, 8;
	cvt.u16.u32 	%rs25029, %r5964;
	bfe.u32 	%r5965, %r5960, 0, 8;
	cvt.u16.u32 	%rs25030, %r5965;
	bfe.u32 	%r5966, %r5960, 8, 8;
	cvt.u16.u32 	%rs25031, %r5966;
	bfe.u32 	%r5967, %r5960, 16, 8;
	cvt.u16.u32 	%rs25032, %r5967;
	bfe.u32 	%r5968, %r5960, 24, 8;
	cvt.u16.u32 	%rs25033, %r5968;
	ld.local.v2.u8 	{%rs25034, %rs25035}, [%rd48+48];
	ld.local.u32 	%r33672, [%rd48+52];
	ld.local.f64 	%fd509, [%rd48+56];
$L__BB1_1093:
	st.local.u32 	[%rd60], %r2098;
	cvt.u32.u16 	%r5969, %rs24993;
	cvt.u32.u16 	%r5970, %rs24992;
	prmt.b32 	%r5971, %r5970, %r5969, 0x3340U;
	cvt.u32.u16 	%r5972, %rs24991;
	cvt.u32.u16 	%r5973, %rs24990;
	prmt.b32 	%r5974, %r5973, %r5972, 0x3340U;
	prmt.b32 	%r5975, %r5974, %r5971, 0x5410U;
	cvt.u32.u16 	%r5976, %rs24989;
	cvt.u32.u16 	%r5977, %rs24988;
	prmt.b32 	%r5978, %r5977, %r5976, 0x3340U;
	cvt.u32.u16 	%r5979, %rs24987;
	cvt.u32.u16 	%r5980, %rs24986;
	prmt.b32 	%r5981, %r5980, %r5979, 0x3340U;
	prmt.b32 	%r5982, %r5981, %r5978, 0x5410U;
	st.local.v2.b32 	[%rd60+8], {%r5982, %r5975};
	cvt.u32.u16 	%r5983, %rs25001;
	cvt.u32.u16 	%r5984, %rs25000;
	prmt.b32 	%r5985, %r5984, %r5983, 0x3340U;
	cvt.u32.u16 	%r5986, %rs24999;
	cvt.u32.u16 	%r5987, %rs24998;
	prmt.b32 	%r5988, %r5987, %r5986, 0x3340U;
	prmt.b32 	%r5989, %r5988, %r5985, 0x5410U;
	cvt.u32.u16 	%r5990, %rs24997;
	cvt.u32.u16 	%r5991, %rs24996;
	prmt.b32 	%r5992, %r5991, %r5990, 0x3340U;
	cvt.u32.u16 	%r5993, %rs24995;
	cvt.u32.u16 	%r5994, %rs24994;
	prmt.b32 	%r5995, %r5994, %r5993, 0x3340U;
	prmt.b32 	%r5996, %r5995, %r5992, 0x5410U;
	st.local.v2.b32 	[%rd60+16], {%r5996, %r5989};
	cvt.u32.u16 	%r5997, %rs25009;
	cvt.u32.u16 	%r5998, %rs25008;
	prmt.b32 	%r5999, %r5998, %r5997, 0x3340U;
	cvt.u32.u16 	%r6000, %rs25007;
	cvt.u32.u16 	%r6001, %rs25006;
	prmt.b32 	%r6002, %r6001, %r6000, 0x3340U;
	prmt.b32 	%r6003, %r6002, %r5999, 0x5410U;
	cvt.u32.u16 	%r6004, %rs25005;
	cvt.u32.u16 	%r6005, %rs25004;
	prmt.b32 	%r6006, %r6005, %r6004, 0x3340U;
	cvt.u32.u16 	%r6007, %rs25003;
	cvt.u32.u16 	%r6008, %rs25002;
	prmt.b32 	%r6009, %r6008, %r6007, 0x3340U;
	prmt.b32 	%r6010, %r6009, %r6006, 0x5410U;
	st.local.v2.b32 	[%rd60+24], {%r6010, %r6003};
	cvt.u32.u16 	%r6011, %rs25017;
	cvt.u32.u16 	%r6012, %rs25016;
	prmt.b32 	%r6013, %r6012, %r6011, 0x3340U;
	cvt.u32.u16 	%r6014, %rs25015;
	cvt.u32.u16 	%r6015, %rs25014;
	prmt.b32 	%r6016, %r6015, %r6014, 0x3340U;
	prmt.b32 	%r6017, %r6016, %r6013, 0x5410U;
	cvt.u32.u16 	%r6018, %rs25013;
	cvt.u32.u16 	%r6019, %rs25012;
	prmt.b32 	%r6020, %r6019, %r6018, 0x3340U;
	cvt.u32.u16 	%r6021, %rs25011;
	cvt.u32.u16 	%r6022, %rs25010;
	prmt.b32 	%r6023, %r6022, %r6021, 0x3340U;
	prmt.b32 	%r6024, %r6023, %r6020, 0x5410U;
	st.local.v2.b32 	[%rd60+32], {%r6024, %r6017};
	cvt.u32.u16 	%r6025, %rs25025;
	cvt.u32.u16 	%r6026, %rs25024;
	prmt.b32 	%r6027, %r6026, %r6025, 0x3340U;
	cvt.u32.u16 	%r6028, %rs25023;
	cvt.u32.u16 	%r6029, %rs25022;
	prmt.b32 	%r6030, %r6029, %r6028, 0x3340U;
	prmt.b32 	%r6031, %r6030, %r6027, 0x5410U;
	cvt.u32.u16 	%r6032, %rs25021;
	cvt.u32.u16 	%r6033, %rs25020;
	prmt.b32 	%r6034, %r6033, %r6032, 0x3340U;
	cvt.u32.u16 	%r6035, %rs25019;
	cvt.u32.u16 	%r6036, %rs25018;
	prmt.b32 	%r6037, %r6036, %r6035, 0x3340U;
	prmt.b32 	%r6038, %r6037, %r6034, 0x5410U;
	st.local.v2.b32 	[%rd60+40], {%r6038, %r6031};
	cvt.u32.u16 	%r6039, %rs25033;
	cvt.u32.u16 	%r6040, %rs25032;
	prmt.b32 	%r6041, %r6040, %r6039, 0x3340U;
	cvt.u32.u16 	%r6042, %rs25031;
	cvt.u32.u16 	%r6043, %rs25030;
	prmt.b32 	%r6044, %r6043, %r6042, 0x3340U;
	prmt.b32 	%r6045, %r6044, %r6041, 0x5410U;
	cvt.u32.u16 	%r6046, %rs25029;
	cvt.u32.u16 	%r6047, %rs25028;
	prmt.b32 	%r6048, %r6047, %r6046, 0x3340U;
	cvt.u32.u16 	%r6049, %rs25027;
	cvt.u32.u16 	%r6050, %rs25026;
	prmt.b32 	%r6051, %r6050, %r6049, 0x3340U;
	prmt.b32 	%r6052, %r6051, %r6048, 0x5410U;
	st.local.v2.b32 	[%rd60+48], {%r6052, %r6045};
	st.local.v2.u8 	[%rd60+56], {%rs25034, %rs25035};
	st.local.u32 	[%rd60+60], %r33672;
	st.local.f64 	[%rd60+64], %fd509;
	mov.u32 	%r6053, %tid.x;
	shr.u32 	%r6054, %r6053, 5;
	setp.ne.s32 	%p96, %r6054, 5;
	@%p96 bra 	$L__BB1_1095;
	mov.u32 	%r33646, %r2098;
	mov.u16 	%rs24736, %rs24986;
	mov.u16 	%rs24737, %rs24987;
	mov.u16 	%rs24738, %rs24988;
	mov.u16 	%rs24739, %rs24989;
	mov.u16 	%rs24740, %rs24990;
	mov.u16 	%rs24741, %rs24991;
	mov.u16 	%rs24742, %rs24992;
	mov.u16 	%rs24743, %rs24993;
	mov.u16 	%rs24744, %rs24994;
	mov.u16 	%rs24745, %rs24995;
	mov.u16 	%rs24746, %rs24996;
	mov.u16 	%rs24747, %rs24997;
	mov.u16 	%rs24748, %rs24998;
	mov.u16 	%rs24749, %rs24999;
	mov.u16 	%rs24750, %rs25000;
	mov.u16 	%rs24751, %rs25001;
	mov.u16 	%rs24752, %rs25002;
	mov.u16 	%rs24753, %rs25003;
	mov.u16 	%rs24754, %rs25004;
	mov.u16 	%rs24755, %rs25005;
	mov.u16 	%rs24756, %rs25006;
	mov.u16 	%rs24757, %rs25007;
	mov.u16 	%rs24758, %rs25008;
	mov.u16 	%rs24759, %rs25009;
	mov.u16 	%rs24760, %rs25010;
	mov.u16 	%rs24761, %rs25011;
	mov.u16 	%rs24762, %rs25012;
	mov.u16 	%rs24763, %rs25013;
	mov.u16 	%rs24764, %rs25014;
	mov.u16 	%rs24765, %rs25015;
	mov.u16 	%rs24766, %rs25016;
	mov.u16 	%rs24767, %rs25017;
	mov.u16 	%rs24768, %rs25018;
	mov.u16 	%rs24769, %rs25019;
	mov.u16 	%rs24770, %rs25020;
	mov.u16 	%rs24771, %rs25021;
	mov.u16 	%rs24772, %rs25022;
	mov.u16 	%rs24773, %rs25023;
	mov.u16 	%rs24774, %rs25024;
	mov.u16 	%rs24775, %rs25025;
	mov.u16 	%rs24776, %rs25026;
	mov.u16 	%rs24777, %rs25027;
	mov.u16 	%rs24778, %rs25028;
	mov.u16 	%rs24779, %rs25029;
	mov.u16 	%rs24780, %rs25030;
	mov.u16 	%rs24781, %rs25031;
	mov.u16 	%rs24782, %rs25032;
	mov.u16 	%rs24783, %rs25033;
	mov.u16 	%rs24784, %rs25034;
	mov.u16 	%rs24785, %rs25035;
	mov.u32 	%r33647, %r33672;
	mov.f64 	%fd504, %fd509;
$L__BB1_1095:
	ld.shared.u32 	%r6055, [_ZN6thrust24THRUST_300001_SM_1000_NS8cuda_cub4core6detail5shmemE+360];
	ld.shared.v4.b32 	{%r6056, %r6057, %r6058, %r6059}, [_ZN6thrust24THRUST_300001_SM_1000_NS8cuda_cub4core6detail5shmemE+368];
	bfe.u32 	%r6060, %r6056, 0, 8;
	cvt.u16.u32 	%rs25086, %r6060;
	bfe.u32 	%r6061, %r6056, 8, 8;
	cvt.u16.u32 	%rs25087, %r6061;
	bfe.u32 	%r6062, %r6056, 16, 8;
	cvt.u16.u32 	%rs25088, %r6062;
	bfe.u32 	%r6063, %r6056, 24, 8;
	cvt.u16.u32 	%rs25089, %r6063;
	bfe.u32 	%r6064, %r6057, 0, 8;
	cvt.u16.u32 	%rs25090, %r6064;
	bfe.u32 	%r6065, %r6057, 8, 8;
	cvt.u16.u32 	%rs25091, %r6065;
	bfe.u32 	%r6066, %r6057, 16, 8;
	cvt.u16.u32 	%rs25092, %r6066;
	bfe.u32 	%r6067, %r6057, 24, 8;
	cvt.u16.u32 	%rs25093, %r6067;
	bfe.u32 	%r6068, %r6058, 0, 8;
	cvt.u16.u32 	%rs25094, %r6068;
	bfe.u32 	%r6069, %r6058, 8, 8;
	cvt.u16.u32 	%rs25095, %r6069;
	bfe.u32 	%r6070, %r6058, 16, 8;
	cvt.u16.u32 	%rs25096, %r6070;
	bfe.u32 	%r6071, %r6058, 24, 8;
	cvt.u16.u32 	%rs25097, %r6071;
	bfe.u32 	%r6072, %r6059, 0, 8;
	cvt.u16.u32 	%rs25098, %r6072;
	bfe.u32 	%r6073, %r6059, 8, 8;
	cvt.u16.u32 	%rs25099, %r6073;
	bfe.u32 	%r6074, %r6059, 16, 8;
	cvt.u16.u32 	%rs25100, %r6074;
	bfe.u32 	%r6075, %r6059, 24, 8;
	cvt.u16.u32 	%rs25101, %r6075;
	ld.shared.v4.b32 	{%r6076, %r6077, %r6078, %r6079}, [_ZN6thrust24THRUST_300001_SM_1000_NS8cuda_cub4core6detail5shmemE+384];
	bfe.u32 	%r6080, %r6076, 0, 8;
	cvt.u16.u32 	%rs25102, %r6080;
	bfe.u32 	%r6081, %r6076, 8, 8;
	cvt.u16.u32 	%rs25103, %r6081;
	bfe.u32 	%r6082, %r6076, 16, 8;
	cvt.u16.u32 	%rs25104, %r6082;
	bfe.u32 	%r6083, %r6076, 24, 8;
	cvt.u16.u32 	%rs25105, %r6083;
	bfe.u32 	%r6084, %r6077, 0, 8;
	cvt.u16.u32 	%rs25106, %r6084;
	bfe.u32 	%r6085, %r6077, 8, 8;
	cvt.u16.u32 	%rs25107, %r6085;
	bfe.u32 	%r6086, %r6077, 16, 8;
	cvt.u16.u32 	%rs25108, %r6086;
	bfe.u32 	%r6087, %r6077, 24, 8;
	cvt.u16.u32 	%rs25109, %r6087;
	bfe.u32 	%r6088, %r6078, 0, 8;
	cvt.u16.u32 	%rs25110, %r6088;
	bfe.u32 	%r6089, %r6078, 8, 8;
	cvt.u16.u32 	%rs25111, %r6089;
	bfe.u32 	%r6090, %r6078, 16, 8;
	cvt.u16.u32 	%rs25112, %r6090;
	bfe.u32 	%r6091, %r6078, 24, 8;
	cvt.u16.u32 	%rs25113, %r6091;
	bfe.u32 	%r6092, %r6079, 0, 8;
	cvt.u16.u32 	%rs25114, %r6092;
	bfe.u32 	%r6093, %r6079, 8, 8;
	cvt.u16.u32 	%rs25115, %r6093;
	bfe.u32 	%r6094, %r6079, 16, 8;
	cvt.u16.u32 	%rs25116, %r6094;
	bfe.u32 	%r6095, %r6079, 24, 8;
	cvt.u16.u32 	%rs25117, %r6095;
	ld.shared.v4.b32 	{%r6096, %r6097, %r6098, %r6099}, [_ZN6thrust24THRUST_300001_SM_1000_NS8cuda_cub4core6detail5shmemE+400];
	bfe.u32 	%r6100, %r6096, 0, 8;
	cvt.u16.u32 	%rs25118, %r6100;
	bfe.u32 	%r6101, %r6096, 8, 8;
	cvt.u16.u32 	%rs25119, %r6101;
	bfe.u32 	%r6102, %r6096, 16, 8;
	cvt.u16.u32 	%rs25120, %r6102;
	bfe.u32 	%r6103, %r6096, 24, 8;
	cvt.u16.u32 	%rs25121, %r6103;
	bfe.u32 	%r6104, %r6097, 0, 8;
	cvt.u16.u32 	%rs25122, %r6104;
	bfe.u32 	%r6105, %r6097, 8, 8;
	cvt.u16.u32 	%rs25123, %r6105;
	bfe.u32 	%r6106, %r6097, 16, 8;
	cvt.u16.u32 	%rs25124, %r6106;
	bfe.u32 	%r6107, %r6097, 24, 8;
	cvt.u16.u32 	%rs25125, %r6107;
	bfe.u32 	%r6108, %r6098, 0, 8;
	cvt.u16.u32 	%rs25126, %r6108;
	bfe.u32 	%r6109, %r6098, 8, 8;
	cvt.u16.u32 	%rs25127, %r6109;
	bfe.u32 	%r6110, %r6098, 16, 8;
	cvt.u16.u32 	%rs25128, %r6110;
	bfe.u32 	%r6111, %r6098, 24, 8;
	cvt.u16.u32 	%rs25129, %r6111;
	bfe.u32 	%r6112, %r6099, 0, 8;
	cvt.u16.u32 	%rs25130, %r6112;
	bfe.u32 	%r6113, %r6099, 8, 8;
	cvt.u16.u32 	%rs25131, %r6113;
	bfe.u32 	%r6114, %r6099, 16, 8;
	cvt.u16.u32 	%rs25132, %r6114;
	bfe.u32 	%r6115, %r6099, 24, 8;
	cvt.u16.u32 	%rs25133, %r6115;
	ld.shared.v2.u8 	{%rs25134, %rs25135}, [_ZN6thrust24THRUST_300001_SM_1000_NS8cuda_cub4core6detail5shmemE+416];
	ld.shared.u32 	%r33681, [_ZN6thrust24THRUST_300001_SM_1000_NS8cuda_cub4core6detail5shmemE+420];
	ld.shared.f64 	%fd511, [_ZN6thrust24THRUST_300001_SM_1000_NS8cuda_cub4core6detail5shmemE+424];
	st.local.u32 	[%rd47], %r6055;
	st.local.v2.b32 	[%rd47+8], {%r6056, %r6057};
	st.local.v2.b32 	[%rd47+16], {%r6058, %r6059};
	st.local.v2.b32 	[%rd47+24], {%r6076, %r6077};
	st.local.v2.b32 	[%rd47+32], {%r6078, %r6079};
	st.local.v2.b32 	[%rd47+40], {%r6096, %r6097};
	st.local.v2.b32 	[%rd47+48], {%r6098, %r6099};
	st.local.v2.u8 	[%rd47+56], {%rs25134, %rs25135};
	st.local.u32 	[%rd47+60], %r33681;
	st.local.f64 	[%rd47+64], %fd511;
	add.s32 	%r2116, %r6055, %r2098;
	setp.ne.s32 	%p97, %r6055, 0;
	@%p97 bra 	$L__BB1_1107;
	mov.b16 	%rs16450, 0;
	st.local.u8 	[%rd46], %rs16450;
	add.s32 	%r6117, %r33681, %r33672;
	st.local.u32 	[%rd46+52], %r6117;
	add.f64 	%fd306, %fd509, %fd511;
	st.local.f64 	[%rd46+56], %fd306;
	mov.b32 	%r33675, 0;
$L__BB1_1097:
	mov.u32 	%r2117, %r33675;
	cvt.u64.u32 	%rd848, %r2117;
	add.s64 	%rd849, %rd46, %rd848;
	ld.local.u8 	%rs16451, [%rd849];
	setp.ne.s16 	%p98, %rs16451, 0;
	add.s32 	%r33675, %r2117, 1;
	@%p98 bra 	$L__BB1_1097;
	and.b16  	%rs16452, %rs24986, 255;
	setp.eq.s16 	%p99, %rs16452, 0;
	mov.u32 	%r33677, %r2117;
	@%p99 bra 	$L__BB1_1101;
	mov.b32 	%r33676, 0;
$L__BB1_1100:
	add.s32 	%r6119, %r33676, %r2117;
	cvt.u64.u32 	%rd850, %r6119;
	add.s64 	%rd851, %rd60, %rd850;
	ld.local.u8 	%rs16453, [%rd851+8];
	add.s64 	%rd852, %rd46, %rd850;
	st.local.u8 	[%rd852], %rs16453;
	add.s32 	%r2120, %r33676, 1;
	add.s32 	%r33677, %r2120, %r2117;
	cvt.u64.u32 	%rd853, %r33676;
	add.s64 	%rd854, %rd60, %rd853;
	ld.local.u8 	%rs16454, [%rd854+9];
	setp.ne.s16 	%p100, %rs16454, 0;
	mov.u32 	%r33676, %r2120;
	@%p100 bra 	$L__BB1_1100;
$L__BB1_1101:
	cvt.u64.u32 	%rd855, %r33677;
	add.s64 	%rd856, %rd46, %rd855;
	mov.b16 	%rs16455, 0;
	st.local.u8 	[%rd856+1], %rs16455;
	mov.b32 	%r33678, 0;
$L__BB1_1102:
	mov.u32 	%r2123, %r33678;
	cvt.u64.u32 	%rd857, %r2123;
	add.s64 	%rd858, %rd46, %rd857;
	ld.local.u8 	%rs16456, [%rd858];
	setp.ne.s16 	%p101, %rs16456, 0;
	add.s32 	%r33678, %r2123, 1;
	@%p101 bra 	$L__BB1_1102;
	and.b16  	%rs16457, %rs25086, 255;
	setp.eq.s16 	%p102, %rs16457, 0;
	mov.u32 	%r33680, %r2123;
	@%p102 bra 	$L__BB1_1106;
	mov.b32 	%r33679, 0;
$L__BB1_1105:
	add.s32 	%r6122, %r33679, %r2123;
	cvt.u64.u32 	%rd859, %r6122;
	add.s64 	%rd860, %rd47, %rd859;
	ld.local.u8 	%rs16458, [%rd860+8];
	add.s64 	%rd861, %rd46, %rd859;
	st.local.u8 	[%rd861], %rs16458;
	add.s32 	%r2126, %r33679, 1;
	add.s32 	%r33680, %r2126, %r2123;
	cvt.u64.u32 	%rd862, %r33679;
	add.s64 	%rd863, %rd47, %rd862;
	ld.local.u8 	%rs16459, [%rd863+9];
	setp.ne.s16 	%p103, %rs16459, 0;
	mov.u32 	%r33679, %r2126;
	@%p103 bra 	$L__BB1_1105;
$L__BB1_1106:
	cvt.u64.u32 	%rd864, %r33680;
	add.s64 	%rd865, %rd46, %rd864;
	mov.b16 	%rs16460, 0;
	st.local.u8 	[%rd865+1], %rs16460;
	ld.local.v2.b32 	{%r6123, %r6124}, [%rd46];
	bfe.u32 	%r6125, %r6123, 0, 8;
	cvt.u16.u32 	%rs25086, %r6125;
	bfe.u32 	%r6126, %r6123, 8, 8;
	cvt.u16.u32 	%rs25087, %r6126;
	bfe.u32 	%r6127, %r6123, 16, 8;
	cvt.u16.u32 	%rs25088, %r6127;
	bfe.u32 	%r6128, %r6123, 24, 8;
	cvt.u16.u32 	%rs25089, %r6128;
	bfe.u32 	%r6129, %r6124, 0, 8;
	cvt.u16.u32 	%rs25090, %r6129;
	bfe.u32 	%r6130, %r6124, 8, 8;
	cvt.u16.u32 	%rs25091, %r6130;
	bfe.u32 	%r6131, %r6124, 16, 8;
	cvt.u16.u32 	%rs25092, %r6131;
	bfe.u32 	%r6132, %r6124, 24, 8;
	cvt.u16.u32 	%rs25093, %r6132;
	ld.local.v2.b32 	{%r6133, %r6134}, [%rd46+8];
	bfe.u32 	%r6135, %r6133, 0, 8;
	cvt.u16.u32 	%rs25094, %r6135;
	bfe.u32 	%r6136, %r6133, 8, 8;
	cvt.u16.u32 	%rs25095, %r6136;
	bfe.u32 	%r6137, %r6133, 16, 8;
	cvt.u16.u32 	%rs25096, %r6137;
	bfe.u32 	%r6138, %r6133, 24, 8;
	cvt.u16.u32 	%rs25097, %r6138;
	bfe.u32 	%r6139, %r6134, 0, 8;
	cvt.u16.u32 	%rs25098, %r6139;
	bfe.u32 	%r6140, %r6134, 8, 8;
	cvt.u16.u32 	%rs25099, %r6140;
	bfe.u32 	%r6141, %r6134, 16, 8;
	cvt.u16.u32 	%rs25100, %r6141;
	bfe.u32 	%r6142, %r6134, 24, 8;
	cvt.u16.u32 	%rs25101, %r6142;
	ld.local.v2.b32 	{%r6143, %r6144}, [%rd46+16];
	bfe.u32 	%r6145, %r6143, 0, 8;
	cvt.u16.u32 	%rs25102, %r6145;
	bfe.u32 	%r6146, %r6143, 8, 8;
	cvt.u16.u32 	%rs25103, %r6146;
	bfe.u32 	%r6147, %r6143, 16, 8;
	cvt.u16.u32 	%rs25104, %r6147;
	bfe.u32 	%r6148, %r6143, 24, 8;
	cvt.u16.u32 	%rs25105, %r6148;
	bfe.u32 	%r6149, %r6144, 0, 8;
	cvt.u16.u32 	%rs25106, %r6149;
	bfe.u32 	%r6150, %r6144, 8, 8;
	cvt.u16.u32 	%rs25107, %r6150;
	bfe.u32 	%r6151, %r6144, 16, 8;
	cvt.u16.u32 	%rs25108, %r6151;
	bfe.u32 	%r6152, %r6144, 24, 8;
	cvt.u16.u32 	%rs25109, %r6152;
	ld.local.v2.b32 	{%r6153, %r6154}, [%rd46+24];
	bfe.u32 	%r6155, %r6153, 0, 8;
	cvt.u16.u32 	%rs25110, %r6155;
	bfe.u32 	%r6156, %r6153, 8, 8;
	cvt.u16.u32 	%rs25111, %r6156;
	bfe.u32 	%r6157, %r6153, 16, 8;
	cvt.u16.u32 	%rs25112, %r6157;
	bfe.u32 	%r6158, %r6153, 24, 8;
	cvt.u16.u32 	%rs25113, %r6158;
	bfe.u32 	%r6159, %r6154, 0, 8;
	cvt.u16.u32 	%rs25114, %r6159;
	bfe.u32 	%r6160, %r6154, 8, 8;
	cvt.u16.u32 	%rs25115, %r6160;
	bfe.u32 	%r6161, %r6154, 16, 8;
	cvt.u16.u32 	%rs25116, %r6161;
	bfe.u32 	%r6162, %r6154, 24, 8;
	cvt.u16.u32 	%rs25117, %r6162;
	ld.local.v2.b32 	{%r6163, %r6164}, [%rd46+32];
	bfe.u32 	%r6165, %r6163, 0, 8;
	cvt.u16.u32 	%rs25118, %r6165;
	bfe.u32 	%r6166, %r6163, 8, 8;
	cvt.u16.u32 	%rs25119, %r6166;
	bfe.u32 	%r6167, %r6163, 16, 8;
	cvt.u16.u32 	%rs25120, %r6167;
	bfe.u32 	%r6168, %r6163, 24, 8;
	cvt.u16.u32 	%rs25121, %r6168;
	bfe.u32 	%r6169, %r6164, 0, 8;
	cvt.u16.u32 	%rs25122, %r6169;
	bfe.u32 	%r6170, %r6164, 8, 8;
	cvt.u16.u32 	%rs25123, %r6170;
	bfe.u32 	%r6171, %r6164, 16, 8;
	cvt.u16.u32 	%rs25124, %r6171;
	bfe.u32 	%r6172, %r6164, 24, 8;
	cvt.u16.u32 	%rs25125, %r6172;
	ld.local.v2.b32 	{%r6173, %r6174}, [%rd46+40];
	bfe.u32 	%r6175, %r6173, 0, 8;
	cvt.u16.u32 	%rs25126, %r6175;
	bfe.u32 	%r6176, %r6173, 8, 8;
	cvt.u16.u32 	%rs25127, %r6176;
	bfe.u32 	%r6177, %r6173, 16, 8;
	cvt.u16.u32 	%rs25128, %r6177;
	bfe.u32 	%r6178, %r6173, 24, 8;
	cvt.u16.u32 	%rs25129, %r6178;
	bfe.u32 	%r6179, %r6174, 0, 8;
	cvt.u16.u32 	%rs25130, %r6179;
	bfe.u32 	%r6180, %r6174, 8, 8;
	cvt.u16.u32 	%rs25131, %r6180;
	bfe.u32 	%r6181, %r6174, 16, 8;
	cvt.u16.u32 	%rs25132, %r6181;
	bfe.u32 	%r6182, %r6174, 24, 8;
	cvt.u16.u32 	%rs25133, %r6182;
	ld.local.v2.u8 	{%rs25134, %rs25135}, [%rd46+48];
	ld.local.u32 	%r33681, [%rd46+52];
	ld.local.f64 	%fd511, [%rd46+56];
$L__BB1_1107:
	st.local.u32 	[%rd60], %r2116;
	cvt.u32.u16 	%r6183, %rs25093;
	cvt.u32.u16 	%r6184, %rs25092;
	prmt.b32 	%r6185, %r6184, %r6183, 0x3340U;
	cvt.u32.u16 	%r6186, %rs25091;
	cvt.u32.u16 	%r6187, %rs25090;
	prmt.b32 	%r6188, %r6187, %r6186, 0x3340U;
	prmt.b32 	%r6189, %r6188, %r6185, 0x5410U;
	cvt.u32.u16 	%r6190, %rs25089;
	cvt.u32.u16 	%r6191, %rs25088;
	prmt.b32 	%r6192, %r6191, %r6190, 0x3340U;
	cvt.u32.u16 	%r6193, %rs25087;
	cvt.u32.u16 	%r6194, %rs25086;
	prmt.b32 	%r6195, %r6194, %r6193, 0x3340U;
	prmt.b32 	%r6196, %r6195, %r6192, 0x5410U;
	st.local.v2.b32 	[%rd60+8], {%r6196, %r6189};
	cvt.u32.u16 	%r6197, %rs25101;
	cvt.u32.u16 	%r6198, %rs25100;
	prmt.b32 	%r6199, %r6198, %r6197, 0x3340U;
	cvt.u32.u16 	%r6200, %rs25099;
	cvt.u32.u16 	%r6201, %rs25098;
	prmt.b32 	%r6202, %r6201, %r6200, 0x3340U;
	prmt.b32 	%r6203, %r6202, %r6199, 0x5410U;
	cvt.u32.u16 	%r6204, %rs25097;
	cvt.u32.u16 	%r6205, %rs25096;
	prmt.b32 	%r6206, %r6205, %r6204, 0x3340U;
	cvt.u32.u16 	%r6207, %rs25095;
	cvt.u32.u16 	%r6208, %rs25094;
	prmt.b32 	%r6209, %r6208, %r6207, 0x3340U;
	prmt.b32 	%r6210, %r6209, %r6206, 0x5410U;
	st.local.v2.b32 	[%rd60+16], {%r6210, %r6203};
	cvt.u32.u16 	%r6211, %rs25109;
	cvt.u32.u16 	%r6212, %rs25108;
	prmt.b32 	%r6213, %r6212, %r6211, 0x3340U;
	cvt.u32.u16 	%r6214, %rs25107;
	cvt.u32.u16 	%r6215, %rs25106;
	prmt.b32 	%r6216, %r6215, %r6214, 0x3340U;
	prmt.b32 	%r6217, %r6216, %r6213, 0x5410U;
	cvt.u32.u16 	%r6218, %rs25105;
	cvt.u32.u16 	%r6219, %rs25104;
	prmt.b32 	%r6220, %r6219, %r6218, 0x3340U;
	cvt.u32.u16 	%r6221, %rs25103;
	cvt.u32.u16 	%r6222, %rs25102;
	prmt.b32 	%r6223, %r6222, %r6221, 0x3340U;
	prmt.b32 	%r6224, %r6223, %r6220, 0x5410U;
	st.local.v2.b32 	[%rd60+24], {%r6224, %r6217};
	cvt.u32.u16 	%r6225, %rs25117;
	cvt.u32.u16 	%r6226, %rs25116;
	prmt.b32 	%r6227, %r6226, %r6225, 0x3340U;
	cvt.u32.u16 	%r6228, %rs25115;
	cvt.u32.u16 	%r6229, %rs25114;
	prmt.b32 	%r6230, %r6229, %r6228, 0x3340U;
	prmt.b32 	%r6231, %r6230, %r6227, 0x5410U;
	cvt.u32.u16 	%r6232, %rs25113;
	cvt.u32.u16 	%r6233, %rs25112;
	prmt.b32 	%r6234, %r6233, %r6232, 0x3340U;
	cvt.u32.u16 	%r6235, %rs25111;
	cvt.u32.u16 	%r6236, %rs25110;
	prmt.b32 	%r6237, %r6236, %r6235, 0x3340U;
	prmt.b32 	%r6238, %r6237, %r6234, 0x5410U;
	st.local.v2.b32 	[%rd60+32], {%r6238, %r6231};
	cvt.u32.u16 	%r6239, %rs25125;
	cvt.u32.u16 	%r6240, %rs25124;
	prmt.b32 	%r6241, %r6240, %r6239, 0x3340U;
	cvt.u32.u16 	%r6242, %rs25123;
	cvt.u32.u16 	%r6243, %rs25122;
	prmt.b32 	%r6244, %r6243, %r6242, 0x3340U;
	prmt.b32 	%r6245, %r6244, %r6241, 0x5410U;
	cvt.u32.u16 	%r6246, %rs25121;
	cvt.u32.u16 	%r6247, %rs25120;
	prmt.b32 	%r6248, %r6247, %r6246, 0x3340U;
	cvt.u32.u16 	%r6249, %rs25119;
	cvt.u32.u16 	%r6250, %rs25118;
	prmt.b32 	%r6251, %r6250, %r6249, 0x3340U;
	prmt.b32 	%r6252, %r6251, %r6248, 0x5410U;
	st.local.v2.b32 	[%rd60+40], {%r6252, %r6245};
	cvt.u32.u16 	%r6253, %rs25133;
	cvt.u32.u16 	%r6254, %rs25132;
	prmt.b32 	%r6255, %r6254, %r6253, 0x3340U;
	cvt.u32.u16 	%r6256, %rs25131;
	cvt.u32.u16 	%r6257, %rs25130;
	prmt.b32 	%r6258, %r6257, %r6256, 0x3340U;
	prmt.b32 	%r6259, %r6258, %r6255, 0x5410U;
	cvt.u32.u16 	%r6260, %rs25129;
	cvt.u32.u16 	%r6261, %rs25128;
	prmt.b32 	%r6262, %r6261, %r6260, 0x3340U;
	cvt.u32.u16 	%r6263, %rs25127;
	cvt.u32.u16 	%r6264, %rs25126;
	prmt.b32 	%r6265, %r6264, %r6263, 0x3340U;
	prmt.b32 	%r6266, %r6265, %r6262, 0x5410U;
	st.local.v2.b32 	[%rd60+48], {%r6266, %r6259};
	st.local.v2.u8 	[%rd60+56], {%rs25134, %rs25135};
	st.local.u32 	[%rd60+60], %r33681;
	st.local.f64 	[%rd60+64], %fd511;
	mov.u32 	%r6267, %tid.x;
	shr.u32 	%r6268, %r6267, 5;
	setp.ne.s32 	%p104, %r6268, 6;
	@%p104 bra 	$L__BB1_1109;
	mov.u32 	%r33646, %r2116;
	mov.u16 	%rs24736, %rs25086;
	mov.u16 	%rs24737, %rs25087;
	mov.u16 	%rs24738, %rs25088;
	mov.u16 	%rs24739, %rs25089;
	mov.u16 	%rs24740, %rs25090;
	mov.u16 	%rs24741, %rs25091;
	mov.u16 	%rs24742, %rs25092;
	mov.u16 	%rs24743, %rs25093;
	mov.u16 	%rs24744, %rs25094;
	mov.u16 	%rs24745, %rs25095;
	mov.u16 	%rs24746, %rs25096;
	mov.u16 	%rs24747, %rs25097;
	mov.u16 	%rs24748, %rs25098;
	mov.u16 	%rs24749, %rs25099;
	mov.u16 	%rs24750, %rs25100;
	mov.u16 	%rs24751, %rs25101;
	mov.u16 	%rs24752, %rs25102;
	mov.u16 	%rs24753, %rs25103;
	mov.u16 	%rs24754, %rs25104;
	mov.u16 	%rs24755, %rs25105;
	mov.u16 	%rs24756, %rs25106;
	mov.u16 	%rs24757, %rs25107;
	mov.u16 	%rs24758, %rs25108;
	mov.u16 	%rs24759, %rs25109;
	mov.u16 	%rs24760, %rs25110;
	mov.u16 	%rs24761, %rs25111;
	mov.u16 	%rs24762, %rs25112;
	mov.u16 	%rs24763, %rs25113;
	mov.u16 	%rs24764, %rs25114;
	mov.u16 	%rs24765, %rs25115;
	mov.u16 	%rs24766, %rs25116;
	mov.u16 	%rs24767, %rs25117;
	mov.u16 	%rs24768, %rs25118;
	mov.u16 	%rs24769, %rs25119;
	mov.u16 	%rs24770, %rs25120;
	mov.u16 	%rs24771, %rs25121;
	mov.u16 	%rs24772, %rs25122;
	mov.u16 	%rs24773, %rs25123;
	mov.u16 	%rs24774, %rs25124;
	mov.u16 	%rs24775, %rs25125;
	mov.u16 	%rs24776, %rs25126;
	mov.u16 	%rs24777, %rs25127;
	mov.u16 	%rs24778, %rs25128;
	mov.u16 	%rs24779, %rs25129;
	mov.u16 	%rs24780, %rs25130;
	mov.u16 	%rs24781, %rs25131;
	mov.u16 	%rs24782, %rs25132;
	mov.u16 	%rs24783, %rs25133;
	mov.u16 	%rs24784, %rs25134;
	mov.u16 	%rs24785, %rs25135;
	mov.u32 	%r33647, %r33681;
	mov.f64 	%fd504, %fd511;
$L__BB1_1109:
	ld.shared.u32 	%r6269, [_ZN6thrust24THRUST_300001_SM_1000_NS8cuda_cub4core6detail5shmemE+432];
	ld.shared.v2.b32 	{%r6270, %r6271}, [_ZN6thrust24THRUST_300001_SM_1000_NS8cuda_cub4core6detail5shmemE+440];
	bfe.u32 	%r6272, %r6270, 0, 8;
	cvt.u16.u32 	%rs25186, %r6272;
	bfe.u32 	%r6273, %r6270, 8, 8;
	cvt.u16.u32 	%rs25187, %r6273;
	bfe.u32 	%r6274, %r6270, 16, 8;
	cvt.u16.u32 	%rs25188, %r6274;
	bfe.u32 	%r6275, %r6270, 24, 8;
	cvt.u16.u32 	%rs25189, %r6275;
	bfe.u32 	%r6276, %r6271, 0, 8;
	cvt.u16.u32 	%rs25190, %r6276;
	bfe.u32 	%r6277, %r6271, 8, 8;
	cvt.u16.u32 	%rs25191, %r6277;
	bfe.u32 	%r6278, %r6271, 16, 8;
	cvt.u16.u32 	%rs25192, %r6278;
	bfe.u32 	%r6279, %r6271, 24, 8;
	cvt.u16.u32 	%rs25193, %r6279;
	ld.shared.v4.b32 	{%r6280, %r6281, %r6282, %r6283}, [_ZN6thrust24THRUST_300001_SM_1000_NS8cuda_cub4core6detail5shmemE+448];
	bfe.u32 	%r6284, %r6280, 0, 8;
	cvt.u16.u32 	%rs25194, %r6284;
	bfe.u32 	%r6285, %r6280, 8, 8;
	cvt.u16.u32 	%rs25195, %r6285;
	bfe.u32 	%r6286, %r6280, 16, 8;
	cvt.u16.u32 	%rs25196, %r6286;
	bfe.u32 	%r6287, %r6280, 24, 8;
	cvt.u16.u32 	%rs25197, %r6287;
	bfe.u32 	%r6288, %r6281, 0, 8;
	cvt.u16.u32 	%rs25198, %r6288;
	bfe.u32 	%r6289, %r6281, 8, 8;
	cvt.u16.u32 	%rs25199, %r6289;
	bfe.u32 	%r6290, %r6281, 16, 8;
	cvt.u16.u32 	%rs25200, %r6290;
	bfe.u32 	%r6291, %r6281, 24, 8;
	cvt.u16.u32 	%rs25201, %r6291;
	bfe.u32 	%r6292, %r6282, 0, 8;
	cvt.u16.u32 	%rs25202, %r6292;
	bfe.u32 	%r6293, %r6282, 8, 8;
	cvt.u16.u32 	%rs25203, %r6293;
	bfe.u32 	%r6294, %r6282, 16, 8;
	cvt.u16.u32 	%rs25204, %r6294;
	bfe.u32 	%r6295, %r6282, 24, 8;
	cvt.u16.u32 	%rs25205, %r6295;
	bfe.u32 	%r6296, %r6283, 0, 8;
	cvt.u16.u32 	%rs25206, %r6296;
	bfe.u32 	%r6297, %r6283, 8, 8;
	cvt.u16.u32 	%rs25207, %r6297;
	bfe.u32 	%r6298, %r6283, 16, 8;
	cvt.u16.u32 	%rs25208, %r6298;
	bfe.u32 	%r6299, %r6283, 24, 8;
	cvt.u16.u32 	%rs25209, %r6299;
	ld.shared.v4.b32 	{%r6300, %r6301, %r6302, %r6303}, [_ZN6thrust24THRUST_300001_SM_1000_NS8cuda_cub4core6detail5shmemE+464];
	bfe.u32 	%r6304, %r6300, 0, 8;
	cvt.u16.u32 	%rs25210, %r6304;
	bfe.u32 	%r6305, %r6300, 8, 8;
	cvt.u16.u32 	%rs25211, %r6305;
	bfe.u32 	%r6306, %r6300, 16, 8;
	cvt.u16.u32 	%rs25212, %r6306;
	bfe.u32 	%r6307, %r6300, 24, 8;
	cvt.u16.u32 	%rs25213, %r6307;
	bfe.u32 	%r6308, %r6301, 0, 8;
	cvt.u16.u32 	%rs25214, %r6308;
	bfe.u32 	%r6309, %r6301, 8, 8;
	cvt.u16.u32 	%rs25215, %r6309;
	bfe.u32 	%r6310, %r6301, 16, 8;
	cvt.u16.u32 	%rs25216, %r6310;
	bfe.u32 	%r6311, %r6301, 24, 8;
	cvt.u16.u32 	%rs25217, %r6311;
	bfe.u32 	%r6312, %r6302, 0, 8;
	cvt.u16.u32 	%rs25218, %r6312;
	bfe.u32 	%r6313, %r6302, 8, 8;
	cvt.u16.u32 	%rs25219, %r6313;
	bfe.u32 	%r6314, %r6302, 16, 8;
	cvt.u16.u32 	%rs25220, %r6314;
	bfe.u32 	%r6315, %r6302, 24, 8;
	cvt.u16.u32 	%rs25221, %r6315;
	bfe.u32 	%r6316, %r6303, 0, 8;
	cvt.u16.u32 	%rs25222, %r6316;
	bfe.u32 	%r6317, %r6303, 8, 8;
	cvt.u16.u32 	%rs25223, %r6317;
	bfe.u32 	%r6318, %r6303, 16, 8;
	cvt.u16.u32 	%rs25224, %r6318;
	bfe.u32 	%r6319, %r6303, 24, 8;
	cvt.u16.u32 	%rs25225, %r6319;
	ld.shared.v4.b32 	{%r6320, %r6321, %r6322, %r6323}, [_ZN6thrust24THRUST_300001_SM_1000_NS8cuda_cub4core6detail5shmemE+480];
	bfe.u32 	%r6324, %r6320, 0, 8;
	cvt.u16.u32 	%rs25226, %r6324;
	bfe.u32 	%r6325, %r6320, 8, 8;
	cvt.u16.u32 	%rs25227, %r6325;
	bfe.u32 	%r6326, %r6320, 16, 8;
	cvt.u16.u32 	%rs25228, %r6326;
	bfe.u32 	%r6327, %r6320, 24, 8;
	cvt.u16.u32 	%rs25229, %r6327;
	bfe.u32 	%r6328, %r6321, 0, 8;
	cvt.u16.u32 	%rs25230, %r6328;
	bfe.u32 	%r6329, %r6321, 8, 8;
	cvt.u16.u32 	%rs25231, %r6329;
	bfe.u32 	%r6330, %r6321, 16, 8;
	cvt.u16.u32 	%rs25232, %r6330;
	bfe.u32 	%r6331, %r6321, 24, 8;
	cvt.u16.u32 	%rs25233, %r6331;
	bfe.u32 	%r6332, %r6322, 0, 8;
	cvt.u16.u32 	%rs25234, %r6332;
	mov.b64 	%rd866, {%r6322, %r6323};
	shr.u64 	%rd867, %rd866, 8;
	cvt.u16.u64 	%rs25235, %rd867;
	{ .reg .b32 tmp; mov.b64 {tmp, %r33690}, %rd866; }
	ld.shared.f64 	%fd513, [_ZN6thrust24THRUST_300001_SM_1000_NS8cuda_cub4core6detail5shmemE+496];
	st.local.u32 	[%rd45], %r6269;
	st.local.v2.b32 	[%rd45+8], {%r6270, %r6271};
	st.local.v2.b32 	[%rd45+16], {%r6280, %r6281};
	st.local.v2.b32 	[%rd45+24], {%r6282, %r6283};
	st.local.v2.b32 	[%rd45+32], {%r6300, %r6301};
	st.local.v2.b32 	[%rd45+40], {%r6302, %r6303};
	st.local.v2.b32 	[%rd45+48], {%r6320, %r6321};
	st.local.v2.u8 	[%rd45+56], {%rs25234, %rs25235};
	st.local.u32 	[%rd45+60], %r33690;
	st.local.f64 	[%rd45+64], %fd513;
	add.s32 	%r2134, %r6269, %r2116;
	setp.ne.s32 	%p105, %r6269, 0;
	@%p105 bra 	$L__BB1_1121;
	mov.b16 	%rs16461, 0;
	st.local.u8 	[%rd44], %rs16461;
	add.s32 	%r6334, %r33690, %r33681;
	st.local.u32 	[%rd44+52], %r6334;
	add.f64 	%fd307, %fd511, %fd513;
	st.local.f64 	[%rd44+56], %fd307;
	mov.b32 	%r33684, 0;
$L__BB1_1111:
	mov.u32 	%r2135, %r33684;
	cvt.u64.u32 	%rd868, %r2135;
	add.s64 	%rd869, %rd44, %rd868;
	ld.local.u8 	%rs16462, [%rd869];
	setp.ne.s16 	%p106, %rs16462, 0;
	add.s32 	%r33684, %r2135, 1;
	@%p106 bra 	$L__BB1_1111;
	and.b16  	%rs16463, %rs25086, 255;
	setp.eq.s16 	%p107, %rs16463, 0;
	mov.u32 	%r33686, %r2135;
	@%p107 bra 	$L__BB1_1115;
	mov.b32 	%r33685, 0;
$L__BB1_1114:
	add.s32 	%r6336, %r33685, %r2135;
	cvt.u64.u32 	%rd870, %r6336;
	add.s64 	%rd871, %rd60, %rd870;
	ld.local.u8 	%rs16464, [%rd871+8];
	add.s64 	%rd872, %rd44, %rd870;
	st.local.u8 	[%rd872], %rs16464;
	add.s32 	%r2138, %r33685, 1;
	add.s32 	%r33686, %r2138, %r2135;
	cvt.u64.u32 	%rd873, %r33685;
	add.s64 	%rd874, %rd60, %rd873;
	ld.local.u8 	%rs16465, [%rd874+9];
	setp.ne.s16 	%p108, %rs16465, 0;
	mov.u32 	%r33685, %r2138;
	@%p108 bra 	$L__BB1_1114;
$L__BB1_1115:
	cvt.u64.u32 	%rd875, %r33686;
	add.s64 	%rd876, %rd44, %rd875;
	mov.b16 	%rs16466, 0;
	st.local.u8 	[%rd876+1], %rs16466;
	mov.b32 	%r33687, 0;
$L__BB1_1116:
	mov.u32 	%r2141, %r33687;
	cvt.u64.u32 	%rd877, %r2141;
	add.s64 	%rd878, %rd44, %rd877;
	ld.local.u8 	%rs16467, [%rd878];
	setp.ne.s16 	%p109, %rs16467, 0;
	add.s32 	%r33687, %r2141, 1;
	@%p109 bra 	$L__BB1_1116;
	and.b16  	%rs16468, %rs25186, 255;
	setp.eq.s16 	%p110, %rs16468, 0;
	mov.u32 	%r33689, %r2141;
	@%p110 bra 	$L__BB1_1120;
	mov.b32 	%r33688, 0;
$L__BB1_1119:
	add.s32 	%r6339, %r33688, %r2141;
	cvt.u64.u32 	%rd879, %r6339;
	add.s64 	%rd880, %rd45, %rd879;
	ld.local.u8 	%rs16469, [%rd880+8];
	add.s64 	%rd881, %rd44, %rd879;
	st.local.u8 	[%rd881], %rs16469;
	add.s32 	%r2144, %r33688, 1;
	add.s32 	%r33689, %r2144, %r2141;
	cvt.u64.u32 	%rd882, %r33688;
	add.s64 	%rd883, %rd45, %rd882;
	ld.local.u8 	%rs16470, [%rd883+9];
	setp.ne.s16 	%p111, %rs16470, 0;
	mov.u32 	%r33688, %r2144;
	@%p111 bra 	$L__BB1_1119;
$L__BB1_1120:
	cvt.u64.u32 	%rd884, %r33689;
	add.s64 	%rd885, %rd44, %rd884;
	mov.b16 	%rs16471, 0;
	st.local.u8 	[%rd885+1], %rs16471;
	ld.local.v2.b32 	{%r6340, %r6341}, [%rd44];
	bfe.u32 	%r6342, %r6340, 0, 8;
	cvt.u16.u32 	%rs25186, %r6342;
	bfe.u32 	%r6343, %r6340, 8, 8;
	cvt.u16.u32 	%rs25187, %r6343;
	bfe.u32 	%r6344, %r6340, 16, 8;
	cvt.u16.u32 	%rs25188, %r6344;
	bfe.u32 	%r6345, %r6340, 24, 8;
	cvt.u16.u32 	%rs25189, %r6345;
	bfe.u32 	%r6346, %r6341, 0, 8;
	cvt.u16.u32 	%rs25190, %r6346;
	bfe.u32 	%r6347, %r6341, 8, 8;
	cvt.u16.u32 	%rs25191, %r6347;
	bfe.u32 	%r6348, %r6341, 16, 8;
	cvt.u16.u32 	%rs25192, %r6348;
	bfe.u32 	%r6349, %r6341, 24, 8;
	cvt.u16.u32 	%rs25193, %r6349;
	ld.local.v2.b32 	{%r6350, %r6351}, [%rd44+8];
	bfe.u32 	%r6352, %r6350, 0, 8;
	cvt.u16.u32 	%rs25194, %r6352;
	bfe.u32 	%r6353, %r6350, 8, 8;
	cvt.u16.u32 	%rs25195, %r6353;
	bfe.u32 	%r6354, %r6350, 16, 8;
	cvt.u16.u32 	%rs25196, %r6354;
	bfe.u32 	%r6355, %r6350, 24, 8;
	cvt.u16.u32 	%rs25197, %r6355;
	bfe.u32 	%r6356, %r6351, 0, 8;
	cvt.u16.u32 	%rs25198, %r6356;
	bfe.u32 	%r6357, %r6351, 8, 8;
	cvt.u16.u32 	%rs25199, %r6357;
	bfe.u32 	%r6358, %r6351, 16, 8;
	cvt.u16.u32 	%rs25200, %r6358;
	bfe.u32 	%r6359, %r6351, 24, 8;
	cvt.u16.u32 	%rs25201, %r6359;
	ld.local.v2.b32 	{%r6360, %r6361}, [%rd44+16];
	bfe.u32 	%r6362, %r6360, 0, 8;
	cvt.u16.u32 	%rs25202, %r6362;
	bfe.u32 	%r6363, %r6360, 8, 8;
	cvt.u16.u32 	%rs25203, %r6363;
	bfe.u32 	%r6364, %r6360, 16, 8;
	cvt.u16.u32 	%rs25204, %r6364;
	bfe.u32 	%r6365, %r6360, 24, 8;
	cvt.u16.u32 	%rs25205, %r6365;
	bfe.u32 	%r6366, %r6361, 0, 8;
	cvt.u16.u32 	%rs25206, %r6366;
	bfe.u32 	%r6367, %r6361, 8, 8;
	cvt.u16.u32 	%rs25207, %r6367;
	bfe.u32 	%r6368, %r6361, 16, 8;
	cvt.u16.u32 	%rs25208, %r6368;
	bfe.u32 	%r6369, %r6361, 24, 8;
	cvt.u16.u32 	%rs25209, %r6369;
	ld.local.v2.b32 	{%r6370, %r6371}, [%rd44+24];
	bfe.u32 	%r6372, %r6370, 0, 8;
	cvt.u16.u32 	%rs25210, %r6372;
	bfe.u32 	%r6373, %r6370, 8, 8;
	cvt.u16.u32 	%rs25211, %r6373;
	bfe.u32 	%r6374, %r6370, 16, 8;
	cvt.u16.u32 	%rs25212, %r6374;
	bfe.u32 	%r6375, %r6370, 24, 8;
	cvt.u16.u32 	%rs25213, %r6375;
	bfe.u32 	%r6376, %r6371, 0, 8;
	cvt.u16.u32 	%rs25214, %r6376;
	bfe.u32 	%r6377, %r6371, 8, 8;
	cvt.u16.u32 	%rs25215, %r6377;
	bfe.u32 	%r6378, %r6371, 16, 8;
	cvt.u16.u32 	%rs25216, %r6378;
	bfe.u32 	%r6379, %r6371, 24, 8;
	cvt.u16.u32 	%rs25217, %r6379;
	ld.local.v2.b32 	{%r6380, %r6381}, [%rd44+32];
	bfe.u32 	%r6382, %r6380, 0, 8;
	cvt.u16.u32 	%rs25218, %r6382;
	bfe.u32 	%r6383, %r6380, 8, 8;
	cvt.u16.u32 	%rs25219, %r6383;
	bfe.u32 	%r6384, %r6380, 16, 8;
	cvt.u16.u32 	%rs25220, %r6384;
	bfe.u32 	%r6385, %r6380, 24, 8;
	cvt.u16.u32 	%rs25221, %r6385;
	bfe.u32 	%r6386, %r6381, 0, 8;
	cvt.u16.u32 	%rs25222, %r6386;
	bfe.u32 	%r6387, %r6381, 8, 8;
	cvt.u16.u32 	%rs25223, %r6387;
	bfe.u32 	%r6388, %r6381, 16, 8;
	cvt.u16.u32 	%rs25224, %r6388;
	bfe.u32 	%r6389, %r6381, 24, 8;
	cvt.u16.u32 	%rs25225, %r6389;
	ld.local.v2.b32 	{%r6390, %r6391}, [%rd44+40];
	bfe.u32 	%r6392, %r6390, 0, 8;
	cvt.u16.u32 	%rs25226, %r6392;
	bfe.u32 	%r6393, %r6390, 8, 8;
	cvt.u16.u32 	%rs25227, %r6393;
	bfe.u32 	%r6394, %r6390, 16, 8;
	cvt.u16.u32 	%rs25228, %r6394;
	bfe.u32 	%r6395, %r6390, 24, 8;
	cvt.u16.u32 	%rs25229, %r6395;
	bfe.u32 	%r6396, %r6391, 0, 8;
	cvt.u16.u32 	%rs25230, %r6396;
	bfe.u32 	%r6397, %r6391, 8, 8;
	cvt.u16.u32 	%rs25231, %r6397;
	bfe.u32 	%r6398, %r6391, 16, 8;
	cvt.u16.u32 	%rs25232, %r6398;
	bfe.u32 	%r6399, %r6391, 24, 8;
	cvt.u16.u32 	%rs25233, %r6399;
	ld.local.v2.u8 	{%rs25234, %rs25235}, [%rd44+48];
	ld.local.u32 	%r33690, [%rd44+52];
	ld.local.f64 	%fd513, [%rd44+56];
$L__BB1_1121:
	st.local.u32 	[%rd60], %r2134;
	cvt.u32.u16 	%r6400, %rs25193;
	cvt.u32.u16 	%r6401, %rs25192;
	prmt.b32 	%r6402, %r6401, %r6400, 0x3340U;
	cvt.u32.u16 	%r6403, %rs25191;
	cvt.u32.u16 	%r6404, %rs25190;
	prmt.b32 	%r6405, %r6404, %r6403, 0x3340U;
	prmt.b32 	%r6406, %r6405, %r6402, 0x5410U;
	cvt.u32.u16 	%r6407, %rs25189;
	cvt.u32.u16 	%r6408, %rs25188;
	prmt.b32 	%r6409, %r6408, %r6407, 0x3340U;
	cvt.u32.u16 	%r6410, %rs25187;
	cvt.u32.u16 	%r6411, %rs25186;
	prmt.b32 	%r6412, %r6411, %r6410, 0x3340U;
	prmt.b32 	%r6413, %r6412, %r6409, 0x5410U;
	st.local.v2.b32 	[%rd60+8], {%r6413, %r6406};
	cvt.u32.u16 	%r6414, %rs25201;
	cvt.u32.u16 	%r6415, %rs25200;
	prmt.b32 	%r6416, %r6415, %r6414, 0x3340U;
	cvt.u32.u16 	%r6417, %rs25199;
	cvt.u32.u16 	%r6418, %rs25198;
	prmt.b32 	%r6419, %r6418, %r6417, 0x3340U;
	prmt.b32 	%r6420, %r6419, %r6416, 0x5410U;
	cvt.u32.u16 	%r6421, %rs25197;
	cvt.u32.u16 	%r6422, %rs25196;
	prmt.b32 	%r6423, %r6422, %r6421, 0x3340U;
	cvt.u32.u16 	%r6424, %rs25195;
	cvt.u32.u16 	%r6425, %rs25194;
	prmt.b32 	%r6426, %r6425, %r6424, 0x3340U;
	prmt.b32 	%r6427, %r6426, %r6423, 0x5410U;
	st.local.v2.b32 	[%rd60+16], {%r6427, %r6420};
	cvt.u32.u16 	%r6428, %rs25209;
	cvt.u32.u16 	%r6429, %rs25208;
	prmt.b32 	%r6430, %r6429, %r6428, 0x3340U;
	cvt.u32.u16 	%r6431, %rs25207;
	cvt.u32.u16 	%r6432, %rs25206;
	prmt.b32 	%r6433, %r6432, %r6431, 0x3340U;
	prmt.b32 	%r6434, %r6433, %r6430, 0x5410U;
	cvt.u32.u16 	%r6435, %rs25205;
	cvt.u32.u16 	%r6436, %rs25204;
	prmt.b32 	%r6437, %r6436, %r6435, 0x3340U;
	cvt.u32.u16 	%r6438, %rs25203;
	cvt.u32.u16 	%r6439, %rs25202;
	prmt.b32 	%r6440, %r6439, %r6438, 0x3340U;
	prmt.b32 	%r6441, %r6440, %r6437, 0x5410U;
	st.local.v2.b32 	[%rd60+24], {%r6441, %r6434};
	cvt.u32.u16 	%r6442, %rs25217;
	cvt.u32.u16 	%r6443, %rs25216;
	prmt.b32 	%r6444, %r6443, %r6442, 0x3340U;
	cvt.u32.u16 	%r6445, %rs25215;
	cvt.u32.u16 	%r6446, %rs25214;
	prmt.b32 	%r6447, %r6446, %r6445, 0x3340U;
	prmt.b32 	%r6448, %r6447, %r6444, 0x5410U;
	cvt.u32.u16 	%r6449, %rs25213;
	cvt.u32.u16 	%r6450, %rs25212;
	prmt.b32 	%r6451, %r6450, %r6449, 0x3340U;
	cvt.u32.u16 	%r6452, %rs25211;
	cvt.u32.u16 	%r6453, %rs25210;
	prmt.b32 	%r6454, %r6453, %r6452, 0x3340U;
	prmt.b32 	%r6455, %r6454, %r6451, 0x5410U;
	st.local.v2.b32 	[%rd60+32], {%r6455, %r6448};
	cvt.u32.u16 	%r6456, %rs25225;
	cvt.u32.u16 	%r6457, %rs25224;
	prmt.b32 	%r6458, %r6457, %r6456, 0x3340U;
	cvt.u32.u16 	%r6459, %rs25223;
	cvt.u32.u16 	%r6460, %rs25222;
	prmt.b32 	%r6461, %r6460, %r6459, 0x3340U;
	prmt.b32 	%r6462, %r6461, %r6458, 0x5410U;
	cvt.u32.u16 	%r6463, %rs25221;
	cvt.u32.u16 	%r6464, %rs25220;
	prmt.b32 	%r6465, %r6464, %r6463, 0x3340U;
	cvt.u32.u16 	%r6466, %rs25219;
	cvt.u32.u16 	%r6467, %rs25218;
	prmt.b32 	%r6468, %r6467, %r6466, 0x3340U;
	prmt.b32 	%r6469, %r6468, %r6465, 0x5410U;
	st.local.v2.b32 	[%rd60+40], {%r6469, %r6462};
	cvt.u32.u16 	%r6470, %rs25233;
	cvt.u32.u16 	%r6471, %rs25232;
	prmt.b32 	%r6472, %r6471, %r6470, 0x3340U;
	cvt.u32.u16 	%r6473, %rs25231;
	cvt.u32.u16 	%r6474, %rs25230;
	prmt.b32 	%r6475, %r6474, %r6473, 0x3340U;
	prmt.b32 	%r6476, %r6475, %r6472, 0x5410U;
	cvt.u32.u16 	%r6477, %rs25229;
	cvt.u32.u16 	%r6478, %rs25228;
	prmt.b32 	%r6479, %r6478, %r6477, 0x3340U;
	cvt.u32.u16 	%r6480, %rs25227;
	cvt.u32.u16 	%r6481, %rs25226;
	prmt.b32 	%r6482, %r6481, %r6480, 0x3340U;
	prmt.b32 	%r6483, %r6482, %r6479, 0x5410U;
	st.local.v2.b32 	[%rd60+48], {%r6483, %r6476};
	st.local.v2.u8 	[%rd60+56], {%rs25234, %rs25235};
	st.local.u32 	[%rd60+60], %r33690;
	st.local.f64 	[%rd60+64], %fd513;
	mov.u32 	%r6484, %tid.x;
	shr.u32 	%r6485, %r6484, 5;
	setp.ne.s32 	%p112, %r6485, 7;
	@%p112 bra 	$L__BB1_1123;
	mov.u32 	%r33646, %r2134;
	mov.u16 	%rs24736, %rs25186;
	mov.u16 	%rs24737, %rs25187;
	mov.u16 	%rs24738, %rs25188;
	mov.u16 	%rs24739, %rs25189;
	mov.u16 	%rs24740, %rs25190;
	mov.u16 	%rs24741, %rs25191;
	mov.u16 	%rs24742, %rs25192;
	mov.u16 	%rs24743, %rs25193;
	mov.u16 	%rs24744, %rs25194;
	mov.u16 	%rs24745, %rs25195;
	mov.u16 	%rs24746, %rs25196;
	mov.u16 	%rs24747, %rs25197;
	mov.u16 	%rs24748, %rs25198;
	mov.u16 	%rs24749, %rs25199;
	mov.u16 	%rs24750, %rs25200;
	mov.u16 	%rs24751, %rs25201;
	mov.u16 	%rs24752, %rs25202;
	mov.u16 	%rs24753, %rs25203;
	mov.u16 	%rs24754, %rs25204;
	mov.u16 	%rs24755, %rs25205;
	mov.u16 	%rs24756, %rs25206;
	mov.u16 	%rs24757, %rs25207;
	mov.u16 	%rs24758, %rs25208;
	mov.u16 	%rs24759, %rs25209;
	mov.u16 	%rs24760, %rs25210;
	mov.u16 	%rs24761, %rs25211;
	mov.u16 	%rs24762, %rs25212;
	mov.u16 	%rs24763, %rs25213;
	mov.u16 	%rs24764, %rs25214;
	mov.u16 	%rs24765, %rs25215;
	mov.u16 	%rs24766, %rs25216;
	mov.u16 	%rs24767, %rs25217;
	mov.u16 	%rs24768, %rs25218;
	mov.u16 	%rs24769, %rs25219;
	mov.u16 	%rs24770, %rs25220;
	mov.u16 	%rs24771, %rs25221;
	mov.u16 	%rs24772, %rs25222;
	mov.u16 	%rs24773, %rs25223;
	mov.u16 	%rs24774, %rs25224;
	mov.u16 	%rs24775, %rs25225;
	mov.u16 	%rs24776, %rs25226;
	mov.u16 	%rs24777, %rs25227;
	mov.u16 	%rs24778, %rs25228;
	mov.u16 	%rs24779, %rs25229;
	mov.u16 	%rs24780, %rs25230;
	mov.u16 	%rs24781, %rs25231;
	mov.u16 	%rs24782, %rs25232;
	mov.u16 	%rs24783, %rs25233;
	mov.u16 	%rs24784, %rs25234;
	mov.u16 	%rs24785, %rs25235;
	mov.u32 	%r33647, %r33690;
	mov.f64 	%fd504, %fd513;
$L__BB1_1123:
	ld.shared.u32 	%r6486, [_ZN6thrust24THRUST_300001_SM_1000_NS8cuda_cub4core6detail5shmemE+504];
	ld.shared.v4.b32 	{%r6487, %r6488, %r6489, %r6490}, [_ZN6thrust24THRUST_300001_SM_1000_NS8cuda_cub4core6detail5shmemE+512];
	bfe.u32 	%r6491, %r6487, 0, 8;
	cvt.u16.u32 	%rs25286, %r6491;
	bfe.u32 	%r6492, %r6487, 8, 8;
	cvt.u16.u32 	%rs25287, %r6492;
	bfe.u32 	%r6493, %r6487, 16, 8;
	cvt.u16.u32 	%rs25288, %r6493;
	bfe.u32 	%r6494, %r6487, 24, 8;
	cvt.u16.u32 	%rs25289, %r6494;
	bfe.u32 	%r6495, %r6488, 0, 8;
	cvt.u16.u32 	%rs25290, %r6495;
	bfe.u32 	%r6496, %r6488, 8, 8;
	cvt.u16.u32 	%rs25291, %r6496;
	bfe.u32 	%r6497, %r6488, 16, 8;
	cvt.u16.u32 	%rs25292, %r6497;
	bfe.u32 	%r6498, %r6488, 24, 8;
	cvt.u16.u32 	%rs25293, %r6498;
	bfe.u32 	%r6499, %r6489, 0, 8;
	cvt.u16.u32 	%rs25294, %r6499;
	bfe.u32 	%r6500, %r6489, 8, 8;
	cvt.u16.u32 	%rs25295, %r6500;
	bfe.u32 	%r6501, %r6489, 16, 8;
	cvt.u16.u32 	%rs25296, %r6501;
	bfe.u32 	%r6502, %r6489, 24, 8;
	cvt.u16.u32 	%rs25297, %r6502;
	bfe.u32 	%r6503, %r6490, 0, 8;
	cvt.u16.u32 	%rs25298, %r6503;
	bfe.u32 	%r6504, %r6490, 8, 8;
	cvt.u16.u32 	%rs25299, %r6504;
	bfe.u32 	%r6505, %r6490, 16, 8;
	cvt.u16.u32 	%rs25300, %r6505;
	bfe.u32 	%r6506, %r6490, 24, 8;
	cvt.u16.u32 	%rs25301, %r6506;
	ld.shared.v4.b32 	{%r6507, %r6508, %r6509, %r6510}, [_ZN6thrust24THRUST_300001_SM_1000_NS8cuda_cub4core6detail5shmemE+528];
	bfe.u32 	%r6511, %r6507, 0, 8;
	cvt.u16.u32 	%rs25302, %r6511;
	bfe.u32 	%r6512, %r6507, 8, 8;
	cvt.u16.u32 	%rs25303, %r6512;
	bfe.u32 	%r6513, %r6507, 16, 8;
	cvt.u16.u32 	%rs25304, %r6513;
	bfe.u32 	%r6514, %r6507, 24, 8;
	cvt.u16.u32 	%rs25305, %r6514;
	bfe.u32 	%r6515, %r6508, 0, 8;
	cvt.u16.u32 	%rs25306, %r6515;
	bfe.u32 	%r6516, %r6508, 8, 8;
	cvt.u16.u32 	%rs25307, %r6516;
	bfe.u32 	%r6517, %r6508, 16, 8;
	cvt.u16.u32 	%rs25308, %r6517;
	bfe.u32 	%r6518, %r6508, 24, 8;
	cvt.u16.u32 	%rs25309, %r6518;
	bfe.u32 	%r6519, %r6509, 0, 8;
	cvt.u16.u32 	%rs25310, %r6519;
	bfe.u32 	%r6520, %r6509, 8, 8;
	cvt.u16.u32 	%rs25311, %r6520;
	bfe.u32 	%r6521, %r6509, 16, 8;
	cvt.u16.u32 	%rs25312, %r6521;
	bfe.u32 	%r6522, %r6509, 24, 8;
	cvt.u16.u32 	%rs25313, %r6522;
	bfe.u32 	%r6523, %r6510, 0, 8;
	cvt.u16.u32 	%rs25314, %r6523;
	bfe.u32 	%r6524, %r6510, 8, 8;
	cvt.u16.u32 	%rs25315, %r6524;
	bfe.u32 	%r6525, %r6510, 16, 8;
	cvt.u16.u32 	%rs25316, %r6525;
	bfe.u32 	%r6526, %r6510, 24, 8;
	cvt.u16.u32 	%rs25317, %r6526;
	ld.shared.v4.b32 	{%r6527, %r6528, %r6529, %r6530}, [_ZN6thrust24THRUST_300001_SM_1000_NS8cuda_cub4core6detail5shmemE+544];
	bfe.u32 	%r6531, %r6527, 0, 8;
	cvt.u16.u32 	%rs25318, %r6531;
	bfe.u32 	%r6532, %r6527, 8, 8;
	cvt.u16.u32 	%rs25319, %r6532;
	bfe.u32 	%r6533, %r6527, 16, 8;
	cvt.u16.u32 	%rs25320, %r6533;
	bfe.u32 	%r6534, %r6527, 24, 8;
	cvt.u16.u32 	%rs25321, %r6534;
	bfe.u32 	%r6535, %r6528, 0, 8;
	cvt.u16.u32 	%rs25322, %r6535;
	bfe.u32 	%r6536, %r6528, 8, 8;
	cvt.u16.u32 	%rs25323, %r6536;
	bfe.u32 	%r6537, %r6528, 16, 8;
	cvt.u16.u32 	%rs25324, %r6537;
	bfe.u32 	%r6538, %r6528, 24, 8;
	cvt.u16.u32 	%rs25325, %r6538;
	bfe.u32 	%r6539, %r6529, 0, 8;
	cvt.u16.u32 	%rs25326, %r6539;
	bfe.u32 	%r6540, %r6529, 8, 8;
	cvt.u16.u32 	%rs25327, %r6540;
	bfe.u32 	%r6541, %r6529, 16, 8;
	cvt.u16.u32 	%rs25328, %r6541;
	bfe.u32 	%r6542, %r6529, 24, 8;
	cvt.u16.u32 	%rs25329, %r6542;
	bfe.u32 	%r6543, %r6530, 0, 8;
	cvt.u16.u32 	%rs25330, %r6543;
	bfe.u32 	%r6544, %r6530, 8, 8;
	cvt.u16.u32 	%rs25331, %r6544;
	bfe.u32 	%r6545, %r6530, 16, 8;
	cvt.u16.u32 	%rs25332, %r6545;
	bfe.u32 	%r6546, %r6530, 24, 8;
	cvt.u16.u32 	%rs25333, %r6546;
	ld.shared.v2.u8 	{%rs25334, %rs25335}, [_ZN6thrust24THRUST_300001_SM_1000_NS8cuda_cub4core6detail5shmemE+560];
	ld.shared.u32 	%r33699, [_ZN6thrust24THRUST_300001_SM_1000_NS8cuda_cub4core6detail5shmemE+564];
	ld.shared.f64 	%fd515, [_ZN6thrust24THRUST_300001_SM_1000_NS8cuda_cub4core6detail5shmemE+568];
	st.local.u32 	[%rd43], %r6486;
	st.local.v2.b32 	[%rd43+8], {%r6487, %r6488};
	st.local.v2.b32 	[%rd43+16], {%r6489, %r6490};
	st.local.v2.b32 	[%rd43+24], {%r6507, %r6508};
	st.local.v2.b32 	[%rd43+32], {%r6509, %r6510};
	st.local.v2.b32 	[%rd43+40], {%r6527, %r6528};
	st.local.v2.b32 	[%rd43+48], {%r6529, %r6530};
	st.local.v2.u8 	[%rd43+56], {%rs25334, %rs25335};
	st.local.u32 	[%rd43+60], %r33699;
	st.local.f64 	[%rd43+64], %fd515;
	add.s32 	%r2152, %r6486, %r2134;
	setp.ne.s32 	%p113, %r6486, 0;
	@%p113 bra 	$L__BB1_1135;
	mov.b16 	%rs16472, 0;
	st.local.u8 	[%rd42], %rs16472;
	add.s32 	%r6548, %r33699, %r33690;
	st.local.u32 	[%rd42+52], %r6548;
	add.f64 	%fd308, %fd513, %fd515;
	st.local.f64 	[%rd42+56], %fd308;
	mov.b32 	%r33693, 0;
$L__BB1_1125:
	mov.u32 	%r2153, %r33693;
	cvt.u64.u32 	%rd886, %r2153;
	add.s64 	%rd887, %rd42, %rd886;
	ld.local.u8 	%rs16473, [%rd887];
	setp.ne.s16 	%p114, %rs16473, 0;
	add.s32 	%r33693, %r2153, 1;
	@%p114 bra 	$L__BB1_1125;
	and.b16  	%rs16474, %rs25186, 255;
	setp.eq.s16 	%p115, %rs16474, 0;
	mov.u32 	%r33695, %r2153;
	@%p115 bra 	$L__BB1_1129;
	mov.b32 	%r33694, 0;
$L__BB1_1128:
	add.s32 	%r6550, %r33694, %r2153;
	cvt.u64.u32 	%rd888, %r6550;
	add.s64 	%rd889, %rd60, %rd888;
	ld.local.u8 	%rs16475, [%rd889+8];
	add.s64 	%rd890, %rd42, %rd888;
	st.local.u8 	[%rd890], %rs16475;
	add.s32 	%r2156, %r33694, 1;
	add.s32 	%r33695, %r2156, %r2153;
	cvt.u64.u32 	%rd891, %r33694;
	add.s64 	%rd892, %rd60, %rd891;
	ld.local.u8 	%rs16476, [%rd892+9];
	setp.ne.s16 	%p116, %rs16476, 0;
	mov.u32 	%r33694, %r2156;
	@%p116 bra 	$L__BB1_1128;
$L__BB1_1129:
	cvt.u64.u32 	%rd893, %r33695;
	add.s64 	%rd894, %rd42, %rd893;
	mov.b16 	%rs16477, 0;
	st.local.u8 	[%rd894+1], %rs16477;
	mov.b32 	%r33696, 0;
$L__BB1_1130:
	mov.u32 	%r2159, %r33696;
	cvt.u64.u32 	%rd895, %r2159;
	add.s64 	%rd896, %rd42, %rd895;
	ld.local.u8 	%rs16478, [%rd896];
	setp.ne.s16 	%p117, %rs16478, 0;
	add.s32 	%r33696, %r2159, 1;
	@%p117 bra 	$L__BB1_1130;
	and.b16  	%rs16479, %rs25286, 255;
	setp.eq.s16 	%p118, %rs16479, 0;
	mov.u32 	%r33698, %r2159;
	@%p118 bra 	$L__BB1_1134;
	mov.b32 	%r33697, 0;
$L__BB1_1133:
	add.s32 	%r6553, %r33697, %r2159;
	cvt.u64.u32 	%rd897, %r6553;
	add.s64 	%rd898, %rd43, %rd897;
	ld.local.u8 	%rs16480, [%rd898+8];
	add.s64 	%rd899, %rd42, %rd897;
	st.local.u8 	[%rd899], %rs16480;
	add.s32 	%r2162, %r33697, 1;
	add.s32 	%r33698, %r2162, %r2159;
	cvt.u64.u32 	%rd900, %r33697;
	add.s64 	%rd901, %rd43, %rd900;
	ld.local.u8 	%rs16481, [%rd901+9];
	setp.ne.s16 	%p119, %rs16481, 0;
	mov.u32 	%r33697, %r2162;
	@%p119 bra 	$L__BB1_1133;
$L__BB1_1134:
	cvt.u64.u32 	%rd902, %r33698;
	add.s64 	%rd903, %rd42, %rd902;
	mov.b16 	%rs16482, 0;
	st.local.u8 	[%rd903+1], %rs16482;
	ld.local.v2.b32 	{%r6554, %r6555}, [%rd42];
	bfe.u32 	%r6556, %r6554, 0, 8;
	cvt.u16.u32 	%rs25286, %r6556;
	bfe.u32 	%r6557, %r6554, 8, 8;
	cvt.u16.u32 	%rs25287, %r6557;
	bfe.u32 	%r6558, %r6554, 16, 8;
	cvt.u16.u32 	%rs25288, %r6558;
	bfe.u32 	%r6559, %r6554, 24, 8;
	cvt.u16.u32 	%rs25289, %r6559;
	bfe.u32 	%r6560, %r6555, 0, 8;
	cvt.u16.u32 	%rs25290, %r6560;
	bfe.u32 	%r6561, %r6555, 8, 8;
	cvt.u16.u32 	%rs25291, %r6561;
	bfe.u32 	%r6562, %r6555, 16, 8;
	cvt.u16.u32 	%rs25292, %r6562;
	bfe.u32 	%r6563, %r6555, 24, 8;
	cvt.u16.u32 	%rs25293, %r6563;
	ld.local.v2.b32 	{%r6564, %r6565}, [%rd42+8];
	bfe.u32 	%r6566, %r6564, 0, 8;
	cvt.u16.u32 	%rs25294, %r6566;
	bfe.u32 	%r6567, %r6564, 8, 8;
	cvt.u16.u32 	%rs25295, %r6567;
	bfe.u32 	%r6568, %r6564, 16, 8;
	cvt.u16.u32 	%rs25296, %r6568;
	bfe.u32 	%r6569, %r6564, 24, 8;
	cvt.u16.u32 	%rs25297, %r6569;
	bfe.u32 	%r6570, %r6565, 0, 8;
	cvt.u16.u32 	%rs25298, %r6570;
	bfe.u32 	%r6571, %r6565, 8, 8;
	cvt.u16.u32 	%rs25299, %r6571;
	bfe.u32 	%r6572, %r6565, 16, 8;
	cvt.u16.u32 	%rs25300, %r6572;
	bfe.u32 	%r6573, %r6565, 24, 8;
	cvt.u16.u32 	%rs25301, %r6573;
	ld.local.v2.b32 	{%r6574, %r6575}, [%rd42+16];
	bfe.u32 	%r6576, %r6574, 0, 8;
	cvt.u16.u32 	%rs25302, %r6576;
	bfe.u32 	%r6577, %r6574, 8, 8;
	cvt.u16.u32 	%rs25303, %r6577;
	bfe.u32 	%r6578, %r6574, 16, 8;
	cvt.u16.u32 	%rs25304, %r6578;
	bfe.u32 	%r6579, %r6574, 24, 8;
	cvt.u16.u32 	%rs25305, %r6579;
	bfe.u32 	%r6580, %r6575, 0, 8;
	cvt.u16.u32 	%rs25306, %r6580;
	bfe.u32 	%r6581, %r6575, 8, 8;
	cvt.u16.u32 	%rs25307, %r6581;
	bfe.u32 	%r6582, %r6575, 16, 8;
	cvt.u16.u32 	%rs25308, %r6582;
	bfe.u32 	%r6583, %r6575, 24, 8;
	cvt.u16.u32 	%rs25309, %r6583;
	ld.local.v2.b32 	{%r6584, %r6585}, [%rd42+24];
	bfe.u32 	%r6586, %r6584, 0, 8;
	cvt.u16.u32 	%rs25310, %r6586;
	bfe.u32 	%r6587, %r6584, 8, 8;
	cvt.u16.u32 	%rs25311, %r6587;
	bfe.u32 	%r6588, %r6584, 16, 8;
	cvt.u16.u32 	%rs25312, %r6588;
	bfe.u32 	%r6589, %r6584, 24, 8;
	cvt.u16.u32 	%rs25313, %r6589;
	bfe.u32 	%r6590, %r6585, 0, 8;
	cvt.u16.u32 	%rs25314, %r6590;
	bfe.u32 	%r6591, %r6585, 8, 8;
	cvt.u16.u32 	%rs25315, %r6591;
	bfe.u32 	%r6592, %r6585, 16, 8;
	cvt.u16.u32 	%rs25316, %r6592;
	bfe.u32 	%r6593, %r6585, 24, 8;
	cvt.u16.u32 	%rs25317, %r6593;
	ld.local.v2.b32 	{%r6594, %r6595}, [%rd42+32];
	bfe.u32 	%r6596, %r6594, 0, 8;
	cvt.u16.u32 	%rs25318, %r6596;
	bfe.u32 	%r6597, %r6594, 8, 8;
	cvt.u16.u32 	%rs25319, %r6597;
	bfe.u32 	%r6598, %r6594, 16, 8;
	cvt.u16.u32 	%rs25320, %r6598;
	bfe.u32 	%r6599, %r6594, 24, 8;
	cvt.u16.u32 	%rs25321, %r6599;
	bfe.u32 	%r6600, %r6595, 0, 8;
	cvt.u16.u32 	%rs25322, %r6600;
	bfe.u32 	%r6601, %r6595, 8, 8;
	cvt.u16.u32 	%rs25323, %r6601;
	bfe.u32 	%r6602, %r6595, 16, 8;
	cvt.u16.u32 	%rs25324, %r6602;
	bfe.u32 	%r6603, %r6595, 24, 8;
	cvt.u16.u32 	%rs25325, %r6603;
	ld.local.v2.b32 	{%r6604, %r6605}, [%rd42+40];
	bfe.u32 	%r6606, %r6604, 0, 8;
	cvt.u16.u32 	%rs25326, %r6606;
	bfe.u32 	%r6607, %r6604, 8, 8;
	cvt.u16.u32 	%rs25327, %r6607;
	bfe.u32 	%r6608, %r6604, 16, 8;
	cvt.u16.u32 	%rs25328, %r6608;
	bfe.u32 	%r6609, %r6604, 24, 8;
	cvt.u16.u32 	%rs25329, %r6609;
	bfe.u32 	%r6610, %r6605, 0, 8;
	cvt.u16.u32 	%rs25330, %r6610;
	bfe.u32 	%r6611, %r6605, 8, 8;
	cvt.u16.u32 	%rs25331, %r6611;
	bfe.u32 	%r6612, %r6605, 16, 8;
	cvt.u16.u32 	%rs25332, %r6612;
	bfe.u32 	%r6613, %r6605, 24, 8;
	cvt.u16.u32 	%rs25333, %r6613;
	ld.local.v2.u8 	{%rs25334, %rs25335}, [%rd42+48];
	ld.local.u32 	%r33699, [%rd42+52];
	ld.local.f64 	%fd515, [%rd42+56];
$L__BB1_1135:
	st.local.u32 	[%rd60], %r2152;
	cvt.u32.u16 	%r6614, %rs25293;
	cvt.u32.u16 	%r6615, %rs25292;
	prmt.b32 	%r6616, %r6615, %r6614, 0x3340U;
	cvt.u32.u16 	%r6617, %rs25291;
	cvt.u32.u16 	%r6618, %rs25290;
	prmt.b32 	%r6619, %r6618, %r6617, 0x3340U;
	prmt.b32 	%r6620, %r6619, %r6616, 0x5410U;
	cvt.u32.u16 	%r6621, %rs25289;
	cvt.u32.u16 	%r6622, %rs25288;
	prmt.b32 	%r6623, %r6622, %r6621, 0x3340U;
	cvt.u32.u16 	%r6624, %rs25287;
	cvt.u32.u16 	%r6625, %rs25286;
	prmt.b32 	%r6626, %r6625, %r6624, 0x3340U;
	prmt.b32 	%r6627, %r6626, %r6623, 0x5410U;
	st.local.v2.b32 	[%rd60+8], {%r6627, %r6620};
	cvt.u32.u16 	%r6628, %rs25301;
	cvt.u32.u16 	%r6629, %rs25300;
	prmt.b32 	%r6630, %r6629, %r6628, 0x3340U;
	cvt.u32.u16 	%r6631, %rs25299;
	cvt.u32.u16 	%r6632, %rs25298;
	prmt.b32 	%r6633, %r6632, %r6631, 0x3340U;
	prmt.b32 	%r6634, %r6633, %r6630, 0x5410U;
	cvt.u32.u16 	%r6635, %rs25297;
	cvt.u32.u16 	%r6636, %rs25296;
	prmt.b32 	%r6637, %r6636, %r6635, 0x3340U;
	cvt.u32.u16 	%r6638, %rs25295;
	cvt.u32.u16 	%r6639, %rs25294;
	prmt.b32 	%r6640, %r6639, %r6638, 0x3340U;
	prmt.b32 	%r6641, %r6640, %r6637, 0x5410U;
	st.local.v2.b32 	[%rd60+16], {%r6641, %r6634};
	cvt.u32.u16 	%r6642, %rs25309;
	cvt.u32.u16 	%r6643, %rs25308;
	prmt.b32 	%r6644, %r6643, %r6642, 0x3340U;
	cvt.u32.u16 	%r6645, %rs25307;
	cvt.u32.u16 	%r6646, %rs25306;
	prmt.b32 	%r6647, %r6646, %r6645, 0x3340U;
	prmt.b32 	%r6648, %r6647, %r6644, 0x5410U;
	cvt.u32.u16 	%r6649, %rs25305;
	cvt.u32.u16 	%r6650, %rs25304;
	prmt.b32 	%r6651, %r6650, %r6649, 0x3340U;
	cvt.u32.u16 	%r6652, %rs25303;
	cvt.u32.u16 	%r6653, %rs25302;
	prmt.b32 	%r6654, %r6653, %r6652, 0x3340U;
	prmt.b32 	%r6655, %r6654, %r6651, 0x5410U;
	st.local.v2.b32 	[%rd60+24], {%r6655, %r6648};
	cvt.u32.u16 	%r6656, %rs25317;
	cvt.u32.u16 	%r6657, %rs25316;
	prmt.b32 	%r6658, %r6657, %r6656, 0x3340U;
	cvt.u32.u16 	%r6659, %rs25315;
	cvt.u32.u16 	%r6660, %rs25314;
	prmt.b32 	%r6661, %r6660, %r6659, 0x3340U;
	prmt.b32 	%r6662, %r6661, %r6658, 0x5410U;
	cvt.u32.u16 	%r6663, %rs25313;
	cvt.u32.u16 	%r6664, %rs25312;
	prmt.b32 	%r6665, %r6664, %r6663, 0x3340U;
	cvt.u32.u16 	%r6666, %rs25311;
	cvt.u32.u16 	%r6667, %rs25310;
	prmt.b32 	%r6668, %r6667, %r6666, 0x3340U;
	prmt.b32 	%r6669, %r6668, %r6665, 0x5410U;
	st.local.v2.b32 	[%rd60+32], {%r6669, %r6662};
	cvt.u32.u16 	%r6670, %rs25325;
	cvt.u32.u16 	%r6671, %rs25324;
	prmt.b32 	%r6672, %r6671, %r6670, 0x3340U;
	cvt.u32.u16 	%r6673, %rs25323;
	cvt.u32.u16 	%r6674, %rs25322;
	prmt.b32 	%r6675, %r6674, %r6673, 0x3340U;
	prmt.b32 	%r6676, %r6675, %r6672, 0x5410U;
	cvt.u32.u16 	%r6677, %rs25321;
	cvt.u32.u16 	%r6678, %rs25320;
	prmt.b32 	%r6679, %r6678, %r6677, 0x3340U;
	cvt.u32.u16 	%r6680, %rs25319;
	cvt.u32.u16 	%r6681, %rs25318;
	prmt.b32 	%r6682, %r6681, %r6680, 0x3340U;
	prmt.b32 	%r6683, %r6682, %r6679, 0x5410U;
	st.local.v2.b32 	[%rd60+40], {%r6683, %r6676};
	cvt.u32.u16 	%r6684, %rs25333;
	cvt.u32.u16 	%r6685, %rs25332;
	prmt.b32 	%r6686, %r6685, %r6684, 0x3340U;
	cvt.u32.u16 	%r6687, %rs25331;
	cvt.u32.u16 	%r6688, %rs25330;
	prmt.b32 	%r6689, %r6688, %r6687, 0x3340U;
	prmt.b32 	%r6690, %r6689, %r6686, 0x5410U;
	cvt.u32.u16 	%r6691, %rs25329;
	cvt.u32.u16 	%r6692, %rs25328;
	prmt.b32 	%r6693, %r6692, %r6691, 0x3340U;
	cvt.u32.u16 	%r6694, %rs25327;
	cvt.u32.u16 	%r6695, %rs25326;
	prmt.b32 	%r6696, %r6695, %r6694, 0x3340U;
	prmt.b32 	%r6697, %r6696, %r6693, 0x5410U;
	st.local.v2.b32 	[%rd60+48], {%r6697, %r6690};
	st.local.v2.u8 	[%rd60+56], {%rs25334, %rs25335};
	st.local.u32 	[%rd60+60], %r33699;
	st.local.f64 	[%rd60+64], %fd515;
	st.local.u32 	[%rd59], %r33646;
	cvt.u32.u16 	%r6698, %rs24743;
	cvt.u32.u16 	%r6699, %rs24742;
	prmt.b32 	%r6700, %r6699, %r6698, 0x3340U;
	cvt.u32.u16 	%r6701, %rs24741;
	cvt.u32.u16 	%r6702, %rs24740;
	prmt.b32 	%r6703, %r6702, %r6701, 0x3340U;
	prmt.b32 	%r6704, %r6703, %r6700, 0x5410U;
	cvt.u32.u16 	%r6705, %rs24739;
	cvt.u32.u16 	%r6706, %rs24738;
	prmt.b32 	%r6707, %r6706, %r6705, 0x3340U;
	cvt.u32.u16 	%r6708, %rs24737;
	cvt.u32.u16 	%r6709, %rs24736;
	prmt.b32 	%r6710, %r6709, %r6708, 0x3340U;
	prmt.b32 	%r6711, %r6710, %r6707, 0x5410U;
	st.local.v2.b32 	[%rd59+8], {%r6711, %r6704};
	cvt.u32.u16 	%r6712, %rs24751;
	cvt.u32.u16 	%r6713, %rs24750;
	prmt.b32 	%r6714, %r6713, %r6712, 0x3340U;
	cvt.u32.u16 	%r6715, %rs24749;
	cvt.u32.u16 	%r6716, %rs24748;
	prmt.b32 	%r6717, %r6716, %r6715, 0x3340U;
	prmt.b32 	%r6718, %r6717, %r6714, 0x5410U;
	cvt.u32.u16 	%r6719, %rs24747;
	cvt.u32.u16 	%r6720, %rs24746;
	prmt.b32 	%r6721, %r6720, %r6719, 0x3340U;
	cvt.u32.u16 	%r6722, %rs24745;
	cvt.u32.u16 	%r6723, %rs24744;
	prmt.b32 	%r6724, %r6723, %r6722, 0x3340U;
	prmt.b32 	%r6725, %r6724, %r6721, 0x5410U;
	st.local.v2.b32 	[%rd59+16], {%r6725, %r6718};
	cvt.u32.u16 	%r6726, %rs24759;
	cvt.u32.u16 	%r6727, %rs24758;
	prmt.b32 	%r6728, %r6727, %r6726, 0x3340U;
	cvt.u32.u16 	%r6729, %rs24757;
	cvt.u32.u16 	%r6730, %rs24756;
	prmt.b32 	%r6731, %r6730, %r6729, 0x3340U;
	prmt.b32 	%r6732, %r6731, %r6728, 0x5410U;
	cvt.u32.u16 	%r6733, %rs24755;
	cvt.u32.u16 	%r6734, %rs24754;
	prmt.b32 	%r6735, %r6734, %r6733, 0x3340U;
	cvt.u32.u16 	%r6736, %rs24753;
	cvt.u32.u16 	%r6737, %rs24752;
	prmt.b32 	%r6738, %r6737, %r6736, 0x3340U;
	prmt.b32 	%r6739, %r6738, %r6735, 0x5410U;
	st.local.v2.b32 	[%rd59+24], {%r6739, %r6732};
	cvt.u32.u16 	%r6740, %rs24767;
	cvt.u32.u16 	%r6741, %rs24766;
	prmt.b32 	%r6742, %r6741, %r6740, 0x3340U;
	cvt.u32.u16 	%r6743, %rs24765;
	cvt.u32.u16 	%r6744, %rs24764;
	prmt.b32 	%r6745, %r6744, %r6743, 0x3340U;
	prmt.b32 	%r6746, %r6745, %r6742, 0x5410U;
	cvt.u32.u16 	%r6747, %rs24763;
	cvt.u32.u16 	%r6748, %rs24762;
	prmt.b32 	%r6749, %r6748, %r6747, 0x3340U;
	cvt.u32.u16 	%r6750, %rs24761;
	cvt.u32.u16 	%r6751, %rs24760;
	prmt.b32 	%r6752, %r6751, %r6750, 0x3340U;
	prmt.b32 	%r6753, %r6752, %r6749, 0x5410U;
	st.local.v2.b32 	[%rd59+32], {%r6753, %r6746};
	cvt.u32.u16 	%r6754, %rs24775;
	cvt.u32.u16 	%r6755, %rs24774;
	prmt.b32 	%r6756, %r6755, %r6754, 0x3340U;
	cvt.u32.u16 	%r6757, %rs24773;
	cvt.u32.u16 	%r6758, %rs24772;
	prmt.b32 	%r6759, %r6758, %r6757, 0x3340U;
	prmt.b32 	%r6760, %r6759, %r6756, 0x5410U;
	cvt.u32.u16 	%r6761, %rs24771;
	cvt.u32.u16 	%r6762, %rs24770;
	prmt.b32 	%r6763, %r6762, %r6761, 0x3340U;
	cvt.u32.u16 	%r6764, %rs24769;
	cvt.u32.u16 	%r6765, %rs24768;
	prmt.b32 	%r6766, %r6765, %r6764, 0x3340U;
	prmt.b32 	%r6767, %r6766, %r6763, 0x5410U;
	st.local.v2.b32 	[%rd59+40], {%r6767, %r6760};
	cvt.u32.u16 	%r6768, %rs24783;
	cvt.u32.u16 	%r6769, %rs24782;
	prmt.b32 	%r6770, %r6769, %r6768, 0x3340U;
	cvt.u32.u16 	%r6771, %rs24781;
	cvt.u32.u16 	%r6772, %rs24780;
	prmt.b32 	%r6773, %r6772, %r6771, 0x3340U;
	prmt.b32 	%r6774, %r6773, %r6770, 0x5410U;
	cvt.u32.u16 	%r6775, %rs24779;
	cvt.u32.u16 	%r6776, %rs24778;
	prmt.b32 	%r6777, %r6776, %r6775, 0x3340U;
	cvt.u32.u16 	%r6778, %rs24777;
	cvt.u32.u16 	%r6779, %rs24776;
	prmt.b32 	%r6780, %r6779, %r6778, 0x3340U;
	prmt.b32 	%r6781, %r6780, %r6777, 0x5410U;
	st.local.v2.b32 	[%rd59+48], {%r6781, %r6774};
	st.local.v2.u8 	[%rd59+56], {%rs24784, %rs24785};
	st.local.u32 	[%rd59+60], %r33647;
	st.local.f64 	[%rd59+64], %fd504;
	mov.u32 	%r6782, %tid.x;
	setp.gt.u32 	%p120, %r6782, 31;
	@%p120 bra 	$L__BB1_1140;
	mov.u32 	%r7018, %tid.x;
	setp.eq.s32 	%p129, %r7018, 0;
	st.local.u32 	[%rd39], %r2152;
	cvt.u32.u16 	%r7019, %rs25293;
	cvt.u32.u16 	%r7020, %rs25292;
	prmt.b32 	%r7021, %r7020, %r7019, 0x3340U;
	cvt.u32.u16 	%r7022, %rs25291;
	cvt.u32.u16 	%r7023, %rs25290;
	prmt.b32 	%r7024, %r7023, %r7022, 0x3340U;
	prmt.b32 	%r7025, %r7024, %r7021, 0x5410U;
	cvt.u32.u16 	%r7026, %rs25289;
	cvt.u32.u16 	%r7027, %rs25288;
	prmt.b32 	%r7028, %r7027, %r7026, 0x3340U;
	cvt.u32.u16 	%r7029, %rs25287;
	cvt.u32.u16 	%r7030, %rs25286;
	prmt.b32 	%r7031, %r7030, %r7029, 0x3340U;
	prmt.b32 	%r7032, %r7031, %r7028, 0x5410U;
	st.local.v2.b32 	[%rd39+8], {%r7032, %r7025};
	cvt.u32.u16 	%r7033, %rs25301;
	cvt.u32.u16 	%r7034, %rs25300;
	prmt.b32 	%r7035, %r7034, %r7033, 0x3340U;
	cvt.u32.u16 	%r7036, %rs25299;
	cvt.u32.u16 	%r7037, %rs25298;
	prmt.b32 	%r7038, %r7037, %r7036, 0x3340U;
	prmt.b32 	%r7039, %r7038, %r7035, 0x5410U;
	cvt.u32.u16 	%r7040, %rs25297;
	cvt.u32.u16 	%r7041, %rs25296;
	prmt.b32 	%r7042, %r7041, %r7040, 0x3340U;
	cvt.u32.u16 	%r7043, %rs25295;
	cvt.u32.u16 	%r7044, %rs25294;
	prmt.b32 	%r7045, %r7044, %r7043, 0x3340U;
	prmt.b32 	%r7046, %r7045, %r7042, 0x5410U;
	st.local.v2.b32 	[%rd39+16], {%r7046, %r7039};
	cvt.u32.u16 	%r7047, %rs25309;
	cvt.u32.u16 	%r7048, %rs25308;
	prmt.b32 	%r7049, %r7048, %r7047, 0x3340U;
	cvt.u32.u16 	%r7050, %rs25307;
	cvt.u32.u16 	%r7051, %rs25306;
	prmt.b32 	%r7052, %r7051, %r7050, 0x3340U;
	prmt.b32 	%r7053, %r7052, %r7049, 0x5410U;
	cvt.u32.u16 	%r7054, %rs25305;
	cvt.u32.u16 	%r7055, %rs25304;
	prmt.b32 	%r7056, %r7055, %r7054, 0x3340U;
	cvt.u32.u16 	%r7057, %rs25303;
	cvt.u32.u16 	%r7058, %rs25302;
	prmt.b32 	%r7059, %r7058, %r7057, 0x3340U;
	prmt.b32 	%r7060, %r7059, %r7056, 0x5410U;
	st.local.v2.b32 	[%rd39+24], {%r7060, %r7053};
	cvt.u32.u16 	%r7061, %rs25317;
	cvt.u32.u16 	%r7062, %rs25316;
	prmt.b32 	%r7063, %r7062, %r7061, 0x3340U;
	cvt.u32.u16 	%r7064, %rs25315;
	cvt.u32.u16 	%r7065, %rs25314;
	prmt.b32 	%r7066, %r7065, %r7064, 0x3340U;
	prmt.b32 	%r7067, %r7066, %r7063, 0x5410U;
	cvt.u32.u16 	%r7068, %rs25313;
	cvt.u32.u16 	%r7069, %rs25312;
	prmt.b32 	%r7070, %r7069, %r7068, 0x3340U;
	cvt.u32.u16 	%r7071, %rs25311;
	cvt.u32.u16 	%r7072, %rs25310;
	prmt.b32 	%r7073, %r7072, %r7071, 0x3340U;
	prmt.b32 	%r7074, %r7073, %r7070, 0x5410U;
	st.local.v2.b32 	[%rd39+32], {%r7074, %r7067};
	cvt.u32.u16 	%r7075, %rs25325;
	cvt.u32.u16 	%r7076, %rs25324;
	prmt.b32 	%r7077, %r7076, %r7075, 0x3340U;
	cvt.u32.u16 	%r7078, %rs25323;
	cvt.u32.u16 	%r7079, %rs25322;
	prmt.b32 	%r7080, %r7079, %r7078, 0x3340U;
	prmt.b32 	%r7081, %r7080, %r7077, 0x5410U;
	cvt.u32.u16 	%r7082, %rs25321;
	cvt.u32.u16 	%r7083, %rs25320;
	prmt.b32 	%r7084, %r7083, %r7082, 0x3340U;
	cvt.u32.u16 	%r7085, %rs25319;
	cvt.u32.u16 	%r7086, %rs25318;
	prmt.b32 	%r7087, %r7086, %r7085, 0x3340U;
	prmt.b32 	%r7088, %r7087, %r7084, 0x5410U;
	st.local.v2.b32 	[%rd39+40], {%r7088, %r7081};
	cvt.u32.u16 	%r7089, %rs25333;
	cvt.u32.u16 	%r7090, %rs25332;
	prmt.b32 	%r7091, %r7090, %r7089, 0x3340U;
	cvt.u32.u16 	%r7092, %rs25331;
	cvt.u32.u16 	%r7093, %rs25330;
	prmt.b32 	%r7094, %r7093, %r7092, 0x3340U;
	prmt.b32 	%r7095, %r7094, %r7091, 0x5410U;
	cvt.u32.u16 	%r7096, %rs25329;
	cvt.u32.u16 	%r7097, %rs25328;
	prmt.b32 	%r7098, %r7097, %r7096, 0x3340U;
	cvt.u32.u16 	%r7099, %rs25327;
	cvt.u32.u16 	%r7100, %rs25326;
	prmt.b32 	%r7101, %r7100, %r7099, 0x3340U;
	prmt.b32 	%r7102, %r7101, %r7098, 0x5410U;
	st.local.v2.b32 	[%rd39+48], {%r7102, %r7095};
	st.local.v2.u8 	[%rd39+56], {%rs25334, %rs25335};
	st.local.u32 	[%rd39+60], %r33699;
	st.local.f64 	[%rd39+64], %fd515;
	@%p129 bra 	$L__BB1_1137;
	bra.uni 	$L__BB1_1138;
$L__BB1_1137:
	st.shared.u32 	[_ZN6thrust24THRUST_300001_SM_1000_NS8cuda_cub4core6detail5shmemE+824], %r2152;
	cvt.u32.u16 	%r7104, %rs25300;
	cvt.u32.u16 	%r7105, %rs25301;
	prmt.b32 	%r7106, %r7104, %r7105, 0x3340U;
	cvt.u32.u16 	%r7107, %rs25299;
	cvt.u32.u16 	%r7108, %rs25298;
	prmt.b32 	%r7109, %r7108, %r7107, 0x3340U;
	prmt.b32 	%r7110, %r7109, %r7106, 0x5410U;
	cvt.u32.u16 	%r7111, %rs25296;
	cvt.u32.u16 	%r7112, %rs25297;
	prmt.b32 	%r7113, %r7111, %r7112, 0x3340U;
	cvt.u32.u16 	%r7114, %rs25295;
	cvt.u32.u16 	%r7115, %rs25294;
	prmt.b32 	%r7116, %r7115, %r7114, 0x3340U;
	prmt.b32 	%r7117, %r7116, %r7113, 0x5410U;
	cvt.u32.u16 	%r7118, %rs25292;
	cvt.u32.u16 	%r7119, %rs25293;
	prmt.b32 	%r7120, %r7118, %r7119, 0x3340U;
	cvt.u32.u16 	%r7121, %rs25291;
	cvt.u32.u16 	%r7122, %rs25290;
	prmt.b32 	%r7123, %r7122, %r7121, 0x3340U;
	prmt.b32 	%r7124, %r7123, %r7120, 0x5410U;
	cvt.u32.u16 	%r7125, %rs25288;
	cvt.u32.u16 	%r7126, %rs25289;
	prmt.b32 	%r7127, %r7125, %r7126, 0x3340U;
	cvt.u32.u16 	%r7128, %rs25287;
	cvt.u32.u16 	%r7129, %rs25286;
	prmt.b32 	%r7130, %r7129, %r7128, 0x3340U;
	prmt.b32 	%r7131, %r7130, %r7127, 0x5410U;
	st.shared.v4.b32 	[_ZN6thrust24THRUST_300001_SM_1000_NS8cuda_cub4core6detail5shmemE+832], {%r7131, %r7124, %r7117, %r7110};
	cvt.u32.u16 	%r7132, %rs25316;
	cvt.u32.u16 	%r7133, %rs25317;
	prmt.b32 	%r7134, %r7132, %r7133, 0x3340U;
	cvt.u32.u16 	%r7135, %rs25315;
	cvt.u32.u16 	%r7136, %rs25314;
	prmt.b32 	%r7137, %r7136, %r7135, 0x3340U;
	prmt.b32 	%r7138, %r7137, %r7134, 0x5410U;
	cvt.u32.u16 	%r7139, %rs25312;
	cvt.u32.u16 	%r7140, %rs25313;
	prmt.b32 	%r7141, %r7139, %r7140, 0x3340U;
	cvt.u32.u16 	%r7142, %rs25311;
	cvt.u32.u16 	%r7143, %rs25310;
	prmt.b32 	%r7144, %r7143, %r7142, 0x3340U;
	prmt.b32 	%r7145, %r7144, %r7141, 0x5410U;
	cvt.u32.u16 	%r7146, %rs25308;
	cvt.u32.u16 	%r7147, %rs25309;
	prmt.b32 	%r7148, %r7146, %r7147, 0x3340U;
	cvt.u32.u16 	%r7149, %rs25307;
	cvt.u32.u16 	%r7150, %rs25306;
	prmt.b32 	%r7151, %r7150, %r7149, 0x3340U;
	prmt.b32 	%r7152, %r7151, %r7148, 0x5410U;
	cvt.u32.u16 	%r7153, %rs25304;
	cvt.u32.u16 	%r7154, %rs25305;
	prmt.b32 	%r7155, %r7153, %r7154, 0x3340U;
	cvt.u32.u16 	%r7156, %rs25303;
	cvt.u32.u16 	%r7157, %rs25302;
	prmt.b32 	%r7158, %r7157, %r7156, 0x3340U;
	prmt.b32 	%r7159, %r7158, %r7155, 0x5410U;
	st.shared.v4.b32 	[_ZN6thrust24THRUST_300001_SM_1000_NS8cuda_cub4core6detail5shmemE+848], {%r7159, %r7152, %r7145, %r7138};
	cvt.u32.u16 	%r7160, %rs25332;
	cvt.u32.u16 	%r7161, %rs25333;
	prmt.b32 	%r7162, %r7160, %r7161, 0x3340U;
	cvt.u32.u16 	%r7163, %rs25331;
	cvt.u32.u16 	%r7164, %rs25330;
	prmt.b32 	%r7165, %r7164, %r7163, 0x3340U;
	prmt.b32 	%r7166, %r7165, %r7162, 0x5410U;
	cvt.u32.u16 	%r7167, %rs25328;
	cvt.u32.u16 	%r7168, %rs25329;
	prmt.b32 	%r7169, %r7167, %r7168, 0x3340U;
	cvt.u32.u16 	%r7170, %rs25327;
	cvt.u32.u16 	%r7171, %rs25326;
	prmt.b32 	%r7172, %r7171, %r7170, 0x3340U;
	prmt.b32 	%r7173, %r7172, %r7169, 0x5410U;
	cvt.u32.u16 	%r7174, %rs25324;
	cvt.u32.u16 	%r7175, %rs25325;
	prmt.b32 	%r7176, %r7174, %r7175, 0x3340U;
	cvt.u32.u16 	%r7177, %rs25323;
	cvt.u32.u16 	%r7178, %rs25322;
	prmt.b32 	%r7179, %r7178, %r7177, 0x3340U;
	prmt.b32 	%r7180, %r7179, %r7176, 0x5410U;
	cvt.u32.u16 	%r7181, %rs25320;
	cvt.u32.u16 	%r7182, %rs25321;
	prmt.b32 	%r7183, %r7181, %r7182, 0x3340U;
	cvt.u32.u16 	%r7184, %rs25319;
	cvt.u32.u16 	%r7185, %rs25318;
	prmt.b32 	%r7186, %r7185, %r7184, 0x3340U;
	prmt.b32 	%r7187, %r7186, %r7183, 0x5410U;
	st.shared.v4.b32 	[_ZN6thrust24THRUST_300001_SM_1000_NS8cuda_cub4core6detail5shmemE+864], {%r7187, %r7180, %r7173, %r7166};
	st.shared.v2.u8 	[_ZN6thrust24THRUST_300001_SM_1000_NS8cuda_cub4core6detail5shmemE+880], {%rs25334, %rs25335};
	st.shared.u32 	[_ZN6thrust24THRUST_300001_SM_1000_NS8cuda_cub4core6detail5shmemE+884], %r33699;
	st.shared.f64 	[_ZN6thrust24THRUST_300001_SM_1000_NS8cuda_cub4core6detail5shmemE+888], %fd515;
	ld.local.u64 	%rd941, [%rd191+8];
	mov.u32 	%r7188, %ctaid.x;
	mul.wide.u32 	%rd942, %r7188, 72;
	add.s64 	%rd943, %rd941, %rd942;
	add.s64 	%rd922, %rd943, 2304;
	and.b32  	%r7189, %r7129, 255;
	and.b16  	%rs16494, %rs25287, 255;
	mul.wide.u16 	%r7190, %rs16494, 256;
	or.b32  	%r7191, %r7190, %r7189;
	shl.b32 	%r7192, %r7125, 16;
	and.b32  	%r7193, %r7192, 16711680;
	or.b32  	%r7194, %r7191, %r7193;
	shl.b32 	%r7195, %r7126, 24;
	or.b32  	%r7196, %r7194, %r7195;
	and.b32  	%r7197, %r7122, 255;
	and.b16  	%rs16495, %rs25291, 255;
	mul.wide.u16 	%r7198, %rs16495, 256;
	or.b32  	%r7199, %r7198, %r7197;
	shl.b32 	%r7200, %r7118, 16;
	and.b32  	%r7201, %r7200, 16711680;
	or.b32  	%r7202, %r7199, %r7201;
	shl.b32 	%r7203, %r7119, 24;
	or.b32  	%r7204, %r7202, %r7203;
	and.b32  	%r7205, %r7115, 255;
	and.b16  	%rs16496, %rs25295, 255;
	mul.wide.u16 	%r7206, %rs16496, 256;
	or.b32  	%r7207, %r7206, %r7205;
	shl.b32 	%r7208, %r7111, 16;
	and.b32  	%r7209, %r7208, 16711680;
	or.b32  	%r7210, %r7207, %r7209;
	shl.b32 	%r7211, %r7112, 24;
	or.b32  	%r7212, %r7210, %r7211;
	and.b32  	%r7213, %r7108, 255;
	and.b16  	%rs16497, %rs25299, 255;
	mul.wide.u16 	%r7214, %rs16497, 256;
	or.b32  	%r7215, %r7214, %r7213;
	shl.b32 	%r7216, %r7104, 16;
	and.b32  	%r7217, %r7216, 16711680;
	or.b32  	%r7218, %r7215, %r7217;
	shl.b32 	%r7219, %r7105, 24;
	or.b32  	%r7220, %r7218, %r7219;
	and.b32  	%r7221, %r7157, 255;
	and.b16  	%rs16498, %rs25303, 255;
	mul.wide.u16 	%r7222, %rs16498, 256;
	or.b32  	%r7223, %r7222, %r7221;
	shl.b32 	%r7224, %r7153, 16;
	and.b32  	%r7225, %r7224, 16711680;
	or.b32  	%r7226, %r7223, %r7225;
	shl.b32 	%r7227, %r7154, 24;
	or.b32  	%r7228, %r7226, %r7227;
	and.b32  	%r7229, %r7150, 255;
	and.b16  	%rs16499, %rs25307, 255;
	mul.wide.u16 	%r7230, %rs16499, 256;
	or.b32  	%r7231, %r7230, %r7229;
	shl.b32 	%r7232, %r7146, 16;
	and.b32  	%r7233, %r7232, 16711680;
	or.b32  	%r7234, %r7231, %r7233;
	shl.b32 	%r7235, %r7147, 24;
	or.b32  	%r7236, %r7234, %r7235;
	and.b32  	%r7237, %r7143, 255;
	and.b16  	%rs16500, %rs25311, 255;
	mul.wide.u16 	%r7238, %rs16500, 256;
	or.b32  	%r7239, %r7238, %r7237;
	shl.b32 	%r7240, %r7139, 16;
	and.b32  	%r7241, %r7240, 16711680;
	or.b32  	%r7242, %r7239, %r7241;
	shl.b32 	%r7243, %r7140, 24;
	or.b32  	%r7244, %r7242, %r7243;
	and.b32  	%r7245, %r7136, 255;
	and.b16  	%rs16501, %rs25315, 255;
	mul.wide.u16 	%r7246, %rs16501, 256;
	or.b32  	%r7247, %r7246, %r7245;
	shl.b32 	%r7248, %r7132, 16;
	and.b32  	%r7249, %r7248, 16711680;
	or.b32  	%r7250, %r7247, %r7249;
	shl.b32 	%r7251, %r7133, 24;
	or.b32  	%r7252, %r7250, %r7251;
	and.b32  	%r7253, %r7185, 255;
	and.b16  	%rs16502, %rs25319, 255;
	mul.wide.u16 	%r7254, %rs16502, 256;
	or.b32  	%r7255, %r7254, %r7253;
	shl.b32 	%r7256, %r7181, 16;
	and.b32  	%r7257, %r7256, 16711680;
	or.b32  	%r7258, %r7255, %r7257;
	shl.b32 	%r7259, %r7182, 24;
	or.b32  	%r7260, %r7258, %r7259;
	and.b32  	%r7261, %r7178, 255;
	and.b16  	%rs16503, %rs25323, 255;
	mul.wide.u16 	%r7262, %rs16503, 256;
	or.b32  	%r7263, %r7262, %r7261;
	shl.b32 	%r7264, %r7174, 16;
	and.b32  	%r7265, %r7264, 16711680;
	or.b32  	%r7266, %r7263, %r7265;
	shl.b32 	%r7267, %r7175, 24;
	or.b32  	%r7268, %r7266, %r7267;
	and.b32  	%r7269, %r7171, 255;
	and.b16  	%rs16504, %rs25327, 255;
	mul.wide.u16 	%r7270, %rs16504, 256;
	or.b32  	%r7271, %r7270, %r7269;
	shl.b32 	%r7272, %r7167, 16;
	and.b32  	%r7273, %r7272, 16711680;
	or.b32  	%r7274, %r7271, %r7273;
	shl.b32 	%r7275, %r7168, 24;
	or.b32  	%r7276, %r7274, %r7275;
	and.b32  	%r7277, %r7164, 255;
	and.b16  	%rs16505, %rs25331, 255;
	mul.wide.u16 	%r7278, %rs16505, 256;
	or.b32  	%r7279, %r7278, %r7277;
	shl.b32 	%r7280, %r7160, 16;
	and.b32  	%r7281, %r7280, 16711680;
	or.b32  	%r7282, %r7279, %r7281;
	shl.b32 	%r7283, %r7161, 24;
	or.b32  	%r7284, %r7282, %r7283;
	cvt.u32.u16 	%r7285, %rs25334;
	and.b32  	%r7286, %r7285, 255;
	and.b16  	%rs16506, %rs25335, 255;
	mul.wide.u16 	%r7287, %rs16506, 256;
	or.b32  	%r7288, %r7287, %r7286;
	mov.b64 	%rd925, {%r7196, %r7204};
	mov.b64 	%rd927, {%r7212, %r7220};
	mov.b64 	%rd929, {%r7228, %r7236};
	mov.b64 	%rd931, {%r7244, %r7252};
	mov.b64 	%rd933, {%r7260, %r7268};
	mov.b64 	%rd935, {%r7276, %r7284};
	mov.b64 	%rd937, {%r7288, %r33699};
	mov.b64 	%rd923, {%r2152, %r7289};
	// begin inline asm
	st.cg.u64 [%rd922], %rd923;
	// end inline asm
	add.s64 	%rd924, %rd943, 2312;
	// begin inline asm
	st.cg.u64 [%rd924], %rd925;
	// end inline asm
	add.s64 	%rd926, %rd943, 2320;
	// begin inline asm
	st.cg.u64 [%rd926], %rd927;
	// end inline asm
	add.s64 	%rd928, %rd943, 2328;
	// begin inline asm
	st.cg.u64 [%rd928], %rd929;
	// end inline asm
	add.s64 	%rd930, %rd943, 2336;
	// begin inline asm
	st.cg.u64 [%rd930], %rd931;
	// end inline asm
	add.s64 	%rd932, %rd943, 2344;
	// begin inline asm
	st.cg.u64 [%rd932], %rd933;
	// end inline asm
	add.s64 	%rd934, %rd943, 2352;
	// begin inline asm
	st.cg.u64 [%rd934], %rd935;
	// end inline asm
	add.s64 	%rd936, %rd943, 2360;
	// begin inline asm
	st.cg.u64 [%rd936], %rd937;
	// end inline asm
	add.s64 	%rd938, %rd943, 2368;
	mov.b64 	%rd939, %fd515;
	// begin inline asm
	st.cg.u64 [%rd938], %rd939;
	// end inline asm
	ld.local.u64 	%rd944, [%rd191];
	mul.wide.u32 	%rd945, %r7188, 4;
	add.s64 	%rd946, %rd944, %rd945;
	add.s64 	%rd940, %rd946, 128;
	mov.b32 	%r7103, 100;
	// begin inline asm
	st.release.gpu.u32 [%rd940], %r7103;
	// end inline asm
$L__BB1_1138:
	mov.b32 	%r7290, 0;
	st.local.u32 	[%rd40+60], %r7290;
	mov.b64 	%rd947, 0;
	st.local.u64 	[%rd40+64], %rd947;
	mov.b16 	%rs16507, 0;
	st.local.u8 	[%rd40+8], %rs16507;
	mov.u32 	%r7291, %nctaid.x;
	setp.gt.u32 	%p130, %r7291, 499;
	@%p130 bra 	$L__BB1_1155;
	membar.cta;
	bra.uni 	$L__BB1_1156;
$L__BB1_1140:
	add.s32 	%r33708, %r33828, %r33646;
	setp.ne.s32 	%p121, %r33828, 0;
	@%p121 bra 	$L__BB1_1152;
	mov.b16 	%rs16483, 0;
	st.local.u8 	[%rd41], %rs16483;
	add.s32 	%r6784, %r33827, %r33647;
	st.local.u32 	[%rd41+52], %r6784;
	add.f64 	%fd309, %fd504, %fd542;
	st.local.f64 	[%rd41+56], %fd309;
	mov.b32 	%r33700, 0;
$L__BB1_1142:
	mov.u32 	%r2168, %r33700;
	cvt.u64.u32 	%rd904, %r2168;
	add.s64 	%rd905, %rd41, %rd904;
	ld.local.u8 	%rs16484, [%rd905];
	setp.ne.s16 	%p122, %rs16484, 0;
	add.s32 	%r33700, %r2168, 1;
	@%p122 bra 	$L__BB1_1142;
	and.b16  	%rs16485, %rs24736, 255;
	setp.eq.s16 	%p123, %rs16485, 0;
	mov.u32 	%r33702, %r2168;
	@%p123 bra 	$L__BB1_1146;
	mov.b32 	%r33701, 0;
$L__BB1_1145:
	add.s32 	%r6786, %r33701, %r2168;
	cvt.u64.u32 	%rd906, %r6786;
	add.s64 	%rd907, %rd59, %rd906;
	ld.local.u8 	%rs16486, [%rd907+8];
	add.s64 	%rd908, %rd41, %rd906;
	st.local.u8 	[%rd908], %rs16486;
	add.s32 	%r2171, %r33701, 1;
	add.s32 	%r33702, %r2171, %r2168;
	cvt.u64.u32 	%rd909, %r33701;
	add.s64 	%rd910, %rd59, %rd909;
	ld.local.u8 	%rs16487, [%rd910+9];
	setp.ne.s16 	%p124, %rs16487, 0;
	mov.u32 	%r33701, %r2171;
	@%p124 bra 	$L__BB1_1145;
$L__BB1_1146:
	cvt.u64.u32 	%rd911, %r33702;
	add.s64 	%rd912, %rd41, %rd911;
	mov.b16 	%rs16488, 0;
	st.local.u8 	[%rd912+1], %rs16488;
	mov.b32 	%r33703, 0;
$L__BB1_1147:
	mov.u32 	%r2174, %r33703;
	cvt.u64.u32 	%rd913, %r2174;
	add.s64 	%rd914, %rd41, %rd913;
	ld.local.u8 	%rs16489, [%rd914];
	setp.ne.s16 	%p125, %rs16489, 0;
	add.s32 	%r33703, %r2174, 1;
	@%p125 bra 	$L__BB1_1147;
	and.b16  	%rs16490, %rs26784, 255;
	setp.eq.s16 	%p126, %rs16490, 0;
	mov.u32 	%r33705, %r2174;
	@%p126 bra 	$L__BB1_1151;
	mov.b32 	%r33704, 0;
$L__BB1_1150:
	add.s32 	%r6789, %r33704, %r2174;
	cvt.u64.u32 	%rd915, %r6789;
	add.s64 	%rd916, %rd64, %rd915;
	ld.local.u8 	%rs16491, [%rd916+8];
	add.s64 	%rd917, %rd41, %rd915;
	st.local.u8 	[%rd917], %rs16491;
	add.s32 	%r2177, %r33704, 1;
	add.s32 	%r33705, %r2177, %r2174;
	cvt.u64.u32 	%rd918, %r33704;
	add.s64 	%rd919, %rd64, %rd918;
	ld.local.u8 	%rs16492, [%rd919+9];
	setp.ne.s16 	%p127, %rs16492, 0;
	mov.u32 	%r33704, %r2177;
	@%p127 bra 	$L__BB1_1150;
$L__BB1_1151:
	cvt.u64.u32 	%rd920, %r33705;
	add.s64 	%rd921, %rd41, %rd920;
	mov.b16 	%rs16493, 0;
	st.local.u8 	[%rd921+1], %rs16493;
	ld.local.v2.b32 	{%r6790, %r6791}, [%rd41];
	bfe.u32 	%r6792, %r6790, 0, 8;
	cvt.u16.u32 	%rs26784, %r6792;
	bfe.u32 	%r6793, %r6790, 8, 8;
	cvt.u16.u32 	%rs26783, %r6793;
	bfe.u32 	%r6794, %r6790, 16, 8;
	cvt.u16.u32 	%rs26782, %r6794;
	bfe.u32 	%r6795, %r6790, 24, 8;
	cvt.u16.u32 	%rs26781, %r6795;
	bfe.u32 	%r6796, %r6791, 0, 8;
	cvt.u16.u32 	%rs26780, %r6796;
	bfe.u32 	%r6797, %r6791, 8, 8;
	cvt.u16.u32 	%rs26779, %r6797;
	bfe.u32 	%r6798, %r6791, 16, 8;
	cvt.u16.u32 	%rs26778, %r6798;
	bfe.u32 	%r6799, %r6791, 24, 8;
	cvt.u16.u32 	%rs26777, %r6799;
	ld.local.v2.b32 	{%r6800, %r6801}, [%rd41+8];
	bfe.u32 	%r6802, %r6800, 0, 8;
	cvt.u16.u32 	%rs26776, %r6802;
	bfe.u32 	%r6803, %r6800, 8, 8;
	cvt.u16.u32 	%rs26775, %r6803;
	bfe.u32 	%r6804, %r6800, 16, 8;
	cvt.u16.u32 	%rs26774, %r6804;
	bfe.u32 	%r6805, %r6800, 24, 8;
	cvt.u16.u32 	%rs26773, %r6805;
	bfe.u32 	%r6806, %r6801, 0, 8;
	cvt.u16.u32 	%rs26772, %r6806;
	bfe.u32 	%r6807, %r6801, 8, 8;
	cvt.u16.u32 	%rs26771, %r6807;
	bfe.u32 	%r6808, %r6801, 16, 8;
	cvt.u16.u32 	%rs26770, %r6808;
	bfe.u32 	%r6809, %r6801, 24, 8;
	cvt.u16.u32 	%rs26769, %r6809;
	ld.local.v2.b32 	{%r6810, %r6811}, [%rd41+16];
	bfe.u32 	%r6812, %r6810, 0, 8;
	cvt.u16.u32 	%rs26768, %r6812;
	bfe.u32 	%r6813, %r6810, 8, 8;
	cvt.u16.u32 	%rs26767, %r6813;
	bfe.u32 	%r6814, %r6810, 16, 8;
	cvt.u16.u32 	%rs26766, %r6814;
	bfe.u32 	%r6815, %r6810, 24, 8;
	cvt.u16.u32 	%rs26765, %r6815;
	bfe.u32 	%r6816, %r6811, 0, 8;
	cvt.u16.u32 	%rs26764, %r6816;
	bfe.u32 	%r6817, %r6811, 8, 8;
	cvt.u16.u32 	%rs26763, %r6817;
	bfe.u32 	%r6818, %r6811, 16, 8;
	cvt.u16.u32 	%rs26762, %r6818;
	bfe.u32 	%r6819, %r6811, 24, 8;
	cvt.u16.u32 	%rs26761, %r6819;
	ld.local.v2.b32 	{%r6820, %r6821}, [%rd41+24];
	bfe.u32 	%r6822, %r6820, 0, 8;
	cvt.u16.u32 	%rs26760, %r6822;
	bfe.u32 	%r6823, %r6820, 8, 8;
	cvt.u16.u32 	%rs26759, %r6823;
	bfe.u32 	%r6824, %r6820, 16, 8;
	cvt.u16.u32 	%rs26758, %r6824;
	bfe.u32 	%r6825, %r6820, 24, 8;
	cvt.u16.u32 	%rs26757, %r6825;
	bfe.u32 	%r6826, %r6821, 0, 8;
	cvt.u16.u32 	%rs26756, %r6826;
	bfe.u32 	%r6827, %r6821, 8, 8;
	cvt.u16.u32 	%rs26755, %r6827;
	bfe.u32 	%r6828, %r6821, 16, 8;
	cvt.u16.u32 	%rs26754, %r6828;
	bfe.u32 	%r6829, %r6821, 24, 8;
	cvt.u16.u32 	%rs26753, %r6829;
	ld.local.v2.b32 	{%r6830, %r6831}, [%rd41+32];
	bfe.u32 	%r6832, %r6830, 0, 8;
	cvt.u16.u32 	%rs26752, %r6832;
	bfe.u32 	%r6833, %r6830, 8, 8;
	cvt.u16.u32 	%rs26751, %r6833;
	bfe.u32 	%r6834, %r6830, 16, 8;
	cvt.u16.u32 	%rs26750, %r6834;
	bfe.u32 	%r6835, %r6830, 24, 8;
	cvt.u16.u32 	%rs26749, %r6835;
	bfe.u32 	%r6836, %r6831, 0, 8;
	cvt.u16.u32 	%rs26748, %r6836;
	bfe.u32 	%r6837, %r6831, 8, 8;
	cvt.u16.u32 	%rs26747, %r6837;
	bfe.u32 	%r6838, %r6831, 16, 8;
	cvt.u16.u32 	%rs26746, %r6838;
	bfe.u32 	%r6839, %r6831, 24, 8;
	cvt.u16.u32 	%rs26745, %r6839;
	ld.local.v2.b32 	{%r6840, %r6841}, [%rd41+40];
	bfe.u32 	%r6842, %r6840, 0, 8;
	cvt.u16.u32 	%rs26744, %r6842;
	bfe.u32 	%r6843, %r6840, 8, 8;
	cvt.u16.u32 	%rs26743, %r6843;
	bfe.u32 	%r6844, %r6840, 16, 8;
	cvt.u16.u32 	%rs26742, %r6844;
	bfe.u32 	%r6845, %r6840, 24, 8;
	cvt.u16.u32 	%rs26741, %r6845;
	bfe.u32 	%r6846, %r6841, 0, 8;
	cvt.u16.u32 	%rs26740, %r6846;
	bfe.u32 	%r6847, %r6841, 8, 8;
	cvt.u16.u32 	%rs26739, %r6847;
	bfe.u32 	%r6848, %r6841, 16, 8;
	cvt.u16.u32 	%rs26738, %r6848;
	bfe.u32 	%r6849, %r6841, 24, 8;
	cvt.u16.u32 	%rs26737, %r6849;
	ld.local.v2.u8 	{%rs26736, %rs26735}, [%rd41+48];
	ld.local.u32 	%r33827, [%rd41+52];
	ld.local.f64 	%fd542, [%rd41+56];
$L__BB1_1152:
	st.local.u32 	[%rd64], %r33708;
	cvt.u32.u16 	%r6850, %rs26777;
	cvt.u32.u16 	%r6851, %rs26778;
	prmt.b32 	%r6852, %r6851, %r6850, 0x3340U;
	cvt.u32.u16 	%r6853, %rs26779;
	cvt.u32.u16 	%r6854, %rs26780;
	prmt.b32 	%r6855, %r6854, %r6853, 0x3340U;
	prmt.b32 	%r6856, %r6855, %r6852, 0x5410U;
	cvt.u32.u16 	%r6857, %rs26781;
	cvt.u32.u16 	%r6858, %rs26782;
	prmt.b32 	%r6859, %r6858, %r6857, 0x3340U;
	cvt.u32.u16 	%r6860, %rs26783;
	cvt.u32.u16 	%r6861, %rs26784;
	prmt.b32 	%r6862, %r6861, %r6860, 0x3340U;
	prmt.b32 	%r6863, %r6862, %r6859, 0x5410U;
	st.local.v2.b32 	[%rd64+8], {%r6863, %r6856};
	cvt.u32.u16 	%r6864, %rs26769;
	cvt.u32.u16 	%r6865, %rs26770;
	prmt.b32 	%r6866, %r6865, %r6864, 0x3340U;
	cvt.u32.u16 	%r6867, %rs26771;
	cvt.u32.u16 	%r6868, %rs26772;
	prmt.b32 	%r6869, %r6868, %r6867, 0x3340U;
	prmt.b32 	%r6870, %r6869, %r6866, 0x5410U;
	cvt.u32.u16 	%r6871, %rs26773;
	cvt.u32.u16 	%r6872, %rs26774;
	prmt.b32 	%r6873, %r6872, %r6871, 0x3340U;
	cvt.u32.u16 	%r6874, %rs26775;
	cvt.u32.u16 	%r6875, %rs26776;
	prmt.b32 	%r6876, %r6875, %r6874, 0x3340U;
	prmt.b32 	%r6877, %r6876, %r6873, 0x5410U;
	st.local.v2.b32 	[%rd64+16], {%r6877, %r6870};
	cvt.u32.u16 	%r6878, %rs26761;
	cvt.u32.u16 	%r6879, %rs26762;
	prmt.b32 	%r6880, %r6879, %r6878, 0x3340U;
	cvt.u32.u16 	%r6881, %rs26763;
	cvt.u32.u16 	%r6882, %rs26764;
	prmt.b32 	%r6883, %r6882, %r6881, 0x3340U;
	prmt.b32 	%r6884, %r6883, %r6880, 0x5410U;
	cvt.u32.u16 	%r6885, %rs26765;
	cvt.u32.u16 	%r6886, %rs26766;
	prmt.b32 	%r6887, %r6886, %r6885, 0x3340U;
	cvt.u32.u16 	%r6888, %rs26767;
	cvt.u32.u16 	%r6889, %rs26768;
	prmt.b32 	%r6890, %r6889, %r6888, 0x3340U;
	prmt.b32 	%r6891, %r6890, %r6887, 0x5410U;
	st.local.v2.b32 	[%rd64+24], {%r6891, %r6884};
	cvt.u32.u16 	%r6892, %rs26753;
	cvt.u32.u16 	%r6893, %rs26754;
	prmt.b32 	%r6894, %r6893, %r6892, 0x3340U;
	cvt.u32.u16 	%r6895, %rs26755;
	cvt.u32.u16 	%r6896, %rs26756;
	prmt.b32 	%r6897, %r6896, %r6895, 0x3340U;
	prmt.b32 	%r6898, %r6897, %r6894, 0x5410U;
	cvt.u32.u16 	%r6899, %rs26757;
	cvt.u32.u16 	%r6900, %rs26758;
	prmt.b32 	%r6901, %r6900, %r6899, 0x3340U;
	cvt.u32.u16 	%r6902, %rs26759;
	cvt.u32.u16 	%r6903, %rs26760;
	prmt.b32 	%r6904, %r6903, %r6902, 0x3340U;
	prmt.b32 	%r6905, %r6904, %r6901, 0x5410U;
	st.local.v2.b32 	[%rd64+32], {%r6905, %r6898};
	cvt.u32.u16 	%r6906, %rs26745;
	cvt.u32.u16 	%r6907, %rs26746;
	prmt.b32 	%r6908, %r6907, %r6906, 0x3340U;
	cvt.u32.u16 	%r6909, %rs26747;
	cvt.u32.u16 	%r6910, %rs26748;
	prmt.b32 	%r6911, %r6910, %r6909, 0x3340U;
	prmt.b32 	%r6912, %r6911, %r6908, 0x5410U;
	cvt.u32.u16 	%r6913, %rs26749;
	cvt.u32.u16 	%r6914, %rs26750;
	prmt.b32 	%r6915, %r6914, %r6913, 0x3340U;
	cvt.u32.u16 	%r6916, %rs26751;
	cvt.u32.u16 	%r6917, %rs26752;
	prmt.b32 	%r6918, %r6917, %r6916, 0x3340U;
	prmt.b32 	%r6919, %r6918, %r6915, 0x5410U;
	st.local.v2.b32 	[%rd64+40], {%r6919, %r6912};
	cvt.u32.u16 	%r6920, %rs26737;
	cvt.u32.u16 	%r6921, %rs26738;
	prmt.b32 	%r6922, %r6921, %r6920, 0x3340U;
	cvt.u32.u16 	%r6923, %rs26739;
	cvt.u32.u16 	%r6924, %rs26740;
	prmt.b32 	%r6925, %r6924, %r6923, 0x3340U;
	prmt.b32 	%r6926, %r6925, %r6922, 0x5410U;
	cvt.u32.u16 	%r6927, %rs26741;
	cvt.u32.u16 	%r6928, %rs26742;
	prmt.b32 	%r6929, %r6928, %r6927, 0x3340U;
	cvt.u32.u16 	%r6930, %rs26743;
	cvt.u32.u16 	%r6931, %rs26744;
	prmt.b32 	%r6932, %r6931, %r6930, 0x3340U;
	prmt.b32 	%r6933, %r6932, %r6929, 0x5410U;
	st.local.v2.b32 	[%rd64+48], {%r6933, %r6926};
	st.local.v2.u8 	[%rd64+56], {%rs26736, %rs26735};
	st.local.u32 	[%rd64+60], %r33827;
	st.local.f64 	[%rd64+64], %fd542;
	setp.ne.s32 	%p128, %r2757, 0;
	@%p128 bra 	$L__BB1_1154;
	st.local.u32 	[%rd64], %r33646;
	cvt.u32.u16 	%r6934, %rs24743;
	cvt.u32.u16 	%r6935, %rs24742;
	prmt.b32 	%r6936, %r6935, %r6934, 0x3340U;
	cvt.u32.u16 	%r6937, %rs24741;
	cvt.u32.u16 	%r6938, %rs24740;
	prmt.b32 	%r6939, %r6938, %r6937, 0x3340U;
	prmt.b32 	%r6940, %r6939, %r6936, 0x5410U;
	cvt.u32.u16 	%r6941, %rs24739;
	cvt.u32.u16 	%r6942, %rs24738;
	prmt.b32 	%r6943, %r6942, %r6941, 0x3340U;
	cvt.u32.u16 	%r6944, %rs24737;
	cvt.u32.u16 	%r6945, %rs24736;
	prmt.b32 	%r6946, %r6945, %r6944, 0x3340U;
	prmt.b32 	%r6947, %r6946, %r6943, 0x5410U;
	st.local.v2.b32 	[%rd64+8], {%r6947, %r6940};
	cvt.u32.u16 	%r6948, %rs24751;
	cvt.u32.u16 	%r6949, %rs24750;
	prmt.b32 	%r6950, %r6949, %r6948, 0x3340U;
	cvt.u32.u16 	%r6951, %rs24749;
	cvt.u32.u16 	%r6952, %rs24748;
	prmt.b32 	%r6953, %r6952, %r6951, 0x3340U;
	prmt.b32 	%r6954, %r6953, %r6950, 0x5410U;
	cvt.u32.u16 	%r6955, %rs24747;
	cvt.u32.u16 	%r6956, %rs24746;
	prmt.b32 	%r6957, %r6956, %r6955, 0x3340U;
	cvt.u32.u16 	%r6958, %rs24745;
	cvt.u32.u16 	%r6959, %rs24744;
	prmt.b32 	%r6960, %r6959, %r6958, 0x3340U;
	prmt.b32 	%r6961, %r6960, %r6957, 0x5410U;
	st.local.v2.b32 	[%rd64+16], {%r6961, %r6954};
	cvt.u32.u16 	%r6962, %rs24759;
	cvt.u32.u16 	%r6963, %rs24758;
	prmt.b32 	%r6964, %r6963, %r6962, 0x3340U;
	cvt.u32.u16 	%r6965, %rs24757;
	cvt.u32.u16 	%r6966, %rs24756;
	prmt.b32 	%r6967, %r6966, %r6965, 0x3340U;
	prmt.b32 	%r6968, %r6967, %r6964, 0x5410U;
	cvt.u32.u16 	%r6969, %rs24755;
	cvt.u32.u16 	%r6970, %rs24754;
	prmt.b32 	%r6971, %r6970, %r6969, 0x3340U;
	cvt.u32.u16 	%r6972, %rs24753;
	cvt.u32.u16 	%r6973, %rs24752;
	prmt.b32 	%r6974, %r6973, %r6972, 0x3340U;
	prmt.b32 	%r6975, %r6974, %r6971, 0x5410U;
	st.local.v2.b32 	[%rd64+24], {%r6975, %r6968};
	cvt.u32.u16 	%r6976, %rs24767;
	cvt.u32.u16 	%r6977, %rs24766;
	prmt.b32 	%r6978, %r6977, %r6976, 0x3340U;
	cvt.u32.u16 	%r6979, %rs24765;
	cvt.u32.u16 	%r6980, %rs24764;
	prmt.b32 	%r6981, %r6980, %r6979, 0x3340U;
	prmt.b32 	%r6982, %r6981, %r6978, 0x5410U;
	cvt.u32.u16 	%r6983, %rs24763;
	cvt.u32.u16 	%r6984, %rs24762;
	prmt.b32 	%r6985, %r6984, %r6983, 0x3340U;
	cvt.u32.u16 	%r6986, %rs24761;
	cvt.u32.u16 	%r6987, %rs24760;
	prmt.b32 	%r6988, %r6987, %r6986, 0x3340U;
	prmt.b32 	%r6989, %r6988, %r6985, 0x5410U;
	st.local.v2.b32 	[%rd64+32], {%r6989, %r6982};
	cvt.u32.u16 	%r6990, %rs24775;
	cvt.u32.u16 	%r6991, %rs24774;
	prmt.b32 	%r6992, %r6991, %r6990, 0x3340U;
	cvt.u32.u16 	%r6993, %rs24773;
	cvt.u32.u16 	%r6994, %rs24772;
	prmt.b32 	%r6995, %r6994, %r6993, 0x3340U;
	prmt.b32 	%r6996, %r6995, %r6992, 0x5410U;
	cvt.u32.u16 	%r6997, %rs24771;
	cvt.u32.u16 	%r6998, %rs24770;
	prmt.b32 	%r6999, %r6998, %r6997, 0x3340U;
	cvt.u32.u16 	%r7000, %rs24769;
	cvt.u32.u16 	%r7001, %rs24768;
	prmt.b32 	%r7002, %r7001, %r7000, 0x3340U;
	prmt.b32 	%r7003, %r7002, %r6999, 0x5410U;
	st.local.v2.b32 	[%rd64+40], {%r7003, %r6996};
	cvt.u32.u16 	%r7004, %rs24783;
	cvt.u32.u16 	%r7005, %rs24782;
	prmt.b32 	%r7006, %r7005, %r7004, 0x3340U;
	cvt.u32.u16 	%r7007, %rs24781;
	cvt.u32.u16 	%r7008, %rs24780;
	prmt.b32 	%r7009, %r7008, %r7007, 0x3340U;
	prmt.b32 	%r7010, %r7009, %r7006, 0x5410U;
	cvt.u32.u16 	%r7011, %rs24779;
	cvt.u32.u16 	%r7012, %rs24778;
	prmt.b32 	%r7013, %r7012, %r7011, 0x3340U;
	cvt.u32.u16 	%r7014, %rs24777;
	cvt.u32.u16 	%r7015, %rs24776;
	prmt.b32 	%r7016, %r7015, %r7014, 0x3340U;
	prmt.b32 	%r7017, %r7016, %r7013, 0x5410U;
	st.local.v2.b32 	[%rd64+48], {%r7017, %r7010};
	st.local.v2.u8 	[%rd64+56], {%rs24784, %rs24785};
	st.local.u32 	[%rd64+60], %r33647;
	st.local.f64 	[%rd64+64], %fd504;
	mov.f64 	%fd542, %fd504;
	mov.u32 	%r33827, %r33647;
	mov.u16 	%rs26735, %rs24785;
	mov.u16 	%rs26736, %rs24784;
	mov.u16 	%rs26737, %rs24783;
	mov.u16 	%rs26738, %rs24782;
	mov.u16 	%rs26739, %rs24781;
	mov.u16 	%rs26740, %rs24780;
	mov.u16 	%rs26741, %rs24779;
	mov.u16 	%rs26742, %rs24778;
	mov.u16 	%rs26743, %rs24777;
	mov.u16 	%rs26744, %rs24776;
	mov.u16 	%rs26745, %rs24775;
	mov.u16 	%rs26746, %rs24774;
	mov.u16 	%rs26747, %rs24773;
	mov.u16 	%rs26748, %rs24772;
	mov.u16 	%rs26749, %rs24771;
	mov.u16 	%rs26750, %rs24770;
	mov.u16 	%rs26751, %rs24769;
	mov.u16 	%rs26752, %rs24768;
	mov.u16 	%rs26753, %rs24767;
	mov.u16 	%rs26754, %rs24766;
	mov.u16 	%rs26755, %rs24765;
	mov.u16 	%rs26756, %rs24764;
	mov.u16 	%rs26757, %rs24763;
	mov.u16 	%rs26758, %rs24762;
	mov.u16 	%rs26759, %rs24761;
	mov.u16 	%rs26760, %rs24760;
	mov.u16 	%rs26761, %rs24759;
	mov.u16 	%rs26762, %rs24758;
	mov.u16 	%rs26763, %rs24757;
	mov.u16 	%rs26764, %rs24756;
	mov.u16 	%rs26765, %rs24755;
	mov.u16 	%rs26766, %rs24754;
	mov.u16 	%rs26767, %rs24753;
	mov.u16 	%rs26768, %rs24752;
	mov.u16 	%rs26769, %rs24751;
	mov.u16 	%rs26770, %rs24750;
	mov.u16 	%rs26771, %rs24749;
	mov.u16 	%rs26772, %rs24748;
	mov.u16 	%rs26773, %rs24747;
	mov.u16 	%rs26774, %rs24746;
	mov.u16 	%rs26775, %rs24745;
	mov.u16 	%rs26776, %rs24744;
	mov.u16 	%rs26777, %rs24743;
	mov.u16 	%rs26778, %rs24742;
	mov.u16 	%rs26779, %rs24741;
	mov.u16 	%rs26780, %rs24740;
	mov.u16 	%rs26781, %rs24739;
	mov.u16 	%rs26782, %rs24738;
	mov.u16 	%rs26783, %rs24737;
	mov.u16 	%rs26784, %rs24736;
	mov.u32 	%r33708, %r33646;
$L__BB1_1154:
	mov.u32 	%r33828, %r33708;
	bra.uni 	$L__BB1_1339;
$L__BB1_1155:
	mov.b32 	%r7292, 450;
	// begin inline asm
	nanosleep.u32 %r7292;
	// end inline asm
$L__BB1_1156:
	mov.u32 	%r7294, %tid.x;
	not.b32 	%r7295, %r7294;
	mov.u32 	%r7296, %ctaid.x;
	add.s32 	%r7297, %r7296, %r7295;
	mul.wide.s32 	%rd950, %r7297, 4;
$L__BB1_1157:
	ld.local.u64 	%rd949, [%rd191];
	add.s64 	%rd951, %rd949, %rd950;
	add.s64 	%rd948, %rd951, 128;
	// begin inline asm
	ld.relaxed.gpu.u32 %r33763, [%rd948];
	// end inline asm
	membar.gl;
	setp.eq.s32 	%p131, %r33763, 99;
	mov.b32 	%r7298, -1;
	vote.sync.any.pred 	%p132, %p131, %r7298;
	@%p132 bra 	$L__BB1_1157;
	mov.f64 	%fd518, 0d0000000000000000;
	mov.b32 	%r33710, 0;
	mov.b16 	%rs25436, 0;
	setp.eq.s32 	%p133, %r33763, 101;
	@%p133 bra 	$L__BB1_1161;
	setp.ne.s32 	%p134, %r33763, 100;
	@%p134 bra 	$L__BB1_1162;
	mov.u32 	%r7307, %tid.x;
	not.b32 	%r7308, %r7307;
	mov.u32 	%r7309, %ctaid.x;
	add.s32 	%r7310, %r7309, %r7308;
	ld.local.u64 	%rd1034, [%rd191+8];
	mul.wide.s32 	%rd1035, %r7310, 72;
	add.s64 	%rd1036, %rd1034, %rd1035;
	add.s64 	%rd1017, %rd1036, 2304;
	// begin inline asm
	ld.cg.u64 %rd1016, [%rd1017];
	// end inline asm
	add.s64 	%rd1019, %rd1036, 2312;
	// begin inline asm
	ld.cg.u64 %rd1018, [%rd1019];
	// end inline asm
	add.s64 	%rd1021, %rd1036, 2320;
	// begin inline asm
	ld.cg.u64 %rd1020, [%rd1021];
	// end inline asm
	add.s64 	%rd1023, %rd1036, 2328;
	// begin inline asm
	ld.cg.u64 %rd1022, [%rd1023];
	// end inline asm
	add.s64 	%rd1025, %rd1036, 2336;
	// begin inline asm
	ld.cg.u64 %rd1024, [%rd1025];
	// end inline asm
	add.s64 	%rd1027, %rd1036, 2344;
	// begin inline asm
	ld.cg.u64 %rd1026, [%rd1027];
	// end inline asm
	add.s64 	%rd1029, %rd1036, 2352;
	// begin inline asm
	ld.cg.u64 %rd1028, [%rd1029];
	// end inline asm
	add.s64 	%rd1031, %rd1036, 2360;
	// begin inline asm
	ld.cg.u64 %rd1030, [%rd1031];
	// end inline asm
	mov.b64 	{%r7311, %r33710}, %rd1030;
	add.s64 	%rd1033, %rd1036, 2368;
	// begin inline asm
	ld.cg.u64 %rd1032, [%rd1033];
	// end inline asm
	cvt.u32.u64 	%r33709, %rd1016;
	cvt.u16.u64 	%rs25436, %rd1018;
	shr.u64 	%rd1037, %rd1018, 8;
	cvt.u16.u64 	%rs25437, %rd1037;
	shr.u64 	%rd1038, %rd1018, 16;
	cvt.u16.u64 	%rs25438, %rd1038;
	shr.u64 	%rd1039, %rd1018, 24;
	cvt.u16.u64 	%rs25439, %rd1039;
	shr.u64 	%rd1040, %rd1018, 32;
	cvt.u16.u64 	%rs25440, %rd1040;
	shr.u64 	%rd1041, %rd1018, 40;
	cvt.u16.u64 	%rs25441, %rd1041;
	shr.u64 	%rd1042, %rd1018, 48;
	cvt.u16.u64 	%rs25442, %rd1042;
	shr.u64 	%rd1043, %rd1018, 56;
	cvt.u16.u64 	%rs25443, %rd1043;
	cvt.u16.u64 	%rs25444, %rd1020;
	shr.u64 	%rd1044, %rd1020, 8;
	cvt.u16.u64 	%rs25445, %rd1044;
	shr.u64 	%rd1045, %rd1020, 16;
	cvt.u16.u64 	%rs25446, %rd1045;
	shr.u64 	%rd1046, %rd1020, 24;
	cvt.u16.u64 	%rs25447, %rd1046;
	shr.u64 	%rd1047, %rd1020, 32;
	cvt.u16.u64 	%rs25448, %rd1047;
	shr.u64 	%rd1048, %rd1020, 40;
	cvt.u16.u64 	%rs25449, %rd1048;
	shr.u64 	%rd1049, %rd1020, 48;
	cvt.u16.u64 	%rs25450, %rd1049;
	shr.u64 	%rd1050, %rd1020, 56;
	cvt.u16.u64 	%rs25451, %rd1050;
	cvt.u16.u64 	%rs25452, %rd1022;
	shr.u64 	%rd1051, %rd1022, 8;
	cvt.u16.u64 	%rs25453, %rd1051;
	shr.u64 	%rd1052, %rd1022, 16;
	cvt.u16.u64 	%rs25454, %rd1052;
	shr.u64 	%rd1053, %rd1022, 24;
	cvt.u16.u64 	%rs25455, %rd1053;
	shr.u64 	%rd1054, %rd1022, 32;
	cvt.u16.u64 	%rs25456, %rd1054;
	shr.u64 	%rd1055, %rd1022, 40;
	cvt.u16.u64 	%rs25457, %rd1055;
	shr.u64 	%rd1056, %rd1022, 48;
	cvt.u16.u64 	%rs25458, %rd1056;
	shr.u64 	%rd1057, %rd1022, 56;
	cvt.u16.u64 	%rs25459, %rd1057;
	cvt.u16.u64 	%rs25460, %rd1024;
	shr.u64 	%rd1058, %rd1024, 8;
	cvt.u16.u64 	%rs25461, %rd1058;
	shr.u64 	%rd1059, %rd1024, 16;
	cvt.u16.u64 	%rs25462, %rd1059;
	shr.u64 	%rd1060, %rd1024, 24;
	cvt.u16.u64 	%rs25463, %rd1060;
	shr.u64 	%rd1061, %rd1024, 32;
	cvt.u16.u64 	%rs25464, %rd1061;
	shr.u64 	%rd1062, %rd1024, 40;
	cvt.u16.u64 	%rs25465, %rd1062;
	shr.u64 	%rd1063, %rd1024, 48;
	cvt.u16.u64 	%rs25466, %rd1063;
	shr.u64 	%rd1064, %rd1024, 56;
	cvt.u16.u64 	%rs25467, %rd1064;
	cvt.u16.u64 	%rs25468, %rd1026;
	shr.u64 	%rd1065, %rd1026, 8;
	cvt.u16.u64 	%rs25469, %rd1065;
	shr.u64 	%rd1066, %rd1026, 16;
	cvt.u16.u64 	%rs25470, %rd1066;
	shr.u64 	%rd1067, %rd1026, 24;
	cvt.u16.u64 	%rs25471, %rd1067;
	shr.u64 	%rd1068, %rd1026, 32;
	cvt.u16.u64 	%rs25472, %rd1068;
	shr.u64 	%rd1069, %rd1026, 40;
	cvt.u16.u64 	%rs25473, %rd1069;
	shr.u64 	%rd1070, %rd1026, 48;
	cvt.u16.u64 	%rs25474, %rd1070;
	shr.u64 	%rd1071, %rd1026, 56;
	cvt.u16.u64 	%rs25475, %rd1071;
	cvt.u16.u64 	%rs25476, %rd1028;
	shr.u64 	%rd1072, %rd1028, 8;
	cvt.u16.u64 	%rs25477, %rd1072;
	shr.u64 	%rd1073, %rd1028, 16;
	cvt.u16.u64 	%rs25478, %rd1073;
	shr.u64 	%rd1074, %rd1028, 24;
	cvt.u16.u64 	%rs25479, %rd1074;
	shr.u64 	%rd1075, %rd1028, 32;
	cvt.u16.u64 	%rs25480, %rd1075;
	shr.u64 	%rd1076, %rd1028, 40;
	cvt.u16.u64 	%rs25481, %rd1076;
	shr.u64 	%rd1077, %rd1028, 48;
	cvt.u16.u64 	%rs25482, %rd1077;
	shr.u64 	%rd1078, %rd1028, 56;
	cvt.u16.u64 	%rs25483, %rd1078;
	cvt.u16.u64 	%rs25484, %rd1030;
	shr.u64 	%rd1079, %rd1030, 8;
	cvt.u16.u64 	%rs25485, %rd1079;
	mov.b64 	%fd518, %rd1032;
	bra.uni 	$L__BB1_1162;
$L__BB1_1161:
	mov.u32 	%r7302, %tid.x;
	not.b32 	%r7303, %r7302;
	mov.u32 	%r7304, %ctaid.x;
	add.s32 	%r7305, %r7304, %r7303;
	ld.local.u64 	%rd970, [%rd191+16];
	mul.wide.s32 	%rd971, %r7305, 72;
	add.s64 	%rd972, %rd970, %rd971;
	add.s64 	%rd953, %rd972, 2304;
	// begin inline asm
	ld.cg.u64 %rd952, [%rd953];
	// end inline asm
	add.s64 	%rd955, %rd972, 2312;
	// begin inline asm
	ld.cg.u64 %rd954, [%rd955];
	// end inline asm
	add.s64 	%rd957, %rd972, 2320;
	// begin inline asm
	ld.cg.u64 %rd956, [%rd957];
	// end inline asm
	add.s64 	%rd959, %rd972, 2328;
	// begin inline asm
	ld.cg.u64 %rd958, [%rd959];
	// end inline asm
	add.s64 	%rd961, %rd972, 2336;
	// begin inline asm
	ld.cg.u64 %rd960, [%rd961];
	// end inline asm
	add.s64 	%rd963, %rd972, 2344;
	// begin inline asm
	ld.cg.u64 %rd962, [%rd963];
	// end inline asm
	add.s64 	%rd965, %rd972, 2352;
	// begin inline asm
	ld.cg.u64 %rd964, [%rd965];
	// end inline asm
	add.s64 	%rd967, %rd972, 2360;
	// begin inline asm
	ld.cg.u64 %rd966, [%rd967];
	// end inline asm
	mov.b64 	{%r7306, %r33710}, %rd966;
	add.s64 	%rd969, %rd972, 2368;
	// begin inline asm
	ld.cg.u64 %rd968, [%rd969];
	// end inline asm
	cvt.u32.u64 	%r33709, %rd952;
	cvt.u16.u64 	%rs25436, %rd954;
	shr.u64 	%rd973, %rd954, 8;
	cvt.u16.u64 	%rs25437, %rd973;
	shr.u64 	%rd974, %rd954, 16;
	cvt.u16.u64 	%rs25438, %rd974;
	shr.u64 	%rd975, %rd954, 24;
	cvt.u16.u64 	%rs25439, %rd975;
	shr.u64 	%rd976, %rd954, 32;
	cvt.u16.u64 	%rs25440, %rd976;
	shr.u64 	%rd977, %rd954, 40;
	cvt.u16.u64 	%rs25441, %rd977;
	shr.u64 	%rd978, %rd954, 48;
	cvt.u16.u64 	%rs25442, %rd978;
	shr.u64 	%rd979, %rd954, 56;
	cvt.u16.u64 	%rs25443, %rd979;
	cvt.u16.u64 	%rs25444, %rd956;
	shr.u64 	%rd980, %rd956, 8;
	cvt.u16.u64 	%rs25445, %rd980;
	shr.u64 	%rd981, %rd956, 16;
	cvt.u16.u64 	%rs25446, %rd981;
	shr.u64 	%rd982, %rd956, 24;
	cvt.u16.u64 	%rs25447, %rd982;
	shr.u64 	%rd983, %rd956, 32;
	cvt.u16.u64 	%rs25448, %rd983;
	shr.u64 	%rd984, %rd956, 40;
	cvt.u16.u64 	%rs25449, %rd984;
	shr.u64 	%rd985, %rd956, 48;
	cvt.u16.u64 	%rs25450, %rd985;
	shr.u64 	%rd986, %rd956, 56;
	cvt.u16.u64 	%rs25451, %rd986;
	cvt.u16.u64 	%rs25452, %rd958;
	shr.u64 	%rd987, %rd958, 8;
	cvt.u16.u64 	%rs25453, %rd987;
	shr.u64 	%rd988, %rd958, 16;
	cvt.u16.u64 	%rs25454, %rd988;
	shr.u64 	%rd989, %rd958, 24;
	cvt.u16.u64 	%rs25455, %rd989;
	shr.u64 	%rd990, %rd958, 32;
	cvt.u16.u64 	%rs25456, %rd990;
	shr.u64 	%rd991, %rd958, 40;
	cvt.u16.u64 	%rs25457, %rd991;
	shr.u64 	%rd992, %rd958, 48;
	cvt.u16.u64 	%rs25458, %rd992;
	shr.u64 	%rd993, %rd958, 56;
	cvt.u16.u64 	%rs25459, %rd993;
	cvt.u16.u64 	%rs25460, %rd960;
	shr.u64 	%rd994, %rd960, 8;
	cvt.u16.u64 	%rs25461, %rd994;
	shr.u64 	%rd995, %rd960, 16;
	cvt.u16.u64 	%rs25462, %rd995;
	shr.u64 	%rd996, %rd960, 24;
	cvt.u16.u64 	%rs25463, %rd996;
	shr.u64 	%rd997, %rd960, 32;
	cvt.u16.u64 	%rs25464, %rd997;
	shr.u64 	%rd998, %rd960, 40;
	cvt.u16.u64 	%rs25465, %rd998;
	shr.u64 	%rd999, %rd960, 48;
	cvt.u16.u64 	%rs25466, %rd999;
	shr.u64 	%rd1000, %rd960, 56;
	cvt.u16.u64 	%rs25467, %rd1000;
	cvt.u16.u64 	%rs25468, %rd962;
	shr.u64 	%rd1001, %rd962, 8;
	cvt.u16.u64 	%rs25469, %rd1001;
	shr.u64 	%rd1002, %rd962, 16;
	cvt.u16.u64 	%rs25470, %rd1002;
	shr.u64 	%rd1003, %rd962, 24;
	cvt.u16.u64 	%rs25471, %rd1003;
	shr.u64 	%rd1004, %rd962, 32;
	cvt.u16.u64 	%rs25472, %rd1004;
	shr.u64 	%rd1005, %rd962, 40;
	cvt.u16.u64 	%rs25473, %rd1005;
	shr.u64 	%rd1006, %rd962, 48;
	cvt.u16.u64 	%rs25474, %rd1006;
	shr.u64 	%rd1007, %rd962, 56;
	cvt.u16.u64 	%rs25475, %rd1007;
	cvt.u16.u64 	%rs25476, %rd964;
	shr.u64 	%rd1008, %rd964, 8;
	cvt.u16.u64 	%rs25477, %rd1008;
	shr.u64 	%rd1009, %rd964, 16;
	cvt.u16.u64 	%rs25478, %rd1009;
	shr.u64 	%rd1010, %rd964, 24;
	cvt.u16.u64 	%rs25479, %rd1010;
	shr.u64 	%rd1011, %rd964, 32;
	cvt.u16.u64 	%rs25480, %rd1011;
	shr.u64 	%rd1012, %rd964, 40;
	cvt.u16.u64 	%rs25481, %rd1012;
	shr.u64 	%rd1013, %rd964, 48;
	cvt.u16.u64 	%rs25482, %rd1013;
	shr.u64 	%rd1014, %rd964, 56;
	cvt.u16.u64 	%rs25483, %rd1014;
	cvt.u16.u64 	%rs25484, %rd966;
	shr.u64 	%rd1015, %rd966, 8;
	cvt.u16.u64 	%rs25485, %rd1015;
	mov.b64 	%fd518, %rd968;
$L__BB1_1162:
	mov.b32 	%r7402, -1;
	vote.sync.ballot.b32 	%r7403, %p133, %r7402;
	// begin inline asm
	mov.u32 %r7312, %lanemask_ge;
	// end inline asm
	and.b32  	%r7404, %r7403, %r7312;
	or.b32  	%r7405, %r7404, -2147483648;
	add.s32 	%r7406, %r7405, -1;
	not.b32 	%r7407, %r7405;
	and.b32  	%r7408, %r7407, %r7406;
	popc.b32 	%r2192, %r7408;
	cvt.u32.u16 	%r7409, %rs25436;
	and.b32  	%r7410, %r7409, 255;
	and.b16  	%rs16510, %rs25437, 255;
	mul.wide.u16 	%r7411, %rs16510, 256;
	or.b32  	%r7412, %r7411, %r7410;
	cvt.u32.u16 	%r7413, %rs25438;
	shl.b32 	%r7414, %r7413, 16;
	and.b32  	%r7415, %r7414, 16711680;
	or.b32  	%r7416, %r7412, %r7415;
	cvt.u32.u16 	%r7417, %rs25439;
	shl.b32 	%r7418, %r7417, 24;
	or.b32  	%r7324, %r7416, %r7418;
	cvt.u32.u16 	%r7419, %rs25440;
	and.b32  	%r7420, %r7419, 255;
	and.b16  	%rs16511, %rs25441, 255;
	mul.wide.u16 	%r7421, %rs16511, 256;
	or.b32  	%r7422, %r7421, %r7420;
	cvt.u32.u16 	%r7423, %rs25442;
	shl.b32 	%r7424, %r7423, 16;
	and.b32  	%r7425, %r7424, 16711680;
	or.b32  	%r7426, %r7422, %r7425;
	cvt.u32.u16 	%r7427, %rs25443;
	shl.b32 	%r7428, %r7427, 24;
	or.b32  	%r7329, %r7426, %r7428;
	cvt.u32.u16 	%r7429, %rs25444;
	and.b32  	%r7430, %r7429, 255;
	and.b16  	%rs16512, %rs25445, 255;
	mul.wide.u16 	%r7431, %rs16512, 256;
	or.b32  	%r7432, %r7431, %r7430;
	cvt.u32.u16 	%r7433, %rs25446;
	shl.b32 	%r7434, %r7433, 16;
	and.b32  	%r7435, %r7434, 16711680;
	or.b32  	%r7436, %r7432, %r7435;
	cvt.u32.u16 	%r7437, %rs25447;
	shl.b32 	%r7438, %r7437, 24;
	or.b32  	%r7334, %r7436, %r7438;
	cvt.u32.u16 	%r7439, %rs25448;
	and.b32  	%r7440, %r7439, 255;
	and.b16  	%rs16513, %rs25449, 255;
	mul.wide.u16 	%r7441, %rs16513, 256;
	or.b32  	%r7442, %r7441, %r7440;
	cvt.u32.u16 	%r7443, %rs25450;
	shl.b32 	%r7444, %r7443, 16;
	and.b32  	%r7445, %r7444, 16711680;
	or.b32  	%r7446, %r7442, %r7445;
	cvt.u32.u16 	%r7447, %rs25451;
	shl.b32 	%r7448, %r7447, 24;
	or.b32  	%r7339, %r7446, %r7448;
	cvt.u32.u16 	%r7449, %rs25452;
	and.b32  	%r7450, %r7449, 255;
	and.b16  	%rs16514, %rs25453, 255;
	mul.wide.u16 	%r7451, %rs16514, 256;
	or.b32  	%r7452, %r7451, %r7450;
	cvt.u32.u16 	%r7453, %rs25454;
	shl.b32 	%r7454, %r7453, 16;
	and.b32  	%r7455, %r7454, 16711680;
	or.b32  	%r7456, %r7452, %r7455;
	cvt.u32.u16 	%r7457, %rs25455;
	shl.b32 	%r7458, %r7457, 24;
	or.b32  	%r7344, %r7456, %r7458;
	cvt.u32.u16 	%r7459, %rs25456;
	and.b32  	%r7460, %r7459, 255;
	and.b16  	%rs16515, %rs25457, 255;
	mul.wide.u16 	%r7461, %rs16515, 256;
	or.b32  	%r7462, %r7461, %r7460;
	cvt.u32.u16 	%r7463, %rs25458;
	shl.b32 	%r7464, %r7463, 16;
	and.b32  	%r7465, %r7464, 16711680;
	or.b32  	%r7466, %r7462, %r7465;
	cvt.u32.u16 	%r7467, %rs25459;
	shl.b32 	%r7468, %r7467, 24;
	or.b32  	%r7349, %r7466, %r7468;
	cvt.u32.u16 	%r7469, %rs25460;
	and.b32  	%r7470, %r7469, 255;
	and.b16  	%rs16516, %rs25461, 255;
	mul.wide.u16 	%r7471, %rs16516, 256;
	or.b32  	%r7472, %r7471, %r7470;
	cvt.u32.u16 	%r7473, %rs25462;
	shl.b32 	%r7474, %r7473, 16;
	and.b32  	%r7475, %r7474, 16711680;
	or.b32  	%r7476, %r7472, %r7475;
	cvt.u32.u16 	%r7477, %rs25463;
	shl.b32 	%r7478, %r7477, 24;
	or.b32  	%r7354, %r7476, %r7478;
	cvt.u32.u16 	%r7479, %rs25464;
	and.b32  	%r7480, %r7479, 255;
	and.b16  	%rs16517, %rs25465, 255;
	mul.wide.u16 	%r7481, %rs16517, 256;
	or.b32  	%r7482, %r7481, %r7480;
	cvt.u32.u16 	%r7483, %rs25466;
	shl.b32 	%r7484, %r7483, 16;
	and.b32  	%r7485, %r7484, 16711680;
	or.b32  	%r7486, %r7482, %r7485;
	cvt.u32.u16 	%r7487, %rs25467;
	shl.b32 	%r7488, %r7487, 24;
	or.b32  	%r7359, %r7486, %r7488;
	cvt.u32.u16 	%r7489, %rs25468;
	and.b32  	%r7490, %r7489, 255;
	and.b16  	%rs16518, %rs25469, 255;
	mul.wide.u16 	%r7491, %rs16518, 256;
	or.b32  	%r7492, %r7491, %r7490;
	cvt.u32.u16 	%r7493, %rs25470;
	shl.b32 	%r7494, %r7493, 16;
	and.b32  	%r7495, %r7494, 16711680;
	or.b32  	%r7496, %r7492, %r7495;
	cvt.u32.u16 	%r7497, %rs25471;
	shl.b32 	%r7498, %r7497, 24;
	or.b32  	%r7364, %r7496, %r7498;
	cvt.u32.u16 	%r7499, %rs25472;
	and.b32  	%r7500, %r7499, 255;
	and.b16  	%rs16519, %rs25473, 255;
	mul.wide.u16 	%r7501, %rs16519, 256;
	or.b32  	%r7502, %r7501, %r7500;
	cvt.u32.u16 	%r7503, %rs25474;
	shl.b32 	%r7504, %r7503, 16;
	and.b32  	%r7505, %r7504, 16711680;
	or.b32  	%r7506, %r7502, %r7505;
	cvt.u32.u16 	%r7507, %rs25475;
	shl.b32 	%r7508, %r7507, 24;
	or.b32  	%r7369, %r7506, %r7508;
	cvt.u32.u16 	%r7509, %rs25476;
	and.b32  	%r7510, %r7509, 255;
	and.b16  	%rs16520, %rs25477, 255;
	mul.wide.u16 	%r7511, %rs16520, 256;
	or.b32  	%r7512, %r7511, %r7510;
	cvt.u32.u16 	%r7513, %rs25478;
	shl.b32 	%r7514, %r7513, 16;
	and.b32  	%r7515, %r7514, 16711680;
	or.b32  	%r7516, %r7512, %r7515;
	cvt.u32.u16 	%r7517, %rs25479;
	shl.b32 	%r7518, %r7517, 24;
	or.b32  	%r7374, %r7516, %r7518;
	cvt.u32.u16 	%r7519, %rs25480;
	and.b32  	%r7520, %r7519, 255;
	and.b16  	%rs16521, %rs25481, 255;
	mul.wide.u16 	%r7521, %rs16521, 256;
	or.b32  	%r7522, %r7521, %r7520;
	cvt.u32.u16 	%r7523, %rs25482;
	shl.b32 	%r7524, %r7523, 16;
	and.b32  	%r7525, %r7524, 16711680;
	or.b32  	%r7526, %r7522, %r7525;
	cvt.u32.u16 	%r7527, %rs25483;
	shl.b32 	%r7528, %r7527, 24;
	or.b32  	%r7379, %r7526, %r7528;
	cvt.u32.u16 	%r7529, %rs25484;
	and.b32  	%r7530, %r7529, 255;
	and.b16  	%rs16522, %rs25485, 255;
	mul.wide.u16 	%r7531, %rs16522, 256;
	or.b32  	%r7384, %r7531, %r7530;
	mov.b32 	%r7400, 1;
	// begin inline asm
	shfl.sync.down.b32 %r7313, %r33709, %r7400, %r2192, %r7402;
	// end inline asm
	// begin inline asm
	shfl.sync.down.b32 %r7318, %r7319, %r7400, %r2192, %r7402;
	// end inline asm
	// begin inline asm
	shfl.sync.down.b32 %r7323, %r7324, %r7400, %r2192, %r7402;
	// end inline asm
	// begin inline asm
	shfl.sync.down.b32 %r7328, %r7329, %r7400, %r2192, %r7402;
	// end inline asm
	// begin inline asm
	shfl.sync.down.b32 %r7333, %r7334, %r7400, %r2192, %r7402;
	// end inline asm
	// begin inline asm
	shfl.sync.down.b32 %r7338, %r7339, %r7400, %r2192, %r7402;
	// end inline asm
	// begin inline asm
	shfl.sync.down.b32 %r7343, %r7344, %r7400, %r2192, %r7402;
	// end inline asm
	// begin inline asm
	shfl.sync.down.b32 %r7348, %r7349, %r7400, %r2192, %r7402;
	// end inline asm
	// begin inline asm
	shfl.sync.down.b32 %r7353, %r7354, %r7400, %r2192, %r7402;
	// end inline asm
	// begin inline asm
	shfl.sync.down.b32 %r7358, %r7359, %r7400, %r2192, %r7402;
	// end inline asm
	// begin inline asm
	shfl.sync.down.b32 %r7363, %r7364, %r7400, %r2192, %r7402;
	// end inline asm
	// begin inline asm
	shfl.sync.down.b32 %r7368, %r7369, %r7400, %r2192, %r7402;
	// end inline asm
	// begin inline asm
	shfl.sync.down.b32 %r7373, %r7374, %r7400, %r2192, %r7402;
	// end inline asm
	// begin inline asm
	shfl.sync.down.b32 %r7378, %r7379, %r7400, %r2192, %r7402;
	// end inline asm
	// begin inline asm
	shfl.sync.down.b32 %r7383, %r7384, %r7400, %r2192, %r7402;
	// end inline asm
	// begin inline asm
	shfl.sync.down.b32 %r7388, %r33710, %r7400, %r2192, %r7402;
	// end inline asm
	mov.b64 	%rd1080, %fd518;
	mov.b64 	{%r7394, %r7399}, %rd1080;
	// begin inline asm
	shfl.sync.down.b32 %r7393, %r7394, %r7400, %r2192, %r7402;
	// end inline asm
	// begin inline asm
	shfl.sync.down.b32 %r7398, %r7399, %r7400, %r2192, %r7402;
	// end inline asm
	setp.ge.s32 	%p137, %r2757, %r2192;
	@%p137 bra 	$L__BB1_1176;
	shr.u32 	%r7532, %r7383, 8;
	cvt.u16.u32 	%rs16523, %r7532;
	cvt.u16.u32 	%rs16524, %r7383;
	cvt.u16.u32 	%rs13879, %r7323;
	mov.b64 	%rd1081, {%r7393, %r7398};
	mov.b64 	%fd236, %rd1081;
	st.local.u32 	[%rd37], %r33709;
	cvt.u32.u16 	%r7533, %rs25443;
	cvt.u32.u16 	%r7534, %rs25442;
	prmt.b32 	%r7535, %r7534, %r7533, 0x3340U;
	cvt.u32.u16 	%r7536, %rs25441;
	cvt.u32.u16 	%r7537, %rs25440;
	prmt.b32 	%r7538, %r7537, %r7536, 0x3340U;
	prmt.b32 	%r7539, %r7538, %r7535, 0x5410U;
	cvt.u32.u16 	%r7540, %rs25439;
	cvt.u32.u16 	%r7541, %rs25438;
	prmt.b32 	%r7542, %r7541, %r7540, 0x3340U;
	cvt.u32.u16 	%r7543, %rs25437;
	cvt.u32.u16 	%r7544, %rs25436;
	prmt.b32 	%r7545, %r7544, %r7543, 0x3340U;
	prmt.b32 	%r7546, %r7545, %r7542, 0x5410U;
	st.local.v2.b32 	[%rd37+8], {%r7546, %r7539};
	cvt.u32.u16 	%r7547, %rs25451;
	cvt.u32.u16 	%r7548, %rs25450;
	prmt.b32 	%r7549, %r7548, %r7547, 0x3340U;
	cvt.u32.u16 	%r7550, %rs25449;
	cvt.u32.u16 	%r7551, %rs25448;
	prmt.b32 	%r7552, %r7551, %r7550, 0x3340U;
	prmt.b32 	%r7553, %r7552, %r7549, 0x5410U;
	cvt.u32.u16 	%r7554, %rs25447;
	cvt.u32.u16 	%r7555, %rs25446;
	prmt.b32 	%r7556, %r7555, %r7554, 0x3340U;
	cvt.u32.u16 	%r7557, %rs25445;
	cvt.u32.u16 	%r7558, %rs25444;
	prmt.b32 	%r7559, %r7558, %r7557, 0x3340U;
	prmt.b32 	%r7560, %r7559, %r7556, 0x5410U;
	st.local.v2.b32 	[%rd37+16], {%r7560, %r7553};
	cvt.u32.u16 	%r7561, %rs25459;
	cvt.u32.u16 	%r7562, %rs25458;
	prmt.b32 	%r7563, %r7562, %r7561, 0x3340U;
	cvt.u32.u16 	%r7564, %rs25457;
	cvt.u32.u16 	%r7565, %rs25456;
	prmt.b32 	%r7566, %r7565, %r7564, 0x3340U;
	prmt.b32 	%r7567, %r7566, %r7563, 0x5410U;
	cvt.u32.u16 	%r7568, %rs25455;
	cvt.u32.u16 	%r7569, %rs25454;
	prmt.b32 	%r7570, %r7569, %r7568, 0x3340U;
	cvt.u32.u16 	%r7571, %rs25453;
	cvt.u32.u16 	%r7572, %rs25452;
	prmt.b32 	%r7573, %r7572, %r7571, 0x3340U;
	prmt.b32 	%r7574, %r7573, %r7570, 0x5410U;
	st.local.v2.b32 	[%rd37+24], {%r7574, %r7567};
	cvt.u32.u16 	%r7575, %rs25467;
	cvt.u32.u16 	%r7576, %rs25466;
	prmt.b32 	%r7577, %r7576, %r7575, 0x3340U;
	cvt.u32.u16 	%r7578, %rs25465;
	cvt.u32.u16 	%r7579, %rs25464;
	prmt.b32 	%r7580, %r7579, %r7578, 0x3340U;
	prmt.b32 	%r7581, %r7580, %r7577, 0x5410U;
	cvt.u32.u16 	%r7582, %rs25463;
	cvt.u32.u16 	%r7583, %rs25462;
	prmt.b32 	%r7584, %r7583, %r7582, 0x3340U;
	cvt.u32.u16 	%r7585, %rs25461;
	cvt.u32.u16 	%r7586, %rs25460;
	prmt.b32 	%r7587, %r7586, %r7585, 0x3340U;
	prmt.b32 	%r7588, %r7587, %r7584, 0x5410U;
	st.local.v2.b32 	[%rd37+32], {%r7588, %r7581};
	cvt.u32.u16 	%r7589, %rs25475;
	cvt.u32.u16 	%r7590, %rs25474;
	prmt.b32 	%r7591, %r7590, %r7589, 0x3340U;
	cvt.u32.u16 	%r7592, %rs25473;
	cvt.u32.u16 	%r7593, %rs25472;
	prmt.b32 	%r7594, %r7593, %r7592, 0x3340U;
	prmt.b32 	%r7595, %r7594, %r7591, 0x5410U;
	cvt.u32.u16 	%r7596, %rs25471;
	cvt.u32.u16 	%r7597, %rs25470;
	prmt.b32 	%r7598, %r7597, %r7596, 0x3340U;
	cvt.u32.u16 	%r7599, %rs25469;
	cvt.u32.u16 	%r7600, %rs25468;
	prmt.b32 	%r7601, %r7600, %r7599, 0x3340U;
	prmt.b32 	%r7602, %r7601, %r7598, 0x5410U;
	st.local.v2.b32 	[%rd37+40], {%r7602, %r7595};
	cvt.u32.u16 	%r7603, %rs25483;
	cvt.u32.u16 	%r7604, %rs25482;
	prmt.b32 	%r7605, %r7604, %r7603, 0x3340U;
	cvt.u32.u16 	%r7606, %rs25481;
	cvt.u32.u16 	%r7607, %rs25480;
	prmt.b32 	%r7608, %r7607, %r7606, 0x3340U;
	prmt.b32 	%r7609, %r7608, %r7605, 0x5410U;
	cvt.u32.u16 	%r7610, %rs25479;
	cvt.u32.u16 	%r7611, %rs25478;
	prmt.b32 	%r7612, %r7611, %r7610, 0x3340U;
	cvt.u32.u16 	%r7613, %rs25477;
	cvt.u32.u16 	%r7614, %rs25476;
	prmt.b32 	%r7615, %r7614, %r7613, 0x3340U;
	prmt.b32 	%r7616, %r7615, %r7612, 0x5410U;
	st.local.v2.b32 	[%rd37+48], {%r7616, %r7609};
	st.local.v2.u8 	[%rd37+56], {%rs25484, %rs25485};
	st.local.u32 	[%rd37+60], %r33710;
	st.local.f64 	[%rd37+64], %fd518;
	st.local.u32 	[%rd38], %r7313;
	st.local.v2.b32 	[%rd38+8], {%r7323, %r7328};
	st.local.v2.b32 	[%rd38+16], {%r7333, %r7338};
	st.local.v2.b32 	[%rd38+24], {%r7343, %r7348};
	st.local.v2.b32 	[%rd38+32], {%r7353, %r7358};
	st.local.v2.b32 	[%rd38+40], {%r7363, %r7368};
	st.local.v2.b32 	[%rd38+48], {%r7373, %r7378};
	st.local.v2.u8 	[%rd38+56], {%rs16524, %rs16523};
	st.local.u32 	[%rd38+60], %r7388;
	st.local.v2.u32 	[%rd38+64], {%r7393, %r7398};
	add.s32 	%r2210, %r33709, %r7313;
	setp.ne.s32 	%p138, %r33709, 0;
	@%p138 bra 	$L__BB1_1175;
	mov.b16 	%rs16525, 0;
	st.local.u8 	[%rd36], %rs16525;
	add.s32 	%r7618, %r33710, %r7388;
	st.local.u32 	[%rd36+52], %r7618;
	add.f64 	%fd311, %fd518, %fd236;
	st.local.f64 	[%rd36+56], %fd311;
	mov.b32 	%r33711, 0;
$L__BB1_1165:
	mov.u32 	%r2211, %r33711;
	cvt.u64.u32 	%rd1082, %r2211;
	add.s64 	%rd1083, %rd36, %rd1082;
	ld.local.u8 	%rs16526, [%rd1083];
	setp.ne.s16 	%p139, %rs16526, 0;
	add.s32 	%r33711, %r2211, 1;
	@%p139 bra 	$L__BB1_1165;
	and.b16  	%rs16527, %rs13879, 255;
	setp.eq.s16 	%p140, %rs16527, 0;
	mov.u32 	%r33713, %r2211;
	@%p140 bra 	$L__BB1_1169;
	mov.b32 	%r33712, 0;
$L__BB1_1168:
	add.s32 	%r7620, %r33712, %r2211;
	cvt.u64.u32 	%rd1084, %r7620;
	add.s64 	%rd1085, %rd38, %rd1084;
	ld.local.u8 	%rs16528, [%rd1085+8];
	add.s64 	%rd1086, %rd36, %rd1084;
	st.local.u8 	[%rd1086], %rs16528;
	add.s32 	%r2214, %r33712, 1;
	add.s32 	%r33713, %r2214, %r2211;
	cvt.u64.u32 	%rd1087, %r33712;
	add.s64 	%rd1088, %rd38, %rd1087;
	ld.local.u8 	%rs16529, [%rd1088+9];
	setp.ne.s16 	%p141, %rs16529, 0;
	mov.u32 	%r33712, %r2214;
	@%p141 bra 	$L__BB1_1168;
$L__BB1_1169:
	cvt.u64.u32 	%rd1089, %r33713;
	add.s64 	%rd1090, %rd36, %rd1089;
	mov.b16 	%rs16530, 0;
	st.local.u8 	[%rd1090+1], %rs16530;
	mov.b32 	%r33714, 0;
$L__BB1_1170:
	mov.u32 	%r2217, %r33714;
	cvt.u64.u32 	%rd1091, %r2217;
	add.s64 	%rd1092, %rd36, %rd1091;
	ld.local.u8 	%rs16531, [%rd1092];
	setp.ne.s16 	%p142, %rs16531, 0;
	add.s32 	%r33714, %r2217, 1;
	@%p142 bra 	$L__BB1_1170;
	and.b16  	%rs16532, %rs25436, 255;
	setp.eq.s16 	%p143, %rs16532, 0;
	mov.u32 	%r33716, %r2217;
	@%p143 bra 	$L__BB1_1174;
	mov.b32 	%r33715, 0;
$L__BB1_1173:
	add.s32 	%r7623, %r33715, %r2217;
	cvt.u64.u32 	%rd1093, %r7623;
	add.s64 	%rd1094, %rd37, %rd1093;
	ld.local.u8 	%rs16533, [%rd1094+8];
	add.s64 	%rd1095, %rd36, %rd1093;
	st.local.u8 	[%rd1095], %rs16533;
	add.s32 	%r2220, %r33715, 1;
	add.s32 	%r33716, %r2220, %r2217;
	cvt.u64.u32 	%rd1096, %r33715;
	add.s64 	%rd1097, %rd37, %rd1096;
	ld.local.u8 	%rs16534, [%rd1097+9];
	setp.ne.s16 	%p144, %rs16534, 0;
	mov.u32 	%r33715, %r2220;
	@%p144 bra 	$L__BB1_1173;
$L__BB1_1174:
	cvt.u64.u32 	%rd1098, %r33716;
	add.s64 	%rd1099, %rd36, %rd1098;
	mov.b16 	%rs16535, 0;
	st.local.u8 	[%rd1099+1], %rs16535;
	ld.local.v2.b32 	{%r7624, %r7625}, [%rd36];
	bfe.u32 	%r7626, %r7624, 0, 8;
	cvt.u16.u32 	%rs25436, %r7626;
	bfe.u32 	%r7627, %r7624, 8, 8;
	cvt.u16.u32 	%rs25437, %r7627;
	bfe.u32 	%r7628, %r7624, 16, 8;
	cvt.u16.u32 	%rs25438, %r7628;
	bfe.u32 	%r7629, %r7624, 24, 8;
	cvt.u16.u32 	%rs25439, %r7629;
	bfe.u32 	%r7630, %r7625, 0, 8;
	cvt.u16.u32 	%rs25440, %r7630;
	bfe.u32 	%r7631, %r7625, 8, 8;
	cvt.u16.u32 	%rs25441, %r7631;
	bfe.u32 	%r7632, %r7625, 16, 8;
	cvt.u16.u32 	%rs25442, %r7632;
	bfe.u32 	%r7633, %r7625, 24, 8;
	cvt.u16.u32 	%rs25443, %r7633;
	ld.local.v2.b32 	{%r7634, %r7635}, [%rd36+8];
	bfe.u32 	%r7636, %r7634, 0, 8;
	cvt.u16.u32 	%rs25444, %r7636;
	bfe.u32 	%r7637, %r7634, 8, 8;
	cvt.u16.u32 	%rs25445, %r7637;
	bfe.u32 	%r7638, %r7634, 16, 8;
	cvt.u16.u32 	%rs25446, %r7638;
	bfe.u32 	%r7639, %r7634, 24, 8;
	cvt.u16.u32 	%rs25447, %r7639;
	bfe.u32 	%r7640, %r7635, 0, 8;
	cvt.u16.u32 	%rs25448, %r7640;
	bfe.u32 	%r7641, %r7635, 8, 8;
	cvt.u16.u32 	%rs25449, %r7641;
	bfe.u32 	%r7642, %r7635, 16, 8;
	cvt.u16.u32 	%rs25450, %r7642;
	bfe.u32 	%r7643, %r7635, 24, 8;
	cvt.u16.u32 	%rs25451, %r7643;
	ld.local.v2.b32 	{%r7644, %r7645}, [%rd36+16];
	bfe.u32 	%r7646, %r7644, 0, 8;
	cvt.u16.u32 	%rs25452, %r7646;
	bfe.u32 	%r7647, %r7644, 8, 8;
	cvt.u16.u32 	%rs25453, %r7647;
	bfe.u32 	%r7648, %r7644, 16, 8;
	cvt.u16.u32 	%rs25454, %r7648;
	bfe.u32 	%r7649, %r7644, 24, 8;
	cvt.u16.u32 	%rs25455, %r7649;
	bfe.u32 	%r7650, %r7645, 0, 8;
	cvt.u16.u32 	%rs25456, %r7650;
	bfe.u32 	%r7651, %r7645, 8, 8;
	cvt.u16.u32 	%rs25457, %r7651;
	bfe.u32 	%r7652, %r7645, 16, 8;
	cvt.u16.u32 	%rs25458, %r7652;
	bfe.u32 	%r7653, %r7645, 24, 8;
	cvt.u16.u32 	%rs25459, %r7653;
	ld.local.v2.b32 	{%r7654, %r7655}, [%rd36+24];
	bfe.u32 	%r7656, %r7654, 0, 8;
	cvt.u16.u32 	%rs25460, %r7656;
	bfe.u32 	%r7657, %r7654, 8, 8;
	cvt.u16.u32 	%rs25461, %r7657;
	bfe.u32 	%r7658, %r7654, 16, 8;
	cvt.u16.u32 	%rs25462, %r7658;
	bfe.u32 	%r7659, %r7654, 24, 8;
	cvt.u16.u32 	%rs25463, %r7659;
	bfe.u32 	%r7660, %r7655, 0, 8;
	cvt.u16.u32 	%rs25464, %r7660;
	bfe.u32 	%r7661, %r7655, 8, 8;
	cvt.u16.u32 	%rs25465, %r7661;
	bfe.u32 	%r7662, %r7655, 16, 8;
	cvt.u16.u32 	%rs25466, %r7662;
	bfe.u32 	%r7663, %r7655, 24, 8;
	cvt.u16.u32 	%rs25467, %r7663;
	ld.local.v2.b32 	{%r7664, %r7665}, [%rd36+32];
	bfe.u32 	%r7666, %r7664, 0, 8;
	cvt.u16.u32 	%rs25468, %r7666;
	bfe.u32 	%r7667, %r7664, 8, 8;
	cvt.u16.u32 	%rs25469, %r7667;
	bfe.u32 	%r7668, %r7664, 16, 8;
	cvt.u16.u32 	%rs25470, %r7668;
	bfe.u32 	%r7669, %r7664, 24, 8;
	cvt.u16.u32 	%rs25471, %r7669;
	bfe.u32 	%r7670, %r7665, 0, 8;
	cvt.u16.u32 	%rs25472, %r7670;
	bfe.u32 	%r7671, %r7665, 8, 8;
	cvt.u16.u32 	%rs25473, %r7671;
	bfe.u32 	%r7672, %r7665, 16, 8;
	cvt.u16.u32 	%rs25474, %r7672;
	bfe.u32 	%r7673, %r7665, 24, 8;
	cvt.u16.u32 	%rs25475, %r7673;
	ld.local.v2.b32 	{%r7674, %r7675}, [%rd36+40];
	bfe.u32 	%r7676, %r7674, 0, 8;
	cvt.u16.u32 	%rs25476, %r7676;
	bfe.u32 	%r7677, %r7674, 8, 8;
	cvt.u16.u32 	%rs25477, %r7677;
	bfe.u32 	%r7678, %r7674, 16, 8;
	cvt.u16.u32 	%rs25478, %r7678;
	bfe.u32 	%r7679, %r7674, 24, 8;
	cvt.u16.u32 	%rs25479, %r7679;
	bfe.u32 	%r7680, %r7675, 0, 8;
	cvt.u16.u32 	%rs25480, %r7680;
	bfe.u32 	%r7681, %r7675, 8, 8;
	cvt.u16.u32 	%rs25481, %r7681;
	bfe.u32 	%r7682, %r7675, 16, 8;
	cvt.u16.u32 	%rs25482, %r7682;
	bfe.u32 	%r7683, %r7675, 24, 8;
	cvt.u16.u32 	%rs25483, %r7683;
	ld.local.v2.u8 	{%rs25484, %rs25485}, [%rd36+48];
	ld.local.u32 	%r33710, [%rd36+52];
	ld.local.f64 	%fd518, [%rd36+56];
$L__BB1_1175:
	mov.u32 	%r33709, %r2210;
$L__BB1_1176:
	cvt.u32.u16 	%r7774, %rs25436;
	and.b32  	%r7775, %r7774, 255;
	and.b16  	%rs16536, %rs25437, 255;
	mul.wide.u16 	%r7776, %rs16536, 256;
	or.b32  	%r7777, %r7776, %r7775;
	cvt.u32.u16 	%r7778, %rs25438;
	shl.b32 	%r7779, %r7778, 16;
	and.b32  	%r7780, %r7779, 16711680;
	or.b32  	%r7781, %r7777, %r7780;
	cvt.u32.u16 	%r7782, %rs25439;
	shl.b32 	%r7783, %r7782, 24;
	or.b32  	%r7695, %r7781, %r7783;
	cvt.u32.u16 	%r7784, %rs25440;
	and.b32  	%r7785, %r7784, 255;
	and.b16  	%rs16537, %rs25441, 255;
	mul.wide.u16 	%r7786, %rs16537, 256;
	or.b32  	%r7787, %r7786, %r7785;
	cvt.u32.u16 	%r7788, %rs25442;
	shl.b32 	%r7789, %r7788, 16;
	and.b32  	%r7790, %r7789, 16711680;
	or.b32  	%r7791, %r7787, %r7790;
	cvt.u32.u16 	%r7792, %rs25443;
	shl.b32 	%r7793, %r7792, 24;
	or.b32  	%r7700, %r7791, %r7793;
	cvt.u32.u16 	%r7794, %rs25444;
	and.b32  	%r7795, %r7794, 255;
	and.b16  	%rs16538, %rs25445, 255;
	mul.wide.u16 	%r7796, %rs16538, 256;
	or.b32  	%r7797, %r7796, %r7795;
	cvt.u32.u16 	%r7798, %rs25446;
	shl.b32 	%r7799, %r7798, 16;
	and.b32  	%r7800, %r7799, 16711680;
	or.b32  	%r7801, %r7797, %r7800;
	cvt.u32.u16 	%r7802, %rs25447;
	shl.b32 	%r7803, %r7802, 24;
	or.b32  	%r7705, %r7801, %r7803;
	cvt.u32.u16 	%r7804, %rs25448;
	and.b32  	%r7805, %r7804, 255;
	and.b16  	%rs16539, %rs25449, 255;
	mul.wide.u16 	%r7806, %rs16539, 256;
	or.b32  	%r7807, %r7806, %r7805;
	cvt.u32.u16 	%r7808, %rs25450;
	shl.b32 	%r7809, %r7808, 16;
	and.b32  	%r7810, %r7809, 16711680;
	or.b32  	%r7811, %r7807, %r7810;
	cvt.u32.u16 	%r7812, %rs25451;
	shl.b32 	%r7813, %r7812, 24;
	or.b32  	%r7710, %r7811, %r7813;
	cvt.u32.u16 	%r7814, %rs25452;
	and.b32  	%r7815, %r7814, 255;
	and.b16  	%rs16540, %rs25453, 255;
	mul.wide.u16 	%r7816, %rs16540, 256;
	or.b32  	%r7817, %r7816, %r7815;
	cvt.u32.u16 	%r7818, %rs25454;
	shl.b32 	%r7819, %r7818, 16;
	and.b32  	%r7820, %r7819, 16711680;
	or.b32  	%r7821, %r7817, %r7820;
	cvt.u32.u16 	%r7822, %rs25455;
	shl.b32 	%r7823, %r7822, 24;
	or.b32  	%r7715, %r7821, %r7823;
	cvt.u32.u16 	%r7824, %rs25456;
	and.b32  	%r7825, %r7824, 255;
	and.b16  	%rs16541, %rs25457, 255;
	mul.wide.u16 	%r7826, %rs16541, 256;
	or.b32  	%r7827, %r7826, %r7825;
	cvt.u32.u16 	%r7828, %rs25458;
	shl.b32 	%r7829, %r7828, 16;
	and.b32  	%r7830, %r7829, 16711680;
	or.b32  	%r7831, %r7827, %r7830;
	cvt.u32.u16 	%r7832, %rs25459;
	shl.b32 	%r7833, %r7832, 24;
	or.b32  	%r7720, %r7831, %r7833;
	cvt.u32.u16 	%r7834, %rs25460;
	and.b32  	%r7835, %r7834, 255;
	and.b16  	%rs16542, %rs25461, 255;
	mul.wide.u16 	%r7836, %rs16542, 256;
	or.b32  	%r7837, %r7836, %r7835;
	cvt.u32.u16 	%r7838, %rs25462;
	shl.b32 	%r7839, %r7838, 16;
	and.b32  	%r7840, %r7839, 16711680;
	or.b32  	%r7841, %r7837, %r7840;
	cvt.u32.u16 	%r7842, %rs25463;
	shl.b32 	%r7843, %r7842, 24;
	or.b32  	%r7725, %r7841, %r7843;
	cvt.u32.u16 	%r7844, %rs25464;
	and.b32  	%r7845, %r7844, 255;
	and.b16  	%rs16543, %rs25465, 255;
	mul.wide.u16 	%r7846, %rs16543, 256;
	or.b32  	%r7847, %r7846, %r7845;
	cvt.u32.u16 	%r7848, %rs25466;
	shl.b32 	%r7849, %r7848, 16;
	and.b32  	%r7850, %r7849, 16711680;
	or.b32  	%r7851, %r7847, %r7850;
	cvt.u32.u16 	%r7852, %rs25467;
	shl.b32 	%r7853, %r7852, 24;
	or.b32  	%r7730, %r7851, %r7853;
	cvt.u32.u16 	%r7854, %rs25468;
	and.b32  	%r7855, %r7854, 255;
	and.b16  	%rs16544, %rs25469, 255;
	mul.wide.u16 	%r7856, %rs16544, 256;
	or.b32  	%r7857, %r7856, %r7855;
	cvt.u32.u16 	%r7858, %rs25470;
	shl.b32 	%r7859, %r7858, 16;
	and.b32  	%r7860, %r7859, 16711680;
	or.b32  	%r7861, %r7857, %r7860;
	cvt.u32.u16 	%r7862, %rs25471;
	shl.b32 	%r7863, %r7862, 24;
	or.b32  	%r7735, %r7861, %r7863;
	cvt.u32.u16 	%r7864, %rs25472;
	and.b32  	%r7865, %r7864, 255;
	and.b16  	%rs16545, %rs25473, 255;
	mul.wide.u16 	%r7866, %rs16545, 256;
	or.b32  	%r7867, %r7866, %r7865;
	cvt.u32.u16 	%r7868, %rs25474;
	shl.b32 	%r7869, %r7868, 16;
	and.b32  	%r7870, %r7869, 16711680;
	or.b32  	%r7871, %r7867, %r7870;
	cvt.u32.u16 	%r7872, %rs25475;
	shl.b32 	%r7873, %r7872, 24;
	or.b32  	%r7740, %r7871, %r7873;
	cvt.u32.u16 	%r7874, %rs25476;
	and.b32  	%r7875, %r7874, 255;
	and.b16  	%rs16546, %rs25477, 255;
	mul.wide.u16 	%r7876, %rs16546, 256;
	or.b32  	%r7877, %r7876, %r7875;
	cvt.u32.u16 	%r7878, %rs25478;
	shl.b32 	%r7879, %r7878, 16;
	and.b32  	%r7880, %r7879, 16711680;
	or.b32  	%r7881, %r7877, %r7880;
	cvt.u32.u16 	%r7882, %rs25479;
	shl.b32 	%r7883, %r7882, 24;
	or.b32  	%r7745, %r7881, %r7883;
	cvt.u32.u16 	%r7884, %rs25480;
	and.b32  	%r7885, %r7884, 255;
	and.b16  	%rs16547, %rs25481, 255;
	mul.wide.u16 	%r7886, %rs16547, 256;
	or.b32  	%r7887, %r7886, %r7885;
	cvt.u32.u16 	%r7888, %rs25482;
	shl.b32 	%r7889, %r7888, 16;
	and.b32  	%r7890, %r7889, 16711680;
	or.b32  	%r7891, %r7887, %r7890;
	cvt.u32.u16 	%r7892, %rs25483;
	shl.b32 	%r7893, %r7892, 24;
	or.b32  	%r7750, %r7891, %r7893;
	cvt.u32.u16 	%r7894, %rs25484;
	and.b32  	%r7895, %r7894, 255;
	and.b16  	%rs16548, %rs25485, 255;
	mul.wide.u16 	%r7896, %rs16548, 256;
	or.b32  	%r7755, %r7896, %r7895;
	mov.b32 	%r7771, 2;
	mov.b32 	%r7773, -1;
	// begin inline asm
	shfl.sync.down.b32 %r7684, %r33709, %r7771, %r2192, %r7773;
	// end inline asm
	// begin inline asm
	shfl.sync.down.b32 %r7689, %r7690, %r7771, %r2192, %r7773;
	// end inline asm
	// begin inline asm
	shfl.sync.down.b32 %r7694, %r7695, %r7771, %r2192, %r7773;
	// end inline asm
	// begin inline asm
	shfl.sync.down.b32 %r7699, %r7700, %r7771, %r2192, %r7773;
	// end inline asm
	// begin inline asm
	shfl.sync.down.b32 %r7704, %r7705, %r7771, %r2192, %r7773;
	// end inline asm
	// begin inline asm
	shfl.sync.down.b32 %r7709, %r7710, %r7771, %r2192, %r7773;
	// end inline asm
	// begin inline asm
	shfl.sync.down.b32 %r7714, %r7715, %r7771, %r2192, %r7773;
	// end inline asm
	// begin inline asm
	shfl.sync.down.b32 %r7719, %r7720, %r7771, %r2192, %r7773;
	// end inline asm
	// begin inline asm
	shfl.sync.down.b32 %r7724, %r7725, %r7771, %r2192, %r7773;
	// end inline asm
	// begin inline asm
	shfl.sync.down.b32 %r7729, %r7730, %r7771, %r2192, %r7773;
	// end inline asm
	// begin inline asm
	shfl.sync.down.b32 %r7734, %r7735, %r7771, %r2192, %r7773;
	// end inline asm
	// begin inline asm
	shfl.sync.down.b32 %r7739, %r7740, %r7771, %r2192, %r7773;
	// end inline asm
	// begin inline asm
	shfl.sync.down.b32 %r7744, %r7745, %r7771, %r2192, %r7773;
	// end inline asm
	// begin inline asm
	shfl.sync.down.b32 %r7749, %r7750, %r7771, %r2192, %r7773;
	// end inline asm
	// begin inline asm
	shfl.sync.down.b32 %r7754, %r7755, %r7771, %r2192, %r7773;
	// end inline asm
	// begin inline asm
	shfl.sync.down.b32 %r7759, %r33710, %r7771, %r2192, %r7773;
	// end inline asm
	mov.b64 	%rd1100, %fd518;
	mov.b64 	{%r7765, %r7770}, %rd1100;
	// begin inline asm
	shfl.sync.down.b32 %r7764, %r7765, %r7771, %r2192, %r7773;
	// end inline asm
	// begin inline asm
	shfl.sync.down.b32 %r7769, %r7770, %r7771, %r2192, %r7773;
	// end inline asm
	add.s32 	%r7897, %r2757, 2;
	setp.gt.s32 	%p145, %r7897, %r2192;
	@%p145 bra 	$L__BB1_1190;
	shr.u32 	%r7898, %r7754, 8;
	cvt.u16.u32 	%rs16549, %r7898;
	cvt.u16.u32 	%rs16550, %r7754;
	cvt.u16.u32 	%rs14030, %r7694;
	mov.b64 	%rd1101, {%r7764, %r7769};
	mov.b64 	%fd240, %rd1101;
	st.local.u32 	[%rd34], %r33709;
	cvt.u32.u16 	%r7899, %rs25443;
	cvt.u32.u16 	%r7900, %rs25442;
	prmt.b32 	%r7901, %r7900, %r7899, 0x3340U;
	cvt.u32.u16 	%r7902, %rs25441;
	cvt.u32.u16 	%r7903, %rs25440;
	prmt.b32 	%r7904, %r7903, %r7902, 0x3340U;
	prmt.b32 	%r7905, %r7904, %r7901, 0x5410U;
	cvt.u32.u16 	%r7906, %rs25439;
	cvt.u32.u16 	%r7907, %rs25438;
	prmt.b32 	%r7908, %r7907, %r7906, 0x3340U;
	cvt.u32.u16 	%r7909, %rs25437;
	cvt.u32.u16 	%r7910, %rs25436;
	prmt.b32 	%r7911, %r7910, %r7909, 0x3340U;
	prmt.b32 	%r7912, %r7911, %r7908, 0x5410U;
	st.local.v2.b32 	[%rd34+8], {%r7912, %r7905};
	cvt.u32.u16 	%r7913, %rs25451;
	cvt.u32.u16 	%r7914, %rs25450;
	prmt.b32 	%r7915, %r7914, %r7913, 0x3340U;
	cvt.u32.u16 	%r7916, %rs25449;
	cvt.u32.u16 	%r7917, %rs25448;
	prmt.b32 	%r7918, %r7917, %r7916, 0x3340U;
	prmt.b32 	%r7919, %r7918, %r7915, 0x5410U;
	cvt.u32.u16 	%r7920, %rs25447;
	cvt.u32.u16 	%r7921, %rs25446;
	prmt.b32 	%r7922, %r7921, %r7920, 0x3340U;
	cvt.u32.u16 	%r7923, %rs25445;
	cvt.u32.u16 	%r7924, %rs25444;
	prmt.b32 	%r7925, %r7924, %r7923, 0x3340U;
	prmt.b32 	%r7926, %r7925, %r7922, 0x5410U;
	st.local.v2.b32 	[%rd34+16], {%r7926, %r7919};
	cvt.u32.u16 	%r7927, %rs25459;
	cvt.u32.u16 	%r7928, %rs25458;
	prmt.b32 	%r7929, %r7928, %r7927, 0x3340U;
	cvt.u32.u16 	%r7930, %rs25457;
	cvt.u32.u16 	%r7931, %rs25456;
	prmt.b32 	%r7932, %r7931, %r7930, 0x3340U;
	prmt.b32 	%r7933, %r7932, %r7929, 0x5410U;
	cvt.u32.u16 	%r7934, %rs25455;
	cvt.u32.u16 	%r7935, %rs25454;
	prmt.b32 	%r7936, %r7935, %r7934, 0x3340U;
	cvt.u32.u16 	%r7937, %rs25453;
	cvt.u32.u16 	%r7938, %rs25452;
	prmt.b32 	%r7939, %r7938, %r7937, 0x3340U;
	prmt.b32 	%r7940, %r7939, %r7936, 0x5410U;
	st.local.v2.b32 	[%rd34+24], {%r7940, %r7933};
	cvt.u32.u16 	%r7941, %rs25467;
	cvt.u32.u16 	%r7942, %rs25466;
	prmt.b32 	%r7943, %r7942, %r7941, 0x3340U;
	cvt.u32.u16 	%r7944, %rs25465;
	cvt.u32.u16 	%r7945, %rs25464;
	prmt.b32 	%r7946, %r7945, %r7944, 0x3340U;
	prmt.b32 	%r7947, %r7946, %r7943, 0x5410U;
	cvt.u32.u16 	%r7948, %rs25463;
	cvt.u32.u16 	%r7949, %rs25462;
	prmt.b32 	%r7950, %r7949, %r7948, 0x3340U;
	cvt.u32.u16 	%r7951, %rs25461;
	cvt.u32.u16 	%r7952, %rs25460;
	prmt.b32 	%r7953, %r7952, %r7951, 0x3340U;
	prmt.b32 	%r7954, %r7953, %r7950, 0x5410U;
	st.local.v2.b32 	[%rd34+32], {%r7954, %r7947};
	cvt.u32.u16 	%r7955, %rs25475;
	cvt.u32.u16 	%r7956, %rs25474;
	prmt.b32 	%r7957, %r7956, %r7955, 0x3340U;
	cvt.u32.u16 	%r7958, %rs25473;
	cvt.u32.u16 	%r7959, %rs25472;
	prmt.b32 	%r7960, %r7959, %r7958, 0x3340U;
	prmt.b32 	%r7961, %r7960, %r7957, 0x5410U;
	cvt.u32.u16 	%r7962, %rs25471;
	cvt.u32.u16 	%r7963, %rs25470;
	prmt.b32 	%r7964, %r7963, %r7962, 0x3340U;
	cvt.u32.u16 	%r7965, %rs25469;
	cvt.u32.u16 	%r7966, %rs25468;
	prmt.b32 	%r7967, %r7966, %r7965, 0x3340U;
	prmt.b32 	%r7968, %r7967, %r7964, 0x5410U;
	st.local.v2.b32 	[%rd34+40], {%r7968, %r7961};
	cvt.u32.u16 	%r7969, %rs25483;
	cvt.u32.u16 	%r7970, %rs25482;
	prmt.b32 	%r7971, %r7970, %r7969, 0x3340U;
	cvt.u32.u16 	%r7972, %rs25481;
	cvt.u32.u16 	%r7973, %rs25480;
	prmt.b32 	%r7974, %r7973, %r7972, 0x3340U;
	prmt.b32 	%r7975, %r7974, %r7971, 0x5410U;
	cvt.u32.u16 	%r7976, %rs25479;
	cvt.u32.u16 	%r7977, %rs25478;
	prmt.b32 	%r7978, %r7977, %r7976, 0x3340U;
	cvt.u32.u16 	%r7979, %rs25477;
	cvt.u32.u16 	%r7980, %rs25476;
	prmt.b32 	%r7981, %r7980, %r7979, 0x3340U;
	prmt.b32 	%r7982, %r7981, %r7978, 0x5410U;
	st.local.v2.b32 	[%rd34+48], {%r7982, %r7975};
	st.local.v2.u8 	[%rd34+56], {%rs25484, %rs25485};
	st.local.u32 	[%rd34+60], %r33710;
	st.local.f64 	[%rd34+64], %fd518;
	st.local.u32 	[%rd35], %r7684;
	st.local.v2.b32 	[%rd35+8], {%r7694, %r7699};
	st.local.v2.b32 	[%rd35+16], {%r7704, %r7709};
	st.local.v2.b32 	[%rd35+24], {%r7714, %r7719};
	st.local.v2.b32 	[%rd35+32], {%r7724, %r7729};
	st.local.v2.b32 	[%rd35+40], {%r7734, %r7739};
	st.local.v2.b32 	[%rd35+48], {%r7744, %r7749};
	st.local.v2.u8 	[%rd35+56], {%rs16550, %rs16549};
	st.local.u32 	[%rd35+60], %r7759;
	st.local.v2.u32 	[%rd35+64], {%r7764, %r7769};
	add.s32 	%r2244, %r33709, %r7684;
	setp.ne.s32 	%p146, %r33709, 0;
	@%p146 bra 	$L__BB1_1189;
	mov.b16 	%rs16551, 0;
	st.local.u8 	[%rd33], %rs16551;
	add.s32 	%r7984, %r33710, %r7759;
	st.local.u32 	[%rd33+52], %r7984;
	add.f64 	%fd312, %fd518, %fd240;
	st.local.f64 	[%rd33+56], %fd312;
	mov.b32 	%r33720, 0;
$L__BB1_1179:
	mov.u32 	%r2245, %r33720;
	cvt.u64.u32 	%rd1102, %r2245;
	add.s64 	%rd1103, %rd33, %rd1102;
	ld.local.u8 	%rs16552, [%rd1103];
	setp.ne.s16 	%p147, %rs16552, 0;
	add.s32 	%r33720, %r2245, 1;
	@%p147 bra 	$L__BB1_1179;
	and.b16  	%rs16553, %rs14030, 255;
	setp.eq.s16 	%p148, %rs16553, 0;
	mov.u32 	%r33722, %r2245;
	@%p148 bra 	$L__BB1_1183;
	mov.b32 	%r33721, 0;
$L__BB1_1182:
	add.s32 	%r7986, %r33721, %r2245;
	cvt.u64.u32 	%rd1104, %r7986;
	add.s64 	%rd1105, %rd35, %rd1104;
	ld.local.u8 	%rs16554, [%rd1105+8];
	add.s64 	%rd1106, %rd33, %rd1104;
	st.local.u8 	[%rd1106], %rs16554;
	add.s32 	%r2248, %r33721, 1;
	add.s32 	%r33722, %r2248, %r2245;
	cvt.u64.u32 	%rd1107, %r33721;
	add.s64 	%rd1108, %rd35, %rd1107;
	ld.local.u8 	%rs16555, [%rd1108+9];
	setp.ne.s16 	%p149, %rs16555, 0;
	mov.u32 	%r33721, %r2248;
	@%p149 bra 	$L__BB1_1182;
$L__BB1_1183:
	cvt.u64.u32 	%rd1109, %r33722;
	add.s64 	%rd1110, %rd33, %rd1109;
	mov.b16 	%rs16556, 0;
	st.local.u8 	[%rd1110+1], %rs16556;
	mov.b32 	%r33723, 0;
$L__BB1_1184:
	mov.u32 	%r2251, %r33723;
	cvt.u64.u32 	%rd1111, %r2251;
	add.s64 	%rd1112, %rd33, %rd1111;
	ld.local.u8 	%rs16557, [%rd1112];
	setp.ne.s16 	%p150, %rs16557, 0;
	add.s32 	%r33723, %r2251, 1;
	@%p150 bra 	$L__BB1_1184;
	and.b16  	%rs16558, %rs25436, 255;
	setp.eq.s16 	%p151, %rs16558, 0;
	mov.u32 	%r33725, %r2251;
	@%p151 bra 	$L__BB1_1188;
	mov.b32 	%r33724, 0;
$L__BB1_1187:
	add.s32 	%r7989, %r33724, %r2251;
	cvt.u64.u32 	%rd1113, %r7989;
	add.s64 	%rd1114, %rd34, %rd1113;
	ld.local.u8 	%rs16559, [%rd1114+8];
	add.s64 	%rd1115, %rd33, %rd1113;
	st.local.u8 	[%rd1115], %rs16559;
	add.s32 	%r2254, %r33724, 1;
	add.s32 	%r33725, %r2254, %r2251;
	cvt.u64.u32 	%rd1116, %r33724;
	add.s64 	%rd1117, %rd34, %rd1116;
	ld.local.u8 	%rs16560, [%rd1117+9];
	setp.ne.s16 	%p152, %rs16560, 0;
	mov.u32 	%r33724, %r2254;
	@%p152 bra 	$L__BB1_1187;
$L__BB1_1188:
	cvt.u64.u32 	%rd1118, %r33725;
	add.s64 	%rd1119, %rd33, %rd1118;
	mov.b16 	%rs16561, 0;
	st.local.u8 	[%rd1119+1], %rs16561;
	ld.local.v2.b32 	{%r7990, %r7991}, [%rd33];
	bfe.u32 	%r7992, %r7990, 0, 8;
	cvt.u16.u32 	%rs25436, %r7992;
	bfe.u32 	%r7993, %r7990, 8, 8;
	cvt.u16.u32 	%rs25437, %r7993;
	bfe.u32 	%r7994, %r7990, 16, 8;
	cvt.u16.u32 	%rs25438, %r7994;
	bfe.u32 	%r7995, %r7990, 24, 8;
	cvt.u16.u32 	%rs25439, %r7995;
	bfe.u32 	%r7996, %r7991, 0, 8;
	cvt.u16.u32 	%rs25440, %r7996;
	bfe.u32 	%r7997, %r7991, 8, 8;
	cvt.u16.u32 	%rs25441, %r7997;
	bfe.u32 	%r7998, %r7991, 16, 8;
	cvt.u16.u32 	%rs25442, %r7998;
	bfe.u32 	%r7999, %r7991, 24, 8;
	cvt.u16.u32 	%rs25443, %r7999;
	ld.local.v2.b32 	{%r8000, %r8001}, [%rd33+8];
	bfe.u32 	%r8002, %r8000, 0, 8;
	cvt.u16.u32 	%rs25444, %r8002;
	bfe.u32 	%r8003, %r8000, 8, 8;
	cvt.u16.u32 	%rs25445, %r8003;
	bfe.u32 	%r8004, %r8000, 16, 8;
	cvt.u16.u32 	%rs25446, %r8004;
	bfe.u32 	%r8005, %r8000, 24, 8;
	cvt.u16.u32 	%rs25447, %r8005;
	bfe.u32 	%r8006, %r8001, 0, 8;
	cvt.u16.u32 	%rs25448, %r8006;
	bfe.u32 	%r8007, %r8001, 8, 8;
	cvt.u16.u32 	%rs25449, %r8007;
	bfe.u32 	%r8008, %r8001, 16, 8;
	cvt.u16.u32 	%rs25450, %r8008;
	bfe.u32 	%r8009, %r8001, 24, 8;
	cvt.u16.u32 	%rs25451, %r8009;
	ld.local.v2.b32 	{%r8010, %r8011}, [%rd33+16];
	bfe.u32 	%r8012, %r8010, 0, 8;
	cvt.u16.u32 	%rs25452, %r8012;
	bfe.u32 	%r8013, %r8010, 8, 8;
	cvt.u16.u32 	%rs25453, %r8013;
	bfe.u32 	%r8014, %r8010, 16, 8;
	cvt.u16.u32 	%rs25454, %r8014;
	bfe.u32 	%r8015, %r8010, 24, 8;
	cvt.u16.u32 	%rs25455, %r8015;
	bfe.u32 	%r8016, %r8011, 0, 8;
	cvt.u16.u32 	%rs25456, %r8016;
	bfe.u32 	%r8017, %r8011, 8, 8;
	cvt.u16.u32 	%rs25457, %r8017;
	bfe.u32 	%r8018, %r8011, 16, 8;
	cvt.u16.u32 	%rs25458, %r8018;
	bfe.u32 	%r8019, %r8011, 24, 8;
	cvt.u16.u32 	%rs25459, %r8019;
	ld.local.v2.b32 	{%r8020, %r8021}, [%rd33+24];
	bfe.u32 	%r8022, %r8020, 0, 8;
	cvt.u16.u32 	%rs25460, %r8022;
	bfe.u32 	%r8023, %r8020, 8, 8;
	cvt.u16.u32 	%rs25461, %r8023;
	bfe.u32 	%r8024, %r8020, 16, 8;
	cvt.u16.u32 	%rs25462, %r8024;
	bfe.u32 	%r8025, %r8020, 24, 8;
	cvt.u16.u32 	%rs25463, %r8025;
	bfe.u32 	%r8026, %r8021, 0, 8;
	cvt.u16.u32 	%rs25464, %r8026;
	bfe.u32 	%r8027, %r8021, 8, 8;
	cvt.u16.u32 	%rs25465, %r8027;
	bfe.u32 	%r8028, %r8021, 16, 8;
	cvt.u16.u32 	%rs25466, %r8028;
	bfe.u32 	%r8029, %r8021, 24, 8;
	cvt.u16.u32 	%rs25467, %r8029;
	ld.local.v2.b32 	{%r8030, %r8031}, [%rd33+32];
	bfe.u32 	%r8032, %r8030, 0, 8;
	cvt.u16.u32 	%rs25468, %r8032;
	bfe.u32 	%r8033, %r8030, 8, 8;
	cvt.u16.u32 	%rs25469, %r8033;
	bfe.u32 	%r8034, %r8030, 16, 8;
	cvt.u16.u32 	%rs25470, %r8034;
	bfe.u32 	%r8035, %r8030, 24, 8;
	cvt.u16.u32 	%rs25471, %r8035;
	bfe.u32 	%r8036, %r8031, 0, 8;
	cvt.u16.u32 	%rs25472, %r8036;
	bfe.u32 	%r8037, %r8031, 8, 8;
	cvt.u16.u32 	%rs25473, %r8037;
	bfe.u32 	%r8038, %r8031, 16, 8;
	cvt.u16.u32 	%rs25474, %r8038;
	bfe.u32 	%r8039, %r8031, 24, 8;
	cvt.u16.u32 	%rs25475, %r8039;
	ld.local.v2.b32 	{%r8040, %r8041}, [%rd33+40];
	bfe.u32 	%r8042, %r8040, 0, 8;
	cvt.u16.u32 	%rs25476, %r8042;
	bfe.u32 	%r8043, %r8040, 8, 8;
	cvt.u16.u32 	%rs25477, %r8043;
	bfe.u32 	%r8044, %r8040, 16, 8;
	cvt.u16.u32 	%rs25478, %r8044;
	bfe.u32 	%r8045, %r8040, 24, 8;
	cvt.u16.u32 	%rs25479, %r8045;
	bfe.u32 	%r8046, %r8041, 0, 8;
	cvt.u16.u32 	%rs25480, %r8046;
	bfe.u32 	%r8047, %r8041, 8, 8;
	cvt.u16.u32 	%rs25481, %r8047;
	bfe.u32 	%r8048, %r8041, 16, 8;
	cvt.u16.u32 	%rs25482, %r8048;
	bfe.u32 	%r8049, %r8041, 24, 8;
	cvt.u16.u32 	%rs25483, %r8049;
	ld.local.v2.u8 	{%rs25484, %rs25485}, [%rd33+48];
	ld.local.u32 	%r33710, [%rd33+52];
	ld.local.f64 	%fd518, [%rd33+56];
$L__BB1_1189:
	mov.u32 	%r33709, %r2244;
$L__BB1_1190:
	cvt.u32.u16 	%r8140, %rs25436;
	and.b32  	%r8141, %r8140, 255;
	and.b16  	%rs16562, %rs25437, 255;
	mul.wide.u16 	%r8142, %rs16562, 256;
	or.b32  	%r8143, %r8142, %r8141;
	cvt.u32.u16 	%r8144, %rs25438;
	shl.b32 	%r8145, %r8144, 16;
	and.b32  	%r8146, %r8145, 16711680;
	or.b32  	%r8147, %r8143, %r8146;
	cvt.u32.u16 	%r8148, %rs25439;
	shl.b32 	%r8149, %r8148, 24;
	or.b32  	%r8061, %r8147, %r8149;
	cvt.u32.u16 	%r8150, %rs25440;
	and.b32  	%r8151, %r8150, 255;
	and.b16  	%rs16563, %rs25441, 255;
	mul.wide.u16 	%r8152, %rs16563, 256;
	or.b32  	%r8153, %r8152, %r8151;
	cvt.u32.u16 	%r8154, %rs25442;
	shl.b32 	%r8155, %r8154, 16;
	and.b32  	%r8156, %r8155, 16711680;
	or.b32  	%r8157, %r8153, %r8156;
	cvt.u32.u16 	%r8158, %rs25443;
	shl.b32 	%r8159, %r8158, 24;
	or.b32  	%r8066, %r8157, %r8159;
	cvt.u32.u16 	%r8160, %rs25444;
	and.b32  	%r8161, %r8160, 255;
	and.b16  	%rs16564, %rs25445, 255;
	mul.wide.u16 	%r8162, %rs16564, 256;
	or.b32  	%r8163, %r8162, %r8161;
	cvt.u32.u16 	%r8164, %rs25446;
	shl.b32 	%r8165, %r8164, 16;
	and.b32  	%r8166, %r8165, 16711680;
	or.b32  	%r8167, %r8163, %r8166;
	cvt.u32.u16 	%r8168, %rs25447;
	shl.b32 	%r8169, %r8168, 24;
	or.b32  	%r8071, %r8167, %r8169;
	cvt.u32.u16 	%r8170, %rs25448;
	and.b32  	%r8171, %r8170, 255;
	and.b16  	%rs16565, %rs25449, 255;
	mul.wide.u16 	%r8172, %rs16565, 256;
	or.b32  	%r8173, %r8172, %r8171;
	cvt.u32.u16 	%r8174, %rs25450;
	shl.b32 	%r8175, %r8174, 16;
	and.b32  	%r8176, %r8175, 16711680;
	or.b32  	%r8177, %r8173, %r8176;
	cvt.u32.u16 	%r8178, %rs25451;
	shl.b32 	%r8179, %r8178, 24;
	or.b32  	%r8076, %r8177, %r8179;
	cvt.u32.u16 	%r8180, %rs25452;
	and.b32  	%r8181, %r8180, 255;
	and.b16  	%rs16566, %rs25453, 255;
	mul.wide.u16 	%r8182, %rs16566, 256;
	or.b32  	%r8183, %r8182, %r8181;
	cvt.u32.u16 	%r8184, %rs25454;
	shl.b32 	%r8185, %r8184, 16;
	and.b32  	%r8186, %r8185, 16711680;
	or.b32  	%r8187, %r8183, %r8186;
	cvt.u32.u16 	%r8188, %rs25455;
	shl.b32 	%r8189, %r8188, 24;
	or.b32  	%r8081, %r8187, %r8189;
	cvt.u32.u16 	%r8190, %rs25456;
	and.b32  	%r8191, %r8190, 255;
	and.b16  	%rs16567, %rs25457, 255;
	mul.wide.u16 	%r8192, %rs16567, 256;
	or.b32  	%r8193, %r8192, %r8191;
	cvt.u32.u16 	%r8194, %rs25458;
	shl.b32 	%r8195, %r8194, 16;
	and.b32  	%r8196, %r8195, 16711680;
	or.b32  	%r8197, %r8193, %r8196;
	cvt.u32.u16 	%r8198, %rs25459;
	shl.b32 	%r8199, %r8198, 24;
	or.b32  	%r8086, %r8197, %r8199;
	cvt.u32.u16 	%r8200, %rs25460;
	and.b32  	%r8201, %r8200, 255;
	and.b16  	%rs16568, %rs25461, 255;
	mul.wide.u16 	%r8202, %rs16568, 256;
	or.b32  	%r8203, %r8202, %r8201;
	cvt.u32.u16 	%r8204, %rs25462;
	shl.b32 	%r8205, %r8204, 16;
	and.b32  	%r8206, %r8205, 16711680;
	or.b32  	%r8207, %r8203, %r8206;
	cvt.u32.u16 	%r8208, %rs25463;
	shl.b32 	%r8209, %r8208, 24;
	or.b32  	%r8091, %r8207, %r8209;
	cvt.u32.u16 	%r8210, %rs25464;
	and.b32  	%r8211, %r8210, 255;
	and.b16  	%rs16569, %rs25465, 255;
	mul.wide.u16 	%r8212, %rs16569, 256;
	or.b32  	%r8213, %r8212, %r8211;
	cvt.u32.u16 	%r8214, %rs25466;
	shl.b32 	%r8215, %r8214, 16;
	and.b32  	%r8216, %r8215, 16711680;
	or.b32  	%r8217, %r8213, %r8216;
	cvt.u32.u16 	%r8218, %rs25467;
	shl.b32 	%r8219, %r8218, 24;
	or.b32  	%r8096, %r8217, %r8219;
	cvt.u32.u16 	%r8220, %rs25468;
	and.b32  	%r8221, %r8220, 255;
	and.b16  	%rs16570, %rs25469, 255;
	mul.wide.u16 	%r8222, %rs16570, 256;
	or.b32  	%r8223, %r8222, %r8221;
	cvt.u32.u16 	%r8224, %rs25470;
	shl.b32 	%r8225, %r8224, 16;
	and.b32  	%r8226, %r8225, 16711680;
	or.b32  	%r8227, %r8223, %r8226;
	cvt.u32.u16 	%r8228, %rs25471;
	shl.b32 	%r8229, %r8228, 24;
	or.b32  	%r8101, %r8227, %r8229;
	cvt.u32.u16 	%r8230, %rs25472;
	and.b32  	%r8231, %r8230, 255;
	and.b16  	%rs16571, %rs25473, 255;
	mul.wide.u16 	%r8232, %rs16571, 256;
	or.b32  	%r8233, %r8232, %r8231;
	cvt.u32.u16 	%r8234, %rs25474;
	shl.b32 	%r8235, %r8234, 16;
	and.b32  	%r8236, %r8235, 16711680;
	or.b32  	%r8237, %r8233, %r8236;
	cvt.u32.u16 	%r8238, %rs25475;
	shl.b32 	%r8239, %r8238, 24;
	or.b32  	%r8106, %r8237, %r8239;
	cvt.u32.u16 	%r8240, %rs25476;
	and.b32  	%r8241, %r8240, 255;
	and.b16  	%rs16572, %rs25477, 255;
	mul.wide.u16 	%r8242, %rs16572, 256;
	or.b32  	%r8243, %r8242, %r8241;
	cvt.u32.u16 	%r8244, %rs25478;
	shl.b32 	%r8245, %r8244, 16;
	and.b32  	%r8246, %r8245, 16711680;
	or.b32  	%r8247, %r8243, %r8246;
	cvt.u32.u16 	%r8248, %rs25479;
	shl.b32 	%r8249, %r8248, 24;
	or.b32  	%r8111, %r8247, %r8249;
	cvt.u32.u16 	%r8250, %rs25480;
	and.b32  	%r8251, %r8250, 255;
	and.b16  	%rs16573, %rs25481, 255;
	mul.wide.u16 	%r8252, %rs16573, 256;
	or.b32  	%r8253, %r8252, %r8251;
	cvt.u32.u16 	%r8254, %rs25482;
	shl.b32 	%r8255, %r8254, 16;
	and.b32  	%r8256, %r8255, 16711680;
	or.b32  	%r8257, %r8253, %r8256;
	cvt.u32.u16 	%r8258, %rs25483;
	shl.b32 	%r8259, %r8258, 24;
	or.b32  	%r8116, %r8257, %r8259;
	cvt.u32.u16 	%r8260, %rs25484;
	and.b32  	%r8261, %r8260, 255;
	and.b16  	%rs16574, %rs25485, 255;
	mul.wide.u16 	%r8262, %rs16574, 256;
	or.b32  	%r8121, %r8262, %r8261;
	mov.b32 	%r8137, 4;
	mov.b32 	%r8139, -1;
	// begin inline asm
	shfl.sync.down.b32 %r8050, %r33709, %r8137, %r2192, %r8139;
	// end inline asm
	// begin inline asm
	shfl.sync.down.b32 %r8055, %r8056, %r8137, %r2192, %r8139;
	// end inline asm
	// begin inline asm
	shfl.sync.down.b32 %r8060, %r8061, %r8137, %r2192, %r8139;
	// end inline asm
	// begin inline asm
	shfl.sync.down.b32 %r8065, %r8066, %r8137, %r2192, %r8139;
	// end inline asm
	// begin inline asm
	shfl.sync.down.b32 %r8070, %r8071, %r8137, %r2192, %r8139;
	// end inline asm
	// begin inline asm
	shfl.sync.down.b32 %r8075, %r8076, %r8137, %r2192, %r8139;
	// end inline asm
	// begin inline asm
	shfl.sync.down.b32 %r8080, %r8081, %r8137, %r2192, %r8139;
	// end inline asm
	// begin inline asm
	shfl.sync.down.b32 %r8085, %r8086, %r8137, %r2192, %r8139;
	// end inline asm
	// begin inline asm
	shfl.sync.down.b32 %r8090, %r8091, %r8137, %r2192, %r8139;
	// end inline asm
	// begin inline asm
	shfl.sync.down.b32 %r8095, %r8096, %r8137, %r2192, %r8139;
	// end inline asm
	// begin inline asm
	shfl.sync.down.b32 %r8100, %r8101, %r8137, %r2192, %r8139;
	// end inline asm
	// begin inline asm
	shfl.sync.down.b32 %r8105, %r8106, %r8137, %r2192, %r8139;
	// end inline asm
	// begin inline asm
	shfl.sync.down.b32 %r8110, %r8111, %r8137, %r2192, %r8139;
	// end inline asm
	// begin inline asm
	shfl.sync.down.b32 %r8115, %r8116, %r8137, %r2192, %r8139;
	// end inline asm
	// begin inline asm
	shfl.sync.down.b32 %r8120, %r8121, %r8137, %r2192, %r8139;
	// end inline asm
	// begin inline asm
	shfl.sync.down.b32 %r8125, %r33710, %r8137, %r2192, %r8139;
	// end inline asm
	mov.b64 	%rd1120, %fd518;
	mov.b64 	{%r8131, %r8136}, %rd1120;
	// begin inline asm
	shfl.sync.down.b32 %r8130, %r8131, %r8137, %r2192, %r8139;
	// end inline asm
	// begin inline asm
	shfl.sync.down.b32 %r8135, %r8136, %r8137, %r2192, %r8139;
	// end inline asm
	add.s32 	%r8263, %r2757, 4;
	setp.gt.s32 	%p153, %r8263, %r2192;
	@%p153 bra 	$L__BB1_1204;
	shr.u32 	%r8264, %r8120, 8;
	cvt.u16.u32 	%rs16575, %r8264;
	cvt.u16.u32 	%rs16576, %r8120;
	cvt.u16.u32 	%rs14181, %r8060;
	mov.b64 	%rd1121, {%r8130, %r8135};
	mov.b64 	%fd244, %rd1121;
	st.local.u32 	[%rd31], %r33709;
	cvt.u32.u16 	%r8265, %rs25443;
	cvt.u32.u16 	%r8266, %rs25442;
	prmt.b32 	%r8267, %r8266, %r8265, 0x3340U;
	cvt.u32.u16 	%r8268, %rs25441;
	cvt.u32.u16 	%r8269, %rs25440;
	prmt.b32 	%r8270, %r8269, %r8268, 0x3340U;
	prmt.b32 	%r8271, %r8270, %r8267, 0x5410U;
	cvt.u32.u16 	%r8272, %rs25439;
	cvt.u32.u16 	%r8273, %rs25438;
	prmt.b32 	%r8274, %r8273, %r8272, 0x3340U;
	cvt.u32.u16 	%r8275, %rs25437;
	cvt.u32.u16 	%r8276, %rs25436;
	prmt.b32 	%r8277, %r8276, %r8275, 0x3340U;
	prmt.b32 	%r8278, %r8277, %r8274, 0x5410U;
	st.local.v2.b32 	[%rd31+8], {%r8278, %r8271};
	cvt.u32.u16 	%r8279, %rs25451;
	cvt.u32.u16 	%r8280, %rs25450;
	prmt.b32 	%r8281, %r8280, %r8279, 0x3340U;
	cvt.u32.u16 	%r8282, %rs25449;
	cvt.u32.u16 	%r8283, %rs25448;
	prmt.b32 	%r8284, %r8283, %r8282, 0x3340U;
	prmt.b32 	%r8285, %r8284, %r8281, 0x5410U;
	cvt.u32.u16 	%r8286, %rs25447;
	cvt.u32.u16 	%r8287, %rs25446;
	prmt.b32 	%r8288, %r8287, %r8286, 0x3340U;
	cvt.u32.u16 	%r8289, %rs25445;
	cvt.u32.u16 	%r8290, %rs25444;
	prmt.b32 	%r8291, %r8290, %r8289, 0x3340U;
	prmt.b32 	%r8292, %r8291, %r8288, 0x5410U;
	st.local.v2.b32 	[%rd31+16], {%r8292, %r8285};
	cvt.u32.u16 	%r8293, %rs25459;
	cvt.u32.u16 	%r8294, %rs25458;
	prmt.b32 	%r8295, %r8294, %r8293, 0x3340U;
	cvt.u32.u16 	%r8296, %rs25457;
	cvt.u32.u16 	%r8297, %rs25456;
	prmt.b32 	%r8298, %r8297, %r8296, 0x3340U;
	prmt.b32 	%r8299, %r8298, %r8295, 0x5410U;
	cvt.u32.u16 	%r8300, %rs25455;
	cvt.u32.u16 	%r8301, %rs25454;
	prmt.b32 	%r8302, %r8301, %r8300, 0x3340U;
	cvt.u32.u16 	%r8303, %rs25453;
	cvt.u32.u16 	%r8304, %rs25452;
	prmt.b32 	%r8305, %r8304, %r8303, 0x3340U;
	prmt.b32 	%r8306, %r8305, %r8302, 0x5410U;
	st.local.v2.b32 	[%rd31+24], {%r8306, %r8299};
	cvt.u32.u16 	%r8307, %rs25467;
	cvt.u32.u16 	%r8308, %rs25466;
	prmt.b32 	%r8309, %r8308, %r8307, 0x3340U;
	cvt.u32.u16 	%r8310, %rs25465;
	cvt.u32.u16 	%r8311, %rs25464;
	prmt.b32 	%r8312, %r8311, %r8310, 0x3340U;
	prmt.b32 	%r8313, %r8312, %r8309, 0x5410U;
	cvt.u32.u16 	%r8314, %rs25463;
	cvt.u32.u16 	%r8315, %rs25462;
	prmt.b32 	%r8316, %r8315, %r8314, 0x3340U;
	cvt.u32.u16 	%r8317, %rs25461;
	cvt.u32.u16 	%r8318, %rs25460;
	prmt.b32 	%r8319, %r8318, %r8317, 0x3340U;
	prmt.b32 	%r8320, %r8319, %r8316, 0x5410U;
	st.local.v2.b32 	[%rd31+32], {%r8320, %r8313};
	cvt.u32.u16 	%r8321, %rs25475;
	cvt.u32.u16 	%r8322, %rs25474;
	prmt.b32 	%r8323, %r8322, %r8321, 0x3340U;
	cvt.u32.u16 	%r8324, %rs25473;
	cvt.u32.u16 	%r8325, %rs25472;
	prmt.b32 	%r8326, %r8325, %r8324, 0x3340U;
	prmt.b32 	%r8327, %r8326, %r8323, 0x5410U;
	cvt.u32.u16 	%r8328, %rs25471;
	cvt.u32.u16 	%r8329, %rs25470;
	prmt.b32 	%r8330, %r8329, %r8328, 0x3340U;
	cvt.u32.u16 	%r8331, %rs25469;
	cvt.u32.u16 	%r8332, %rs25468;
	prmt.b32 	%r8333, %r8332, %r8331, 0x3340U;
	prmt.b32 	%r8334, %r8333, %r8330, 0x5410U;
	st.local.v2.b32 	[%rd31+40], {%r8334, %r8327};
	cvt.u32.u16 	%r8335, %rs25483;
	cvt.u32.u16 	%r8336, %rs25482;
	prmt.b32 	%r8337, %r8336, %r8335, 0x3340U;
	cvt.u32.u16 	%r8338, %rs25481;
	cvt.u32.u16 	%r8339, %rs25480;
	prmt.b32 	%r8340, %r8339, %r8338, 0x3340U;
	prmt.b32 	%r8341, %r8340, %r8337, 0x5410U;
	cvt.u32.u16 	%r8342, %rs25479;
	cvt.u32.u16 	%r8343, %rs25478;
	prmt.b32 	%r8344, %r8343, %r8342, 0x3340U;
	cvt.u32.u16 	%r8345, %rs25477;
	cvt.u32.u16 	%r8346, %rs25476;
	prmt.b32 	%r8347, %r8346, %r8345, 0x3340U;
	prmt.b32 	%r8348, %r8347, %r8344, 0x5410U;
	st.local.v2.b32 	[%rd31+48], {%r8348, %r8341};
	st.local.v2.u8 	[%rd31+56], {%rs25484, %rs25485};
	st.local.u32 	[%rd31+60], %r33710;
	st.local.f64 	[%rd31+64], %fd518;
	st.local.u32 	[%rd32], %r8050;
	st.local.v2.b32 	[%rd32+8], {%r8060, %r8065};
	st.local.v2.b32 	[%rd32+16], {%r8070, %r8075};
	st.local.v2.b32 	[%rd32+24], {%r8080, %r8085};
	st.local.v2.b32 	[%rd32+32], {%r8090, %r8095};
	st.local.v2.b32 	[%rd32+40], {%r8100, %r8105};
	st.local.v2.b32 	[%rd32+48], {%r8110, %r8115};
	st.local.v2.u8 	[%rd32+56], {%rs16576, %rs16575};
	st.local.u32 	[%rd32+60], %r8125;
	st.local.v2.u32 	[%rd32+64], {%r8130, %r8135};
	add.s32 	%r2278, %r33709, %r8050;
	setp.ne.s32 	%p154, %r33709, 0;
	@%p154 bra 	$L__BB1_1203;
	mov.b16 	%rs16577, 0;
	st.local.u8 	[%rd30], %rs16577;
	add.s32 	%r8350, %r33710, %r8125;
	st.local.u32 	[%rd30+52], %r8350;
	add.f64 	%fd313, %fd518, %fd244;
	st.local.f64 	[%rd30+56], %fd313;
	mov.b32 	%r33729, 0;
$L__BB1_1193:
	mov.u32 	%r2279, %r33729;
	cvt.u64.u32 	%rd1122, %r2279;
	add.s64 	%rd1123, %rd30, %rd1122;
	ld.local.u8 	%rs16578, [%rd1123];
	setp.ne.s16 	%p155, %rs16578, 0;
	add.s32 	%r33729, %r2279, 1;
	@%p155 bra 	$L__BB1_1193;
	and.b16  	%rs16579, %rs14181, 255;
	setp.eq.s16 	%p156, %rs16579, 0;
	mov.u32 	%r33731, %r2279;
	@%p156 bra 	$L__BB1_1197;
	mov.b32 	%r33730, 0;
$L__BB1_1196:
	add.s32 	%r8352, %r33730, %r2279;
	cvt.u64.u32 	%rd1124, %r8352;
	add.s64 	%rd1125, %rd32, %rd1124;
	ld.local.u8 	%rs16580, [%rd1125+8];
	add.s64 	%rd1126, %rd30, %rd1124;
	st.local.u8 	[%rd1126], %rs16580;
	add.s32 	%r2282, %r33730, 1;
	add.s32 	%r33731, %r2282, %r2279;
	cvt.u64.u32 	%rd1127, %r33730;
	add.s64 	%rd1128, %rd32, %rd1127;
	ld.local.u8 	%rs16581, [%rd1128+9];
	setp.ne.s16 	%p157, %rs16581, 0;
	mov.u32 	%r33730, %r2282;
	@%p157 bra 	$L__BB1_1196;
$L__BB1_1197:
	cvt.u64.u32 	%rd1129, %r33731;
	add.s64 	%rd1130, %rd30, %rd1129;
	mov.b16 	%rs16582, 0;
	st.local.u8 	[%rd1130+1], %rs16582;
	mov.b32 	%r33732, 0;
$L__BB1_1198:
	mov.u32 	%r2285, %r33732;
	cvt.u64.u32 	%rd1131, %r2285;
	add.s64 	%rd1132, %rd30, %rd1131;
	ld.local.u8 	%rs16583, [%rd1132];
	setp.ne.s16 	%p158, %rs16583, 0;
	add.s32 	%r33732, %r2285, 1;
	@%p158 bra 	$L__BB1_1198;
	and.b16  	%rs16584, %rs25436, 255;
	setp.eq.s16 	%p159, %rs16584, 0;
	mov.u32 	%r33734, %r2285;
	@%p159 bra 	$L__BB1_1202;
	mov.b32 	%r33733, 0;
$L__BB1_1201:
	add.s32 	%r8355, %r33733, %r2285;
	cvt.u64.u32 	%rd1133, %r8355;
	add.s64 	%rd1134, %rd31, %rd1133;
	ld.local.u8 	%rs16585, [%rd1134+8];
	add.s64 	%rd1135, %rd30, %rd1133;
	st.local.u8 	[%rd1135], %rs16585;
	add.s32 	%r2288, %r33733, 1;
	add.s32 	%r33734, %r2288, %r2285;
	cvt.u64.u32 	%rd1136, %r33733;
	add.s64 	%rd1137, %rd31, %rd1136;
	ld.local.u8 	%rs16586, [%rd1137+9];
	setp.ne.s16 	%p160, %rs16586, 0;
	mov.u32 	%r33733, %r2288;
	@%p160 bra 	$L__BB1_1201;
$L__BB1_1202:
	cvt.u64.u32 	%rd1138, %r33734;
	add.s64 	%rd1139, %rd30, %rd1138;
	mov.b16 	%rs16587, 0;
	st.local.u8 	[%rd1139+1], %rs16587;
	ld.local.v2.b32 	{%r8356, %r8357}, [%rd30];
	bfe.u32 	%r8358, %r8356, 0, 8;
	cvt.u16.u32 	%rs25436, %r8358;
	bfe.u32 	%r8359, %r8356, 8, 8;
	cvt.u16.u32 	%rs25437, %r8359;
	bfe.u32 	%r8360, %r8356, 16, 8;
	cvt.u16.u32 	%rs25438, %r8360;
	bfe.u32 	%r8361, %r8356, 24, 8;
	cvt.u16.u32 	%rs25439, %r8361;
	bfe.u32 	%r8362, %r8357, 0, 8;
	cvt.u16.u32 	%rs25440, %r8362;
	bfe.u32 	%r8363, %r8357, 8, 8;
	cvt.u16.u32 	%rs25441, %r8363;
	bfe.u32 	%r8364, %r8357, 16, 8;
	cvt.u16.u32 	%rs25442, %r8364;
	bfe.u32 	%r8365, %r8357, 24, 8;
	cvt.u16.u32 	%rs25443, %r8365;
	ld.local.v2.b32 	{%r8366, %r8367}, [%rd30+8];
	bfe.u32 	%r8368, %r8366, 0, 8;
	cvt.u16.u32 	%rs25444, %r8368;
	bfe.u32 	%r8369, %r8366, 8, 8;
	cvt.u16.u32 	%rs25445, %r8369;
	bfe.u32 	%r8370, %r8366, 16, 8;
	cvt.u16.u32 	%rs25446, %r8370;
	bfe.u32 	%r8371, %r8366, 24, 8;
	cvt.u16.u32 	%rs25447, %r8371;
	bfe.u32 	%r8372, %r8367, 0, 8;
	cvt.u16.u32 	%rs25448, %r8372;
	bfe.u32 	%r8373, %r8367, 8, 8;
	cvt.u16.u32 	%rs25449, %r8373;
	bfe.u32 	%r8374, %r8367, 16, 8;
	cvt.u16.u32 	%rs25450, %r8374;
	bfe.u32 	%r8375, %r8367, 24, 8;
	cvt.u16.u32 	%rs25451, %r8375;
	ld.local.v2.b32 	{%r8376, %r8377}, [%rd30+16];
	bfe.u32 	%r8378, %r8376, 0, 8;
	cvt.u16.u32 	%rs25452, %r8378;
	bfe.u32 	%r8379, %r8376, 8, 8;
	cvt.u16.u32 	%rs25453, %r8379;
	bfe.u32 	%r8380, %r8376, 16, 8;
	cvt.u16.u32 	%rs25454, %r8380;
	bfe.u32 	%r8381, %r8376, 24, 8;
	cvt.u16.u32 	%rs25455, %r8381;
	bfe.u32 	%r8382, %r8377, 0, 8;
	cvt.u16.u32 	%rs25456, %r8382;
	bfe.u32 	%r8383, %r8377, 8, 8;
	cvt.u16.u32 	%rs25457, %r8383;
	bfe.u32 	%r8384, %r8377, 16, 8;
	cvt.u16.u32 	%rs25458, %r8384;
	bfe.u32 	%r8385, %r8377, 24, 8;
	cvt.u16.u32 	%rs25459, %r8385;
	ld.local.v2.b32 	{%r8386, %r8387}, [%rd30+24];
	bfe.u32 	%r8388, %r8386, 0, 8;
	cvt.u16.u32 	%rs25460, %r8388;
	bfe.u32 	%r8389, %r8386, 8, 8;
	cvt.u16.u32 	%rs25461, %r8389;
	bfe.u32 	%r8390, %r8386, 16, 8;
	cvt.u16.u32 	%rs25462, %r8390;
	bfe.u32 	%r8391, %r8386, 24, 8;
	cvt.u16.u32 	%rs25463, %r8391;
	bfe.u32 	%r8392, %r8387, 0, 8;
	cvt.u16.u32 	%rs25464, %r8392;
	bfe.u32 	%r8393, %r8387, 8, 8;
	cvt.u16.u32 	%rs25465, %r8393;
	bfe.u32 	%r8394, %r8387, 16, 8;
	cvt.u16.u32 	%rs25466, %r8394;
	bfe.u32 	%r8395, %r8387, 24, 8;
	cvt.u16.u32 	%rs25467, %r8395;
	ld.local.v2.b32 	{%r8396, %r8397}, [%rd30+32];
	bfe.u32 	%r8398, %r8396, 0, 8;
	cvt.u16.u32 	%rs25468, %r8398;
	bfe.u32 	%r8399, %r8396, 8, 8;
	cvt.u16.u32 	%rs25469, %r8399;
	bfe.u32 	%r8400, %r8396, 16, 8;
	cvt.u16.u32 	%rs25470, %r8400;
	bfe.u32 	%r8401, %r8396, 24, 8;
	cvt.u16.u32 	%rs25471, %r8401;
	bfe.u32 	%r8402, %r8397, 0, 8;
	cvt.u16.u32 	%rs25472, %r8402;
	bfe.u32 	%r8403, %r8397, 8, 8;
	cvt.u16.u32 	%rs25473, %r8403;
	bfe.u32 	%r8404, %r8397, 16, 8;
	cvt.u16.u32 	%rs25474, %r8404;
	bfe.u32 	%r8405, %r8397, 24, 8;
	cvt.u16.u32 	%rs25475, %r8405;
	ld.local.v2.b32 	{%r8406, %r8407}, [%rd30+40];
	bfe.u32 	%r8408, %r8406, 0, 8;
	cvt.u16.u32 	%rs25476, %r8408;
	bfe.u32 	%r8409, %r8406, 8, 8;
	cvt.u16.u32 	%rs25477, %r8409;
	bfe.u32 	%r8410, %r8406, 16, 8;
	cvt.u16.u32 	%rs25478, %r8410;
	bfe.u32 	%r8411, %r8406, 24, 8;
	cvt.u16.u32 	%rs25479, %r8411;
	bfe.u32 	%r8412, %r8407, 0, 8;
	cvt.u16.u32 	%rs25480, %r8412;
	bfe.u32 	%r8413, %r8407, 8, 8;
	cvt.u16.u32 	%rs25481, %r8413;
	bfe.u32 	%r8414, %r8407, 16, 8;
	cvt.u16.u32 	%rs25482, %r8414;
	bfe.u32 	%r8415, %r8407, 24, 8;
	cvt.u16.u32 	%rs25483, %r8415;
	ld.local.v2.u8 	{%rs25484, %rs25485}, [%rd30+48];
	ld.local.u32 	%r33710, [%rd30+52];
	ld.local.f64 	%fd518, [%rd30+56];
$L__BB1_1203:
	mov.u32 	%r33709, %r2278;
$L__BB1_1204:
	cvt.u32.u16 	%r8506, %rs25436;
	and.b32  	%r8507, %r8506, 255;
	and.b16  	%rs16588, %rs25437, 255;
	mul.wide.u16 	%r8508, %rs16588, 256;
	or.b32  	%r8509, %r8508, %r8507;
	cvt.u32.u16 	%r8510, %rs25438;
	shl.b32 	%r8511, %r8510, 16;
	and.b32  	%r8512, %r8511, 16711680;
	or.b32  	%r8513, %r8509, %r8512;
	cvt.u32.u16 	%r8514, %rs25439;
	shl.b32 	%r8515, %r8514, 24;
	or.b32  	%r8427, %r8513, %r8515;
	cvt.u32.u16 	%r8516, %rs25440;
	and.b32  	%r8517, %r8516, 255;
	and.b16  	%rs16589, %rs25441, 255;
	mul.wide.u16 	%r8518, %rs16589, 256;
	or.b32  	%r8519, %r8518, %r8517;
	cvt.u32.u16 	%r8520, %rs25442;
	shl.b32 	%r8521, %r8520, 16;
	and.b32  	%r8522, %r8521, 16711680;
	or.b32  	%r8523, %r8519, %r8522;
	cvt.u32.u16 	%r8524, %rs25443;
	shl.b32 	%r8525, %r8524, 24;
	or.b32  	%r8432, %r8523, %r8525;
	cvt.u32.u16 	%r8526, %rs25444;
	and.b32  	%r8527, %r8526, 255;
	and.b16  	%rs16590, %rs25445, 255;
	mul.wide.u16 	%r8528, %rs16590, 256;
	or.b32  	%r8529, %r8528, %r8527;
	cvt.u32.u16 	%r8530, %rs25446;
	shl.b32 	%r8531, %r8530, 16;
	and.b32  	%r8532, %r8531, 16711680;
	or.b32  	%r8533, %r8529, %r8532;
	cvt.u32.u16 	%r8534, %rs25447;
	shl.b32 	%r8535, %r8534, 24;
	or.b32  	%r8437, %r8533, %r8535;
	cvt.u32.u16 	%r8536, %rs25448;
	and.b32  	%r8537, %r8536, 255;
	and.b16  	%rs16591, %rs25449, 255;
	mul.wide.u16 	%r8538, %rs16591, 256;
	or.b32  	%r8539, %r8538, %r8537;
	cvt.u32.u16 	%r8540, %rs25450;
	shl.b32 	%r8541, %r8540, 16;
	and.b32  	%r8542, %r8541, 16711680;
	or.b32  	%r8543, %r8539, %r8542;
	cvt.u32.u16 	%r8544, %rs25451;
	shl.b32 	%r8545, %r8544, 24;
	or.b32  	%r8442, %r8543, %r8545;
	cvt.u32.u16 	%r8546, %rs25452;
	and.b32  	%r8547, %r8546, 255;
	and.b16  	%rs16592, %rs25453, 255;
	mul.wide.u16 	%r8548, %rs16592, 256;
	or.b32  	%r8549, %r8548, %r8547;
	cvt.u32.u16 	%r8550, %rs25454;
	shl.b32 	%r8551, %r8550, 16;
	and.b32  	%r8552, %r8551, 16711680;
	or.b32  	%r8553, %r8549, %r8552;
	cvt.u32.u16 	%r8554, %rs25455;
	shl.b32 	%r8555, %r8554, 24;
	or.b32  	%r8447, %r8553, %r8555;
	cvt.u32.u16 	%r8556, %rs25456;
	and.b32  	%r8557, %r8556, 255;
	and.b16  	%rs16593, %rs25457, 255;
	mul.wide.u16 	%r8558, %rs16593, 256;
	or.b32  	%r8559, %r8558, %r8557;
	cvt.u32.u16 	%r8560, %rs25458;
	shl.b32 	%r8561, %r8560, 16;
	and.b32  	%r8562, %r8561, 16711680;
	or.b32  	%r8563, %r8559, %r8562;
	cvt.u32.u16 	%r8564, %rs25459;
	shl.b32 	%r8565, %r8564, 24;
	or.b32  	%r8452, %r8563, %r8565;
	cvt.u32.u16 	%r8566, %rs25460;
	and.b32  	%r8567, %r8566, 255;
	and.b16  	%rs16594, %rs25461, 255;
	mul.wide.u16 	%r8568, %rs16594, 256;
	or.b32  	%r8569, %r8568, %r8567;
	cvt.u32.u16 	%r8570, %rs25462;
	shl.b32 	%r8571, %r8570, 16;
	and.b32  	%r8572, %r8571, 16711680;
	or.b32  	%r8573, %r8569, %r8572;
	cvt.u32.u16 	%r8574, %rs25463;
	shl.b32 	%r8575, %r8574, 24;
	or.b32  	%r8457, %r8573, %r8575;
	cvt.u32.u16 	%r8576, %rs25464;
	and.b32  	%r8577, %r8576, 255;
	and.b16  	%rs16595, %rs25465, 255;
	mul.wide.u16 	%r8578, %rs16595, 256;
	or.b32  	%r8579, %r8578, %r8577;
	cvt.u32.u16 	%r8580, %rs25466;
	shl.b32 	%r8581, %r8580, 16;
	and.b32  	%r8582, %r8581, 16711680;
	or.b32  	%r8583, %r8579, %r8582;
	cvt.u32.u16 	%r8584, %rs25467;
	shl.b32 	%r8585, %r8584, 24;
	or.b32  	%r8462, %r8583, %r8585;
	cvt.u32.u16 	%r8586, %rs25468;
	and.b32  	%r8587, %r8586, 255;
	and.b16  	%rs16596, %rs25469, 255;
	mul.wide.u16 	%r8588, %rs16596, 256;
	or.b32  	%r8589, %r8588, %r8587;
	cvt.u32.u16 	%r8590, %rs25470;
	shl.b32 	%r8591, %r8590, 16;
	and.b32  	%r8592, %r8591, 16711680;
	or.b32  	%r8593, %r8589, %r8592;
	cvt.u32.u16 	%r8594, %rs25471;
	shl.b32 	%r8595, %r8594, 24;
	or.b32  	%r8467, %r8593, %r8595;
	cvt.u32.u16 	%r8596, %rs25472;
	and.b32  	%r8597, %r8596, 255;
	and.b16  	%rs16597, %rs25473, 255;
	mul.wide.u16 	%r8598, %rs16597, 256;
	or.b32  	%r8599, %r8598, %r8597;
	cvt.u32.u16 	%r8600, %rs25474;
	shl.b32 	%r8601, %r8600, 16;
	and.b32  	%r8602, %r8601, 16711680;
	or.b32  	%r8603, %r8599, %r8602;
	cvt.u32.u16 	%r8604, %rs25475;
	shl.b32 	%r8605, %r8604, 24;
	or.b32  	%r8472, %r8603, %r8605;
	cvt.u32.u16 	%r8606, %rs25476;
	and.b32  	%r8607, %r8606, 255;
	and.b16  	%rs16598, %rs25477, 255;
	mul.wide.u16 	%r8608, %rs16598, 256;
	or.b32  	%r8609, %r8608, %r8607;
	cvt.u32.u16 	%r8610, %rs25478;
	shl.b32 	%r8611, %r8610, 16;
	and.b32  	%r8612, %r8611, 16711680;
	or.b32  	%r8613, %r8609, %r8612;
	cvt.u32.u16 	%r8614, %rs25479;
	shl.b32 	%r8615, %r8614, 24;
	or.b32  	%r8477, %r8613, %r8615;
	cvt.u32.u16 	%r8616, %rs25480;
	and.b32  	%r8617, %r8616, 255;
	and.b16  	%rs16599, %rs25481, 255;
	mul.wide.u16 	%r8618, %rs16599, 256;
	or.b32  	%r8619, %r8618, %r8617;
	cvt.u32.u16 	%r8620, %rs25482;
	shl.b32 	%r8621, %r8620, 16;
	and.b32  	%r8622, %r8621, 16711680;
	or.b32  	%r8623, %r8619, %r8622;
	cvt.u32.u16 	%r8624, %rs25483;
	shl.b32 	%r8625, %r8624, 24;
	or.b32  	%r8482, %r8623, %r8625;
	cvt.u32.u16 	%r8626, %rs25484;
	and.b32  	%r8627, %r8626, 255;
	and.b16  	%rs16600, %rs25485, 255;
	mul.wide.u16 	%r8628, %rs16600, 256;
	or.b32  	%r8487, %r8628, %r8627;
	mov.b32 	%r8503, 8;
	mov.b32 	%r8505, -1;
	// begin inline asm
	shfl.sync.down.b32 %r8416, %r33709, %r8503, %r2192, %r8505;
	// end inline asm
	// begin inline asm
	shfl.sync.down.b32 %r8421, %r8422, %r8503, %r2192, %r8505;
	// end inline asm
	// begin inline asm
	shfl.sync.down.b32 %r8426, %r8427, %r8503, %r2192, %r8505;
	// end inline asm
	// begin inline asm
	shfl.sync.down.b32 %r8431, %r8432, %r8503, %r2192, %r8505;
	// end inline asm
	// begin inline asm
	shfl.sync.down.b32 %r8436, %r8437, %r8503, %r2192, %r8505;
	// end inline asm
	// begin inline asm
	shfl.sync.down.b32 %r8441, %r8442, %r8503, %r2192, %r8505;
	// end inline asm
	// begin inline asm
	shfl.sync.down.b32 %r8446, %r8447, %r8503, %r2192, %r8505;
	// end inline asm
	// begin inline asm
	shfl.sync.down.b32 %r8451, %r8452, %r8503, %r2192, %r8505;
	// end inline asm
	// begin inline asm
	shfl.sync.down.b32 %r8456, %r8457, %r8503, %r2192, %r8505;
	// end inline asm
	// begin inline asm
	shfl.sync.down.b32 %r8461, %r8462, %r8503, %r2192, %r8505;
	// end inline asm
	// begin inline asm
	shfl.sync.down.b32 %r8466, %r8467, %r8503, %r2192, %r8505;
	// end inline asm
	// begin inline asm
	shfl.sync.down.b32 %r8471, %r8472, %r8503, %r2192, %r8505;
	// end inline asm
	// begin inline asm
	shfl.sync.down.b32 %r8476, %r8477, %r8503, %r2192, %r8505;
	// end inline asm
	// begin inline asm
	shfl.sync.down.b32 %r8481, %r8482, %r8503, %r2192, %r8505;
	// end inline asm
	// begin inline asm
	shfl.sync.down.b32 %r8486, %r8487, %r8503, %r2192, %r8505;
	// end inline asm
	// begin inline asm
	shfl.sync.down.b32 %r8491, %r33710, %r8503, %r2192, %r8505;
	// end inline asm
	mov.b64 	%rd1140, %fd518;
	mov.b64 	{%r8497, %r8502}, %rd1140;
	// begin inline asm
	shfl.sync.down.b32 %r8496, %r8497, %r8503, %r2192, %r8505;
	// end inline asm
	// begin inline asm
	shfl.sync.down.b32 %r8501, %r8502, %r8503, %r2192, %r8505;
	// end inline asm
	add.s32 	%r8629, %r2757, 8;
	setp.gt.s32 	%p161, %r8629, %r2192;
	@%p161 bra 	$L__BB1_1218;
	shr.u32 	%r8630, %r8486, 8;
	cvt.u16.u32 	%rs16601, %r8630;
	cvt.u16.u32 	%rs16602, %r8486;
	cvt.u16.u32 	%rs14332, %r8426;
	mov.b64 	%rd1141, {%r8496, %r8501};
	mov.b64 	%fd248, %rd1141;
	st.local.u32 	[%rd28], %r33709;
	cvt.u32.u16 	%r8631, %rs25443;
	cvt.u32.u16 	%r8632, %rs25442;
	prmt.b32 	%r8633, %r8632, %r8631, 0x3340U;
	cvt.u32.u16 	%r8634, %rs25441;
	cvt.u32.u16 	%r8635, %rs25440;
	prmt.b32 	%r8636, %r8635, %r8634, 0x3340U;
	prmt.b32 	%r8637, %r8636, %r8633, 0x5410U;
	cvt.u32.u16 	%r8638, %rs25439;
	cvt.u32.u16 	%r8639, %rs25438;
	prmt.b32 	%r8640, %r8639, %r8638, 0x3340U;
	cvt.u32.u16 	%r8641, %rs25437;
	cvt.u32.u16 	%r8642, %rs25436;
	prmt.b32 	%r8643, %r8642, %r8641, 0x3340U;
	prmt.b32 	%r8644, %r8643, %r8640, 0x5410U;
	st.local.v2.b32 	[%rd28+8], {%r8644, %r8637};
	cvt.u32.u16 	%r8645, %rs25451;
	cvt.u32.u16 	%r8646, %rs25450;
	prmt.b32 	%r8647, %r8646, %r8645, 0x3340U;
	cvt.u32.u16 	%r8648, %rs25449;
	cvt.u32.u16 	%r8649, %rs25448;
	prmt.b32 	%r8650, %r8649, %r8648, 0x3340U;
	prmt.b32 	%r8651, %r8650, %r8647, 0x5410U;
	cvt.u32.u16 	%r8652, %rs25447;
	cvt.u32.u16 	%r8653, %rs25446;
	prmt.b32 	%r8654, %r8653, %r8652, 0x3340U;
	cvt.u32.u16 	%r8655, %rs25445;
	cvt.u32.u16 	%r8656, %rs25444;
	prmt.b32 	%r8657, %r8656, %r8655, 0x3340U;
	prmt.b32 	%r8658, %r8657, %r8654, 0x5410U;
	st.local.v2.b32 	[%rd28+16], {%r8658, %r8651};
	cvt.u32.u16 	%r8659, %rs25459;
	cvt.u32.u16 	%r8660, %rs25458;
	prmt.b32 	%r8661, %r8660, %r8659, 0x3340U;
	cvt.u32.u16 	%r8662, %rs25457;
	cvt.u32.u16 	%r8663, %rs25456;
	prmt.b32 	%r8664, %r8663, %r8662, 0x3340U;
	prmt.b32 	%r8665, %r8664, %r8661, 0x5410U;
	cvt.u32.u16 	%r8666, %rs25455;
	cvt.u32.u16 	%r8667, %rs25454;
	prmt.b32 	%r8668, %r8667, %r8666, 0x3340U;
	cvt.u32.u16 	%r8669, %rs25453;
	cvt.u32.u16 	%r8670, %rs25452;
	prmt.b32 	%r8671, %r8670, %r8669, 0x3340U;
	prmt.b32 	%r8672, %r8671, %r8668, 0x5410U;
	st.local.v2.b32 	[%rd28+24], {%r8672, %r8665};
	cvt.u32.u16 	%r8673, %rs25467;
	cvt.u32.u16 	%r8674, %rs25466;
	prmt.b32 	%r8675, %r8674, %r8673, 0x3340U;
	cvt.u32.u16 	%r8676, %rs25465;
	cvt.u32.u16 	%r8677, %rs25464;
	prmt.b32 	%r8678, %r8677, %r8676, 0x3340U;
	prmt.b32 	%r8679, %r8678, %r8675, 0x5410U;
	cvt.u32.u16 	%r8680, %rs25463;
	cvt.u32.u16 	%r8681, %rs25462;
	prmt.b32 	%r8682, %r8681, %r8680, 0x3340U;
	cvt.u32.u16 	%r8683, %rs25461;
	cvt.u32.u16 	%r8684, %rs25460;
	prmt.b32 	%r8685, %r8684, %r8683, 0x3340U;
	prmt.b32 	%r8686, %r8685, %r8682, 0x5410U;
	st.local.v2.b32 	[%rd28+32], {%r8686, %r8679};
	cvt.u32.u16 	%r8687, %rs25475;
	cvt.u32.u16 	%r8688, %rs25474;
	prmt.b32 	%r8689, %r8688, %r8687, 0x3340U;
	cvt.u32.u16 	%r8690, %rs25473;
	cvt.u32.u16 	%r8691, %rs25472;
	prmt.b32 	%r8692, %r8691, %r8690, 0x3340U;
	prmt.b32 	%r8693, %r8692, %r8689, 0x5410U;
	cvt.u32.u16 	%r8694, %rs25471;
	cvt.u32.u16 	%r8695, %rs25470;
	prmt.b32 	%r8696, %r8695, %r8694, 0x3340U;
	cvt.u32.u16 	%r8697, %rs25469;
	cvt.u32.u16 	%r8698, %rs25468;
	prmt.b32 	%r8699, %r8698, %r8697, 0x3340U;
	prmt.b32 	%r8700, %r8699, %r8696, 0x5410U;
	st.local.v2.b32 	[%rd28+40], {%r8700, %r8693};
	cvt.u32.u16 	%r8701, %rs25483;
	cvt.u32.u16 	%r8702, %rs25482;
	prmt.b32 	%r8703, %r8702, %r8701, 0x3340U;
	cvt.u32.u16 	%r8704, %rs25481;
	cvt.u32.u16 	%r8705, %rs25480;
	prmt.b32 	%r8706, %r8705, %r8704, 0x3340U;
	prmt.b32 	%r8707, %r8706, %r8703, 0x5410U;
	cvt.u32.u16 	%r8708, %rs25479;
	cvt.u32.u16 	%r8709, %rs25478;
	prmt.b32 	%r8710, %r8709, %r8708, 0x3340U;
	cvt.u32.u16 	%r8711, %rs25477;
	cvt.u32.u16 	%r8712, %rs25476;
	prmt.b32 	%r8713, %r8712, %r8711, 0x3340U;
	prmt.b32 	%r8714, %r8713, %r8710, 0x5410U;
	st.local.v2.b32 	[%rd28+48], {%r8714, %r8707};
	st.local.v2.u8 	[%rd28+56], {%rs25484, %rs25485};
	st.local.u32 	[%rd28+60], %r33710;
	st.local.f64 	[%rd28+64], %fd518;
	st.local.u32 	[%rd29], %r8416;
	st.local.v2.b32 	[%rd29+8], {%r8426, %r8431};
	st.local.v2.b32 	[%rd29+16], {%r8436, %r8441};
	st.local.v2.b32 	[%rd29+24], {%r8446, %r8451};
	st.local.v2.b32 	[%rd29+32], {%r8456, %r8461};
	st.local.v2.b32 	[%rd29+40], {%r8466, %r8471};
	st.local.v2.b32 	[%rd29+48], {%r8476, %r8481};
	st.local.v2.u8 	[%rd29+56], {%rs16602, %rs16601};
	st.local.u32 	[%rd29+60], %r8491;
	st.local.v2.u32 	[%rd29+64], {%r8496, %r8501};
	add.s32 	%r2312, %r33709, %r8416;
	setp.ne.s32 	%p162, %r33709, 0;
	@%p162 bra 	$L__BB1_1217;
	mov.b16 	%rs16603, 0;
	st.local.u8 	[%rd27], %rs16603;
	add.s32 	%r8716, %r33710, %r8491;
	st.local.u32 	[%rd27+52], %r8716;
	add.f64 	%fd314, %fd518, %fd248;
	st.local.f64 	[%rd27+56], %fd314;
	mov.b32 	%r33738, 0;
$L__BB1_1207:
	mov.u32 	%r2313, %r33738;
	cvt.u64.u32 	%rd1142, %r2313;
	add.s64 	%rd1143, %rd27, %rd1142;
	ld.local.u8 	%rs16604, [%rd1143];
	setp.ne.s16 	%p163, %rs16604, 0;
	add.s32 	%r33738, %r2313, 1;
	@%p163 bra 	$L__BB1_1207;
	and.b16  	%rs16605, %rs14332, 255;
	setp.eq.s16 	%p164, %rs16605, 0;
	mov.u32 	%r33740, %r2313;
	@%p164 bra 	$L__BB1_1211;
	mov.b32 	%r33739, 0;
$L__BB1_1210:
	add.s32 	%r8718, %r33739, %r2313;
	cvt.u64.u32 	%rd1144, %r8718;
	add.s64 	%rd1145, %rd29, %rd1144;
	ld.local.u8 	%rs16606, [%rd1145+8];
	add.s64 	%rd1146, %rd27, %rd1144;
	st.local.u8 	[%rd1146], %rs16606;
	add.s32 	%r2316, %r33739, 1;
	add.s32 	%r33740, %r2316, %r2313;
	cvt.u64.u32 	%rd1147, %r33739;
	add.s64 	%rd1148, %rd29, %rd1147;
	ld.local.u8 	%rs16607, [%rd1148+9];
	setp.ne.s16 	%p165, %rs16607, 0;
	mov.u32 	%r33739, %r2316;
	@%p165 bra 	$L__BB1_1210;
$L__BB1_1211:
	cvt.u64.u32 	%rd1149, %r33740;
	add.s64 	%rd1150, %rd27, %rd1149;
	mov.b16 	%rs16608, 0;
	st.local.u8 	[%rd1150+1], %rs16608;
	mov.b32 	%r33741, 0;
$L__BB1_1212:
	mov.u32 	%r2319, %r33741;
	cvt.u64.u32 	%rd1151, %r2319;
	add.s64 	%rd1152, %rd27, %rd1151;
	ld.local.u8 	%rs16609, [%rd1152];
	setp.ne.s16 	%p166, %rs16609, 0;
	add.s32 	%r33741, %r2319, 1;
	@%p166 bra 	$L__BB1_1212;
	and.b16  	%rs16610, %rs25436, 255;
	setp.eq.s16 	%p167, %rs16610, 0;
	mov.u32 	%r33743, %r2319;
	@%p167 bra 	$L__BB1_1216;
	mov.b32 	%r33742, 0;
$L__BB1_1215:
	add.s32 	%r8721, %r33742, %r2319;
	cvt.u64.u32 	%rd1153, %r8721;
	add.s64 	%rd1154, %rd28, %rd1153;
	ld.local.u8 	%rs16611, [%rd1154+8];
	add.s64 	%rd1155, %rd27, %rd1153;
	st.local.u8 	[%rd1155], %rs16611;
	add.s32 	%r2322, %r33742, 1;
	add.s32 	%r33743, %r2322, %r2319;
	cvt.u64.u32 	%rd1156, %r33742;
	add.s64 	%rd1157, %rd28, %rd1156;
	ld.local.u8 	%rs16612, [%rd1157+9];
	setp.ne.s16 	%p168, %rs16612, 0;
	mov.u32 	%r33742, %r2322;
	@%p168 bra 	$L__BB1_1215;
$L__BB1_1216:
	cvt.u64.u32 	%rd1158, %r33743;
	add.s64 	%rd1159, %rd27, %rd1158;
	mov.b16 	%rs16613, 0;
	st.local.u8 	[%rd1159+1], %rs16613;
	ld.local.v2.b32 	{%r8722, %r8723}, [%rd27];
	bfe.u32 	%r8724, %r8722, 0, 8;
	cvt.u16.u32 	%rs25436, %r8724;
	bfe.u32 	%r8725, %r8722, 8, 8;
	cvt.u16.u32 	%rs25437, %r8725;
	bfe.u32 	%r8726, %r8722, 16, 8;
	cvt.u16.u32 	%rs25438, %r8726;
	bfe.u32 	%r8727, %r8722, 24, 8;
	cvt.u16.u32 	%rs25439, %r8727;
	bfe.u32 	%r8728, %r8723, 0, 8;
	cvt.u16.u32 	%rs25440, %r8728;
	bfe.u32 	%r8729, %r8723, 8, 8;
	cvt.u16.u32 	%rs25441, %r8729;
	bfe.u32 	%r8730, %r8723, 16, 8;
	cvt.u16.u32 	%rs25442, %r8730;
	bfe.u32 	%r8731, %r8723, 24, 8;
	cvt.u16.u32 	%rs25443, %r8731;
	ld.local.v2.b32 	{%r8732, %r8733}, [%rd27+8];
	bfe.u32 	%r8734, %r8732, 0, 8;
	cvt.u16.u32 	%rs25444, %r8734;
	bfe.u32 	%r8735, %r8732, 8, 8;
	cvt.u16.u32 	%rs25445, %r8735;
	bfe.u32 	%r8736, %r8732, 16, 8;
	cvt.u16.u32 	%rs25446, %r8736;
	bfe.u32 	%r8737, %r8732, 24, 8;
	cvt.u16.u32 	%rs25447, %r8737;
	bfe.u32 	%r8738, %r8733, 0, 8;
	cvt.u16.u32 	%rs25448, %r8738;
	bfe.u32 	%r8739, %r8733, 8, 8;
	cvt.u16.u32 	%rs25449, %r8739;
	bfe.u32 	%r8740, %r8733, 16, 8;
	cvt.u16.u32 	%rs25450, %r8740;
	bfe.u32 	%r8741, %r8733, 24, 8;
	cvt.u16.u32 	%rs25451, %r8741;
	ld.local.v2.b32 	{%r8742, %r8743}, [%rd27+16];
	bfe.u32 	%r8744, %r8742, 0, 8;
	cvt.u16.u32 	%rs25452, %r8744;
	bfe.u32 	%r8745, %r8742, 8, 8;
	cvt.u16.u32 	%rs25453, %r8745;
	bfe.u32 	%r8746, %r8742, 16, 8;
	cvt.u16.u32 	%rs25454, %r8746;
	bfe.u32 	%r8747, %r8742, 24, 8;
	cvt.u16.u32 	%rs25455, %r8747;
	bfe.u32 	%r8748, %r8743, 0, 8;
	cvt.u16.u32 	%rs25456, %r8748;
	bfe.u32 	%r8749, %r8743, 8, 8;
	cvt.u16.u32 	%rs25457, %r8749;
	bfe.u32 	%r8750, %r8743, 16, 8;
	cvt.u16.u32 	%rs25458, %r8750;
	bfe.u32 	%r8751, %r8743, 24, 8;
	cvt.u16.u32 	%rs25459, %r8751;
	ld.local.v2.b32 	{%r8752, %r8753}, [%rd27+24];
	bfe.u32 	%r8754, %r8752, 0, 8;
	cvt.u16.u32 	%rs25460, %r8754;
	bfe.u32 	%r8755, %r8752, 8, 8;
	cvt.u16.u32 	%rs25461, %r8755;
	bfe.u32 	%r8756, %r8752, 16, 8;
	cvt.u16.u32 	%rs25462, %r8756;
	bfe.u32 	%r8757, %r8752, 24, 8;
	cvt.u16.u32 	%rs25463, %r8757;
	bfe.u32 	%r8758, %r8753, 0, 8;
	cvt.u16.u32 	%rs25464, %r8758;
	bfe.u32 	%r8759, %r8753, 8, 8;
	cvt.u16.u32 	%rs25465, %r8759;
	bfe.u32 	%r8760, %r8753, 16, 8;
	cvt.u16.u32 	%rs25466, %r8760;
	bfe.u32 	%r8761, %r8753, 24, 8;
	cvt.u16.u32 	%rs25467, %r8761;
	ld.local.v2.b32 	{%r8762, %r8763}, [%rd27+32];
	bfe.u32 	%r8764, %r8762, 0, 8;
	cvt.u16.u32 	%rs25468, %r8764;
	bfe.u32 	%r8765, %r8762, 8, 8;
	cvt.u16.u32 	%rs25469, %r8765;
	bfe.u32 	%r8766, %r8762, 16, 8;
	cvt.u16.u32 	%rs25470, %r8766;
	bfe.u32 	%r8767, %r8762, 24, 8;
	cvt.u16.u32 	%rs25471, %r8767;
	bfe.u32 	%r8768, %r8763, 0, 8;
	cvt.u16.u32 	%rs25472, %r8768;
	bfe.u32 	%r8769, %r8763, 8, 8;
	cvt.u16.u32 	%rs25473, %r8769;
	bfe.u32 	%r8770, %r8763, 16, 8;
	cvt.u16.u32 	%rs25474, %r8770;
	bfe.u32 	%r8771, %r8763, 24, 8;
	cvt.u16.u32 	%rs25475, %r8771;
	ld.local.v2.b32 	{%r8772, %r8773}, [%rd27+40];
	bfe.u32 	%r8774, %r8772, 0, 8;
	cvt.u16.u32 	%rs25476, %r8774;
	bfe.u32 	%r8775, %r8772, 8, 8;
	cvt.u16.u32 	%rs25477, %r8775;
	bfe.u32 	%r8776, %r8772, 16, 8;
	cvt.u16.u32 	%rs25478, %r8776;
	bfe.u32 	%r8777, %r8772, 24, 8;
	cvt.u16.u32 	%rs25479, %r8777;
	bfe.u32 	%r8778, %r8773, 0, 8;
	cvt.u16.u32 	%rs25480, %r8778;
	bfe.u32 	%r8779, %r8773, 8, 8;
	cvt.u16.u32 	%rs25481, %r8779;
	bfe.u32 	%r8780, %r8773, 16, 8;
	cvt.u16.u32 	%rs25482, %r8780;
	bfe.u32 	%r8781, %r8773, 24, 8;
	cvt.u16.u32 	%rs25483, %r8781;
	ld.local.v2.u8 	{%rs25484, %rs25485}, [%rd27+48];
	ld.local.u32 	%r33710, [%rd27+52];
	ld.local.f64 	%fd518, [%rd27+56];
$L__BB1_1217:
	mov.u32 	%r33709, %r2312;
$L__BB1_1218:
	cvt.u32.u16 	%r8872, %rs25436;
	and.b32  	%r8873, %r8872, 255;
	and.b16  	%rs16614, %rs25437, 255;
	mul.wide.u16 	%r8874, %rs16614, 256;
	or.b32  	%r8875, %r8874, %r8873;
	cvt.u32.u16 	%r8876, %rs25438;
	shl.b32 	%r8877, %r8876, 16;
	and.b32  	%r8878, %r8877, 16711680;
	or.b32  	%r8879, %r8875, %r8878;
	cvt.u32.u16 	%r8880, %rs25439;
	shl.b32 	%r8881, %r8880, 24;
	or.b32  	%r8793, %r8879, %r8881;
	cvt.u32.u16 	%r8882, %rs25440;
	and.b32  	%r8883, %r8882, 255;
	and.b16  	%rs16615, %rs25441, 255;
	mul.wide.u16 	%r8884, %rs16615, 256;
	or.b32  	%r8885, %r8884, %r8883;
	cvt.u32.u16 	%r8886, %rs25442;
	shl.b32 	%r8887, %r8886, 16;
	and.b32  	%r8888, %r8887, 16711680;
	or.b32  	%r8889, %r8885, %r8888;
	cvt.u32.u16 	%r8890, %rs25443;
	shl.b32 	%r8891, %r8890, 24;
	or.b32  	%r8798, %r8889, %r8891;
	cvt.u32.u16 	%r8892, %rs25444;
	and.b32  	%r8893, %r8892, 255;
	and.b16  	%rs16616, %rs25445, 255;
	mul.wide.u16 	%r8894, %rs16616, 256;
	or.b32  	%r8895, %r8894, %r8893;
	cvt.u32.u16 	%r8896, %rs25446;
	shl.b32 	%r8897, %r8896, 16;
	and.b32  	%r8898, %r8897, 16711680;
	or.b32  	%r8899, %r8895, %r8898;
	cvt.u32.u16 	%r8900, %rs25447;
	shl.b32 	%r8901, %r8900, 24;
	or.b32  	%r8803, %r8899, %r8901;
	cvt.u32.u16 	%r8902, %rs25448;
	and.b32  	%r8903, %r8902, 255;
	and.b16  	%rs16617, %rs25449, 255;
	mul.wide.u16 	%r8904, %rs16617, 256;
	or.b32  	%r8905, %r8904, %r8903;
	cvt.u32.u16 	%r8906, %rs25450;
	shl.b32 	%r8907, %r8906, 16;
	and.b32  	%r8908, %r8907, 16711680;
	or.b32  	%r8909, %r8905, %r8908;
	cvt.u32.u16 	%r8910, %rs25451;
	shl.b32 	%r8911, %r8910, 24;
	or.b32  	%r8808, %r8909, %r8911;
	cvt.u32.u16 	%r8912, %rs25452;
	and.b32  	%r8913, %r8912, 255;
	and.b16  	%rs16618, %rs25453, 255;
	mul.wide.u16 	%r8914, %rs16618, 256;
	or.b32  	%r8915, %r8914, %r8913;
	cvt.u32.u16 	%r8916, %rs25454;
	shl.b32 	%r8917, %r8916, 16;
	and.b32  	%r8918, %r8917, 16711680;
	or.b32  	%r8919, %r8915, %r8918;
	cvt.u32.u16 	%r8920, %rs25455;
	shl.b32 	%r8921, %r8920, 24;
	or.b32  	%r8813, %r8919, %r8921;
	cvt.u32.u16 	%r8922, %rs25456;
	and.b32  	%r8923, %r8922, 255;
	and.b16  	%rs16619, %rs25457, 255;
	mul.wide.u16 	%r8924, %rs16619, 256;
	or.b32  	%r8925, %r8924, %r8923;
	cvt.u32.u16 	%r8926, %rs25458;
	shl.b32 	%r8927, %r8926, 16;
	and.b32  	%r8928, %r8927, 16711680;
	or.b32  	%r8929, %r8925, %r8928;
	cvt.u32.u16 	%r8930, %rs25459;
	shl.b32 	%r8931, %r8930, 24;
	or.b32  	%r8818, %r8929, %r8931;
	cvt.u32.u16 	%r8932, %rs25460;
	and.b32  	%r8933, %r8932, 255;
	and.b16  	%rs16620, %rs25461, 255;
	mul.wide.u16 	%r8934, %rs16620, 256;
	or.b32  	%r8935, %r8934, %r8933;
	cvt.u32.u16 	%r8936, %rs25462;
	shl.b32 	%r8937, %r8936, 16;
	and.b32  	%r8938, %r8937, 16711680;
	or.b32  	%r8939, %r8935, %r8938;
	cvt.u32.u16 	%r8940, %rs25463;
	shl.b32 	%r8941, %r8940, 24;
	or.b32  	%r8823, %r8939, %r8941;
	cvt.u32.u16 	%r8942, %rs25464;
	and.b32  	%r8943, %r8942, 255;
	and.b16  	%rs16621, %rs25465, 255;
	mul.wide.u16 	%r8944, %rs16621, 256;
	or.b32  	%r8945, %r8944, %r8943;
	cvt.u32.u16 	%r8946, %rs25466;
	shl.b32 	%r8947, %r8946, 16;
	and.b32  	%r8948, %r8947, 16711680;
	or.b32  	%r8949, %r8945, %r8948;
	cvt.u32.u16 	%r8950, %rs25467;
	shl.b32 	%r8951, %r8950, 24;
	or.b32  	%r8828, %r8949, %r8951;
	cvt.u32.u16 	%r8952, %rs25468;
	and.b32  	%r8953, %r8952, 255;
	and.b16  	%rs16622, %rs25469, 255;
	mul.wide.u16 	%r8954, %rs16622, 256;
	or.b32  	%r8955, %r8954, %r8953;
	cvt.u32.u16 	%r8956, %rs25470;
	shl.b32 	%r8957, %r8956, 16;
	and.b32  	%r8958, %r8957, 16711680;
	or.b32  	%r8959, %r8955, %r8958;
	cvt.u32.u16 	%r8960, %rs25471;
	shl.b32 	%r8961, %r8960, 24;
	or.b32  	%r8833, %r8959, %r8961;
	cvt.u32.u16 	%r8962, %rs25472;
	and.b32  	%r8963, %r8962, 255;
	and.b16  	%rs16623, %rs25473, 255;
	mul.wide.u16 	%r8964, %rs16623, 256;
	or.b32  	%r8965, %r8964, %r8963;
	cvt.u32.u16 	%r8966, %rs25474;
	shl.b32 	%r8967, %r8966, 16;
	and.b32  	%r8968, %r8967, 16711680;
	or.b32  	%r8969, %r8965, %r8968;
	cvt.u32.u16 	%r8970, %rs25475;
	shl.b32 	%r8971, %r8970, 24;
	or.b32  	%r8838, %r8969, %r8971;
	cvt.u32.u16 	%r8972, %rs25476;
	and.b32  	%r8973, %r8972, 255;
	and.b16  	%rs16624, %rs25477, 255;
	mul.wide.u16 	%r8974, %rs16624, 256;
	or.b32  	%r8975, %r8974, %r8973;
	cvt.u32.u16 	%r8976, %rs25478;
	shl.b32 	%r8977, %r8976, 16;
	and.b32  	%r8978, %r8977, 16711680;
	or.b32  	%r8979, %r8975, %r8978;
	cvt.u32.u16 	%r8980, %rs25479;
	shl.b32 	%r8981, %r8980, 24;
	or.b32  	%r8843, %r8979, %r8981;
	cvt.u32.u16 	%r8982, %rs25480;
	and.b32  	%r8983, %r8982, 255;
	and.b16  	%rs16625, %rs25481, 255;
	mul.wide.u16 	%r8984, %rs16625, 256;
	or.b32  	%r8985, %r8984, %r8983;
	cvt.u32.u16 	%r8986, %rs25482;
	shl.b32 	%r8987, %r8986, 16;
	and.b32  	%r8988, %r8987, 16711680;
	or.b32  	%r8989, %r8985, %r8988;
	cvt.u32.u16 	%r8990, %rs25483;
	shl.b32 	%r8991, %r8990, 24;
	or.b32  	%r8848, %r8989, %r8991;
	cvt.u32.u16 	%r8992, %rs25484;
	and.b32  	%r8993, %r8992, 255;
	and.b16  	%rs16626, %rs25485, 255;
	mul.wide.u16 	%r8994, %rs16626, 256;
	or.b32  	%r8853, %r8994, %r8993;
	mov.b32 	%r8869, 16;
	mov.b32 	%r8871, -1;
	// begin inline asm
	shfl.sync.down.b32 %r8782, %r33709, %r8869, %r2192, %r8871;
	// end inline asm
	// begin inline asm
	shfl.sync.down.b32 %r8787, %r8788, %r8869, %r2192, %r8871;
	// end inline asm
	// begin inline asm
	shfl.sync.down.b32 %r8792, %r8793, %r8869, %r2192, %r8871;
	// end inline asm
	// begin inline asm
	shfl.sync.down.b32 %r8797, %r8798, %r8869, %r2192, %r8871;
	// end inline asm
	// begin inline asm
	shfl.sync.down.b32 %r8802, %r8803, %r8869, %r2192, %r8871;
	// end inline asm
	// begin inline asm
	shfl.sync.down.b32 %r8807, %r8808, %r8869, %r2192, %r8871;
	// end inline asm
	// begin inline asm
	shfl.sync.down.b32 %r8812, %r8813, %r8869, %r2192, %r8871;
	// end inline asm
	// begin inline asm
	shfl.sync.down.b32 %r8817, %r8818, %r8869, %r2192, %r8871;
	// end inline asm
	// begin inline asm
	shfl.sync.down.b32 %r8822, %r8823, %r8869, %r2192, %r8871;
	// end inline asm
	// begin inline asm
	shfl.sync.down.b32 %r8827, %r8828, %r8869, %r2192, %r8871;
	// end inline asm
	// begin inline asm
	shfl.sync.down.b32 %r8832, %r8833, %r8869, %r2192, %r8871;
	// end inline asm
	// begin inline asm
	shfl.sync.down.b32 %r8837, %r8838, %r8869, %r2192, %r8871;
	// end inline asm
	// begin inline asm
	shfl.sync.down.b32 %r8842, %r8843, %r8869, %r2192, %r8871;
	// end inline asm
	// begin inline asm
	shfl.sync.down.b32 %r8847, %r8848, %r8869, %r2192, %r8871;
	// end inline asm
	// begin inline asm
	shfl.sync.down.b32 %r8852, %r8853, %r8869, %r2192, %r8871;
	// end inline asm
	// begin inline asm
	shfl.sync.down.b32 %r8857, %r33710, %r8869, %r2192, %r8871;
	// end inline asm
	mov.b64 	%rd1160, %fd518;
	mov.b64 	{%r8863, %r8868}, %rd1160;
	// begin inline asm
	shfl.sync.down.b32 %r8862, %r8863, %r8869, %r2192, %r8871;
	// end inline asm
	// begin inline asm
	shfl.sync.down.b32 %r8867, %r8868, %r8869, %r2192, %r8871;
	// end inline asm
	add.s32 	%r8995, %r2757, 16;
	setp.gt.s32 	%p169, %r8995, %r2192;
	@%p169 bra 	$L__BB1_1232;
	shr.u32 	%r8996, %r8852, 8;
	cvt.u16.u32 	%rs16627, %r8996;
	cvt.u16.u32 	%rs16628, %r8852;
	cvt.u16.u32 	%rs14483, %r8792;
	mov.b64 	%rd1161, {%r8862, %r8867};
	mov.b64 	%fd252, %rd1161;
	st.local.u32 	[%rd25], %r33709;
	cvt.u32.u16 	%r8997, %rs25443;
	cvt.u32.u16 	%r8998, %rs25442;
	prmt.b32 	%r8999, %r8998, %r8997, 0x3340U;
	cvt.u32.u16 	%r9000, %rs25441;
	cvt.u32.u16 	%r9001, %rs25440;
	prmt.b32 	%r9002, %r9001, %r9000, 0x3340U;
	prmt.b32 	%r9003, %r9002, %r8999, 0x5410U;
	cvt.u32.u16 	%r9004, %rs25439;
	cvt.u32.u16 	%r9005, %rs25438;
	prmt.b32 	%r9006, %r9005, %r9004, 0x3340U;
	cvt.u32.u16 	%r9007, %rs25437;
	cvt.u32.u16 	%r9008, %rs25436;
	prmt.b32 	%r9009, %r9008, %r9007, 0x3340U;
	prmt.b32 	%r9010, %r9009, %r9006, 0x5410U;
	st.local.v2.b32 	[%rd25+8], {%r9010, %r9003};
	cvt.u32.u16 	%r9011, %rs25451;
	cvt.u32.u16 	%r9012, %rs25450;
	prmt.b32 	%r9013, %r9012, %r9011, 0x3340U;
	cvt.u32.u16 	%r9014, %rs25449;
	cvt.u32.u16 	%r9015, %rs25448;
	prmt.b32 	%r9016, %r9015, %r9014, 0x3340U;
	prmt.b32 	%r9017, %r9016, %r9013, 0x5410U;
	cvt.u32.u16 	%r9018, %rs25447;
	cvt.u32.u16 	%r9019, %rs25446;
	prmt.b32 	%r9020, %r9019, %r9018, 0x3340U;
	cvt.u32.u16 	%r9021, %rs25445;
	cvt.u32.u16 	%r9022, %rs25444;
	prmt.b32 	%r9023, %r9022, %r9021, 0x3340U;
	prmt.b32 	%r9024, %r9023, %r9020, 0x5410U;
	st.local.v2.b32 	[%rd25+16], {%r9024, %r9017};
	cvt.u32.u16 	%r9025, %rs25459;
	cvt.u32.u16 	%r9026, %rs25458;
	prmt.b32 	%r9027, %r9026, %r9025, 0x3340U;
	cvt.u32.u16 	%r9028, %rs25457;
	cvt.u32.u16 	%r9029, %rs25456;
	prmt.b32 	%r9030, %r9029, %r9028, 0x3340U;
	prmt.b32 	%r9031, %r9030, %r9027, 0x5410U;
	cvt.u32.u16 	%r9032, %rs25455;
	cvt.u32.u16 	%r9033, %rs25454;
	prmt.b32 	%r9034, %r9033, %r9032, 0x3340U;
	cvt.u32.u16 	%r9035, %rs25453;
	cvt.u32.u16 	%r9036, %rs25452;
	prmt.b32 	%r9037, %r9036, %r9035, 0x3340U;
	prmt.b32 	%r9038, %r9037, %r9034, 0x5410U;
	st.local.v2.b32 	[%rd25+24], {%r9038, %r9031};
	cvt.u32.u16 	%r9039, %rs25467;
	cvt.u32.u16 	%r9040, %rs25466;
	prmt.b32 	%r9041, %r9040, %r9039, 0x3340U;
	cvt.u32.u16 	%r9042, %rs25465;
	cvt.u32.u16 	%r9043, %rs25464;
	prmt.b32 	%r9044, %r9043, %r9042, 0x3340U;
	prmt.b32 	%r9045, %r9044, %r9041, 0x5410U;
	cvt.u32.u16 	%r9046, %rs25463;
	cvt.u32.u16 	%r9047, %rs25462;
	prmt.b32 	%r9048, %r9047, %r9046, 0x3340U;
	cvt.u32.u16 	%r9049, %rs25461;
	cvt.u32.u16 	%r9050, %rs25460;
	prmt.b32 	%r9051, %r9050, %r9049, 0x3340U;
	prmt.b32 	%r9052, %r9051, %r9048, 0x5410U;
	st.local.v2.b32 	[%rd25+32], {%r9052, %r9045};
	cvt.u32.u16 	%r9053, %rs25475;
	cvt.u32.u16 	%r9054, %rs25474;
	prmt.b32 	%r9055, %r9054, %r9053, 0x3340U;
	cvt.u32.u16 	%r9056, %rs25473;
	cvt.u32.u16 	%r9057, %rs25472;
	prmt.b32 	%r9058, %r9057, %r9056, 0x3340U;
	prmt.b32 	%r9059, %r9058, %r9055, 0x5410U;
	cvt.u32.u16 	%r9060, %rs25471;
	cvt.u32.u16 	%r9061, %rs25470;
	prmt.b32 	%r9062, %r9061, %r9060, 0x3340U;
	cvt.u32.u16 	%r9063, %rs25469;
	cvt.u32.u16 	%r9064, %rs25468;
	prmt.b32 	%r9065, %r9064, %r9063, 0x3340U;
	prmt.b32 	%r9066, %r9065, %r9062, 0x5410U;
	st.local.v2.b32 	[%rd25+40], {%r9066, %r9059};
	cvt.u32.u16 	%r9067, %rs25483;
	cvt.u32.u16 	%r9068, %rs25482;
	prmt.b32 	%r9069, %r9068, %r9067, 0x3340U;
	cvt.u32.u16 	%r9070, %rs25481;
	cvt.u32.u16 	%r9071, %rs25480;
	prmt.b32 	%r9072, %r9071, %r9070, 0x3340U;
	prmt.b32 	%r9073, %r9072, %r9069, 0x5410U;
	cvt.u32.u16 	%r9074, %rs25479;
	cvt.u32.u16 	%r9075, %rs25478;
	prmt.b32 	%r9076, %r9075, %r9074, 0x3340U;
	cvt.u32.u16 	%r9077, %rs25477;
	cvt.u32.u16 	%r9078, %rs25476;
	prmt.b32 	%r9079, %r9078, %r9077, 0x3340U;
	prmt.b32 	%r9080, %r9079, %r9076, 0x5410U;
	st.local.v2.b32 	[%rd25+48], {%r9080, %r9073};
	st.local.v2.u8 	[%rd25+56], {%rs25484, %rs25485};
	st.local.u32 	[%rd25+60], %r33710;
	st.local.f64 	[%rd25+64], %fd518;
	st.local.u32 	[%rd26], %r8782;
	st.local.v2.b32 	[%rd26+8], {%r8792, %r8797};
	st.local.v2.b32 	[%rd26+16], {%r8802, %r8807};
	st.local.v2.b32 	[%rd26+24], {%r8812, %r8817};
	st.local.v2.b32 	[%rd26+32], {%r8822, %r8827};
	st.local.v2.b32 	[%rd26+40], {%r8832, %r8837};
	st.local.v2.b32 	[%rd26+48], {%r8842, %r8847};
	st.local.v2.u8 	[%rd26+56], {%rs16628, %rs16627};
	st.local.u32 	[%rd26+60], %r8857;
	st.local.v2.u32 	[%rd26+64], {%r8862, %r8867};
	add.s32 	%r2346, %r33709, %r8782;
	setp.ne.s32 	%p170, %r33709, 0;
	@%p170 bra 	$L__BB1_1231;
	mov.b16 	%rs16629, 0;
	st.local.u8 	[%rd24], %rs16629;
	add.s32 	%r9082, %r33710, %r8857;
	st.local.u32 	[%rd24+52], %r9082;
	add.f64 	%fd315, %fd518, %fd252;
	st.local.f64 	[%rd24+56], %fd315;
	mov.b32 	%r33747, 0;
$L__BB1_1221:
	mov.u32 	%r2347, %r33747;
	cvt.u64.u32 	%rd1162, %r2347;
	add.s64 	%rd1163, %rd24, %rd1162;
	ld.local.u8 	%rs16630, [%rd1163];
	setp.ne.s16 	%p171, %rs16630, 0;
	add.s32 	%r33747, %r2347, 1;
	@%p171 bra 	$L__BB1_1221;
	and.b16  	%rs16631, %rs14483, 255;
	setp.eq.s16 	%p172, %rs16631, 0;
	mov.u32 	%r33749, %r2347;
	@%p172 bra 	$L__BB1_1225;
	mov.b32 	%r33748, 0;
$L__BB1_1224:
	add.s32 	%r9084, %r33748, %r2347;
	cvt.u64.u32 	%rd1164, %r9084;
	add.s64 	%rd1165, %rd26, %rd1164;
	ld.local.u8 	%rs16632, [%rd1165+8];
	add.s64 	%rd1166, %rd24, %rd1164;
	st.local.u8 	[%rd1166], %rs16632;
	add.s32 	%r2350, %r33748, 1;
	add.s32 	%r33749, %r2350, %r2347;
	cvt.u64.u32 	%rd1167, %r33748;
	add.s64 	%rd1168, %rd26, %rd1167;
	ld.local.u8 	%rs16633, [%rd1168+9];
	setp.ne.s16 	%p173, %rs16633, 0;
	mov.u32 	%r33748, %r2350;
	@%p173 bra 	$L__BB1_1224;
$L__BB1_1225:
	cvt.u64.u32 	%rd1169, %r33749;
	add.s64 	%rd1170, %rd24, %rd1169;
	mov.b16 	%rs16634, 0;
	st.local.u8 	[%rd1170+1], %rs16634;
	mov.b32 	%r33750, 0;
$L__BB1_1226:
	mov.u32 	%r2353, %r33750;
	cvt.u64.u32 	%rd1171, %r2353;
	add.s64 	%rd1172, %rd24, %rd1171;
	ld.local.u8 	%rs16635, [%rd1172];
	setp.ne.s16 	%p174, %rs16635, 0;
	add.s32 	%r33750, %r2353, 1;
	@%p174 bra 	$L__BB1_1226;
	and.b16  	%rs16636, %rs25436, 255;
	setp.eq.s16 	%p175, %rs16636, 0;
	mov.u32 	%r33752, %r2353;
	@%p175 bra 	$L__BB1_1230;
	mov.b32 	%r33751, 0;
$L__BB1_1229:
	add.s32 	%r9087, %r33751, %r2353;
	cvt.u64.u32 	%rd1173, %r9087;
	add.s64 	%rd1174, %rd25, %rd1173;
	ld.local.u8 	%rs16637, [%rd1174+8];
	add.s64 	%rd1175, %rd24, %rd1173;
	st.local.u8 	[%rd1175], %rs16637;
	add.s32 	%r2356, %r33751, 1;
	add.s32 	%r33752, %r2356, %r2353;
	cvt.u64.u32 	%rd1176, %r33751;
	add.s64 	%rd1177, %rd25, %rd1176;
	ld.local.u8 	%rs16638, [%rd1177+9];
	setp.ne.s16 	%p176, %rs16638, 0;
	mov.u32 	%r33751, %r2356;
	@%p176 bra 	$L__BB1_1229;
$L__BB1_1230:
	cvt.u64.u32 	%rd1178, %r33752;
	add.s64 	%rd1179, %rd24, %rd1178;
	mov.b16 	%rs16639, 0;
	st.local.u8 	[%rd1179+1], %rs16639;
	ld.local.v2.b32 	{%r9088, %r9089}, [%rd24];
	bfe.u32 	%r9090, %r9088, 0, 8;
	cvt.u16.u32 	%rs25436, %r9090;
	bfe.u32 	%r9091, %r9088, 8, 8;
	cvt.u16.u32 	%rs25437, %r9091;
	bfe.u32 	%r9092, %r9088, 16, 8;
	cvt.u16.u32 	%rs25438, %r9092;
	bfe.u32 	%r9093, %r9088, 24, 8;
	cvt.u16.u32 	%rs25439, %r9093;
	bfe.u32 	%r9094, %r9089, 0, 8;
	cvt.u16.u32 	%rs25440, %r9094;
	bfe.u32 	%r9095, %r9089, 8, 8;
	cvt.u16.u32 	%rs25441, %r9095;
	bfe.u32 	%r9096, %r9089, 16, 8;
	cvt.u16.u32 	%rs25442, %r9096;
	bfe.u32 	%r9097, %r9089, 24, 8;
	cvt.u16.u32 	%rs25443, %r9097;
	ld.local.v2.b32 	{%r9098, %r9099}, [%rd24+8];
	bfe.u32 	%r9100, %r9098, 0, 8;
	cvt.u16.u32 	%rs25444, %r9100;
	bfe.u32 	%r9101, %r9098, 8, 8;
	cvt.u16.u32 	%rs25445, %r9101;
	bfe.u32 	%r9102, %r9098, 16, 8;
	cvt.u16.u32 	%rs25446, %r9102;
	bfe.u32 	%r9103, %r9098, 24, 8;
	cvt.u16.u32 	%rs25447, %r9103;
	bfe.u32 	%r9104, %r9099, 0, 8;
	cvt.u16.u32 	%rs25448, %r9104;
	bfe.u32 	%r9105, %r9099, 8, 8;
	cvt.u16.u32 	%rs25449, %r9105;
	bfe.u32 	%r9106, %r9099, 16, 8;
	cvt.u16.u32 	%rs25450, %r9106;
	bfe.u32 	%r9107, %r9099, 24, 8;
	cvt.u16.u32 	%rs25451, %r9107;
	ld.local.v2.b32 	{%r9108, %r9109}, [%rd24+16];
	bfe.u32 	%r9110, %r9108, 0, 8;
	cvt.u16.u32 	%rs25452, %r9110;
	bfe.u32 	%r9111, %r9108, 8, 8;
	cvt.u16.u32 	%rs25453, %r9111;
	bfe.u32 	%r9112, %r9108, 16, 8;
	cvt.u16.u32 	%rs25454, %r9112;
	bfe.u32 	%r9113, %r9108, 24, 8;
	cvt.u16.u32 	%rs25455, %r9113;
	bfe.u32 	%r9114, %r9109, 0, 8;
	cvt.u16.u32 	%rs25456, %r9114;
	bfe.u32 	%r9115, %r9109, 8, 8;
	cvt.u16.u32 	%rs25457, %r9115;
	bfe.u32 	%r9116, %r9109, 16, 8;
	cvt.u16.u32 	%rs25458, %r9116;
	bfe.u32 	%r9117, %r9109, 24, 8;
	cvt.u16.u32 	%rs25459, %r9117;
	ld.local.v2.b32 	{%r9118, %r9119}, [%rd24+24];
	bfe.u32 	%r9120, %r9118, 0, 8;
	cvt.u16.u32 	%rs25460, %r9120;
	bfe.u32 	%r9121, %r9118, 8, 8;
	cvt.u16.u32 	%rs25461, %r9121;
	bfe.u32 	%r9122, %r9118, 16, 8;
	cvt.u16.u32 	%rs25462, %r9122;
	bfe.u32 	%r9123, %r9118, 24, 8;
	cvt.u16.u32 	%rs25463, %r9123;
	bfe.u32 	%r9124, %r9119, 0, 8;
	cvt.u16.u32 	%rs25464, %r9124;
	bfe.u32 	%r9125, %r9119, 8, 8;
	cvt.u16.u32 	%rs25465, %r9125;
	bfe.u32 	%r9126, %r9119, 16, 8;
	cvt.u16.u32 	%rs25466, %r9126;
	bfe.u32 	%r9127, %r9119, 24, 8;
	cvt.u16.u32 	%rs25467, %r9127;
	ld.local.v2.b32 	{%r9128, %r9129}, [%rd24+32];
	bfe.u32 	%r9130, %r9128, 0, 8;
	cvt.u16.u32 	%rs25468, %r9130;
	bfe.u32 	%r9131, %r9128, 8, 8;
	cvt.u16.u32 	%rs25469, %r9131;
	bfe.u32 	%r9132, %r9128, 16, 8;
	cvt.u16.u32 	%rs25470, %r9132;
	bfe.u32 	%r9133, %r9128, 24, 8;
	cvt.u16.u32 	%rs25471, %r9133;
	bfe.u32 	%r9134, %r9129, 0, 8;
	cvt.u16.u32 	%rs25472, %r9134;
	bfe.u32 	%r9135, %r9129, 8, 8;
	cvt.u16.u32 	%rs25473, %r9135;
	bfe.u32 	%r9136, %r9129, 16, 8;
	cvt.u16.u32 	%rs25474, %r9136;
	bfe.u32 	%r9137, %r9129, 24, 8;
	cvt.u16.u32 	%rs25475, %r9137;
	ld.local.v2.b32 	{%r9138, %r9139}, [%rd24+40];
	bfe.u32 	%r9140, %r9138, 0, 8;
	cvt.u16.u32 	%rs25476, %r9140;
	bfe.u32 	%r9141, %r9138, 8, 8;
	cvt.u16.u32 	%rs25477, %r9141;
	bfe.u32 	%r9142, %r9138, 16, 8;
	cvt.u16.u32 	%rs25478, %r9142;
	bfe.u32 	%r9143, %r9138, 24, 8;
	cvt.u16.u32 	%rs25479, %r9143;
	bfe.u32 	%r9144, %r9139, 0, 8;
	cvt.u16.u32 	%rs25480, %r9144;
	bfe.u32 	%r9145, %r9139, 8, 8;
	cvt.u16.u32 	%rs25481, %r9145;
	bfe.u32 	%r9146, %r9139, 16, 8;
	cvt.u16.u32 	%rs25482, %r9146;
	bfe.u32 	%r9147, %r9139, 24, 8;
	cvt.u16.u32 	%rs25483, %r9147;
	ld.local.v2.u8 	{%rs25484, %rs25485}, [%rd24+48];
	ld.local.u32 	%r33710, [%rd24+52];
	ld.local.f64 	%fd518, [%rd24+56];
$L__BB1_1231:
	mov.u32 	%r33709, %r2346;
$L__BB1_1232:
	mov.u32 	%r9149, %tid.x;
	not.b32 	%r9150, %r9149;
	mov.u32 	%r9151, %ctaid.x;
	add.s32 	%r33765, %r9151, %r9150;
	st.local.u32 	[%rd40], %r33709;
	cvt.u32.u16 	%r9152, %rs25443;
	cvt.u32.u16 	%r9153, %rs25442;
	prmt.b32 	%r9154, %r9153, %r9152, 0x3340U;
	cvt.u32.u16 	%r9155, %rs25441;
	cvt.u32.u16 	%r9156, %rs25440;
	prmt.b32 	%r9157, %r9156, %r9155, 0x3340U;
	prmt.b32 	%r9158, %r9157, %r9154, 0x5410U;
	cvt.u32.u16 	%r9159, %rs25439;
	cvt.u32.u16 	%r9160, %rs25438;
	prmt.b32 	%r9161, %r9160, %r9159, 0x3340U;
	cvt.u32.u16 	%r9162, %rs25437;
	cvt.u32.u16 	%r9163, %rs25436;
	prmt.b32 	%r9164, %r9163, %r9162, 0x3340U;
	prmt.b32 	%r9165, %r9164, %r9161, 0x5410U;
	st.local.v2.b32 	[%rd40+8], {%r9165, %r9158};
	cvt.u32.u16 	%r9166, %rs25451;
	cvt.u32.u16 	%r9167, %rs25450;
	prmt.b32 	%r9168, %r9167, %r9166, 0x3340U;
	cvt.u32.u16 	%r9169, %rs25449;
	cvt.u32.u16 	%r9170, %rs25448;
	prmt.b32 	%r9171, %r9170, %r9169, 0x3340U;
	prmt.b32 	%r9172, %r9171, %r9168, 0x5410U;
	cvt.u32.u16 	%r9173, %rs25447;
	cvt.u32.u16 	%r9174, %rs25446;
	prmt.b32 	%r9175, %r9174, %r9173, 0x3340U;
	cvt.u32.u16 	%r9176, %rs25445;
	cvt.u32.u16 	%r9177, %rs25444;
	prmt.b32 	%r9178, %r9177, %r9176, 0x3340U;
	prmt.b32 	%r9179, %r9178, %r9175, 0x5410U;
	st.local.v2.b32 	[%rd40+16], {%r9179, %r9172};
	cvt.u32.u16 	%r9180, %rs25459;
	cvt.u32.u16 	%r9181, %rs25458;
	prmt.b32 	%r9182, %r9181, %r9180, 0x3340U;
	cvt.u32.u16 	%r9183, %rs25457;
	cvt.u32.u16 	%r9184, %rs25456;
	prmt.b32 	%r9185, %r9184, %r9183, 0x3340U;
	prmt.b32 	%r9186, %r9185, %r9182, 0x5410U;
	cvt.u32.u16 	%r9187, %rs25455;
	cvt.u32.u16 	%r9188, %rs25454;
	prmt.b32 	%r9189, %r9188, %r9187, 0x3340U;
	cvt.u32.u16 	%r9190, %rs25453;
	cvt.u32.u16 	%r9191, %rs25452;
	prmt.b32 	%r9192, %r9191, %r9190, 0x3340U;
	prmt.b32 	%r9193, %r9192, %r9189, 0x5410U;
	st.local.v2.b32 	[%rd40+24], {%r9193, %r9186};
	cvt.u32.u16 	%r9194, %rs25467;
	cvt.u32.u16 	%r9195, %rs25466;
	prmt.b32 	%r9196, %r9195, %r9194, 0x3340U;
	cvt.u32.u16 	%r9197, %rs25465;
	cvt.u32.u16 	%r9198, %rs25464;
	prmt.b32 	%r9199, %r9198, %r9197, 0x3340U;
	prmt.b32 	%r9200, %r9199, %r9196, 0x5410U;
	cvt.u32.u16 	%r9201, %rs25463;
	cvt.u32.u16 	%r9202, %rs25462;
	prmt.b32 	%r9203, %r9202, %r9201, 0x3340U;
	cvt.u32.u16 	%r9204, %rs25461;
	cvt.u32.u16 	%r9205, %rs25460;
	prmt.b32 	%r9206, %r9205, %r9204, 0x3340U;
	prmt.b32 	%r9207, %r9206, %r9203, 0x5410U;
	st.local.v2.b32 	[%rd40+32], {%r9207, %r9200};
	cvt.u32.u16 	%r9208, %rs25475;
	cvt.u32.u16 	%r9209, %rs25474;
	prmt.b32 	%r9210, %r9209, %r9208, 0x3340U;
	cvt.u32.u16 	%r9211, %rs25473;
	cvt.u32.u16 	%r9212, %rs25472;
	prmt.b32 	%r9213, %r9212, %r9211, 0x3340U;
	prmt.b32 	%r9214, %r9213, %r9210, 0x5410U;
	cvt.u32.u16 	%r9215, %rs25471;
	cvt.u32.u16 	%r9216, %rs25470;
	prmt.b32 	%r9217, %r9216, %r9215, 0x3340U;
	cvt.u32.u16 	%r9218, %rs25469;
	cvt.u32.u16 	%r9219, %rs25468;
	prmt.b32 	%r9220, %r9219, %r9218, 0x3340U;
	prmt.b32 	%r9221, %r9220, %r9217, 0x5410U;
	st.local.v2.b32 	[%rd40+40], {%r9221, %r9214};
	cvt.u32.u16 	%r9222, %rs25483;
	cvt.u32.u16 	%r9223, %rs25482;
	prmt.b32 	%r9224, %r9223, %r9222, 0x3340U;
	cvt.u32.u16 	%r9225, %rs25481;
	cvt.u32.u16 	%r9226, %rs25480;
	prmt.b32 	%r9227, %r9226, %r9225, 0x3340U;
	prmt.b32 	%r9228, %r9227, %r9224, 0x5410U;
	cvt.u32.u16 	%r9229, %rs25479;
	cvt.u32.u16 	%r9230, %rs25478;
	prmt.b32 	%r9231, %r9230, %r9229, 0x3340U;
	cvt.u32.u16 	%r9232, %rs25477;
	cvt.u32.u16 	%r9233, %rs25476;
	prmt.b32 	%r9234, %r9233, %r9232, 0x3340U;
	prmt.b32 	%r9235, %r9234, %r9231, 0x5410U;
	st.local.v2.b32 	[%rd40+48], {%r9235, %r9228};
	st.local.v2.u8 	[%rd40+56], {%rs25484, %rs25485};
	st.local.u32 	[%rd40+60], %r33710;
	st.local.f64 	[%rd40+64], %fd518;
	st.local.u32 	[%rd66+24], %r33709;
	st.local.v2.b32 	[%rd66+32], {%r9165, %r9158};
	st.local.v2.b32 	[%rd66+40], {%r9179, %r9172};
	st.local.v2.b32 	[%rd66+48], {%r9193, %r9186};
	st.local.v2.b32 	[%rd66+56], {%r9207, %r9200};
	st.local.v2.b32 	[%rd66+64], {%r9221, %r9214};
	st.local.v2.b32 	[%rd66+72], {%r9235, %r9228};
	st.local.u8 	[%rd66+80], %rs25484;
$L__BB1_1233:
	st.local.u8 	[%rd66+81], %rs25485;
	st.local.u32 	[%rd66+84], %r33710;
	st.local.f64 	[%rd66+88], %fd518;
	setp.ne.s32 	%p177, %r33763, 101;
	mov.b32 	%r9236, -1;
	vote.sync.all.pred 	%p178, %p177, %r9236;
	not.pred 	%p179, %p178;
	@%p179 bra 	$L__BB1_1323;
	mul.wide.s32 	%rd1303, %r33765, 4;
$L__BB1_1235:
	ld.local.u64 	%rd1302, [%rd191];
	add.s64 	%rd1301, %rd1302, %rd1303;
	// begin inline asm
	ld.relaxed.gpu.u32 %r33763, [%rd1301];
	// end inline asm
	membar.gl;
	setp.eq.s32 	%p220, %r33763, 99;
	mov.b32 	%r10601, -1;
	vote.sync.any.pred 	%p221, %p220, %r10601;
	@%p221 bra 	$L__BB1_1235;
	mov.f64 	%fd530, 0d0000000000000000;
	mov.b32 	%r33767, 0;
	mov.b16 	%rs26085, 0;
	setp.eq.s32 	%p222, %r33763, 101;
	@%p222 bra 	$L__BB1_1239;
	setp.ne.s32 	%p223, %r33763, 100;
	@%p223 bra 	$L__BB1_1240;
	ld.local.u64 	%rd1385, [%rd191+8];
	mul.wide.s32 	%rd1386, %r33765, 72;
	add.s64 	%rd1368, %rd1385, %rd1386;
	// begin inline asm
	ld.cg.u64 %rd1367, [%rd1368];
	// end inline asm
	add.s64 	%rd1370, %rd1368, 8;
	// begin inline asm
	ld.cg.u64 %rd1369, [%rd1370];
	// end inline asm
	add.s64 	%rd1372, %rd1368, 16;
	// begin inline asm
	ld.cg.u64 %rd1371, [%rd1372];
	// end inline asm
	add.s64 	%rd1374, %rd1368, 24;
	// begin inline asm
	ld.cg.u64 %rd1373, [%rd1374];
	// end inline asm
	add.s64 	%rd1376, %rd1368, 32;
	// begin inline asm
	ld.cg.u64 %rd1375, [%rd1376];
	// end inline asm
	add.s64 	%rd1378, %rd1368, 40;
	// begin inline asm
	ld.cg.u64 %rd1377, [%rd1378];
	// end inline asm
	add.s64 	%rd1380, %rd1368, 48;
	// begin inline asm
	ld.cg.u64 %rd1379, [%rd1380];
	// end inline asm
	add.s64 	%rd1382, %rd1368, 56;
	// begin inline asm
	ld.cg.u64 %rd1381, [%rd1382];
	// end inline asm
	mov.b64 	{%r10605, %r33767}, %rd1381;
	add.s64 	%rd1384, %rd1368, 64;
	// begin inline asm
	ld.cg.u64 %rd1383, [%rd1384];
	// end inline asm
	cvt.u32.u64 	%r33766, %rd1367;
	cvt.u16.u64 	%rs26085, %rd1369;
	shr.u64 	%rd1387, %rd1369, 8;
	cvt.u16.u64 	%rs26086, %rd1387;
	shr.u64 	%rd1388, %rd1369, 16;
	cvt.u16.u64 	%rs26087, %rd1388;
	shr.u64 	%rd1389, %rd1369, 24;
	cvt.u16.u64 	%rs26088, %rd1389;
	shr.u64 	%rd1390, %rd1369, 32;
	cvt.u16.u64 	%rs26089, %rd1390;
	shr.u64 	%rd1391, %rd1369, 40;
	cvt.u16.u64 	%rs26090, %rd1391;
	shr.u64 	%rd1392, %rd1369, 48;
	cvt.u16.u64 	%rs26091, %rd1392;
	shr.u64 	%rd1393, %rd1369, 56;
	cvt.u16.u64 	%rs26092, %rd1393;
	cvt.u16.u64 	%rs26093, %rd1371;
	shr.u64 	%rd1394, %rd1371, 8;
	cvt.u16.u64 	%rs26094, %rd1394;
	shr.u64 	%rd1395, %rd1371, 16;
	cvt.u16.u64 	%rs26095, %rd1395;
	shr.u64 	%rd1396, %rd1371, 24;
	cvt.u16.u64 	%rs26096, %rd1396;
	shr.u64 	%rd1397, %rd1371, 32;
	cvt.u16.u64 	%rs26097, %rd1397;
	shr.u64 	%rd1398, %rd1371, 40;
	cvt.u16.u64 	%rs26098, %rd1398;
	shr.u64 	%rd1399, %rd1371, 48;
	cvt.u16.u64 	%rs26099, %rd1399;
	shr.u64 	%rd1400, %rd1371, 56;
	cvt.u16.u64 	%rs26100, %rd1400;
	cvt.u16.u64 	%rs26101, %rd1373;
	shr.u64 	%rd1401, %rd1373, 8;
	cvt.u16.u64 	%rs26102, %rd1401;
	shr.u64 	%rd1402, %rd1373, 16;
	cvt.u16.u64 	%rs26103, %rd1402;
	shr.u64 	%rd1403, %rd1373, 24;
	cvt.u16.u64 	%rs26104, %rd1403;
	shr.u64 	%rd1404, %rd1373, 32;
	cvt.u16.u64 	%rs26105, %rd1404;
	shr.u64 	%rd1405, %rd1373, 40;
	cvt.u16.u64 	%rs26106, %rd1405;
	shr.u64 	%rd1406, %rd1373, 48;
	cvt.u16.u64 	%rs26107, %rd1406;
	shr.u64 	%rd1407, %rd1373, 56;
	cvt.u16.u64 	%rs26108, %rd1407;
	cvt.u16.u64 	%rs26109, %rd1375;
	shr.u64 	%rd1408, %rd1375, 8;
	cvt.u16.u64 	%rs26110, %rd1408;
	shr.u64 	%rd1409, %rd1375, 16;
	cvt.u16.u64 	%rs26111, %rd1409;
	shr.u64 	%rd1410, %rd1375, 24;
	cvt.u16.u64 	%rs26112, %rd1410;
	shr.u64 	%rd1411, %rd1375, 32;
	cvt.u16.u64 	%rs26113, %rd1411;
	shr.u64 	%rd1412, %rd1375, 40;
	cvt.u16.u64 	%rs26114, %rd1412;
	shr.u64 	%rd1413, %rd1375, 48;
	cvt.u16.u64 	%rs26115, %rd1413;
	shr.u64 	%rd1414, %rd1375, 56;
	cvt.u16.u64 	%rs26116, %rd1414;
	cvt.u16.u64 	%rs26117, %rd1377;
	shr.u64 	%rd1415, %rd1377, 8;
	cvt.u16.u64 	%rs26118, %rd1415;
	shr.u64 	%rd1416, %rd1377, 16;
	cvt.u16.u64 	%rs26119, %rd1416;
	shr.u64 	%rd1417, %rd1377, 24;
	cvt.u16.u64 	%rs26120, %rd1417;
	shr.u64 	%rd1418, %rd1377, 32;
	cvt.u16.u64 	%rs26121, %rd1418;
	shr.u64 	%rd1419, %rd1377, 40;
	cvt.u16.u64 	%rs26122, %rd1419;
	shr.u64 	%rd1420, %rd1377, 48;
	cvt.u16.u64 	%rs26123, %rd1420;
	shr.u64 	%rd1421, %rd1377, 56;
	cvt.u16.u64 	%rs26124, %rd1421;
	cvt.u16.u64 	%rs26125, %rd1379;
	shr.u64 	%rd1422, %rd1379, 8;
	cvt.u16.u64 	%rs26126, %rd1422;
	shr.u64 	%rd1423, %rd1379, 16;
	cvt.u16.u64 	%rs26127, %rd1423;
	shr.u64 	%rd1424, %rd1379, 24;
	cvt.u16.u64 	%rs26128, %rd1424;
	shr.u64 	%rd1425, %rd1379, 32;
	cvt.u16.u64 	%rs26129, %rd1425;
	shr.u64 	%rd1426, %rd1379, 40;
	cvt.u16.u64 	%rs26130, %rd1426;
	shr.u64 	%rd1427, %rd1379, 48;
	cvt.u16.u64 	%rs26131, %rd1427;
	shr.u64 	%rd1428, %rd1379, 56;
	cvt.u16.u64 	%rs26132, %rd1428;
	cvt.u16.u64 	%rs26133, %rd1381;
	shr.u64 	%rd1429, %rd1381, 8;
	cvt.u16.u64 	%rs26134, %rd1429;
	mov.b64 	%fd530, %rd1383;
	bra.uni 	$L__BB1_1240;
$L__BB1_1239:
	ld.local.u64 	%rd1322, [%rd191+16];
	mul.wide.s32 	%rd1323, %r33765, 72;
	add.s64 	%rd1305, %rd1322, %rd1323;
	// begin inline asm
	ld.cg.u64 %rd1304, [%rd1305];
	// end inline asm
	add.s64 	%rd1307, %rd1305, 8;
	// begin inline asm
	ld.cg.u64 %rd1306, [%rd1307];
	// end inline asm
	add.s64 	%rd1309, %rd1305, 16;
	// begin inline asm
	ld.cg.u64 %rd1308, [%rd1309];
	// end inline asm
	add.s64 	%rd1311, %rd1305, 24;
	// begin inline asm
	ld.cg.u64 %rd1310, [%rd1311];
	// end inline asm
	add.s64 	%rd1313, %rd1305, 32;
	// begin inline asm
	ld.cg.u64 %rd1312, [%rd1313];
	// end inline asm
	add.s64 	%rd1315, %rd1305, 40;
	// begin inline asm
	ld.cg.u64 %rd1314, [%rd1315];
	// end inline asm
	add.s64 	%rd1317, %rd1305, 48;
	// begin inline asm
	ld.cg.u64 %rd1316, [%rd1317];
	// end inline asm
	add.s64 	%rd1319, %rd1305, 56;
	// begin inline asm
	ld.cg.u64 %rd1318, [%rd1319];
	// end inline asm
	mov.b64 	{%r10604, %r33767}, %rd1318;
	add.s64 	%rd1321, %rd1305, 64;
	// begin inline asm
	ld.cg.u64 %rd1320, [%rd1321];
	// end inline asm
	cvt.u32.u64 	%r33766, %rd1304;
	cvt.u16.u64 	%rs26085, %rd1306;
	shr.u64 	%rd1324, %rd1306, 8;
	cvt.u16.u64 	%rs26086, %rd1324;
	shr.u64 	%rd1325, %rd1306, 16;
	cvt.u16.u64 	%rs26087, %rd1325;
	shr.u64 	%rd1326, %rd1306, 24;
	cvt.u16.u64 	%rs26088, %rd1326;
	shr.u64 	%rd1327, %rd1306, 32;
	cvt.u16.u64 	%rs26089, %rd1327;
	shr.u64 	%rd1328, %rd1306, 40;
	cvt.u16.u64 	%rs26090, %rd1328;
	shr.u64 	%rd1329, %rd1306, 48;
	cvt.u16.u64 	%rs26091, %rd1329;
	shr.u64 	%rd1330, %rd1306, 56;
	cvt.u16.u64 	%rs26092, %rd1330;
	cvt.u16.u64 	%rs26093, %rd1308;
	shr.u64 	%rd1331, %rd1308, 8;
	cvt.u16.u64 	%rs26094, %rd1331;
	shr.u64 	%rd1332, %rd1308, 16;
	cvt.u16.u64 	%rs26095, %rd1332;
	shr.u64 	%rd1333, %rd1308, 24;
	cvt.u16.u64 	%rs26096, %rd1333;
	shr.u64 	%rd1334, %rd1308, 32;
	cvt.u16.u64 	%rs26097, %rd1334;
	shr.u64 	%rd1335, %rd1308, 40;
	cvt.u16.u64 	%rs26098, %rd1335;
	shr.u64 	%rd1336, %rd1308, 48;
	cvt.u16.u64 	%rs26099, %rd1336;
	shr.u64 	%rd1337, %rd1308, 56;
	cvt.u16.u64 	%rs26100, %rd1337;
	cvt.u16.u64 	%rs26101, %rd1310;
	shr.u64 	%rd1338, %rd1310, 8;
	cvt.u16.u64 	%rs26102, %rd1338;
	shr.u64 	%rd1339, %rd1310, 16;
	cvt.u16.u64 	%rs26103, %rd1339;
	shr.u64 	%rd1340, %rd1310, 24;
	cvt.u16.u64 	%rs26104, %rd1340;
	shr.u64 	%rd1341, %rd1310, 32;
	cvt.u16.u64 	%rs26105, %rd1341;
	shr.u64 	%rd1342, %rd1310, 40;
	cvt.u16.u64 	%rs26106, %rd1342;
	shr.u64 	%rd1343, %rd1310, 48;
	cvt.u16.u64 	%rs26107, %rd1343;
	shr.u64 	%rd1344, %rd1310, 56;
	cvt.u16.u64 	%rs26108, %rd1344;
	cvt.u16.u64 	%rs26109, %rd1312;
	shr.u64 	%rd1345, %rd1312, 8;
	cvt.u16.u64 	%rs26110, %rd1345;
	shr.u64 	%rd1346, %rd1312, 16;
	cvt.u16.u64 	%rs26111, %rd1346;
	shr.u64 	%rd1347, %rd1312, 24;
	cvt.u16.u64 	%rs26112, %rd1347;
	shr.u64 	%rd1348, %rd1312, 32;
	cvt.u16.u64 	%rs26113, %rd1348;
	shr.u64 	%rd1349, %rd1312, 40;
	cvt.u16.u64 	%rs26114, %rd1349;
	shr.u64 	%rd1350, %rd1312, 48;
	cvt.u16.u64 	%rs26115, %rd1350;
	shr.u64 	%rd1351, %rd1312, 56;
	cvt.u16.u64 	%rs26116, %rd1351;
	cvt.u16.u64 	%rs26117, %rd1314;
	shr.u64 	%rd1352, %rd1314, 8;
	cvt.u16.u64 	%rs26118, %rd1352;
	shr.u64 	%rd1353, %rd1314, 16;
	cvt.u16.u64 	%rs26119, %rd1353;
	shr.u64 	%rd1354, %rd1314, 24;
	cvt.u16.u64 	%rs26120, %rd1354;
	shr.u64 	%rd1355, %rd1314, 32;
	cvt.u16.u64 	%rs26121, %rd1355;
	shr.u64 	%rd1356, %rd1314, 40;
	cvt.u16.u64 	%rs26122, %rd1356;
	shr.u64 	%rd1357, %rd1314, 48;
	cvt.u16.u64 	%rs26123, %rd1357;
	shr.u64 	%rd1358, %rd1314, 56;
	cvt.u16.u64 	%rs26124, %rd1358;
	cvt.u16.u64 	%rs26125, %rd1316;
	shr.u64 	%rd1359, %rd1316, 8;
	cvt.u16.u64 	%rs26126, %rd1359;
	shr.u64 	%rd1360, %rd1316, 16;
	cvt.u16.u64 	%rs26127, %rd1360;
	shr.u64 	%rd1361, %rd1316, 24;
	cvt.u16.u64 	%rs26128, %rd1361;
	shr.u64 	%rd1362, %rd1316, 32;
	cvt.u16.u64 	%rs26129, %rd1362;
	shr.u64 	%rd1363, %rd1316, 40;
	cvt.u16.u64 	%rs26130, %rd1363;
	shr.u64 	%rd1364, %rd1316, 48;
	cvt.u16.u64 	%rs26131, %rd1364;
	shr.u64 	%rd1365, %rd1316, 56;
	cvt.u16.u64 	%rs26132, %rd1365;
	cvt.u16.u64 	%rs26133, %rd1318;
	shr.u64 	%rd1366, %rd1318, 8;
	cvt.u16.u64 	%rs26134, %rd1366;
	mov.b64 	%fd530, %rd1320;
$L__BB1_1240:
	mov.b32 	%r10695, -1;
	vote.sync.ballot.b32 	%r10696, %p222, %r10695;
	and.b32  	%r10697, %r10696, %r7312;
	or.b32  	%r10698, %r10697, -2147483648;
	add.s32 	%r10699, %r10698, -1;
	not.b32 	%r10700, %r10698;
	and.b32  	%r10701, %r10700, %r10699;
	popc.b32 	%r2381, %r10701;
	cvt.u32.u16 	%r10702, %rs26085;
	and.b32  	%r10703, %r10702, 255;
	and.b16  	%rs16721, %rs26086, 255;
	mul.wide.u16 	%r10704, %rs16721, 256;
	or.b32  	%r10705, %r10704, %r10703;
	cvt.u32.u16 	%r10706, %rs26087;
	shl.b32 	%r10707, %r10706, 16;
	and.b32  	%r10708, %r10707, 16711680;
	or.b32  	%r10709, %r10705, %r10708;
	cvt.u32.u16 	%r10710, %rs26088;
	shl.b32 	%r10711, %r10710, 24;
	or.b32  	%r10617, %r10709, %r10711;
	cvt.u32.u16 	%r10712, %rs26089;
	and.b32  	%r10713, %r10712, 255;
	and.b16  	%rs16722, %rs26090, 255;
	mul.wide.u16 	%r10714, %rs16722, 256;
	or.b32  	%r10715, %r10714, %r10713;
	cvt.u32.u16 	%r10716, %rs26091;
	shl.b32 	%r10717, %r10716, 16;
	and.b32  	%r10718, %r10717, 16711680;
	or.b32  	%r10719, %r10715, %r10718;
	cvt.u32.u16 	%r10720, %rs26092;
	shl.b32 	%r10721, %r10720, 24;
	or.b32  	%r10622, %r10719, %r10721;
	cvt.u32.u16 	%r10722, %rs26093;
	and.b32  	%r10723, %r10722, 255;
	and.b16  	%rs16723, %rs26094, 255;
	mul.wide.u16 	%r10724, %rs16723, 256;
	or.b32  	%r10725, %r10724, %r10723;
	cvt.u32.u16 	%r10726, %rs26095;
	shl.b32 	%r10727, %r10726, 16;
	and.b32  	%r10728, %r10727, 16711680;
	or.b32  	%r10729, %r10725, %r10728;
	cvt.u32.u16 	%r10730, %rs26096;
	shl.b32 	%r10731, %r10730, 24;
	or.b32  	%r10627, %r10729, %r10731;
	cvt.u32.u16 	%r10732, %rs26097;
	and.b32  	%r10733, %r10732, 255;
	and.b16  	%rs16724, %rs26098, 255;
	mul.wide.u16 	%r10734, %rs16724, 256;
	or.b32  	%r10735, %r10734, %r10733;
	cvt.u32.u16 	%r10736, %rs26099;
	shl.b32 	%r10737, %r10736, 16;
	and.b32  	%r10738, %r10737, 16711680;
	or.b32  	%r10739, %r10735, %r10738;
	cvt.u32.u16 	%r10740, %rs26100;
	shl.b32 	%r10741, %r10740, 24;
	or.b32  	%r10632, %r10739, %r10741;
	cvt.u32.u16 	%r10742, %rs26101;
	and.b32  	%r10743, %r10742, 255;
	and.b16  	%rs16725, %rs26102, 255;
	mul.wide.u16 	%r10744, %rs16725, 256;
	or.b32  	%r10745, %r10744, %r10743;
	cvt.u32.u16 	%r10746, %rs26103;
	shl.b32 	%r10747, %r10746, 16;
	and.b32  	%r10748, %r10747, 16711680;
	or.b32  	%r10749, %r10745, %r10748;
	cvt.u32.u16 	%r10750, %rs26104;
	shl.b32 	%r10751, %r10750, 24;
	or.b32  	%r10637, %r10749, %r10751;
	cvt.u32.u16 	%r10752, %rs26105;
	and.b32  	%r10753, %r10752, 255;
	and.b16  	%rs16726, %rs26106, 255;
	mul.wide.u16 	%r10754, %rs16726, 256;
	or.b32  	%r10755, %r10754, %r10753;
	cvt.u32.u16 	%r10756, %rs26107;
	shl.b32 	%r10757, %r10756, 16;
	and.b32  	%r10758, %r10757, 16711680;
	or.b32  	%r10759, %r10755, %r10758;
	cvt.u32.u16 	%r10760, %rs26108;
	shl.b32 	%r10761, %r10760, 24;
	or.b32  	%r10642, %r10759, %r10761;
	cvt.u32.u16 	%r10762, %rs26109;
	and.b32  	%r10763, %r10762, 255;
	and.b16  	%rs16727, %rs26110, 255;
	mul.wide.u16 	%r10764, %rs16727, 256;
	or.b32  	%r10765, %r10764, %r10763;
	cvt.u32.u16 	%r10766, %rs26111;
	shl.b32 	%r10767, %r10766, 16;
	and.b32  	%r10768, %r10767, 16711680;
	or.b32  	%r10769, %r10765, %r10768;
	cvt.u32.u16 	%r10770, %rs26112;
	shl.b32 	%r10771, %r10770, 24;
	or.b32  	%r10647, %r10769, %r10771;
	cvt.u32.u16 	%r10772, %rs26113;
	and.b32  	%r10773, %r10772, 255;
	and.b16  	%rs16728, %rs26114, 255;
	mul.wide.u16 	%r10774, %rs16728, 256;
	or.b32  	%r10775, %r10774, %r10773;
	cvt.u32.u16 	%r10776, %rs26115;
	shl.b32 	%r10777, %r10776, 16;
	and.b32  	%r10778, %r10777, 16711680;
	or.b32  	%r10779, %r10775, %r10778;
	cvt.u32.u16 	%r10780, %rs26116;
	shl.b32 	%r10781, %r10780, 24;
	or.b32  	%r10652, %r10779, %r10781;
	cvt.u32.u16 	%r10782, %rs26117;
	and.b32  	%r10783, %r10782, 255;
	and.b16  	%rs16729, %rs26118, 255;
	mul.wide.u16 	%r10784, %rs16729, 256;
	or.b32  	%r10785, %r10784, %r10783;
	cvt.u32.u16 	%r10786, %rs26119;
	shl.b32 	%r10787, %r10786, 16;
	and.b32  	%r10788, %r10787, 16711680;
	or.b32  	%r10789, %r10785, %r10788;
	cvt.u32.u16 	%r10790, %rs26120;
	shl.b32 	%r10791, %r10790, 24;
	or.b32  	%r10657, %r10789, %r10791;
	cvt.u32.u16 	%r10792, %rs26121;
	and.b32  	%r10793, %r10792, 255;
	and.b16  	%rs16730, %rs26122, 255;
	mul.wide.u16 	%r10794, %rs16730, 256;
	or.b32  	%r10795, %r10794, %r10793;
	cvt.u32.u16 	%r10796, %rs26123;
	shl.b32 	%r10797, %r10796, 16;
	and.b32  	%r10798, %r10797, 16711680;
	or.b32  	%r10799, %r10795, %r10798;
	cvt.u32.u16 	%r10800, %rs26124;
	shl.b32 	%r10801, %r10800, 24;
	or.b32  	%r10662, %r10799, %r10801;
	cvt.u32.u16 	%r10802, %rs26125;
	and.b32  	%r10803, %r10802, 255;
	and.b16  	%rs16731, %rs26126, 255;
	mul.wide.u16 	%r10804, %rs16731, 256;
	or.b32  	%r10805, %r10804, %r10803;
	cvt.u32.u16 	%r10806, %rs26127;
	shl.b32 	%r10807, %r10806, 16;
	and.b32  	%r10808, %r10807, 16711680;
	or.b32  	%r10809, %r10805, %r10808;
	cvt.u32.u16 	%r10810, %rs26128;
	shl.b32 	%r10811, %r10810, 24;
	or.b32  	%r10667, %r10809, %r10811;
	cvt.u32.u16 	%r10812, %rs26129;
	and.b32  	%r10813, %r10812, 255;
	and.b16  	%rs16732, %rs26130, 255;
	mul.wide.u16 	%r10814, %rs16732, 256;
	or.b32  	%r10815, %r10814, %r10813;
	cvt.u32.u16 	%r10816, %rs26131;
	shl.b32 	%r10817, %r10816, 16;
	and.b32  	%r10818, %r10817, 16711680;
	or.b32  	%r10819, %r10815, %r10818;
	cvt.u32.u16 	%r10820, %rs26132;
	shl.b32 	%r10821, %r10820, 24;
	or.b32  	%r10672, %r10819, %r10821;
	cvt.u32.u16 	%r10822, %rs26133;
	and.b32  	%r10823, %r10822, 255;
	and.b32  	%r10824, %r33757, -65536;
	or.b32  	%r10825, %r10824, %r10823;
	and.b16  	%rs16733, %rs26134, 255;
	mul.wide.u16 	%r10826, %rs16733, 256;
	or.b32  	%r33757, %r10825, %r10826;
	mov.b32 	%r10693, 1;
	// begin inline asm
	shfl.sync.down.b32 %r10606, %r33766, %r10693, %r2381, %r10695;
	// end inline asm
	// begin inline asm
	shfl.sync.down.b32 %r10611, %r10612, %r10693, %r2381, %r10695;
	// end inline asm
	// begin inline asm
	shfl.sync.down.b32 %r10616, %r10617, %r10693, %r2381, %r10695;
	// end inline asm
	// begin inline asm
	shfl.sync.down.b32 %r10621, %r10622, %r10693, %r2381, %r10695;
	// end inline asm
	// begin inline asm
	shfl.sync.down.b32 %r10626, %r10627, %r10693, %r2381, %r10695;
	// end inline asm
	// begin inline asm
	shfl.sync.down.b32 %r10631, %r10632, %r10693, %r2381, %r10695;
	// end inline asm
	// begin inline asm
	shfl.sync.down.b32 %r10636, %r10637, %r10693, %r2381, %r10695;
	// end inline asm
	// begin inline asm
	shfl.sync.down.b32 %r10641, %r10642, %r10693, %r2381, %r10695;
	// end inline asm
	// begin inline asm
	shfl.sync.down.b32 %r10646, %r10647, %r10693, %r2381, %r10695;
	// end inline asm
	// begin inline asm
	shfl.sync.down.b32 %r10651, %r10652, %r10693, %r2381, %r10695;
	// end inline asm
	// begin inline asm
	shfl.sync.down.b32 %r10656, %r10657, %r10693, %r2381, %r10695;
	// end inline asm
	// begin inline asm
	shfl.sync.down.b32 %r10661, %r10662, %r10693, %r2381, %r10695;
	// end inline asm
	// begin inline asm
	shfl.sync.down.b32 %r10666, %r10667, %r10693, %r2381, %r10695;
	// end inline asm
	// begin inline asm
	shfl.sync.down.b32 %r10671, %r10672, %r10693, %r2381, %r10695;
	// end inline asm
	// begin inline asm
	shfl.sync.down.b32 %r10676, %r33757, %r10693, %r2381, %r10695;
	// end inline asm
	// begin inline asm
	shfl.sync.down.b32 %r10681, %r33767, %r10693, %r2381, %r10695;
	// end inline asm
	mov.b64 	%rd1430, %fd530;
	mov.b64 	{%r10687, %r10692}, %rd1430;
	// begin inline asm
	shfl.sync.down.b32 %r10686, %r10687, %r10693, %r2381, %r10695;
	// end inline asm
	// begin inline asm
	shfl.sync.down.b32 %r10691, %r10692, %r10693, %r2381, %r10695;
	// end inline asm
	setp.ge.s32 	%p226, %r2757, %r2381;
	mov.u32 	%r33784, %r33766;
	mov.u16 	%rs26286, %rs26086;
	mov.u16 	%rs26287, %rs26087;
	mov.u16 	%rs26288, %rs26088;
	mov.u16 	%rs26289, %rs26089;
	mov.u16 	%rs26290, %rs26090;
	mov.u16 	%rs26291, %rs26091;
	mov.u16 	%rs26292, %rs26092;
	mov.u16 	%rs26293, %rs26093;
	mov.u16 	%rs26294, %rs26094;
	mov.u16 	%rs26295, %rs26095;
	mov.u16 	%rs26296, %rs26096;
	mov.u16 	%rs26297, %rs26097;
	mov.u16 	%rs26298, %rs26098;
	mov.u16 	%rs26299, %rs26099;
	mov.u16 	%rs26300, %rs26100;
	mov.u16 	%rs26301, %rs26101;
	mov.u16 	%rs26302, %rs26102;
	mov.u16 	%rs26303, %rs26103;
	mov.u16 	%rs26304, %rs26104;
	mov.u16 	%rs26305, %rs26105;
	mov.u16 	%rs26306, %rs26106;
	mov.u16 	%rs26307, %rs26107;
	mov.u16 	%rs26308, %rs26108;
	mov.u16 	%rs26309, %rs26109;
	mov.u16 	%rs26310, %rs26110;
	mov.u16 	%rs26311, %rs26111;
	mov.u16 	%rs26312, %rs26112;
	mov.u16 	%rs26313, %rs26113;
	mov.u16 	%rs26314, %rs26114;
	mov.u16 	%rs26315, %rs26115;
	mov.u16 	%rs26316, %rs26116;
	mov.u16 	%rs26317, %rs26117;
	mov.u16 	%rs26318, %rs26118;
	mov.u16 	%rs26319, %rs26119;
	mov.u16 	%rs26320, %rs26120;
	mov.u16 	%rs26321, %rs26121;
	mov.u16 	%rs26322, %rs26122;
	mov.u16 	%rs26323, %rs26123;
	mov.u16 	%rs26324, %rs26124;
	mov.u16 	%rs26325, %rs26125;
	mov.u16 	%rs26326, %rs26126;
	mov.u16 	%rs26327, %rs26127;
	mov.u16 	%rs26328, %rs26128;
	mov.u16 	%rs26329, %rs26129;
	mov.u16 	%rs26330, %rs26130;
	mov.u16 	%rs26331, %rs26131;
	mov.u16 	%rs26332, %rs26132;
	mov.u16 	%rs26333, %rs26133;
	mov.u16 	%rs26334, %rs26134;
	@%p226 bra 	$L__BB1_1254;
	shr.u32 	%r10827, %r10676, 8;
	cvt.u16.u32 	%rs16734, %r10827;
	cvt.u16.u32 	%rs16735, %r10676;
	cvt.u16.u32 	%rs14883, %r10616;
	mov.b64 	%rd1431, {%r10686, %r10691};
	mov.b64 	%fd260, %rd1431;
	st.local.u32 	[%rd22], %r33766;
	cvt.u32.u16 	%r10828, %rs26092;
	cvt.u32.u16 	%r10829, %rs26091;
	prmt.b32 	%r10830, %r10829, %r10828, 0x3340U;
	cvt.u32.u16 	%r10831, %rs26090;
	cvt.u32.u16 	%r10832, %rs26089;
	prmt.b32 	%r10833, %r10832, %r10831, 0x3340U;
	prmt.b32 	%r10834, %r10833, %r10830, 0x5410U;
	cvt.u32.u16 	%r10835, %rs26088;
	cvt.u32.u16 	%r10836, %rs26087;
	prmt.b32 	%r10837, %r10836, %r10835, 0x3340U;
	cvt.u32.u16 	%r10838, %rs26086;
	cvt.u32.u16 	%r10839, %rs26085;
	prmt.b32 	%r10840, %r10839, %r10838, 0x3340U;
	prmt.b32 	%r10841, %r10840, %r10837, 0x5410U;
	st.local.v2.b32 	[%rd22+8], {%r10841, %r10834};
	cvt.u32.u16 	%r10842, %rs26100;
	cvt.u32.u16 	%r10843, %rs26099;
	prmt.b32 	%r10844, %r10843, %r10842, 0x3340U;
	cvt.u32.u16 	%r10845, %rs26098;
	cvt.u32.u16 	%r10846, %rs26097;
	prmt.b32 	%r10847, %r10846, %r10845, 0x3340U;
	prmt.b32 	%r10848, %r10847, %r10844, 0x5410U;
	cvt.u32.u16 	%r10849, %rs26096;
	cvt.u32.u16 	%r10850, %rs26095;
	prmt.b32 	%r10851, %r10850, %r10849, 0x3340U;
	cvt.u32.u16 	%r10852, %rs26094;
	cvt.u32.u16 	%r10853, %rs26093;
	prmt.b32 	%r10854, %r10853, %r10852, 0x3340U;
	prmt.b32 	%r10855, %r10854, %r10851, 0x5410U;
	st.local.v2.b32 	[%rd22+16], {%r10855, %r10848};
	cvt.u32.u16 	%r10856, %rs26108;
	cvt.u32.u16 	%r10857, %rs26107;
	prmt.b32 	%r10858, %r10857, %r10856, 0x3340U;
	cvt.u32.u16 	%r10859, %rs26106;
	cvt.u32.u16 	%r10860, %rs26105;
	prmt.b32 	%r10861, %r10860, %r10859, 0x3340U;
	prmt.b32 	%r10862, %r10861, %r10858, 0x5410U;
	cvt.u32.u16 	%r10863, %rs26104;
	cvt.u32.u16 	%r10864, %rs26103;
	prmt.b32 	%r10865, %r10864, %r10863, 0x3340U;
	cvt.u32.u16 	%r10866, %rs26102;
	cvt.u32.u16 	%r10867, %rs26101;
	prmt.b32 	%r10868, %r10867, %r10866, 0x3340U;
	prmt.b32 	%r10869, %r10868, %r10865, 0x5410U;
	st.local.v2.b32 	[%rd22+24], {%r10869, %r10862};
	cvt.u32.u16 	%r10870, %rs26116;
	cvt.u32.u16 	%r10871, %rs26115;
	prmt.b32 	%r10872, %r10871, %r10870, 0x3340U;
	cvt.u32.u16 	%r10873, %rs26114;
	cvt.u32.u16 	%r10874, %rs26113;
	prmt.b32 	%r10875, %r10874, %r10873, 0x3340U;
	prmt.b32 	%r10876, %r10875, %r10872, 0x5410U;
	cvt.u32.u16 	%r10877, %rs26112;
	cvt.u32.u16 	%r10878, %rs26111;
	prmt.b32 	%r10879, %r10878, %r10877, 0x3340U;
	cvt.u32.u16 	%r10880, %rs26110;
	cvt.u32.u16 	%r10881, %rs26109;
	prmt.b32 	%r10882, %r10881, %r10880, 0x3340U;
	prmt.b32 	%r10883, %r10882, %r10879, 0x5410U;
	st.local.v2.b32 	[%rd22+32], {%r10883, %r10876};
	cvt.u32.u16 	%r10884, %rs26124;
	cvt.u32.u16 	%r10885, %rs26123;
	prmt.b32 	%r10886, %r10885, %r10884, 0x3340U;
	cvt.u32.u16 	%r10887, %rs26122;
	cvt.u32.u16 	%r10888, %rs26121;
	prmt.b32 	%r10889, %r10888, %r10887, 0x3340U;
	prmt.b32 	%r10890, %r10889, %r10886, 0x5410U;
	cvt.u32.u16 	%r10891, %rs26120;
	cvt.u32.u16 	%r10892, %rs26119;
	prmt.b32 	%r10893, %r10892, %r10891, 0x3340U;
	cvt.u32.u16 	%r10894, %rs26118;
	cvt.u32.u16 	%r10895, %rs26117;
	prmt.b32 	%r10896, %r10895, %r10894, 0x3340U;
	prmt.b32 	%r10897, %r10896, %r10893, 0x5410U;
	st.local.v2.b32 	[%rd22+40], {%r10897, %r10890};
	cvt.u32.u16 	%r10898, %rs26132;
	cvt.u32.u16 	%r10899, %rs26131;
	prmt.b32 	%r10900, %r10899, %r10898, 0x3340U;
	cvt.u32.u16 	%r10901, %rs26130;
	cvt.u32.u16 	%r10902, %rs26129;
	prmt.b32 	%r10903, %r10902, %r10901, 0x3340U;
	prmt.b32 	%r10904, %r10903, %r10900, 0x5410U;
	cvt.u32.u16 	%r10905, %rs26128;
	cvt.u32.u16 	%r10906, %rs26127;
	prmt.b32 	%r10907, %r10906, %r10905, 0x3340U;
	cvt.u32.u16 	%r10908, %rs26126;
	cvt.u32.u16 	%r10909, %rs26125;
	prmt.b32 	%r10910, %r10909, %r10908, 0x3340U;
	prmt.b32 	%r10911, %r10910, %r10907, 0x5410U;
	st.local.v2.b32 	[%rd22+48], {%r10911, %r10904};
	st.local.v2.u8 	[%rd22+56], {%rs26133, %rs26134};
	st.local.u32 	[%rd22+60], %r33767;
	st.local.f64 	[%rd22+64], %fd530;
	st.local.u32 	[%rd23], %r10606;
	st.local.v2.b32 	[%rd23+8], {%r10616, %r10621};
	st.local.v2.b32 	[%rd23+16], {%r10626, %r10631};
	st.local.v2.b32 	[%rd23+24], {%r10636, %r10641};
	st.local.v2.b32 	[%rd23+32], {%r10646, %r10651};
	st.local.v2.b32 	[%rd23+40], {%r10656, %r10661};
	st.local.v2.b32 	[%rd23+48], {%r10666, %r10671};
	st.local.v2.u8 	[%rd23+56], {%rs16735, %rs16734};
	st.local.u32 	[%rd23+60], %r10681;
	st.local.v2.u32 	[%rd23+64], {%r10686, %r10691};
	setp.ne.s32 	%p227, %r33766, 0;
	mov.u16 	%rs26286, %rs26086;
	mov.u16 	%rs26287, %rs26087;
	mov.u16 	%rs26288, %rs26088;
	mov.u16 	%rs26289, %rs26089;
	mov.u16 	%rs26290, %rs26090;
	mov.u16 	%rs26291, %rs26091;
	mov.u16 	%rs26292, %rs26092;
	mov.u16 	%rs26293, %rs26093;
	mov.u16 	%rs26294, %rs26094;
	mov.u16 	%rs26295, %rs26095;
	mov.u16 	%rs26296, %rs26096;
	mov.u16 	%rs26297, %rs26097;
	mov.u16 	%rs26298, %rs26098;
	mov.u16 	%rs26299, %rs26099;
	mov.u16 	%rs26300, %rs26100;
	mov.u16 	%rs26301, %rs26101;
	mov.u16 	%rs26302, %rs26102;
	mov.u16 	%rs26303, %rs26103;
	mov.u16 	%rs26304, %rs26104;
	mov.u16 	%rs26305, %rs26105;
	mov.u16 	%rs26306, %rs26106;
	mov.u16 	%rs26307, %rs26107;
	mov.u16 	%rs26308, %rs26108;
	mov.u16 	%rs26309, %rs26109;
	mov.u16 	%rs26310, %rs26110;
	mov.u16 	%rs26311, %rs26111;
	mov.u16 	%rs26312, %rs26112;
	mov.u16 	%rs26313, %rs26113;
	mov.u16 	%rs26314, %rs26114;
	mov.u16 	%rs26315, %rs26115;
	mov.u16 	%rs26316, %rs26116;
	mov.u16 	%rs26317, %rs26117;
	mov.u16 	%rs26318, %rs26118;
	mov.u16 	%rs26319, %rs26119;
	mov.u16 	%rs26320, %rs26120;
	mov.u16 	%rs26321, %rs26121;
	mov.u16 	%rs26322, %rs26122;
	mov.u16 	%rs26323, %rs26123;
	mov.u16 	%rs26324, %rs26124;
	mov.u16 	%rs26325, %rs26125;
	mov.u16 	%rs26326, %rs26126;
	mov.u16 	%rs26327, %rs26127;
	mov.u16 	%rs26328, %rs26128;
	mov.u16 	%rs26329, %rs26129;
	mov.u16 	%rs26330, %rs26130;
	mov.u16 	%rs26331, %rs26131;
	mov.u16 	%rs26332, %rs26132;
	mov.u16 	%rs26333, %rs26133;
	mov.u16 	%rs26334, %rs26134;
	@%p227 bra 	$L__BB1_1253;
	mov.b16 	%rs16736, 0;
	st.local.u8 	[%rd21], %rs16736;
	add.s32 	%r10913, %r33767, %r10681;
	st.local.u32 	[%rd21+52], %r10913;
	add.f64 	%fd324, %fd530, %fd260;
	st.local.f64 	[%rd21+56], %fd324;
	mov.b32 	%r33768, 0;
$L__BB1_1243:
	mov.u32 	%r2400, %r33768;
	cvt.u64.u32 	%rd1432, %r2400;
	add.s64 	%rd1433, %rd21, %rd1432;
	ld.local.u8 	%rs16737, [%rd1433];
	setp.ne.s16 	%p228, %rs16737, 0;
	add.s32 	%r33768, %r2400, 1;
	@%p228 bra 	$L__BB1_1243;
	and.b16  	%rs16738, %rs14883, 255;
	setp.eq.s16 	%p229, %rs16738, 0;
	mov.u32 	%r33770, %r2400;
	@%p229 bra 	$L__BB1_1247;
	mov.b32 	%r33769, 0;
$L__BB1_1246:
	add.s32 	%r10915, %r33769, %r2400;
	cvt.u64.u32 	%rd1434, %r10915;
	add.s64 	%rd1435, %rd23, %rd1434;
	ld.local.u8 	%rs16739, [%rd1435+8];
	add.s64 	%rd1436, %rd21, %rd1434;
	st.local.u8 	[%rd1436], %rs16739;
	add.s32 	%r2403, %r33769, 1;
	add.s32 	%r33770, %r2403, %r2400;
	cvt.u64.u32 	%rd1437, %r33769;
	add.s64 	%rd1438, %rd23, %rd1437;
	ld.local.u8 	%rs16740, [%rd1438+9];
	setp.ne.s16 	%p230, %rs16740, 0;
	mov.u32 	%r33769, %r2403;
	@%p230 bra 	$L__BB1_1246;
$L__BB1_1247:
	cvt.u64.u32 	%rd1439, %r33770;
	add.s64 	%rd1440, %rd21, %rd1439;
	mov.b16 	%rs16741, 0;
	st.local.u8 	[%rd1440+1], %rs16741;
	mov.b32 	%r33771, 0;
$L__BB1_1248:
	mov.u32 	%r2406, %r33771;
	cvt.u64.u32 	%rd1441, %r2406;
	add.s64 	%rd1442, %rd21, %rd1441;
	ld.local.u8 	%rs16742, [%rd1442];
	setp.ne.s16 	%p231, %rs16742, 0;
	add.s32 	%r33771, %r2406, 1;
	@%p231 bra 	$L__BB1_1248;
	and.b16  	%rs16743, %rs26085, 255;
	setp.eq.s16 	%p232, %rs16743, 0;
	mov.u32 	%r33773, %r2406;
	@%p232 bra 	$L__BB1_1252;
	mov.b32 	%r33772, 0;
$L__BB1_1251:
	add.s32 	%r10918, %r33772, %r2406;
	cvt.u64.u32 	%rd1443, %r10918;
	add.s64 	%rd1444, %rd22, %rd1443;
	ld.local.u8 	%rs16744, [%rd1444+8];
	add.s64 	%rd1445, %rd21, %rd1443;
	st.local.u8 	[%rd1445], %rs16744;
	add.s32 	%r2409, %r33772, 1;
	add.s32 	%r33773, %r2409, %r2406;
	cvt.u64.u32 	%rd1446, %r33772;
	add.s64 	%rd1447, %rd22, %rd1446;
	ld.local.u8 	%rs16745, [%rd1447+9];
	setp.ne.s16 	%p233, %rs16745, 0;
	mov.u32 	%r33772, %r2409;
	@%p233 bra 	$L__BB1_1251;
$L__BB1_1252:
	cvt.u64.u32 	%rd1448, %r33773;
	add.s64 	%rd1449, %rd21, %rd1448;
	mov.b16 	%rs16746, 0;
	st.local.u8 	[%rd1449+1], %rs16746;
	ld.local.v2.b32 	{%r10919, %r10920}, [%rd21];
	bfe.u32 	%r10921, %r10919, 0, 8;
	cvt.u16.u32 	%rs26085, %r10921;
	bfe.u32 	%r10922, %r10919, 8, 8;
	cvt.u16.u32 	%rs26286, %r10922;
	bfe.u32 	%r10923, %r10919, 16, 8;
	cvt.u16.u32 	%rs26287, %r10923;
	bfe.u32 	%r10924, %r10919, 24, 8;
	cvt.u16.u32 	%rs26288, %r10924;
	bfe.u32 	%r10925, %r10920, 0, 8;
	cvt.u16.u32 	%rs26289, %r10925;
	bfe.u32 	%r10926, %r10920, 8, 8;
	cvt.u16.u32 	%rs26290, %r10926;
	bfe.u32 	%r10927, %r10920, 16, 8;
	cvt.u16.u32 	%rs26291, %r10927;
	bfe.u32 	%r10928, %r10920, 24, 8;
	cvt.u16.u32 	%rs26292, %r10928;
	ld.local.v2.b32 	{%r10929, %r10930}, [%rd21+8];
	bfe.u32 	%r10931, %r10929, 0, 8;
	cvt.u16.u32 	%rs26293, %r10931;
	bfe.u32 	%r10932, %r10929, 8, 8;
	cvt.u16.u32 	%rs26294, %r10932;
	bfe.u32 	%r10933, %r10929, 16, 8;
	cvt.u16.u32 	%rs26295, %r10933;
	bfe.u32 	%r10934, %r10929, 24, 8;
	cvt.u16.u32 	%rs26296, %r10934;
	bfe.u32 	%r10935, %r10930, 0, 8;
	cvt.u16.u32 	%rs26297, %r10935;
	bfe.u32 	%r10936, %r10930, 8, 8;
	cvt.u16.u32 	%rs26298, %r10936;
	bfe.u32 	%r10937, %r10930, 16, 8;
	cvt.u16.u32 	%rs26299, %r10937;
	bfe.u32 	%r10938, %r10930, 24, 8;
	cvt.u16.u32 	%rs26300, %r10938;
	ld.local.v2.b32 	{%r10939, %r10940}, [%rd21+16];
	bfe.u32 	%r10941, %r10939, 0, 8;
	cvt.u16.u32 	%rs26301, %r10941;
	bfe.u32 	%r10942, %r10939, 8, 8;
	cvt.u16.u32 	%rs26302, %r10942;
	bfe.u32 	%r10943, %r10939, 16, 8;
	cvt.u16.u32 	%rs26303, %r10943;
	bfe.u32 	%r10944, %r10939, 24, 8;
	cvt.u16.u32 	%rs26304, %r10944;
	bfe.u32 	%r10945, %r10940, 0, 8;
	cvt.u16.u32 	%rs26305, %r10945;
	bfe.u32 	%r10946, %r10940, 8, 8;
	cvt.u16.u32 	%rs26306, %r10946;
	bfe.u32 	%r10947, %r10940, 16, 8;
	cvt.u16.u32 	%rs26307, %r10947;
	bfe.u32 	%r10948, %r10940, 24, 8;
	cvt.u16.u32 	%rs26308, %r10948;
	ld.local.v2.b32 	{%r10949, %r10950}, [%rd21+24];
	bfe.u32 	%r10951, %r10949, 0, 8;
	cvt.u16.u32 	%rs26309, %r10951;
	bfe.u32 	%r10952, %r10949, 8, 8;
	cvt.u16.u32 	%rs26310, %r10952;
	bfe.u32 	%r10953, %r10949, 16, 8;
	cvt.u16.u32 	%rs26311, %r10953;
	bfe.u32 	%r10954, %r10949, 24, 8;
	cvt.u16.u32 	%rs26312, %r10954;
	bfe.u32 	%r10955, %r10950, 0, 8;
	cvt.u16.u32 	%rs26313, %r10955;
	bfe.u32 	%r10956, %r10950, 8, 8;
	cvt.u16.u32 	%rs26314, %r10956;
	bfe.u32 	%r10957, %r10950, 16, 8;
	cvt.u16.u32 	%rs26315, %r10957;
	bfe.u32 	%r10958, %r10950, 24, 8;
	cvt.u16.u32 	%rs26316, %r10958;
	ld.local.v2.b32 	{%r10959, %r10960}, [%rd21+32];
	bfe.u32 	%r10961, %r10959, 0, 8;
	cvt.u16.u32 	%rs26317, %r10961;
	bfe.u32 	%r10962, %r10959, 8, 8;
	cvt.u16.u32 	%rs26318, %r10962;
	bfe.u32 	%r10963, %r10959, 16, 8;
	cvt.u16.u32 	%rs26319, %r10963;
	bfe.u32 	%r10964, %r10959, 24, 8;
	cvt.u16.u32 	%rs26320, %r10964;
	bfe.u32 	%r10965, %r10960, 0, 8;
	cvt.u16.u32 	%rs26321, %r10965;
	bfe.u32 	%r10966, %r10960, 8, 8;
	cvt.u16.u32 	%rs26322, %r10966;
	bfe.u32 	%r10967, %r10960, 16, 8;
	cvt.u16.u32 	%rs26323, %r10967;
	bfe.u32 	%r10968, %r10960, 24, 8;
	cvt.u16.u32 	%rs26324, %r10968;
	ld.local.v2.b32 	{%r10969, %r10970}, [%rd21+40];
	bfe.u32 	%r10971, %r10969, 0, 8;
	cvt.u16.u32 	%rs26325, %r10971;
	bfe.u32 	%r10972, %r10969, 8, 8;
	cvt.u16.u32 	%rs26326, %r10972;
	bfe.u32 	%r10973, %r10969, 16, 8;
	cvt.u16.u32 	%rs26327, %r10973;
	bfe.u32 	%r10974, %r10969, 24, 8;
	cvt.u16.u32 	%rs26328, %r10974;
	bfe.u32 	%r10975, %r10970, 0, 8;
	cvt.u16.u32 	%rs26329, %r10975;
	bfe.u32 	%r10976, %r10970, 8, 8;
	cvt.u16.u32 	%rs26330, %r10976;
	bfe.u32 	%r10977, %r10970, 16, 8;
	cvt.u16.u32 	%rs26331, %r10977;
	bfe.u32 	%r10978, %r10970, 24, 8;
	cvt.u16.u32 	%rs26332, %r10978;
	ld.local.v2.u8 	{%rs26333, %rs26334}, [%rd21+48];
	ld.local.u32 	%r33767, [%rd21+52];
	ld.local.f64 	%fd530, [%rd21+56];
$L__BB1_1253:
	add.s32 	%r33784, %r33766, %r10606;
$L__BB1_1254:
	cvt.u32.u16 	%r11069, %rs26085;
	and.b32  	%r11070, %r11069, 255;
	and.b16  	%rs16747, %rs26286, 255;
	mul.wide.u16 	%r11071, %rs16747, 256;
	or.b32  	%r11072, %r11071, %r11070;
	cvt.u32.u16 	%r11073, %rs26287;
	shl.b32 	%r11074, %r11073, 16;
	and.b32  	%r11075, %r11074, 16711680;
	or.b32  	%r11076, %r11072, %r11075;
	cvt.u32.u16 	%r11077, %rs26288;
	shl.b32 	%r11078, %r11077, 24;
	or.b32  	%r10990, %r11076, %r11078;
	cvt.u32.u16 	%r11079, %rs26289;
	and.b32  	%r11080, %r11079, 255;
	and.b16  	%rs16748, %rs26290, 255;
	mul.wide.u16 	%r11081, %rs16748, 256;
	or.b32  	%r11082, %r11081, %r11080;
	cvt.u32.u16 	%r11083, %rs26291;
	shl.b32 	%r11084, %r11083, 16;
	and.b32  	%r11085, %r11084, 16711680;
	or.b32  	%r11086, %r11082, %r11085;
	cvt.u32.u16 	%r11087, %rs26292;
	shl.b32 	%r11088, %r11087, 24;
	or.b32  	%r10995, %r11086, %r11088;
	cvt.u32.u16 	%r11089, %rs26293;
	and.b32  	%r11090, %r11089, 255;
	and.b16  	%rs16749, %rs26294, 255;
	mul.wide.u16 	%r11091, %rs16749, 256;
	or.b32  	%r11092, %r11091, %r11090;
	cvt.u32.u16 	%r11093, %rs26295;
	shl.b32 	%r11094, %r11093, 16;
	and.b32  	%r11095, %r11094, 16711680;
	or.b32  	%r11096, %r11092, %r11095;
	cvt.u32.u16 	%r11097, %rs26296;
	shl.b32 	%r11098, %r11097, 24;
	or.b32  	%r11000, %r11096, %r11098;
	cvt.u32.u16 	%r11099, %rs26297;
	and.b32  	%r11100, %r11099, 255;
	and.b16  	%rs16750, %rs26298, 255;
	mul.wide.u16 	%r11101, %rs16750, 256;
	or.b32  	%r11102, %r11101, %r11100;
	cvt.u32.u16 	%r11103, %rs26299;
	shl.b32 	%r11104, %r11103, 16;
	and.b32  	%r11105, %r11104, 16711680;
	or.b32  	%r11106, %r11102, %r11105;
	cvt.u32.u16 	%r11107, %rs26300;
	shl.b32 	%r11108, %r11107, 24;
	or.b32  	%r11005, %r11106, %r11108;
	cvt.u32.u16 	%r11109, %rs26301;
	and.b32  	%r11110, %r11109, 255;
	and.b16  	%rs16751, %rs26302, 255;
	mul.wide.u16 	%r11111, %rs16751, 256;
	or.b32  	%r11112, %r11111, %r11110;
	cvt.u32.u16 	%r11113, %rs26303;
	shl.b32 	%r11114, %r11113, 16;
	and.b32  	%r11115, %r11114, 16711680;
	or.b32  	%r11116, %r11112, %r11115;
	cvt.u32.u16 	%r11117, %rs26304;
	shl.b32 	%r11118, %r11117, 24;
	or.b32  	%r11010, %r11116, %r11118;
	cvt.u32.u16 	%r11119, %rs26305;
	and.b32  	%r11120, %r11119, 255;
	and.b16  	%rs16752, %rs26306, 255;
	mul.wide.u16 	%r11121, %rs16752, 256;
	or.b32  	%r11122, %r11121, %r11120;
	cvt.u32.u16 	%r11123, %rs26307;
	shl.b32 	%r11124, %r11123, 16;
	and.b32  	%r11125, %r11124, 16711680;
	or.b32  	%r11126, %r11122, %r11125;
	cvt.u32.u16 	%r11127, %rs26308;
	shl.b32 	%r11128, %r11127, 24;
	or.b32  	%r11015, %r11126, %r11128;
	cvt.u32.u16 	%r11129, %rs26309;
	and.b32  	%r11130, %r11129, 255;
	and.b16  	%rs16753, %rs26310, 255;
	mul.wide.u16 	%r11131, %rs16753, 256;
	or.b32  	%r11132, %r11131, %r11130;
	cvt.u32.u16 	%r11133, %rs26311;
	shl.b32 	%r11134, %r11133, 16;
	and.b32  	%r11135, %r11134, 16711680;
	or.b32  	%r11136, %r11132, %r11135;
	cvt.u32.u16 	%r11137, %rs26312;
	shl.b32 	%r11138, %r11137, 24;
	or.b32  	%r11020, %r11136, %r11138;
	cvt.u32.u16 	%r11139, %rs26313;
	and.b32  	%r11140, %r11139, 255;
	and.b16  	%rs16754, %rs26314, 255;
	mul.wide.u16 	%r11141, %rs16754, 256;
	or.b32  	%r11142, %r11141, %r11140;
	cvt.u32.u16 	%r11143, %rs26315;
	shl.b32 	%r11144, %r11143, 16;
	and.b32  	%r11145, %r11144, 16711680;
	or.b32  	%r11146, %r11142, %r11145;
	cvt.u32.u16 	%r11147, %rs26316;
	shl.b32 	%r11148, %r11147, 24;
	or.b32  	%r11025, %r11146, %r11148;
	cvt.u32.u16 	%r11149, %rs26317;
	and.b32  	%r11150, %r11149, 255;
	and.b16  	%rs16755, %rs26318, 255;
	mul.wide.u16 	%r11151, %rs16755, 256;
	or.b32  	%r11152, %r11151, %r11150;
	cvt.u32.u16 	%r11153, %rs26319;
	shl.b32 	%r11154, %r11153, 16;
	and.b32  	%r11155, %r11154, 16711680;
	or.b32  	%r11156, %r11152, %r11155;
	cvt.u32.u16 	%r11157, %rs26320;
	shl.b32 	%r11158, %r11157, 24;
	or.b32  	%r11030, %r11156, %r11158;
	cvt.u32.u16 	%r11159, %rs26321;
	and.b32  	%r11160, %r11159, 255;
	and.b16  	%rs16756, %rs26322, 255;
	mul.wide.u16 	%r11161, %rs16756, 256;
	or.b32  	%r11162, %r11161, %r11160;
	cvt.u32.u16 	%r11163, %rs26323;
	shl.b32 	%r11164, %r11163, 16;
	and.b32  	%r11165, %r11164, 16711680;
	or.b32  	%r11166, %r11162, %r11165;
	cvt.u32.u16 	%r11167, %rs26324;
	shl.b32 	%r11168, %r11167, 24;
	or.b32  	%r11035, %r11166, %r11168;
	cvt.u32.u16 	%r11169, %rs26325;
	and.b32  	%r11170, %r11169, 255;
	and.b16  	%rs16757, %rs26326, 255;
	mul.wide.u16 	%r11171, %rs16757, 256;
	or.b32  	%r11172, %r11171, %r11170;
	cvt.u32.u16 	%r11173, %rs26327;
	shl.b32 	%r11174, %r11173, 16;
	and.b32  	%r11175, %r11174, 16711680;
	or.b32  	%r11176, %r11172, %r11175;
	cvt.u32.u16 	%r11177, %rs26328;
	shl.b32 	%r11178, %r11177, 24;
	or.b32  	%r11040, %r11176, %r11178;
	cvt.u32.u16 	%r11179, %rs26329;
	and.b32  	%r11180, %r11179, 255;
	and.b16  	%rs16758, %rs26330, 255;
	mul.wide.u16 	%r11181, %rs16758, 256;
	or.b32  	%r11182, %r11181, %r11180;
	cvt.u32.u16 	%r11183, %rs26331;
	shl.b32 	%r11184, %r11183, 16;
	and.b32  	%r11185, %r11184, 16711680;
	or.b32  	%r11186, %r11182, %r11185;
	cvt.u32.u16 	%r11187, %rs26332;
	shl.b32 	%r11188, %r11187, 24;
	or.b32  	%r11045, %r11186, %r11188;
	cvt.u32.u16 	%r11189, %rs26333;
	and.b32  	%r11190, %r11189, 255;
	and.b32  	%r11191, %r33758, -65536;
	or.b32  	%r11192, %r11191, %r11190;
	and.b16  	%rs16759, %rs26334, 255;
	mul.wide.u16 	%r11193, %rs16759, 256;
	or.b32  	%r33758, %r11192, %r11193;
	mov.b32 	%r11066, 2;
	mov.b32 	%r11068, -1;
	// begin inline asm
	shfl.sync.down.b32 %r10979, %r33784, %r11066, %r2381, %r11068;
	// end inline asm
	// begin inline asm
	shfl.sync.down.b32 %r10984, %r10985, %r11066, %r2381, %r11068;
	// end inline asm
	// begin inline asm
	shfl.sync.down.b32 %r10989, %r10990, %r11066, %r2381, %r11068;
	// end inline asm
	// begin inline asm
	shfl.sync.down.b32 %r10994, %r10995, %r11066, %r2381, %r11068;
	// end inline asm
	// begin inline asm
	shfl.sync.down.b32 %r10999, %r11000, %r11066, %r2381, %r11068;
	// end inline asm
	// begin inline asm
	shfl.sync.down.b32 %r11004, %r11005, %r11066, %r2381, %r11068;
	// end inline asm
	// begin inline asm
	shfl.sync.down.b32 %r11009, %r11010, %r11066, %r2381, %r11068;
	// end inline asm
	// begin inline asm
	shfl.sync.down.b32 %r11014, %r11015, %r11066, %r2381, %r11068;
	// end inline asm
	// begin inline asm
	shfl.sync.down.b32 %r11019, %r11020, %r11066, %r2381, %r11068;
	// end inline asm
	// begin inline asm
	shfl.sync.down.b32 %r11024, %r11025, %r11066, %r2381, %r11068;
	// end inline asm
	// begin inline asm
	shfl.sync.down.b32 %r11029, %r11030, %r11066, %r2381, %r11068;
	// end inline asm
	// begin inline asm
	shfl.sync.down.b32 %r11034, %r11035, %r11066, %r2381, %r11068;
	// end inline asm
	// begin inline asm
	shfl.sync.down.b32 %r11039, %r11040, %r11066, %r2381, %r11068;
	// end inline asm
	// begin inline asm
	shfl.sync.down.b32 %r11044, %r11045, %r11066, %r2381, %r11068;
	// end inline asm
	// begin inline asm
	shfl.sync.down.b32 %r11049, %r33758, %r11066, %r2381, %r11068;
	// end inline asm
	// begin inline asm
	shfl.sync.down.b32 %r11054, %r33767, %r11066, %r2381, %r11068;
	// end inline asm
	mov.b64 	%rd1450, %fd530;
	mov.b64 	{%r11060, %r11065}, %rd1450;
	// begin inline asm
	shfl.sync.down.b32 %r11059, %r11060, %r11066, %r2381, %r11068;
	// end inline asm
	// begin inline asm
	shfl.sync.down.b32 %r11064, %r11065, %r11066, %r2381, %r11068;
	// end inline asm
	add.s32 	%r11194, %r2757, 2;
	setp.gt.s32 	%p234, %r11194, %r2381;
	@%p234 bra 	$L__BB1_1268;
	shr.u32 	%r11195, %r11049, 8;
	cvt.u16.u32 	%rs16760, %r11195;
	cvt.u16.u32 	%rs16761, %r11049;
	cvt.u16.u32 	%rs15034, %r10989;
	mov.b64 	%rd1451, {%r11059, %r11064};
	mov.b64 	%fd264, %rd1451;
	st.local.u32 	[%rd19], %r33784;
	cvt.u32.u16 	%r11196, %rs26292;
	cvt.u32.u16 	%r11197, %rs26291;
	prmt.b32 	%r11198, %r11197, %r11196, 0x3340U;
	cvt.u32.u16 	%r11199, %rs26290;
	cvt.u32.u16 	%r11200, %rs26289;
	prmt.b32 	%r11201, %r11200, %r11199, 0x3340U;
	prmt.b32 	%r11202, %r11201, %r11198, 0x5410U;
	cvt.u32.u16 	%r11203, %rs26288;
	cvt.u32.u16 	%r11204, %rs26287;
	prmt.b32 	%r11205, %r11204, %r11203, 0x3340U;
	cvt.u32.u16 	%r11206, %rs26286;
	cvt.u32.u16 	%r11207, %rs26085;
	prmt.b32 	%r11208, %r11207, %r11206, 0x3340U;
	prmt.b32 	%r11209, %r11208, %r11205, 0x5410U;
	st.local.v2.b32 	[%rd19+8], {%r11209, %r11202};
	cvt.u32.u16 	%r11210, %rs26300;
	cvt.u32.u16 	%r11211, %rs26299;
	prmt.b32 	%r11212, %r11211, %r11210, 0x3340U;
	cvt.u32.u16 	%r11213, %rs26298;
	cvt.u32.u16 	%r11214, %rs26297;
	prmt.b32 	%r11215, %r11214, %r11213, 0x3340U;
	prmt.b32 	%r11216, %r11215, %r11212, 0x5410U;
	cvt.u32.u16 	%r11217, %rs26296;
	cvt.u32.u16 	%r11218, %rs26295;
	prmt.b32 	%r11219, %r11218, %r11217, 0x3340U;
	cvt.u32.u16 	%r11220, %rs26294;
	cvt.u32.u16 	%r11221, %rs26293;
	prmt.b32 	%r11222, %r11221, %r11220, 0x3340U;
	prmt.b32 	%r11223, %r11222, %r11219, 0x5410U;
	st.local.v2.b32 	[%rd19+16], {%r11223, %r11216};
	cvt.u32.u16 	%r11224, %rs26308;
	cvt.u32.u16 	%r11225, %rs26307;
	prmt.b32 	%r11226, %r11225, %r11224, 0x3340U;
	cvt.u32.u16 	%r11227, %rs26306;
	cvt.u32.u16 	%r11228, %rs26305;
	prmt.b32 	%r11229, %r11228, %r11227, 0x3340U;
	prmt.b32 	%r11230, %r11229, %r11226, 0x5410U;
	cvt.u32.u16 	%r11231, %rs26304;
	cvt.u32.u16 	%r11232, %rs26303;
	prmt.b32 	%r11233, %r11232, %r11231, 0x3340U;
	cvt.u32.u16 	%r11234, %rs26302;
	cvt.u32.u16 	%r11235, %rs26301;
	prmt.b32 	%r11236, %r11235, %r11234, 0x3340U;
	prmt.b32 	%r11237, %r11236, %r11233, 0x5410U;
	st.local.v2.b32 	[%rd19+24], {%r11237, %r11230};
	cvt.u32.u16 	%r11238, %rs26316;
	cvt.u32.u16 	%r11239, %rs26315;
	prmt.b32 	%r11240, %r11239, %r11238, 0x3340U;
	cvt.u32.u16 	%r11241, %rs26314;
	cvt.u32.u16 	%r11242, %rs26313;
	prmt.b32 	%r11243, %r11242, %r11241, 0x3340U;
	prmt.b32 	%r11244, %r11243, %r11240, 0x5410U;
	cvt.u32.u16 	%r11245, %rs26312;
	cvt.u32.u16 	%r11246, %rs26311;
	prmt.b32 	%r11247, %r11246, %r11245, 0x3340U;
	cvt.u32.u16 	%r11248, %rs26310;
	cvt.u32.u16 	%r11249, %rs26309;
	prmt.b32 	%r11250, %r11249, %r11248, 0x3340U;
	prmt.b32 	%r11251, %r11250, %r11247, 0x5410U;
	st.local.v2.b32 	[%rd19+32], {%r11251, %r11244};
	cvt.u32.u16 	%r11252, %rs26324;
	cvt.u32.u16 	%r11253, %rs26323;
	prmt.b32 	%r11254, %r11253, %r11252, 0x3340U;
	cvt.u32.u16 	%r11255, %rs26322;
	cvt.u32.u16 	%r11256, %rs26321;
	prmt.b32 	%r11257, %r11256, %r11255, 0x3340U;
	prmt.b32 	%r11258, %r11257, %r11254, 0x5410U;
	cvt.u32.u16 	%r11259, %rs26320;
	cvt.u32.u16 	%r11260, %rs26319;
	prmt.b32 	%r11261, %r11260, %r11259, 0x3340U;
	cvt.u32.u16 	%r11262, %rs26318;
	cvt.u32.u16 	%r11263, %rs26317;
	prmt.b32 	%r11264, %r11263, %r11262, 0x3340U;
	prmt.b32 	%r11265, %r11264, %r11261, 0x5410U;
	st.local.v2.b32 	[%rd19+40], {%r11265, %r11258};
	cvt.u32.u16 	%r11266, %rs26332;
	cvt.u32.u16 	%r11267, %rs26331;
	prmt.b32 	%r11268, %r11267, %r11266, 0x3340U;
	cvt.u32.u16 	%r11269, %rs26330;
	cvt.u32.u16 	%r11270, %rs26329;
	prmt.b32 	%r11271, %r11270, %r11269, 0x3340U;
	prmt.b32 	%r11272, %r11271, %r11268, 0x5410U;
	cvt.u32.u16 	%r11273, %rs26328;
	cvt.u32.u16 	%r11274, %rs26327;
	prmt.b32 	%r11275, %r11274, %r11273, 0x3340U;
	cvt.u32.u16 	%r11276, %rs26326;
	cvt.u32.u16 	%r11277, %rs26325;
	prmt.b32 	%r11278, %r11277, %r11276, 0x3340U;
	prmt.b32 	%r11279, %r11278, %r11275, 0x5410U;
	st.local.v2.b32 	[%rd19+48], {%r11279, %r11272};
	st.local.v2.u8 	[%rd19+56], {%rs26333, %rs26334};
	st.local.u32 	[%rd19+60], %r33767;
	st.local.f64 	[%rd19+64], %fd530;
	st.local.u32 	[%rd20], %r10979;
	st.local.v2.b32 	[%rd20+8], {%r10989, %r10994};
	st.local.v2.b32 	[%rd20+16], {%r10999, %r11004};
	st.local.v2.b32 	[%rd20+24], {%r11009, %r11014};
	st.local.v2.b32 	[%rd20+32], {%r11019, %r11024};
	st.local.v2.b32 	[%rd20+40], {%r11029, %r11034};
	st.local.v2.b32 	[%rd20+48], {%r11039, %r11044};
	st.local.v2.u8 	[%rd20+56], {%rs16761, %rs16760};
	st.local.u32 	[%rd20+60], %r11054;
	st.local.v2.u32 	[%rd20+64], {%r11059, %r11064};
	add.s32 	%r2435, %r33784, %r10979;
	setp.ne.s32 	%p235, %r33784, 0;
	@%p235 bra 	$L__BB1_1267;
	mov.b16 	%rs16762, 0;
	st.local.u8 	[%rd18], %rs16762;
	add.s32 	%r11281, %r33767, %r11054;
	st.local.u32 	[%rd18+52], %r11281;
	add.f64 	%fd325, %fd530, %fd264;
	st.local.f64 	[%rd18+56], %fd325;
	mov.b32 	%r33777, 0;
$L__BB1_1257:
	mov.u32 	%r2436, %r33777;
	cvt.u64.u32 	%rd1452, %r2436;
	add.s64 	%rd1453, %rd18, %rd1452;
	ld.local.u8 	%rs16763, [%rd1453];
	setp.ne.s16 	%p236, %rs16763, 0;
	add.s32 	%r33777, %r2436, 1;
	@%p236 bra 	$L__BB1_1257;
	and.b16  	%rs16764, %rs15034, 255;
	setp.eq.s16 	%p237, %rs16764, 0;
	mov.u32 	%r33779, %r2436;
	@%p237 bra 	$L__BB1_1261;
	mov.b32 	%r33778, 0;
$L__BB1_1260:
	add.s32 	%r11283, %r33778, %r2436;
	cvt.u64.u32 	%rd1454, %r11283;
	add.s64 	%rd1455, %rd20, %rd1454;
	ld.local.u8 	%rs16765, [%rd1455+8];
	add.s64 	%rd1456, %rd18, %rd1454;
	st.local.u8 	[%rd1456], %rs16765;
	add.s32 	%r2439, %r33778, 1;
	add.s32 	%r33779, %r2439, %r2436;
	cvt.u64.u32 	%rd1457, %r33778;
	add.s64 	%rd1458, %rd20, %rd1457;
	ld.local.u8 	%rs16766, [%rd1458+9];
	setp.ne.s16 	%p238, %rs16766, 0;
	mov.u32 	%r33778, %r2439;
	@%p238 bra 	$L__BB1_1260;
$L__BB1_1261:
	cvt.u64.u32 	%rd1459, %r33779;
	add.s64 	%rd1460, %rd18, %rd1459;
	mov.b16 	%rs16767, 0;
	st.local.u8 	[%rd1460+1], %rs16767;
	mov.b32 	%r33780, 0;
$L__BB1_1262:
	mov.u32 	%r2442, %r33780;
	cvt.u64.u32 	%rd1461, %r2442;
	add.s64 	%rd1462, %rd18, %rd1461;
	ld.local.u8 	%rs16768, [%rd1462];
	setp.ne.s16 	%p239, %rs16768, 0;
	add.s32 	%r33780, %r2442, 1;
	@%p239 bra 	$L__BB1_1262;
	and.b16  	%rs16769, %rs26085, 255;
	setp.eq.s16 	%p240, %rs16769, 0;
	mov.u32 	%r33782, %r2442;
	@%p240 bra 	$L__BB1_1266;
	mov.b32 	%r33781, 0;
$L__BB1_1265:
	add.s32 	%r11286, %r33781, %r2442;
	cvt.u64.u32 	%rd1463, %r11286;
	add.s64 	%rd1464, %rd19, %rd1463;
	ld.local.u8 	%rs16770, [%rd1464+8];
	add.s64 	%rd1465, %rd18, %rd1463;
	st.local.u8 	[%rd1465], %rs16770;
	add.s32 	%r2445, %r33781, 1;
	add.s32 	%r33782, %r2445, %r2442;
	cvt.u64.u32 	%rd1466, %r33781;
	add.s64 	%rd1467, %rd19, %rd1466;
	ld.local.u8 	%rs16771, [%rd1467+9];
	setp.ne.s16 	%p241, %rs16771, 0;
	mov.u32 	%r33781, %r2445;
	@%p241 bra 	$L__BB1_1265;
$L__BB1_1266:
	cvt.u64.u32 	%rd1468, %r33782;
	add.s64 	%rd1469, %rd18, %rd1468;
	mov.b16 	%rs16772, 0;
	st.local.u8 	[%rd1469+1], %rs16772;
	ld.local.v2.b32 	{%r11287, %r11288}, [%rd18];
	bfe.u32 	%r11289, %r11287, 0, 8;
	cvt.u16.u32 	%rs26085, %r11289;
	bfe.u32 	%r11290, %r11287, 8, 8;
	cvt.u16.u32 	%rs26286, %r11290;
	bfe.u32 	%r11291, %r11287, 16, 8;
	cvt.u16.u32 	%rs26287, %r11291;
	bfe.u32 	%r11292, %r11287, 24, 8;
	cvt.u16.u32 	%rs26288, %r11292;
	bfe.u32 	%r11293, %r11288, 0, 8;
	cvt.u16.u32 	%rs26289, %r11293;
	bfe.u32 	%r11294, %r11288, 8, 8;
	cvt.u16.u32 	%rs26290, %r11294;
	bfe.u32 	%r11295, %r11288, 16, 8;
	cvt.u16.u32 	%rs26291, %r11295;
	bfe.u32 	%r11296, %r11288, 24, 8;
	cvt.u16.u32 	%rs26292, %r11296;
	ld.local.v2.b32 	{%r11297, %r11298}, [%rd18+8];
	bfe.u32 	%r11299, %r11297, 0, 8;
	cvt.u16.u32 	%rs26293, %r11299;
	bfe.u32 	%r11300, %r11297, 8, 8;
	cvt.u16.u32 	%rs26294, %r11300;
	bfe.u32 	%r11301, %r11297, 16, 8;
	cvt.u16.u32 	%rs26295, %r11301;
	bfe.u32 	%r11302, %r11297, 24, 8;
	cvt.u16.u32 	%rs26296, %r11302;
	bfe.u32 	%r11303, %r11298, 0, 8;
	cvt.u16.u32 	%rs26297, %r11303;
	bfe.u32 	%r11304, %r11298, 8, 8;
	cvt.u16.u32 	%rs26298, %r11304;
	bfe.u32 	%r11305, %r11298, 16, 8;
	cvt.u16.u32 	%rs26299, %r11305;
	bfe.u32 	%r11306, %r11298, 24, 8;
	cvt.u16.u32 	%rs26300, %r11306;
	ld.local.v2.b32 	{%r11307, %r11308}, [%rd18+16];
	bfe.u32 	%r11309, %r11307, 0, 8;
	cvt.u16.u32 	%rs26301, %r11309;
	bfe.u32 	%r11310, %r11307, 8, 8;
	cvt.u16.u32 	%rs26302, %r11310;
	bfe.u32 	%r11311, %r11307, 16, 8;
	cvt.u16.u32 	%rs26303, %r11311;
	bfe.u32 	%r11312, %r11307, 24, 8;
	cvt.u16.u32 	%rs26304, %r11312;
	bfe.u32 	%r11313, %r11308, 0, 8;
	cvt.u16.u32 	%rs26305, %r11313;
	bfe.u32 	%r11314, %r11308, 8, 8;
	cvt.u16.u32 	%rs26306, %r11314;
	bfe.u32 	%r11315, %r11308, 16, 8;
	cvt.u16.u32 	%rs26307, %r11315;
	bfe.u32 	%r11316, %r11308, 24, 8;
	cvt.u16.u32 	%rs26308, %r11316;
	ld.local.v2.b32 	{%r11317, %r11318}, [%rd18+24];
	bfe.u32 	%r11319, %r11317, 0, 8;
	cvt.u16.u32 	%rs26309, %r11319;
	bfe.u32 	%r11320, %r11317, 8, 8;
	cvt.u16.u32 	%rs26310, %r11320;
	bfe.u32 	%r11321, %r11317, 16, 8;
	cvt.u16.u32 	%rs26311, %r11321;
	bfe.u32 	%r11322, %r11317, 24, 8;
	cvt.u16.u32 	%rs26312, %r11322;
	bfe.u32 	%r11323, %r11318, 0, 8;
	cvt.u16.u32 	%rs26313, %r11323;
	bfe.u32 	%r11324, %r11318, 8, 8;
	cvt.u16.u32 	%rs26314, %r11324;
	bfe.u32 	%r11325, %r11318, 16, 8;
	cvt.u16.u32 	%rs26315, %r11325;
	bfe.u32 	%r11326, %r11318, 24, 8;
	cvt.u16.u32 	%rs26316, %r11326;
	ld.local.v2.b32 	{%r11327, %r11328}, [%rd18+32];
	bfe.u32 	%r11329, %r11327, 0, 8;
	cvt.u16.u32 	%rs26317, %r11329;
	bfe.u32 	%r11330, %r11327, 8, 8;
	cvt.u16.u32 	%rs26318, %r11330;
	bfe.u32 	%r11331, %r11327, 16, 8;
	cvt.u16.u32 	%rs26319, %r11331;
	bfe.u32 	%r11332, %r11327, 24, 8;
	cvt.u16.u32 	%rs26320, %r11332;
	bfe.u32 	%r11333, %r11328, 0, 8;
	cvt.u16.u32 	%rs26321, %r11333;
	bfe.u32 	%r11334, %r11328, 8, 8;
	cvt.u16.u32 	%rs26322, %r11334;
	bfe.u32 	%r11335, %r11328, 16, 8;
	cvt.u16.u32 	%rs26323, %r11335;
	bfe.u32 	%r11336, %r11328, 24, 8;
	cvt.u16.u32 	%rs26324, %r11336;
	ld.local.v2.b32 	{%r11337, %r11338}, [%rd18+40];
	bfe.u32 	%r11339, %r11337, 0, 8;
	cvt.u16.u32 	%rs26325, %r11339;
	bfe.u32 	%r11340, %r11337, 8, 8;
	cvt.u16.u32 	%rs26326, %r11340;
	bfe.u32 	%r11341, %r11337, 16, 8;
	cvt.u16.u32 	%rs26327, %r11341;
	bfe.u32 	%r11342, %r11337, 24, 8;
	cvt.u16.u32 	%rs26328, %r11342;
	bfe.u32 	%r11343, %r11338, 0, 8;
	cvt.u16.u32 	%rs26329, %r11343;
	bfe.u32 	%r11344, %r11338, 8, 8;
	cvt.u16.u32 	%rs26330, %r11344;
	bfe.u32 	%r11345, %r11338, 16, 8;
	cvt.u16.u32 	%rs26331, %r11345;
	bfe.u32 	%r11346, %r11338, 24, 8;
	cvt.u16.u32 	%rs26332, %r11346;
	ld.local.v2.u8 	{%rs26333, %rs26334}, [%rd18+48];
	ld.local.u32 	%r33767, [%rd18+52];
	ld.local.f64 	%fd530, [%rd18+56];
$L__BB1_1267:
	mov.u32 	%r33784, %r2435;
$L__BB1_1268:
	cvt.u32.u16 	%r11437, %rs26085;
	and.b32  	%r11438, %r11437, 255;
	and.b16  	%rs16773, %rs26286, 255;
	mul.wide.u16 	%r11439, %rs16773, 256;
	or.b32  	%r11440, %r11439, %r11438;
	cvt.u32.u16 	%r11441, %rs26287;
	shl.b32 	%r11442, %r11441, 16;
	and.b32  	%r11443, %r11442, 16711680;
	or.b32  	%r11444, %r11440, %r11443;
	cvt.u32.u16 	%r11445, %rs26288;
	shl.b32 	%r11446, %r11445, 24;
	or.b32  	%r11358, %r11444, %r11446;
	cvt.u32.u16 	%r11447, %rs26289;
	and.b32  	%r11448, %r11447, 255;
	and.b16  	%rs16774, %rs26290, 255;
	mul.wide.u16 	%r11449, %rs16774, 256;
	or.b32  	%r11450, %r11449, %r11448;
	cvt.u32.u16 	%r11451, %rs26291;
	shl.b32 	%r11452, %r11451, 16;
	and.b32  	%r11453, %r11452, 16711680;
	or.b32  	%r11454, %r11450, %r11453;
	cvt.u32.u16 	%r11455, %rs26292;
	shl.b32 	%r11456, %r11455, 24;
	or.b32  	%r11363, %r11454, %r11456;
	cvt.u32.u16 	%r11457, %rs26293;
	and.b32  	%r11458, %r11457, 255;
	and.b16  	%rs16775, %rs26294, 255;
	mul.wide.u16 	%r11459, %rs16775, 256;
	or.b32  	%r11460, %r11459, %r11458;
	cvt.u32.u16 	%r11461, %rs26295;
	shl.b32 	%r11462, %r11461, 16;
	and.b32  	%r11463, %r11462, 16711680;
	or.b32  	%r11464, %r11460, %r11463;
	cvt.u32.u16 	%r11465, %rs26296;
	shl.b32 	%r11466, %r11465, 24;
	or.b32  	%r11368, %r11464, %r11466;
	cvt.u32.u16 	%r11467, %rs26297;
	and.b32  	%r11468, %r11467, 255;
	and.b16  	%rs16776, %rs26298, 255;
	mul.wide.u16 	%r11469, %rs16776, 256;
	or.b32  	%r11470, %r11469, %r11468;
	cvt.u32.u16 	%r11471, %rs26299;
	shl.b32 	%r11472, %r11471, 16;
	and.b32  	%r11473, %r11472, 16711680;
	or.b32  	%r11474, %r11470, %r11473;
	cvt.u32.u16 	%r11475, %rs26300;
	shl.b32 	%r11476, %r11475, 24;
	or.b32  	%r11373, %r11474, %r11476;
	cvt.u32.u16 	%r11477, %rs26301;
	and.b32  	%r11478, %r11477, 255;
	and.b16  	%rs16777, %rs26302, 255;
	mul.wide.u16 	%r11479, %rs16777, 256;
	or.b32  	%r11480, %r11479, %r11478;
	cvt.u32.u16 	%r11481, %rs26303;
	shl.b32 	%r11482, %r11481, 16;
	and.b32  	%r11483, %r11482, 16711680;
	or.b32  	%r11484, %r11480, %r11483;
	cvt.u32.u16 	%r11485, %rs26304;
	shl.b32 	%r11486, %r11485, 24;
	or.b32  	%r11378, %r11484, %r11486;
	cvt.u32.u16 	%r11487, %rs26305;
	and.b32  	%r11488, %r11487, 255;
	and.b16  	%rs16778, %rs26306, 255;
	mul.wide.u16 	%r11489, %rs16778, 256;
	or.b32  	%r11490, %r11489, %r11488;
	cvt.u32.u16 	%r11491, %rs26307;
	shl.b32 	%r11492, %r11491, 16;
	and.b32  	%r11493, %r11492, 16711680;
	or.b32  	%r11494, %r11490, %r11493;
	cvt.u32.u16 	%r11495, %rs26308;
	shl.b32 	%r11496, %r11495, 24;
	or.b32  	%r11383, %r11494, %r11496;
	cvt.u32.u16 	%r11497, %rs26309;
	and.b32  	%r11498, %r11497, 255;
	and.b16  	%rs16779, %rs26310, 255;
	mul.wide.u16 	%r11499, %rs16779, 256;
	or.b32  	%r11500, %r11499, %r11498;
	cvt.u32.u16 	%r11501, %rs26311;
	shl.b32 	%r11502, %r11501, 16;
	and.b32  	%r11503, %r11502, 16711680;
	or.b32  	%r11504, %r11500, %r11503;
	cvt.u32.u16 	%r11505, %rs26312;
	shl.b32 	%r11506, %r11505, 24;
	or.b32  	%r11388, %r11504, %r11506;
	cvt.u32.u16 	%r11507, %rs26313;
	and.b32  	%r11508, %r11507, 255;
	and.b16  	%rs16780, %rs26314, 255;
	mul.wide.u16 	%r11509, %rs16780, 256;
	or.b32  	%r11510, %r11509, %r11508;
	cvt.u32.u16 	%r11511, %rs26315;
	shl.b32 	%r11512, %r11511, 16;
	and.b32  	%r11513, %r11512, 16711680;
	or.b32  	%r11514, %r11510, %r11513;
	cvt.u32.u16 	%r11515, %rs26316;
	shl.b32 	%r11516, %r11515, 24;
	or.b32  	%r11393, %r11514, %r11516;
	cvt.u32.u16 	%r11517, %rs26317;
	and.b32  	%r11518, %r11517, 255;
	and.b16  	%rs16781, %rs26318, 255;
	mul.wide.u16 	%r11519, %rs16781, 256;
	or.b32  	%r11520, %r11519, %r11518;
	cvt.u32.u16 	%r11521, %rs26319;
	shl.b32 	%r11522, %r11521, 16;
	and.b32  	%r11523, %r11522, 16711680;
	or.b32  	%r11524, %r11520, %r11523;
	cvt.u32.u16 	%r11525, %rs26320;
	shl.b32 	%r11526, %r11525, 24;
	or.b32  	%r11398, %r11524, %r11526;
	cvt.u32.u16 	%r11527, %rs26321;
	and.b32  	%r11528, %r11527, 255;
	and.b16  	%rs16782, %rs26322, 255;
	mul.wide.u16 	%r11529, %rs16782, 256;
	or.b32  	%r11530, %r11529, %r11528;
	cvt.u32.u16 	%r11531, %rs26323;
	shl.b32 	%r11532, %r11531, 16;
	and.b32  	%r11533, %r11532, 16711680;
	or.b32  	%r11534, %r11530, %r11533;
	cvt.u32.u16 	%r11535, %rs26324;
	shl.b32 	%r11536, %r11535, 24;
	or.b32  	%r11403, %r11534, %r11536;
	cvt.u32.u16 	%r11537, %rs26325;
	and.b32  	%r11538, %r11537, 255;
	and.b16  	%rs16783, %rs26326, 255;
	mul.wide.u16 	%r11539, %rs16783, 256;
	or.b32  	%r11540, %r11539, %r11538;
	cvt.u32.u16 	%r11541, %rs26327;
	shl.b32 	%r11542, %r11541, 16;
	and.b32  	%r11543, %r11542, 16711680;
	or.b32  	%r11544, %r11540, %r11543;
	cvt.u32.u16 	%r11545, %rs26328;
	shl.b32 	%r11546, %r11545, 24;
	or.b32  	%r11408, %r11544, %r11546;
	cvt.u32.u16 	%r11547, %rs26329;
	and.b32  	%r11548, %r11547, 255;
	and.b16  	%rs16784, %rs26330, 255;
	mul.wide.u16 	%r11549, %rs16784, 256;
	or.b32  	%r11550, %r11549, %r11548;
	cvt.u32.u16 	%r11551, %rs26331;
	shl.b32 	%r11552, %r11551, 16;
	and.b32  	%r11553, %r11552, 16711680;
	or.b32  	%r11554, %r11550, %r11553;
	cvt.u32.u16 	%r11555, %rs26332;
	shl.b32 	%r11556, %r11555, 24;
	or.b32  	%r11413, %r11554, %r11556;
	cvt.u32.u16 	%r11557, %rs26333;
	and.b32  	%r11558, %r11557, 255;
	and.b32  	%r11559, %r33759, -65536;
	or.b32  	%r11560, %r11559, %r11558;
	and.b16  	%rs16785, %rs26334, 255;
	mul.wide.u16 	%r11561, %rs16785, 256;
	or.b32  	%r33759, %r11560, %r11561;
	mov.b32 	%r11434, 4;
	mov.b32 	%r11436, -1;
	// begin inline asm
	shfl.sync.down.b32 %r11347, %r33784, %r11434, %r2381, %r11436;
	// end inline asm
	// begin inline asm
	shfl.sync.down.b32 %r11352, %r11353, %r11434, %r2381, %r11436;
	// end inline asm
	// begin inline asm
	shfl.sync.down.b32 %r11357, %r11358, %r11434, %r2381, %r11436;
	// end inline asm
	// begin inline asm
	shfl.sync.down.b32 %r11362, %r11363, %r11434, %r2381, %r11436;
	// end inline asm
	// begin inline asm
	shfl.sync.down.b32 %r11367, %r11368, %r11434, %r2381, %r11436;
	// end inline asm
	// begin inline asm
	shfl.sync.down.b32 %r11372, %r11373, %r11434, %r2381, %r11436;
	// end inline asm
	// begin inline asm
	shfl.sync.down.b32 %r11377, %r11378, %r11434, %r2381, %r11436;
	// end inline asm
	// begin inline asm
	shfl.sync.down.b32 %r11382, %r11383, %r11434, %r2381, %r11436;
	// end inline asm
	// begin inline asm
	shfl.sync.down.b32 %r11387, %r11388, %r11434, %r2381, %r11436;
	// end inline asm
	// begin inline asm
	shfl.sync.down.b32 %r11392, %r11393, %r11434, %r2381, %r11436;
	// end inline asm
	// begin inline asm
	shfl.sync.down.b32 %r11397, %r11398, %r11434, %r2381, %r11436;
	// end inline asm
	// begin inline asm
	shfl.sync.down.b32 %r11402, %r11403, %r11434, %r2381, %r11436;
	// end inline asm
	// begin inline asm
	shfl.sync.down.b32 %r11407, %r11408, %r11434, %r2381, %r11436;
	// end inline asm
	// begin inline asm
	shfl.sync.down.b32 %r11412, %r11413, %r11434, %r2381, %r11436;
	// end inline asm
	// begin inline asm
	shfl.sync.down.b32 %r11417, %r33759, %r11434, %r2381, %r11436;
	// end inline asm
	// begin inline asm
	shfl.sync.down.b32 %r11422, %r33767, %r11434, %r2381, %r11436;
	// end inline asm
	mov.b64 	%rd1470, %fd530;
	mov.b64 	{%r11428, %r11433}, %rd1470;
	// begin inline asm
	shfl.sync.down.b32 %r11427, %r11428, %r11434, %r2381, %r11436;
	// end inline asm
	// begin inline asm
	shfl.sync.down.b32 %r11432, %r11433, %r11434, %r2381, %r11436;
	// end inline asm
	add.s32 	%r11562, %r2757, 4;
	setp.gt.s32 	%p242, %r11562, %r2381;
	@%p242 bra 	$L__BB1_1282;
	shr.u32 	%r11563, %r11417, 8;
	cvt.u16.u32 	%rs16786, %r11563;
	cvt.u16.u32 	%rs16787, %r11417;
	cvt.u16.u32 	%rs15185, %r11357;
	mov.b64 	%rd1471, {%r11427, %r11432};
	mov.b64 	%fd268, %rd1471;
	st.local.u32 	[%rd16], %r33784;
	cvt.u32.u16 	%r11564, %rs26292;
	cvt.u32.u16 	%r11565, %rs26291;
	prmt.b32 	%r11566, %r11565, %r11564, 0x3340U;
	cvt.u32.u16 	%r11567, %rs26290;
	cvt.u32.u16 	%r11568, %rs26289;
	prmt.b32 	%r11569, %r11568, %r11567, 0x3340U;
	prmt.b32 	%r11570, %r11569, %r11566, 0x5410U;
	cvt.u32.u16 	%r11571, %rs26288;
	cvt.u32.u16 	%r11572, %rs26287;
	prmt.b32 	%r11573, %r11572, %r11571, 0x3340U;
	cvt.u32.u16 	%r11574, %rs26286;
	cvt.u32.u16 	%r11575, %rs26085;
	prmt.b32 	%r11576, %r11575, %r11574, 0x3340U;
	prmt.b32 	%r11577, %r11576, %r11573, 0x5410U;
	st.local.v2.b32 	[%rd16+8], {%r11577, %r11570};
	cvt.u32.u16 	%r11578, %rs26300;
	cvt.u32.u16 	%r11579, %rs26299;
	prmt.b32 	%r11580, %r11579, %r11578, 0x3340U;
	cvt.u32.u16 	%r11581, %rs26298;
	cvt.u32.u16 	%r11582, %rs26297;
	prmt.b32 	%r11583, %r11582, %r11581, 0x3340U;
	prmt.b32 	%r11584, %r11583, %r11580, 0x5410U;
	cvt.u32.u16 	%r11585, %rs26296;
	cvt.u32.u16 	%r11586, %rs26295;
	prmt.b32 	%r11587, %r11586, %r11585, 0x3340U;
	cvt.u32.u16 	%r11588, %rs26294;
	cvt.u32.u16 	%r11589, %rs26293;
	prmt.b32 	%r11590, %r11589, %r11588, 0x3340U;
	prmt.b32 	%r11591, %r11590, %r11587, 0x5410U;
	st.local.v2.b32 	[%rd16+16], {%r11591, %r11584};
	cvt.u32.u16 	%r11592, %rs26308;
	cvt.u32.u16 	%r11593, %rs26307;
	prmt.b32 	%r11594, %r11593, %r11592, 0x3340U;
	cvt.u32.u16 	%r11595, %rs26306;
	cvt.u32.u16 	%r11596, %rs26305;
	prmt.b32 	%r11597, %r11596, %r11595, 0x3340U;
	prmt.b32 	%r11598, %r11597, %r11594, 0x5410U;
	cvt.u32.u16 	%r11599, %rs26304;
	cvt.u32.u16 	%r11600, %rs26303;
	prmt.b32 	%r11601, %r11600, %r11599, 0x3340U;
	cvt.u32.u16 	%r11602, %rs26302;
	cvt.u32.u16 	%r11603, %rs26301;
	prmt.b32 	%r11604, %r11603, %r11602, 0x3340U;
	prmt.b32 	%r11605, %r11604, %r11601, 0x5410U;
	st.local.v2.b32 	[%rd16+24], {%r11605, %r11598};
	cvt.u32.u16 	%r11606, %rs26316;
	cvt.u32.u16 	%r11607, %rs26315;
	prmt.b32 	%r11608, %r11607, %r11606, 0x3340U;
	cvt.u32.u16 	%r11609, %rs26314;
	cvt.u32.u16 	%r11610, %rs26313;
	prmt.b32 	%r11611, %r11610, %r11609, 0x3340U;
	prmt.b32 	%r11612, %r11611, %r11608, 0x5410U;
	cvt.u32.u16 	%r11613, %rs26312;
	cvt.u32.u16 	%r11614, %rs26311;
	prmt.b32 	%r11615, %r11614, %r11613, 0x3340U;
	cvt.u32.u16 	%r11616, %rs26310;
	cvt.u32.u16 	%r11617, %rs26309;
	prmt.b32 	%r11618, %r11617, %r11616, 0x3340U;
	prmt.b32 	%r11619, %r11618, %r11615, 0x5410U;
	st.local.v2.b32 	[%rd16+32], {%r11619, %r11612};
	cvt.u32.u16 	%r11620, %rs26324;
	cvt.u32.u16 	%r11621, %rs26323;
	prmt.b32 	%r11622, %r11621, %r11620, 0x3340U;
	cvt.u32.u16 	%r11623, %rs26322;
	cvt.u32.u16 	%r11624, %rs26321;
	prmt.b32 	%r11625, %r11624, %r11623, 0x3340U;
	prmt.b32 	%r11626, %r11625, %r11622, 0x5410U;
	cvt.u32.u16 	%r11627, %rs26320;
	cvt.u32.u16 	%r11628, %rs26319;
	prmt.b32 	%r11629, %r11628, %r11627, 0x3340U;
	cvt.u32.u16 	%r11630, %rs26318;
	cvt.u32.u16 	%r11631, %rs26317;
	prmt.b32 	%r11632, %r11631, %r11630, 0x3340U;
	prmt.b32 	%r11633, %r11632, %r11629, 0x5410U;
	st.local.v2.b32 	[%rd16+40], {%r11633, %r11626};
	cvt.u32.u16 	%r11634, %rs26332;
	cvt.u32.u16 	%r11635, %rs26331;
	prmt.b32 	%r11636, %r11635, %r11634, 0x3340U;
	cvt.u32.u16 	%r11637, %rs26330;
	cvt.u32.u16 	%r11638, %rs26329;
	prmt.b32 	%r11639, %r11638, %r11637, 0x3340U;
	prmt.b32 	%r11640, %r11639, %r11636, 0x5410U;
	cvt.u32.u16 	%r11641, %rs26328;
	cvt.u32.u16 	%r11642, %rs26327;
	prmt.b32 	%r11643, %r11642, %r11641, 0x3340U;
	cvt.u32.u16 	%r11644, %rs26326;
	cvt.u32.u16 	%r11645, %rs26325;
	prmt.b32 	%r11646, %r11645, %r11644, 0x3340U;
	prmt.b32 	%r11647, %r11646, %r11643, 0x5410U;
	st.local.v2.b32 	[%rd16+48], {%r11647, %r11640};
	st.local.v2.u8 	[%rd16+56], {%rs26333, %rs26334};
	st.local.u32 	[%rd16+60], %r33767;
	st.local.f64 	[%rd16+64], %fd530;
	st.local.u32 	[%rd17], %r11347;
	st.local.v2.b32 	[%rd17+8], {%r11357, %r11362};
	st.local.v2.b32 	[%rd17+16], {%r11367, %r11372};
	st.local.v2.b32 	[%rd17+24], {%r11377, %r11382};
	st.local.v2.b32 	[%rd17+32], {%r11387, %r11392};
	st.local.v2.b32 	[%rd17+40], {%r11397, %r11402};
	st.local.v2.b32 	[%rd17+48], {%r11407, %r11412};
	st.local.v2.u8 	[%rd17+56], {%rs16787, %rs16786};
	st.local.u32 	[%rd17+60], %r11422;
	st.local.v2.u32 	[%rd17+64], {%r11427, %r11432};
	add.s32 	%r2470, %r33784, %r11347;
	setp.ne.s32 	%p243, %r33784, 0;
	@%p243 bra 	$L__BB1_1281;
	mov.b16 	%rs16788, 0;
	st.local.u8 	[%rd15], %rs16788;
	add.s32 	%r11649, %r33767, %r11422;
	st.local.u32 	[%rd15+52], %r11649;
	add.f64 	%fd326, %fd530, %fd268;
	st.local.f64 	[%rd15+56], %fd326;
	mov.b32 	%r33786, 0;
$L__BB1_1271:
	mov.u32 	%r2471, %r33786;
	cvt.u64.u32 	%rd1472, %r2471;
	add.s64 	%rd1473, %rd15, %rd1472;
	ld.local.u8 	%rs16789, [%rd1473];
	setp.ne.s16 	%p244, %rs16789, 0;
	add.s32 	%r33786, %r2471, 1;
	@%p244 bra 	$L__BB1_1271;
	and.b16  	%rs16790, %rs15185, 255;
	setp.eq.s16 	%p245, %rs16790, 0;
	mov.u32 	%r33788, %r2471;
	@%p245 bra 	$L__BB1_1275;
	mov.b32 	%r33787, 0;
$L__BB1_1274:
	add.s32 	%r11651, %r33787, %r2471;
	cvt.u64.u32 	%rd1474, %r11651;
	add.s64 	%rd1475, %rd17, %rd1474;
	ld.local.u8 	%rs16791, [%rd1475+8];
	add.s64 	%rd1476, %rd15, %rd1474;
	st.local.u8 	[%rd1476], %rs16791;
	add.s32 	%r2474, %r33787, 1;
	add.s32 	%r33788, %r2474, %r2471;
	cvt.u64.u32 	%rd1477, %r33787;
	add.s64 	%rd1478, %rd17, %rd1477;
	ld.local.u8 	%rs16792, [%rd1478+9];
	setp.ne.s16 	%p246, %rs16792, 0;
	mov.u32 	%r33787, %r2474;
	@%p246 bra 	$L__BB1_1274;
$L__BB1_1275:
	cvt.u64.u32 	%rd1479, %r33788;
	add.s64 	%rd1480, %rd15, %rd1479;
	mov.b16 	%rs16793, 0;
	st.local.u8 	[%rd1480+1], %rs16793;
	mov.b32 	%r33789, 0;
$L__BB1_1276:
	mov.u32 	%r2477, %r33789;
	cvt.u64.u32 	%rd1481, %r2477;
	add.s64 	%rd1482, %rd15, %rd1481;
	ld.local.u8 	%rs16794, [%rd1482];
	setp.ne.s16 	%p247, %rs16794, 0;
	add.s32 	%r33789, %r2477, 1;
	@%p247 bra 	$L__BB1_1276;
	and.b16  	%rs16795, %rs26085, 255;
	setp.eq.s16 	%p248, %rs16795, 0;
	mov.u32 	%r33791, %r2477;
	@%p248 bra 	$L__BB1_1280;
	mov.b32 	%r33790, 0;
$L__BB1_1279:
	add.s32 	%r11654, %r33790, %r2477;
	cvt.u64.u32 	%rd1483, %r11654;
	add.s64 	%rd1484, %rd16, %rd1483;
	ld.local.u8 	%rs16796, [%rd1484+8];
	add.s64 	%rd1485, %rd15, %rd1483;
	st.local.u8 	[%rd1485], %rs16796;
	add.s32 	%r2480, %r33790, 1;
	add.s32 	%r33791, %r2480, %r2477;
	cvt.u64.u32 	%rd1486, %r33790;
	add.s64 	%rd1487, %rd16, %rd1486;
	ld.local.u8 	%rs16797, [%rd1487+9];
	setp.ne.s16 	%p249, %rs16797, 0;
	mov.u32 	%r33790, %r2480;
	@%p249 bra 	$L__BB1_1279;
$L__BB1_1280:
	cvt.u64.u32 	%rd1488, %r33791;
	add.s64 	%rd1489, %rd15, %rd1488;
	mov.b16 	%rs16798, 0;
	st.local.u8 	[%rd1489+1], %rs16798;
	ld.local.v2.b32 	{%r11655, %r11656}, [%rd15];
	bfe.u32 	%r11657, %r11655, 0, 8;
	cvt.u16.u32 	%rs26085, %r11657;
	bfe.u32 	%r11658, %r11655, 8, 8;
	cvt.u16.u32 	%rs26286, %r11658;
	bfe.u32 	%r11659, %r11655, 16, 8;
	cvt.u16.u32 	%rs26287, %r11659;
	bfe.u32 	%r11660, %r11655, 24, 8;
	cvt.u16.u32 	%rs26288, %r11660;
	bfe.u32 	%r11661, %r11656, 0, 8;
	cvt.u16.u32 	%rs26289, %r11661;
	bfe.u32 	%r11662, %r11656, 8, 8;
	cvt.u16.u32 	%rs26290, %r11662;
	bfe.u32 	%r11663, %r11656, 16, 8;
	cvt.u16.u32 	%rs26291, %r11663;
	bfe.u32 	%r11664, %r11656, 24, 8;
	cvt.u16.u32 	%rs26292, %r11664;
	ld.local.v2.b32 	{%r11665, %r11666}, [%rd15+8];
	bfe.u32 	%r11667, %r11665, 0, 8;
	cvt.u16.u32 	%rs26293, %r11667;
	bfe.u32 	%r11668, %r11665, 8, 8;
	cvt.u16.u32 	%rs26294, %r11668;
	bfe.u32 	%r11669, %r11665, 16, 8;
	cvt.u16.u32 	%rs26295, %r11669;
	bfe.u32 	%r11670, %r11665, 24, 8;
	cvt.u16.u32 	%rs26296, %r11670;
	bfe.u32 	%r11671, %r11666, 0, 8;
	cvt.u16.u32 	%rs26297, %r11671;
	bfe.u32 	%r11672, %r11666, 8, 8;
	cvt.u16.u32 	%rs26298, %r11672;
	bfe.u32 	%r11673, %r11666, 16, 8;
	cvt.u16.u32 	%rs26299, %r11673;
	bfe.u32 	%r11674, %r11666, 24, 8;
	cvt.u16.u32 	%rs26300, %r11674;
	ld.local.v2.b32 	{%r11675, %r11676}, [%rd15+16];
	bfe.u32 	%r11677, %r11675, 0, 8;
	cvt.u16.u32 	%rs26301, %r11677;
	bfe.u32 	%r11678, %r11675, 8, 8;
	cvt.u16.u32 	%rs26302, %r11678;
	bfe.u32 	%r11679, %r11675, 16, 8;
	cvt.u16.u32 	%rs26303, %r11679;
	bfe.u32 	%r11680, %r11675, 24, 8;
	cvt.u16.u32 	%rs26304, %r11680;
	bfe.u32 	%r11681, %r11676, 0, 8;
	cvt.u16.u32 	%rs26305, %r11681;
	bfe.u32 	%r11682, %r11676, 8, 8;
	cvt.u16.u32 	%rs26306, %r11682;
	bfe.u32 	%r11683, %r11676, 16, 8;
	cvt.u16.u32 	%rs26307, %r11683;
	bfe.u32 	%r11684, %r11676, 24, 8;
	cvt.u16.u32 	%rs26308, %r11684;
	ld.local.v2.b32 	{%r11685, %r11686}, [%rd15+24];
	bfe.u32 	%r11687, %r11685, 0, 8;
	cvt.u16.u32 	%rs26309, %r11687;
	bfe.u32 	%r11688, %r11685, 8, 8;
	cvt.u16.u32 	%rs26310, %r11688;
	bfe.u32 	%r11689, %r11685, 16, 8;
	cvt.u16.u32 	%rs26311, %r11689;
	bfe.u32 	%r11690, %r11685, 24, 8;
	cvt.u16.u32 	%rs26312, %r11690;
	bfe.u32 	%r11691, %r11686, 0, 8;
	cvt.u16.u32 	%rs26313, %r11691;
	bfe.u32 	%r11692, %r11686, 8, 8;
	cvt.u16.u32 	%rs26314, %r11692;
	bfe.u32 	%r11693, %r11686, 16, 8;
	cvt.u16.u32 	%rs26315, %r11693;
	bfe.u32 	%r11694, %r11686, 24, 8;
	cvt.u16.u32 	%rs26316, %r11694;
	ld.local.v2.b32 	{%r11695, %r11696}, [%rd15+32];
	bfe.u32 	%r11697, %r11695, 0, 8;
	cvt.u16.u32 	%rs26317, %r11697;
	bfe.u32 	%r11698, %r11695, 8, 8;
	cvt.u16.u32 	%rs26318, %r11698;
	bfe.u32 	%r11699, %r11695, 16, 8;
	cvt.u16.u32 	%rs26319, %r11699;
	bfe.u32 	%r11700, %r11695, 24, 8;
	cvt.u16.u32 	%rs26320, %r11700;
	bfe.u32 	%r11701, %r11696, 0, 8;
	cvt.u16.u32 	%rs26321, %r11701;
	bfe.u32 	%r11702, %r11696, 8, 8;
	cvt.u16.u32 	%rs26322, %r11702;
	bfe.u32 	%r11703, %r11696, 16, 8;
	cvt.u16.u32 	%rs26323, %r11703;
	bfe.u32 	%r11704, %r11696, 24, 8;
	cvt.u16.u32 	%rs26324, %r11704;
	ld.local.v2.b32 	{%r11705, %r11706}, [%rd15+40];
	bfe.u32 	%r11707, %r11705, 0, 8;
	cvt.u16.u32 	%rs26325, %r11707;
	bfe.u32 	%r11708, %r11705, 8, 8;
	cvt.u16.u32 	%rs26326, %r11708;
	bfe.u32 	%r11709, %r11705, 16, 8;
	cvt.u16.u32 	%rs26327, %r11709;
	bfe.u32 	%r11710, %r11705, 24, 8;
	cvt.u16.u32 	%rs26328, %r11710;
	bfe.u32 	%r11711, %r11706, 0, 8;
	cvt.u16.u32 	%rs26329, %r11711;
	bfe.u32 	%r11712, %r11706, 8, 8;
	cvt.u16.u32 	%rs26330, %r11712;
	bfe.u32 	%r11713, %r11706, 16, 8;
	cvt.u16.u32 	%rs26331, %r11713;
	bfe.u32 	%r11714, %r11706, 24, 8;
	cvt.u16.u32 	%rs26332, %r11714;
	ld.local.v2.u8 	{%rs26333, %rs26334}, [%rd15+48];
	ld.local.u32 	%r33767, [%rd15+52];
	ld.local.f64 	%fd530, [%rd15+56];
$L__BB1_1281:
	mov.u32 	%r33784, %r2470;
$L__BB1_1282:
	cvt.u32.u16 	%r11805, %rs26085;
	and.b32  	%r11806, %r11805, 255;
	and.b16  	%rs16799, %rs26286, 255;
	mul.wide.u16 	%r11807, %rs16799, 256;
	or.b32  	%r11808, %r11807, %r11806;
	cvt.u32.u16 	%r11809, %rs26287;
	shl.b32 	%r11810, %r11809, 16;
	and.b32  	%r11811, %r11810, 16711680;
	or.b32  	%r11812, %r11808, %r11811;
	cvt.u32.u16 	%r11813, %rs26288;
	shl.b32 	%r11814, %r11813, 24;
	or.b32  	%r11726, %r11812, %r11814;
	cvt.u32.u16 	%r11815, %rs26289;
	and.b32  	%r11816, %r11815, 255;
	and.b16  	%rs16800, %rs26290, 255;
	mul.wide.u16 	%r11817, %rs16800, 256;
	or.b32  	%r11818, %r11817, %r11816;
	cvt.u32.u16 	%r11819, %rs26291;
	shl.b32 	%r11820, %r11819, 16;
	and.b32  	%r11821, %r11820, 16711680;
	or.b32  	%r11822, %r11818, %r11821;
	cvt.u32.u16 	%r11823, %rs26292;
	shl.b32 	%r11824, %r11823, 24;
	or.b32  	%r11731, %r11822, %r11824;
	cvt.u32.u16 	%r11825, %rs26293;
	and.b32  	%r11826, %r11825, 255;
	and.b16  	%rs16801, %rs26294, 255;
	mul.wide.u16 	%r11827, %rs16801, 256;
	or.b32  	%r11828, %r11827, %r11826;
	cvt.u32.u16 	%r11829, %rs26295;
	shl.b32 	%r11830, %r11829, 16;
	and.b32  	%r11831, %r11830, 16711680;
	or.b32  	%r11832, %r11828, %r11831;
	cvt.u32.u16 	%r11833, %rs26296;
	shl.b32 	%r11834, %r11833, 24;
	or.b32  	%r11736, %r11832, %r11834;
	cvt.u32.u16 	%r11835, %rs26297;
	and.b32  	%r11836, %r11835, 255;
	and.b16  	%rs16802, %rs26298, 255;
	mul.wide.u16 	%r11837, %rs16802, 256;
	or.b32  	%r11838, %r11837, %r11836;
	cvt.u32.u16 	%r11839, %rs26299;
	shl.b32 	%r11840, %r11839, 16;
	and.b32  	%r11841, %r11840, 16711680;
	or.b32  	%r11842, %r11838, %r11841;
	cvt.u32.u16 	%r11843, %rs26300;
	shl.b32 	%r11844, %r11843, 24;
	or.b32  	%r11741, %r11842, %r11844;
	cvt.u32.u16 	%r11845, %rs26301;
	and.b32  	%r11846, %r11845, 255;
	and.b16  	%rs16803, %rs26302, 255;
	mul.wide.u16 	%r11847, %rs16803, 256;
	or.b32  	%r11848, %r11847, %r11846;
	cvt.u32.u16 	%r11849, %rs26303;
	shl.b32 	%r11850, %r11849, 16;
	and.b32  	%r11851, %r11850, 16711680;
	or.b32  	%r11852, %r11848, %r11851;
	cvt.u32.u16 	%r11853, %rs26304;
	shl.b32 	%r11854, %r11853, 24;
	or.b32  	%r11746, %r11852, %r11854;
	cvt.u32.u16 	%r11855, %rs26305;
	and.b32  	%r11856, %r11855, 255;
	and.b16  	%rs16804, %rs26306, 255;
	mul.wide.u16 	%r11857, %rs16804, 256;
	or.b32  	%r11858, %r11857, %r11856;
	cvt.u32.u16 	%r11859, %rs26307;
	shl.b32 	%r11860, %r11859, 16;
	and.b32  	%r11861, %r11860, 16711680;
	or.b32  	%r11862, %r11858, %r11861;
	cvt.u32.u16 	%r11863, %rs26308;
	shl.b32 	%r11864, %r11863, 24;
	or.b32  	%r11751, %r11862, %r11864;
	cvt.u32.u16 	%r11865, %rs26309;
	and.b32  	%r11866, %r11865, 255;
	and.b16  	%rs16805, %rs26310, 255;
	mul.wide.u16 	%r11867, %rs16805, 256;
	or.b32  	%r11868, %r11867, %r11866;
	cvt.u32.u16 	%r11869, %rs26311;
	shl.b32 	%r11870, %r11869, 16;
	and.b32  	%r11871, %r11870, 16711680;
	or.b32  	%r11872, %r11868, %r11871;
	cvt.u32.u16 	%r11873, %rs26312;
	shl.b32 	%r11874, %r11873, 24;
	or.b32  	%r11756, %r11872, %r11874;
	cvt.u32.u16 	%r11875, %rs26313;
	and.b32  	%r11876, %r11875, 255;
	and.b16  	%rs16806, %rs26314, 255;
	mul.wide.u16 	%r11877, %rs16806, 256;
	or.b32  	%r11878, %r11877, %r11876;
	cvt.u32.u16 	%r11879, %rs26315;
	shl.b32 	%r11880, %r11879, 16;
	and.b32  	%r11881, %r11880, 16711680;
	or.b32  	%r11882, %r11878, %r11881;
	cvt.u32.u16 	%r11883, %rs26316;
	shl.b32 	%r11884, %r11883, 24;
	or.b32  	%r11761, %r11882, %r11884;
	cvt.u32.u16 	%r11885, %rs26317;
	and.b32  	%r11886, %r11885, 255;
	and.b16  	%rs16807, %rs26318, 255;
	mul.wide.u16 	%r11887, %rs16807, 256;
	or.b32  	%r11888, %r11887, %r11886;
	cvt.u32.u16 	%r11889, %rs26319;
	shl.b32 	%r11890, %r11889, 16;
	and.b32  	%r11891, %r11890, 16711680;
	or.b32  	%r11892, %r11888, %r11891;
	cvt.u32.u16 	%r11893, %rs26320;
	shl.b32 	%r11894, %r11893, 24;
	or.b32  	%r11766, %r11892, %r11894;
	cvt.u32.u16 	%r11895, %rs26321;
	and.b32  	%r11896, %r11895, 255;
	and.b16  	%rs16808, %rs26322, 255;
	mul.wide.u16 	%r11897, %rs16808, 256;
	or.b32  	%r11898, %r11897, %r11896;
	cvt.u32.u16 	%r11899, %rs26323;
	shl.b32 	%r11900, %r11899, 16;
	and.b32  	%r11901, %r11900, 16711680;
	or.b32  	%r11902, %r11898, %r11901;
	cvt.u32.u16 	%r11903, %rs26324;
	shl.b32 	%r11904, %r11903, 24;
	or.b32  	%r11771, %r11902, %r11904;
	cvt.u32.u16 	%r11905, %rs26325;
	and.b32  	%r11906, %r11905, 255;
	and.b16  	%rs16809, %rs26326, 255;
	mul.wide.u16 	%r11907, %rs16809, 256;
	or.b32  	%r11908, %r11907, %r11906;
	cvt.u32.u16 	%r11909, %rs26327;
	shl.b32 	%r11910, %r11909, 16;
	and.b32  	%r11911, %r11910, 16711680;
	or.b32  	%r11912, %r11908, %r11911;
	cvt.u32.u16 	%r11913, %rs26328;
	shl.b32 	%r11914, %r11913, 24;
	or.b32  	%r11776, %r11912, %r11914;
	cvt.u32.u16 	%r11915, %rs26329;
	and.b32  	%r11916, %r11915, 255;
	and.b16  	%rs16810, %rs26330, 255;
	mul.wide.u16 	%r11917, %rs16810, 256;
	or.b32  	%r11918, %r11917, %r11916;
	cvt.u32.u16 	%r11919, %rs26331;
	shl.b32 	%r11920, %r11919, 16;
	and.b32  	%r11921, %r11920, 16711680;
	or.b32  	%r11922, %r11918, %r11921;
	cvt.u32.u16 	%r11923, %rs26332;
	shl.b32 	%r11924, %r11923, 24;
	or.b32  	%r11781, %r11922, %r11924;
	cvt.u32.u16 	%r11925, %rs26333;
	and.b32  	%r11926, %r11925, 255;
	and.b32  	%r11927, %r33760, -65536;
	or.b32  	%r11928, %r11927, %r11926;
	and.b16  	%rs16811, %rs26334, 255;
	mul.wide.u16 	%r11929, %rs16811, 256;
	or.b32  	%r33760, %r11928, %r11929;
	mov.b32 	%r11802, 8;
	mov.b32 	%r11804, -1;
	// begin inline asm
	shfl.sync.down.b32 %r11715, %r33784, %r11802, %r2381, %r11804;
	// end inline asm
	// begin inline asm
	shfl.sync.down.b32 %r11720, %r11721, %r11802, %r2381, %r11804;
	// end inline asm
	// begin inline asm
	shfl.sync.down.b32 %r11725, %r11726, %r11802, %r2381, %r11804;
	// end inline asm
	// begin inline asm
	shfl.sync.down.b32 %r11730, %r11731, %r11802, %r2381, %r11804;
	// end inline asm
	// begin inline asm
	shfl.sync.down.b32 %r11735, %r11736, %r11802, %r2381, %r11804;
	// end inline asm
	// begin inline asm
	shfl.sync.down.b32 %r11740, %r11741, %r11802, %r2381, %r11804;
	// end inline asm
	// begin inline asm
	shfl.sync.down.b32 %r11745, %r11746, %r11802, %r2381, %r11804;
	// end inline asm
	// begin inline asm
	shfl.sync.down.b32 %r11750, %r11751, %r11802, %r2381, %r11804;
	// end inline asm
	// begin inline asm
	shfl.sync.down.b32 %r11755, %r11756, %r11802, %r2381, %r11804;
	// end inline asm
	// begin inline asm
	shfl.sync.down.b32 %r11760, %r11761, %r11802, %r2381, %r11804;
	// end inline asm
	// begin inline asm
	shfl.sync.down.b32 %r11765, %r11766, %r11802, %r2381, %r11804;
	// end inline asm
	// begin inline asm
	shfl.sync.down.b32 %r11770, %r11771, %r11802, %r2381, %r11804;
	// end inline asm
	// begin inline asm
	shfl.sync.down.b32 %r11775, %r11776, %r11802, %r2381, %r11804;
	// end inline asm
	// begin inline asm
	shfl.sync.down.b32 %r11780, %r11781, %r11802, %r2381, %r11804;
	// end inline asm
	// begin inline asm
	shfl.sync.down.b32 %r11785, %r33760, %r11802, %r2381, %r11804;
	// end inline asm
	// begin inline asm
	shfl.sync.down.b32 %r11790, %r33767, %r11802, %r2381, %r11804;
	// end inline asm
	mov.b64 	%rd1490, %fd530;
	mov.b64 	{%r11796, %r11801}, %rd1490;
	// begin inline asm
	shfl.sync.down.b32 %r11795, %r11796, %r11802, %r2381, %r11804;
	// end inline asm
	// begin inline asm
	shfl.sync.down.b32 %r11800, %r11801, %r11802, %r2381, %r11804;
	// end inline asm
	add.s32 	%r11930, %r2757, 8;
	setp.gt.s32 	%p250, %r11930, %r2381;
	@%p250 bra 	$L__BB1_1296;
	shr.u32 	%r11931, %r11785, 8;
	cvt.u16.u32 	%rs16812, %r11931;
	cvt.u16.u32 	%rs16813, %r11785;
	cvt.u16.u32 	%rs15336, %r11725;
	mov.b64 	%rd1491, {%r11795, %r11800};
	mov.b64 	%fd272, %rd1491;
	st.local.u32 	[%rd13], %r33784;
	cvt.u32.u16 	%r11932, %rs26292;
	cvt.u32.u16 	%r11933, %rs26291;
	prmt.b32 	%r11934, %r11933, %r11932, 0x3340U;
	cvt.u32.u16 	%r11935, %rs26290;
	cvt.u32.u16 	%r11936, %rs26289;
	prmt.b32 	%r11937, %r11936, %r11935, 0x3340U;
	prmt.b32 	%r11938, %r11937, %r11934, 0x5410U;
	cvt.u32.u16 	%r11939, %rs26288;
	cvt.u32.u16 	%r11940, %rs26287;
	prmt.b32 	%r11941, %r11940, %r11939, 0x3340U;
	cvt.u32.u16 	%r11942, %rs26286;
	cvt.u32.u16 	%r11943, %rs26085;
	prmt.b32 	%r11944, %r11943, %r11942, 0x3340U;
	prmt.b32 	%r11945, %r11944, %r11941, 0x5410U;
	st.local.v2.b32 	[%rd13+8], {%r11945, %r11938};
	cvt.u32.u16 	%r11946, %rs26300;
	cvt.u32.u16 	%r11947, %rs26299;
	prmt.b32 	%r11948, %r11947, %r11946, 0x3340U;
	cvt.u32.u16 	%r11949, %rs26298;
	cvt.u32.u16 	%r11950, %rs26297;
	prmt.b32 	%r11951, %r11950, %r11949, 0x3340U;
	prmt.b32 	%r11952, %r11951, %r11948, 0x5410U;
	cvt.u32.u16 	%r11953, %rs26296;
	cvt.u32.u16 	%r11954, %rs26295;
	prmt.b32 	%r11955, %r11954, %r11953, 0x3340U;
	cvt.u32.u16 	%r11956, %rs26294;
	cvt.u32.u16 	%r11957, %rs26293;
	prmt.b32 	%r11958, %r11957, %r11956, 0x3340U;
	prmt.b32 	%r11959, %r11958, %r11955, 0x5410U;
	st.local.v2.b32 	[%rd13+16], {%r11959, %r11952};
	cvt.u32.u16 	%r11960, %rs26308;
	cvt.u32.u16 	%r11961, %rs26307;
	prmt.b32 	%r11962, %r11961, %r11960, 0x3340U;
	cvt.u32.u16 	%r11963, %rs26306;
	cvt.u32.u16 	%r11964, %rs26305;
	prmt.b32 	%r11965, %r11964, %r11963, 0x3340U;
	prmt.b32 	%r11966, %r11965, %r11962, 0x5410U;
	cvt.u32.u16 	%r11967, %rs26304;
	cvt.u32.u16 	%r11968, %rs26303;
	prmt.b32 	%r11969, %r11968, %r11967, 0x3340U;
	cvt.u32.u16 	%r11970, %rs26302;
	cvt.u32.u16 	%r11971, %rs26301;
	prmt.b32 	%r11972, %r11971, %r11970, 0x3340U;
	prmt.b32 	%r11973, %r11972, %r11969, 0x5410U;
	st.local.v2.b32 	[%rd13+24], {%r11973, %r11966};
	cvt.u32.u16 	%r11974, %rs26316;
	cvt.u32.u16 	%r11975, %rs26315;
	prmt.b32 	%r11976, %r11975, %r11974, 0x3340U;
	cvt.u32.u16 	%r11977, %rs26314;
	cvt.u32.u16 	%r11978, %rs26313;
	prmt.b32 	%r11979, %r11978, %r11977, 0x3340U;
	prmt.b32 	%r11980, %r11979, %r11976, 0x5410U;
	cvt.u32.u16 	%r11981, %rs26312;
	cvt.u32.u16 	%r11982, %rs26311;
	prmt.b32 	%r11983, %r11982, %r11981, 0x3340U;
	cvt.u32.u16 	%r11984, %rs26310;
	cvt.u32.u16 	%r11985, %rs26309;
	prmt.b32 	%r11986, %r11985, %r11984, 0x3340U;
	prmt.b32 	%r11987, %r11986, %r11983, 0x5410U;
	st.local.v2.b32 	[%rd13+32], {%r11987, %r11980};
	cvt.u32.u16 	%r11988, %rs26324;
	cvt.u32.u16 	%r11989, %rs26323;
	prmt.b32 	%r11990, %r11989, %r11988, 0x3340U;
	cvt.u32.u16 	%r11991, %rs26322;
	cvt.u32.u16 	%r11992, %rs26321;
	prmt.b32 	%r11993, %r11992, %r11991, 0x3340U;
	prmt.b32 	%r11994, %r11993, %r11990, 0x5410U;
	cvt.u32.u16 	%r11995, %rs26320;
	cvt.u32.u16 	%r11996, %rs26319;
	prmt.b32 	%r11997, %r11996, %r11995, 0x3340U;
	cvt.u32.u16 	%r11998, %rs26318;
	cvt.u32.u16 	%r11999, %rs26317;
	prmt.b32 	%r12000, %r11999, %r11998, 0x3340U;
	prmt.b32 	%r12001, %r12000, %r11997, 0x5410U;
	st.local.v2.b32 	[%rd13+40], {%r12001, %r11994};
	cvt.u32.u16 	%r12002, %rs26332;
	cvt.u32.u16 	%r12003, %rs26331;
	prmt.b32 	%r12004, %r12003, %r12002, 0x3340U;
	cvt.u32.u16 	%r12005, %rs26330;
	cvt.u32.u16 	%r12006, %rs26329;
	prmt.b32 	%r12007, %r12006, %r12005, 0x3340U;
	prmt.b32 	%r12008, %r12007, %r12004, 0x5410U;
	cvt.u32.u16 	%r12009, %rs26328;
	cvt.u32.u16 	%r12010, %rs26327;
	prmt.b32 	%r12011, %r12010, %r12009, 0x3340U;
	cvt.u32.u16 	%r12012, %rs26326;
	cvt.u32.u16 	%r12013, %rs26325;
	prmt.b32 	%r12014, %r12013, %r12012, 0x3340U;
	prmt.b32 	%r12015, %r12014, %r12011, 0x5410U;
	st.local.v2.b32 	[%rd13+48], {%r12015, %r12008};
	st.local.v2.u8 	[%rd13+56], {%rs26333, %rs26334};
	st.local.u32 	[%rd13+60], %r33767;
	st.local.f64 	[%rd13+64], %fd530;
	st.local.u32 	[%rd14], %r11715;
	st.local.v2.b32 	[%rd14+8], {%r11725, %r11730};
	st.local.v2.b32 	[%rd14+16], {%r11735, %r11740};
	st.local.v2.b32 	[%rd14+24], {%r11745, %r11750};
	st.local.v2.b32 	[%rd14+32], {%r11755, %r11760};
	st.local.v2.b32 	[%rd14+40], {%r11765, %r11770};
	st.local.v2.b32 	[%rd14+48], {%r11775, %r11780};
	st.local.v2.u8 	[%rd14+56], {%rs16813, %rs16812};
	st.local.u32 	[%rd14+60], %r11790;
	st.local.v2.u32 	[%rd14+64], {%r11795, %r11800};
	add.s32 	%r2505, %r33784, %r11715;
	setp.ne.s32 	%p251, %r33784, 0;
	@%p251 bra 	$L__BB1_1295;
	mov.b16 	%rs16814, 0;
	st.local.u8 	[%rd12], %rs16814;
	add.s32 	%r12017, %r33767, %r11790;
	st.local.u32 	[%rd12+52], %r12017;
	add.f64 	%fd327, %fd530, %fd272;
	st.local.f64 	[%rd12+56], %fd327;
	mov.b32 	%r33795, 0;
$L__BB1_1285:
	mov.u32 	%r2506, %r33795;
	cvt.u64.u32 	%rd1492, %r2506;
	add.s64 	%rd1493, %rd12, %rd1492;
	ld.local.u8 	%rs16815, [%rd1493];
	setp.ne.s16 	%p252, %rs16815, 0;
	add.s32 	%r33795, %r2506, 1;
	@%p252 bra 	$L__BB1_1285;
	and.b16  	%rs16816, %rs15336, 255;
	setp.eq.s16 	%p253, %rs16816, 0;
	mov.u32 	%r33797, %r2506;
	@%p253 bra 	$L__BB1_1289;
	mov.b32 	%r33796, 0;
$L__BB1_1288:
	add.s32 	%r12019, %r33796, %r2506;
	cvt.u64.u32 	%rd1494, %r12019;
	add.s64 	%rd1495, %rd14, %rd1494;
	ld.local.u8 	%rs16817, [%rd1495+8];
	add.s64 	%rd1496, %rd12, %rd1494;
	st.local.u8 	[%rd1496], %rs16817;
	add.s32 	%r2509, %r33796, 1;
	add.s32 	%r33797, %r2509, %r2506;
	cvt.u64.u32 	%rd1497, %r33796;
	add.s64 	%rd1498, %rd14, %rd1497;
	ld.local.u8 	%rs16818, [%rd1498+9];
	setp.ne.s16 	%p254, %rs16818, 0;
	mov.u32 	%r33796, %r2509;
	@%p254 bra 	$L__BB1_1288;
$L__BB1_1289:
	cvt.u64.u32 	%rd1499, %r33797;
	add.s64 	%rd1500, %rd12, %rd1499;
	mov.b16 	%rs16819, 0;
	st.local.u8 	[%rd1500+1], %rs16819;
	mov.b32 	%r33798, 0;
$L__BB1_1290:
	mov.u32 	%r2512, %r33798;
	cvt.u64.u32 	%rd1501, %r2512;
	add.s64 	%rd1502, %rd12, %rd1501;
	ld.local.u8 	%rs16820, [%rd1502];
	setp.ne.s16 	%p255, %rs16820, 0;
	add.s32 	%r33798, %r2512, 1;
	@%p255 bra 	$L__BB1_1290;
	and.b16  	%rs16821, %rs26085, 255;
	setp.eq.s16 	%p256, %rs16821, 0;
	mov.u32 	%r33800, %r2512;
	@%p256 bra 	$L__BB1_1294;
	mov.b32 	%r33799, 0;
$L__BB1_1293:
	add.s32 	%r12022, %r33799, %r2512;
	cvt.u64.u32 	%rd1503, %r12022;
	add.s64 	%rd1504, %rd13, %rd1503;
	ld.local.u8 	%rs16822, [%rd1504+8];
	add.s64 	%rd1505, %rd12, %rd1503;
	st.local.u8 	[%rd1505], %rs16822;
	add.s32 	%r2515, %r33799, 1;
	add.s32 	%r33800, %r2515, %r2512;
	cvt.u64.u32 	%rd1506, %r33799;
	add.s64 	%rd1507, %rd13, %rd1506;
	ld.local.u8 	%rs16823, [%rd1507+9];
	setp.ne.s16 	%p257, %rs16823, 0;
	mov.u32 	%r33799, %r2515;
	@%p257 bra 	$L__BB1_1293;
$L__BB1_1294:
	cvt.u64.u32 	%rd1508, %r33800;
	add.s64 	%rd1509, %rd12, %rd1508;
	mov.b16 	%rs16824, 0;
	st.local.u8 	[%rd1509+1], %rs16824;
	ld.local.v2.b32 	{%r12023, %r12024}, [%rd12];
	bfe.u32 	%r12025, %r12023, 0, 8;
	cvt.u16.u32 	%rs26085, %r12025;
	bfe.u32 	%r12026, %r12023, 8, 8;
	cvt.u16.u32 	%rs26286, %r12026;
	bfe.u32 	%r12027, %r12023, 16, 8;
	cvt.u16.u32 	%rs26287, %r12027;
	bfe.u32 	%r12028, %r12023, 24, 8;
	cvt.u16.u32 	%rs26288, %r12028;
	bfe.u32 	%r12029, %r12024, 0, 8;
	cvt.u16.u32 	%rs26289, %r12029;
	bfe.u32 	%r12030, %r12024, 8, 8;
	cvt.u16.u32 	%rs26290, %r12030;
	bfe.u32 	%r12031, %r12024, 16, 8;
	cvt.u16.u32 	%rs26291, %r12031;
	bfe.u32 	%r12032, %r12024, 24, 8;
	cvt.u16.u32 	%rs26292, %r12032;
	ld.local.v2.b32 	{%r12033, %r12034}, [%rd12+8];
	bfe.u32 	%r12035, %r12033, 0, 8;
	cvt.u16.u32 	%rs26293, %r12035;
	bfe.u32 	%r12036, %r12033, 8, 8;
	cvt.u16.u32 	%rs26294, %r12036;
	bfe.u32 	%r12037, %r12033, 16, 8;
	cvt.u16.u32 	%rs26295, %r12037;
	bfe.u32 	%r12038, %r12033, 24, 8;
	cvt.u16.u32 	%rs26296, %r12038;
	bfe.u32 	%r12039, %r12034, 0, 8;
	cvt.u16.u32 	%rs26297, %r12039;
	bfe.u32 	%r12040, %r12034, 8, 8;
	cvt.u16.u32 	%rs26298, %r12040;
	bfe.u32 	%r12041, %r12034, 16, 8;
	cvt.u16.u32 	%rs26299, %r12041;
	bfe.u32 	%r12042, %r12034, 24, 8;
	cvt.u16.u32 	%rs26300, %r12042;
	ld.local.v2.b32 	{%r12043, %r12044}, [%rd12+16];
	bfe.u32 	%r12045, %r12043, 0, 8;
	cvt.u16.u32 	%rs26301, %r12045;
	bfe.u32 	%r12046, %r12043, 8, 8;
	cvt.u16.u32 	%rs26302, %r12046;
	bfe.u32 	%r12047, %r12043, 16, 8;
	cvt.u16.u32 	%rs26303, %r12047;
	bfe.u32 	%r12048, %r12043, 24, 8;
	cvt.u16.u32 	%rs26304, %r12048;
	bfe.u32 	%r12049, %r12044, 0, 8;
	cvt.u16.u32 	%rs26305, %r12049;
	bfe.u32 	%r12050, %r12044, 8, 8;
	cvt.u16.u32 	%rs26306, %r12050;
	bfe.u32 	%r12051, %r12044, 16, 8;
	cvt.u16.u32 	%rs26307, %r12051;
	bfe.u32 	%r12052, %r12044, 24, 8;
	cvt.u16.u32 	%rs26308, %r12052;
	ld.local.v2.b32 	{%r12053, %r12054}, [%rd12+24];
	bfe.u32 	%r12055, %r12053, 0, 8;
	cvt.u16.u32 	%rs26309, %r12055;
	bfe.u32 	%r12056, %r12053, 8, 8;
	cvt.u16.u32 	%rs26310, %r12056;
	bfe.u32 	%r12057, %r12053, 16, 8;
	cvt.u16.u32 	%rs26311, %r12057;
	bfe.u32 	%r12058, %r12053, 24, 8;
	cvt.u16.u32 	%rs26312, %r12058;
	bfe.u32 	%r12059, %r12054, 0, 8;
	cvt.u16.u32 	%rs26313, %r12059;
	bfe.u32 	%r12060, %r12054, 8, 8;
	cvt.u16.u32 	%rs26314, %r12060;
	bfe.u32 	%r12061, %r12054, 16, 8;
	cvt.u16.u32 	%rs26315, %r12061;
	bfe.u32 	%r12062, %r12054, 24, 8;
	cvt.u16.u32 	%rs26316, %r12062;
	ld.local.v2.b32 	{%r12063, %r12064}, [%rd12+32];
	bfe.u32 	%r12065, %r12063, 0, 8;
	cvt.u16.u32 	%rs26317, %r12065;
	bfe.u32 	%r12066, %r12063, 8, 8;
	cvt.u16.u32 	%rs26318, %r12066;
	bfe.u32 	%r12067, %r12063, 16, 8;
	cvt.u16.u32 	%rs26319, %r12067;
	bfe.u32 	%r12068, %r12063, 24, 8;
	cvt.u16.u32 	%rs26320, %r12068;
	bfe.u32 	%r12069, %r12064, 0, 8;
	cvt.u16.u32 	%rs26321, %r12069;
	bfe.u32 	%r12070, %r12064, 8, 8;
	cvt.u16.u32 	%rs26322, %r12070;
	bfe.u32 	%r12071, %r12064, 16, 8;
	cvt.u16.u32 	%rs26323, %r12071;
	bfe.u32 	%r12072, %r12064, 24, 8;
	cvt.u16.u32 	%rs26324, %r12072;
	ld.local.v2.b32 	{%r12073, %r12074}, [%rd12+40];
	bfe.u32 	%r12075, %r12073, 0, 8;
	cvt.u16.u32 	%rs26325, %r12075;
	bfe.u32 	%r12076, %r12073, 8, 8;
	cvt.u16.u32 	%rs26326, %r12076;
	bfe.u32 	%r12077, %r12073, 16, 8;
	cvt.u16.u32 	%rs26327, %r12077;
	bfe.u32 	%r12078, %r12073, 24, 8;
	cvt.u16.u32 	%rs26328, %r12078;
	bfe.u32 	%r12079, %r12074, 0, 8;
	cvt.u16.u32 	%rs26329, %r12079;
	bfe.u32 	%r12080, %r12074, 8, 8;
	cvt.u16.u32 	%rs26330, %r12080;
	bfe.u32 	%r12081, %r12074, 16, 8;
	cvt.u16.u32 	%rs26331, %r12081;
	bfe.u32 	%r12082, %r12074, 24, 8;
	cvt.u16.u32 	%rs26332, %r12082;
	ld.local.v2.u8 	{%rs26333, %rs26334}, [%rd12+48];
	ld.local.u32 	%r33767, [%rd12+52];
	ld.local.f64 	%fd530, [%rd12+56];
$L__BB1_1295:
	mov.u32 	%r33784, %r2505;
$L__BB1_1296:
	cvt.u32.u16 	%r12173, %rs26085;
	and.b32  	%r12174, %r12173, 255;
	and.b16  	%rs16825, %rs26286, 255;
	mul.wide.u16 	%r12175, %rs16825, 256;
	or.b32  	%r12176, %r12175, %r12174;
	cvt.u32.u16 	%r12177, %rs26287;
	shl.b32 	%r12178, %r12177, 16;
	and.b32  	%r12179, %r12178, 16711680;
	or.b32  	%r12180, %r12176, %r12179;
	cvt.u32.u16 	%r12181, %rs26288;
	shl.b32 	%r12182, %r12181, 24;
	or.b32  	%r12094, %r12180, %r12182;
	cvt.u32.u16 	%r12183, %rs26289;
	and.b32  	%r12184, %r12183, 255;
	and.b16  	%rs16826, %rs26290, 255;
	mul.wide.u16 	%r12185, %rs16826, 256;
	or.b32  	%r12186, %r12185, %r12184;
	cvt.u32.u16 	%r12187, %rs26291;
	shl.b32 	%r12188, %r12187, 16;
	and.b32  	%r12189, %r12188, 16711680;
	or.b32  	%r12190, %r12186, %r12189;
	cvt.u32.u16 	%r12191, %rs26292;
	shl.b32 	%r12192, %r12191, 24;
	or.b32  	%r12099, %r12190, %r12192;
	cvt.u32.u16 	%r12193, %rs26293;
	and.b32  	%r12194, %r12193, 255;
	and.b16  	%rs16827, %rs26294, 255;
	mul.wide.u16 	%r12195, %rs16827, 256;
	or.b32  	%r12196, %r12195, %r12194;
	cvt.u32.u16 	%r12197, %rs26295;
	shl.b32 	%r12198, %r12197, 16;
	and.b32  	%r12199, %r12198, 16711680;
	or.b32  	%r12200, %r12196, %r12199;
	cvt.u32.u16 	%r12201, %rs26296;
	shl.b32 	%r12202, %r12201, 24;
	or.b32  	%r12104, %r12200, %r12202;
	cvt.u32.u16 	%r12203, %rs26297;
	and.b32  	%r12204, %r12203, 255;
	and.b16  	%rs16828, %rs26298, 255;
	mul.wide.u16 	%r12205, %rs16828, 256;
	or.b32  	%r12206, %r12205, %r12204;
	cvt.u32.u16 	%r12207, %rs26299;
	shl.b32 	%r12208, %r12207, 16;
	and.b32  	%r12209, %r12208, 16711680;
	or.b32  	%r12210, %r12206, %r12209;
	cvt.u32.u16 	%r12211, %rs26300;
	shl.b32 	%r12212, %r12211, 24;
	or.b32  	%r12109, %r12210, %r12212;
	cvt.u32.u16 	%r12213, %rs26301;
	and.b32  	%r12214, %r12213, 255;
	and.b16  	%rs16829, %rs26302, 255;
	mul.wide.u16 	%r12215, %rs16829, 256;
	or.b32  	%r12216, %r12215, %r12214;
	cvt.u32.u16 	%r12217, %rs26303;
	shl.b32 	%r12218, %r12217, 16;
	and.b32  	%r12219, %r12218, 16711680;
	or.b32  	%r12220, %r12216, %r12219;
	cvt.u32.u16 	%r12221, %rs26304;
	shl.b32 	%r12222, %r12221, 24;
	or.b32  	%r12114, %r12220, %r12222;
	cvt.u32.u16 	%r12223, %rs26305;
	and.b32  	%r12224, %r12223, 255;
	and.b16  	%rs16830, %rs26306, 255;
	mul.wide.u16 	%r12225, %rs16830, 256;
	or.b32  	%r12226, %r12225, %r12224;
	cvt.u32.u16 	%r12227, %rs26307;
	shl.b32 	%r12228, %r12227, 16;
	and.b32  	%r12229, %r12228, 16711680;
	or.b32  	%r12230, %r12226, %r12229;
	cvt.u32.u16 	%r12231, %rs26308;
	shl.b32 	%r12232, %r12231, 24;
	or.b32  	%r12119, %r12230, %r12232;
	cvt.u32.u16 	%r12233, %rs26309;
	and.b32  	%r12234, %r12233, 255;
	and.b16  	%rs16831, %rs26310, 255;
	mul.wide.u16 	%r12235, %rs16831, 256;
	or.b32  	%r12236, %r12235, %r12234;
	cvt.u32.u16 	%r12237, %rs26311;
	shl.b32 	%r12238, %r12237, 16;
	and.b32  	%r12239, %r12238, 16711680;
	or.b32  	%r12240, %r12236, %r12239;
	cvt.u32.u16 	%r12241, %rs26312;
	shl.b32 	%r12242, %r12241, 24;
	or.b32  	%r12124, %r12240, %r12242;
	cvt.u32.u16 	%r12243, %rs26313;
	and.b32  	%r12244, %r12243, 255;
	and.b16  	%rs16832, %rs26314, 255;
	mul.wide.u16 	%r12245, %rs16832, 256;
	or.b32  	%r12246, %r12245, %r12244;
	cvt.u32.u16 	%r12247, %rs26315;
	shl.b32 	%r12248, %r12247, 16;
	and.b32  	%r12249, %r12248, 16711680;
	or.b32  	%r12250, %r12246, %r12249;
	cvt.u32.u16 	%r12251, %rs26316;
	shl.b32 	%r12252, %r12251, 24;
	or.b32  	%r12129, %r12250, %r12252;
	cvt.u32.u16 	%r12253, %rs26317;
	and.b32  	%r12254, %r12253, 255;
	and.b16  	%rs16833, %rs26318, 255;
	mul.wide.u16 	%r12255, %rs16833, 256;
	or.b32  	%r12256, %r12255, %r12254;
	cvt.u32.u16 	%r12257, %rs26319;
	shl.b32 	%r12258, %r12257, 16;
	and.b32  	%r12259, %r12258, 16711680;
	or.b32  	%r12260, %r12256, %r12259;
	cvt.u32.u16 	%r12261, %rs26320;
	shl.b32 	%r12262, %r12261, 24;
	or.b32  	%r12134, %r12260, %r12262;
	cvt.u32.u16 	%r12263, %rs26321;
	and.b32  	%r12264, %r12263, 255;
	and.b16  	%rs16834, %rs26322, 255;
	mul.wide.u16 	%r12265, %rs16834, 256;
	or.b32  	%r12266, %r12265, %r12264;
	cvt.u32.u16 	%r12267, %rs26323;
	shl.b32 	%r12268, %r12267, 16;
	and.b32  	%r12269, %r12268, 16711680;
	or.b32  	%r12270, %r12266, %r12269;
	cvt.u32.u16 	%r12271, %rs26324;
	shl.b32 	%r12272, %r12271, 24;
	or.b32  	%r12139, %r12270, %r12272;
	cvt.u32.u16 	%r12273, %rs26325;
	and.b32  	%r12274, %r12273, 255;
	and.b16  	%rs16835, %rs26326, 255;
	mul.wide.u16 	%r12275, %rs16835, 256;
	or.b32  	%r12276, %r12275, %r12274;
	cvt.u32.u16 	%r12277, %rs26327;
	shl.b32 	%r12278, %r12277, 16;
	and.b32  	%r12279, %r12278, 16711680;
	or.b32  	%r12280, %r12276, %r12279;
	cvt.u32.u16 	%r12281, %rs26328;
	shl.b32 	%r12282, %r12281, 24;
	or.b32  	%r12144, %r12280, %r12282;
	cvt.u32.u16 	%r12283, %rs26329;
	and.b32  	%r12284, %r12283, 255;
	and.b16  	%rs16836, %rs26330, 255;
	mul.wide.u16 	%r12285, %rs16836, 256;
	or.b32  	%r12286, %r12285, %r12284;
	cvt.u32.u16 	%r12287, %rs26331;
	shl.b32 	%r12288, %r12287, 16;
	and.b32  	%r12289, %r12288, 16711680;
	or.b32  	%r12290, %r12286, %r12289;
	cvt.u32.u16 	%r12291, %rs26332;
	shl.b32 	%r12292, %r12291, 24;
	or.b32  	%r12149, %r12290, %r12292;
	cvt.u32.u16 	%r12293, %rs26333;
	and.b32  	%r12294, %r12293, 255;
	and.b32  	%r12295, %r33761, -65536;
	or.b32  	%r12296, %r12295, %r12294;
	and.b16  	%rs16837, %rs26334, 255;
	mul.wide.u16 	%r12297, %rs16837, 256;
	or.b32  	%r33761, %r12296, %r12297;
	mov.b32 	%r12170, 16;
	mov.b32 	%r12172, -1;
	// begin inline asm
	shfl.sync.down.b32 %r12083, %r33784, %r12170, %r2381, %r12172;
	// end inline asm
	// begin inline asm
	shfl.sync.down.b32 %r12088, %r12089, %r12170, %r2381, %r12172;
	// end inline asm
	// begin inline asm
	shfl.sync.down.b32 %r12093, %r12094, %r12170, %r2381, %r12172;
	// end inline asm
	// begin inline asm
	shfl.sync.down.b32 %r12098, %r12099, %r12170, %r2381, %r12172;
	// end inline asm
	// begin inline asm
	shfl.sync.down.b32 %r12103, %r12104, %r12170, %r2381, %r12172;
	// end inline asm
	// begin inline asm
	shfl.sync.down.b32 %r12108, %r12109, %r12170, %r2381, %r12172;
	// end inline asm
	// begin inline asm
	shfl.sync.down.b32 %r12113, %r12114, %r12170, %r2381, %r12172;
	// end inline asm
	// begin inline asm
	shfl.sync.down.b32 %r12118, %r12119, %r12170, %r2381, %r12172;
	// end inline asm
	// begin inline asm
	shfl.sync.down.b32 %r12123, %r12124, %r12170, %r2381, %r12172;
	// end inline asm
	// begin inline asm
	shfl.sync.down.b32 %r12128, %r12129, %r12170, %r2381, %r12172;
	// end inline asm
	// begin inline asm
	shfl.sync.down.b32 %r12133, %r12134, %r12170, %r2381, %r12172;
	// end inline asm
	// begin inline asm
	shfl.sync.down.b32 %r12138, %r12139, %r12170, %r2381, %r12172;
	// end inline asm
	// begin inline asm
	shfl.sync.down.b32 %r12143, %r12144, %r12170, %r2381, %r12172;
	// end inline asm
	// begin inline asm
	shfl.sync.down.b32 %r12148, %r12149, %r12170, %r2381, %r12172;
	// end inline asm
	// begin inline asm
	shfl.sync.down.b32 %r12153, %r33761, %r12170, %r2381, %r12172;
	// end inline asm
	// begin inline asm
	shfl.sync.down.b32 %r12158, %r33767, %r12170, %r2381, %r12172;
	// end inline asm
	mov.b64 	%rd1510, %fd530;
	mov.b64 	{%r12164, %r12169}, %rd1510;
	// begin inline asm
	shfl.sync.down.b32 %r12163, %r12164, %r12170, %r2381, %r12172;
	// end inline asm
	// begin inline asm
	shfl.sync.down.b32 %r12168, %r12169, %r12170, %r2381, %r12172;
	// end inline asm
	add.s32 	%r12298, %r2757, 16;
	setp.gt.s32 	%p258, %r12298, %r2381;
	@%p258 bra 	$L__BB1_1310;
	shr.u32 	%r12299, %r12153, 8;
	cvt.u16.u32 	%rs16838, %r12299;
	cvt.u16.u32 	%rs16839, %r12153;
	cvt.u16.u32 	%rs15487, %r12093;
	mov.b64 	%rd1511, {%r12163, %r12168};
	mov.b64 	%fd276, %rd1511;
	st.local.u32 	[%rd10], %r33784;
	cvt.u32.u16 	%r12300, %rs26292;
	cvt.u32.u16 	%r12301, %rs26291;
	prmt.b32 	%r12302, %r12301, %r12300, 0x3340U;
	cvt.u32.u16 	%r12303, %rs26290;
	cvt.u32.u16 	%r12304, %rs26289;
	prmt.b32 	%r12305, %r12304, %r12303, 0x3340U;
	prmt.b32 	%r12306, %r12305, %r12302, 0x5410U;
	cvt.u32.u16 	%r12307, %rs26288;
	cvt.u32.u16 	%r12308, %rs26287;
	prmt.b32 	%r12309, %r12308, %r12307, 0x3340U;
	cvt.u32.u16 	%r12310, %rs26286;
	cvt.u32.u16 	%r12311, %rs26085;
	prmt.b32 	%r12312, %r12311, %r12310, 0x3340U;
	prmt.b32 	%r12313, %r12312, %r12309, 0x5410U;
	st.local.v2.b32 	[%rd10+8], {%r12313, %r12306};
	cvt.u32.u16 	%r12314, %rs26300;
	cvt.u32.u16 	%r12315, %rs26299;
	prmt.b32 	%r12316, %r12315, %r12314, 0x3340U;
	cvt.u32.u16 	%r12317, %rs26298;
	cvt.u32.u16 	%r12318, %rs26297;
	prmt.b32 	%r12319, %r12318, %r12317, 0x3340U;
	prmt.b32 	%r12320, %r12319, %r12316, 0x5410U;
	cvt.u32.u16 	%r12321, %rs26296;
	cvt.u32.u16 	%r12322, %rs26295;
	prmt.b32 	%r12323, %r12322, %r12321, 0x3340U;
	cvt.u32.u16 	%r12324, %rs26294;
	cvt.u32.u16 	%r12325, %rs26293;
	prmt.b32 	%r12326, %r12325, %r12324, 0x3340U;
	prmt.b32 	%r12327, %r12326, %r12323, 0x5410U;
	st.local.v2.b32 	[%rd10+16], {%r12327, %r12320};
	cvt.u32.u16 	%r12328, %rs26308;
	cvt.u32.u16 	%r12329, %rs26307;
	prmt.b32 	%r12330, %r12329, %r12328, 0x3340U;
	cvt.u32.u16 	%r12331, %rs26306;
	cvt.u32.u16 	%r12332, %rs26305;
	prmt.b32 	%r12333, %r12332, %r12331, 0x3340U;
	prmt.b32 	%r12334, %r12333, %r12330, 0x5410U;
	cvt.u32.u16 	%r12335, %rs26304;
	cvt.u32.u16 	%r12336, %rs26303;
	prmt.b32 	%r12337, %r12336, %r12335, 0x3340U;
	cvt.u32.u16 	%r12338, %rs26302;
	cvt.u32.u16 	%r12339, %rs26301;
	prmt.b32 	%r12340, %r12339, %r12338, 0x3340U;
	prmt.b32 	%r12341, %r12340, %r12337, 0x5410U;
	st.local.v2.b32 	[%rd10+24], {%r12341, %r12334};
	cvt.u32.u16 	%r12342, %rs26316;
	cvt.u32.u16 	%r12343, %rs26315;
	prmt.b32 	%r12344, %r12343, %r12342, 0x3340U;
	cvt.u32.u16 	%r12345, %rs26314;
	cvt.u32.u16 	%r12346, %rs26313;
	prmt.b32 	%r12347, %r12346, %r12345, 0x3340U;
	prmt.b32 	%r12348, %r12347, %r12344, 0x5410U;
	cvt.u32.u16 	%r12349, %rs26312;
	cvt.u32.u16 	%r12350, %rs26311;
	prmt.b32 	%r12351, %r12350, %r12349, 0x3340U;
	cvt.u32.u16 	%r12352, %rs26310;
	cvt.u32.u16 	%r12353, %rs26309;
	prmt.b32 	%r12354, %r12353, %r12352, 0x3340U;
	prmt.b32 	%r12355, %r12354, %r12351, 0x5410U;
	st.local.v2.b32 	[%rd10+32], {%r12355, %r12348};
	cvt.u32.u16 	%r12356, %rs26324;
	cvt.u32.u16 	%r12357, %rs26323;
	prmt.b32 	%r12358, %r12357, %r12356, 0x3340U;
	cvt.u32.u16 	%r12359, %rs26322;
	cvt.u32.u16 	%r12360, %rs26321;
	prmt.b32 	%r12361, %r12360, %r12359, 0x3340U;
	prmt.b32 	%r12362, %r12361, %r12358, 0x5410U;
	cvt.u32.u16 	%r12363, %rs26320;
	cvt.u32.u16 	%r12364, %rs26319;
	prmt.b32 	%r12365, %r12364, %r12363, 0x3340U;
	cvt.u32.u16 	%r12366, %rs26318;
	cvt.u32.u16 	%r12367, %rs26317;
	prmt.b32 	%r12368, %r12367, %r12366, 0x3340U;
	prmt.b32 	%r12369, %r12368, %r12365, 0x5410U;
	st.local.v2.b32 	[%rd10+40], {%r12369, %r12362};
	cvt.u32.u16 	%r12370, %rs26332;
	cvt.u32.u16 	%r12371, %rs26331;
	prmt.b32 	%r12372, %r12371, %r12370, 0x3340U;
	cvt.u32.u16 	%r12373, %rs26330;
	cvt.u32.u16 	%r12374, %rs26329;
	prmt.b32 	%r12375, %r12374, %r12373, 0x3340U;
	prmt.b32 	%r12376, %r12375, %r12372, 0x5410U;
	cvt.u32.u16 	%r12377, %rs26328;
	cvt.u32.u16 	%r12378, %rs26327;
	prmt.b32 	%r12379, %r12378, %r12377, 0x3340U;
	cvt.u32.u16 	%r12380, %rs26326;
	cvt.u32.u16 	%r12381, %rs26325;
	prmt.b32 	%r12382, %r12381, %r12380, 0x3340U;
	prmt.b32 	%r12383, %r12382, %r12379, 0x5410U;
	st.local.v2.b32 	[%rd10+48], {%r12383, %r12376};
	st.local.v2.u8 	[%rd10+56], {%rs26333, %rs26334};
	st.local.u32 	[%rd10+60], %r33767;
	st.local.f64 	[%rd10+64], %fd530;
	st.local.u32 	[%rd11], %r12083;
	st.local.v2.b32 	[%rd11+8], {%r12093, %r12098};
	st.local.v2.b32 	[%rd11+16], {%r12103, %r12108};
	st.local.v2.b32 	[%rd11+24], {%r12113, %r12118};
	st.local.v2.b32 	[%rd11+32], {%r12123, %r12128};
	st.local.v2.b32 	[%rd11+40], {%r12133, %r12138};
	st.local.v2.b32 	[%rd11+48], {%r12143, %r12148};
	st.local.v2.u8 	[%rd11+56], {%rs16839, %rs16838};
	st.local.u32 	[%rd11+60], %r12158;
	st.local.v2.u32 	[%rd11+64], {%r12163, %r12168};
	add.s32 	%r2540, %r33784, %r12083;
	setp.ne.s32 	%p259, %r33784, 0;
	@%p259 bra 	$L__BB1_1309;
	mov.b16 	%rs16840, 0;
	st.local.u8 	[%rd9], %rs16840;
	add.s32 	%r12385, %r33767, %r12158;
	st.local.u32 	[%rd9+52], %r12385;
	add.f64 	%fd328, %fd530, %fd276;
	st.local.f64 	[%rd9+56], %fd328;
	mov.b32 	%r33804, 0;
$L__BB1_1299:
	mov.u32 	%r2541, %r33804;
	cvt.u64.u32 	%rd1512, %r2541;
	add.s64 	%rd1513, %rd9, %rd1512;
	ld.local.u8 	%rs16841, [%rd1513];
	setp.ne.s16 	%p260, %rs16841, 0;
	add.s32 	%r33804, %r2541, 1;
	@%p260 bra 	$L__BB1_1299;
	and.b16  	%rs16842, %rs15487, 255;
	setp.eq.s16 	%p261, %rs16842, 0;
	mov.u32 	%r33806, %r2541;
	@%p261 bra 	$L__BB1_1303;
	mov.b32 	%r33805, 0;
$L__BB1_1302:
	add.s32 	%r12387, %r33805, %r2541;
	cvt.u64.u32 	%rd1514, %r12387;
	add.s64 	%rd1515, %rd11, %rd1514;
	ld.local.u8 	%rs16843, [%rd1515+8];
	add.s64 	%rd1516, %rd9, %rd1514;
	st.local.u8 	[%rd1516], %rs16843;
	add.s32 	%r2544, %r33805, 1;
	add.s32 	%r33806, %r2544, %r2541;
	cvt.u64.u32 	%rd1517, %r33805;
	add.s64 	%rd1518, %rd11, %rd1517;
	ld.local.u8 	%rs16844, [%rd1518+9];
	setp.ne.s16 	%p262, %rs16844, 0;
	mov.u32 	%r33805, %r2544;
	@%p262 bra 	$L__BB1_1302;
$L__BB1_1303:
	cvt.u64.u32 	%rd1519, %r33806;
	add.s64 	%rd1520, %rd9, %rd1519;
	mov.b16 	%rs16845, 0;
	st.local.u8 	[%rd1520+1], %rs16845;
	mov.b32 	%r33807, 0;
$L__BB1_1304:
	mov.u32 	%r2547, %r33807;
	cvt.u64.u32 	%rd1521, %r2547;
	add.s64 	%rd1522, %rd9, %rd1521;
	ld.local.u8 	%rs16846, [%rd1522];
	setp.ne.s16 	%p263, %rs16846, 0;
	add.s32 	%r33807, %r2547, 1;
	@%p263 bra 	$L__BB1_1304;
	and.b16  	%rs16847, %rs26085, 255;
	setp.eq.s16 	%p264, %rs16847, 0;
	mov.u32 	%r33809, %r2547;
	@%p264 bra 	$L__BB1_1308;
	mov.b32 	%r33808, 0;
$L__BB1_1307:
	add.s32 	%r12390, %r33808, %r2547;
	cvt.u64.u32 	%rd1523, %r12390;
	add.s64 	%rd1524, %rd10, %rd1523;
	ld.local.u8 	%rs16848, [%rd1524+8];
	add.s64 	%rd1525, %rd9, %rd1523;
	st.local.u8 	[%rd1525], %rs16848;
	add.s32 	%r2550, %r33808, 1;
	add.s32 	%r33809, %r2550, %r2547;
	cvt.u64.u32 	%rd1526, %r33808;
	add.s64 	%rd1527, %rd10, %rd1526;
	ld.local.u8 	%rs16849, [%rd1527+9];
	setp.ne.s16 	%p265, %rs16849, 0;
	mov.u32 	%r33808, %r2550;
	@%p265 bra 	$L__BB1_1307;
$L__BB1_1308:
	cvt.u64.u32 	%rd1528, %r33809;
	add.s64 	%rd1529, %rd9, %rd1528;
	mov.b16 	%rs16850, 0;
	st.local.u8 	[%rd1529+1], %rs16850;
	ld.local.v2.b32 	{%r12391, %r12392}, [%rd9];
	bfe.u32 	%r12393, %r12391, 0, 8;
	cvt.u16.u32 	%rs26085, %r12393;
	bfe.u32 	%r12394, %r12391, 8, 8;
	cvt.u16.u32 	%rs26286, %r12394;
	bfe.u32 	%r12395, %r12391, 16, 8;
	cvt.u16.u32 	%rs26287, %r12395;
	bfe.u32 	%r12396, %r12391, 24, 8;
	cvt.u16.u32 	%rs26288, %r12396;
	bfe.u32 	%r12397, %r12392, 0, 8;
	cvt.u16.u32 	%rs26289, %r12397;
	bfe.u32 	%r12398, %r12392, 8, 8;
	cvt.u16.u32 	%rs26290, %r12398;
	bfe.u32 	%r12399, %r12392, 16, 8;
	cvt.u16.u32 	%rs26291, %r12399;
	bfe.u32 	%r12400, %r12392, 24, 8;
	cvt.u16.u32 	%rs26292, %r12400;
	ld.local.v2.b32 	{%r12401, %r12402}, [%rd9+8];
	bfe.u32 	%r12403, %r12401, 0, 8;
	cvt.u16.u32 	%rs26293, %r12403;
	bfe.u32 	%r12404, %r12401, 8, 8;
	cvt.u16.u32 	%rs26294, %r12404;
	bfe.u32 	%r12405, %r12401, 16, 8;
	cvt.u16.u32 	%rs26295, %r12405;
	bfe.u32 	%r12406, %r12401, 24, 8;
	cvt.u16.u32 	%rs26296, %r12406;
	bfe.u32 	%r12407, %r12402, 0, 8;
	cvt.u16.u32 	%rs26297, %r12407;
	bfe.u32 	%r12408, %r12402, 8, 8;
	cvt.u16.u32 	%rs26298, %r12408;
	bfe.u32 	%r12409, %r12402, 16, 8;
	cvt.u16.u32 	%rs26299, %r12409;
	bfe.u32 	%r12410, %r12402, 24, 8;
	cvt.u16.u32 	%rs26300, %r12410;
	ld.local.v2.b32 	{%r12411, %r12412}, [%rd9+16];
	bfe.u32 	%r12413, %r12411, 0, 8;
	cvt.u16.u32 	%rs26301, %r12413;
	bfe.u32 	%r12414, %r12411, 8, 8;
	cvt.u16.u32 	%rs26302, %r12414;
	bfe.u32 	%r12415, %r12411, 16, 8;
	cvt.u16.u32 	%rs26303, %r12415;
	bfe.u32 	%r12416, %r12411, 24, 8;
	cvt.u16.u32 	%rs26304, %r12416;
	bfe.u32 	%r12417, %r12412, 0, 8;
	cvt.u16.u32 	%rs26305, %r12417;
	bfe.u32 	%r12418, %r12412, 8, 8;
	cvt.u16.u32 	%rs26306, %r12418;
	bfe.u32 	%r12419, %r12412, 16, 8;
	cvt.u16.u32 	%rs26307, %r12419;
	bfe.u32 	%r12420, %r12412, 24, 8;
	cvt.u16.u32 	%rs26308, %r12420;
	ld.local.v2.b32 	{%r12421, %r12422}, [%rd9+24];
	bfe.u32 	%r12423, %r12421, 0, 8;
	cvt.u16.u32 	%rs26309, %r12423;
	bfe.u32 	%r12424, %r12421, 8, 8;
	cvt.u16.u32 	%rs26310, %r12424;
	bfe.u32 	%r12425, %r12421, 16, 8;
	cvt.u16.u32 	%rs26311, %r12425;
	bfe.u32 	%r12426, %r12421, 24, 8;
	cvt.u16.u32 	%rs26312, %r12426;
	bfe.u32 	%r12427, %r12422, 0, 8;
	cvt.u16.u32 	%rs26313, %r12427;
	bfe.u32 	%r12428, %r12422, 8, 8;
	cvt.u16.u32 	%rs26314, %r12428;
	bfe.u32 	%r12429, %r12422, 16, 8;
	cvt.u16.u32 	%rs26315, %r12429;
	bfe.u32 	%r12430, %r12422, 24, 8;
	cvt.u16.u32 	%rs26316, %r12430;
	ld.local.v2.b32 	{%r12431, %r12432}, [%rd9+32];
	bfe.u32 	%r12433, %r12431, 0, 8;
	cvt.u16.u32 	%rs26317, %r12433;
	bfe.u32 	%r12434, %r12431, 8, 8;
	cvt.u16.u32 	%rs26318, %r12434;
	bfe.u32 	%r12435, %r12431, 16, 8;
	cvt.u16.u32 	%rs26319, %r12435;
	bfe.u32 	%r12436, %r12431, 24, 8;
	cvt.u16.u32 	%rs26320, %r12436;
	bfe.u32 	%r12437, %r12432, 0, 8;
	cvt.u16.u32 	%rs26321, %r12437;
	bfe.u32 	%r12438, %r12432, 8, 8;
	cvt.u16.u32 	%rs26322, %r12438;
	bfe.u32 	%r12439, %r12432, 16, 8;
	cvt.u16.u32 	%rs26323, %r12439;
	bfe.u32 	%r12440, %r12432, 24, 8;
	cvt.u16.u32 	%rs26324, %r12440;
	ld.local.v2.b32 	{%r12441, %r12442}, [%rd9+40];
	bfe.u32 	%r12443, %r12441, 0, 8;
	cvt.u16.u32 	%rs26325, %r12443;
	bfe.u32 	%r12444, %r12441, 8, 8;
	cvt.u16.u32 	%rs26326, %r12444;
	bfe.u32 	%r12445, %r12441, 16, 8;
	cvt.u16.u32 	%rs26327, %r12445;
	bfe.u32 	%r12446, %r12441, 24, 8;
	cvt.u16.u32 	%rs26328, %r12446;
	bfe.u32 	%r12447, %r12442, 0, 8;
	cvt.u16.u32 	%rs26329, %r12447;
	bfe.u32 	%r12448, %r12442, 8, 8;
	cvt.u16.u32 	%rs26330, %r12448;
	bfe.u32 	%r12449, %r12442, 16, 8;
	cvt.u16.u32 	%rs26331, %r12449;
	bfe.u32 	%r12450, %r12442, 24, 8;
	cvt.u16.u32 	%rs26332, %r12450;
	ld.local.v2.u8 	{%rs26333, %rs26334}, [%rd9+48];
	ld.local.u32 	%r33767, [%rd9+52];
	ld.local.f64 	%fd530, [%rd9+56];
$L__BB1_1309:
	mov.u32 	%r33784, %r2540;
$L__BB1_1310:
	st.local.u32 	[%rd40], %r33784;
	cvt.u32.u16 	%r12451, %rs26292;
	cvt.u32.u16 	%r12452, %rs26291;
	prmt.b32 	%r12453, %r12452, %r12451, 0x3340U;
	cvt.u32.u16 	%r12454, %rs26290;
	cvt.u32.u16 	%r12455, %rs26289;
	prmt.b32 	%r12456, %r12455, %r12454, 0x3340U;
	prmt.b32 	%r12457, %r12456, %r12453, 0x5410U;
	cvt.u32.u16 	%r12458, %rs26288;
	cvt.u32.u16 	%r12459, %rs26287;
	prmt.b32 	%r12460, %r12459, %r12458, 0x3340U;
	cvt.u32.u16 	%r12461, %rs26286;
	cvt.u32.u16 	%r12462, %rs26085;
	prmt.b32 	%r12463, %r12462, %r12461, 0x3340U;
	prmt.b32 	%r12464, %r12463, %r12460, 0x5410U;
	st.local.v2.b32 	[%rd40+8], {%r12464, %r12457};
	cvt.u32.u16 	%r12465, %rs26300;
	cvt.u32.u16 	%r12466, %rs26299;
	prmt.b32 	%r12467, %r12466, %r12465, 0x3340U;
	cvt.u32.u16 	%r12468, %rs26298;
	cvt.u32.u16 	%r12469, %rs26297;
	prmt.b32 	%r12470, %r12469, %r12468, 0x3340U;
	prmt.b32 	%r12471, %r12470, %r12467, 0x5410U;
	cvt.u32.u16 	%r12472, %rs26296;
	cvt.u32.u16 	%r12473, %rs26295;
	prmt.b32 	%r12474, %r12473, %r12472, 0x3340U;
	cvt.u32.u16 	%r12475, %rs26294;
	cvt.u32.u16 	%r12476, %rs26293;
	prmt.b32 	%r12477, %r12476, %r12475, 0x3340U;
	prmt.b32 	%r12478, %r12477, %r12474, 0x5410U;
	st.local.v2.b32 	[%rd40+16], {%r12478, %r12471};
	cvt.u32.u16 	%r12479, %rs26308;
	cvt.u32.u16 	%r12480, %rs26307;
	prmt.b32 	%r12481, %r12480, %r12479, 0x3340U;
	cvt.u32.u16 	%r12482, %rs26306;
	cvt.u32.u16 	%r12483, %rs26305;
	prmt.b32 	%r12484, %r12483, %r12482, 0x3340U;
	prmt.b32 	%r12485, %r12484, %r12481, 0x5410U;
	cvt.u32.u16 	%r12486, %rs26304;
	cvt.u32.u16 	%r12487, %rs26303;
	prmt.b32 	%r12488, %r12487, %r12486, 0x3340U;
	cvt.u32.u16 	%r12489, %rs26302;
	cvt.u32.u16 	%r12490, %rs26301;
	prmt.b32 	%r12491, %r12490, %r12489, 0x3340U;
	prmt.b32 	%r12492, %r12491, %r12488, 0x5410U;
	st.local.v2.b32 	[%rd40+24], {%r12492, %r12485};
	cvt.u32.u16 	%r12493, %rs26316;
	cvt.u32.u16 	%r12494, %rs26315;
	prmt.b32 	%r12495, %r12494, %r12493, 0x3340U;
	cvt.u32.u16 	%r12496, %rs26314;
	cvt.u32.u16 	%r12497, %rs26313;
	prmt.b32 	%r12498, %r12497, %r12496, 0x3340U;
	prmt.b32 	%r12499, %r12498, %r12495, 0x5410U;
	cvt.u32.u16 	%r12500, %rs26312;
	cvt.u32.u16 	%r12501, %rs26311;
	prmt.b32 	%r12502, %r12501, %r12500, 0x3340U;
	cvt.u32.u16 	%r12503, %rs26310;
	cvt.u32.u16 	%r12504, %rs26309;
	prmt.b32 	%r12505, %r12504, %r12503, 0x3340U;
	prmt.b32 	%r12506, %r12505, %r12502, 0x5410U;
	st.local.v2.b32 	[%rd40+32], {%r12506, %r12499};
	cvt.u32.u16 	%r12507, %rs26324;
	cvt.u32.u16 	%r12508, %rs26323;
	prmt.b32 	%r12509, %r12508, %r12507, 0x3340U;
	cvt.u32.u16 	%r12510, %rs26322;
	cvt.u32.u16 	%r12511, %rs26321;
	prmt.b32 	%r12512, %r12511, %r12510, 0x3340U;
	prmt.b32 	%r12513, %r12512, %r12509, 0x5410U;
	cvt.u32.u16 	%r12514, %rs26320;
	cvt.u32.u16 	%r12515, %rs26319;
	prmt.b32 	%r12516, %r12515, %r12514, 0x3340U;
	cvt.u32.u16 	%r12517, %rs26318;
	cvt.u32.u16 	%r12518, %rs26317;
	prmt.b32 	%r12519, %r12518, %r12517, 0x3340U;
	prmt.b32 	%r12520, %r12519, %r12516, 0x5410U;
	st.local.v2.b32 	[%rd40+40], {%r12520, %r12513};
	cvt.u32.u16 	%r12521, %rs26332;
	cvt.u32.u16 	%r12522, %rs26331;
	prmt.b32 	%r12523, %r12522, %r12521, 0x3340U;
	cvt.u32.u16 	%r12524, %rs26330;
	cvt.u32.u16 	%r12525, %rs26329;
	prmt.b32 	%r12526, %r12525, %r12524, 0x3340U;
	prmt.b32 	%r12527, %r12526, %r12523, 0x5410U;
	cvt.u32.u16 	%r12528, %rs26328;
	cvt.u32.u16 	%r12529, %rs26327;
	prmt.b32 	%r12530, %r12529, %r12528, 0x3340U;
	cvt.u32.u16 	%r12531, %rs26326;
	cvt.u32.u16 	%r12532, %rs26325;
	prmt.b32 	%r12533, %r12532, %r12531, 0x3340U;
	prmt.b32 	%r12534, %r12533, %r12530, 0x5410U;
	st.local.v2.b32 	[%rd40+48], {%r12534, %r12527};
	st.local.v2.u8 	[%rd40+56], {%rs26333, %rs26334};
	st.local.u32 	[%rd40+60], %r33767;
	st.local.f64 	[%rd40+64], %fd530;
	add.s32 	%r2557, %r33709, %r33784;
	setp.ne.s32 	%p266, %r33709, 0;
	@%p266 bra 	$L__BB1_1322;
	mov.b16 	%rs16851, 0;
	st.local.u8 	[%rd8], %rs16851;
	add.s32 	%r12536, %r33710, %r33767;
	st.local.u32 	[%rd8+52], %r12536;
	add.f64 	%fd329, %fd530, %fd518;
	st.local.f64 	[%rd8+56], %fd329;
	mov.b32 	%r33813, 0;
$L__BB1_1312:
	mov.u32 	%r2558, %r33813;
	cvt.u64.u32 	%rd1530, %r2558;
	add.s64 	%rd1531, %rd8, %rd1530;
	ld.local.u8 	%rs16852, [%rd1531];
	setp.ne.s16 	%p267, %rs16852, 0;
	add.s32 	%r33813, %r2558, 1;
	@%p267 bra 	$L__BB1_1312;
	and.b16  	%rs16853, %rs26085, 255;
	setp.eq.s16 	%p268, %rs16853, 0;
	mov.u32 	%r33815, %r2558;
	@%p268 bra 	$L__BB1_1316;
	mov.b32 	%r33814, 0;
$L__BB1_1315:
	add.s32 	%r12538, %r33814, %r2558;
	cvt.u64.u32 	%rd1532, %r12538;
	add.s64 	%rd1533, %rd40, %rd1532;
	ld.local.u8 	%rs16854, [%rd1533+8];
	add.s64 	%rd1534, %rd8, %rd1532;
	st.local.u8 	[%rd1534], %rs16854;
	add.s32 	%r2561, %r33814, 1;
	add.s32 	%r33815, %r2561, %r2558;
	cvt.u64.u32 	%rd1535, %r33814;
	add.s64 	%rd1536, %rd40, %rd1535;
	ld.local.u8 	%rs16855, [%rd1536+9];
	setp.ne.s16 	%p269, %rs16855, 0;
	mov.u32 	%r33814, %r2561;
	@%p269 bra 	$L__BB1_1315;
$L__BB1_1316:
	cvt.u64.u32 	%rd1537, %r33815;
	add.s64 	%rd1538, %rd8, %rd1537;
	mov.b16 	%rs16856, 0;
	st.local.u8 	[%rd1538+1], %rs16856;
	mov.b32 	%r33816, 0;
$L__BB1_1317:
	mov.u32 	%r2564, %r33816;
	cvt.u64.u32 	%rd1539, %r2564;
	add.s64 	%rd1540, %rd8, %rd1539;
	ld.local.u8 	%rs16857, [%rd1540];
	setp.ne.s16 	%p270, %rs16857, 0;
	add.s32 	%r33816, %r2564, 1;
	@%p270 bra 	$L__BB1_1317;
	and.b16  	%rs16858, %rs25436, 255;
	setp.eq.s16 	%p271, %rs16858, 0;
	mov.u32 	%r33818, %r2564;
	@%p271 bra 	$L__BB1_1321;
	mov.b32 	%r33817, 0;
$L__BB1_1320:
	add.s32 	%r12541, %r33817, %r2564;
	cvt.u64.u32 	%rd1541, %r12541;
	add.s64 	%rd1542, %rd66, %rd1541;
	ld.local.u8 	%rs16859, [%rd1542+32];
	add.s64 	%rd1543, %rd8, %rd1541;
	st.local.u8 	[%rd1543], %rs16859;
	add.s32 	%r2567, %r33817, 1;
	add.s32 	%r33818, %r2567, %r2564;
	cvt.u64.u32 	%rd1544, %r33817;
	add.s64 	%rd1545, %rd66, %rd1544;
	ld.local.u8 	%rs16860, [%rd1545+33];
	setp.ne.s16 	%p272, %rs16860, 0;
	mov.u32 	%r33817, %r2567;
	@%p272 bra 	$L__BB1_1320;
$L__BB1_1321:
	cvt.u64.u32 	%rd1546, %r33818;
	add.s64 	%rd1547, %rd8, %rd1546;
	mov.b16 	%rs16861, 0;
	st.local.u8 	[%rd1547+1], %rs16861;
	ld.local.v2.b32 	{%r12542, %r12543}, [%rd8];
	bfe.u32 	%r12544, %r12542, 0, 8;
	cvt.u16.u32 	%rs25436, %r12544;
	bfe.u32 	%r12545, %r12542, 8, 8;
	cvt.u16.u32 	%rs25437, %r12545;
	bfe.u32 	%r12546, %r12542, 16, 8;
	cvt.u16.u32 	%rs25438, %r12546;
	bfe.u32 	%r12547, %r12542, 24, 8;
	cvt.u16.u32 	%rs25439, %r12547;
	bfe.u32 	%r12548, %r12543, 0, 8;
	cvt.u16.u32 	%rs25440, %r12548;
	bfe.u32 	%r12549, %r12543, 8, 8;
	cvt.u16.u32 	%rs25441, %r12549;
	bfe.u32 	%r12550, %r12543, 16, 8;
	cvt.u16.u32 	%rs25442, %r12550;
	bfe.u32 	%r12551, %r12543, 24, 8;
	cvt.u16.u32 	%rs25443, %r12551;
	ld.local.v2.b32 	{%r12552, %r12553}, [%rd8+8];
	bfe.u32 	%r12554, %r12552, 0, 8;
	cvt.u16.u32 	%rs25444, %r12554;
	bfe.u32 	%r12555, %r12552, 8, 8;
	cvt.u16.u32 	%rs25445, %r12555;
	bfe.u32 	%r12556, %r12552, 16, 8;
	cvt.u16.u32 	%rs25446, %r12556;
	bfe.u32 	%r12557, %r12552, 24, 8;
	cvt.u16.u32 	%rs25447, %r12557;
	bfe.u32 	%r12558, %r12553, 0, 8;
	cvt.u16.u32 	%rs25448, %r12558;
	bfe.u32 	%r12559, %r12553, 8, 8;
	cvt.u16.u32 	%rs25449, %r12559;
	bfe.u32 	%r12560, %r12553, 16, 8;
	cvt.u16.u32 	%rs25450, %r12560;
	bfe.u32 	%r12561, %r12553, 24, 8;
	cvt.u16.u32 	%rs25451, %r12561;
	ld.local.v2.b32 	{%r12562, %r12563}, [%rd8+16];
	bfe.u32 	%r12564, %r12562, 0, 8;
	cvt.u16.u32 	%rs25452, %r12564;
	bfe.u32 	%r12565, %r12562, 8, 8;
	cvt.u16.u32 	%rs25453, %r12565;
	bfe.u32 	%r12566, %r12562, 16, 8;
	cvt.u16.u32 	%rs25454, %r12566;
	bfe.u32 	%r12567, %r12562, 24, 8;
	cvt.u16.u32 	%rs25455, %r12567;
	bfe.u32 	%r12568, %r12563, 0, 8;
	cvt.u16.u32 	%rs25456, %r12568;
	bfe.u32 	%r12569, %r12563, 8, 8;
	cvt.u16.u32 	%rs25457, %r12569;
	bfe.u32 	%r12570, %r12563, 16, 8;
	cvt.u16.u32 	%rs25458, %r12570;
	bfe.u32 	%r12571, %r12563, 24, 8;
	cvt.u16.u32 	%rs25459, %r12571;
	ld.local.v2.b32 	{%r12572, %r12573}, [%rd8+24];
	bfe.u32 	%r12574, %r12572, 0, 8;
	cvt.u16.u32 	%rs25460, %r12574;
	bfe.u32 	%r12575, %r12572, 8, 8;
	cvt.u16.u32 	%rs25461, %r12575;
	bfe.u32 	%r12576, %r12572, 16, 8;
	cvt.u16.u32 	%rs25462, %r12576;
	bfe.u32 	%r12577, %r12572, 24, 8;
	cvt.u16.u32 	%rs25463, %r12577;
	bfe.u32 	%r12578, %r12573, 0, 8;
	cvt.u16.u32 	%rs25464, %r12578;
	bfe.u32 	%r12579, %r12573, 8, 8;
	cvt.u16.u32 	%rs25465, %r12579;
	bfe.u32 	%r12580, %r12573, 16, 8;
	cvt.u16.u32 	%rs25466, %r12580;
	bfe.u32 	%r12581, %r12573, 24, 8;
	cvt.u16.u32 	%rs25467, %r12581;
	ld.local.v2.b32 	{%r12582, %r12583}, [%rd8+32];
	bfe.u32 	%r12584, %r12582, 0, 8;
	cvt.u16.u32 	%rs25468, %r12584;
	bfe.u32 	%r12585, %r12582, 8, 8;
	cvt.u16.u32 	%rs25469, %r12585;
	bfe.u32 	%r12586, %r12582, 16, 8;
	cvt.u16.u32 	%rs25470, %r12586;
	bfe.u32 	%r12587, %r12582, 24, 8;
	cvt.u16.u32 	%rs25471, %r12587;
	bfe.u32 	%r12588, %r12583, 0, 8;
	cvt.u16.u32 	%rs25472, %r12588;
	bfe.u32 	%r12589, %r12583, 8, 8;
	cvt.u16.u32 	%rs25473, %r12589;
	bfe.u32 	%r12590, %r12583, 16, 8;
	cvt.u16.u32 	%rs25474, %r12590;
	bfe.u32 	%r12591, %r12583, 24, 8;
	cvt.u16.u32 	%rs25475, %r12591;
	ld.local.v2.b32 	{%r12592, %r12593}, [%rd8+40];
	bfe.u32 	%r12594, %r12592, 0, 8;
	cvt.u16.u32 	%rs25476, %r12594;
	bfe.u32 	%r12595, %r12592, 8, 8;
	cvt.u16.u32 	%rs25477, %r12595;
	bfe.u32 	%r12596, %r12592, 16, 8;
	cvt.u16.u32 	%rs25478, %r12596;
	bfe.u32 	%r12597, %r12592, 24, 8;
	cvt.u16.u32 	%rs25479, %r12597;
	bfe.u32 	%r12598, %r12593, 0, 8;
	cvt.u16.u32 	%rs25480, %r12598;
	bfe.u32 	%r12599, %r12593, 8, 8;
	cvt.u16.u32 	%rs25481, %r12599;
	bfe.u32 	%r12600, %r12593, 16, 8;
	cvt.u16.u32 	%rs25482, %r12600;
	bfe.u32 	%r12601, %r12593, 24, 8;
	cvt.u16.u32 	%rs25483, %r12601;
	ld.local.v2.u8 	{%rs25484, %rs25485}, [%rd8+48];
	ld.local.u32 	%r33710, [%rd8+52];
	ld.local.f64 	%fd518, [%rd8+56];
$L__BB1_1322:
	st.local.u32 	[%rd66+24], %r2557;
	cvt.u32.u16 	%r12602, %rs25443;
	cvt.u32.u16 	%r12603, %rs25442;
	prmt.b32 	%r12604, %r12603, %r12602, 0x3340U;
	cvt.u32.u16 	%r12605, %rs25441;
	cvt.u32.u16 	%r12606, %rs25440;
	prmt.b32 	%r12607, %r12606, %r12605, 0x3340U;
	prmt.b32 	%r12608, %r12607, %r12604, 0x5410U;
	cvt.u32.u16 	%r12609, %rs25439;
	cvt.u32.u16 	%r12610, %rs25438;
	prmt.b32 	%r12611, %r12610, %r12609, 0x3340U;
	cvt.u32.u16 	%r12612, %rs25437;
	cvt.u32.u16 	%r12613, %rs25436;
	prmt.b32 	%r12614, %r12613, %r12612, 0x3340U;
	prmt.b32 	%r12615, %r12614, %r12611, 0x5410U;
	st.local.v2.b32 	[%rd66+32], {%r12615, %r12608};
	cvt.u32.u16 	%r12616, %rs25451;
	cvt.u32.u16 	%r12617, %rs25450;
	prmt.b32 	%r12618, %r12617, %r12616, 0x3340U;
	cvt.u32.u16 	%r12619, %rs25449;
	cvt.u32.u16 	%r12620, %rs25448;
	prmt.b32 	%r12621, %r12620, %r12619, 0x3340U;
	prmt.b32 	%r12622, %r12621, %r12618, 0x5410U;
	cvt.u32.u16 	%r12623, %rs25447;
	cvt.u32.u16 	%r12624, %rs25446;
	prmt.b32 	%r12625, %r12624, %r12623, 0x3340U;
	cvt.u32.u16 	%r12626, %rs25445;
	cvt.u32.u16 	%r12627, %rs25444;
	prmt.b32 	%r12628, %r12627, %r12626, 0x3340U;
	prmt.b32 	%r12629, %r12628, %r12625, 0x5410U;
	st.local.v2.b32 	[%rd66+40], {%r12629, %r12622};
	cvt.u32.u16 	%r12630, %rs25459;
	cvt.u32.u16 	%r12631, %rs25458;
	prmt.b32 	%r12632, %r12631, %r12630, 0x3340U;
	cvt.u32.u16 	%r12633, %rs25457;
	cvt.u32.u16 	%r12634, %rs25456;
	prmt.b32 	%r12635, %r12634, %r12633, 0x3340U;
	prmt.b32 	%r12636, %r12635, %r12632, 0x5410U;
	cvt.u32.u16 	%r12637, %rs25455;
	cvt.u32.u16 	%r12638, %rs25454;
	prmt.b32 	%r12639, %r12638, %r12637, 0x3340U;
	cvt.u32.u16 	%r12640, %rs25453;
	cvt.u32.u16 	%r12641, %rs25452;
	prmt.b32 	%r12642, %r12641, %r12640, 0x3340U;
	prmt.b32 	%r12643, %r12642, %r12639, 0x5410U;
	st.local.v2.b32 	[%rd66+48], {%r12643, %r12636};
	cvt.u32.u16 	%r12644, %rs25467;
	cvt.u32.u16 	%r12645, %rs25466;
	prmt.b32 	%r12646, %r12645, %r12644, 0x3340U;
	cvt.u32.u16 	%r12647, %rs25465;
	cvt.u32.u16 	%r12648, %rs25464;
	prmt.b32 	%r12649, %r12648, %r12647, 0x3340U;
	prmt.b32 	%r12650, %r12649, %r12646, 0x5410U;
	cvt.u32.u16 	%r12651, %rs25463;
	cvt.u32.u16 	%r12652, %rs25462;
	prmt.b32 	%r12653, %r12652, %r12651, 0x3340U;
	cvt.u32.u16 	%r12654, %rs25461;
	cvt.u32.u16 	%r12655, %rs25460;
	prmt.b32 	%r12656, %r12655, %r12654, 0x3340U;
	prmt.b32 	%r12657, %r12656, %r12653, 0x5410U;
	st.local.v2.b32 	[%rd66+56], {%r12657, %r12650};
	cvt.u32.u16 	%r12658, %rs25475;
	cvt.u32.u16 	%r12659, %rs25474;
	prmt.b32 	%r12660, %r12659, %r12658, 0x3340U;
	cvt.u32.u16 	%r12661, %rs25473;
	cvt.u32.u16 	%r12662, %rs25472;
	prmt.b32 	%r12663, %r12662, %r12661, 0x3340U;
	prmt.b32 	%r12664, %r12663, %r12660, 0x5410U;
	cvt.u32.u16 	%r12665, %rs25471;
	cvt.u32.u16 	%r12666, %rs25470;
	prmt.b32 	%r12667, %r12666, %r12665, 0x3340U;
	cvt.u32.u16 	%r12668, %rs25469;
	cvt.u32.u16 	%r12669, %rs25468;
	prmt.b32 	%r12670, %r12669, %r12668, 0x3340U;
	prmt.b32 	%r12671, %r12670, %r12667, 0x5410U;
	st.local.v2.b32 	[%rd66+64], {%r12671, %r12664};
	cvt.u32.u16 	%r12672, %rs25483;
	cvt.u32.u16 	%r12673, %rs25482;
	prmt.b32 	%r12674, %r12673, %r12672, 0x3340U;
	cvt.u32.u16 	%r12675, %rs25481;
	cvt.u32.u16 	%r12676, %rs25480;
	prmt.b32 	%r12677, %r12676, %r12675, 0x3340U;
	prmt.b32 	%r12678, %r12677, %r12674, 0x5410U;
	cvt.u32.u16 	%r12679, %rs25479;
	cvt.u32.u16 	%r12680, %rs25478;
	prmt.b32 	%r12681, %r12680, %r12679, 0x3340U;
	cvt.u32.u16 	%r12682, %rs25477;
	cvt.u32.u16 	%r12683, %rs25476;
	prmt.b32 	%r12684, %r12683, %r12682, 0x3340U;
	prmt.b32 	%r12685, %r12684, %r12681, 0x5410U;
	st.local.v2.b32 	[%rd66+72], {%r12685, %r12678};
	st.local.u8 	[%rd66+80], %rs25484;
	add.s32 	%r33765, %r33765, -32;
	mov.u32 	%r33709, %r2557;
	bra.uni 	$L__BB1_1233;
$L__BB1_1323:
	mov.u32 	%r9238, %tid.x;
	setp.ne.s32 	%p180, %r9238, 0;
	@%p180 bra 	$L__BB1_1337;
	mov.b64 	%rd3536, %fd515;
	setp.ne.s32 	%p181, %r2152, 0;
	@%p181 bra 	$L__BB1_1336;
	mov.b16 	%rs16641, 0;
	st.local.u8 	[%rd7], %rs16641;
	add.s32 	%r9240, %r33699, %r33710;
	st.local.u32 	[%rd7+52], %r9240;
	add.f64 	%fd316, %fd518, %fd515;
	st.local.f64 	[%rd7+56], %fd316;
	mov.b32 	%r33820, 0;
$L__BB1_1326:
	mov.u32 	%r2573, %r33820;
	cvt.u64.u32 	%rd1180, %r2573;
	add.s64 	%rd1181, %rd7, %rd1180;
	ld.local.u8 	%rs16642, [%rd1181];
	setp.ne.s16 	%p182, %rs16642, 0;
	add.s32 	%r33820, %r2573, 1;
	@%p182 bra 	$L__BB1_1326;
	and.b16  	%rs16643, %rs25436, 255;
	setp.eq.s16 	%p183, %rs16643, 0;
	mov.u32 	%r33822, %r2573;
	@%p183 bra 	$L__BB1_1330;
	mov.b32 	%r33821, 0;
$L__BB1_1329:
	add.s32 	%r9242, %r33821, %r2573;
	cvt.u64.u32 	%rd1182, %r9242;
	add.s64 	%rd1183, %rd66, %rd1182;
	ld.local.u8 	%rs16644, [%rd1183+32];
	add.s64 	%rd1184, %rd7, %rd1182;
	st.local.u8 	[%rd1184], %rs16644;
	add.s32 	%r2576, %r33821, 1;
	add.s32 	%r33822, %r2576, %r2573;
	cvt.u64.u32 	%rd1185, %r33821;
	add.s64 	%rd1186, %rd66, %rd1185;
	ld.local.u8 	%rs16645, [%rd1186+33];
	setp.ne.s16 	%p184, %rs16645, 0;
	mov.u32 	%r33821, %r2576;
	@%p184 bra 	$L__BB1_1329;
$L__BB1_1330:
	cvt.u64.u32 	%rd1187, %r33822;
	add.s64 	%rd1188, %rd7, %rd1187;
	mov.b16 	%rs16646, 0;
	st.local.u8 	[%rd1188+1], %rs16646;
	mov.b32 	%r33823, 0;
$L__BB1_1331:
	mov.u32 	%r2579, %r33823;
	cvt.u64.u32 	%rd1189, %r2579;
	add.s64 	%rd1190, %rd7, %rd1189;
	ld.local.u8 	%rs16647, [%rd1190];
	setp.ne.s16 	%p185, %rs16647, 0;
	add.s32 	%r33823, %r2579, 1;
	@%p185 bra 	$L__BB1_1331;
	and.b16  	%rs16648, %rs25286, 255;
	setp.eq.s16 	%p186, %rs16648, 0;
	mov.u32 	%r33825, %r2579;
	@%p186 bra 	$L__BB1_1335;
	mov.b32 	%r33824, 0;
$L__BB1_1334:
	add.s32 	%r9245, %r33824, %r2579;
	cvt.u64.u32 	%rd1191, %r9245;
	add.s64 	%rd1192, %rd39, %rd1191;
	ld.local.u8 	%rs16649, [%rd1192+8];
	add.s64 	%rd1193, %rd7, %rd1191;
	st.local.u8 	[%rd1193], %rs16649;
	add.s32 	%r2582, %r33824, 1;
	add.s32 	%r33825, %r2582, %r2579;
	cvt.u64.u32 	%rd1194, %r33824;
	add.s64 	%rd1195, %rd39, %rd1194;
	ld.local.u8 	%rs16650, [%rd1195+9];
	setp.ne.s16 	%p187, %rs16650, 0;
	mov.u32 	%r33824, %r2582;
	@%p187 bra 	$L__BB1_1334;
$L__BB1_1335:
	cvt.u64.u32 	%rd1196, %r33825;
	add.s64 	%rd1197, %rd7, %rd1196;
	mov.b16 	%rs16651, 0;
	st.local.u8 	[%rd1197+1], %rs16651;
	ld.local.v2.b32 	{%r9246, %r9247}, [%rd7];
	bfe.u32 	%r9248, %r9246, 0, 8;
	cvt.u16.u32 	%rs25286, %r9248;
	bfe.u32 	%r9249, %r9246, 8, 8;
	cvt.u16.u32 	%rs25287, %r9249;
	bfe.u32 	%r9250, %r9246, 16, 8;
	cvt.u16.u32 	%rs25288, %r9250;
	bfe.u32 	%r9251, %r9246, 24, 8;
	cvt.u16.u32 	%rs25289, %r9251;
	bfe.u32 	%r9252, %r9247, 0, 8;
	cvt.u16.u32 	%rs25290, %r9252;
	bfe.u32 	%r9253, %r9247, 8, 8;
	cvt.u16.u32 	%rs25291, %r9253;
	bfe.u32 	%r9254, %r9247, 16, 8;
	cvt.u16.u32 	%rs25292, %r9254;
	bfe.u32 	%r9255, %r9247, 24, 8;
	cvt.u16.u32 	%rs25293, %r9255;
	ld.local.v2.b32 	{%r9256, %r9257}, [%rd7+8];
	bfe.u32 	%r9258, %r9256, 0, 8;
	cvt.u16.u32 	%rs25294, %r9258;
	bfe.u32 	%r9259, %r9256, 8, 8;
	cvt.u16.u32 	%rs25295, %r9259;
	bfe.u32 	%r9260, %r9256, 16, 8;
	cvt.u16.u32 	%rs25296, %r9260;
	bfe.u32 	%r9261, %r9256, 24, 8;
	cvt.u16.u32 	%rs25297, %r9261;
	bfe.u32 	%r9262, %r9257, 0, 8;
	cvt.u16.u32 	%rs25298, %r9262;
	bfe.u32 	%r9263, %r9257, 8, 8;
	cvt.u16.u32 	%rs25299, %r9263;
	bfe.u32 	%r9264, %r9257, 16, 8;
	cvt.u16.u32 	%rs25300, %r9264;
	bfe.u32 	%r9265, %r9257, 24, 8;
	cvt.u16.u32 	%rs25301, %r9265;
	ld.local.v2.b32 	{%r9266, %r9267}, [%rd7+16];
	bfe.u32 	%r9268, %r9266, 0, 8;
	cvt.u16.u32 	%rs25302, %r9268;
	bfe.u32 	%r9269, %r9266, 8, 8;
	cvt.u16.u32 	%rs25303, %r9269;
	bfe.u32 	%r9270, %r9266, 16, 8;
	cvt.u16.u32 	%rs25304, %r9270;
	bfe.u32 	%r9271, %r9266, 24, 8;
	cvt.u16.u32 	%rs25305, %r9271;
	bfe.u32 	%r9272, %r9267, 0, 8;
	cvt.u16.u32 	%rs25306, %r9272;
	bfe.u32 	%r9273, %r9267, 8, 8;
	cvt.u16.u32 	%rs25307, %r9273;
	bfe.u32 	%r9274, %r9267, 16, 8;
	cvt.u16.u32 	%rs25308, %r9274;
	bfe.u32 	%r9275, %r9267, 24, 8;
	cvt.u16.u32 	%rs25309, %r9275;
	ld.local.v2.b32 	{%r9276, %r9277}, [%rd7+24];
	bfe.u32 	%r9278, %r9276, 0, 8;
	cvt.u16.u32 	%rs25310, %r9278;
	bfe.u32 	%r9279, %r9276, 8, 8;
	cvt.u16.u32 	%rs25311, %r9279;
	bfe.u32 	%r9280, %r9276, 16, 8;
	cvt.u16.u32 	%rs25312, %r9280;
	bfe.u32 	%r9281, %r9276, 24, 8;
	cvt.u16.u32 	%rs25313, %r9281;
	bfe.u32 	%r9282, %r9277, 0, 8;
	cvt.u16.u32 	%rs25314, %r9282;
	bfe.u32 	%r9283, %r9277, 8, 8;
	cvt.u16.u32 	%rs25315, %r9283;
	bfe.u32 	%r9284, %r9277, 16, 8;
	cvt.u16.u32 	%rs25316, %r9284;
	bfe.u32 	%r9285, %r9277, 24, 8;
	cvt.u16.u32 	%rs25317, %r9285;
	ld.local.v2.b32 	{%r9286, %r9287}, [%rd7+32];
	bfe.u32 	%r9288, %r9286, 0, 8;
	cvt.u16.u32 	%rs25318, %r9288;
	bfe.u32 	%r9289, %r9286, 8, 8;
	cvt.u16.u32 	%rs25319, %r9289;
	bfe.u32 	%r9290, %r9286, 16, 8;
	cvt.u16.u32 	%rs25320, %r9290;
	bfe.u32 	%r9291, %r9286, 24, 8;
	cvt.u16.u32 	%rs25321, %r9291;
	bfe.u32 	%r9292, %r9287, 0, 8;
	cvt.u16.u32 	%rs25322, %r9292;
	bfe.u32 	%r9293, %r9287, 8, 8;
	cvt.u16.u32 	%rs25323, %r9293;
	bfe.u32 	%r9294, %r9287, 16, 8;
	cvt.u16.u32 	%rs25324, %r9294;
	bfe.u32 	%r9295, %r9287, 24, 8;
	cvt.u16.u32 	%rs25325, %r9295;
	ld.local.v2.b32 	{%r9296, %r9297}, [%rd7+40];
	bfe.u32 	%r9298, %r9296, 0, 8;
	cvt.u16.u32 	%rs25326, %r9298;
	bfe.u32 	%r9299, %r9296, 8, 8;
	cvt.u16.u32 	%rs25327, %r9299;
	bfe.u32 	%r9300, %r9296, 16, 8;
	cvt.u16.u32 	%rs25328, %r9300;
	bfe.u32 	%r9301, %r9296, 24, 8;
	cvt.u16.u32 	%rs25329, %r9301;
	bfe.u32 	%r9302, %r9297, 0, 8;
	cvt.u16.u32 	%rs25330, %r9302;
	bfe.u32 	%r9303, %r9297, 8, 8;
	cvt.u16.u32 	%rs25331, %r9303;
	bfe.u32 	%r9304, %r9297, 16, 8;
	cvt.u16.u32 	%rs25332, %r9304;
	bfe.u32 	%r9305, %r9297, 24, 8;
	cvt.u16.u32 	%rs25333, %r9305;
	ld.local.v2.u8 	{%rs25334, %rs25335}, [%rd7+48];
	ld.local.u32 	%r33699, [%rd7+52];
	ld.local.u64 	%rd3536, [%rd7+56];
$L__BB1_1336:
	add.s32 	%r9307, %r2152, %r33709;
	st.local.u32 	[%rd66+96], %r9307;
	cvt.u32.u16 	%r9308, %rs25292;
	cvt.u32.u16 	%r9309, %rs25293;
	prmt.b32 	%r9310, %r9308, %r9309, 0x3340U;
	cvt.u32.u16 	%r9311, %rs25291;
	cvt.u32.u16 	%r9312, %rs25290;
	prmt.b32 	%r9313, %r9312, %r9311, 0x3340U;
	prmt.b32 	%r9314, %r9313, %r9310, 0x5410U;
	cvt.u32.u16 	%r9315, %rs25288;
	cvt.u32.u16 	%r9316, %rs25289;
	prmt.b32 	%r9317, %r9315, %r9316, 0x3340U;
	cvt.u32.u16 	%r9318, %rs25287;
	cvt.u32.u16 	%r9319, %rs25286;
	prmt.b32 	%r9320, %r9319, %r9318, 0x3340U;
	prmt.b32 	%r9321, %r9320, %r9317, 0x5410U;
	st.local.v2.b32 	[%rd66+104], {%r9321, %r9314};
	cvt.u32.u16 	%r9322, %rs25300;
	cvt.u32.u16 	%r9323, %rs25301;
	prmt.b32 	%r9324, %r9322, %r9323, 0x3340U;
	cvt.u32.u16 	%r9325, %rs25299;
	cvt.u32.u16 	%r9326, %rs25298;
	prmt.b32 	%r9327, %r9326, %r9325, 0x3340U;
	prmt.b32 	%r9328, %r9327, %r9324, 0x5410U;
	cvt.u32.u16 	%r9329, %rs25296;
	cvt.u32.u16 	%r9330, %rs25297;
	prmt.b32 	%r9331, %r9329, %r9330, 0x3340U;
	cvt.u32.u16 	%r9332, %rs25295;
	cvt.u32.u16 	%r9333, %rs25294;
	prmt.b32 	%r9334, %r9333, %r9332, 0x3340U;
	prmt.b32 	%r9335, %r9334, %r9331, 0x5410U;
	st.local.v2.b32 	[%rd66+112], {%r9335, %r9328};
	cvt.u32.u16 	%r9336, %rs25308;
	cvt.u32.u16 	%r9337, %rs25309;
	prmt.b32 	%r9338, %r9336, %r9337, 0x3340U;
	cvt.u32.u16 	%r9339, %rs25307;
	cvt.u32.u16 	%r9340, %rs25306;
	prmt.b32 	%r9341, %r9340, %r9339, 0x3340U;
	prmt.b32 	%r9342, %r9341, %r9338, 0x5410U;
	cvt.u32.u16 	%r9343, %rs25304;
	cvt.u32.u16 	%r9344, %rs25305;
	prmt.b32 	%r9345, %r9343, %r9344, 0x3340U;
	cvt.u32.u16 	%r9346, %rs25303;
	cvt.u32.u16 	%r9347, %rs25302;
	prmt.b32 	%r9348, %r9347, %r9346, 0x3340U;
	prmt.b32 	%r9349, %r9348, %r9345, 0x5410U;
	st.local.v2.b32 	[%rd66+120], {%r9349, %r9342};
	cvt.u32.u16 	%r9350, %rs25316;
	cvt.u32.u16 	%r9351, %rs25317;
	prmt.b32 	%r9352, %r9350, %r9351, 0x3340U;
	cvt.u32.u16 	%r9353, %rs25315;
	cvt.u32.u16 	%r9354, %rs25314;
	prmt.b32 	%r9355, %r9354, %r9353, 0x3340U;
	prmt.b32 	%r9356, %r9355, %r9352, 0x5410U;
	cvt.u32.u16 	%r9357, %rs25312;
	cvt.u32.u16 	%r9358, %rs25313;
	prmt.b32 	%r9359, %r9357, %r9358, 0x3340U;
	cvt.u32.u16 	%r9360, %rs25311;
	cvt.u32.u16 	%r9361, %rs25310;
	prmt.b32 	%r9362, %r9361, %r9360, 0x3340U;
	prmt.b32 	%r9363, %r9362, %r9359, 0x5410U;
	st.local.v2.b32 	[%rd66+128], {%r9363, %r9356};
	cvt.u32.u16 	%r9364, %rs25324;
	cvt.u32.u16 	%r9365, %rs25325;
	prmt.b32 	%r9366, %r9364, %r9365, 0x3340U;
	cvt.u32.u16 	%r9367, %rs25323;
	cvt.u32.u16 	%r9368, %rs25322;
	prmt.b32 	%r9369, %r9368, %r9367, 0x3340U;
	prmt.b32 	%r9370, %r9369, %r9366, 0x5410U;
	cvt.u32.u16 	%r9371, %rs25320;
	cvt.u32.u16 	%r9372, %rs25321;
	prmt.b32 	%r9373, %r9371, %r9372, 0x3340U;
	cvt.u32.u16 	%r9374, %rs25319;
	cvt.u32.u16 	%r9375, %rs25318;
	prmt.b32 	%r9376, %r9375, %r9374, 0x3340U;
	prmt.b32 	%r9377, %r9376, %r9373, 0x5410U;
	st.local.v2.b32 	[%rd66+136], {%r9377, %r9370};
	cvt.u32.u16 	%r9378, %rs25332;
	cvt.u32.u16 	%r9379, %rs25333;
	prmt.b32 	%r9380, %r9378, %r9379, 0x3340U;
	cvt.u32.u16 	%r9381, %rs25331;
	cvt.u32.u16 	%r9382, %rs25330;
	prmt.b32 	%r9383, %r9382, %r9381, 0x3340U;
	prmt.b32 	%r9384, %r9383, %r9380, 0x5410U;
	cvt.u32.u16 	%r9385, %rs25328;
	cvt.u32.u16 	%r9386, %rs25329;
	prmt.b32 	%r9387, %r9385, %r9386, 0x3340U;
	cvt.u32.u16 	%r9388, %rs25327;
	cvt.u32.u16 	%r9389, %rs25326;
	prmt.b32 	%r9390, %r9389, %r9388, 0x3340U;
	prmt.b32 	%r9391, %r9390, %r9387, 0x5410U;
	st.local.v2.b32 	[%rd66+144], {%r9391, %r9384};
	st.local.v2.u8 	[%rd66+152], {%rs25334, %rs25335};
	st.local.u32 	[%rd66+156], %r33699;
	st.local.u64 	[%rd66+160], %rd3536;
	ld.local.u64 	%rd1217, [%rd191+16];
	mov.u32 	%r9392, %ctaid.x;
	mul.wide.u32 	%rd1218, %r9392, 72;
	add.s64 	%rd1219, %rd1217, %rd1218;
	add.s64 	%rd1198, %rd1219, 2304;
	and.b32  	%r9393, %r9319, 255;
	and.b16  	%rs16652, %rs25287, 255;
	mul.wide.u16 	%r9394, %rs16652, 256;
	or.b32  	%r9395, %r9394, %r9393;
	shl.b32 	%r9396, %r9315, 16;
	and.b32  	%r9397, %r9396, 16711680;
	or.b32  	%r9398, %r9395, %r9397;
	shl.b32 	%r9399, %r9316, 24;
	or.b32  	%r9400, %r9398, %r9399;
	and.b32  	%r9401, %r9312, 255;
	and.b16  	%rs16653, %rs25291, 255;
	mul.wide.u16 	%r9402, %rs16653, 256;
	or.b32  	%r9403, %r9402, %r9401;
	shl.b32 	%r9404, %r9308, 16;
	and.b32  	%r9405, %r9404, 16711680;
	or.b32  	%r9406, %r9403, %r9405;
	shl.b32 	%r9407, %r9309, 24;
	or.b32  	%r9408, %r9406, %r9407;
	and.b32  	%r9409, %r9333, 255;
	and.b16  	%rs16654, %rs25295, 255;
	mul.wide.u16 	%r9410, %rs16654, 256;
	or.b32  	%r9411, %r9410, %r9409;
	shl.b32 	%r9412, %r9329, 16;
	and.b32  	%r9413, %r9412, 16711680;
	or.b32  	%r9414, %r9411, %r9413;
	shl.b32 	%r9415, %r9330, 24;
	or.b32  	%r9416, %r9414, %r9415;
	and.b32  	%r9417, %r9326, 255;
	and.b16  	%rs16655, %rs25299, 255;
	mul.wide.u16 	%r9418, %rs16655, 256;
	or.b32  	%r9419, %r9418, %r9417;
	shl.b32 	%r9420, %r9322, 16;
	and.b32  	%r9421, %r9420, 16711680;
	or.b32  	%r9422, %r9419, %r9421;
	shl.b32 	%r9423, %r9323, 24;
	or.b32  	%r9424, %r9422, %r9423;
	and.b32  	%r9425, %r9347, 255;
	and.b16  	%rs16656, %rs25303, 255;
	mul.wide.u16 	%r9426, %rs16656, 256;
	or.b32  	%r9427, %r9426, %r9425;
	shl.b32 	%r9428, %r9343, 16;
	and.b32  	%r9429, %r9428, 16711680;
	or.b32  	%r9430, %r9427, %r9429;
	shl.b32 	%r9431, %r9344, 24;
	or.b32  	%r9432, %r9430, %r9431;
	and.b32  	%r9433, %r9340, 255;
	and.b16  	%rs16657, %rs25307, 255;
	mul.wide.u16 	%r9434, %rs16657, 256;
	or.b32  	%r9435, %r9434, %r9433;
	shl.b32 	%r9436, %r9336, 16;
	and.b32  	%r9437, %r9436, 16711680;
	or.b32  	%r9438, %r9435, %r9437;
	shl.b32 	%r9439, %r9337, 24;
	or.b32  	%r9440, %r9438, %r9439;
	and.b32  	%r9441, %r9361, 255;
	and.b16  	%rs16658, %rs25311, 255;
	mul.wide.u16 	%r9442, %rs16658, 256;
	or.b32  	%r9443, %r9442, %r9441;
	shl.b32 	%r9444, %r9357, 16;
	and.b32  	%r9445, %r9444, 16711680;
	or.b32  	%r9446, %r9443, %r9445;
	shl.b32 	%r9447, %r9358, 24;
	or.b32  	%r9448, %r9446, %r9447;
	and.b32  	%r9449, %r9354, 255;
	and.b16  	%rs16659, %rs25315, 255;
	mul.wide.u16 	%r9450, %rs16659, 256;
	or.b32  	%r9451, %r9450, %r9449;
	shl.b32 	%r9452, %r9350, 16;
	and.b32  	%r9453, %r9452, 16711680;
	or.b32  	%r9454, %r9451, %r9453;
	shl.b32 	%r9455, %r9351, 24;
	or.b32  	%r9456, %r9454, %r9455;
	and.b32  	%r9457, %r9375, 255;
	and.b16  	%rs16660, %rs25319, 255;
	mul.wide.u16 	%r9458, %rs16660, 256;
	or.b32  	%r9459, %r9458, %r9457;
	shl.b32 	%r9460, %r9371, 16;
	and.b32  	%r9461, %r9460, 16711680;
	or.b32  	%r9462, %r9459, %r9461;
	shl.b32 	%r9463, %r9372, 24;
	or.b32  	%r9464, %r9462, %r9463;
	and.b32  	%r9465, %r9368, 255;
	and.b16  	%rs16661, %rs25323, 255;
	mul.wide.u16 	%r9466, %rs16661, 256;
	or.b32  	%r9467, %r9466, %r9465;
	shl.b32 	%r9468, %r9364, 16;
	and.b32  	%r9469, %r9468, 16711680;
	or.b32  	%r9470, %r9467, %r9469;
	shl.b32 	%r9471, %r9365, 24;
	or.b32  	%r9472, %r9470, %r9471;
	and.b32  	%r9473, %r9389, 255;
	and.b16  	%rs16662, %rs25327, 255;
	mul.wide.u16 	%r9474, %rs16662, 256;
	or.b32  	%r9475, %r9474, %r9473;
	shl.b32 	%r9476, %r9385, 16;
	and.b32  	%r9477, %r9476, 16711680;
	or.b32  	%r9478, %r9475, %r9477;
	shl.b32 	%r9479, %r9386, 24;
	or.b32  	%r9480, %r9478, %r9479;
	and.b32  	%r9481, %r9382, 255;
	and.b16  	%rs16663, %rs25331, 255;
	mul.wide.u16 	%r9482, %rs16663, 256;
	or.b32  	%r9483, %r9482, %r9481;
	shl.b32 	%r9484, %r9378, 16;
	and.b32  	%r9485, %r9484, 16711680;
	or.b32  	%r9486, %r9483, %r9485;
	shl.b32 	%r9487, %r9379, 24;
	or.b32  	%r9488, %r9486, %r9487;
	cvt.u32.u16 	%r9489, %rs25334;
	and.b32  	%r9490, %r9489, 255;
	and.b16  	%rs16664, %rs25335, 255;
	mul.wide.u16 	%r9491, %rs16664, 256;
	or.b32  	%r9492, %r9491, %r9490;
	mov.b64 	%rd1201, {%r9400, %r9408};
	mov.b64 	%rd1203, {%r9416, %r9424};
	mov.b64 	%rd1205, {%r9432, %r9440};
	mov.b64 	%rd1207, {%r9448, %r9456};
	mov.b64 	%rd1209, {%r9464, %r9472};
	mov.b64 	%rd1211, {%r9480, %r9488};
	mov.b64 	%rd1213, {%r9492, %r33699};
	mov.b64 	%rd1199, {%r9307, %r9493};
	// begin inline asm
	st.cg.u64 [%rd1198], %rd1199;
	// end inline asm
	add.s64 	%rd1200, %rd1219, 2312;
	// begin inline asm
	st.cg.u64 [%rd1200], %rd1201;
	// end inline asm
	add.s64 	%rd1202, %rd1219, 2320;
	// begin inline asm
	st.cg.u64 [%rd1202], %rd1203;
	// end inline asm
	add.s64 	%rd1204, %rd1219, 2328;
	// begin inline asm
	st.cg.u64 [%rd1204], %rd1205;
	// end inline asm
	add.s64 	%rd1206, %rd1219, 2336;
	// begin inline asm
	st.cg.u64 [%rd1206], %rd1207;
	// end inline asm
	add.s64 	%rd1208, %rd1219, 2344;
	// begin inline asm
	st.cg.u64 [%rd1208], %rd1209;
	// end inline asm
	add.s64 	%rd1210, %rd1219, 2352;
	// begin inline asm
	st.cg.u64 [%rd1210], %rd1211;
	// end inline asm
	add.s64 	%rd1212, %rd1219, 2360;
	// begin inline asm
	st.cg.u64 [%rd1212], %rd1213;
	// end inline asm
	add.s64 	%rd1214, %rd1219, 2368;
	// begin inline asm
	st.cg.u64 [%rd1214], %rd3536;
	// end inline asm
	ld.local.u64 	%rd1220, [%rd191];
	mul.wide.u32 	%rd1221, %r9392, 4;
	add.s64 	%rd1222, %rd1220, %rd1221;
	add.s64 	%rd1216, %rd1222, 128;
	mov.b32 	%r9306, 101;
	// begin inline asm
	st.release.gpu.u32 [%rd1216], %r9306;
	// end inline asm
	st.shared.u32 	[_ZN6thrust24THRUST_300001_SM_1000_NS8cuda_cub4core6detail5shmemE+680], %r33709;
	cvt.u32.u16 	%r9494, %rs25451;
	cvt.u32.u16 	%r9495, %rs25450;
	prmt.b32 	%r9496, %r9495, %r9494, 0x3340U;
	cvt.u32.u16 	%r9497, %rs25449;
	cvt.u32.u16 	%r9498, %rs25448;
	prmt.b32 	%r9499, %r9498, %r9497, 0x3340U;
	prmt.b32 	%r9500, %r9499, %r9496, 0x5410U;
	cvt.u32.u16 	%r9501, %rs25447;
	cvt.u32.u16 	%r9502, %rs25446;
	prmt.b32 	%r9503, %r9502, %r9501, 0x3340U;
	cvt.u32.u16 	%r9504, %rs25445;
	cvt.u32.u16 	%r9505, %rs25444;
	prmt.b32 	%r9506, %r9505, %r9504, 0x3340U;
	prmt.b32 	%r9507, %r9506, %r9503, 0x5410U;
	cvt.u32.u16 	%r9508, %rs25443;
	cvt.u32.u16 	%r9509, %rs25442;
	prmt.b32 	%r9510, %r9509, %r9508, 0x3340U;
	cvt.u32.u16 	%r9511, %rs25441;
	cvt.u32.u16 	%r9512, %rs25440;
	prmt.b32 	%r9513, %r9512, %r9511, 0x3340U;
	prmt.b32 	%r9514, %r9513, %r9510, 0x5410U;
	cvt.u32.u16 	%r9515, %rs25439;
	cvt.u32.u16 	%r9516, %rs25438;
	prmt.b32 	%r9517, %r9516, %r9515, 0x3340U;
	cvt.u32.u16 	%r9518, %rs25437;
	cvt.u32.u16 	%r9519, %rs25436;
	prmt.b32 	%r9520, %r9519, %r9518, 0x3340U;
	prmt.b32 	%r9521, %r9520, %r9517, 0x5410U;
	st.shared.v4.b32 	[_ZN6thrust24THRUST_300001_SM_1000_NS8cuda_cub4core6detail5shmemE+688], {%r9521, %r9514, %r9507, %r9500};
	cvt.u32.u16 	%r9522, %rs25467;
	cvt.u32.u16 	%r9523, %rs25466;
	prmt.b32 	%r9524, %r9523, %r9522, 0x3340U;
	cvt.u32.u16 	%r9525, %rs25465;
	cvt.u32.u16 	%r9526, %rs25464;
	prmt.b32 	%r9527, %r9526, %r9525, 0x3340U;
	prmt.b32 	%r9528, %r9527, %r9524, 0x5410U;
	cvt.u32.u16 	%r9529, %rs25463;
	cvt.u32.u16 	%r9530, %rs25462;
	prmt.b32 	%r9531, %r9530, %r9529, 0x3340U;
	cvt.u32.u16 	%r9532, %rs25461;
	cvt.u32.u16 	%r9533, %rs25460;
	prmt.b32 	%r9534, %r9533, %r9532, 0x3340U;
	prmt.b32 	%r9535, %r9534, %r9531, 0x5410U;
	cvt.u32.u16 	%r9536, %rs25459;
	cvt.u32.u16 	%r9537, %rs25458;
	prmt.b32 	%r9538, %r9537, %r9536, 0x3340U;
	cvt.u32.u16 	%r9539, %rs25457;
	cvt.u32.u16 	%r9540, %rs25456;
	prmt.b32 	%r9541, %r9540, %r9539, 0x3340U;
	prmt.b32 	%r9542, %r9541, %r9538, 0x5410U;
	cvt.u32.u16 	%r9543, %rs25455;
	cvt.u32.u16 	%r9544, %rs25454;
	prmt.b32 	%r9545, %r9544, %r9543, 0x3340U;
	cvt.u32.u16 	%r9546, %rs25453;
	cvt.u32.u16 	%r9547, %rs25452;
	prmt.b32 	%r9548, %r9547, %r9546, 0x3340U;
	prmt.b32 	%r9549, %r9548, %r9545, 0x5410U;
	st.shared.v4.b32 	[_ZN6thrust24THRUST_300001_SM_1000_NS8cuda_cub4core6detail5shmemE+704], {%r9549, %r9542, %r9535, %r9528};
	cvt.u32.u16 	%r9550, %rs25483;
	cvt.u32.u16 	%r9551, %rs25482;
	prmt.b32 	%r9552, %r9551, %r9550, 0x3340U;
	cvt.u32.u16 	%r9553, %rs25481;
	cvt.u32.u16 	%r9554, %rs25480;
	prmt.b32 	%r9555, %r9554, %r9553, 0x3340U;
	prmt.b32 	%r9556, %r9555, %r9552, 0x5410U;
	cvt.u32.u16 	%r9557, %rs25479;
	cvt.u32.u16 	%r9558, %rs25478;
	prmt.b32 	%r9559, %r9558, %r9557, 0x3340U;
	cvt.u32.u16 	%r9560, %rs25477;
	cvt.u32.u16 	%r9561, %rs25476;
	prmt.b32 	%r9562, %r9561, %r9560, 0x3340U;
	prmt.b32 	%r9563, %r9562, %r9559, 0x5410U;
	cvt.u32.u16 	%r9564, %rs25475;
	cvt.u32.u16 	%r9565, %rs25474;
	prmt.b32 	%r9566, %r9565, %r9564, 0x3340U;
	cvt.u32.u16 	%r9567, %rs25473;
	cvt.u32.u16 	%r9568, %rs25472;
	prmt.b32 	%r9569, %r9568, %r9567, 0x3340U;
	prmt.b32 	%r9570, %r9569, %r9566, 0x5410U;
	cvt.u32.u16 	%r9571, %rs25471;
	cvt.u32.u16 	%r9572, %rs25470;
	prmt.b32 	%r9573, %r9572, %r9571, 0x3340U;
	cvt.u32.u16 	%r9574, %rs25469;
	cvt.u32.u16 	%r9575, %rs25468;
	prmt.b32 	%r9576, %r9575, %r9574, 0x3340U;
	prmt.b32 	%r9577, %r9576, %r9573, 0x5410U;
	st.shared.v4.b32 	[_ZN6thrust24THRUST_300001_SM_1000_NS8cuda_cub4core6detail5shmemE+720], {%r9577, %r9570, %r9563, %r9556};
	st.shared.v2.u8 	[_ZN6thrust24THRUST_300001_SM_1000_NS8cuda_cub4core6detail5shmemE+736], {%rs25484, %rs25485};
	st.shared.u32 	[_ZN6thrust24THRUST_300001_SM_1000_NS8cuda_cub4core6detail5shmemE+740], %r33710;
	st.shared.f64 	[_ZN6thrust24THRUST_300001_SM_1000_NS8cuda_cub4core6detail5shmemE+744], %fd518;
	st.shared.u32 	[_ZN6thrust24THRUST_300001_SM_1000_NS8cuda_cub4core6detail5shmemE+752], %r9307;
	st.shared.v2.b32 	[_ZN6thrust24THRUST_300001_SM_1000_NS8cuda_cub4core6detail5shmemE+760], {%r9321, %r9314};
	st.shared.v4.b32 	[_ZN6thrust24THRUST_300001_SM_1000_NS8cuda_cub4core6detail5shmemE+768], {%r9335, %r9328, %r9349, %r9342};
	st.shared.v4.b32 	[_ZN6thrust24THRUST_300001_SM_1000_NS8cuda_cub4core6detail5shmemE+784], {%r9363, %r9356, %r9377, %r9370};
	st.shared.v2.b32 	[_ZN6thrust24THRUST_300001_SM_1000_NS8cuda_cub4core6detail5shmemE+800], {%r9391, %r9384};
	st.shared.v2.u8 	[_ZN6thrust24THRUST_300001_SM_1000_NS8cuda_cub4core6detail5shmemE+808], {%rs25334, %rs25335};
	st.shared.u32 	[_ZN6thrust24THRUST_300001_SM_1000_NS8cuda_cub4core6detail5shmemE+812], %r33699;
	st.shared.u64 	[_ZN6thrust24THRUST_300001_SM_1000_NS8cuda_cub4core6detail5shmemE+816], %rd3536;
$L__BB1_1337:
	setp.ne.s32 	%p188, %r2757, 0;
	@%p188 bra 	$L__BB1_1339;
	st.shared.u32 	[_ZN6thrust24THRUST_300001_SM_1000_NS8cuda_cub4core6detail5shmemE+584], %r33709;
	cvt.u32.u16 	%r9578, %rs25443;
	cvt.u32.u16 	%r9579, %rs25442;
	prmt.b32 	%r9580, %r9579, %r9578, 0x3340U;
	cvt.u32.u16 	%r9581, %rs25441;
	cvt.u32.u16 	%r9582, %rs25440;
	prmt.b32 	%r9583, %r9582, %r9581, 0x3340U;
	prmt.b32 	%r9584, %r9583, %r9580, 0x5410U;
	cvt.u32.u16 	%r9585, %rs25439;
	cvt.u32.u16 	%r9586, %rs25438;
	prmt.b32 	%r9587, %r9586, %r9585, 0x3340U;
	cvt.u32.u16 	%r9588, %rs25437;
	cvt.u32.u16 	%r9589, %rs25436;
	prmt.b32 	%r9590, %r9589, %r9588, 0x3340U;
	prmt.b32 	%r9591, %r9590, %r9587, 0x5410U;
	cvt.u32.u16 	%r9592, %rs25451;
	cvt.u32.u16 	%r9593, %rs25450;
	prmt.b32 	%r9594, %r9593, %r9592, 0x3340U;
	cvt.u32.u16 	%r9595, %rs25449;
	cvt.u32.u16 	%r9596, %rs25448;
	prmt.b32 	%r9597, %r9596, %r9595, 0x3340U;
	prmt.b32 	%r9598, %r9597, %r9594, 0x5410U;
	cvt.u32.u16 	%r9599, %rs25447;
	cvt.u32.u16 	%r9600, %rs25446;
	prmt.b32 	%r9601, %r9600, %r9599, 0x3340U;
	cvt.u32.u16 	%r9602, %rs25445;
	cvt.u32.u16 	%r9603, %rs25444;
	prmt.b32 	%r9604, %r9603, %r9602, 0x3340U;
	prmt.b32 	%r9605, %r9604, %r9601, 0x5410U;
	st.shared.v4.b32 	[_ZN6thrust24THRUST_300001_SM_1000_NS8cuda_cub4core6detail5shmemE+592], {%r9591, %r9584, %r9605, %r9598};
	cvt.u32.u16 	%r9606, %rs25459;
	cvt.u32.u16 	%r9607, %rs25458;
	prmt.b32 	%r9608, %r9607, %r9606, 0x3340U;
	cvt.u32.u16 	%r9609, %rs25457;
	cvt.u32.u16 	%r9610, %rs25456;
	prmt.b32 	%r9611, %r9610, %r9609, 0x3340U;
	prmt.b32 	%r9612, %r9611, %r9608, 0x5410U;
	cvt.u32.u16 	%r9613, %rs25455;
	cvt.u32.u16 	%r9614, %rs25454;
	prmt.b32 	%r9615, %r9614, %r9613, 0x3340U;
	cvt.u32.u16 	%r9616, %rs25453;
	cvt.u32.u16 	%r9617, %rs25452;
	prmt.b32 	%r9618, %r9617, %r9616, 0x3340U;
	prmt.b32 	%r9619, %r9618, %r9615, 0x5410U;
	cvt.u32.u16 	%r9620, %rs25467;
	cvt.u32.u16 	%r9621, %rs25466;
	prmt.b32 	%r9622, %r9621, %r9620, 0x3340U;
	cvt.u32.u16 	%r9623, %rs25465;
	cvt.u32.u16 	%r9624, %rs25464;
	prmt.b32 	%r9625, %r9624, %r9623, 0x3340U;
	prmt.b32 	%r9626, %r9625, %r9622, 0x5410U;
	cvt.u32.u16 	%r9627, %rs25463;
	cvt.u32.u16 	%r9628, %rs25462;
	prmt.b32 	%r9629, %r9628, %r9627, 0x3340U;
	cvt.u32.u16 	%r9630, %rs25461;
	cvt.u32.u16 	%r9631, %rs25460;
	prmt.b32 	%r9632, %r9631, %r9630, 0x3340U;
	prmt.b32 	%r9633, %r9632, %r9629, 0x5410U;
	st.shared.v4.b32 	[_ZN6thrust24THRUST_300001_SM_1000_NS8cuda_cub4core6detail5shmemE+608], {%r9619, %r9612, %r9633, %r9626};
	cvt.u32.u16 	%r9634, %rs25475;
	cvt.u32.u16 	%r9635, %rs25474;
	prmt.b32 	%r9636, %r9635, %r9634, 0x3340U;
	cvt.u32.u16 	%r9637, %rs25473;
	cvt.u32.u16 	%r9638, %rs25472;
	prmt.b32 	%r9639, %r9638, %r9637, 0x3340U;
	prmt.b32 	%r9640, %r9639, %r9636, 0x5410U;
	cvt.u32.u16 	%r9641, %rs25471;
	cvt.u32.u16 	%r9642, %rs25470;
	prmt.b32 	%r9643, %r9642, %r9641, 0x3340U;
	cvt.u32.u16 	%r9644, %rs25469;
	cvt.u32.u16 	%r9645, %rs25468;
	prmt.b32 	%r9646, %r9645, %r9644, 0x3340U;
	prmt.b32 	%r9647, %r9646, %r9643, 0x5410U;
	cvt.u32.u16 	%r9648, %rs25483;
	cvt.u32.u16 	%r9649, %rs25482;
	prmt.b32 	%r9650, %r9649, %r9648, 0x3340U;
	cvt.u32.u16 	%r9651, %rs25481;
	cvt.u32.u16 	%r9652, %rs25480;
	prmt.b32 	%r9653, %r9652, %r9651, 0x3340U;
	prmt.b32 	%r9654, %r9653, %r9650, 0x5410U;
	cvt.u32.u16 	%r9655, %rs25479;
	cvt.u32.u16 	%r9656, %rs25478;
	prmt.b32 	%r9657, %r9656, %r9655, 0x3340U;
	cvt.u32.u16 	%r9658, %rs25477;
	cvt.u32.u16 	%r9659, %rs25476;
	prmt.b32 	%r9660, %r9659, %r9658, 0x3340U;
	prmt.b32 	%r9661, %r9660, %r9657, 0x5410U;
	st.shared.v4.b32 	[_ZN6thrust24THRUST_300001_SM_1000_NS8cuda_cub4core6detail5shmemE+624], {%r9647, %r9640, %r9661, %r9654};
	st.shared.v2.u8 	[_ZN6thrust24THRUST_300001_SM_1000_NS8cuda_cub4core6detail5shmemE+640], {%rs25484, %rs25485};
	st.shared.u32 	[_ZN6thrust24THRUST_300001_SM_1000_NS8cuda_cub4core6detail5shmemE+644], %r33710;
	st.shared.f64 	[_ZN6thrust24THRUST_300001_SM_1000_NS8cuda_cub4core6detail5shmemE+648], %fd518;
	st.local.u32 	[%rd64], %r33709;
	st.local.v2.b32 	[%rd64+8], {%r9591, %r9584};
	st.local.v2.b32 	[%rd64+16], {%r9605, %r9598};
	st.local.v2.b32 	[%rd64+24], {%r9619, %r9612};
	st.local.v2.b32 	[%rd64+32], {%r9633, %r9626};
	st.local.v2.b32 	[%rd64+40], {%r9647, %r9640};
	st.local.v2.b32 	[%rd64+48], {%r9661, %r9654};
	st.local.v2.u8 	[%rd64+56], {%rs25484, %rs25485};
	st.local.u32 	[%rd64+60], %r33710;
	st.local.f64 	[%rd64+64], %fd518;
	mov.f64 	%fd542, %fd518;
	mov.u32 	%r33827, %r33710;
	mov.u16 	%rs26735, %rs25485;
	mov.u16 	%rs26736, %rs25484;
	mov.u16 	%rs26737, %rs25483;
	mov.u16 	%rs26738, %rs25482;
	mov.u16 	%rs26739, %rs25481;
	mov.u16 	%rs26740, %rs25480;
	mov.u16 	%rs26741, %rs25479;
	mov.u16 	%rs26742, %rs25478;
	mov.u16 	%rs26743, %rs25477;
	mov.u16 	%rs26744, %rs25476;
	mov.u16 	%rs26745, %rs25475;
	mov.u16 	%rs26746, %rs25474;
	mov.u16 	%rs26747, %rs25473;
	mov.u16 	%rs26748, %rs25472;
	mov.u16 	%rs26749, %rs25471;
	mov.u16 	%rs26750, %rs25470;
	mov.u16 	%rs26751, %rs25469;
	mov.u16 	%rs26752, %rs25468;
	mov.u16 	%rs26753, %rs25467;
	mov.u16 	%rs26754, %rs25466;
	mov.u16 	%rs26755, %rs25465;
	mov.u16 	%rs26756, %rs25464;
	mov.u16 	%rs26757, %rs25463;
	mov.u16 	%rs26758, %rs25462;
	mov.u16 	%rs26759, %rs25461;
	mov.u16 	%rs26760, %rs25460;
	mov.u16 	%rs26761, %rs25459;
	mov.u16 	%rs26762, %rs25458;
	mov.u16 	%rs26763, %rs25457;
	mov.u16 	%rs26764, %rs25456;
	mov.u16 	%rs26765, %rs25455;
	mov.u16 	%rs26766, %rs25454;
	mov.u16 	%rs26767, %rs25453;
	mov.u16 	%rs26768, %rs25452;
	mov.u16 	%rs26769, %rs25451;
	mov.u16 	%rs26770, %rs25450;
	mov.u16 	%rs26771, %rs25449;
	mov.u16 	%rs26772, %rs25448;
	mov.u16 	%rs26773, %rs25447;
	mov.u16 	%rs26774, %rs25446;
	mov.u16 	%rs26775, %rs25445;
	mov.u16 	%rs26776, %rs25444;
	mov.u16 	%rs26777, %rs25443;
	mov.u16 	%rs26778, %rs25442;
	mov.u16 	%rs26779, %rs25441;
	mov.u16 	%rs26780, %rs25440;
	mov.u16 	%rs26781, %rs25439;
	mov.u16 	%rs26782, %rs25438;
	mov.u16 	%rs26783, %rs25437;
	mov.u16 	%rs26784, %rs25436;
	mov.u32 	%r33828, %r33709;
$L__BB1_1339:
	mov.u32 	%r9662, %tid.x;
	setp.eq.s32 	%p189, %r9662, 0;
	bar.sync 	0;
	ld.shared.u32 	%r2589, [_ZN6thrust24THRUST_300001_SM_1000_NS8cuda_cub4core6detail5shmemE+584];
	ld.shared.v4.b32 	{%r9663, %r9664, %r9665, %r9666}, [_ZN6thrust24THRUST_300001_SM_1000_NS8cuda_cub4core6detail5shmemE+592];
	bfe.u32 	%r9667, %r9663, 0, 8;
	cvt.u16.u32 	%rs15888, %r9667;
	ld.shared.v4.b32 	{%r9668, %r9669, %r9670, %r9671}, [_ZN6thrust24THRUST_300001_SM_1000_NS8cuda_cub4core6detail5shmemE+608];
	ld.shared.v4.b32 	{%r9672, %r9673, %r9674, %r9675}, [_ZN6thrust24THRUST_300001_SM_1000_NS8cuda_cub4core6detail5shmemE+624];
	ld.shared.v2.u8 	{%rs16665, %rs16666}, [_ZN6thrust24THRUST_300001_SM_1000_NS8cuda_cub4core6detail5shmemE+640];
	ld.shared.u32 	%r2590, [_ZN6thrust24THRUST_300001_SM_1000_NS8cuda_cub4core6detail5shmemE+644];
	ld.shared.f64 	%fd283, [_ZN6thrust24THRUST_300001_SM_1000_NS8cuda_cub4core6detail5shmemE+648];
	st.local.u32 	[%rd61], %r2589;
	add.s64 	%rd251, %rd61, 8;
	st.local.v2.b32 	[%rd61+8], {%r9663, %r9664};
	st.local.v2.b32 	[%rd61+16], {%r9665, %r9666};
	st.local.v2.b32 	[%rd61+24], {%r9668, %r9669};
	st.local.v2.b32 	[%rd61+32], {%r9670, %r9671};
	st.local.v2.b32 	[%rd61+40], {%r9672, %r9673};
	st.local.v2.b32 	[%rd61+48], {%r9674, %r9675};
	st.local.v2.u8 	[%rd61+56], {%rs16665, %rs16666};
	st.local.u32 	[%rd61+60], %r2590;
	st.local.f64 	[%rd61+64], %fd283;
	@%p189 bra 	$L__BB1_1353;
	add.s32 	%r2591, %r33828, %r2589;
	setp.ne.s32 	%p190, %r33828, 0;
	@%p190 bra 	$L__BB1_1352;
	mov.b16 	%rs16667, 0;
	st.local.u8 	[%rd6], %rs16667;
	add.s32 	%r9677, %r33827, %r2590;
	st.local.u32 	[%rd6+52], %r9677;
	add.f64 	%fd317, %fd283, %fd542;
	st.local.f64 	[%rd6+56], %fd317;
	mov.b32 	%r33829, 0;
$L__BB1_1342:
	mov.u32 	%r2592, %r33829;
	cvt.u64.u32 	%rd1223, %r2592;
	add.s64 	%rd1224, %rd6, %rd1223;
	ld.local.u8 	%rs16668, [%rd1224];
	setp.ne.s16 	%p191, %rs16668, 0;
	add.s32 	%r33829, %r2592, 1;
	@%p191 bra 	$L__BB1_1342;
	and.b16  	%rs16669, %rs15888, 255;
	setp.eq.s16 	%p192, %rs16669, 0;
	mov.u32 	%r33831, %r2592;
	@%p192 bra 	$L__BB1_1346;
	mov.b32 	%r33830, 0;
$L__BB1_1345:
	add.s32 	%r9679, %r33830, %r2592;
	cvt.u64.u32 	%rd1225, %r9679;
	add.s64 	%rd1226, %rd61, %rd1225;
	ld.local.u8 	%rs16670, [%rd1226+8];
	add.s64 	%rd1227, %rd6, %rd1225;
	st.local.u8 	[%rd1227], %rs16670;
	add.s32 	%r2595, %r33830, 1;
	add.s32 	%r33831, %r2595, %r2592;
	cvt.u64.u32 	%rd1228, %r33830;
	add.s64 	%rd1229, %rd251, %rd1228;
	ld.local.u8 	%rs16671, [%rd1229+1];
	setp.ne.s16 	%p193, %rs16671, 0;
	mov.u32 	%r33830, %r2595;
	@%p193 bra 	$L__BB1_1345;
$L__BB1_1346:
	cvt.u64.u32 	%rd1230, %r33831;
	add.s64 	%rd1231, %rd6, %rd1230;
	mov.b16 	%rs16672, 0;
	st.local.u8 	[%rd1231+1], %rs16672;
	mov.b32 	%r33832, 0;
$L__BB1_1347:
	mov.u32 	%r2598, %r33832;
	cvt.u64.u32 	%rd1232, %r2598;
	add.s64 	%rd1233, %rd6, %rd1232;
	ld.local.u8 	%rs16673, [%rd1233];
	setp.ne.s16 	%p194, %rs16673, 0;
	add.s32 	%r33832, %r2598, 1;
	@%p194 bra 	$L__BB1_1347;
	and.b16  	%rs16674, %rs26784, 255;
	setp.eq.s16 	%p195, %rs16674, 0;
	mov.u32 	%r33834, %r2598;
	@%p195 bra 	$L__BB1_1351;
	mov.b32 	%r33833, 0;
$L__BB1_1350:
	add.s32 	%r9682, %r33833, %r2598;
	cvt.u64.u32 	%rd1234, %r9682;
	add.s64 	%rd1235, %rd64, %rd1234;
	ld.local.u8 	%rs16675, [%rd1235+8];
	add.s64 	%rd1236, %rd6, %rd1234;
	st.local.u8 	[%rd1236], %rs16675;
	add.s32 	%r2601, %r33833, 1;
	add.s32 	%r33834, %r2601, %r2598;
	cvt.u64.u32 	%rd1237, %r33833;
	add.s64 	%rd1238, %rd64, %rd1237;
	ld.local.u8 	%rs16676, [%rd1238+9];
	setp.ne.s16 	%p196, %rs16676, 0;
	mov.u32 	%r33833, %r2601;
	@%p196 bra 	$L__BB1_1350;
$L__BB1_1351:
	cvt.u64.u32 	%rd1239, %r33834;
	add.s64 	%rd1240, %rd6, %rd1239;
	mov.b16 	%rs16677, 0;
	st.local.u8 	[%rd1240+1], %rs16677;
	ld.local.v2.b32 	{%r9683, %r9684}, [%rd6];
	bfe.u32 	%r9685, %r9683, 0, 8;
	cvt.u16.u32 	%rs26784, %r9685;
	bfe.u32 	%r9686, %r9683, 8, 8;
	cvt.u16.u32 	%rs26783, %r9686;
	bfe.u32 	%r9687, %r9683, 16, 8;
	cvt.u16.u32 	%rs26782, %r9687;
	bfe.u32 	%r9688, %r9683, 24, 8;
	cvt.u16.u32 	%rs26781, %r9688;
	bfe.u32 	%r9689, %r9684, 0, 8;
	cvt.u16.u32 	%rs26780, %r9689;
	bfe.u32 	%r9690, %r9684, 8, 8;
	cvt.u16.u32 	%rs26779, %r9690;
	bfe.u32 	%r9691, %r9684, 16, 8;
	cvt.u16.u32 	%rs26778, %r9691;
	bfe.u32 	%r9692, %r9684, 24, 8;
	cvt.u16.u32 	%rs26777, %r9692;
	ld.local.v2.b32 	{%r9693, %r9694}, [%rd6+8];
	bfe.u32 	%r9695, %r9693, 0, 8;
	cvt.u16.u32 	%rs26776, %r9695;
	bfe.u32 	%r9696, %r9693, 8, 8;
	cvt.u16.u32 	%rs26775, %r9696;
	bfe.u32 	%r9697, %r9693, 16, 8;
	cvt.u16.u32 	%rs26774, %r9697;
	bfe.u32 	%r9698, %r9693, 24, 8;
	cvt.u16.u32 	%rs26773, %r9698;
	bfe.u32 	%r9699, %r9694, 0, 8;
	cvt.u16.u32 	%rs26772, %r9699;
	bfe.u32 	%r9700, %r9694, 8, 8;
	cvt.u16.u32 	%rs26771, %r9700;
	bfe.u32 	%r9701, %r9694, 16, 8;
	cvt.u16.u32 	%rs26770, %r9701;
	bfe.u32 	%r9702, %r9694, 24, 8;
	cvt.u16.u32 	%rs26769, %r9702;
	ld.local.v2.b32 	{%r9703, %r9704}, [%rd6+16];
	bfe.u32 	%r9705, %r9703, 0, 8;
	cvt.u16.u32 	%rs26768, %r9705;
	bfe.u32 	%r9706, %r9703, 8, 8;
	cvt.u16.u32 	%rs26767, %r9706;
	bfe.u32 	%r9707, %r9703, 16, 8;
	cvt.u16.u32 	%rs26766, %r9707;
	bfe.u32 	%r9708, %r9703, 24, 8;
	cvt.u16.u32 	%rs26765, %r9708;
	bfe.u32 	%r9709, %r9704, 0, 8;
	cvt.u16.u32 	%rs26764, %r9709;
	bfe.u32 	%r9710, %r9704, 8, 8;
	cvt.u16.u32 	%rs26763, %r9710;
	bfe.u32 	%r9711, %r9704, 16, 8;
	cvt.u16.u32 	%rs26762, %r9711;
	bfe.u32 	%r9712, %r9704, 24, 8;
	cvt.u16.u32 	%rs26761, %r9712;
	ld.local.v2.b32 	{%r9713, %r9714}, [%rd6+24];
	bfe.u32 	%r9715, %r9713, 0, 8;
	cvt.u16.u32 	%rs26760, %r9715;
	bfe.u32 	%r9716, %r9713, 8, 8;
	cvt.u16.u32 	%rs26759, %r9716;
	bfe.u32 	%r9717, %r9713, 16, 8;
	cvt.u16.u32 	%rs26758, %r9717;
	bfe.u32 	%r9718, %r9713, 24, 8;
	cvt.u16.u32 	%rs26757, %r9718;
	bfe.u32 	%r9719, %r9714, 0, 8;
	cvt.u16.u32 	%rs26756, %r9719;
	bfe.u32 	%r9720, %r9714, 8, 8;
	cvt.u16.u32 	%rs26755, %r9720;
	bfe.u32 	%r9721, %r9714, 16, 8;
	cvt.u16.u32 	%rs26754, %r9721;
	bfe.u32 	%r9722, %r9714, 24, 8;
	cvt.u16.u32 	%rs26753, %r9722;
	ld.local.v2.b32 	{%r9723, %r9724}, [%rd6+32];
	bfe.u32 	%r9725, %r9723, 0, 8;
	cvt.u16.u32 	%rs26752, %r9725;
	bfe.u32 	%r9726, %r9723, 8, 8;
	cvt.u16.u32 	%rs26751, %r9726;
	bfe.u32 	%r9727, %r9723, 16, 8;
	cvt.u16.u32 	%rs26750, %r9727;
	bfe.u32 	%r9728, %r9723, 24, 8;
	cvt.u16.u32 	%rs26749, %r9728;
	bfe.u32 	%r9729, %r9724, 0, 8;
	cvt.u16.u32 	%rs26748, %r9729;
	bfe.u32 	%r9730, %r9724, 8, 8;
	cvt.u16.u32 	%rs26747, %r9730;
	bfe.u32 	%r9731, %r9724, 16, 8;
	cvt.u16.u32 	%rs26746, %r9731;
	bfe.u32 	%r9732, %r9724, 24, 8;
	cvt.u16.u32 	%rs26745, %r9732;
	ld.local.v2.b32 	{%r9733, %r9734}, [%rd6+40];
	bfe.u32 	%r9735, %r9733, 0, 8;
	cvt.u16.u32 	%rs26744, %r9735;
	bfe.u32 	%r9736, %r9733, 8, 8;
	cvt.u16.u32 	%rs26743, %r9736;
	bfe.u32 	%r9737, %r9733, 16, 8;
	cvt.u16.u32 	%rs26742, %r9737;
	bfe.u32 	%r9738, %r9733, 24, 8;
	cvt.u16.u32 	%rs26741, %r9738;
	bfe.u32 	%r9739, %r9734, 0, 8;
	cvt.u16.u32 	%rs26740, %r9739;
	bfe.u32 	%r9740, %r9734, 8, 8;
	cvt.u16.u32 	%rs26739, %r9740;
	bfe.u32 	%r9741, %r9734, 16, 8;
	cvt.u16.u32 	%rs26738, %r9741;
	bfe.u32 	%r9742, %r9734, 24, 8;
	cvt.u16.u32 	%rs26737, %r9742;
	ld.local.v2.u8 	{%rs26736, %rs26735}, [%rd6+48];
	ld.local.u32 	%r33827, [%rd6+52];
	ld.local.f64 	%fd542, [%rd6+56];
$L__BB1_1352:
	st.local.u32 	[%rd64], %r2591;
	cvt.u32.u16 	%r9743, %rs26777;
	cvt.u32.u16 	%r9744, %rs26778;
	prmt.b32 	%r9745, %r9744, %r9743, 0x3340U;
	cvt.u32.u16 	%r9746, %rs26779;
	cvt.u32.u16 	%r9747, %rs26780;
	prmt.b32 	%r9748, %r9747, %r9746, 0x3340U;
	prmt.b32 	%r9749, %r9748, %r9745, 0x5410U;
	cvt.u32.u16 	%r9750, %rs26781;
	cvt.u32.u16 	%r9751, %rs26782;
	prmt.b32 	%r9752, %r9751, %r9750, 0x3340U;
	cvt.u32.u16 	%r9753, %rs26783;
	cvt.u32.u16 	%r9754, %rs26784;
	prmt.b32 	%r9755, %r9754, %r9753, 0x3340U;
	prmt.b32 	%r9756, %r9755, %r9752, 0x5410U;
	st.local.v2.b32 	[%rd64+8], {%r9756, %r9749};
	cvt.u32.u16 	%r9757, %rs26769;
	cvt.u32.u16 	%r9758, %rs26770;
	prmt.b32 	%r9759, %r9758, %r9757, 0x3340U;
	cvt.u32.u16 	%r9760, %rs26771;
	cvt.u32.u16 	%r9761, %rs26772;
	prmt.b32 	%r9762, %r9761, %r9760, 0x3340U;
	prmt.b32 	%r9763, %r9762, %r9759, 0x5410U;
	cvt.u32.u16 	%r9764, %rs26773;
	cvt.u32.u16 	%r9765, %rs26774;
	prmt.b32 	%r9766, %r9765, %r9764, 0x3340U;
	cvt.u32.u16 	%r9767, %rs26775;
	cvt.u32.u16 	%r9768, %rs26776;
	prmt.b32 	%r9769, %r9768, %r9767, 0x3340U;
	prmt.b32 	%r9770, %r9769, %r9766, 0x5410U;
	st.local.v2.b32 	[%rd64+16], {%r9770, %r9763};
	cvt.u32.u16 	%r9771, %rs26761;
	cvt.u32.u16 	%r9772, %rs26762;
	prmt.b32 	%r9773, %r9772, %r9771, 0x3340U;
	cvt.u32.u16 	%r9774, %rs26763;
	cvt.u32.u16 	%r9775, %rs26764;
	prmt.b32 	%r9776, %r9775, %r9774, 0x3340U;
	prmt.b32 	%r9777, %r9776, %r9773, 0x5410U;
	cvt.u32.u16 	%r9778, %rs26765;
	cvt.u32.u16 	%r9779, %rs26766;
	prmt.b32 	%r9780, %r9779, %r9778, 0x3340U;
	cvt.u32.u16 	%r9781, %rs26767;
	cvt.u32.u16 	%r9782, %rs26768;
	prmt.b32 	%r9783, %r9782, %r9781, 0x3340U;
	prmt.b32 	%r9784, %r9783, %r9780, 0x5410U;
	st.local.v2.b32 	[%rd64+24], {%r9784, %r9777};
	cvt.u32.u16 	%r9785, %rs26753;
	cvt.u32.u16 	%r9786, %rs26754;
	prmt.b32 	%r9787, %r9786, %r9785, 0x3340U;
	cvt.u32.u16 	%r9788, %rs26755;
	cvt.u32.u16 	%r9789, %rs26756;
	prmt.b32 	%r9790, %r9789, %r9788, 0x3340U;
	prmt.b32 	%r9791, %r9790, %r9787, 0x5410U;
	cvt.u32.u16 	%r9792, %rs26757;
	cvt.u32.u16 	%r9793, %rs26758;
	prmt.b32 	%r9794, %r9793, %r9792, 0x3340U;
	cvt.u32.u16 	%r9795, %rs26759;
	cvt.u32.u16 	%r9796, %rs26760;
	prmt.b32 	%r9797, %r9796, %r9795, 0x3340U;
	prmt.b32 	%r9798, %r9797, %r9794, 0x5410U;
	st.local.v2.b32 	[%rd64+32], {%r9798, %r9791};
	cvt.u32.u16 	%r9799, %rs26745;
	cvt.u32.u16 	%r9800, %rs26746;
	prmt.b32 	%r9801, %r9800, %r9799, 0x3340U;
	cvt.u32.u16 	%r9802, %rs26747;
	cvt.u32.u16 	%r9803, %rs26748;
	prmt.b32 	%r9804, %r9803, %r9802, 0x3340U;
	prmt.b32 	%r9805, %r9804, %r9801, 0x5410U;
	cvt.u32.u16 	%r9806, %rs26749;
	cvt.u32.u16 	%r9807, %rs26750;
	prmt.b32 	%r9808, %r9807, %r9806, 0x3340U;
	cvt.u32.u16 	%r9809, %rs26751;
	cvt.u32.u16 	%r9810, %rs26752;
	prmt.b32 	%r9811, %r9810, %r9809, 0x3340U;
	prmt.b32 	%r9812, %r9811, %r9808, 0x5410U;
	st.local.v2.b32 	[%rd64+40], {%r9812, %r9805};
	cvt.u32.u16 	%r9813, %rs26737;
	cvt.u32.u16 	%r9814, %rs26738;
	prmt.b32 	%r9815, %r9814, %r9813, 0x3340U;
	cvt.u32.u16 	%r9816, %rs26739;
	cvt.u32.u16 	%r9817, %rs26740;
	prmt.b32 	%r9818, %r9817, %r9816, 0x3340U;
	prmt.b32 	%r9819, %r9818, %r9815, 0x5410U;
	cvt.u32.u16 	%r9820, %rs26741;
	cvt.u32.u16 	%r9821, %rs26742;
	prmt.b32 	%r9822, %r9821, %r9820, 0x3340U;
	cvt.u32.u16 	%r9823, %rs26743;
	cvt.u32.u16 	%r9824, %rs26744;
	prmt.b32 	%r9825, %r9824, %r9823, 0x3340U;
	prmt.b32 	%r9826, %r9825, %r9822, 0x5410U;
	st.local.v2.b32 	[%rd64+48], {%r9826, %r9819};
	st.local.v2.u8 	[%rd64+56], {%rs26736, %rs26735};
	st.local.u32 	[%rd64+60], %r33827;
	st.local.f64 	[%rd64+64], %fd542;
	mov.u32 	%r33828, %r2591;
$L__BB1_1353:
	st.local.u32 	[%rd4], %r33828;
	add.s64 	%rd252, %rd4, 8;
	cvt.u32.u16 	%r9827, %rs26777;
	cvt.u32.u16 	%r9828, %rs26778;
	prmt.b32 	%r9829, %r9828, %r9827, 0x3340U;
	cvt.u32.u16 	%r9830, %rs26779;
	cvt.u32.u16 	%r9831, %rs26780;
	prmt.b32 	%r9832, %r9831, %r9830, 0x3340U;
	prmt.b32 	%r9833, %r9832, %r9829, 0x5410U;
	cvt.u32.u16 	%r9834, %rs26781;
	cvt.u32.u16 	%r9835, %rs26782;
	prmt.b32 	%r9836, %r9835, %r9834, 0x3340U;
	cvt.u32.u16 	%r9837, %rs26783;
	cvt.u32.u16 	%r9838, %rs26784;
	prmt.b32 	%r9839, %r9838, %r9837, 0x3340U;
	prmt.b32 	%r9840, %r9839, %r9836, 0x5410U;
	st.local.v2.b32 	[%rd4+8], {%r9840, %r9833};
	cvt.u32.u16 	%r9841, %rs26769;
	cvt.u32.u16 	%r9842, %rs26770;
	prmt.b32 	%r9843, %r9842, %r9841, 0x3340U;
	cvt.u32.u16 	%r9844, %rs26771;
	cvt.u32.u16 	%r9845, %rs26772;
	prmt.b32 	%r9846, %r9845, %r9844, 0x3340U;
	prmt.b32 	%r9847, %r9846, %r9843, 0x5410U;
	cvt.u32.u16 	%r9848, %rs26773;
	cvt.u32.u16 	%r9849, %rs26774;
	prmt.b32 	%r9850, %r9849, %r9848, 0x3340U;
	cvt.u32.u16 	%r9851, %rs26775;
	cvt.u32.u16 	%r9852, %rs26776;
	prmt.b32 	%r9853, %r9852, %r9851, 0x3340U;
	prmt.b32 	%r9854, %r9853, %r9850, 0x5410U;
	st.local.v2.b32 	[%rd4+16], {%r9854, %r9847};
	cvt.u32.u16 	%r9855, %rs26761;
	cvt.u32.u16 	%r9856, %rs26762;
	prmt.b32 	%r9857, %r9856, %r9855, 0x3340U;
	cvt.u32.u16 	%r9858, %rs26763;
	cvt.u32.u16 	%r9859, %rs26764;
	prmt.b32 	%r9860, %r9859, %r9858, 0x3340U;
	prmt.b32 	%r9861, %r9860, %r9857, 0x5410U;
	cvt.u32.u16 	%r9862, %rs26765;
	cvt.u32.u16 	%r9863, %rs26766;
	prmt.b32 	%r9864, %r9863, %r9862, 0x3340U;
	cvt.u32.u16 	%r9865, %rs26767;
	cvt.u32.u16 	%r9866, %rs26768;
	prmt.b32 	%r9867, %r9866, %r9865, 0x3340U;
	prmt.b32 	%r9868, %r9867, %r9864, 0x5410U;
	st.local.v2.b32 	[%rd4+24], {%r9868, %r9861};
	cvt.u32.u16 	%r9869, %rs26753;
	cvt.u32.u16 	%r9870, %rs26754;
	prmt.b32 	%r9871, %r9870, %r9869, 0x3340U;
	cvt.u32.u16 	%r9872, %rs26755;
	cvt.u32.u16 	%r9873, %rs26756;
	prmt.b32 	%r9874, %r9873, %r9872, 0x3340U;
	prmt.b32 	%r9875, %r9874, %r9871, 0x5410U;
	cvt.u32.u16 	%r9876, %rs26757;
	cvt.u32.u16 	%r9877, %rs26758;
	prmt.b32 	%r9878, %r9877, %r9876, 0x3340U;
	cvt.u32.u16 	%r9879, %rs26759;
	cvt.u32.u16 	%r9880, %rs26760;
	prmt.b32 	%r9881, %r9880, %r9879, 0x3340U;
	prmt.b32 	%r9882, %r9881, %r9878, 0x5410U;
	st.local.v2.b32 	[%rd4+32], {%r9882, %r9875};
	cvt.u32.u16 	%r9883, %rs26745;
	cvt.u32.u16 	%r9884, %rs26746;
	prmt.b32 	%r9885, %r9884, %r9883, 0x3340U;
	cvt.u32.u16 	%r9886, %rs26747;
	cvt.u32.u16 	%r9887, %rs26748;
	prmt.b32 	%r9888, %r9887, %r9886, 0x3340U;
	prmt.b32 	%r9889, %r9888, %r9885, 0x5410U;
	cvt.u32.u16 	%r9890, %rs26749;
	cvt.u32.u16 	%r9891, %rs26750;
	prmt.b32 	%r9892, %r9891, %r9890, 0x3340U;
	cvt.u32.u16 	%r9893, %rs26751;
	cvt.u32.u16 	%r9894, %rs26752;
	prmt.b32 	%r9895, %r9894, %r9893, 0x3340U;
	prmt.b32 	%r9896, %r9895, %r9892, 0x5410U;
	st.local.v2.b32 	[%rd4+40], {%r9896, %r9889};
	cvt.u32.u16 	%r9897, %rs26737;
	cvt.u32.u16 	%r9898, %rs26738;
	prmt.b32 	%r9899, %r9898, %r9897, 0x3340U;
	cvt.u32.u16 	%r9900, %rs26739;
	cvt.u32.u16 	%r9901, %rs26740;
	prmt.b32 	%r9902, %r9901, %r9900, 0x3340U;
	prmt.b32 	%r9903, %r9902, %r9899, 0x5410U;
	cvt.u32.u16 	%r9904, %rs26741;
	cvt.u32.u16 	%r9905, %rs26742;
	prmt.b32 	%r9906, %r9905, %r9904, 0x3340U;
	cvt.u32.u16 	%r9907, %rs26743;
	cvt.u32.u16 	%r9908, %rs26744;
	prmt.b32 	%r9909, %r9908, %r9907, 0x3340U;
	prmt.b32 	%r9910, %r9909, %r9906, 0x5410U;
	st.local.v2.b32 	[%rd4+48], {%r9910, %r9903};
	st.local.v2.u8 	[%rd4+56], {%rs26736, %rs26735};
	st.local.u32 	[%rd4+60], %r33827;
	st.local.f64 	[%rd4+64], %fd542;
	selp.u32 	%r9911, 1, 0, %p2;
	st.local.u32 	[%rd5], %r9911;
	add.s64 	%rd253, %rd5, 8;
	st.local.v2.b32 	[%rd5+8], {%r1853, %r1854};
	st.local.v2.b32 	[%rd5+16], {%r1855, %r1856};
	st.local.v2.b32 	[%rd5+24], {%r1857, %r1858};
	st.local.v2.b32 	[%rd5+32], {%r1859, %r1860};
	st.local.v2.b32 	[%rd5+40], {%r1861, %r1862};
	st.local.v2.b32 	[%rd5+48], {%r1863, %r1864};
	st.local.v2.u8 	[%rd5+56], {%rs26933, %rs26934};
	st.local.u32 	[%rd5+60], %r33844;
	st.local.f64 	[%rd5+64], %fd545;
	@%p2 bra 	$L__BB1_1365;
	mov.b16 	%rs16678, 0;
	st.local.u8 	[%rd3], %rs16678;
	add.s32 	%r9913, %r33844, %r33827;
	st.local.u32 	[%rd3+52], %r9913;
	add.f64 	%fd318, %fd542, %fd545;
	st.local.f64 	[%rd3+56], %fd318;
	mov.b32 	%r33838, 0;
$L__BB1_1355:
	mov.u32 	%r2608, %r33838;
	cvt.u64.u32 	%rd1241, %r2608;
	add.s64 	%rd1242, %rd3, %rd1241;
	ld.local.u8 	%rs16679, [%rd1242];
	setp.ne.s16 	%p197, %rs16679, 0;
	add.s32 	%r33838, %r2608, 1;
	@%p197 bra 	$L__BB1_1355;
	and.b16  	%rs16680, %rs26784, 255;
	setp.eq.s16 	%p198, %rs16680, 0;
	mov.u32 	%r33840, %r2608;
	@%p198 bra 	$L__BB1_1359;
	mov.b32 	%r33839, 0;
$L__BB1_1358:
	add.s32 	%r9915, %r33839, %r2608;
	cvt.u64.u32 	%rd1243, %r9915;
	add.s64 	%rd1244, %rd4, %rd1243;
	ld.local.u8 	%rs16681, [%rd1244+8];
	add.s64 	%rd1245, %rd3, %rd1243;
	st.local.u8 	[%rd1245], %rs16681;
	add.s32 	%r2611, %r33839, 1;
	add.s32 	%r33840, %r2611, %r2608;
	cvt.u64.u32 	%rd1246, %r33839;
	add.s64 	%rd1247, %rd252, %rd1246;
	ld.local.u8 	%rs16682, [%rd1247+1];
	setp.ne.s16 	%p199, %rs16682, 0;
	mov.u32 	%r33839, %r2611;
	@%p199 bra 	$L__BB1_1358;
$L__BB1_1359:
	cvt.u64.u32 	%rd1248, %r33840;
	add.s64 	%rd1249, %rd3, %rd1248;
	mov.b16 	%rs16683, 0;
	st.local.u8 	[%rd1249+1], %rs16683;
	mov.b32 	%r33841, 0;
$L__BB1_1360:
	mov.u32 	%r2614, %r33841;
	cvt.u64.u32 	%rd1250, %r2614;
	add.s64 	%rd1251, %rd3, %rd1250;
	ld.local.u8 	%rs16684, [%rd1251];
	setp.ne.s16 	%p200, %rs16684, 0;
	add.s32 	%r33841, %r2614, 1;
	@%p200 bra 	$L__BB1_1360;
	and.b16  	%rs16685, %rs26885, 255;
	setp.eq.s16 	%p201, %rs16685, 0;
	mov.u32 	%r33843, %r2614;
	@%p201 bra 	$L__BB1_1364;
	mov.b32 	%r33842, 0;
$L__BB1_1363:
	add.s32 	%r9918, %r33842, %r2614;
	cvt.u64.u32 	%rd1252, %r9918;
	add.s64 	%rd1253, %rd5, %rd1252;
	ld.local.u8 	%rs16686, [%rd1253+8];
	add.s64 	%rd1254, %rd3, %rd1252;
	st.local.u8 	[%rd1254], %rs16686;
	add.s32 	%r2617, %r33842, 1;
	add.s32 	%r33843, %r2617, %r2614;
	cvt.u64.u32 	%rd1255, %r33842;
	add.s64 	%rd1256, %rd253, %rd1255;
	ld.local.u8 	%rs16687, [%rd1256+1];
	setp.ne.s16 	%p202, %rs16687, 0;
	mov.u32 	%r33842, %r2617;
	@%p202 bra 	$L__BB1_1363;
$L__BB1_1364:
	cvt.u64.u32 	%rd1257, %r33843;
	add.s64 	%rd1258, %rd3, %rd1257;
	mov.b16 	%rs16688, 0;
	st.local.u8 	[%rd1258+1], %rs16688;
	ld.local.v2.b32 	{%r9919, %r9920}, [%rd3];
	bfe.u32 	%r9921, %r9919, 0, 8;
	cvt.u16.u32 	%rs26885, %r9921;
	bfe.u32 	%r9922, %r9919, 8, 8;
	cvt.u16.u32 	%rs26886, %r9922;
	bfe.u32 	%r9923, %r9919, 16, 8;
	cvt.u16.u32 	%rs26887, %r9923;
	bfe.u32 	%r9924, %r9919, 24, 8;
	cvt.u16.u32 	%rs26888, %r9924;
	bfe.u32 	%r9925, %r9920, 0, 8;
	cvt.u16.u32 	%rs26889, %r9925;
	bfe.u32 	%r9926, %r9920, 8, 8;
	cvt.u16.u32 	%rs26890, %r9926;
	bfe.u32 	%r9927, %r9920, 16, 8;
	cvt.u16.u32 	%rs26891, %r9927;
	bfe.u32 	%r9928, %r9920, 24, 8;
	cvt.u16.u32 	%rs26892, %r9928;
	ld.local.v2.b32 	{%r9929, %r9930}, [%rd3+8];
	bfe.u32 	%r9931, %r9929, 0, 8;
	cvt.u16.u32 	%rs26893, %r9931;
	bfe.u32 	%r9932, %r9929, 8, 8;
	cvt.u16.u32 	%rs26894, %r9932;
	bfe.u32 	%r9933, %r9929, 16, 8;
	cvt.u16.u32 	%rs26895, %r9933;
	bfe.u32 	%r9934, %r9929, 24, 8;
	cvt.u16.u32 	%rs26896, %r9934;
	bfe.u32 	%r9935, %r9930, 0, 8;
	cvt.u16.u32 	%rs26897, %r9935;
	bfe.u32 	%r9936, %r9930, 8, 8;
	cvt.u16.u32 	%rs26898, %r9936;
	bfe.u32 	%r9937, %r9930, 16, 8;
	cvt.u16.u32 	%rs26899, %r9937;
	bfe.u32 	%r9938, %r9930, 24, 8;
	cvt.u16.u32 	%rs26900, %r9938;
	ld.local.v2.b32 	{%r9939, %r9940}, [%rd3+16];
	bfe.u32 	%r9941, %r9939, 0, 8;
	cvt.u16.u32 	%rs26901, %r9941;
	bfe.u32 	%r9942, %r9939, 8, 8;
	cvt.u16.u32 	%rs26902, %r9942;
	bfe.u32 	%r9943, %r9939, 16, 8;
	cvt.u16.u32 	%rs26903, %r9943;
	bfe.u32 	%r9944, %r9939, 24, 8;
	cvt.u16.u32 	%rs26904, %r9944;
	bfe.u32 	%r9945, %r9940, 0, 8;
	cvt.u16.u32 	%rs26905, %r9945;
	bfe.u32 	%r9946, %r9940, 8, 8;
	cvt.u16.u32 	%rs26906, %r9946;
	bfe.u32 	%r9947, %r9940, 16, 8;
	cvt.u16.u32 	%rs26907, %r9947;
	bfe.u32 	%r9948, %r9940, 24, 8;
	cvt.u16.u32 	%rs26908, %r9948;
	ld.local.v2.b32 	{%r9949, %r9950}, [%rd3+24];
	bfe.u32 	%r9951, %r9949, 0, 8;
	cvt.u16.u32 	%rs26909, %r9951;
	bfe.u32 	%r9952, %r9949, 8, 8;
	cvt.u16.u32 	%rs26910, %r9952;
	bfe.u32 	%r9953, %r9949, 16, 8;
	cvt.u16.u32 	%rs26911, %r9953;
	bfe.u32 	%r9954, %r9949, 24, 8;
	cvt.u16.u32 	%rs26912, %r9954;
	bfe.u32 	%r9955, %r9950, 0, 8;
	cvt.u16.u32 	%rs26913, %r9955;
	bfe.u32 	%r9956, %r9950, 8, 8;
	cvt.u16.u32 	%rs26914, %r9956;
	bfe.u32 	%r9957, %r9950, 16, 8;
	cvt.u16.u32 	%rs26915, %r9957;
	bfe.u32 	%r9958, %r9950, 24, 8;
	cvt.u16.u32 	%rs26916, %r9958;
	ld.local.v2.b32 	{%r9959, %r9960}, [%rd3+32];
	bfe.u32 	%r9961, %r9959, 0, 8;
	cvt.u16.u32 	%rs26917, %r9961;
	bfe.u32 	%r9962, %r9959, 8, 8;
	cvt.u16.u32 	%rs26918, %r9962;
	bfe.u32 	%r9963, %r9959, 16, 8;
	cvt.u16.u32 	%rs26919, %r9963;
	bfe.u32 	%r9964, %r9959, 24, 8;
	cvt.u16.u32 	%rs26920, %r9964;
	bfe.u32 	%r9965, %r9960, 0, 8;
	cvt.u16.u32 	%rs26921, %r9965;
	bfe.u32 	%r9966, %r9960, 8, 8;
	cvt.u16.u32 	%rs26922, %r9966;
	bfe.u32 	%r9967, %r9960, 16, 8;
	cvt.u16.u32 	%rs26923, %r9967;
	bfe.u32 	%r9968, %r9960, 24, 8;
	cvt.u16.u32 	%rs26924, %r9968;
	ld.local.v2.b32 	{%r9969, %r9970}, [%rd3+40];
	bfe.u32 	%r9971, %r9969, 0, 8;
	cvt.u16.u32 	%rs26925, %r9971;
	bfe.u32 	%r9972, %r9969, 8, 8;
	cvt.u16.u32 	%rs26926, %r9972;
	bfe.u32 	%r9973, %r9969, 16, 8;
	cvt.u16.u32 	%rs26927, %r9973;
	bfe.u32 	%r9974, %r9969, 24, 8;
	cvt.u16.u32 	%rs26928, %r9974;
	bfe.u32 	%r9975, %r9970, 0, 8;
	cvt.u16.u32 	%rs26929, %r9975;
	bfe.u32 	%r9976, %r9970, 8, 8;
	cvt.u16.u32 	%rs26930, %r9976;
	bfe.u32 	%r9977, %r9970, 16, 8;
	cvt.u16.u32 	%rs26931, %r9977;
	bfe.u32 	%r9978, %r9970, 24, 8;
	cvt.u16.u32 	%rs26932, %r9978;
	ld.local.v2.u8 	{%rs26933, %rs26934}, [%rd3+48];
	ld.local.u32 	%r33844, [%rd3+52];
	ld.local.f64 	%fd545, [%rd3+56];
$L__BB1_1365:
	add.s32 	%r2622, %r33828, %r9911;
	st.local.u32 	[%rd5], %r2622;
	cvt.u32.u16 	%r9980, %rs26892;
	cvt.u32.u16 	%r9981, %rs26891;
	prmt.b32 	%r9982, %r9981, %r9980, 0x3340U;
	cvt.u32.u16 	%r9983, %rs26890;
	cvt.u32.u16 	%r9984, %rs26889;
	prmt.b32 	%r9985, %r9984, %r9983, 0x3340U;
	prmt.b32 	%r2624, %r9985, %r9982, 0x5410U;
	cvt.u32.u16 	%r9986, %rs26888;
	cvt.u32.u16 	%r9987, %rs26887;
	prmt.b32 	%r9988, %r9987, %r9986, 0x3340U;
	cvt.u32.u16 	%r9989, %rs26886;
	cvt.u32.u16 	%r9990, %rs26885;
	prmt.b32 	%r9991, %r9990, %r9989, 0x3340U;
	prmt.b32 	%r2623, %r9991, %r9988, 0x5410U;
	st.local.v2.b32 	[%rd5+8], {%r2623, %r2624};
	cvt.u32.u16 	%r9992, %rs26896;
	cvt.u32.u16 	%r9993, %rs26895;
	prmt.b32 	%r9994, %r9993, %r9992, 0x3340U;
	cvt.u32.u16 	%r9995, %rs26894;
	cvt.u32.u16 	%r9996, %rs26893;
	prmt.b32 	%r9997, %r9996, %r9995, 0x3340U;
	prmt.b32 	%r2625, %r9997, %r9994, 0x5410U;
	cvt.u32.u16 	%r9998, %rs26900;
	cvt.u32.u16 	%r9999, %rs26899;
	prmt.b32 	%r10000, %r9999, %r9998, 0x3340U;
	cvt.u32.u16 	%r10001, %rs26898;
	cvt.u32.u16 	%r10002, %rs26897;
	prmt.b32 	%r10003, %r10002, %r10001, 0x3340U;
	prmt.b32 	%r2628, %r10003, %r10000, 0x5410U;
	st.local.v2.b32 	[%rd5+16], {%r2625, %r2628};
	cvt.u32.u16 	%r10004, %rs26901;
	prmt.b32 	%r10005, %r10004, %r10006, 0x3340U;
	prmt.b32 	%r10007, %r10008, %r10009, 0x3340U;
	prmt.b32 	%r2629, %r10005, %r10007, 0x5410U;
	cvt.u32.u16 	%r10010, %rs26902;
	bfi.b32 	%r10011, %r10010, %r2629, 8, 8;
	cvt.u32.u16 	%r10012, %rs26903;
	bfi.b32 	%r10013, %r10012, %r10011, 16, 8;
	cvt.u32.u16 	%r10014, %rs26904;
	bfi.b32 	%r2631, %r10014, %r10013, 24, 8;
	cvt.u32.u16 	%r10015, %rs26908;
	cvt.u32.u16 	%r10016, %rs26907;
	prmt.b32 	%r10017, %r10016, %r10015, 0x3340U;
	cvt.u32.u16 	%r10018, %rs26906;
	cvt.u32.u16 	%r10019, %rs26905;
	prmt.b32 	%r10020, %r10019, %r10018, 0x3340U;
	prmt.b32 	%r2632, %r10020, %r10017, 0x5410U;
	prmt.b32 	%r10021, %r10012, %r10014, 0x3340U;
	prmt.b32 	%r10022, %r10004, %r10010, 0x3340U;
	prmt.b32 	%r10023, %r10022, %r10021, 0x5410U;
	st.local.v2.b32 	[%rd5+24], {%r10023, %r2632};
	cvt.u32.u16 	%r10024, %rs26916;
	cvt.u32.u16 	%r10025, %rs26915;
	prmt.b32 	%r10026, %r10025, %r10024, 0x3340U;
	cvt.u32.u16 	%r10027, %rs26914;
	cvt.u32.u16 	%r10028, %rs26913;
	prmt.b32 	%r10029, %r10028, %r10027, 0x3340U;
	prmt.b32 	%r2634, %r10029, %r10026, 0x5410U;
	cvt.u32.u16 	%r10030, %rs26912;
	cvt.u32.u16 	%r10031, %rs26911;
	prmt.b32 	%r10032, %r10031, %r10030, 0x3340U;
	cvt.u32.u16 	%r10033, %rs26910;
	cvt.u32.u16 	%r10034, %rs26909;
	prmt.b32 	%r10035, %r10034, %r10033, 0x3340U;
	prmt.b32 	%r2633, %r10035, %r10032, 0x5410U;
	st.local.v2.b32 	[%rd5+32], {%r2633, %r2634};
	cvt.u32.u16 	%r10036, %rs26917;
	prmt.b32 	%r10037, %r10036, %r10038, 0x3340U;
	prmt.b32 	%r2635, %r10037, %r10007, 0x5410U;
	cvt.u32.u16 	%r10039, %rs26924;
	cvt.u32.u16 	%r10040, %rs26923;
	prmt.b32 	%r10041, %r10040, %r10039, 0x3340U;
	cvt.u32.u16 	%r10042, %rs26922;
	cvt.u32.u16 	%r10043, %rs26921;
	prmt.b32 	%r10044, %r10043, %r10042, 0x3340U;
	prmt.b32 	%r10045, %r10044, %r10041, 0x5410U;
	cvt.u32.u16 	%r10046, %rs26920;
	cvt.u32.u16 	%r10047, %rs26919;
	prmt.b32 	%r10048, %r10047, %r10046, 0x3340U;
	cvt.u32.u16 	%r10049, %rs26918;
	prmt.b32 	%r10050, %r10036, %r10049, 0x3340U;
	prmt.b32 	%r10051, %r10050, %r10048, 0x5410U;
	st.local.v2.b32 	[%rd5+40], {%r10051, %r10045};
	cvt.u32.u16 	%r10052, %rs26925;
	prmt.b32 	%r10053, %r10052, %r10054, 0x3340U;
	prmt.b32 	%r2637, %r10053, %r10007, 0x5410U;
	cvt.u32.u16 	%r10055, %rs26926;
	bfi.b32 	%r10056, %r10055, %r2637, 8, 8;
	cvt.u32.u16 	%r10057, %rs26927;
	bfi.b32 	%r2639, %r10057, %r10056, 16, 8;
	cvt.u32.u16 	%r10058, %rs26932;
	cvt.u32.u16 	%r10059, %rs26931;
	prmt.b32 	%r10060, %r10059, %r10058, 0x3340U;
	cvt.u32.u16 	%r10061, %rs26930;
	cvt.u32.u16 	%r10062, %rs26929;
	prmt.b32 	%r10063, %r10062, %r10061, 0x3340U;
	prmt.b32 	%r10064, %r10063, %r10060, 0x5410U;
	cvt.u32.u16 	%r10065, %rs26928;
	prmt.b32 	%r10066, %r10057, %r10065, 0x3340U;
	prmt.b32 	%r10067, %r10052, %r10055, 0x3340U;
	prmt.b32 	%r10068, %r10067, %r10066, 0x5410U;
	st.local.v2.b32 	[%rd5+48], {%r10068, %r10064};
	mov.b32 	%r2642, {%rs26933, %rs26934};
	st.local.v2.u8 	[%rd5+56], {%rs26933, %rs26934};
	st.local.u32 	[%rd5+60], %r33844;
	st.local.f64 	[%rd5+64], %fd545;
	st.local.u32 	[%rd65], %r33828;
	prmt.b32 	%r10070, %r9838, %r10071, 0x3340U;
	prmt.b32 	%r2643, %r10070, %r10007, 0x5410U;
	bfi.b32 	%r2645, %r9837, %r2643, 8, 8;
	bfi.b32 	%r2647, %r9835, %r2645, 16, 8;
	bfi.b32 	%r2657, %r9834, %r2647, 24, 8;
	prmt.b32 	%r10076, %r9831, %r10077, 0x3340U;
	prmt.b32 	%r2652, %r10076, %r10007, 0x5410U;
	bfi.b32 	%r2654, %r9830, %r2652, 8, 8;
	bfi.b32 	%r2656, %r9828, %r2654, 16, 8;
	bfi.b32 	%r2658, %r9827, %r2656, 24, 8;
	st.local.v2.b32 	[%rd65+8], {%r9840, %r9833};
	st.local.v4.b32 	[%rd65+16], {%r9854, %r9847, %r9868, %r9861};
	st.local.v4.b32 	[%rd65+32], {%r9882, %r9875, %r9896, %r9889};
	prmt.b32 	%r10144, %r9908, %r10145, 0x3340U;
	prmt.b32 	%r2659, %r10144, %r10007, 0x5410U;
	bfi.b32 	%r2661, %r9907, %r2659, 8, 8;
	bfi.b32 	%r2663, %r9905, %r2661, 16, 8;
	bfi.b32 	%r2673, %r9904, %r2663, 24, 8;
	prmt.b32 	%r10150, %r9901, %r10151, 0x3340U;
	prmt.b32 	%r2668, %r10150, %r10007, 0x5410U;
	bfi.b32 	%r2670, %r9900, %r2668, 8, 8;
	bfi.b32 	%r2672, %r9898, %r2670, 16, 8;
	bfi.b32 	%r2674, %r9897, %r2672, 24, 8;
	st.local.v2.b32 	[%rd65+48], {%r9910, %r9903};
	mov.b32 	%r2676, {%rs26736, %rs26735};
	st.local.v2.u8 	[%rd65+56], {%rs26736, %rs26735};
	st.local.u32 	[%rd65+60], %r33827;
	st.local.f64 	[%rd65+64], %fd542;
	st.local.u32 	[%rd2], %r2622;
	add.s64 	%rd254, %rd2, 8;
	st.local.v2.b32 	[%rd2+8], {%r2623, %r2624};
	st.local.v2.b32 	[%rd2+16], {%r2625, %r2628};
	st.local.v2.b32 	[%rd2+24], {%r10023, %r2632};
	st.local.v2.b32 	[%rd2+32], {%r2633, %r2634};
	st.local.v2.b32 	[%rd2+40], {%r10051, %r10045};
	st.local.v2.b32 	[%rd2+48], {%r10068, %r10064};
	st.local.v2.u8 	[%rd2+56], {%rs26933, %rs26934};
	st.local.u32 	[%rd2+60], %r33844;
	st.local.f64 	[%rd2+64], %fd545;
	@%p3 bra 	$L__BB1_1377;
	mov.b16 	%rs16691, 0;
	st.local.u8 	[%rd1], %rs16691;
	add.s32 	%r10162, %r33851, %r33844;
	st.local.u32 	[%rd1+52], %r10162;
	add.f64 	%fd319, %fd545, %fd546;
	st.local.f64 	[%rd1+56], %fd319;
	mov.b32 	%r33845, 0;
$L__BB1_1367:
	mov.u32 	%r2677, %r33845;
	cvt.u64.u32 	%rd1259, %r2677;
	add.s64 	%rd1260, %rd1, %rd1259;
	ld.local.u8 	%rs16692, [%rd1260];
	setp.ne.s16 	%p203, %rs16692, 0;
	add.s32 	%r33845, %r2677, 1;
	@%p203 bra 	$L__BB1_1367;
	and.b16  	%rs16693, %rs26885, 255;
	setp.eq.s16 	%p204, %rs16693, 0;
	mov.u32 	%r33847, %r2677;
	@%p204 bra 	$L__BB1_1371;
	mov.b32 	%r33846, 0;
$L__BB1_1370:
	add.s32 	%r10164, %r33846, %r2677;
	cvt.u64.u32 	%rd1261, %r10164;
	add.s64 	%rd1262, %rd2, %rd1261;
	ld.local.u8 	%rs16694, [%rd1262+8];
	add.s64 	%rd1263, %rd1, %rd1261;
	st.local.u8 	[%rd1263], %rs16694;
	add.s32 	%r2680, %r33846, 1;
	add.s32 	%r33847, %r2680, %r2677;
	cvt.u64.u32 	%rd1264, %r33846;
	add.s64 	%rd1265, %rd254, %rd1264;
	ld.local.u8 	%rs16695, [%rd1265+1];
	setp.ne.s16 	%p205, %rs16695, 0;
	mov.u32 	%r33846, %r2680;
	@%p205 bra 	$L__BB1_1370;
$L__BB1_1371:
	cvt.u64.u32 	%rd1266, %r33847;
	add.s64 	%rd1267, %rd1, %rd1266;
	mov.b16 	%rs16696, 0;
	st.local.u8 	[%rd1267+1], %rs16696;
	mov.b32 	%r33848, 0;
$L__BB1_1372:
	mov.u32 	%r2683, %r33848;
	cvt.u64.u32 	%rd1268, %r2683;
	add.s64 	%rd1269, %rd1, %rd1268;
	ld.local.u8 	%rs16697, [%rd1269];
	setp.ne.s16 	%p206, %rs16697, 0;
	add.s32 	%r33848, %r2683, 1;
	@%p206 bra 	$L__BB1_1372;
	and.b16  	%rs16698, %rs26935, 255;
	setp.eq.s16 	%p207, %rs16698, 0;
	mov.u32 	%r33850, %r2683;
	@%p207 bra 	$L__BB1_1376;
	mov.b32 	%r33849, 0;
$L__BB1_1375:
	add.s32 	%r10167, %r33849, %r2683;
	cvt.u64.u32 	%rd1270, %r10167;
	add.s64 	%rd1271, %rd65, %rd1270;
	ld.local.u8 	%rs16699, [%rd1271+80];
	add.s64 	%rd1272, %rd1, %rd1270;
	st.local.u8 	[%rd1272], %rs16699;
	add.s32 	%r2686, %r33849, 1;
	add.s32 	%r33850, %r2686, %r2683;
	cvt.u64.u32 	%rd1273, %r33849;
	add.s64 	%rd1274, %rd65, %rd1273;
	ld.local.u8 	%rs16700, [%rd1274+81];
	setp.ne.s16 	%p208, %rs16700, 0;
	mov.u32 	%r33849, %r2686;
	@%p208 bra 	$L__BB1_1375;
$L__BB1_1376:
	cvt.u64.u32 	%rd1275, %r33850;
	add.s64 	%rd1276, %rd1, %rd1275;
	mov.b16 	%rs16701, 0;
	st.local.u8 	[%rd1276+1], %rs16701;
	ld.local.v2.b32 	{%r10168, %r10169}, [%rd1];
	bfe.u32 	%r10170, %r10168, 0, 8;
	cvt.u16.u32 	%rs26935, %r10170;
	bfe.u32 	%r10171, %r10168, 8, 8;
	cvt.u16.u32 	%rs26936, %r10171;
	bfe.u32 	%r10172, %r10168, 16, 8;
	cvt.u16.u32 	%rs26937, %r10172;
	bfe.u32 	%r10173, %r10168, 24, 8;
	cvt.u16.u32 	%rs26938, %r10173;
	bfe.u32 	%r10174, %r10169, 0, 8;
	cvt.u16.u32 	%rs26939, %r10174;
	bfe.u32 	%r10175, %r10169, 8, 8;
	cvt.u16.u32 	%rs26940, %r10175;
	bfe.u32 	%r10176, %r10169, 16, 8;
	cvt.u16.u32 	%rs26941, %r10176;
	bfe.u32 	%r10177, %r10169, 24, 8;
	cvt.u16.u32 	%rs26942, %r10177;
	ld.local.v2.b32 	{%r10178, %r10179}, [%rd1+8];
	bfe.u32 	%r10180, %r10178, 0, 8;
	cvt.u16.u32 	%rs26943, %r10180;
	bfe.u32 	%r10181, %r10178, 8, 8;
	cvt.u16.u32 	%rs26944, %r10181;
	bfe.u32 	%r10182, %r10178, 16, 8;
	cvt.u16.u32 	%rs26945, %r10182;
	bfe.u32 	%r10183, %r10178, 24, 8;
	cvt.u16.u32 	%rs26946, %r10183;
	bfe.u32 	%r10184, %r10179, 0, 8;
	cvt.u16.u32 	%rs26947, %r10184;
	bfe.u32 	%r10185, %r10179, 8, 8;
	cvt.u16.u32 	%rs26948, %r10185;
	bfe.u32 	%r10186, %r10179, 16, 8;
	cvt.u16.u32 	%rs26949, %r10186;
	bfe.u32 	%r10187, %r10179, 24, 8;
	cvt.u16.u32 	%rs26950, %r10187;
	ld.local.v2.b32 	{%r10188, %r10189}, [%rd1+16];
	bfe.u32 	%r10190, %r10188, 0, 8;
	cvt.u16.u32 	%rs26951, %r10190;
	bfe.u32 	%r10191, %r10188, 8, 8;
	cvt.u16.u32 	%rs26952, %r10191;
	bfe.u32 	%r10192, %r10188, 16, 8;
	cvt.u16.u32 	%rs26953, %r10192;
	bfe.u32 	%r10193, %r10188, 24, 8;
	cvt.u16.u32 	%rs26954, %r10193;
	bfe.u32 	%r10194, %r10189, 0, 8;
	cvt.u16.u32 	%rs26955, %r10194;
	bfe.u32 	%r10195, %r10189, 8, 8;
	cvt.u16.u32 	%rs26956, %r10195;
	bfe.u32 	%r10196, %r10189, 16, 8;
	cvt.u16.u32 	%rs26957, %r10196;
	bfe.u32 	%r10197, %r10189, 24, 8;
	cvt.u16.u32 	%rs26958, %r10197;
	ld.local.v2.b32 	{%r10198, %r10199}, [%rd1+24];
	bfe.u32 	%r10200, %r10198, 0, 8;
	cvt.u16.u32 	%rs26959, %r10200;
	bfe.u32 	%r10201, %r10198, 8, 8;
	cvt.u16.u32 	%rs26960, %r10201;
	bfe.u32 	%r10202, %r10198, 16, 8;
	cvt.u16.u32 	%rs26961, %r10202;
	bfe.u32 	%r10203, %r10198, 24, 8;
	cvt.u16.u32 	%rs26962, %r10203;
	bfe.u32 	%r10204, %r10199, 0, 8;
	cvt.u16.u32 	%rs26963, %r10204;
	bfe.u32 	%r10205, %r10199, 8, 8;
	cvt.u16.u32 	%rs26964, %r10205;
	bfe.u32 	%r10206, %r10199, 16, 8;
	cvt.u16.u32 	%rs26965, %r10206;
	bfe.u32 	%r10207, %r10199, 24, 8;
	cvt.u16.u32 	%rs26966, %r10207;
	ld.local.v2.b32 	{%r10208, %r10209}, [%rd1+32];
	bfe.u32 	%r10210, %r10208, 0, 8;
	cvt.u16.u32 	%rs26967, %r10210;
	bfe.u32 	%r10211, %r10208, 8, 8;
	cvt.u16.u32 	%rs26968, %r10211;
	bfe.u32 	%r10212, %r10208, 16, 8;
	cvt.u16.u32 	%rs26969, %r10212;
	bfe.u32 	%r10213, %r10208, 24, 8;
	cvt.u16.u32 	%rs26970, %r10213;
	bfe.u32 	%r10214, %r10209, 0, 8;
	cvt.u16.u32 	%rs26971, %r10214;
	bfe.u32 	%r10215, %r10209, 8, 8;
	cvt.u16.u32 	%rs26972, %r10215;
	bfe.u32 	%r10216, %r10209, 16, 8;
	cvt.u16.u32 	%rs26973, %r10216;
	bfe.u32 	%r10217, %r10209, 24, 8;
	cvt.u16.u32 	%rs26974, %r10217;
	ld.local.v2.b32 	{%r10218, %r10219}, [%rd1+40];
	bfe.u32 	%r10220, %r10218, 0, 8;
	cvt.u16.u32 	%rs26975, %r10220;
	bfe.u32 	%r10221, %r10218, 8, 8;
	cvt.u16.u32 	%rs26976, %r10221;
	bfe.u32 	%r10222, %r10218, 16, 8;
	cvt.u16.u32 	%rs26977, %r10222;
	bfe.u32 	%r10223, %r10218, 24, 8;
	cvt.u16.u32 	%rs26978, %r10223;
	bfe.u32 	%r10224, %r10219, 0, 8;
	cvt.u16.u32 	%rs26979, %r10224;
	bfe.u32 	%r10225, %r10219, 8, 8;
	cvt.u16.u32 	%rs26980, %r10225;
	bfe.u32 	%r10226, %r10219, 16, 8;
	cvt.u16.u32 	%rs26981, %r10226;
	bfe.u32 	%r10227, %r10219, 24, 8;
	cvt.u16.u32 	%rs26982, %r10227;
	ld.local.v2.u8 	{%rs26983, %rs26984}, [%rd1+48];
	ld.local.u32 	%r33851, [%rd1+52];
	ld.local.f64 	%fd546, [%rd1+56];
$L__BB1_1377:
	bfi.b32 	%r10229, %r10049, %r2635, 8, 8;
	bfi.b32 	%r10231, %r10047, %r10229, 16, 8;
	bfi.b32 	%r2692, %r10046, %r10231, 24, 8;
	bfi.b32 	%r2705, %r10043, %r2636, 0, 8;
	bfi.b32 	%r10235, %r10042, %r2705, 8, 8;
	bfi.b32 	%r2701, %r10040, %r10235, 16, 8;
	bfi.b32 	%r2693, %r10039, %r2701, 24, 8;
	bfi.b32 	%r2702, %r10065, %r2639, 24, 8;
	bfi.b32 	%r10254, %r10062, %r2640, 0, 8;
	bfi.b32 	%r10256, %r10061, %r10254, 8, 8;
	bfi.b32 	%r2703, %r10059, %r10256, 16, 8;
	st.local.u32 	[%rd65+72], %r2622;
	st.local.v4.b32 	[%rd65+80], {%r2623, %r2624, %r2625, %r2628};
	st.local.v4.b32 	[%rd65+96], {%r10023, %r2632, %r2633, %r2634};
	st.local.v4.b32 	[%rd65+112], {%r10051, %r10045, %r10068, %r10064};
	mov.b32 	{%rs16702, %rs16703}, %r2642;
	st.local.v2.u8 	[%rd65+128], {%rs16702, %rs16703};
	st.local.u32 	[%rd65+132], %r33844;
	st.local.f64 	[%rd65+136], %fd545;
	selp.u32 	%r10324, 1, 0, %p3;
	add.s32 	%r10326, %r10324, %r9911;
	add.s32 	%r10327, %r10326, %r33828;
	st.local.u32 	[%rd2], %r10327;
	cvt.u32.u16 	%r10328, %rs26942;
	cvt.u32.u16 	%r10329, %rs26941;
	prmt.b32 	%r10330, %r10329, %r10328, 0x3340U;
	cvt.u32.u16 	%r10331, %rs26940;
	cvt.u32.u16 	%r10332, %rs26939;
	prmt.b32 	%r10333, %r10332, %r10331, 0x3340U;
	prmt.b32 	%r10334, %r10333, %r10330, 0x5410U;
	cvt.u32.u16 	%r10335, %rs26938;
	cvt.u32.u16 	%r10336, %rs26937;
	prmt.b32 	%r10337, %r10336, %r10335, 0x3340U;
	cvt.u32.u16 	%r10338, %rs26936;
	cvt.u32.u16 	%r10339, %rs26935;
	prmt.b32 	%r10340, %r10339, %r10338, 0x3340U;
	prmt.b32 	%r10341, %r10340, %r10337, 0x5410U;
	st.local.v2.b32 	[%rd2+8], {%r10341, %r10334};
	cvt.u32.u16 	%r10342, %rs26950;
	cvt.u32.u16 	%r10343, %rs26949;
	prmt.b32 	%r10344, %r10343, %r10342, 0x3340U;
	cvt.u32.u16 	%r10345, %rs26948;
	cvt.u32.u16 	%r10346, %rs26947;
	prmt.b32 	%r10347, %r10346, %r10345, 0x3340U;
	prmt.b32 	%r10348, %r10347, %r10344, 0x5410U;
	cvt.u32.u16 	%r10349, %rs26946;
	cvt.u32.u16 	%r10350, %rs26945;
	prmt.b32 	%r10351, %r10350, %r10349, 0x3340U;
	cvt.u32.u16 	%r10352, %rs26944;
	cvt.u32.u16 	%r10353, %rs26943;
	prmt.b32 	%r10354, %r10353, %r10352, 0x3340U;
	prmt.b32 	%r10355, %r10354, %r10351, 0x5410U;
	st.local.v2.b32 	[%rd2+16], {%r10355, %r10348};
	cvt.u32.u16 	%r10356, %rs26958;
	cvt.u32.u16 	%r10357, %rs26957;
	prmt.b32 	%r10358, %r10357, %r10356, 0x3340U;
	cvt.u32.u16 	%r10359, %rs26956;
	cvt.u32.u16 	%r10360, %rs26955;
	prmt.b32 	%r10361, %r10360, %r10359, 0x3340U;
	prmt.b32 	%r10362, %r10361, %r10358, 0x5410U;
	cvt.u32.u16 	%r10363, %rs26954;
	cvt.u32.u16 	%r10364, %rs26953;
	prmt.b32 	%r10365, %r10364, %r10363, 0x3340U;
	cvt.u32.u16 	%r10366, %rs26952;
	cvt.u32.u16 	%r10367, %rs26951;
	prmt.b32 	%r10368, %r10367, %r10366, 0x3340U;
	prmt.b32 	%r10369, %r10368, %r10365, 0x5410U;
	st.local.v2.b32 	[%rd2+24], {%r10369, %r10362};
	cvt.u32.u16 	%r10370, %rs26966;
	cvt.u32.u16 	%r10371, %rs26965;
	prmt.b32 	%r10372, %r10371, %r10370, 0x3340U;
	cvt.u32.u16 	%r10373, %rs26964;
	cvt.u32.u16 	%r10374, %rs26963;
	prmt.b32 	%r10375, %r10374, %r10373, 0x3340U;
	prmt.b32 	%r10376, %r10375, %r10372, 0x5410U;
	cvt.u32.u16 	%r10377, %rs26962;
	cvt.u32.u16 	%r10378, %rs26961;
	prmt.b32 	%r10379, %r10378, %r10377, 0x3340U;
	cvt.u32.u16 	%r10380, %rs26960;
	cvt.u32.u16 	%r10381, %rs26959;
	prmt.b32 	%r10382, %r10381, %r10380, 0x3340U;
	prmt.b32 	%r10383, %r10382, %r10379, 0x5410U;
	st.local.v2.b32 	[%rd2+32], {%r10383, %r10376};
	cvt.u32.u16 	%r10384, %rs26974;
	cvt.u32.u16 	%r10385, %rs26973;
	prmt.b32 	%r10386, %r10385, %r10384, 0x3340U;
	cvt.u32.u16 	%r10387, %rs26972;
	cvt.u32.u16 	%r10388, %rs26971;
	prmt.b32 	%r10389, %r10388, %r10387, 0x3340U;
	prmt.b32 	%r10390, %r10389, %r10386, 0x5410U;
	cvt.u32.u16 	%r10391, %rs26970;
	cvt.u32.u16 	%r10392, %rs26969;
	prmt.b32 	%r10393, %r10392, %r10391, 0x3340U;
	cvt.u32.u16 	%r10394, %rs26968;
	cvt.u32.u16 	%r10395, %rs26967;
	prmt.b32 	%r10396, %r10395, %r10394, 0x3340U;
	prmt.b32 	%r10397, %r10396, %r10393, 0x5410U;
	st.local.v2.b32 	[%rd2+40], {%r10397, %r10390};
	cvt.u32.u16 	%r10398, %rs26982;
	cvt.u32.u16 	%r10399, %rs26981;
	prmt.b32 	%r10400, %r10399, %r10398, 0x3340U;
	cvt.u32.u16 	%r10401, %rs26980;
	cvt.u32.u16 	%r10402, %rs26979;
	prmt.b32 	%r10403, %r10402, %r10401, 0x3340U;
	prmt.b32 	%r10404, %r10403, %r10400, 0x5410U;
	cvt.u32.u16 	%r10405, %rs26978;
	cvt.u32.u16 	%r10406, %rs26977;
	prmt.b32 	%r10407, %r10406, %r10405, 0x3340U;
	cvt.u32.u16 	%r10408, %rs26976;
	cvt.u32.u16 	%r10409, %rs26975;
	prmt.b32 	%r10410, %r10409, %r10408, 0x3340U;
	prmt.b32 	%r10411, %r10410, %r10407, 0x5410U;
	st.local.v2.b32 	[%rd2+48], {%r10411, %r10404};
	st.local.v2.u8 	[%rd2+56], {%rs26983, %rs26984};
	st.local.u32 	[%rd2+60], %r33851;
	st.local.f64 	[%rd2+64], %fd546;
	ld.shared.v4.u32 	{%r10412, %r10413, %r2718, %r10414}, [_ZN6thrust24THRUST_300001_SM_1000_NS8cuda_cub4core6detail5shmemE+816];
	mov.b64 	%rd255, {%r10412, %r10413};
	ld.shared.u32 	%r33856, [_ZN6thrust24THRUST_300001_SM_1000_NS8cuda_cub4core6detail5shmemE+752];
	ld.shared.v2.b32 	{%r2720, %r2721}, [_ZN6thrust24THRUST_300001_SM_1000_NS8cuda_cub4core6detail5shmemE+760];
	ld.shared.v4.b32 	{%r2722, %r2723, %r2724, %r2725}, [_ZN6thrust24THRUST_300001_SM_1000_NS8cuda_cub4core6detail5shmemE+768];
	ld.shared.v4.b32 	{%r2726, %r2727, %r2728, %r2729}, [_ZN6thrust24THRUST_300001_SM_1000_NS8cuda_cub4core6detail5shmemE+784];
	ld.shared.v4.b32 	{%r2730, %r2731, %r2732, %r2733}, [_ZN6thrust24THRUST_300001_SM_1000_NS8cuda_cub4core6detail5shmemE+800];
	ld.shared.u32 	%r2734, [_ZN6thrust24THRUST_300001_SM_1000_NS8cuda_cub4core6detail5shmemE+680];
	setp.lt.s32 	%p209, %r2718, 257;
	@%p209 bra 	$L__BB1_1388;
	bar.sync 	0;
	not.pred 	%p212, %p2;
	@%p212 bra 	$L__BB1_1380;
	sub.s32 	%r10478, %r33828, %r2734;
	mov.u32 	%r10479, _ZN6thrust24THRUST_300001_SM_1000_NS8cuda_cub4core6detail5shmemE;
	mad.lo.s32 	%r10480, %r10478, 72, %r10479;
	st.shared.u32 	[%r10480], %r33564;
	st.shared.v2.b32 	[%r10480+8], {%r2657, %r2658};
	st.shared.v2.b32 	[%r10480+16], {%r9854, %r9847};
	st.shared.v2.b32 	[%r10480+24], {%r9868, %r9861};
	st.shared.v2.b32 	[%r10480+32], {%r9882, %r9875};
	st.shared.v2.b32 	[%r10480+40], {%r9896, %r9889};
	st.shared.v2.b32 	[%r10480+48], {%r2673, %r2674};
	mov.b32 	{%rs16708, %rs16709}, %r2676;
	st.shared.v2.u8 	[%r10480+56], {%rs16708, %rs16709};
	st.shared.u32 	[%r10480+60], %r33827;
	st.shared.f64 	[%r10480+64], %fd542;
$L__BB1_1380:
	not.pred 	%p213, %p3;
	@%p213 bra 	$L__BB1_1382;
	sub.s32 	%r10537, %r2622, %r2734;
	mov.u32 	%r10538, _ZN6thrust24THRUST_300001_SM_1000_NS8cuda_cub4core6detail5shmemE;
	mad.lo.s32 	%r10539, %r10537, 72, %r10538;
	st.shared.u32 	[%r10539], %r1844;
	st.shared.v2.b32 	[%r10539+8], {%r2623, %r2624};
	st.shared.v2.b32 	[%r10539+16], {%r2625, %r2628};
	st.shared.v2.b32 	[%r10539+24], {%r2631, %r2632};
	st.shared.v2.b32 	[%r10539+32], {%r2633, %r2634};
	st.shared.v2.b32 	[%r10539+40], {%r2692, %r2693};
	bfe.u32 	%r10540, %r2703, 8, 8;
	bfe.u32 	%r10541, %r2703, 0, 8;
	bfe.u32 	%r10542, %r2703, 16, 8;
	prmt.b32 	%r10544, %r10542, %r10058, 0x3340U;
	prmt.b32 	%r10545, %r10541, %r10540, 0x3340U;
	prmt.b32 	%r10546, %r10545, %r10544, 0x5410U;
	st.shared.v2.b32 	[%r10539+48], {%r2702, %r10546};
	st.shared.v2.u8 	[%r10539+56], {%rs16702, %rs16703};
	st.shared.u32 	[%r10539+60], %r33844;
	st.shared.f64 	[%r10539+64], %fd545;
$L__BB1_1382:
	bar.sync 	0;
	setp.ge.s32 	%p214, %r9662, %r2718;
	@%p214 bra 	$L__BB1_1392;
	not.b32 	%r10547, %r9662;
	add.s32 	%r2735, %r2718, %r10547;
	and.b32  	%r10548, %r2735, 256;
	setp.ne.s32 	%p215, %r10548, 0;
	mov.u32 	%r33855, %r9662;
	@%p215 bra 	$L__BB1_1385;
	add.s32 	%r10549, %r9662, %r2734;
	mov.u32 	%r10550, _ZN6thrust24THRUST_300001_SM_1000_NS8cuda_cub4core6detail5shmemE;
	mad.lo.s32 	%r10551, %r9662, 72, %r10550;
	ld.shared.u32 	%r10552, [%r10551];
	ld.shared.v2.b32 	{%r10553, %r10554}, [%r10551+8];
	ld.shared.v2.b32 	{%r10555, %r10556}, [%r10551+16];
	ld.shared.v2.b32 	{%r10557, %r10558}, [%r10551+24];
	ld.shared.v2.b32 	{%r10559, %r10560}, [%r10551+32];
	ld.shared.v2.b32 	{%r10561, %r10562}, [%r10551+40];
	ld.shared.v2.b32 	{%r10563, %r10564}, [%r10551+48];
	ld.shared.v2.u8 	{%rs16712, %rs16713}, [%r10551+56];
	ld.shared.u32 	%r10565, [%r10551+60];
	ld.shared.f64 	%fd320, [%r10551+64];
	mul.wide.s32 	%rd1285, %r10549, 4;
	add.s64 	%rd1286, %rd194, %rd1285;
	st.global.u32 	[%rd1286], %r10552;
	mul.wide.s32 	%rd1287, %r10549, 64;
	add.s64 	%rd1288, %rd195, %rd1287;
	st.global.v2.b32 	[%rd1288], {%r10553, %r10554};
	st.global.v2.b32 	[%rd1288+8], {%r10555, %r10556};
	st.global.v2.b32 	[%rd1288+16], {%r10557, %r10558};
	st.global.v2.b32 	[%rd1288+24], {%r10559, %r10560};
	st.global.v2.b32 	[%rd1288+32], {%r10561, %r10562};
	st.global.v2.b32 	[%rd1288+40], {%r10563, %r10564};
	st.global.v2.u8 	[%rd1288+48], {%rs16712, %rs16713};
	st.global.u32 	[%rd1288+52], %r10565;
	st.global.f64 	[%rd1288+56], %fd320;
	add.s32 	%r33855, %r9662, 256;
$L__BB1_1385:
	setp.lt.u32 	%p216, %r2735, 256;
	@%p216 bra 	$L__BB1_1392;
	mov.u32 	%r10566, _ZN6thrust24THRUST_300001_SM_1000_NS8cuda_cub4core6detail5shmemE;
	mad.lo.s32 	%r10567, %r33855, 72, %r10566;
	add.s32 	%r33854, %r10567, 18496;
	add.s64 	%rd256, %rd194, 1024;
	add.s32 	%r33853, %r33855, %r2734;
	add.s64 	%rd257, %rd195, 16384;
$L__BB1_1387:
	mul.wide.s32 	%rd1289, %r33853, 4;
	add.s64 	%rd1290, %rd256, %rd1289;
	mul.wide.s32 	%rd1291, %r33853, 64;
	add.s64 	%rd1292, %rd257, %rd1291;
	ld.shared.u32 	%r10568, [%r33854+-18496];
	ld.shared.v2.b32 	{%r10569, %r10570}, [%r33854+-18488];
	ld.shared.v2.b32 	{%r10571, %r10572}, [%r33854+-18480];
	ld.shared.v2.b32 	{%r10573, %r10574}, [%r33854+-18472];
	ld.shared.v2.b32 	{%r10575, %r10576}, [%r33854+-18464];
	ld.shared.v2.b32 	{%r10577, %r10578}, [%r33854+-18456];
	ld.shared.v2.b32 	{%r10579, %r10580}, [%r33854+-18448];
	ld.shared.v2.u8 	{%rs16714, %rs16715}, [%r33854+-18440];
	ld.shared.u32 	%r10581, [%r33854+-18436];
	ld.shared.f64 	%fd321, [%r33854+-18432];
	st.global.u32 	[%rd1290+-1024], %r10568;
	st.global.v2.b32 	[%rd1292+-16384], {%r10569, %r10570};
	st.global.v2.b32 	[%rd1292+-16376], {%r10571, %r10572};
	st.global.v2.b32 	[%rd1292+-16368], {%r10573, %r10574};
	st.global.v2.b32 	[%rd1292+-16360], {%r10575, %r10576};
	st.global.v2.b32 	[%rd1292+-16352], {%r10577, %r10578};
	st.global.v2.b32 	[%rd1292+-16344], {%r10579, %r10580};
	st.global.v2.u8 	[%rd1292+-16336], {%rs16714, %rs16715};
	st.global.u32 	[%rd1292+-16332], %r10581;
	st.global.f64 	[%rd1292+-16328], %fd321;
	ld.shared.u32 	%r10582, [%r33854+-64];
	ld.shared.v2.b32 	{%r10583, %r10584}, [%r33854+-56];
	ld.shared.v2.b32 	{%r10585, %r10586}, [%r33854+-48];
	ld.shared.v2.b32 	{%r10587, %r10588}, [%r33854+-40];
	ld.shared.v2.b32 	{%r10589, %r10590}, [%r33854+-32];
	ld.shared.v2.b32 	{%r10591, %r10592}, [%r33854+-24];
	ld.shared.v2.b32 	{%r10593, %r10594}, [%r33854+-16];
	ld.shared.v2.u8 	{%rs16716, %rs16717}, [%r33854+-8];
	ld.shared.u32 	%r10595, [%r33854+-4];
	ld.shared.f64 	%fd322, [%r33854];
	st.global.u32 	[%rd1290], %r10582;
	st.global.v2.b32 	[%rd1292], {%r10583, %r10584};
	st.global.v2.b32 	[%rd1292+8], {%r10585, %r10586};
	st.global.v2.b32 	[%rd1292+16], {%r10587, %r10588};
	st.global.v2.b32 	[%rd1292+24], {%r10589, %r10590};
	st.global.v2.b32 	[%rd1292+32], {%r10591, %r10592};
	st.global.v2.b32 	[%rd1292+40], {%r10593, %r10594};
	st.global.v2.u8 	[%rd1292+48], {%rs16716, %rs16717};
	st.global.u32 	[%rd1292+52], %r10595;
	st.global.f64 	[%rd1292+56], %fd322;
	add.s32 	%r33855, %r33855, 512;
	add.s32 	%r33854, %r33854, 36864;
	add.s32 	%r33853, %r33853, 512;
	setp.lt.s32 	%p217, %r33855, %r2718;
	@%p217 bra 	$L__BB1_1387;
	bra.uni 	$L__BB1_1392;
$L__BB1_1388:
	not.pred 	%p210, %p2;
	@%p210 bra 	$L__BB1_1390;
	mul.wide.s32 	%rd1277, %r33828, 4;
	add.s64 	%rd1278, %rd194, %rd1277;
	st.global.u32 	[%rd1278], %r33564;
	mul.wide.s32 	%rd1279, %r33828, 64;
	add.s64 	%rd1280, %rd195, %rd1279;
	st.global.v2.b32 	[%rd1280], {%r2657, %r2658};
	st.global.v2.b32 	[%rd1280+8], {%r9854, %r9847};
	st.global.v2.b32 	[%rd1280+16], {%r9868, %r9861};
	st.global.v2.b32 	[%rd1280+24], {%r9882, %r9875};
	st.global.v2.b32 	[%rd1280+32], {%r9896, %r9889};
	st.global.v2.b32 	[%rd1280+40], {%r2673, %r2674};
	mov.b32 	{%rs16704, %rs16705}, %r2676;
	st.global.v2.u8 	[%rd1280+48], {%rs16704, %rs16705};
	st.global.u32 	[%rd1280+52], %r33827;
	st.global.f64 	[%rd1280+56], %fd542;
$L__BB1_1390:
	not.pred 	%p211, %p3;
	@%p211 bra 	$L__BB1_1392;
	mul.wide.s32 	%rd1281, %r2622, 4;
	add.s64 	%rd1282, %rd194, %rd1281;
	st.global.u32 	[%rd1282], %r1844;
	mul.wide.s32 	%rd1283, %r2622, 64;
	add.s64 	%rd1284, %rd195, %rd1283;
	st.global.v2.b32 	[%rd1284], {%r2623, %r2624};
	st.global.v2.b32 	[%rd1284+8], {%r2625, %r2628};
	st.global.v2.b32 	[%rd1284+16], {%r2631, %r2632};
	st.global.v2.b32 	[%rd1284+24], {%r2633, %r2634};
	st.global.v2.b32 	[%rd1284+32], {%r2692, %r2693};
	bfe.u32 	%r10471, %r2703, 8, 8;
	bfe.u32 	%r10472, %r2703, 0, 8;
	bfe.u32 	%r10473, %r2703, 16, 8;
	prmt.b32 	%r10475, %r10473, %r10058, 0x3340U;
	prmt.b32 	%r10476, %r10472, %r10471, 0x3340U;
	prmt.b32 	%r10477, %r10476, %r10475, 0x5410U;
	st.global.v2.b32 	[%rd1284+40], {%r2702, %r10477};
	st.global.v2.u8 	[%rd1284+48], {%rs16702, %rs16703};
	st.global.u32 	[%rd1284+52], %r33844;
	st.global.f64 	[%rd1284+56], %fd545;
$L__BB1_1392:
	setp.ne.s32 	%p218, %r9662, 255;
	@%p218 bra 	$L__BB1_1396;
	ld.param.u32 	%r32931, [_ZN6thrust24THRUST_300001_SM_1000_NS8cuda_cub4core6detail13_kernel_agentINS1_15__reduce_by_key16ReduceByKeyAgentINS0_6detail15normal_iteratorINS0_10device_ptrIiEEEENS8_INS9_I6StructEEEESB_SE_N4cuda3std3__48equal_toIiEENSH_4plusISC_EEPiiEEJSB_SE_SB_SE_SM_N3cub18CUB_300001_SM_100024ReduceByKeyScanTileStateISC_iLb0EEESJ_SL_iiEEEvDpT0__param_8];
	mov.u32 	%r10596, %ctaid.x;
	shl.b32 	%r10597, %r10596, 9;
	sub.s32 	%r10598, %r32931, %r10597;
	setp.ne.s32 	%p219, %r10598, 512;
	@%p219 bra 	$L__BB1_1395;
	mul.wide.s32 	%rd1293, %r33856, 4;
	add.s64 	%rd1294, %rd194, %rd1293;
	st.global.u32 	[%rd1294], %r1845;
	mul.wide.s32 	%rd1295, %r33856, 64;
	add.s64 	%rd1296, %rd195, %rd1295;
	st.global.v2.b32 	[%rd1296], {%r2720, %r2721};
	st.global.v2.b32 	[%rd1296+8], {%r2722, %r2723};
	st.global.v2.b32 	[%rd1296+16], {%r2724, %r2725};
	st.global.v2.b32 	[%rd1296+24], {%r2726, %r2727};
	st.global.v2.b32 	[%rd1296+32], {%r2728, %r2729};
	mov.b64 	%rd1297, {%r2732, %r2733};
	st.global.v2.b32 	[%rd1296+40], {%r2730, %r2731};
	bfe.u32 	%r10599, %r2732, 0, 8;
	cvt.u16.u32 	%rs16718, %r10599;
	shr.u64 	%rd1298, %rd1297, 8;
	cvt.u16.u64 	%rs16719, %rd1298;
	st.global.v2.u8 	[%rd1296+48], {%rs16718, %rs16719};
	shr.u64 	%rd1299, %rd1297, 32;
	st.global.u32 	[%rd1296+52], %rd1299;
	st.global.u64 	[%rd1296+56], %rd255;
	add.s32 	%r33856, %r33856, 1;
$L__BB1_1395:
	ld.param.u64 	%rd3525, [_ZN6thrust24THRUST_300001_SM_1000_NS8cuda_cub4core6detail13_kernel_agentINS1_15__reduce_by_key16ReduceByKeyAgentINS0_6detail15normal_iteratorINS0_10device_ptrIiEEEENS8_INS9_I6StructEEEESB_SE_N4cuda3std3__48equal_toIiEENSH_4plusISC_EEPiiEEJSB_SE_SB_SE_SM_N3cub18CUB_300001_SM_100024ReduceByKeyScanTileStateISC_iLb0EEESJ_SL_iiEEEvDpT0__param_4];
	cvta.to.global.u64 	%rd1300, %rd3525;
	st.global.u32 	[%rd1300], %r33856;
$L__BB1_1396:
	ret;

}
	// .globl	_ZN6thrust24THRUST_300001_SM_1000_NS8cuda_cub4core6detail13_kernel_agentINS1_15__reduce_by_key9InitAgentIN3cub18CUB_300001_SM_100024ReduceByKeyScanTileStateI6StructlLb0EEElPlEEJSB_lSC_EEEvDpT0_
.visible .entry _ZN6thrust24THRUST_300001_SM_1000_NS8cuda_cub4core6detail13_kernel_agentINS1_15__reduce_by_key9InitAgentIN3cub18CUB_300001_SM_100024ReduceByKeyScanTileStateI6StructlLb0EEElPlEEJSB_lSC_EEEvDpT0_(
	.param .align 8 .b8 _ZN6thrust24THRUST_300001_SM_1000_NS8cuda_cub4core6detail13_kernel_agentINS1_15__reduce_by_key9InitAgentIN3cub18CUB_300001_SM_100024ReduceByKeyScanTileStateI6StructlLb0EEElPlEEJSB_lSC_EEEvDpT0__param_0[24],
	.param .u64 _ZN6thrust24THRUST_300001_SM_1000_NS8cuda_cub4core6detail13_kernel_agentINS1_15__reduce_by_key9InitAgentIN3cub18CUB_300001_SM_100024ReduceByKeyScanTileStateI6StructlLb0EEElPlEEJSB_lSC_EEEvDpT0__param_1,
	.param .u64 .ptr .align 1 _ZN6thrust24THRUST_300001_SM_1000_NS8cuda_cub4core6detail13_kernel_agentINS1_15__reduce_by_key9InitAgentIN3cub18CUB_300001_SM_100024ReduceByKeyScanTileStateI6StructlLb0EEElPlEEJSB_lSC_EEEvDpT0__param_2
)
.maxntid 128
{
	.reg .pred 	%p<6>;
	.reg .b32 	%r<10>;
	.reg .b64 	%rd<10>;

	ld.param.u64 	%rd3, [_ZN6thrust24THRUST_300001_SM_1000_NS8cuda_cub4core6detail13_kernel_agentINS1_15__reduce_by_key9InitAgentIN3cub18CUB_300001_SM_100024ReduceByKeyScanTileStateI6StructlLb0EEElPlEEJSB_lSC_EEEvDpT0__param_0];
	ld.param.u32 	%r4, [_ZN6thrust24THRUST_300001_SM_1000_NS8cuda_cub4core6detail13_kernel_agentINS1_15__reduce_by_key9InitAgentIN3cub18CUB_300001_SM_100024ReduceByKeyScanTileStateI6StructlLb0EEElPlEEJSB_lSC_EEEvDpT0__param_1];
	ld.param.u64 	%rd2, [_ZN6thrust24THRUST_300001_SM_1000_NS8cuda_cub4core6detail13_kernel_agentINS1_15__reduce_by_key9InitAgentIN3cub18CUB_300001_SM_100024ReduceByKeyScanTileStateI6StructlLb0EEElPlEEJSB_lSC_EEEvDpT0__param_2];
	cvta.to.global.u64 	%rd1, %rd3;
	mov.u32 	%r1, %ctaid.x;
	mov.u32 	%r5, %ntid.x;
	mov.u32 	%r2, %tid.x;
	mad.lo.s32 	%r3, %r1, %r5, %r2;
	setp.ge.s32 	%p1, %r3, %r4;
	@%p1 bra 	$L__BB2_2;
	mul.wide.s32 	%rd4, %r3, 4;
	add.s64 	%rd5, %rd1, %rd4;
	mov.b32 	%r6, 99;
	st.global.u32 	[%rd5+128], %r6;
$L__BB2_2:
	setp.ne.s32 	%p2, %r1, 0;
	setp.gt.u32 	%p3, %r2, 31;
	or.pred  	%p4, %p2, %p3;
	@%p4 bra 	$L__BB2_4;
	mul.wide.u32 	%rd6, %r2, 4;
	add.s64 	%rd7, %rd1, %rd6;
	mov.b32 	%r8, 0;
	st.global.u32 	[%rd7], %r8;
$L__BB2_4:
	or.b32  	%r9, %r1, %r2;
	setp.ne.s32 	%p5, %r9, 0;
	@%p5 bra 	$L__BB2_6;
	cvta.to.global.u64 	%rd8, %rd2;
	mov.b64 	%rd9, 0;
	st.global.u64 	[%rd8], %rd9;
$L__BB2_6:
	ret;

}
	// .globl	_ZN6thrust24THRUST_300001_SM_1000_NS8cuda_cub4core6detail13_kernel_agentINS1_15__reduce_by_key16ReduceByKeyAgentINS0_6detail15normal_iteratorINS0_10device_ptrIiEEEENS8_INS9_I6StructEEEESB_SE_N4cuda3std3__48equal_toIiEENSH_4plusISC_EEPllEEJSB_SE_SB_SE_SM_N3cub18CUB_300001_SM_100024ReduceByKeyScanTileStateISC_lLb0EEESJ_SL_llEEEvDpT0_
.visible .entry _ZN6thrust24THRUST_300001_SM_1000_NS8cuda_cub4core6detail13_kernel_agentINS1_15__reduce_by_key16ReduceByKeyAgentINS0_6detail15normal_iteratorINS0_10device_ptrIiEEEENS8_INS9_I6StructEEEESB_SE_N4cuda3std3__48equal_toIiEENSH_4plusISC_EEPllEEJSB_SE_SB_SE_SM_N3cub18CUB_300001_SM_100024ReduceByKeyScanTileStateISC_lLb0EEESJ_SL_llEEEvDpT0_(
	.param .align 8 .b8 _ZN6thrust24THRUST_300001_SM_1000_NS8cuda_cub4core6detail13_kernel_agentINS1_15__reduce_by_key16ReduceByKeyAgentINS0_6detail15normal_iteratorINS0_10device_ptrIiEEEENS8_INS9_I6StructEEEESB_SE_N4cuda3std3__48equal_toIiEENSH_4plusISC_EEPllEEJSB_SE_SB_SE_SM_N3cub18CUB_300001_SM_100024ReduceByKeyScanTileStateISC_lLb0EEESJ_SL_llEEEvDpT0__param_0[8],
	.param .align 8 .b8 _ZN6thrust24THRUST_300001_SM_1000_NS8cuda_cub4core6detail13_kernel_agentINS1_15__reduce_by_key16ReduceByKeyAgentINS0_6detail15normal_iteratorINS0_10device_ptrIiEEEENS8_INS9_I6StructEEEESB_SE_N4cuda3std3__48equal_toIiEENSH_4plusISC_EEPllEEJSB_SE_SB_SE_SM_N3cub18CUB_300001_SM_100024ReduceByKeyScanTileStateISC_lLb0EEESJ_SL_llEEEvDpT0__param_1[8],
	.param .align 8 .b8 _ZN6thrust24THRUST_300001_SM_1000_NS8cuda_cub4core6detail13_kernel_agentINS1_15__reduce_by_key16ReduceByKeyAgentINS0_6detail15normal_iteratorINS0_10device_ptrIiEEEENS8_INS9_I6StructEEEESB_SE_N4cuda3std3__48equal_toIiEENSH_4plusISC_EEPllEEJSB_SE_SB_SE_SM_N3cub18CUB_300001_SM_100024ReduceByKeyScanTileStateISC_lLb0EEESJ_SL_llEEEvDpT0__param_2[8],
	.param .align 8 .b8 _ZN6thrust24THRUST_300001_SM_1000_NS8cuda_cub4core6detail13_kernel_agentINS1_15__reduce_by_key16ReduceByKeyAgentINS0_6detail15normal_iteratorINS0_10device_ptrIiEEEENS8_INS9_I6StructEEEESB_SE_N4cuda3std3__48equal_toIiEENSH_4plusISC_EEPllEEJSB_SE_SB_SE_SM_N3cub18CUB_300001_SM_100024ReduceByKeyScanTileStateISC_lLb0EEESJ_SL_llEEEvDpT0__param_3[8],
	.param .u64 .ptr .align 1 _ZN6thrust24THRUST_300001_SM_1000_NS8cuda_cub4core6detail13_kernel_agentINS1_15__reduce_by_key16ReduceByKeyAgentINS0_6detail15normal_iteratorINS0_10device_ptrIiEEEENS8_INS9_I6StructEEEESB_SE_N4cuda3std3__48equal_toIiEENSH_4plusISC_EEPllEEJSB_SE_SB_SE_SM_N3cub18CUB_300001_SM_100024ReduceByKeyScanTileStateISC_lLb0EEESJ_SL_llEEEvDpT0__param_4,
	.param .align 8 .b8 _ZN6thrust24THRUST_300001_SM_1000_NS8cuda_cub4core6detail13_kernel_agentINS1_15__reduce_by_key16ReduceByKeyAgentINS0_6detail15normal_iteratorINS0_10device_ptrIiEEEENS8_INS9_I6StructEEEESB_SE_N4cuda3std3__48equal_toIiEENSH_4plusISC_EEPllEEJSB_SE_SB_SE_SM_N3cub18CUB_300001_SM_100024ReduceByKeyScanTileStateISC_lLb0EEESJ_SL_llEEEvDpT0__param_5[24],
	.param .align 1 .b8 _ZN6thrust24THRUST_300001_SM_1000_NS8cuda_cub4core6detail13_kernel_agentINS1_15__reduce_by_key16ReduceByKeyAgentINS0_6detail15normal_iteratorINS0_10device_ptrIiEEEENS8_INS9_I6StructEEEESB_SE_N4cuda3std3__48equal_toIiEENSH_4plusISC_EEPllEEJSB_SE_SB_SE_SM_N3cub18CUB_300001_SM_100024ReduceByKeyScanTileStateISC_lLb0EEESJ_SL_llEEEvDpT0__param_6[1],
	.param .align 1 .b8 _ZN6thrust24THRUST_300001_SM_1000_NS8cuda_cub4core6detail13_kernel_agentINS1_15__reduce_by_key16ReduceByKeyAgentINS0_6detail15normal_iteratorINS0_10device_ptrIiEEEENS8_INS9_I6StructEEEESB_SE_N4cuda3std3__48equal_toIiEENSH_4plusISC_EEPllEEJSB_SE_SB_SE_SM_N3cub18CUB_300001_SM_100024ReduceByKeyScanTileStateISC_lLb0EEESJ_SL_llEEEvDpT0__param_7[1],
	.param .u64 _ZN6thrust24THRUST_300001_SM_1000_NS8cuda_cub4core6detail13_kernel_agentINS1_15__reduce_by_key16ReduceByKeyAgentINS0_6detail15normal_iteratorINS0_10device_ptrIiEEEENS8_INS9_I6StructEEEESB_SE_N4cuda3std3__48equal_toIiEENSH_4plusISC_EEPllEEJSB_SE_SB_SE_SM_N3cub18CUB_300001_SM_100024ReduceByKeyScanTileStateISC_lLb0EEESJ_SL_llEEEvDpT0__param_8,
	.param .u64 _ZN6thrust24THRUST_300001_SM_1000_NS8cuda_cub4core6detail13_kernel_agentINS1_15__reduce_by_key16ReduceByKeyAgentINS0_6detail15normal_iteratorINS0_10device_ptrIiEEEENS8_INS9_I6StructEEEESB_SE_N4cuda3std3__48equal_toIiEENSH_4plusISC_EEPllEEJSB_SE_SB_SE_SM_N3cub18CUB_300001_SM_100024ReduceByKeyScanTileStateISC_lLb0EEESJ_SL_llEEEvDpT0__param_9
)
.maxntid 256
{
	.local .align 16 .b8 	__local_depot3[1200];
	.reg .b64 	%SP;
	.reg .b64 	%SPL;
	.reg .pred 	%p<830>;
	.reg .b16 	%rs<26985>;
	.reg .b32 	%r<33247>;
	.reg .b64 	%rd<4034>;
	.reg .b64 	%fd<618>;

	mov.u64 	%SPL, __local_depot3;
	cvta.local.u64 	%SP, %SPL;
	ld.param.u64 	%rd192, [_ZN6thrust24THRUST_300001_SM_1000_NS8cuda_cub4core6detail13_kernel_agentINS1_15__reduce_by_key16ReduceByKeyAgentINS0_6detail15normal_iteratorINS0_10device_ptrIiEEEENS8_INS9_I6StructEEEESB_SE_N4cuda3std3__48equal_toIiEENSH_4plusISC_EEPllEEJSB_SE_SB_SE_SM_N3cub18CUB_300001_SM_100024ReduceByKeyScanTileStateISC_lLb0EEESJ_SL_llEEEvDpT0__param_0];
	ld.param.u64 	%rd193, [_ZN6thrust24THRUST_300001_SM_1000_NS8cuda_cub4core6detail13_kernel_agentINS1_15__reduce_by_key16ReduceByKeyAgentINS0_6detail15normal_iteratorINS0_10device_ptrIiEEEENS8_INS9_I6StructEEEESB_SE_N4cuda3std3__48equal_toIiEENSH_4plusISC_EEPllEEJSB_SE_SB_SE_SM_N3cub18CUB_300001_SM_100024ReduceByKeyScanTileStateISC_lLb0EEESJ_SL_llEEEvDpT0__param_1];
	ld.param.u64 	%rd508, [_ZN6thrust24THRUST_300001_SM_1000_NS8cuda_cub4core6detail13_kernel_agentINS1_15__reduce_by_key16ReduceByKeyAgentINS0_6detail15normal_iteratorINS0_10device_ptrIiEEEENS8_INS9_I6StructEEEESB_SE_N4cuda3std3__48equal_toIiEENSH_4plusISC_EEPllEEJSB_SE_SB_SE_SM_N3cub18CUB_300001_SM_100024ReduceByKeyScanTileStateISC_lLb0EEESJ_SL_llEEEvDpT0__param_3];
	ld.param.u64 	%rd509, [_ZN6thrust24THRUST_300001_SM_1000_NS8cuda_cub4core6detail13_kernel_agentINS1_15__reduce_by_key16ReduceByKeyAgentINS0_6detail15normal_iteratorINS0_10device_ptrIiEEEENS8_INS9_I6StructEEEESB_SE_N4cuda3std3__48equal_toIiEENSH_4plusISC_EEPllEEJSB_SE_SB_SE_SM_N3cub18CUB_300001_SM_100024ReduceByKeyScanTileStateISC_lLb0EEESJ_SL_llEEEvDpT0__param_2];
	ld.param.u64 	%rd506, [_ZN6thrust24THRUST_300001_SM_1000_NS8cuda_cub4core6detail13_kernel_agentINS1_15__reduce_by_key16ReduceByKeyAgentINS0_6detail15normal_iteratorINS0_10device_ptrIiEEEENS8_INS9_I6StructEEEESB_SE_N4cuda3std3__48equal_toIiEENSH_4plusISC_EEPllEEJSB_SE_SB_SE_SM_N3cub18CUB_300001_SM_100024ReduceByKeyScanTileStateISC_lLb0EEESJ_SL_llEEEvDpT0__param_5+16];
	ld.param.u64 	%rd505, [_ZN6thrust24THRUST_300001_SM_1000_NS8cuda_cub4core6detail13_kernel_agentINS1_15__reduce_by_key16ReduceByKeyAgentINS0_6detail15normal_iteratorINS0_10device_ptrIiEEEENS8_INS9_I6StructEEEESB_SE_N4cuda3std3__48equal_toIiEENSH_4plusISC_EEPllEEJSB_SE_SB_SE_SM_N3cub18CUB_300001_SM_100024ReduceByKeyScanTileStateISC_lLb0EEESJ_SL_llEEEvDpT0__param_5+8];
	ld.param.u64 	%rd504, [_ZN6thrust24THRUST_300001_SM_1000_NS8cuda_cub4core6detail13_kernel_agentINS1_15__reduce_by_key16ReduceByKeyAgentINS0_6detail15normal_iteratorINS0_10device_ptrIiEEEENS8_INS9_I6StructEEEESB_SE_N4cuda3std3__48equal_toIiEENSH_4plusISC_EEPllEEJSB_SE_SB_SE_SM_N3cub18CUB_300001_SM_100024ReduceByKeyScanTileStateISC_lLb0EEESJ_SL_llEEEvDpT0__param_5];
	ld.param.u64 	%rd507, [_ZN6thrust24THRUST_300001_SM_1000_NS8cuda_cub4core6detail13_kernel_agentINS1_15__reduce_by_key16ReduceByKeyAgentINS0_6detail15normal_iteratorINS0_10device_ptrIiEEEENS8_INS9_I6StructEEEESB_SE_N4cuda3std3__48equal_toIiEENSH_4plusISC_EEPllEEJSB_SE_SB_SE_SM_N3cub18CUB_300001_SM_100024ReduceByKeyScanTileStateISC_lLb0EEESJ_SL_llEEEvDpT0__param_8];
	add.u64 	%rd1, %SPL, 216;
	add.u64 	%rd2, %SPL, 0;
	add.u64 	%rd3, %SPL, 0;
	add.u64 	%rd4, %SPL, 72;
	add.u64 	%rd5, %SPL, 144;
	add.u64 	%rd6, %SPL, 0;
	add.u64 	%rd7, %SPL, 0;
	add.u64 	%rd8, %SPL, 0;
	add.u64 	%rd9, %SPL, 352;
	add.u64 	%rd10, %SPL, 0;
	add.u64 	%rd11, %SPL, 72;
	add.u64 	%rd12, %SPL, 352;
	add.u64 	%rd13, %SPL, 0;
	add.u64 	%rd14, %SPL, 72;
	add.u64 	%rd15, %SPL, 352;
	add.u64 	%rd16, %SPL, 0;
	add.u64 	%rd17, %SPL, 72;
	add.u64 	%rd18, %SPL, 352;
	add.u64 	%rd19, %SPL, 0;
	add.u64 	%rd20, %SPL, 72;
	add.u64 	%rd21, %SPL, 352;
	add.u64 	%rd22, %SPL, 0;
	add.u64 	%rd23, %SPL, 72;
	add.u64 	%rd24, %SPL, 352;
	add.u64 	%rd25, %SPL, 0;
	add.u64 	%rd26, %SPL, 72;
	add.u64 	%rd27, %SPL, 352;
	add.u64 	%rd28, %SPL, 0;
	add.u64 	%rd29, %SPL, 72;
	add.u64 	%rd30, %SPL, 352;
	add.u64 	%rd31, %SPL, 0;
	add.u64 	%rd32, %SPL, 72;
	add.u64 	%rd33, %SPL, 352;
	add.u64 	%rd34, %SPL, 0;
	add.u64 	%rd35, %SPL, 72;
	add.u64 	%rd36, %SPL, 352;
	add.u64 	%rd37, %SPL, 0;
	add.u64 	%rd38, %SPL, 72;
	add.u64 	%rd39, %SPL, 144;
	add.u64 	%rd40, %SPL, 216;
	add.u64 	%rd41, %SPL, 0;
	add.u64 	%rd42, %SPL, 288;
	add.u64 	%rd43, %SPL, 0;
	add.u64 	%rd44, %SPL, 0;
	add.u64 	%rd45, %SPL, 72;
	add.u64 	%rd46, %SPL, 0;
	add.u64 	%rd47, %SPL, 144;
	add.u64 	%rd48, %SPL, 0;
	add.u64 	%rd49, %SPL, 216;
	add.u64 	%rd50, %SPL, 0;
	add.u64 	%rd51, %SPL, 352;
	add.u64 	%rd52, %SPL, 0;
	add.u64 	%rd53, %SPL, 424;
	add.u64 	%rd54, %SPL, 0;
	add.u64 	%rd55, %SPL, 496;
	add.u64 	%rd56, %SPL, 144;
	add.u64 	%rd57, %SPL, 0;
	add.u64 	%rd58, %SPL, 72;
	add.u64 	%rd59, %SPL, 568;
	add.u64 	%rd60, %SPL, 640;
	add.u64 	%rd61, %SPL, 712;
	add.u64 	%rd62, %SPL, 72;
	add.u64 	%rd63, %SPL, 0;
	add.u64 	%rd64, %SPL, 784;
	add.u64 	%rd65, %SPL, 864;
	add.u64 	%rd66, %SPL, 1008;
	add.u64 	%rd67, %SPL, 144;
	add.u64 	%rd68, %SPL, 864;
	add.u64 	%rd69, %SPL, 864;
	add.u64 	%rd70, %SPL, 0;
	add.u64 	%rd71, %SPL, 72;
	add.u64 	%rd72, %SPL, 864;
	add.u64 	%rd73, %SPL, 712;
	add.u64 	%rd74, %SPL, 864;
	add.u64 	%rd75, %SPL, 864;
	add.u64 	%rd76, %SPL, 0;
	add.u64 	%rd77, %SPL, 864;
	add.u64 	%rd78, %SPL, 72;
	add.u64 	%rd79, %SPL, 864;
	add.u64 	%rd80, %SPL, 144;
	add.u64 	%rd81, %SPL, 864;
	add.u64 	%rd82, %SPL, 216;
	add.u64 	%rd83, %SPL, 864;
	add.u64 	%rd84, %SPL, 352;
	add.u64 	%rd85, %SPL, 864;
	add.u64 	%rd86, %SPL, 424;
	add.u64 	%rd87, %SPL, 72;
	add.u64 	%rd88, %SPL, 864;
	add.u64 	%rd89, %SPL, 0;
	add.u64 	%rd90, %SPL, 496;
	add.u64 	%rd91, %SPL, 0;
	add.u64 	%rd92, %SPL, 864;
	add.u64 	%rd93, %SPL, 568;
	add.u64 	%rd94, %SPL, 1008;
	add.u64 	%rd95, %SPL, 640;
	add.u64 	%rd96, %SPL, 216;
	add.u64 	%rd97, %SPL, 0;
	add.u64 	%rd98, %SPL, 0;
	add.u64 	%rd99, %SPL, 72;
	add.u64 	%rd100, %SPL, 144;
	add.u64 	%rd101, %SPL, 0;
	add.u64 	%rd102, %SPL, 0;
	add.u64 	%rd103, %SPL, 0;
	add.u64 	%rd104, %SPL, 352;
	add.u64 	%rd105, %SPL, 0;
	add.u64 	%rd106, %SPL, 72;
	add.u64 	%rd107, %SPL, 352;
	add.u64 	%rd108, %SPL, 0;
	add.u64 	%rd109, %SPL, 72;
	add.u64 	%rd110, %SPL, 352;
	add.u64 	%rd111, %SPL, 0;
	add.u64 	%rd112, %SPL, 72;
	add.u64 	%rd113, %SPL, 352;
	add.u64 	%rd114, %SPL, 0;
	add.u64 	%rd115, %SPL, 72;
	add.u64 	%rd116, %SPL, 352;
	add.u64 	%rd117, %SPL, 0;
	add.u64 	%rd118, %SPL, 72;
	add.u64 	%rd119, %SPL, 352;
	add.u64 	%rd120, %SPL, 0;
	add.u64 	%rd121, %SPL, 72;
	add.u64 	%rd122, %SPL, 352;
	add.u64 	%rd123, %SPL, 0;
	add.u64 	%rd124, %SPL, 72;
	add.u64 	%rd125, %SPL, 352;
	add.u64 	%rd126, %SPL, 0;
	add.u64 	%rd127, %SPL, 72;
	add.u64 	%rd128, %SPL, 352;
	add.u64 	%rd129, %SPL, 0;
	add.u64 	%rd130, %SPL, 72;
	add.u64 	%rd131, %SPL, 352;
	add.u64 	%rd132, %SPL, 0;
	add.u64 	%rd133, %SPL, 72;
	add.u64 	%rd134, %SPL, 144;
	add.u64 	%rd135, %SPL, 216;
	add.u64 	%rd136, %SPL, 0;
	add.u64 	%rd137, %SPL, 288;
	add.u64 	%rd138, %SPL, 0;
	add.u64 	%rd139, %SPL, 0;
	add.u64 	%rd140, %SPL, 72;
	add.u64 	%rd141, %SPL, 0;
	add.u64 	%rd142, %SPL, 144;
	add.u64 	%rd143, %SPL, 0;
	add.u64 	%rd144, %SPL, 216;
	add.u64 	%rd145, %SPL, 0;
	add.u64 	%rd146, %SPL, 352;
	add.u64 	%rd147, %SPL, 0;
	add.u64 	%rd148, %SPL, 424;
	add.u64 	%rd149, %SPL, 0;
	add.u64 	%rd150, %SPL, 496;
	add.u64 	%rd151, %SPL, 144;
	add.u64 	%rd152, %SPL, 0;
	add.u64 	%rd153, %SPL, 72;
	add.u64 	%rd154, %SPL, 568;
	add.u64 	%rd155, %SPL, 640;
	add.u64 	%rd156, %SPL, 712;
	add.u64 	%rd157, %SPL, 72;
	add.u64 	%rd158, %SPL, 0;
	add.u64 	%rd159, %SPL, 784;
	add.u64 	%rd160, %SPL, 864;
	add.u64 	%rd161, %SPL, 1008;
	add.u64 	%rd162, %SPL, 144;
	add.u64 	%rd163, %SPL, 864;
	add.u64 	%rd164, %SPL, 864;
	add.u64 	%rd165, %SPL, 0;
	add.u64 	%rd166, %SPL, 72;
	add.u64 	%rd167, %SPL, 864;
	add.u64 	%rd168, %SPL, 712;
	add.u64 	%rd169, %SPL, 864;
	add.u64 	%rd170, %SPL, 864;
	add.u64 	%rd171, %SPL, 0;
	add.u64 	%rd172, %SPL, 864;
	add.u64 	%rd173, %SPL, 72;
	add.u64 	%rd174, %SPL, 864;
	add.u64 	%rd175, %SPL, 144;
	add.u64 	%rd176, %SPL, 864;
	add.u64 	%rd177, %SPL, 216;
	add.u64 	%rd178, %SPL, 864;
	add.u64 	%rd179, %SPL, 352;
	add.u64 	%rd180, %SPL, 864;
	add.u64 	%rd181, %SPL, 424;
	add.u64 	%rd182, %SPL, 72;
	add.u64 	%rd183, %SPL, 864;
	add.u64 	%rd184, %SPL, 0;
	add.u64 	%rd185, %SPL, 496;
	add.u64 	%rd186, %SPL, 0;
	add.u64 	%rd187, %SPL, 864;
	add.u64 	%rd188, %SPL, 568;
	add.u64 	%rd189, %SPL, 1008;
	add.u64 	%rd190, %SPL, 640;
	add.u64 	%rd191, %SPL, 1176;
	st.local.u64 	[%rd191], %rd504;
	st.local.u64 	[%rd191+8], %rd505;
	st.local.u64 	[%rd191+16], %rd506;
	cvta.to.global.u64 	%rd194, %rd509;
	cvta.to.global.u64 	%rd195, %rd508;
	mov.u32 	%r1, %ctaid.x;
	mul.wide.u32 	%rd196, %r1, 512;
	sub.s64 	%rd197, %rd507, %rd196;
	setp.lt.s64 	%p4, %rd197, 513;
	@%p4 bra 	$L__BB3_685;
	setp.ne.s32 	%p420, %r1, 0;
	@%p420 bra 	$L__BB3_243;
	mov.b32 	%r27383, 0;
	st.local.u32 	[%rd189+60], %r27383;
	mov.b64 	%rd3922, 0;
	st.local.u64 	[%rd189+64], %rd3922;
	mov.b16 	%rs17779, 0;
	st.local.u8 	[%rd189+8], %rs17779;
	add.s64 	%rd198, %rd189, 80;
	st.local.u32 	[%rd189+132], %r27383;
	st.local.u64 	[%rd189+136], %rd3922;
	st.local.u8 	[%rd189+80], %rs17779;
	mov.u32 	%r27384, %tid.x;
	and.b32  	%r27385, %r27384, 31;
	shl.b32 	%r27386, %r27384, 1;
	and.b32  	%r27387, %r27386, 1984;
	or.b32  	%r27388, %r27387, %r27385;
	cvt.u64.u32 	%rd3476, %r27388;
	add.s64 	%rd3477, %rd196, %rd3476;
	shl.b64 	%rd3478, %rd3477, 2;
	add.s64 	%rd3441, %rd192, %rd3478;
	// begin inline asm
	ld.global.nc.u32 %r27379, [%rd3441];
	// end inline asm
	add.s64 	%rd3442, %rd3441, 128;
	// begin inline asm
	ld.global.nc.u32 %r27380, [%rd3442];
	// end inline asm
	// begin inline asm
	mov.u32 %r27381, %laneid;
	// end inline asm
	add.s32 	%r27389, %r27381, %r27387;
	shl.b32 	%r27390, %r27389, 2;
	mov.u32 	%r27391, _ZN6thrust24THRUST_300001_SM_1000_NS8cuda_cub4core6detail5shmemE;
	add.s32 	%r27392, %r27391, %r27390;
	st.shared.u32 	[%r27392], %r27379;
	st.shared.u32 	[%r27392+128], %r27380;
	bar.warp.sync 	-1;
	and.b32  	%r27393, %r27384, 992;
	add.s32 	%r27394, %r27381, %r27393;
	shl.b32 	%r27395, %r27381, 2;
	add.s32 	%r27396, %r27392, %r27395;
	ld.shared.v2.u32 	{%r3, %r4}, [%r27396];
	bar.sync 	0;
	shl.b64 	%rd3479, %rd3477, 6;
	add.s64 	%rd3444, %rd193, %rd3479;
	// begin inline asm
	ld.global.nc.u64 %rd3443, [%rd3444];
	// end inline asm
	add.s64 	%rd3446, %rd3444, 8;
	// begin inline asm
	ld.global.nc.u64 %rd3445, [%rd3446];
	// end inline asm
	add.s64 	%rd3448, %rd3444, 16;
	// begin inline asm
	ld.global.nc.u64 %rd3447, [%rd3448];
	// end inline asm
	add.s64 	%rd3450, %rd3444, 24;
	// begin inline asm
	ld.global.nc.u64 %rd3449, [%rd3450];
	// end inline asm
	add.s64 	%rd3452, %rd3444, 32;
	// begin inline asm
	ld.global.nc.u64 %rd3451, [%rd3452];
	// end inline asm
	add.s64 	%rd3454, %rd3444, 40;
	// begin inline asm
	ld.global.nc.u64 %rd3453, [%rd3454];
	// end inline asm
	add.s64 	%rd3456, %rd3444, 48;
	// begin inline asm
	ld.global.nc.u64 %rd3455, [%rd3456];
	// end inline asm
	mov.b64 	{%r27397, %r27398}, %rd3455;
	add.s64 	%rd3458, %rd3444, 56;
	// begin inline asm
	ld.global.nc.u64 %rd3457, [%rd3458];
	// end inline asm
	shr.u64 	%rd3480, %rd3443, 8;
	shr.u64 	%rd3481, %rd3443, 16;
	shr.u64 	%rd3482, %rd3443, 24;
	shr.u64 	%rd3483, %rd3443, 40;
	shr.u64 	%rd3484, %rd3443, 48;
	shr.u64 	%rd3485, %rd3443, 56;
	shr.u64 	%rd3486, %rd3445, 8;
	shr.u64 	%rd3487, %rd3445, 16;
	shr.u64 	%rd3488, %rd3445, 24;
	shr.u64 	%rd3489, %rd3445, 40;
	shr.u64 	%rd3490, %rd3445, 48;
	shr.u64 	%rd3491, %rd3445, 56;
	shr.u64 	%rd3492, %rd3447, 8;
	shr.u64 	%rd3493, %rd3447, 16;
	shr.u64 	%rd3494, %rd3447, 24;
	shr.u64 	%rd3495, %rd3447, 40;
	shr.u64 	%rd3496, %rd3447, 48;
	shr.u64 	%rd3497, %rd3447, 56;
	shr.u64 	%rd3498, %rd3449, 8;
	shr.u64 	%rd3499, %rd3449, 16;
	shr.u64 	%rd3500, %rd3449, 24;
	shr.u64 	%rd3501, %rd3449, 40;
	shr.u64 	%rd3502, %rd3449, 48;
	shr.u64 	%rd3503, %rd3449, 56;
	shr.u64 	%rd3504, %rd3451, 8;
	shr.u64 	%rd3505, %rd3451, 16;
	shr.u64 	%rd3506, %rd3451, 24;
	shr.u64 	%rd3507, %rd3451, 40;
	shr.u64 	%rd3508, %rd3451, 48;
	shr.u64 	%rd3509, %rd3451, 56;
	shr.u64 	%rd3510, %rd3453, 8;
	shr.u64 	%rd3511, %rd3453, 16;
	shr.u64 	%rd3512, %rd3453, 24;
	shr.u64 	%rd3513, %rd3453, 40;
	shr.u64 	%rd3514, %rd3453, 48;
	shr.u64 	%rd3515, %rd3453, 56;
	cvt.u16.u64 	%rs17780, %rd3455;
	shr.u64 	%rd3516, %rd3455, 8;
	cvt.u16.u64 	%rs17781, %rd3516;
	add.s64 	%rd3460, %rd3444, 2048;
	// begin inline asm
	ld.global.nc.u64 %rd3459, [%rd3460];
	// end inline asm
	add.s64 	%rd3462, %rd3444, 2056;
	// begin inline asm
	ld.global.nc.u64 %rd3461, [%rd3462];
	// end inline asm
	add.s64 	%rd3464, %rd3444, 2064;
	// begin inline asm
	ld.global.nc.u64 %rd3463, [%rd3464];
	// end inline asm
	add.s64 	%rd3466, %rd3444, 2072;
	// begin inline asm
	ld.global.nc.u64 %rd3465, [%rd3466];
	// end inline asm
	add.s64 	%rd3468, %rd3444, 2080;
	// begin inline asm
	ld.global.nc.u64 %rd3467, [%rd3468];
	// end inline asm
	add.s64 	%rd3470, %rd3444, 2088;
	// begin inline asm
	ld.global.nc.u64 %rd3469, [%rd3470];
	// end inline asm
	add.s64 	%rd3472, %rd3444, 2096;
	// begin inline asm
	ld.global.nc.u64 %rd3471, [%rd3472];
	// end inline asm
	mov.b64 	{%r27399, %r27400}, %rd3471;
	add.s64 	%rd3474, %rd3444, 2104;
	// begin inline asm
	ld.global.nc.u64 %rd3473, [%rd3474];
	// end inline asm
	shr.u64 	%rd3517, %rd3459, 8;
	shr.u64 	%rd3518, %rd3459, 16;
	shr.u64 	%rd3519, %rd3459, 24;
	shr.u64 	%rd3520, %rd3459, 40;
	shr.u64 	%rd3521, %rd3459, 48;
	shr.u64 	%rd3522, %rd3459, 56;
	shr.u64 	%rd3523, %rd3461, 8;
	shr.u64 	%rd3524, %rd3461, 16;
	shr.u64 	%rd3525, %rd3461, 24;
	shr.u64 	%rd3526, %rd3461, 40;
	shr.u64 	%rd3527, %rd3461, 48;
	shr.u64 	%rd3528, %rd3461, 56;
	shr.u64 	%rd3529, %rd3463, 8;
	shr.u64 	%rd3530, %rd3463, 16;
	shr.u64 	%rd3531, %rd3463, 24;
	shr.u64 	%rd3532, %rd3463, 40;
	shr.u64 	%rd3533, %rd3463, 48;
	shr.u64 	%rd3534, %rd3463, 56;
	shr.u64 	%rd3535, %rd3465, 8;
	shr.u64 	%rd3536, %rd3465, 16;
	shr.u64 	%rd3537, %rd3465, 24;
	shr.u64 	%rd3538, %rd3465, 40;
	shr.u64 	%rd3539, %rd3465, 48;
	shr.u64 	%rd3540, %rd3465, 56;
	shr.u64 	%rd3541, %rd3467, 8;
	shr.u64 	%rd3542, %rd3467, 16;
	shr.u64 	%rd3543, %rd3467, 24;
	shr.u64 	%rd3544, %rd3467, 40;
	shr.u64 	%rd3545, %rd3467, 48;
	shr.u64 	%rd3546, %rd3467, 56;
	shr.u64 	%rd3547, %rd3469, 8;
	shr.u64 	%rd3548, %rd3469, 16;
	shr.u64 	%rd3549, %rd3469, 24;
	shr.u64 	%rd3550, %rd3469, 40;
	shr.u64 	%rd3551, %rd3469, 48;
	shr.u64 	%rd3552, %rd3469, 56;
	cvt.u16.u64 	%rs17782, %rd3471;
	shr.u64 	%rd3553, %rd3471, 8;
	cvt.u16.u64 	%rs17783, %rd3553;
	mad.lo.s32 	%r27401, %r27389, 60, %r27392;
	cvt.u32.u64 	%r27402, %rd3485;
	cvt.u32.u64 	%r27403, %rd3484;
	prmt.b32 	%r27404, %r27403, %r27402, 0x3340U;
	{ .reg .b32 tmp; mov.b64 {tmp, %r27405}, %rd3443; }
	cvt.u32.u64 	%r27406, %rd3483;
	prmt.b32 	%r27407, %r27405, %r27406, 0x3340U;
	prmt.b32 	%r27408, %r27407, %r27404, 0x5410U;
	cvt.u32.u64 	%r27409, %rd3482;
	cvt.u32.u64 	%r27410, %rd3481;
	prmt.b32 	%r27411, %r27410, %r27409, 0x3340U;
	cvt.u32.u64 	%r27412, %rd3443;
	cvt.u32.u64 	%r27413, %rd3480;
	prmt.b32 	%r27414, %r27412, %r27413, 0x3340U;
	prmt.b32 	%r27415, %r27414, %r27411, 0x5410U;
	cvt.u32.u64 	%r27416, %rd3491;
	cvt.u32.u64 	%r27417, %rd3490;
	prmt.b32 	%r27418, %r27417, %r27416, 0x3340U;
	{ .reg .b32 tmp; mov.b64 {tmp, %r27419}, %rd3445; }
	cvt.u32.u64 	%r27420, %rd3489;
	prmt.b32 	%r27421, %r27419, %r27420, 0x3340U;
	prmt.b32 	%r27422, %r27421, %r27418, 0x5410U;
	cvt.u32.u64 	%r27423, %rd3488;
	cvt.u32.u64 	%r27424, %rd3487;
	prmt.b32 	%r27425, %r27424, %r27423, 0x3340U;
	cvt.u32.u64 	%r27426, %rd3445;
	cvt.u32.u64 	%r27427, %rd3486;
	prmt.b32 	%r27428, %r27426, %r27427, 0x3340U;
	prmt.b32 	%r27429, %r27428, %r27425, 0x5410U;
	st.shared.v4.b32 	[%r27401], {%r27415, %r27408, %r27429, %r27422};
	cvt.u32.u64 	%r27430, %rd3497;
	cvt.u32.u64 	%r27431, %rd3496;
	prmt.b32 	%r27432, %r27431, %r27430, 0x3340U;
	{ .reg .b32 tmp; mov.b64 {tmp, %r27433}, %rd3447; }
	cvt.u32.u64 	%r27434, %rd3495;
	prmt.b32 	%r27435, %r27433, %r27434, 0x3340U;
	prmt.b32 	%r27436, %r27435, %r27432, 0x5410U;
	cvt.u32.u64 	%r27437, %rd3494;
	cvt.u32.u64 	%r27438, %rd3493;
	prmt.b32 	%r27439, %r27438, %r27437, 0x3340U;
	cvt.u32.u64 	%r27440, %rd3447;
	cvt.u32.u64 	%r27441, %rd3492;
	prmt.b32 	%r27442, %r27440, %r27441, 0x3340U;
	prmt.b32 	%r27443, %r27442, %r27439, 0x5410U;
	cvt.u32.u64 	%r27444, %rd3503;
	cvt.u32.u64 	%r27445, %rd3502;
	prmt.b32 	%r27446, %r27445, %r27444, 0x3340U;
	{ .reg .b32 tmp; mov.b64 {tmp, %r27447}, %rd3449; }
	cvt.u32.u64 	%r27448, %rd3501;
	prmt.b32 	%r27449, %r27447, %r27448, 0x3340U;
	prmt.b32 	%r27450, %r27449, %r27446, 0x5410U;
	cvt.u32.u64 	%r27451, %rd3500;
	cvt.u32.u64 	%r27452, %rd3499;
	prmt.b32 	%r27453, %r27452, %r27451, 0x3340U;
	cvt.u32.u64 	%r27454, %rd3449;
	cvt.u32.u64 	%r27455, %rd3498;
	prmt.b32 	%r27456, %r27454, %r27455, 0x3340U;
	prmt.b32 	%r27457, %r27456, %r27453, 0x5410U;
	st.shared.v4.b32 	[%r27401+16], {%r27443, %r27436, %r27457, %r27450};
	cvt.u32.u64 	%r27458, %rd3509;
	cvt.u32.u64 	%r27459, %rd3508;
	prmt.b32 	%r27460, %r27459, %r27458, 0x3340U;
	{ .reg .b32 tmp; mov.b64 {tmp, %r27461}, %rd3451; }
	cvt.u32.u64 	%r27462, %rd3507;
	prmt.b32 	%r27463, %r27461, %r27462, 0x3340U;
	prmt.b32 	%r27464, %r27463, %r27460, 0x5410U;
	cvt.u32.u64 	%r27465, %rd3506;
	cvt.u32.u64 	%r27466, %rd3505;
	prmt.b32 	%r27467, %r27466, %r27465, 0x3340U;
	cvt.u32.u64 	%r27468, %rd3451;
	cvt.u32.u64 	%r27469, %rd3504;
	prmt.b32 	%r27470, %r27468, %r27469, 0x3340U;
	prmt.b32 	%r27471, %r27470, %r27467, 0x5410U;
	cvt.u32.u64 	%r27472, %rd3515;
	cvt.u32.u64 	%r27473, %rd3514;
	prmt.b32 	%r27474, %r27473, %r27472, 0x3340U;
	{ .reg .b32 tmp; mov.b64 {tmp, %r27475}, %rd3453; }
	cvt.u32.u64 	%r27476, %rd3513;
	prmt.b32 	%r27477, %r27475, %r27476, 0x3340U;
	prmt.b32 	%r27478, %r27477, %r27474, 0x5410U;
	cvt.u32.u64 	%r27479, %rd3512;
	cvt.u32.u64 	%r27480, %rd3511;
	prmt.b32 	%r27481, %r27480, %r27479, 0x3340U;
	cvt.u32.u64 	%r27482, %rd3453;
	cvt.u32.u64 	%r27483, %rd3510;
	prmt.b32 	%r27484, %r27482, %r27483, 0x3340U;
	prmt.b32 	%r27485, %r27484, %r27481, 0x5410U;
	st.shared.v4.b32 	[%r27401+32], {%r27471, %r27464, %r27485, %r27478};
	st.shared.v2.u8 	[%r27401+48], {%rs17780, %rs17781};
	st.shared.u32 	[%r27401+52], %r27398;
	st.shared.u64 	[%r27401+56], %rd3457;
	cvt.u32.u64 	%r27486, %rd3522;
	cvt.u32.u64 	%r27487, %rd3521;
	prmt.b32 	%r27488, %r27487, %r27486, 0x3340U;
	{ .reg .b32 tmp; mov.b64 {tmp, %r27489}, %rd3459; }
	cvt.u32.u64 	%r27490, %rd3520;
	prmt.b32 	%r27491, %r27489, %r27490, 0x3340U;
	prmt.b32 	%r27492, %r27491, %r27488, 0x5410U;
	cvt.u32.u64 	%r27493, %rd3519;
	cvt.u32.u64 	%r27494, %rd3518;
	prmt.b32 	%r27495, %r27494, %r27493, 0x3340U;
	cvt.u32.u64 	%r27496, %rd3459;
	cvt.u32.u64 	%r27497, %rd3517;
	prmt.b32 	%r27498, %r27496, %r27497, 0x3340U;
	prmt.b32 	%r27499, %r27498, %r27495, 0x5410U;
	cvt.u32.u64 	%r27500, %rd3528;
	cvt.u32.u64 	%r27501, %rd3527;
	prmt.b32 	%r27502, %r27501, %r27500, 0x3340U;
	{ .reg .b32 tmp; mov.b64 {tmp, %r27503}, %rd3461; }
	cvt.u32.u64 	%r27504, %rd3526;
	prmt.b32 	%r27505, %r27503, %r27504, 0x3340U;
	prmt.b32 	%r27506, %r27505, %r27502, 0x5410U;
	cvt.u32.u64 	%r27507, %rd3525;
	cvt.u32.u64 	%r27508, %rd3524;
	prmt.b32 	%r27509, %r27508, %r27507, 0x3340U;
	cvt.u32.u64 	%r27510, %rd3461;
	cvt.u32.u64 	%r27511, %rd3523;
	prmt.b32 	%r27512, %r27510, %r27511, 0x3340U;
	prmt.b32 	%r27513, %r27512, %r27509, 0x5410U;
	st.shared.v4.b32 	[%r27401+2048], {%r27499, %r27492, %r27513, %r27506};
	cvt.u32.u64 	%r27514, %rd3534;
	cvt.u32.u64 	%r27515, %rd3533;
	prmt.b32 	%r27516, %r27515, %r27514, 0x3340U;
	{ .reg .b32 tmp; mov.b64 {tmp, %r27517}, %rd3463; }
	cvt.u32.u64 	%r27518, %rd3532;
	prmt.b32 	%r27519, %r27517, %r27518, 0x3340U;
	prmt.b32 	%r27520, %r27519, %r27516, 0x5410U;
	cvt.u32.u64 	%r27521, %rd3531;
	cvt.u32.u64 	%r27522, %rd3530;
	prmt.b32 	%r27523, %r27522, %r27521, 0x3340U;
	cvt.u32.u64 	%r27524, %rd3463;
	cvt.u32.u64 	%r27525, %rd3529;
	prmt.b32 	%r27526, %r27524, %r27525, 0x3340U;
	prmt.b32 	%r27527, %r27526, %r27523, 0x5410U;
	cvt.u32.u64 	%r27528, %rd3540;
	cvt.u32.u64 	%r27529, %rd3539;
	prmt.b32 	%r27530, %r27529, %r27528, 0x3340U;
	{ .reg .b32 tmp; mov.b64 {tmp, %r27531}, %rd3465; }
	cvt.u32.u64 	%r27532, %rd3538;
	prmt.b32 	%r27533, %r27531, %r27532, 0x3340U;
	prmt.b32 	%r27534, %r27533, %r27530, 0x5410U;
	cvt.u32.u64 	%r27535, %rd3537;
	cvt.u32.u64 	%r27536, %rd3536;
	prmt.b32 	%r27537, %r27536, %r27535, 0x3340U;
	cvt.u32.u64 	%r27538, %rd3465;
	cvt.u32.u64 	%r27539, %rd3535;
	prmt.b32 	%r27540, %r27538, %r27539, 0x3340U;
	prmt.b32 	%r27541, %r27540, %r27537, 0x5410U;
	st.shared.v4.b32 	[%r27401+2064], {%r27527, %r27520, %r27541, %r27534};
	cvt.u32.u64 	%r27542, %rd3546;
	cvt.u32.u64 	%r27543, %rd3545;
	prmt.b32 	%r27544, %r27543, %r27542, 0x3340U;
	{ .reg .b32 tmp; mov.b64 {tmp, %r27545}, %rd3467; }
	cvt.u32.u64 	%r27546, %rd3544;
	prmt.b32 	%r27547, %r27545, %r27546, 0x3340U;
	prmt.b32 	%r27548, %r27547, %r27544, 0x5410U;
	cvt.u32.u64 	%r27549, %rd3543;
	cvt.u32.u64 	%r27550, %rd3542;
	prmt.b32 	%r27551, %r27550, %r27549, 0x3340U;
	cvt.u32.u64 	%r27552, %rd3467;
	cvt.u32.u64 	%r27553, %rd3541;
	prmt.b32 	%r27554, %r27552, %r27553, 0x3340U;
	prmt.b32 	%r27555, %r27554, %r27551, 0x5410U;
	cvt.u32.u64 	%r27556, %rd3552;
	cvt.u32.u64 	%r27557, %rd3551;
	prmt.b32 	%r27558, %r27557, %r27556, 0x3340U;
	{ .reg .b32 tmp; mov.b64 {tmp, %r27559}, %rd3469; }
	cvt.u32.u64 	%r27560, %rd3550;
	prmt.b32 	%r27561, %r27559, %r27560, 0x3340U;
	prmt.b32 	%r27562, %r27561, %r27558, 0x5410U;
	cvt.u32.u64 	%r27563, %rd3549;
	cvt.u32.u64 	%r27564, %rd3548;
	prmt.b32 	%r27565, %r27564, %r27563, 0x3340U;
	cvt.u32.u64 	%r27566, %rd3469;
	cvt.u32.u64 	%r27567, %rd3547;
	prmt.b32 	%r27568, %r27566, %r27567, 0x3340U;
	prmt.b32 	%r27569, %r27568, %r27565, 0x5410U;
	st.shared.v4.b32 	[%r27401+2080], {%r27555, %r27548, %r27569, %r27562};
	st.shared.v2.u8 	[%r27401+2096], {%rs17782, %rs17783};
	st.shared.u32 	[%r27401+2100], %r27400;
	st.shared.u64 	[%r27401+2104], %rd3473;
	bar.warp.sync 	-1;
	mad.lo.s32 	%r27570, %r27394, 120, %r27396;
	ld.shared.v4.b32 	{%r5, %r6, %r7, %r8}, [%r27570];
	bfe.u32 	%r27571, %r5, 0, 8;
	cvt.u16.u32 	%rs19437, %r27571;
	bfe.u32 	%r27572, %r5, 8, 8;
	cvt.u16.u32 	%rs19438, %r27572;
	bfe.u32 	%r27573, %r5, 16, 8;
	cvt.u16.u32 	%rs19439, %r27573;
	bfe.u32 	%r27574, %r5, 24, 8;
	cvt.u16.u32 	%rs19440, %r27574;
	bfe.u32 	%r27575, %r6, 0, 8;
	cvt.u16.u32 	%rs19441, %r27575;
	bfe.u32 	%r27576, %r6, 8, 8;
	cvt.u16.u32 	%rs19442, %r27576;
	bfe.u32 	%r27577, %r6, 16, 8;
	cvt.u16.u32 	%rs19443, %r27577;
	bfe.u32 	%r27578, %r6, 24, 8;
	cvt.u16.u32 	%rs19444, %r27578;
	bfe.u32 	%r27579, %r7, 0, 8;
	cvt.u16.u32 	%rs19445, %r27579;
	bfe.u32 	%r27580, %r7, 8, 8;
	cvt.u16.u32 	%rs19446, %r27580;
	bfe.u32 	%r27581, %r7, 16, 8;
	cvt.u16.u32 	%rs19447, %r27581;
	bfe.u32 	%r27582, %r7, 24, 8;
	cvt.u16.u32 	%rs19448, %r27582;
	bfe.u32 	%r27583, %r8, 0, 8;
	cvt.u16.u32 	%rs19449, %r27583;
	bfe.u32 	%r27584, %r8, 8, 8;
	cvt.u16.u32 	%rs19450, %r27584;
	bfe.u32 	%r27585, %r8, 16, 8;
	cvt.u16.u32 	%rs19451, %r27585;
	bfe.u32 	%r27586, %r8, 24, 8;
	cvt.u16.u32 	%rs19452, %r27586;
	ld.shared.v4.b32 	{%r9, %r10, %r11, %r12}, [%r27570+16];
	bfe.u32 	%r27587, %r9, 0, 8;
	cvt.u16.u32 	%rs19453, %r27587;
	bfe.u32 	%r27588, %r9, 8, 8;
	cvt.u16.u32 	%rs19454, %r27588;
	bfe.u32 	%r27589, %r9, 16, 8;
	cvt.u16.u32 	%rs19455, %r27589;
	bfe.u32 	%r27590, %r9, 24, 8;
	cvt.u16.u32 	%rs19456, %r27590;
	bfe.u32 	%r27591, %r10, 0, 8;
	cvt.u16.u32 	%rs19457, %r27591;
	bfe.u32 	%r27592, %r10, 8, 8;
	cvt.u16.u32 	%rs19458, %r27592;
	bfe.u32 	%r27593, %r10, 16, 8;
	cvt.u16.u32 	%rs19459, %r27593;
	bfe.u32 	%r27594, %r10, 24, 8;
	cvt.u16.u32 	%rs19460, %r27594;
	bfe.u32 	%r27595, %r11, 0, 8;
	cvt.u16.u32 	%rs19461, %r27595;
	bfe.u32 	%r27596, %r11, 8, 8;
	cvt.u16.u32 	%rs19462, %r27596;
	bfe.u32 	%r27597, %r11, 16, 8;
	cvt.u16.u32 	%rs19463, %r27597;
	bfe.u32 	%r27598, %r11, 24, 8;
	cvt.u16.u32 	%rs19464, %r27598;
	bfe.u32 	%r27599, %r12, 0, 8;
	cvt.u16.u32 	%rs19465, %r27599;
	bfe.u32 	%r27600, %r12, 8, 8;
	cvt.u16.u32 	%rs19466, %r27600;
	bfe.u32 	%r27601, %r12, 16, 8;
	cvt.u16.u32 	%rs19467, %r27601;
	bfe.u32 	%r27602, %r12, 24, 8;
	cvt.u16.u32 	%rs19468, %r27602;
	ld.shared.v4.b32 	{%r13, %r14, %r15, %r16}, [%r27570+32];
	bfe.u32 	%r27603, %r13, 0, 8;
	cvt.u16.u32 	%rs19469, %r27603;
	bfe.u32 	%r27604, %r13, 8, 8;
	cvt.u16.u32 	%rs19470, %r27604;
	bfe.u32 	%r27605, %r13, 16, 8;
	cvt.u16.u32 	%rs19471, %r27605;
	bfe.u32 	%r27606, %r13, 24, 8;
	cvt.u16.u32 	%rs19472, %r27606;
	bfe.u32 	%r27607, %r14, 0, 8;
	cvt.u16.u32 	%rs19473, %r27607;
	bfe.u32 	%r27608, %r14, 8, 8;
	cvt.u16.u32 	%rs19474, %r27608;
	bfe.u32 	%r27609, %r14, 16, 8;
	cvt.u16.u32 	%rs19475, %r27609;
	bfe.u32 	%r27610, %r14, 24, 8;
	cvt.u16.u32 	%rs19476, %r27610;
	bfe.u32 	%r27611, %r15, 0, 8;
	cvt.u16.u32 	%rs19477, %r27611;
	bfe.u32 	%r27612, %r15, 8, 8;
	cvt.u16.u32 	%rs19478, %r27612;
	bfe.u32 	%r27613, %r15, 16, 8;
	cvt.u16.u32 	%rs19479, %r27613;
	bfe.u32 	%r27614, %r15, 24, 8;
	cvt.u16.u32 	%rs19480, %r27614;
	bfe.u32 	%r27615, %r16, 0, 8;
	cvt.u16.u32 	%rs19481, %r27615;
	bfe.u32 	%r27616, %r16, 8, 8;
	cvt.u16.u32 	%rs19482, %r27616;
	bfe.u32 	%r27617, %r16, 16, 8;
	cvt.u16.u32 	%rs19483, %r27617;
	bfe.u32 	%r27618, %r16, 24, 8;
	cvt.u16.u32 	%rs19484, %r27618;
	ld.shared.v2.u8 	{%rs19485, %rs19486}, [%r27570+48];
	mov.b32 	%r17, {%rs19485, %rs19486};
	ld.shared.u32 	%r32628, [%r27570+52];
	ld.shared.f64 	%fd480, [%r27570+56];
	ld.shared.v4.b32 	{%r19, %r20, %r21, %r22}, [%r27570+64];
	bfe.u32 	%r27619, %r19, 8, 8;
	cvt.u16.u32 	%rs18088, %r27619;
	bfe.u32 	%r27620, %r19, 16, 8;
	cvt.u16.u32 	%rs18089, %r27620;
	bfe.u32 	%r27621, %r19, 24, 8;
	cvt.u16.u32 	%rs18090, %r27621;
	bfe.u32 	%r27622, %r20, 0, 8;
	cvt.u16.u32 	%rs18091, %r27622;
	bfe.u32 	%r27623, %r20, 8, 8;
	cvt.u16.u32 	%rs18092, %r27623;
	bfe.u32 	%r27624, %r20, 16, 8;
	cvt.u16.u32 	%rs18093, %r27624;
	bfe.u32 	%r27625, %r20, 24, 8;
	cvt.u16.u32 	%rs18094, %r27625;
	bfe.u32 	%r27626, %r21, 0, 8;
	cvt.u16.u32 	%rs18095, %r27626;
	bfe.u32 	%r27627, %r21, 8, 8;
	cvt.u16.u32 	%rs18096, %r27627;
	bfe.u32 	%r27628, %r21, 16, 8;
	cvt.u16.u32 	%rs18097, %r27628;
	bfe.u32 	%r27629, %r21, 24, 8;
	cvt.u16.u32 	%rs18098, %r27629;
	bfe.u32 	%r27630, %r22, 0, 8;
	cvt.u16.u32 	%rs18099, %r27630;
	bfe.u32 	%r27631, %r22, 8, 8;
	cvt.u16.u32 	%rs18100, %r27631;
	bfe.u32 	%r27632, %r22, 16, 8;
	cvt.u16.u32 	%rs18101, %r27632;
	bfe.u32 	%r27633, %r22, 24, 8;
	cvt.u16.u32 	%rs18102, %r27633;
	bfe.u32 	%r27634, %r19, 0, 8;
	cvt.u16.u32 	%rs66, %r27634;
	ld.shared.v4.b32 	{%r23, %r24, %r25, %r26}, [%r27570+80];
	bfe.u32 	%r27635, %r23, 0, 8;
	cvt.u16.u32 	%rs18103, %r27635;
	bfe.u32 	%r27636, %r23, 8, 8;
	cvt.u16.u32 	%rs18104, %r27636;
	bfe.u32 	%r27637, %r23, 16, 8;
	cvt.u16.u32 	%rs18105, %r27637;
	bfe.u32 	%r27638, %r23, 24, 8;
	cvt.u16.u32 	%rs18106, %r27638;
	bfe.u32 	%r27639, %r24, 0, 8;
	cvt.u16.u32 	%rs18107, %r27639;
	bfe.u32 	%r27640, %r24, 8, 8;
	cvt.u16.u32 	%rs18108, %r27640;
	bfe.u32 	%r27641, %r24, 16, 8;
	cvt.u16.u32 	%rs18109, %r27641;
	bfe.u32 	%r27642, %r24, 24, 8;
	cvt.u16.u32 	%rs18110, %r27642;
	bfe.u32 	%r27643, %r25, 0, 8;
	cvt.u16.u32 	%rs18111, %r27643;
	bfe.u32 	%r27644, %r25, 8, 8;
	cvt.u16.u32 	%rs18112, %r27644;
	bfe.u32 	%r27645, %r25, 16, 8;
	cvt.u16.u32 	%rs18113, %r27645;
	bfe.u32 	%r27646, %r25, 24, 8;
	cvt.u16.u32 	%rs18114, %r27646;
	bfe.u32 	%r27647, %r26, 0, 8;
	cvt.u16.u32 	%rs18115, %r27647;
	bfe.u32 	%r27648, %r26, 8, 8;
	cvt.u16.u32 	%rs18116, %r27648;
	bfe.u32 	%r27649, %r26, 16, 8;
	cvt.u16.u32 	%rs18117, %r27649;
	bfe.u32 	%r27650, %r26, 24, 8;
	cvt.u16.u32 	%rs18118, %r27650;
	ld.shared.v4.b32 	{%r27, %r28, %r29, %r30}, [%r27570+96];
	bfe.u32 	%r27651, %r27, 0, 8;
	cvt.u16.u32 	%rs18119, %r27651;
	bfe.u32 	%r27652, %r27, 8, 8;
	cvt.u16.u32 	%rs18120, %r27652;
	bfe.u32 	%r27653, %r27, 16, 8;
	cvt.u16.u32 	%rs18121, %r27653;
	bfe.u32 	%r27654, %r27, 24, 8;
	cvt.u16.u32 	%rs18122, %r27654;
	bfe.u32 	%r27655, %r28, 0, 8;
	cvt.u16.u32 	%rs18123, %r27655;
	bfe.u32 	%r27656, %r28, 8, 8;
	cvt.u16.u32 	%rs18124, %r27656;
	bfe.u32 	%r27657, %r28, 16, 8;
	cvt.u16.u32 	%rs18125, %r27657;
	bfe.u32 	%r27658, %r28, 24, 8;
	cvt.u16.u32 	%rs18126, %r27658;
	bfe.u32 	%r27659, %r29, 0, 8;
	cvt.u16.u32 	%rs18127, %r27659;
	bfe.u32 	%r27660, %r29, 8, 8;
	cvt.u16.u32 	%rs18128, %r27660;
	bfe.u32 	%r27661, %r29, 16, 8;
	cvt.u16.u32 	%rs18129, %r27661;
	bfe.u32 	%r27662, %r29, 24, 8;
	cvt.u16.u32 	%rs18130, %r27662;
	bfe.u32 	%r27663, %r30, 0, 8;
	cvt.u16.u32 	%rs18131, %r27663;
	bfe.u32 	%r27664, %r30, 8, 8;
	cvt.u16.u32 	%rs18132, %r27664;
	bfe.u32 	%r27665, %r30, 16, 8;
	cvt.u16.u32 	%rs18133, %r27665;
	bfe.u32 	%r27666, %r30, 24, 8;
	cvt.u16.u32 	%rs18134, %r27666;
	ld.shared.v2.u8 	{%rs18135, %rs18136}, [%r27570+112];
	mov.b32 	%r31, {%rs18135, %rs18136};
	ld.shared.u32 	%r32, [%r27570+116];
	ld.shared.f64 	%fd2, [%r27570+120];
	bar.sync 	0;
	shl.b32 	%r27667, %r27384, 2;
	add.s32 	%r27668, %r27391, %r27667;
	add.s32 	%r33, %r27668, 1920;
	st.shared.u32 	[%r27668+1920], %r4;
	bar.sync 	0;
	setp.eq.s32 	%p688, %r27384, 0;
	@%p688 bra 	$L__BB3_4;
	ld.shared.u32 	%r32509, [%r33+-4];
	setp.ne.s32 	%p689, %r32509, %r3;
	selp.u64 	%rd3922, 1, 0, %p689;
$L__BB3_4:
	setp.ne.s32 	%p690, %r3, %r4;
	selp.u64 	%rd3554, 1, 0, %p690;
	st.local.v2.b32 	[%rd189+8], {%r5, %r6};
	st.local.v4.b32 	[%rd189+16], {%r7, %r8, %r9, %r10};
	st.local.v4.b32 	[%rd189+32], {%r11, %r12, %r13, %r14};
	st.local.v2.b32 	[%rd189+48], {%r15, %r16};
	mov.b32 	{%rs17784, %rs17785}, %r17;
	st.local.v2.u8 	[%rd189+56], {%rs17784, %rs17785};
	st.local.u32 	[%rd189+60], %r32628;
	st.local.u64 	[%rd189], %rd3922;
	st.local.v4.b32 	[%rd189+80], {%r19, %r20, %r21, %r22};
	st.local.v4.b32 	[%rd189+96], {%r23, %r24, %r25, %r26};
	st.local.v4.b32 	[%rd189+112], {%r27, %r28, %r29, %r30};
	mov.b32 	{%rs17786, %rs17787}, %r31;
	st.local.v2.u8 	[%rd189+128], {%rs17786, %rs17787};
	st.local.u32 	[%rd189+132], %r32;
	st.local.f64 	[%rd189+136], %fd2;
	mov.b64 	%rd3555, %fd480;
	st.local.v2.u64 	[%rd189+64], {%rd3555, %rd3554};
	mov.b32 	%r27669, 0;
	st.local.u32 	[%rd190+60], %r27669;
	mov.b64 	%rd3556, 0;
	st.local.u64 	[%rd190+64], %rd3556;
	mov.b16 	%rs17788, 0;
	st.local.u8 	[%rd190+8], %rs17788;
	st.local.u64 	[%rd187], %rd3922;
	add.s64 	%rd201, %rd187, 8;
	st.local.v2.b32 	[%rd187+8], {%r5, %r6};
	st.local.v2.b32 	[%rd187+16], {%r7, %r8};
	st.local.v2.b32 	[%rd187+24], {%r9, %r10};
	st.local.v2.b32 	[%rd187+32], {%r11, %r12};
	st.local.v2.b32 	[%rd187+40], {%r13, %r14};
	st.local.v2.b32 	[%rd187+48], {%r15, %r16};
	st.local.v2.u8 	[%rd187+56], {%rs17784, %rs17785};
	st.local.u32 	[%rd187+60], %r32628;
	st.local.f64 	[%rd187+64], %fd480;
	mov.u16 	%rs18087, %rs66;
	mov.u32 	%r32516, %r32;
	mov.f64 	%fd454, %fd2;
	@%p690 bra 	$L__BB3_16;
	mov.b16 	%rs17789, 0;
	st.local.u8 	[%rd186], %rs17789;
	add.s32 	%r27671, %r32, %r32628;
	st.local.u32 	[%rd186+52], %r27671;
	add.f64 	%fd434, %fd480, %fd2;
	st.local.f64 	[%rd186+56], %fd434;
	mov.b32 	%r32510, 0;
$L__BB3_6:
	mov.u32 	%r48, %r32510;
	cvt.u64.u32 	%rd3557, %r48;
	add.s64 	%rd3558, %rd186, %rd3557;
	ld.local.u8 	%rs17790, [%rd3558];
	setp.ne.s16 	%p691, %rs17790, 0;
	add.s32 	%r32510, %r48, 1;
	@%p691 bra 	$L__BB3_6;
	and.b16  	%rs17791, %rs19437, 255;
	setp.eq.s16 	%p692, %rs17791, 0;
	mov.u32 	%r32512, %r48;
	@%p692 bra 	$L__BB3_10;
	mov.b32 	%r32511, 0;
$L__BB3_9:
	add.s32 	%r27673, %r32511, %r48;
	cvt.u64.u32 	%rd3559, %r27673;
	add.s64 	%rd3560, %rd187, %rd3559;
	ld.local.u8 	%rs17792, [%rd3560+8];
	add.s64 	%rd3561, %rd186, %rd3559;
	st.local.u8 	[%rd3561], %rs17792;
	add.s32 	%r51, %r32511, 1;
	add.s32 	%r32512, %r51, %r48;
	cvt.u64.u32 	%rd3562, %r32511;
	add.s64 	%rd3563, %rd201, %rd3562;
	ld.local.u8 	%rs17793, [%rd3563+1];
	setp.ne.s16 	%p693, %rs17793, 0;
	mov.u32 	%r32511, %r51;
	@%p693 bra 	$L__BB3_9;
$L__BB3_10:
	cvt.u64.u32 	%rd3564, %r32512;
	add.s64 	%rd3565, %rd186, %rd3564;
	mov.b16 	%rs17794, 0;
	st.local.u8 	[%rd3565+1], %rs17794;
	mov.b32 	%r32513, 0;
$L__BB3_11:
	mov.u32 	%r54, %r32513;
	cvt.u64.u32 	%rd3566, %r54;
	add.s64 	%rd3567, %rd186, %rd3566;
	ld.local.u8 	%rs17795, [%rd3567];
	setp.ne.s16 	%p694, %rs17795, 0;
	add.s32 	%r32513, %r54, 1;
	@%p694 bra 	$L__BB3_11;
	and.b16  	%rs17796, %rs66, 255;
	setp.eq.s16 	%p695, %rs17796, 0;
	mov.u32 	%r32515, %r54;
	@%p695 bra 	$L__BB3_15;
	mov.b32 	%r32514, 0;
$L__BB3_14:
	add.s32 	%r27676, %r32514, %r54;
	cvt.u64.u32 	%rd3568, %r27676;
	add.s64 	%rd3569, %rd189, %rd3568;
	ld.local.u8 	%rs17797, [%rd3569+80];
	add.s64 	%rd3570, %rd186, %rd3568;
	st.local.u8 	[%rd3570], %rs17797;
	add.s32 	%r57, %r32514, 1;
	add.s32 	%r32515, %r57, %r54;
	cvt.u64.u32 	%rd3571, %r32514;
	add.s64 	%rd3572, %rd198, %rd3571;
	ld.local.u8 	%rs17798, [%rd3572+1];
	setp.ne.s16 	%p696, %rs17798, 0;
	mov.u32 	%r32514, %r57;
	@%p696 bra 	$L__BB3_14;
$L__BB3_15:
	cvt.u64.u32 	%rd3573, %r32515;
	add.s64 	%rd3574, %rd186, %rd3573;
	mov.b16 	%rs17799, 0;
	st.local.u8 	[%rd3574+1], %rs17799;
	ld.local.v2.b32 	{%r27677, %r27678}, [%rd186];
	bfe.u32 	%r27679, %r27677, 0, 8;
	cvt.u16.u32 	%rs18087, %r27679;
	bfe.u32 	%r27680, %r27677, 8, 8;
	cvt.u16.u32 	%rs18088, %r27680;
	bfe.u32 	%r27681, %r27677, 16, 8;
	cvt.u16.u32 	%rs18089, %r27681;
	bfe.u32 	%r27682, %r27677, 24, 8;
	cvt.u16.u32 	%rs18090, %r27682;
	bfe.u32 	%r27683, %r27678, 0, 8;
	cvt.u16.u32 	%rs18091, %r27683;
	bfe.u32 	%r27684, %r27678, 8, 8;
	cvt.u16.u32 	%rs18092, %r27684;
	bfe.u32 	%r27685, %r27678, 16, 8;
	cvt.u16.u32 	%rs18093, %r27685;
	bfe.u32 	%r27686, %r27678, 24, 8;
	cvt.u16.u32 	%rs18094, %r27686;
	ld.local.v2.b32 	{%r27687, %r27688}, [%rd186+8];
	bfe.u32 	%r27689, %r27687, 0, 8;
	cvt.u16.u32 	%rs18095, %r27689;
	bfe.u32 	%r27690, %r27687, 8, 8;
	cvt.u16.u32 	%rs18096, %r27690;
	bfe.u32 	%r27691, %r27687, 16, 8;
	cvt.u16.u32 	%rs18097, %r27691;
	bfe.u32 	%r27692, %r27687, 24, 8;
	cvt.u16.u32 	%rs18098, %r27692;
	bfe.u32 	%r27693, %r27688, 0, 8;
	cvt.u16.u32 	%rs18099, %r27693;
	bfe.u32 	%r27694, %r27688, 8, 8;
	cvt.u16.u32 	%rs18100, %r27694;
	bfe.u32 	%r27695, %r27688, 16, 8;
	cvt.u16.u32 	%rs18101, %r27695;
	bfe.u32 	%r27696, %r27688, 24, 8;
	cvt.u16.u32 	%rs18102, %r27696;
	ld.local.v2.b32 	{%r27697, %r27698}, [%rd186+16];
	bfe.u32 	%r27699, %r27697, 0, 8;
	cvt.u16.u32 	%rs18103, %r27699;
	bfe.u32 	%r27700, %r27697, 8, 8;
	cvt.u16.u32 	%rs18104, %r27700;
	bfe.u32 	%r27701, %r27697, 16, 8;
	cvt.u16.u32 	%rs18105, %r27701;
	bfe.u32 	%r27702, %r27697, 24, 8;
	cvt.u16.u32 	%rs18106, %r27702;
	bfe.u32 	%r27703, %r27698, 0, 8;
	cvt.u16.u32 	%rs18107, %r27703;
	bfe.u32 	%r27704, %r27698, 8, 8;
	cvt.u16.u32 	%rs18108, %r27704;
	bfe.u32 	%r27705, %r27698, 16, 8;
	cvt.u16.u32 	%rs18109, %r27705;
	bfe.u32 	%r27706, %r27698, 24, 8;
	cvt.u16.u32 	%rs18110, %r27706;
	ld.local.v2.b32 	{%r27707, %r27708}, [%rd186+24];
	bfe.u32 	%r27709, %r27707, 0, 8;
	cvt.u16.u32 	%rs18111, %r27709;
	bfe.u32 	%r27710, %r27707, 8, 8;
	cvt.u16.u32 	%rs18112, %r27710;
	bfe.u32 	%r27711, %r27707, 16, 8;
	cvt.u16.u32 	%rs18113, %r27711;
	bfe.u32 	%r27712, %r27707, 24, 8;
	cvt.u16.u32 	%rs18114, %r27712;
	bfe.u32 	%r27713, %r27708, 0, 8;
	cvt.u16.u32 	%rs18115, %r27713;
	bfe.u32 	%r27714, %r27708, 8, 8;
	cvt.u16.u32 	%rs18116, %r27714;
	bfe.u32 	%r27715, %r27708, 16, 8;
	cvt.u16.u32 	%rs18117, %r27715;
	bfe.u32 	%r27716, %r27708, 24, 8;
	cvt.u16.u32 	%rs18118, %r27716;
	ld.local.v2.b32 	{%r27717, %r27718}, [%rd186+32];
	bfe.u32 	%r27719, %r27717, 0, 8;
	cvt.u16.u32 	%rs18119, %r27719;
	bfe.u32 	%r27720, %r27717, 8, 8;
	cvt.u16.u32 	%rs18120, %r27720;
	bfe.u32 	%r27721, %r27717, 16, 8;
	cvt.u16.u32 	%rs18121, %r27721;
	bfe.u32 	%r27722, %r27717, 24, 8;
	cvt.u16.u32 	%rs18122, %r27722;
	bfe.u32 	%r27723, %r27718, 0, 8;
	cvt.u16.u32 	%rs18123, %r27723;
	bfe.u32 	%r27724, %r27718, 8, 8;
	cvt.u16.u32 	%rs18124, %r27724;
	bfe.u32 	%r27725, %r27718, 16, 8;
	cvt.u16.u32 	%rs18125, %r27725;
	bfe.u32 	%r27726, %r27718, 24, 8;
	cvt.u16.u32 	%rs18126, %r27726;
	ld.local.v2.b32 	{%r27727, %r27728}, [%rd186+40];
	bfe.u32 	%r27729, %r27727, 0, 8;
	cvt.u16.u32 	%rs18127, %r27729;
	bfe.u32 	%r27730, %r27727, 8, 8;
	cvt.u16.u32 	%rs18128, %r27730;
	bfe.u32 	%r27731, %r27727, 16, 8;
	cvt.u16.u32 	%rs18129, %r27731;
	bfe.u32 	%r27732, %r27727, 24, 8;
	cvt.u16.u32 	%rs18130, %r27732;
	bfe.u32 	%r27733, %r27728, 0, 8;
	cvt.u16.u32 	%rs18131, %r27733;
	bfe.u32 	%r27734, %r27728, 8, 8;
	cvt.u16.u32 	%rs18132, %r27734;
	bfe.u32 	%r27735, %r27728, 16, 8;
	cvt.u16.u32 	%rs18133, %r27735;
	bfe.u32 	%r27736, %r27728, 24, 8;
	cvt.u16.u32 	%rs18134, %r27736;
	ld.local.v2.u8 	{%rs18135, %rs18136}, [%rd186+48];
	ld.local.u32 	%r32516, [%rd186+52];
	ld.local.f64 	%fd454, [%rd186+56];
$L__BB3_16:
	setp.ne.s32 	%p697, %r3, %r4;
	selp.u64 	%rd3575, 1, 0, %p697;
	add.s64 	%rd3576, %rd3922, %rd3575;
	mov.b64 	{%r27738, %r27743}, %rd3576;
	st.local.u64 	[%rd188], %rd3576;
	cvt.u32.u16 	%r27827, %rs18093;
	cvt.u32.u16 	%r27828, %rs18094;
	prmt.b32 	%r27829, %r27827, %r27828, 0x3340U;
	cvt.u32.u16 	%r27830, %rs18092;
	cvt.u32.u16 	%r27831, %rs18091;
	prmt.b32 	%r27832, %r27831, %r27830, 0x3340U;
	prmt.b32 	%r27833, %r27832, %r27829, 0x5410U;
	cvt.u32.u16 	%r27834, %rs18089;
	cvt.u32.u16 	%r27835, %rs18090;
	prmt.b32 	%r27836, %r27834, %r27835, 0x3340U;
	cvt.u32.u16 	%r27837, %rs18088;
	cvt.u32.u16 	%r27838, %rs18087;
	prmt.b32 	%r27839, %r27838, %r27837, 0x3340U;
	prmt.b32 	%r27840, %r27839, %r27836, 0x5410U;
	st.local.v2.b32 	[%rd188+8], {%r27840, %r27833};
	cvt.u32.u16 	%r27841, %rs18101;
	cvt.u32.u16 	%r27842, %rs18102;
	prmt.b32 	%r27843, %r27841, %r27842, 0x3340U;
	cvt.u32.u16 	%r27844, %rs18100;
	cvt.u32.u16 	%r27845, %rs18099;
	prmt.b32 	%r27846, %r27845, %r27844, 0x3340U;
	prmt.b32 	%r27847, %r27846, %r27843, 0x5410U;
	cvt.u32.u16 	%r27848, %rs18097;
	cvt.u32.u16 	%r27849, %rs18098;
	prmt.b32 	%r27850, %r27848, %r27849, 0x3340U;
	cvt.u32.u16 	%r27851, %rs18096;
	cvt.u32.u16 	%r27852, %rs18095;
	prmt.b32 	%r27853, %r27852, %r27851, 0x3340U;
	prmt.b32 	%r27854, %r27853, %r27850, 0x5410U;
	st.local.v2.b32 	[%rd188+16], {%r27854, %r27847};
	cvt.u32.u16 	%r27855, %rs18109;
	cvt.u32.u16 	%r27856, %rs18110;
	prmt.b32 	%r27857, %r27855, %r27856, 0x3340U;
	cvt.u32.u16 	%r27858, %rs18108;
	cvt.u32.u16 	%r27859, %rs18107;
	prmt.b32 	%r27860, %r27859, %r27858, 0x3340U;
	prmt.b32 	%r27861, %r27860, %r27857, 0x5410U;
	cvt.u32.u16 	%r27862, %rs18105;
	cvt.u32.u16 	%r27863, %rs18106;
	prmt.b32 	%r27864, %r27862, %r27863, 0x3340U;
	cvt.u32.u16 	%r27865, %rs18104;
	cvt.u32.u16 	%r27866, %rs18103;
	prmt.b32 	%r27867, %r27866, %r27865, 0x3340U;
	prmt.b32 	%r27868, %r27867, %r27864, 0x5410U;
	st.local.v2.b32 	[%rd188+24], {%r27868, %r27861};
	cvt.u32.u16 	%r27869, %rs18117;
	cvt.u32.u16 	%r27870, %rs18118;
	prmt.b32 	%r27871, %r27869, %r27870, 0x3340U;
	cvt.u32.u16 	%r27872, %rs18116;
	cvt.u32.u16 	%r27873, %rs18115;
	prmt.b32 	%r27874, %r27873, %r27872, 0x3340U;
	prmt.b32 	%r27875, %r27874, %r27871, 0x5410U;
	cvt.u32.u16 	%r27876, %rs18113;
	cvt.u32.u16 	%r27877, %rs18114;
	prmt.b32 	%r27878, %r27876, %r27877, 0x3340U;
	cvt.u32.u16 	%r27879, %rs18112;
	cvt.u32.u16 	%r27880, %rs18111;
	prmt.b32 	%r27881, %r27880, %r27879, 0x3340U;
	prmt.b32 	%r27882, %r27881, %r27878, 0x5410U;
	st.local.v2.b32 	[%rd188+32], {%r27882, %r27875};
	cvt.u32.u16 	%r27883, %rs18125;
	cvt.u32.u16 	%r27884, %rs18126;
	prmt.b32 	%r27885, %r27883, %r27884, 0x3340U;
	cvt.u32.u16 	%r27886, %rs18124;
	cvt.u32.u16 	%r27887, %rs18123;
	prmt.b32 	%r27888, %r27887, %r27886, 0x3340U;
	prmt.b32 	%r27889, %r27888, %r27885, 0x5410U;
	cvt.u32.u16 	%r27890, %rs18121;
	cvt.u32.u16 	%r27891, %rs18122;
	prmt.b32 	%r27892, %r27890, %r27891, 0x3340U;
	cvt.u32.u16 	%r27893, %rs18120;
	cvt.u32.u16 	%r27894, %rs18119;
	prmt.b32 	%r27895, %r27894, %r27893, 0x3340U;
	prmt.b32 	%r27896, %r27895, %r27892, 0x5410U;
	st.local.v2.b32 	[%rd188+40], {%r27896, %r27889};
	cvt.u32.u16 	%r27897, %rs18133;
	cvt.u32.u16 	%r27898, %rs18134;
	prmt.b32 	%r27899, %r27897, %r27898, 0x3340U;
	cvt.u32.u16 	%r27900, %rs18132;
	cvt.u32.u16 	%r27901, %rs18131;
	prmt.b32 	%r27902, %r27901, %r27900, 0x3340U;
	prmt.b32 	%r27903, %r27902, %r27899, 0x5410U;
	cvt.u32.u16 	%r27904, %rs18129;
	cvt.u32.u16 	%r27905, %rs18130;
	prmt.b32 	%r27906, %r27904, %r27905, 0x3340U;
	cvt.u32.u16 	%r27907, %rs18128;
	cvt.u32.u16 	%r27908, %rs18127;
	prmt.b32 	%r27909, %r27908, %r27907, 0x3340U;
	prmt.b32 	%r27910, %r27909, %r27906, 0x5410U;
	st.local.v2.b32 	[%rd188+48], {%r27910, %r27903};
	st.local.v2.u8 	[%rd188+56], {%rs18135, %rs18136};
	st.local.u32 	[%rd188+60], %r32516;
	st.local.f64 	[%rd188+64], %fd454;
	mov.b64 	%rd3577, %fd454;
	mov.b64 	{%r27818, %r27823}, %rd3577;
	add.s64 	%rd202, %rd183, 8;
	add.s64 	%rd203, %rd184, 8;
	st.local.u64 	[%rd183], %rd3576;
	st.local.v2.b32 	[%rd183+8], {%r27840, %r27833};
	st.local.v2.b32 	[%rd183+16], {%r27854, %r27847};
	st.local.v2.b32 	[%rd183+24], {%r27868, %r27861};
	st.local.v2.b32 	[%rd183+32], {%r27882, %r27875};
	st.local.v2.b32 	[%rd183+40], {%r27896, %r27889};
	st.local.v2.b32 	[%rd183+48], {%r27910, %r27903};
	st.local.v2.u8 	[%rd183+56], {%rs18135, %rs18136};
	st.local.u32 	[%rd183+60], %r32516;
	st.local.f64 	[%rd183+64], %fd454;
	and.b32  	%r27911, %r27838, 255;
	and.b16  	%rs17800, %rs18088, 255;
	mul.wide.u16 	%r27912, %rs17800, 256;
	or.b32  	%r27913, %r27912, %r27911;
	shl.b32 	%r27914, %r27834, 16;
	and.b32  	%r27915, %r27914, 16711680;
	or.b32  	%r27916, %r27913, %r27915;
	shl.b32 	%r27917, %r27835, 24;
	or.b32  	%r27748, %r27916, %r27917;
	and.b32  	%r27918, %r27831, 255;
	and.b16  	%rs17801, %rs18092, 255;
	mul.wide.u16 	%r27919, %rs17801, 256;
	or.b32  	%r27920, %r27919, %r27918;
	shl.b32 	%r27921, %r27827, 16;
	and.b32  	%r27922, %r27921, 16711680;
	or.b32  	%r27923, %r27920, %r27922;
	shl.b32 	%r27924, %r27828, 24;
	or.b32  	%r27753, %r27923, %r27924;
	and.b32  	%r27925, %r27852, 255;
	and.b16  	%rs17802, %rs18096, 255;
	mul.wide.u16 	%r27926, %rs17802, 256;
	or.b32  	%r27927, %r27926, %r27925;
	shl.b32 	%r27928, %r27848, 16;
	and.b32  	%r27929, %r27928, 16711680;
	or.b32  	%r27930, %r27927, %r27929;
	shl.b32 	%r27931, %r27849, 24;
	or.b32  	%r27758, %r27930, %r27931;
	and.b32  	%r27932, %r27845, 255;
	and.b16  	%rs17803, %rs18100, 255;
	mul.wide.u16 	%r27933, %rs17803, 256;
	or.b32  	%r27934, %r27933, %r27932;
	shl.b32 	%r27935, %r27841, 16;
	and.b32  	%r27936, %r27935, 16711680;
	or.b32  	%r27937, %r27934, %r27936;
	shl.b32 	%r27938, %r27842, 24;
	or.b32  	%r27763, %r27937, %r27938;
	and.b32  	%r27939, %r27866, 255;
	and.b16  	%rs17804, %rs18104, 255;
	mul.wide.u16 	%r27940, %rs17804, 256;
	or.b32  	%r27941, %r27940, %r27939;
	shl.b32 	%r27942, %r27862, 16;
	and.b32  	%r27943, %r27942, 16711680;
	or.b32  	%r27944, %r27941, %r27943;
	shl.b32 	%r27945, %r27863, 24;
	or.b32  	%r27768, %r27944, %r27945;
	and.b32  	%r27946, %r27859, 255;
	and.b16  	%rs17805, %rs18108, 255;
	mul.wide.u16 	%r27947, %rs17805, 256;
	or.b32  	%r27948, %r27947, %r27946;
	shl.b32 	%r27949, %r27855, 16;
	and.b32  	%r27950, %r27949, 16711680;
	or.b32  	%r27951, %r27948, %r27950;
	shl.b32 	%r27952, %r27856, 24;
	or.b32  	%r27773, %r27951, %r27952;
	and.b32  	%r27953, %r27880, 255;
	and.b16  	%rs17806, %rs18112, 255;
	mul.wide.u16 	%r27954, %rs17806, 256;
	or.b32  	%r27955, %r27954, %r27953;
	shl.b32 	%r27956, %r27876, 16;
	and.b32  	%r27957, %r27956, 16711680;
	or.b32  	%r27958, %r27955, %r27957;
	shl.b32 	%r27959, %r27877, 24;
	or.b32  	%r27778, %r27958, %r27959;
	and.b32  	%r27960, %r27873, 255;
	and.b16  	%rs17807, %rs18116, 255;
	mul.wide.u16 	%r27961, %rs17807, 256;
	or.b32  	%r27962, %r27961, %r27960;
	shl.b32 	%r27963, %r27869, 16;
	and.b32  	%r27964, %r27963, 16711680;
	or.b32  	%r27965, %r27962, %r27964;
	shl.b32 	%r27966, %r27870, 24;
	or.b32  	%r27783, %r27965, %r27966;
	and.b32  	%r27967, %r27894, 255;
	and.b16  	%rs17808, %rs18120, 255;
	mul.wide.u16 	%r27968, %rs17808, 256;
	or.b32  	%r27969, %r27968, %r27967;
	shl.b32 	%r27970, %r27890, 16;
	and.b32  	%r27971, %r27970, 16711680;
	or.b32  	%r27972, %r27969, %r27971;
	shl.b32 	%r27973, %r27891, 24;
	or.b32  	%r27788, %r27972, %r27973;
	and.b32  	%r27974, %r27887, 255;
	and.b16  	%rs17809, %rs18124, 255;
	mul.wide.u16 	%r27975, %rs17809, 256;
	or.b32  	%r27976, %r27975, %r27974;
	shl.b32 	%r27977, %r27883, 16;
	and.b32  	%r27978, %r27977, 16711680;
	or.b32  	%r27979, %r27976, %r27978;
	shl.b32 	%r27980, %r27884, 24;
	or.b32  	%r27793, %r27979, %r27980;
	and.b32  	%r27981, %r27908, 255;
	and.b16  	%rs17810, %rs18128, 255;
	mul.wide.u16 	%r27982, %rs17810, 256;
	or.b32  	%r27983, %r27982, %r27981;
	shl.b32 	%r27984, %r27904, 16;
	and.b32  	%r27985, %r27984, 16711680;
	or.b32  	%r27986, %r27983, %r27985;
	shl.b32 	%r27987, %r27905, 24;
	or.b32  	%r27798, %r27986, %r27987;
	and.b32  	%r27988, %r27901, 255;
	and.b16  	%rs17811, %rs18132, 255;
	mul.wide.u16 	%r27989, %rs17811, 256;
	or.b32  	%r27990, %r27989, %r27988;
	shl.b32 	%r27991, %r27897, 16;
	and.b32  	%r27992, %r27991, 16711680;
	or.b32  	%r27993, %r27990, %r27992;
	shl.b32 	%r27994, %r27898, 24;
	or.b32  	%r27803, %r27993, %r27994;
	cvt.u32.u16 	%r27995, %rs18135;
	and.b32  	%r27996, %r27995, 255;
	and.b16  	%rs17812, %rs18136, 255;
	mul.wide.u16 	%r27997, %rs17812, 256;
	or.b32  	%r27808, %r27997, %r27996;
	mov.b32 	%r27824, 1;
	mov.b32 	%r27825, 0;
	mov.b32 	%r27826, -1;
	// begin inline asm
	shfl.sync.up.b32 %r27737, %r27738, %r27824, %r27825, %r27826;
	// end inline asm
	// begin inline asm
	shfl.sync.up.b32 %r27742, %r27743, %r27824, %r27825, %r27826;
	// end inline asm
	mov.b64 	%rd204, {%r27737, %r27742};
	// begin inline asm
	shfl.sync.up.b32 %r27747, %r27748, %r27824, %r27825, %r27826;
	// end inline asm
	// begin inline asm
	shfl.sync.up.b32 %r27752, %r27753, %r27824, %r27825, %r27826;
	// end inline asm
	// begin inline asm
	shfl.sync.up.b32 %r27757, %r27758, %r27824, %r27825, %r27826;
	// end inline asm
	// begin inline asm
	shfl.sync.up.b32 %r27762, %r27763, %r27824, %r27825, %r27826;
	// end inline asm
	// begin inline asm
	shfl.sync.up.b32 %r27767, %r27768, %r27824, %r27825, %r27826;
	// end inline asm
	// begin inline asm
	shfl.sync.up.b32 %r27772, %r27773, %r27824, %r27825, %r27826;
	// end inline asm
	// begin inline asm
	shfl.sync.up.b32 %r27777, %r27778, %r27824, %r27825, %r27826;
	// end inline asm
	// begin inline asm
	shfl.sync.up.b32 %r27782, %r27783, %r27824, %r27825, %r27826;
	// end inline asm
	// begin inline asm
	shfl.sync.up.b32 %r27787, %r27788, %r27824, %r27825, %r27826;
	// end inline asm
	// begin inline asm
	shfl.sync.up.b32 %r27792, %r27793, %r27824, %r27825, %r27826;
	// end inline asm
	// begin inline asm
	shfl.sync.up.b32 %r27797, %r27798, %r27824, %r27825, %r27826;
	// end inline asm
	// begin inline asm
	shfl.sync.up.b32 %r27802, %r27803, %r27824, %r27825, %r27826;
	// end inline asm
	// begin inline asm
	shfl.sync.up.b32 %r27807, %r27808, %r27824, %r27825, %r27826;
	// end inline asm
	// begin inline asm
	shfl.sync.up.b32 %r27812, %r32516, %r27824, %r27825, %r27826;
	// end inline asm
	// begin inline asm
	shfl.sync.up.b32 %r27817, %r27818, %r27824, %r27825, %r27826;
	// end inline asm
	// begin inline asm
	shfl.sync.up.b32 %r27822, %r27823, %r27824, %r27825, %r27826;
	// end inline asm
	mov.b64 	%rd3578, {%r27817, %r27822};
	mov.b64 	%fd5, %rd3578;
	cvt.u16.u32 	%rs201, %r27747;
	cvt.u16.u32 	%rs17813, %r27807;
	shr.u32 	%r27998, %r27807, 8;
	cvt.u16.u32 	%rs17814, %r27998;
	st.local.v2.u32 	[%rd184], {%r27737, %r27742};
	st.local.v2.b32 	[%rd184+8], {%r27747, %r27752};
	st.local.v2.b32 	[%rd184+16], {%r27757, %r27762};
	st.local.v2.b32 	[%rd184+24], {%r27767, %r27772};
	st.local.v2.b32 	[%rd184+32], {%r27777, %r27782};
	st.local.v2.b32 	[%rd184+40], {%r27787, %r27792};
	st.local.v2.b32 	[%rd184+48], {%r27797, %r27802};
	st.local.v2.u8 	[%rd184+56], {%rs17813, %rs17814};
	st.local.u32 	[%rd184+60], %r27812;
	st.local.v2.u32 	[%rd184+64], {%r27817, %r27822};
	setp.ne.s64 	%p698, %rd3576, 0;
	mov.u16 	%rs18236, %rs18087;
	mov.u16 	%rs18235, %rs18088;
	mov.u16 	%rs18234, %rs18089;
	mov.u16 	%rs18233, %rs18090;
	mov.u16 	%rs18232, %rs18091;
	mov.u16 	%rs18231, %rs18092;
	mov.u16 	%rs18230, %rs18093;
	mov.u16 	%rs18229, %rs18094;
	mov.u16 	%rs18228, %rs18095;
	mov.u16 	%rs18227, %rs18096;
	mov.u16 	%rs18226, %rs18097;
	mov.u16 	%rs18225, %rs18098;
	mov.u16 	%rs18224, %rs18099;
	mov.u16 	%rs18223, %rs18100;
	mov.u16 	%rs18222, %rs18101;
	mov.u16 	%rs18221, %rs18102;
	mov.u16 	%rs18220, %rs18103;
	mov.u16 	%rs18219, %rs18104;
	mov.u16 	%rs18218, %rs18105;
	mov.u16 	%rs18217, %rs18106;
	mov.u16 	%rs18216, %rs18107;
	mov.u16 	%rs18215, %rs18108;
	mov.u16 	%rs18214, %rs18109;
	mov.u16 	%rs18213, %rs18110;
	mov.u16 	%rs18212, %rs18111;
	mov.u16 	%rs18211, %rs18112;
	mov.u16 	%rs18210, %rs18113;
	mov.u16 	%rs18209, %rs18114;
	mov.u16 	%rs18208, %rs18115;
	mov.u16 	%rs18207, %rs18116;
	mov.u16 	%rs18206, %rs18117;
	mov.u16 	%rs18205, %rs18118;
	mov.u16 	%rs18204, %rs18119;
	mov.u16 	%rs18203, %rs18120;
	mov.u16 	%rs18202, %rs18121;
	mov.u16 	%rs18201, %rs18122;
	mov.u16 	%rs18200, %rs18123;
	mov.u16 	%rs18199, %rs18124;
	mov.u16 	%rs18198, %rs18125;
	mov.u16 	%rs18197, %rs18126;
	mov.u16 	%rs18196, %rs18127;
	mov.u16 	%rs18195, %rs18128;
	mov.u16 	%rs18194, %rs18129;
	mov.u16 	%rs18193, %rs18130;
	mov.u16 	%rs18192, %rs18131;
	mov.u16 	%rs18191, %rs18132;
	mov.u16 	%rs18190, %rs18133;
	mov.u16 	%rs18189, %rs18134;
	mov.u16 	%rs18188, %rs18135;
	mov.u16 	%rs18187, %rs18136;
	mov.u32 	%r32524, %r32516;
	mov.f64 	%fd456, %fd454;
	@%p698 bra 	$L__BB3_28;
	mov.b16 	%rs17815, 0;
	st.local.u8 	[%rd182], %rs17815;
	add.s32 	%r28000, %r32516, %r27812;
	st.local.u32 	[%rd182+52], %r28000;
	add.f64 	%fd435, %fd454, %fd5;
	st.local.f64 	[%rd182+56], %fd435;
	mov.b32 	%r32517, 0;
$L__BB3_18:
	mov.u32 	%r63, %r32517;
	cvt.u64.u32 	%rd3579, %r63;
	add.s64 	%rd3580, %rd182, %rd3579;
	ld.local.u8 	%rs17816, [%rd3580];
	setp.ne.s16 	%p699, %rs17816, 0;
	add.s32 	%r32517, %r63, 1;
	@%p699 bra 	$L__BB3_18;
	and.b16  	%rs17817, %rs201, 255;
	setp.eq.s16 	%p700, %rs17817, 0;
	mov.u32 	%r32519, %r63;
	@%p700 bra 	$L__BB3_22;
	mov.b32 	%r32518, 0;
$L__BB3_21:
	add.s32 	%r28002, %r32518, %r63;
	cvt.u64.u32 	%rd3581, %r28002;
	add.s64 	%rd3582, %rd184, %rd3581;
	ld.local.u8 	%rs17818, [%rd3582+8];
	add.s64 	%rd3583, %rd182, %rd3581;
	st.local.u8 	[%rd3583], %rs17818;
	add.s32 	%r66, %r32518, 1;
	add.s32 	%r32519, %r66, %r63;
	cvt.u64.u32 	%rd3584, %r32518;
	add.s64 	%rd3585, %rd203, %rd3584;
	ld.local.u8 	%rs17819, [%rd3585+1];
	setp.ne.s16 	%p701, %rs17819, 0;
	mov.u32 	%r32518, %r66;
	@%p701 bra 	$L__BB3_21;
$L__BB3_22:
	cvt.u64.u32 	%rd3586, %r32519;
	add.s64 	%rd3587, %rd182, %rd3586;
	mov.b16 	%rs17820, 0;
	st.local.u8 	[%rd3587+1], %rs17820;
	mov.b32 	%r32520, 0;
$L__BB3_23:
	mov.u32 	%r69, %r32520;
	cvt.u64.u32 	%rd3588, %r69;
	add.s64 	%rd3589, %rd182, %rd3588;
	ld.local.u8 	%rs17821, [%rd3589];
	setp.ne.s16 	%p702, %rs17821, 0;
	add.s32 	%r32520, %r69, 1;
	@%p702 bra 	$L__BB3_23;
	and.b16  	%rs17822, %rs18087, 255;
	setp.eq.s16 	%p703, %rs17822, 0;
	mov.u32 	%r32522, %r69;
	@%p703 bra 	$L__BB3_27;
	mov.b32 	%r32521, 0;
$L__BB3_26:
	add.s32 	%r28005, %r32521, %r69;
	cvt.u64.u32 	%rd3590, %r28005;
	add.s64 	%rd3591, %rd183, %rd3590;
	ld.local.u8 	%rs17823, [%rd3591+8];
	add.s64 	%rd3592, %rd182, %rd3590;
	st.local.u8 	[%rd3592], %rs17823;
	add.s32 	%r72, %r32521, 1;
	add.s32 	%r32522, %r72, %r69;
	cvt.u64.u32 	%rd3593, %r32521;
	add.s64 	%rd3594, %rd202, %rd3593;
	ld.local.u8 	%rs17824, [%rd3594+1];
	setp.ne.s16 	%p704, %rs17824, 0;
	mov.u32 	%r32521, %r72;
	@%p704 bra 	$L__BB3_26;
$L__BB3_27:
	cvt.u64.u32 	%rd3595, %r32522;
	add.s64 	%rd3596, %rd182, %rd3595;
	mov.b16 	%rs17825, 0;
	st.local.u8 	[%rd3596+1], %rs17825;
	ld.local.v2.b32 	{%r28006, %r28007}, [%rd182];
	bfe.u32 	%r28008, %r28006, 0, 8;
	cvt.u16.u32 	%rs18236, %r28008;
	bfe.u32 	%r28009, %r28006, 8, 8;
	cvt.u16.u32 	%rs18235, %r28009;
	bfe.u32 	%r28010, %r28006, 16, 8;
	cvt.u16.u32 	%rs18234, %r28010;
	bfe.u32 	%r28011, %r28006, 24, 8;
	cvt.u16.u32 	%rs18233, %r28011;
	bfe.u32 	%r28012, %r28007, 0, 8;
	cvt.u16.u32 	%rs18232, %r28012;
	bfe.u32 	%r28013, %r28007, 8, 8;
	cvt.u16.u32 	%rs18231, %r28013;
	bfe.u32 	%r28014, %r28007, 16, 8;
	cvt.u16.u32 	%rs18230, %r28014;
	bfe.u32 	%r28015, %r28007, 24, 8;
	cvt.u16.u32 	%rs18229, %r28015;
	ld.local.v2.b32 	{%r28016, %r28017}, [%rd182+8];
	bfe.u32 	%r28018, %r28016, 0, 8;
	cvt.u16.u32 	%rs18228, %r28018;
	bfe.u32 	%r28019, %r28016, 8, 8;
	cvt.u16.u32 	%rs18227, %r28019;
	bfe.u32 	%r28020, %r28016, 16, 8;
	cvt.u16.u32 	%rs18226, %r28020;
	bfe.u32 	%r28021, %r28016, 24, 8;
	cvt.u16.u32 	%rs18225, %r28021;
	bfe.u32 	%r28022, %r28017, 0, 8;
	cvt.u16.u32 	%rs18224, %r28022;
	bfe.u32 	%r28023, %r28017, 8, 8;
	cvt.u16.u32 	%rs18223, %r28023;
	bfe.u32 	%r28024, %r28017, 16, 8;
	cvt.u16.u32 	%rs18222, %r28024;
	bfe.u32 	%r28025, %r28017, 24, 8;
	cvt.u16.u32 	%rs18221, %r28025;
	ld.local.v2.b32 	{%r28026, %r28027}, [%rd182+16];
	bfe.u32 	%r28028, %r28026, 0, 8;
	cvt.u16.u32 	%rs18220, %r28028;
	bfe.u32 	%r28029, %r28026, 8, 8;
	cvt.u16.u32 	%rs18219, %r28029;
	bfe.u32 	%r28030, %r28026, 16, 8;
	cvt.u16.u32 	%rs18218, %r28030;
	bfe.u32 	%r28031, %r28026, 24, 8;
	cvt.u16.u32 	%rs18217, %r28031;
	bfe.u32 	%r28032, %r28027, 0, 8;
	cvt.u16.u32 	%rs18216, %r28032;
	bfe.u32 	%r28033, %r28027, 8, 8;
	cvt.u16.u32 	%rs18215, %r28033;
	bfe.u32 	%r28034, %r28027, 16, 8;
	cvt.u16.u32 	%rs18214, %r28034;
	bfe.u32 	%r28035, %r28027, 24, 8;
	cvt.u16.u32 	%rs18213, %r28035;
	ld.local.v2.b32 	{%r28036, %r28037}, [%rd182+24];
	bfe.u32 	%r28038, %r28036, 0, 8;
	cvt.u16.u32 	%rs18212, %r28038;
	bfe.u32 	%r28039, %r28036, 8, 8;
	cvt.u16.u32 	%rs18211, %r28039;
	bfe.u32 	%r28040, %r28036, 16, 8;
	cvt.u16.u32 	%rs18210, %r28040;
	bfe.u32 	%r28041, %r28036, 24, 8;
	cvt.u16.u32 	%rs18209, %r28041;
	bfe.u32 	%r28042, %r28037, 0, 8;
	cvt.u16.u32 	%rs18208, %r28042;
	bfe.u32 	%r28043, %r28037, 8, 8;
	cvt.u16.u32 	%rs18207, %r28043;
	bfe.u32 	%r28044, %r28037, 16, 8;
	cvt.u16.u32 	%rs18206, %r28044;
	bfe.u32 	%r28045, %r28037, 24, 8;
	cvt.u16.u32 	%rs18205, %r28045;
	ld.local.v2.b32 	{%r28046, %r28047}, [%rd182+32];
	bfe.u32 	%r28048, %r28046, 0, 8;
	cvt.u16.u32 	%rs18204, %r28048;
	bfe.u32 	%r28049, %r28046, 8, 8;
	cvt.u16.u32 	%rs18203, %r28049;
	bfe.u32 	%r28050, %r28046, 16, 8;
	cvt.u16.u32 	%rs18202, %r28050;
	bfe.u32 	%r28051, %r28046, 24, 8;
	cvt.u16.u32 	%rs18201, %r28051;
	bfe.u32 	%r28052, %r28047, 0, 8;
	cvt.u16.u32 	%rs18200, %r28052;
	bfe.u32 	%r28053, %r28047, 8, 8;
	cvt.u16.u32 	%rs18199, %r28053;
	bfe.u32 	%r28054, %r28047, 16, 8;
	cvt.u16.u32 	%rs18198, %r28054;
	bfe.u32 	%r28055, %r28047, 24, 8;
	cvt.u16.u32 	%rs18197, %r28055;
	ld.local.v2.b32 	{%r28056, %r28057}, [%rd182+40];
	bfe.u32 	%r28058, %r28056, 0, 8;
	cvt.u16.u32 	%rs18196, %r28058;
	bfe.u32 	%r28059, %r28056, 8, 8;
	cvt.u16.u32 	%rs18195, %r28059;
	bfe.u32 	%r28060, %r28056, 16, 8;
	cvt.u16.u32 	%rs18194, %r28060;
	bfe.u32 	%r28061, %r28056, 24, 8;
	cvt.u16.u32 	%rs18193, %r28061;
	bfe.u32 	%r28062, %r28057, 0, 8;
	cvt.u16.u32 	%rs18192, %r28062;
	bfe.u32 	%r28063, %r28057, 8, 8;
	cvt.u16.u32 	%rs18191, %r28063;
	bfe.u32 	%r28064, %r28057, 16, 8;
	cvt.u16.u32 	%rs18190, %r28064;
	bfe.u32 	%r28065, %r28057, 24, 8;
	cvt.u16.u32 	%rs18189, %r28065;
	ld.local.v2.u8 	{%rs18188, %rs18187}, [%rd182+48];
	ld.local.u32 	%r32524, [%rd182+52];
	ld.local.f64 	%fd456, [%rd182+56];
$L__BB3_28:
	setp.gt.s32 	%p705, %r27381, 0;
	setp.ne.s32 	%p706, %r3, %r4;
	selp.u64 	%rd3597, 1, 0, %p706;
	add.s64 	%rd205, %rd3922, %rd3597;
	add.s64 	%rd3923, %rd205, %rd204;
	@%p705 bra 	$L__BB3_30;
	mov.f64 	%fd456, %fd454;
	mov.u32 	%r32524, %r32516;
	mov.u16 	%rs18187, %rs18136;
	mov.u16 	%rs18188, %rs18135;
	mov.u16 	%rs18189, %rs18134;
	mov.u16 	%rs18190, %rs18133;
	mov.u16 	%rs18191, %rs18132;
	mov.u16 	%rs18192, %rs18131;
	mov.u16 	%rs18193, %rs18130;
	mov.u16 	%rs18194, %rs18129;
	mov.u16 	%rs18195, %rs18128;
	mov.u16 	%rs18196, %rs18127;
	mov.u16 	%rs18197, %rs18126;
	mov.u16 	%rs18198, %rs18125;
	mov.u16 	%rs18199, %rs18124;
	mov.u16 	%rs18200, %rs18123;
	mov.u16 	%rs18201, %rs18122;
	mov.u16 	%rs18202, %rs18121;
	mov.u16 	%rs18203, %rs18120;
	mov.u16 	%rs18204, %rs18119;
	mov.u16 	%rs18205, %rs18118;
	mov.u16 	%rs18206, %rs18117;
	mov.u16 	%rs18207, %rs18116;
	mov.u16 	%rs18208, %rs18115;
	mov.u16 	%rs18209, %rs18114;
	mov.u16 	%rs18210, %rs18113;
	mov.u16 	%rs18211, %rs18112;
	mov.u16 	%rs18212, %rs18111;
	mov.u16 	%rs18213, %rs18110;
	mov.u16 	%rs18214, %rs18109;
	mov.u16 	%rs18215, %rs18108;
	mov.u16 	%rs18216, %rs18107;
	mov.u16 	%rs18217, %rs18106;
	mov.u16 	%rs18218, %rs18105;
	mov.u16 	%rs18219, %rs18104;
	mov.u16 	%rs18220, %rs18103;
	mov.u16 	%rs18221, %rs18102;
	mov.u16 	%rs18222, %rs18101;
	mov.u16 	%rs18223, %rs18100;
	mov.u16 	%rs18224, %rs18099;
	mov.u16 	%rs18225, %rs18098;
	mov.u16 	%rs18226, %rs18097;
	mov.u16 	%rs18227, %rs18096;
	mov.u16 	%rs18228, %rs18095;
	mov.u16 	%rs18229, %rs18094;
	mov.u16 	%rs18230, %rs18093;
	mov.u16 	%rs18231, %rs18092;
	mov.u16 	%rs18232, %rs18091;
	mov.u16 	%rs18233, %rs18090;
	mov.u16 	%rs18234, %rs18089;
	mov.u16 	%rs18235, %rs18088;
	mov.u16 	%rs18236, %rs18087;
	mov.u64 	%rd3923, %rd205;
$L__BB3_30:
	st.local.u64 	[%rd183], %rd3923;
	mov.b64 	{%r28067, %r28072}, %rd3923;
	cvt.u32.u16 	%r28156, %rs18230;
	cvt.u32.u16 	%r28157, %rs18229;
	prmt.b32 	%r28158, %r28156, %r28157, 0x3340U;
	cvt.u32.u16 	%r28159, %rs18231;
	cvt.u32.u16 	%r28160, %rs18232;
	prmt.b32 	%r28161, %r28160, %r28159, 0x3340U;
	prmt.b32 	%r28162, %r28161, %r28158, 0x5410U;
	cvt.u32.u16 	%r28163, %rs18234;
	cvt.u32.u16 	%r28164, %rs18233;
	prmt.b32 	%r28165, %r28163, %r28164, 0x3340U;
	cvt.u32.u16 	%r28166, %rs18235;
	cvt.u32.u16 	%r28167, %rs18236;
	prmt.b32 	%r28168, %r28167, %r28166, 0x3340U;
	prmt.b32 	%r28169, %r28168, %r28165, 0x5410U;
	st.local.v2.b32 	[%rd183+8], {%r28169, %r28162};
	cvt.u32.u16 	%r28170, %rs18222;
	cvt.u32.u16 	%r28171, %rs18221;
	prmt.b32 	%r28172, %r28170, %r28171, 0x3340U;
	cvt.u32.u16 	%r28173, %rs18223;
	cvt.u32.u16 	%r28174, %rs18224;
	prmt.b32 	%r28175, %r28174, %r28173, 0x3340U;
	prmt.b32 	%r28176, %r28175, %r28172, 0x5410U;
	cvt.u32.u16 	%r28177, %rs18226;
	cvt.u32.u16 	%r28178, %rs18225;
	prmt.b32 	%r28179, %r28177, %r28178, 0x3340U;
	cvt.u32.u16 	%r28180, %rs18227;
	cvt.u32.u16 	%r28181, %rs18228;
	prmt.b32 	%r28182, %r28181, %r28180, 0x3340U;
	prmt.b32 	%r28183, %r28182, %r28179, 0x5410U;
	st.local.v2.b32 	[%rd183+16], {%r28183, %r28176};
	cvt.u32.u16 	%r28184, %rs18214;
	cvt.u32.u16 	%r28185, %rs18213;
	prmt.b32 	%r28186, %r28184, %r28185, 0x3340U;
	cvt.u32.u16 	%r28187, %rs18215;
	cvt.u32.u16 	%r28188, %rs18216;
	prmt.b32 	%r28189, %r28188, %r28187, 0x3340U;
	prmt.b32 	%r28190, %r28189, %r28186, 0x5410U;
	cvt.u32.u16 	%r28191, %rs18218;
	cvt.u32.u16 	%r28192, %rs18217;
	prmt.b32 	%r28193, %r28191, %r28192, 0x3340U;
	cvt.u32.u16 	%r28194, %rs18219;
	cvt.u32.u16 	%r28195, %rs18220;
	prmt.b32 	%r28196, %r28195, %r28194, 0x3340U;
	prmt.b32 	%r28197, %r28196, %r28193, 0x5410U;
	st.local.v2.b32 	[%rd183+24], {%r28197, %r28190};
	cvt.u32.u16 	%r28198, %rs18206;
	cvt.u32.u16 	%r28199, %rs18205;
	prmt.b32 	%r28200, %r28198, %r28199, 0x3340U;
	cvt.u32.u16 	%r28201, %rs18207;
	cvt.u32.u16 	%r28202, %rs18208;
	prmt.b32 	%r28203, %r28202, %r28201, 0x3340U;
	prmt.b32 	%r28204, %r28203, %r28200, 0x5410U;
	cvt.u32.u16 	%r28205, %rs18210;
	cvt.u32.u16 	%r28206, %rs18209;
	prmt.b32 	%r28207, %r28205, %r28206, 0x3340U;
	cvt.u32.u16 	%r28208, %rs18211;
	cvt.u32.u16 	%r28209, %rs18212;
	prmt.b32 	%r28210, %r28209, %r28208, 0x3340U;
	prmt.b32 	%r28211, %r28210, %r28207, 0x5410U;
	st.local.v2.b32 	[%rd183+32], {%r28211, %r28204};
	cvt.u32.u16 	%r28212, %rs18198;
	cvt.u32.u16 	%r28213, %rs18197;
	prmt.b32 	%r28214, %r28212, %r28213, 0x3340U;
	cvt.u32.u16 	%r28215, %rs18199;
	cvt.u32.u16 	%r28216, %rs18200;
	prmt.b32 	%r28217, %r28216, %r28215, 0x3340U;
	prmt.b32 	%r28218, %r28217, %r28214, 0x5410U;
	cvt.u32.u16 	%r28219, %rs18202;
	cvt.u32.u16 	%r28220, %rs18201;
	prmt.b32 	%r28221, %r28219, %r28220, 0x3340U;
	cvt.u32.u16 	%r28222, %rs18203;
	cvt.u32.u16 	%r28223, %rs18204;
	prmt.b32 	%r28224, %r28223, %r28222, 0x3340U;
	prmt.b32 	%r28225, %r28224, %r28221, 0x5410U;
	st.local.v2.b32 	[%rd183+40], {%r28225, %r28218};
	cvt.u32.u16 	%r28226, %rs18190;
	cvt.u32.u16 	%r28227, %rs18189;
	prmt.b32 	%r28228, %r28226, %r28227, 0x3340U;
	cvt.u32.u16 	%r28229, %rs18191;
	cvt.u32.u16 	%r28230, %rs18192;
	prmt.b32 	%r28231, %r28230, %r28229, 0x3340U;
	prmt.b32 	%r28232, %r28231, %r28228, 0x5410U;
	cvt.u32.u16 	%r28233, %rs18194;
	cvt.u32.u16 	%r28234, %rs18193;
	prmt.b32 	%r28235, %r28233, %r28234, 0x3340U;
	cvt.u32.u16 	%r28236, %rs18195;
	cvt.u32.u16 	%r28237, %rs18196;
	prmt.b32 	%r28238, %r28237, %r28236, 0x3340U;
	prmt.b32 	%r28239, %r28238, %r28235, 0x5410U;
	st.local.v2.b32 	[%rd183+48], {%r28239, %r28232};
	st.local.v2.u8 	[%rd183+56], {%rs18188, %rs18187};
	st.local.u32 	[%rd183+60], %r32524;
	st.local.f64 	[%rd183+64], %fd456;
	mov.b64 	%rd3598, %fd456;
	mov.b64 	{%r28147, %r28152}, %rd3598;
	and.b32  	%r28240, %r28167, 255;
	and.b16  	%rs17826, %rs18235, 255;
	mul.wide.u16 	%r28241, %rs17826, 256;
	or.b32  	%r28242, %r28241, %r28240;
	shl.b32 	%r28243, %r28163, 16;
	and.b32  	%r28244, %r28243, 16711680;
	or.b32  	%r28245, %r28242, %r28244;
	shl.b32 	%r28246, %r28164, 24;
	or.b32  	%r28077, %r28245, %r28246;
	and.b32  	%r28247, %r28160, 255;
	and.b16  	%rs17827, %rs18231, 255;
	mul.wide.u16 	%r28248, %rs17827, 256;
	or.b32  	%r28249, %r28248, %r28247;
	shl.b32 	%r28250, %r28156, 16;
	and.b32  	%r28251, %r28250, 16711680;
	or.b32  	%r28252, %r28249, %r28251;
	shl.b32 	%r28253, %r28157, 24;
	or.b32  	%r28082, %r28252, %r28253;
	and.b32  	%r28254, %r28181, 255;
	and.b16  	%rs17828, %rs18227, 255;
	mul.wide.u16 	%r28255, %rs17828, 256;
	or.b32  	%r28256, %r28255, %r28254;
	shl.b32 	%r28257, %r28177, 16;
	and.b32  	%r28258, %r28257, 16711680;
	or.b32  	%r28259, %r28256, %r28258;
	shl.b32 	%r28260, %r28178, 24;
	or.b32  	%r28087, %r28259, %r28260;
	and.b32  	%r28261, %r28174, 255;
	and.b16  	%rs17829, %rs18223, 255;
	mul.wide.u16 	%r28262, %rs17829, 256;
	or.b32  	%r28263, %r28262, %r28261;
	shl.b32 	%r28264, %r28170, 16;
	and.b32  	%r28265, %r28264, 16711680;
	or.b32  	%r28266, %r28263, %r28265;
	shl.b32 	%r28267, %r28171, 24;
	or.b32  	%r28092, %r28266, %r28267;
	and.b32  	%r28268, %r28195, 255;
	and.b16  	%rs17830, %rs18219, 255;
	mul.wide.u16 	%r28269, %rs17830, 256;
	or.b32  	%r28270, %r28269, %r28268;
	shl.b32 	%r28271, %r28191, 16;
	and.b32  	%r28272, %r28271, 16711680;
	or.b32  	%r28273, %r28270, %r28272;
	shl.b32 	%r28274, %r28192, 24;
	or.b32  	%r28097, %r28273, %r28274;
	and.b32  	%r28275, %r28188, 255;
	and.b16  	%rs17831, %rs18215, 255;
	mul.wide.u16 	%r28276, %rs17831, 256;
	or.b32  	%r28277, %r28276, %r28275;
	shl.b32 	%r28278, %r28184, 16;
	and.b32  	%r28279, %r28278, 16711680;
	or.b32  	%r28280, %r28277, %r28279;
	shl.b32 	%r28281, %r28185, 24;
	or.b32  	%r28102, %r28280, %r28281;
	and.b32  	%r28282, %r28209, 255;
	and.b16  	%rs17832, %rs18211, 255;
	mul.wide.u16 	%r28283, %rs17832, 256;
	or.b32  	%r28284, %r28283, %r28282;
	shl.b32 	%r28285, %r28205, 16;
	and.b32  	%r28286, %r28285, 16711680;
	or.b32  	%r28287, %r28284, %r28286;
	shl.b32 	%r28288, %r28206, 24;
	or.b32  	%r28107, %r28287, %r28288;
	and.b32  	%r28289, %r28202, 255;
	and.b16  	%rs17833, %rs18207, 255;
	mul.wide.u16 	%r28290, %rs17833, 256;
	or.b32  	%r28291, %r28290, %r28289;
	shl.b32 	%r28292, %r28198, 16;
	and.b32  	%r28293, %r28292, 16711680;
	or.b32  	%r28294, %r28291, %r28293;
	shl.b32 	%r28295, %r28199, 24;
	or.b32  	%r28112, %r28294, %r28295;
	and.b32  	%r28296, %r28223, 255;
	and.b16  	%rs17834, %rs18203, 255;
	mul.wide.u16 	%r28297, %rs17834, 256;
	or.b32  	%r28298, %r28297, %r28296;
	shl.b32 	%r28299, %r28219, 16;
	and.b32  	%r28300, %r28299, 16711680;
	or.b32  	%r28301, %r28298, %r28300;
	shl.b32 	%r28302, %r28220, 24;
	or.b32  	%r28117, %r28301, %r28302;
	and.b32  	%r28303, %r28216, 255;
	and.b16  	%rs17835, %rs18199, 255;
	mul.wide.u16 	%r28304, %rs17835, 256;
	or.b32  	%r28305, %r28304, %r28303;
	shl.b32 	%r28306, %r28212, 16;
	and.b32  	%r28307, %r28306, 16711680;
	or.b32  	%r28308, %r28305, %r28307;
	shl.b32 	%r28309, %r28213, 24;
	or.b32  	%r28122, %r28308, %r28309;
	and.b32  	%r28310, %r28237, 255;
	and.b16  	%rs17836, %rs18195, 255;
	mul.wide.u16 	%r28311, %rs17836, 256;
	or.b32  	%r28312, %r28311, %r28310;
	shl.b32 	%r28313, %r28233, 16;
	and.b32  	%r28314, %r28313, 16711680;
	or.b32  	%r28315, %r28312, %r28314;
	shl.b32 	%r28316, %r28234, 24;
	or.b32  	%r28127, %r28315, %r28316;
	and.b32  	%r28317, %r28230, 255;
	and.b16  	%rs17837, %rs18191, 255;
	mul.wide.u16 	%r28318, %rs17837, 256;
	or.b32  	%r28319, %r28318, %r28317;
	shl.b32 	%r28320, %r28226, 16;
	and.b32  	%r28321, %r28320, 16711680;
	or.b32  	%r28322, %r28319, %r28321;
	shl.b32 	%r28323, %r28227, 24;
	or.b32  	%r28132, %r28322, %r28323;
	cvt.u32.u16 	%r28324, %rs18188;
	and.b32  	%r28325, %r28324, 255;
	and.b16  	%rs17838, %rs18187, 255;
	mul.wide.u16 	%r28326, %rs17838, 256;
	or.b32  	%r28137, %r28326, %r28325;
	mov.b32 	%r28153, 2;
	mov.b32 	%r28154, 0;
	mov.b32 	%r28155, -1;
	// begin inline asm
	shfl.sync.up.b32 %r28066, %r28067, %r28153, %r28154, %r28155;
	// end inline asm
	// begin inline asm
	shfl.sync.up.b32 %r28071, %r28072, %r28153, %r28154, %r28155;
	// end inline asm
	mov.b64 	%rd208, {%r28066, %r28071};
	// begin inline asm
	shfl.sync.up.b32 %r28076, %r28077, %r28153, %r28154, %r28155;
	// end inline asm
	// begin inline asm
	shfl.sync.up.b32 %r28081, %r28082, %r28153, %r28154, %r28155;
	// end inline asm
	// begin inline asm
	shfl.sync.up.b32 %r28086, %r28087, %r28153, %r28154, %r28155;
	// end inline asm
	// begin inline asm
	shfl.sync.up.b32 %r28091, %r28092, %r28153, %r28154, %r28155;
	// end inline asm
	// begin inline asm
	shfl.sync.up.b32 %r28096, %r28097, %r28153, %r28154, %r28155;
	// end inline asm
	// begin inline asm
	shfl.sync.up.b32 %r28101, %r28102, %r28153, %r28154, %r28155;
	// end inline asm
	// begin inline asm
	shfl.sync.up.b32 %r28106, %r28107, %r28153, %r28154, %r28155;
	// end inline asm
	// begin inline asm
	shfl.sync.up.b32 %r28111, %r28112, %r28153, %r28154, %r28155;
	// end inline asm
	// begin inline asm
	shfl.sync.up.b32 %r28116, %r28117, %r28153, %r28154, %r28155;
	// end inline asm
	// begin inline asm
	shfl.sync.up.b32 %r28121, %r28122, %r28153, %r28154, %r28155;
	// end inline asm
	// begin inline asm
	shfl.sync.up.b32 %r28126, %r28127, %r28153, %r28154, %r28155;
	// end inline asm
	// begin inline asm
	shfl.sync.up.b32 %r28131, %r28132, %r28153, %r28154, %r28155;
	// end inline asm
	// begin inline asm
	shfl.sync.up.b32 %r28136, %r28137, %r28153, %r28154, %r28155;
	// end inline asm
	// begin inline asm
	shfl.sync.up.b32 %r28141, %r32524, %r28153, %r28154, %r28155;
	// end inline asm
	// begin inline asm
	shfl.sync.up.b32 %r28146, %r28147, %r28153, %r28154, %r28155;
	// end inline asm
	// begin inline asm
	shfl.sync.up.b32 %r28151, %r28152, %r28153, %r28154, %r28155;
	// end inline asm
	mov.b64 	%rd3599, {%r28146, %r28151};
	mov.b64 	%fd9, %rd3599;
	cvt.u16.u32 	%rs352, %r28076;
	cvt.u16.u32 	%rs17839, %r28136;
	shr.u32 	%r28327, %r28136, 8;
	cvt.u16.u32 	%rs17840, %r28327;
	st.local.v2.u32 	[%rd184], {%r28066, %r28071};
	st.local.v2.b32 	[%rd184+8], {%r28076, %r28081};
	st.local.v2.b32 	[%rd184+16], {%r28086, %r28091};
	st.local.v2.b32 	[%rd184+24], {%r28096, %r28101};
	st.local.v2.b32 	[%rd184+32], {%r28106, %r28111};
	st.local.v2.b32 	[%rd184+40], {%r28116, %r28121};
	st.local.v2.b32 	[%rd184+48], {%r28126, %r28131};
	st.local.v2.u8 	[%rd184+56], {%rs17839, %rs17840};
	st.local.u32 	[%rd184+60], %r28141;
	st.local.v2.u32 	[%rd184+64], {%r28146, %r28151};
	setp.ne.s64 	%p707, %rd3923, 0;
	mov.u16 	%rs18336, %rs18236;
	mov.u16 	%rs18335, %rs18235;
	mov.u16 	%rs18334, %rs18234;
	mov.u16 	%rs18333, %rs18233;
	mov.u16 	%rs18332, %rs18232;
	mov.u16 	%rs18331, %rs18231;
	mov.u16 	%rs18330, %rs18230;
	mov.u16 	%rs18329, %rs18229;
	mov.u16 	%rs18328, %rs18228;
	mov.u16 	%rs18327, %rs18227;
	mov.u16 	%rs18326, %rs18226;
	mov.u16 	%rs18325, %rs18225;
	mov.u16 	%rs18324, %rs18224;
	mov.u16 	%rs18323, %rs18223;
	mov.u16 	%rs18322, %rs18222;
	mov.u16 	%rs18321, %rs18221;
	mov.u16 	%rs18320, %rs18220;
	mov.u16 	%rs18319, %rs18219;
	mov.u16 	%rs18318, %rs18218;
	mov.u16 	%rs18317, %rs18217;
	mov.u16 	%rs18316, %rs18216;
	mov.u16 	%rs18315, %rs18215;
	mov.u16 	%rs18314, %rs18214;
	mov.u16 	%rs18313, %rs18213;
	mov.u16 	%rs18312, %rs18212;
	mov.u16 	%rs18311, %rs18211;
	mov.u16 	%rs18310, %rs18210;
	mov.u16 	%rs18309, %rs18209;
	mov.u16 	%rs18308, %rs18208;
	mov.u16 	%rs18307, %rs18207;
	mov.u16 	%rs18306, %rs18206;
	mov.u16 	%rs18305, %rs18205;
	mov.u16 	%rs18304, %rs18204;
	mov.u16 	%rs18303, %rs18203;
	mov.u16 	%rs18302, %rs18202;
	mov.u16 	%rs18301, %rs18201;
	mov.u16 	%rs18300, %rs18200;
	mov.u16 	%rs18299, %rs18199;
	mov.u16 	%rs18298, %rs18198;
	mov.u16 	%rs18297, %rs18197;
	mov.u16 	%rs18296, %rs18196;
	mov.u16 	%rs18295, %rs18195;
	mov.u16 	%rs18294, %rs18194;
	mov.u16 	%rs18293, %rs18193;
	mov.u16 	%rs18292, %rs18192;
	mov.u16 	%rs18291, %rs18191;
	mov.u16 	%rs18290, %rs18190;
	mov.u16 	%rs18289, %rs18189;
	mov.u16 	%rs18288, %rs18188;
	mov.u16 	%rs18287, %rs18187;
	mov.u32 	%r32532, %r32524;
	mov.f64 	%fd458, %fd456;
	@%p707 bra 	$L__BB3_42;
	mov.b16 	%rs17841, 0;
	st.local.u8 	[%rd182], %rs17841;
	add.s32 	%r28329, %r32524, %r28141;
	st.local.u32 	[%rd182+52], %r28329;
	add.f64 	%fd436, %fd456, %fd9;
	st.local.f64 	[%rd182+56], %fd436;
	mov.b32 	%r32525, 0;
$L__BB3_32:
	mov.u32 	%r79, %r32525;
	cvt.u64.u32 	%rd3600, %r79;
	add.s64 	%rd3601, %rd182, %rd3600;
	ld.local.u8 	%rs17842, [%rd3601];
	setp.ne.s16 	%p708, %rs17842, 0;
	add.s32 	%r32525, %r79, 1;
	@%p708 bra 	$L__BB3_32;
	and.b16  	%rs17843, %rs352, 255;
	setp.eq.s16 	%p709, %rs17843, 0;
	mov.u32 	%r32527, %r79;
	@%p709 bra 	$L__BB3_36;
	mov.b32 	%r32526, 0;
$L__BB3_35:
	add.s32 	%r28331, %r32526, %r79;
	cvt.u64.u32 	%rd3602, %r28331;
	add.s64 	%rd3603, %rd184, %rd3602;
	ld.local.u8 	%rs17844, [%rd3603+8];
	add.s64 	%rd3604, %rd182, %rd3602;
	st.local.u8 	[%rd3604], %rs17844;
	add.s32 	%r82, %r32526, 1;
	add.s32 	%r32527, %r82, %r79;
	cvt.u64.u32 	%rd3605, %r32526;
	add.s64 	%rd3606, %rd184, %rd3605;
	ld.local.u8 	%rs17845, [%rd3606+9];
	setp.ne.s16 	%p710, %rs17845, 0;
	mov.u32 	%r32526, %r82;
	@%p710 bra 	$L__BB3_35;
$L__BB3_36:
	cvt.u64.u32 	%rd3607, %r32527;
	add.s64 	%rd3608, %rd182, %rd3607;
	mov.b16 	%rs17846, 0;
	st.local.u8 	[%rd3608+1], %rs17846;
	mov.b32 	%r32528, 0;
$L__BB3_37:
	mov.u32 	%r85, %r32528;
	cvt.u64.u32 	%rd3609, %r85;
	add.s64 	%rd3610, %rd182, %rd3609;
	ld.local.u8 	%rs17847, [%rd3610];
	setp.ne.s16 	%p711, %rs17847, 0;
	add.s32 	%r32528, %r85, 1;
	@%p711 bra 	$L__BB3_37;
	and.b16  	%rs17848, %rs18236, 255;
	setp.eq.s16 	%p712, %rs17848, 0;
	mov.u32 	%r32530, %r85;
	@%p712 bra 	$L__BB3_41;
	mov.b32 	%r32529, 0;
$L__BB3_40:
	add.s32 	%r28334, %r32529, %r85;
	cvt.u64.u32 	%rd3611, %r28334;
	add.s64 	%rd3612, %rd183, %rd3611;
	ld.local.u8 	%rs17849, [%rd3612+8];
	add.s64 	%rd3613, %rd182, %rd3611;
	st.local.u8 	[%rd3613], %rs17849;
	add.s32 	%r88, %r32529, 1;
	add.s32 	%r32530, %r88, %r85;
	cvt.u64.u32 	%rd3614, %r32529;
	add.s64 	%rd3615, %rd183, %rd3614;
	ld.local.u8 	%rs17850, [%rd3615+9];
	setp.ne.s16 	%p713, %rs17850, 0;
	mov.u32 	%r32529, %r88;
	@%p713 bra 	$L__BB3_40;
$L__BB3_41:
	cvt.u64.u32 	%rd3616, %r32530;
	add.s64 	%rd3617, %rd182, %rd3616;
	mov.b16 	%rs17851, 0;
	st.local.u8 	[%rd3617+1], %rs17851;
	ld.local.v2.b32 	{%r28335, %r28336}, [%rd182];
	bfe.u32 	%r28337, %r28335, 0, 8;
	cvt.u16.u32 	%rs18336, %r28337;
	bfe.u32 	%r28338, %r28335, 8, 8;
	cvt.u16.u32 	%rs18335, %r28338;
	bfe.u32 	%r28339, %r28335, 16, 8;
	cvt.u16.u32 	%rs18334, %r28339;
	bfe.u32 	%r28340, %r28335, 24, 8;
	cvt.u16.u32 	%rs18333, %r28340;
	bfe.u32 	%r28341, %r28336, 0, 8;
	cvt.u16.u32 	%rs18332, %r28341;
	bfe.u32 	%r28342, %r28336, 8, 8;
	cvt.u16.u32 	%rs18331, %r28342;
	bfe.u32 	%r28343, %r28336, 16, 8;
	cvt.u16.u32 	%rs18330, %r28343;
	bfe.u32 	%r28344, %r28336, 24, 8;
	cvt.u16.u32 	%rs18329, %r28344;
	ld.local.v2.b32 	{%r28345, %r28346}, [%rd182+8];
	bfe.u32 	%r28347, %r28345, 0, 8;
	cvt.u16.u32 	%rs18328, %r28347;
	bfe.u32 	%r28348, %r28345, 8, 8;
	cvt.u16.u32 	%rs18327, %r28348;
	bfe.u32 	%r28349, %r28345, 16, 8;
	cvt.u16.u32 	%rs18326, %r28349;
	bfe.u32 	%r28350, %r28345, 24, 8;
	cvt.u16.u32 	%rs18325, %r28350;
	bfe.u32 	%r28351, %r28346, 0, 8;
	cvt.u16.u32 	%rs18324, %r28351;
	bfe.u32 	%r28352, %r28346, 8, 8;
	cvt.u16.u32 	%rs18323, %r28352;
	bfe.u32 	%r28353, %r28346, 16, 8;
	cvt.u16.u32 	%rs18322, %r28353;
	bfe.u32 	%r28354, %r28346, 24, 8;
	cvt.u16.u32 	%rs18321, %r28354;
	ld.local.v2.b32 	{%r28355, %r28356}, [%rd182+16];
	bfe.u32 	%r28357, %r28355, 0, 8;
	cvt.u16.u32 	%rs18320, %r28357;
	bfe.u32 	%r28358, %r28355, 8, 8;
	cvt.u16.u32 	%rs18319, %r28358;
	bfe.u32 	%r28359, %r28355, 16, 8;
	cvt.u16.u32 	%rs18318, %r28359;
	bfe.u32 	%r28360, %r28355, 24, 8;
	cvt.u16.u32 	%rs18317, %r28360;
	bfe.u32 	%r28361, %r28356, 0, 8;
	cvt.u16.u32 	%rs18316, %r28361;
	bfe.u32 	%r28362, %r28356, 8, 8;
	cvt.u16.u32 	%rs18315, %r28362;
	bfe.u32 	%r28363, %r28356, 16, 8;
	cvt.u16.u32 	%rs18314, %r28363;
	bfe.u32 	%r28364, %r28356, 24, 8;
	cvt.u16.u32 	%rs18313, %r28364;
	ld.local.v2.b32 	{%r28365, %r28366}, [%rd182+24];
	bfe.u32 	%r28367, %r28365, 0, 8;
	cvt.u16.u32 	%rs18312, %r28367;
	bfe.u32 	%r28368, %r28365, 8, 8;
	cvt.u16.u32 	%rs18311, %r28368;
	bfe.u32 	%r28369, %r28365, 16, 8;
	cvt.u16.u32 	%rs18310, %r28369;
	bfe.u32 	%r28370, %r28365, 24, 8;
	cvt.u16.u32 	%rs18309, %r28370;
	bfe.u32 	%r28371, %r28366, 0, 8;
	cvt.u16.u32 	%rs18308, %r28371;
	bfe.u32 	%r28372, %r28366, 8, 8;
	cvt.u16.u32 	%rs18307, %r28372;
	bfe.u32 	%r28373, %r28366, 16, 8;
	cvt.u16.u32 	%rs18306, %r28373;
	bfe.u32 	%r28374, %r28366, 24, 8;
	cvt.u16.u32 	%rs18305, %r28374;
	ld.local.v2.b32 	{%r28375, %r28376}, [%rd182+32];
	bfe.u32 	%r28377, %r28375, 0, 8;
	cvt.u16.u32 	%rs18304, %r28377;
	bfe.u32 	%r28378, %r28375, 8, 8;
	cvt.u16.u32 	%rs18303, %r28378;
	bfe.u32 	%r28379, %r28375, 16, 8;
	cvt.u16.u32 	%rs18302, %r28379;
	bfe.u32 	%r28380, %r28375, 24, 8;
	cvt.u16.u32 	%rs18301, %r28380;
	bfe.u32 	%r28381, %r28376, 0, 8;
	cvt.u16.u32 	%rs18300, %r28381;
	bfe.u32 	%r28382, %r28376, 8, 8;
	cvt.u16.u32 	%rs18299, %r28382;
	bfe.u32 	%r28383, %r28376, 16, 8;
	cvt.u16.u32 	%rs18298, %r28383;
	bfe.u32 	%r28384, %r28376, 24, 8;
	cvt.u16.u32 	%rs18297, %r28384;
	ld.local.v2.b32 	{%r28385, %r28386}, [%rd182+40];
	bfe.u32 	%r28387, %r28385, 0, 8;
	cvt.u16.u32 	%rs18296, %r28387;
	bfe.u32 	%r28388, %r28385, 8, 8;
	cvt.u16.u32 	%rs18295, %r28388;
	bfe.u32 	%r28389, %r28385, 16, 8;
	cvt.u16.u32 	%rs18294, %r28389;
	bfe.u32 	%r28390, %r28385, 24, 8;
	cvt.u16.u32 	%rs18293, %r28390;
	bfe.u32 	%r28391, %r28386, 0, 8;
	cvt.u16.u32 	%rs18292, %r28391;
	bfe.u32 	%r28392, %r28386, 8, 8;
	cvt.u16.u32 	%rs18291, %r28392;
	bfe.u32 	%r28393, %r28386, 16, 8;
	cvt.u16.u32 	%rs18290, %r28393;
	bfe.u32 	%r28394, %r28386, 24, 8;
	cvt.u16.u32 	%rs18289, %r28394;
	ld.local.v2.u8 	{%rs18288, %rs18287}, [%rd182+48];
	ld.local.u32 	%r32532, [%rd182+52];
	ld.local.f64 	%fd458, [%rd182+56];
$L__BB3_42:
	setp.gt.s32 	%p714, %r27381, 1;
	add.s64 	%rd3924, %rd3923, %rd208;
	@%p714 bra 	$L__BB3_44;
	mov.f64 	%fd458, %fd456;
	mov.u32 	%r32532, %r32524;
	mov.u16 	%rs18287, %rs18187;
	mov.u16 	%rs18288, %rs18188;
	mov.u16 	%rs18289, %rs18189;
	mov.u16 	%rs18290, %rs18190;
	mov.u16 	%rs18291, %rs18191;
	mov.u16 	%rs18292, %rs18192;
	mov.u16 	%rs18293, %rs18193;
	mov.u16 	%rs18294, %rs18194;
	mov.u16 	%rs18295, %rs18195;
	mov.u16 	%rs18296, %rs18196;
	mov.u16 	%rs18297, %rs18197;
	mov.u16 	%rs18298, %rs18198;
	mov.u16 	%rs18299, %rs18199;
	mov.u16 	%rs18300, %rs18200;
	mov.u16 	%rs18301, %rs18201;
	mov.u16 	%rs18302, %rs18202;
	mov.u16 	%rs18303, %rs18203;
	mov.u16 	%rs18304, %rs18204;
	mov.u16 	%rs18305, %rs18205;
	mov.u16 	%rs18306, %rs18206;
	mov.u16 	%rs18307, %rs18207;
	mov.u16 	%rs18308, %rs18208;
	mov.u16 	%rs18309, %rs18209;
	mov.u16 	%rs18310, %rs18210;
	mov.u16 	%rs18311, %rs18211;
	mov.u16 	%rs18312, %rs18212;
	mov.u16 	%rs18313, %rs18213;
	mov.u16 	%rs18314, %rs18214;
	mov.u16 	%rs18315, %rs18215;
	mov.u16 	%rs18316, %rs18216;
	mov.u16 	%rs18317, %rs18217;
	mov.u16 	%rs18318, %rs18218;
	mov.u16 	%rs18319, %rs18219;
	mov.u16 	%rs18320, %rs18220;
	mov.u16 	%rs18321, %rs18221;
	mov.u16 	%rs18322, %rs18222;
	mov.u16 	%rs18323, %rs18223;
	mov.u16 	%rs18324, %rs18224;
	mov.u16 	%rs18325, %rs18225;
	mov.u16 	%rs18326, %rs18226;
	mov.u16 	%rs18327, %rs18227;
	mov.u16 	%rs18328, %rs18228;
	mov.u16 	%rs18329, %rs18229;
	mov.u16 	%rs18330, %rs18230;
	mov.u16 	%rs18331, %rs18231;
	mov.u16 	%rs18332, %rs18232;
	mov.u16 	%rs18333, %rs18233;
	mov.u16 	%rs18334, %rs18234;
	mov.u16 	%rs18335, %rs18235;
	mov.u16 	%rs18336, %rs18236;
	mov.u64 	%rd3924, %rd3923;
$L__BB3_44:
	st.local.u64 	[%rd183], %rd3924;
	mov.b64 	{%r28396, %r28401}, %rd3924;
	cvt.u32.u16 	%r28485, %rs18330;
	cvt.u32.u16 	%r28486, %rs18329;
	prmt.b32 	%r28487, %r28485, %r28486, 0x3340U;
	cvt.u32.u16 	%r28488, %rs18331;
	cvt.u32.u16 	%r28489, %rs18332;
	prmt.b32 	%r28490, %r28489, %r28488, 0x3340U;
	prmt.b32 	%r28491, %r28490, %r28487, 0x5410U;
	cvt.u32.u16 	%r28492, %rs18334;
	cvt.u32.u16 	%r28493, %rs18333;
	prmt.b32 	%r28494, %r28492, %r28493, 0x3340U;
	cvt.u32.u16 	%r28495, %rs18335;
	cvt.u32.u16 	%r28496, %rs18336;
	prmt.b32 	%r28497, %r28496, %r28495, 0x3340U;
	prmt.b32 	%r28498, %r28497, %r28494, 0x5410U;
	st.local.v2.b32 	[%rd183+8], {%r28498, %r28491};
	cvt.u32.u16 	%r28499, %rs18322;
	cvt.u32.u16 	%r28500, %rs18321;
	prmt.b32 	%r28501, %r28499, %r28500, 0x3340U;
	cvt.u32.u16 	%r28502, %rs18323;
	cvt.u32.u16 	%r28503, %rs18324;
	prmt.b32 	%r28504, %r28503, %r28502, 0x3340U;
	prmt.b32 	%r28505, %r28504, %r28501, 0x5410U;
	cvt.u32.u16 	%r28506, %rs18326;
	cvt.u32.u16 	%r28507, %rs18325;
	prmt.b32 	%r28508, %r28506, %r28507, 0x3340U;
	cvt.u32.u16 	%r28509, %rs18327;
	cvt.u32.u16 	%r28510, %rs18328;
	prmt.b32 	%r28511, %r28510, %r28509, 0x3340U;
	prmt.b32 	%r28512, %r28511, %r28508, 0x5410U;
	st.local.v2.b32 	[%rd183+16], {%r28512, %r28505};
	cvt.u32.u16 	%r28513, %rs18314;
	cvt.u32.u16 	%r28514, %rs18313;
	prmt.b32 	%r28515, %r28513, %r28514, 0x3340U;
	cvt.u32.u16 	%r28516, %rs18315;
	cvt.u32.u16 	%r28517, %rs18316;
	prmt.b32 	%r28518, %r28517, %r28516, 0x3340U;
	prmt.b32 	%r28519, %r28518, %r28515, 0x5410U;
	cvt.u32.u16 	%r28520, %rs18318;
	cvt.u32.u16 	%r28521, %rs18317;
	prmt.b32 	%r28522, %r28520, %r28521, 0x3340U;
	cvt.u32.u16 	%r28523, %rs18319;
	cvt.u32.u16 	%r28524, %rs18320;
	prmt.b32 	%r28525, %r28524, %r28523, 0x3340U;
	prmt.b32 	%r28526, %r28525, %r28522, 0x5410U;
	st.local.v2.b32 	[%rd183+24], {%r28526, %r28519};
	cvt.u32.u16 	%r28527, %rs18306;
	cvt.u32.u16 	%r28528, %rs18305;
	prmt.b32 	%r28529, %r28527, %r28528, 0x3340U;
	cvt.u32.u16 	%r28530, %rs18307;
	cvt.u32.u16 	%r28531, %rs18308;
	prmt.b32 	%r28532, %r28531, %r28530, 0x3340U;
	prmt.b32 	%r28533, %r28532, %r28529, 0x5410U;
	cvt.u32.u16 	%r28534, %rs18310;
	cvt.u32.u16 	%r28535, %rs18309;
	prmt.b32 	%r28536, %r28534, %r28535, 0x3340U;
	cvt.u32.u16 	%r28537, %rs18311;
	cvt.u32.u16 	%r28538, %rs18312;
	prmt.b32 	%r28539, %r28538, %r28537, 0x3340U;
	prmt.b32 	%r28540, %r28539, %r28536, 0x5410U;
	st.local.v2.b32 	[%rd183+32], {%r28540, %r28533};
	cvt.u32.u16 	%r28541, %rs18298;
	cvt.u32.u16 	%r28542, %rs18297;
	prmt.b32 	%r28543, %r28541, %r28542, 0x3340U;
	cvt.u32.u16 	%r28544, %rs18299;
	cvt.u32.u16 	%r28545, %rs18300;
	prmt.b32 	%r28546, %r28545, %r28544, 0x3340U;
	prmt.b32 	%r28547, %r28546, %r28543, 0x5410U;
	cvt.u32.u16 	%r28548, %rs18302;
	cvt.u32.u16 	%r28549, %rs18301;
	prmt.b32 	%r28550, %r28548, %r28549, 0x3340U;
	cvt.u32.u16 	%r28551, %rs18303;
	cvt.u32.u16 	%r28552, %rs18304;
	prmt.b32 	%r28553, %r28552, %r28551, 0x3340U;
	prmt.b32 	%r28554, %r28553, %r28550, 0x5410U;
	st.local.v2.b32 	[%rd183+40], {%r28554, %r28547};
	cvt.u32.u16 	%r28555, %rs18290;
	cvt.u32.u16 	%r28556, %rs18289;
	prmt.b32 	%r28557, %r28555, %r28556, 0x3340U;
	cvt.u32.u16 	%r28558, %rs18291;
	cvt.u32.u16 	%r28559, %rs18292;
	prmt.b32 	%r28560, %r28559, %r28558, 0x3340U;
	prmt.b32 	%r28561, %r28560, %r28557, 0x5410U;
	cvt.u32.u16 	%r28562, %rs18294;
	cvt.u32.u16 	%r28563, %rs18293;
	prmt.b32 	%r28564, %r28562, %r28563, 0x3340U;
	cvt.u32.u16 	%r28565, %rs18295;
	cvt.u32.u16 	%r28566, %rs18296;
	prmt.b32 	%r28567, %r28566, %r28565, 0x3340U;
	prmt.b32 	%r28568, %r28567, %r28564, 0x5410U;
	st.local.v2.b32 	[%rd183+48], {%r28568, %r28561};
	st.local.v2.u8 	[%rd183+56], {%rs18288, %rs18287};
	st.local.u32 	[%rd183+60], %r32532;
	st.local.f64 	[%rd183+64], %fd458;
	mov.b64 	%rd3618, %fd458;
	mov.b64 	{%r28476, %r28481}, %rd3618;
	and.b32  	%r28569, %r28496, 255;
	and.b16  	%rs17852, %rs18335, 255;
	mul.wide.u16 	%r28570, %rs17852, 256;
	or.b32  	%r28571, %r28570, %r28569;
	shl.b32 	%r28572, %r28492, 16;
	and.b32  	%r28573, %r28572, 16711680;
	or.b32  	%r28574, %r28571, %r28573;
	shl.b32 	%r28575, %r28493, 24;
	or.b32  	%r28406, %r28574, %r28575;
	and.b32  	%r28576, %r28489, 255;
	and.b16  	%rs17853, %rs18331, 255;
	mul.wide.u16 	%r28577, %rs17853, 256;
	or.b32  	%r28578, %r28577, %r28576;
	shl.b32 	%r28579, %r28485, 16;
	and.b32  	%r28580, %r28579, 16711680;
	or.b32  	%r28581, %r28578, %r28580;
	shl.b32 	%r28582, %r28486, 24;
	or.b32  	%r28411, %r28581, %r28582;
	and.b32  	%r28583, %r28510, 255;
	and.b16  	%rs17854, %rs18327, 255;
	mul.wide.u16 	%r28584, %rs17854, 256;
	or.b32  	%r28585, %r28584, %r28583;
	shl.b32 	%r28586, %r28506, 16;
	and.b32  	%r28587, %r28586, 16711680;
	or.b32  	%r28588, %r28585, %r28587;
	shl.b32 	%r28589, %r28507, 24;
	or.b32  	%r28416, %r28588, %r28589;
	and.b32  	%r28590, %r28503, 255;
	and.b16  	%rs17855, %rs18323, 255;
	mul.wide.u16 	%r28591, %rs17855, 256;
	or.b32  	%r28592, %r28591, %r28590;
	shl.b32 	%r28593, %r28499, 16;
	and.b32  	%r28594, %r28593, 16711680;
	or.b32  	%r28595, %r28592, %r28594;
	shl.b32 	%r28596, %r28500, 24;
	or.b32  	%r28421, %r28595, %r28596;
	and.b32  	%r28597, %r28524, 255;
	and.b16  	%rs17856, %rs18319, 255;
	mul.wide.u16 	%r28598, %rs17856, 256;
	or.b32  	%r28599, %r28598, %r28597;
	shl.b32 	%r28600, %r28520, 16;
	and.b32  	%r28601, %r28600, 16711680;
	or.b32  	%r28602, %r28599, %r28601;
	shl.b32 	%r28603, %r28521, 24;
	or.b32  	%r28426, %r28602, %r28603;
	and.b32  	%r28604, %r28517, 255;
	and.b16  	%rs17857, %rs18315, 255;
	mul.wide.u16 	%r28605, %rs17857, 256;
	or.b32  	%r28606, %r28605, %r28604;
	shl.b32 	%r28607, %r28513, 16;
	and.b32  	%r28608, %r28607, 16711680;
	or.b32  	%r28609, %r28606, %r28608;
	shl.b32 	%r28610, %r28514, 24;
	or.b32  	%r28431, %r28609, %r28610;
	and.b32  	%r28611, %r28538, 255;
	and.b16  	%rs17858, %rs18311, 255;
	mul.wide.u16 	%r28612, %rs17858, 256;
	or.b32  	%r28613, %r28612, %r28611;
	shl.b32 	%r28614, %r28534, 16;
	and.b32  	%r28615, %r28614, 16711680;
	or.b32  	%r28616, %r28613, %r28615;
	shl.b32 	%r28617, %r28535, 24;
	or.b32  	%r28436, %r28616, %r28617;
	and.b32  	%r28618, %r28531, 255;
	and.b16  	%rs17859, %rs18307, 255;
	mul.wide.u16 	%r28619, %rs17859, 256;
	or.b32  	%r28620, %r28619, %r28618;
	shl.b32 	%r28621, %r28527, 16;
	and.b32  	%r28622, %r28621, 16711680;
	or.b32  	%r28623, %r28620, %r28622;
	shl.b32 	%r28624, %r28528, 24;
	or.b32  	%r28441, %r28623, %r28624;
	and.b32  	%r28625, %r28552, 255;
	and.b16  	%rs17860, %rs18303, 255;
	mul.wide.u16 	%r28626, %rs17860, 256;
	or.b32  	%r28627, %r28626, %r28625;
	shl.b32 	%r28628, %r28548, 16;
	and.b32  	%r28629, %r28628, 16711680;
	or.b32  	%r28630, %r28627, %r28629;
	shl.b32 	%r28631, %r28549, 24;
	or.b32  	%r28446, %r28630, %r28631;
	and.b32  	%r28632, %r28545, 255;
	and.b16  	%rs17861, %rs18299, 255;
	mul.wide.u16 	%r28633, %rs17861, 256;
	or.b32  	%r28634, %r28633, %r28632;
	shl.b32 	%r28635, %r28541, 16;
	and.b32  	%r28636, %r28635, 16711680;
	or.b32  	%r28637, %r28634, %r28636;
	shl.b32 	%r28638, %r28542, 24;
	or.b32  	%r28451, %r28637, %r28638;
	and.b32  	%r28639, %r28566, 255;
	and.b16  	%rs17862, %rs18295, 255;
	mul.wide.u16 	%r28640, %rs17862, 256;
	or.b32  	%r28641, %r28640, %r28639;
	shl.b32 	%r28642, %r28562, 16;
	and.b32  	%r28643, %r28642, 16711680;
	or.b32  	%r28644, %r28641, %r28643;
	shl.b32 	%r28645, %r28563, 24;
	or.b32  	%r28456, %r28644, %r28645;
	and.b32  	%r28646, %r28559, 255;
	and.b16  	%rs17863, %rs18291, 255;
	mul.wide.u16 	%r28647, %rs17863, 256;
	or.b32  	%r28648, %r28647, %r28646;
	shl.b32 	%r28649, %r28555, 16;
	and.b32  	%r28650, %r28649, 16711680;
	or.b32  	%r28651, %r28648, %r28650;
	shl.b32 	%r28652, %r28556, 24;
	or.b32  	%r28461, %r28651, %r28652;
	cvt.u32.u16 	%r28653, %rs18288;
	and.b32  	%r28654, %r28653, 255;
	and.b16  	%rs17864, %rs18287, 255;
	mul.wide.u16 	%r28655, %rs17864, 256;
	or.b32  	%r28466, %r28655, %r28654;
	mov.b32 	%r28482, 4;
	mov.b32 	%r28483, 0;
	mov.b32 	%r28484, -1;
	// begin inline asm
	shfl.sync.up.b32 %r28395, %r28396, %r28482, %r28483, %r28484;
	// end inline asm
	// begin inline asm
	shfl.sync.up.b32 %r28400, %r28401, %r28482, %r28483, %r28484;
	// end inline asm
	mov.b64 	%rd211, {%r28395, %r28400};
	// begin inline asm
	shfl.sync.up.b32 %r28405, %r28406, %r28482, %r28483, %r28484;
	// end inline asm
	// begin inline asm
	shfl.sync.up.b32 %r28410, %r28411, %r28482, %r28483, %r28484;
	// end inline asm
	// begin inline asm
	shfl.sync.up.b32 %r28415, %r28416, %r28482, %r28483, %r28484;
	// end inline asm
	// begin inline asm
	shfl.sync.up.b32 %r28420, %r28421, %r28482, %r28483, %r28484;
	// end inline asm
	// begin inline asm
	shfl.sync.up.b32 %r28425, %r28426, %r28482, %r28483, %r28484;
	// end inline asm
	// begin inline asm
	shfl.sync.up.b32 %r28430, %r28431, %r28482, %r28483, %r28484;
	// end inline asm
	// begin inline asm
	shfl.sync.up.b32 %r28435, %r28436, %r28482, %r28483, %r28484;
	// end inline asm
	// begin inline asm
	shfl.sync.up.b32 %r28440, %r28441, %r28482, %r28483, %r28484;
	// end inline asm
	// begin inline asm
	shfl.sync.up.b32 %r28445, %r28446, %r28482, %r28483, %r28484;
	// end inline asm
	// begin inline asm
	shfl.sync.up.b32 %r28450, %r28451, %r28482, %r28483, %r28484;
	// end inline asm
	// begin inline asm
	shfl.sync.up.b32 %r28455, %r28456, %r28482, %r28483, %r28484;
	// end inline asm
	// begin inline asm
	shfl.sync.up.b32 %r28460, %r28461, %r28482, %r28483, %r28484;
	// end inline asm
	// begin inline asm
	shfl.sync.up.b32 %r28465, %r28466, %r28482, %r28483, %r28484;
	// end inline asm
	// begin inline asm
	shfl.sync.up.b32 %r28470, %r32532, %r28482, %r28483, %r28484;
	// end inline asm
	// begin inline asm
	shfl.sync.up.b32 %r28475, %r28476, %r28482, %r28483, %r28484;
	// end inline asm
	// begin inline asm
	shfl.sync.up.b32 %r28480, %r28481, %r28482, %r28483, %r28484;
	// end inline asm
	mov.b64 	%rd3619, {%r28475, %r28480};
	mov.b64 	%fd13, %rd3619;
	cvt.u16.u32 	%rs503, %r28405;
	cvt.u16.u32 	%rs17865, %r28465;
	shr.u32 	%r28656, %r28465, 8;
	cvt.u16.u32 	%rs17866, %r28656;
	st.local.v2.u32 	[%rd184], {%r28395, %r28400};
	st.local.v2.b32 	[%rd184+8], {%r28405, %r28410};
	st.local.v2.b32 	[%rd184+16], {%r28415, %r28420};
	st.local.v2.b32 	[%rd184+24], {%r28425, %r28430};
	st.local.v2.b32 	[%rd184+32], {%r28435, %r28440};
	st.local.v2.b32 	[%rd184+40], {%r28445, %r28450};
	st.local.v2.b32 	[%rd184+48], {%r28455, %r28460};
	st.local.v2.u8 	[%rd184+56], {%rs17865, %rs17866};
	st.local.u32 	[%rd184+60], %r28470;
	st.local.v2.u32 	[%rd184+64], {%r28475, %r28480};
	setp.ne.s64 	%p715, %rd3924, 0;
	mov.u16 	%rs18436, %rs18336;
	mov.u16 	%rs18435, %rs18335;
	mov.u16 	%rs18434, %rs18334;
	mov.u16 	%rs18433, %rs18333;
	mov.u16 	%rs18432, %rs18332;
	mov.u16 	%rs18431, %rs18331;
	mov.u16 	%rs18430, %rs18330;
	mov.u16 	%rs18429, %rs18329;
	mov.u16 	%rs18428, %rs18328;
	mov.u16 	%rs18427, %rs18327;
	mov.u16 	%rs18426, %rs18326;
	mov.u16 	%rs18425, %rs18325;
	mov.u16 	%rs18424, %rs18324;
	mov.u16 	%rs18423, %rs18323;
	mov.u16 	%rs18422, %rs18322;
	mov.u16 	%rs18421, %rs18321;
	mov.u16 	%rs18420, %rs18320;
	mov.u16 	%rs18419, %rs18319;
	mov.u16 	%rs18418, %rs18318;
	mov.u16 	%rs18417, %rs18317;
	mov.u16 	%rs18416, %rs18316;
	mov.u16 	%rs18415, %rs18315;
	mov.u16 	%rs18414, %rs18314;
	mov.u16 	%rs18413, %rs18313;
	mov.u16 	%rs18412, %rs18312;
	mov.u16 	%rs18411, %rs18311;
	mov.u16 	%rs18410, %rs18310;
	mov.u16 	%rs18409, %rs18309;
	mov.u16 	%rs18408, %rs18308;
	mov.u16 	%rs18407, %rs18307;
	mov.u16 	%rs18406, %rs18306;
	mov.u16 	%rs18405, %rs18305;
	mov.u16 	%rs18404, %rs18304;
	mov.u16 	%rs18403, %rs18303;
	mov.u16 	%rs18402, %rs18302;
	mov.u16 	%rs18401, %rs18301;
	mov.u16 	%rs18400, %rs18300;
	mov.u16 	%rs18399, %rs18299;
	mov.u16 	%rs18398, %rs18298;
	mov.u16 	%rs18397, %rs18297;
	mov.u16 	%rs18396, %rs18296;
	mov.u16 	%rs18395, %rs18295;
	mov.u16 	%rs18394, %rs18294;
	mov.u16 	%rs18393, %rs18293;
	mov.u16 	%rs18392, %rs18292;
	mov.u16 	%rs18391, %rs18291;
	mov.u16 	%rs18390, %rs18290;
	mov.u16 	%rs18389, %rs18289;
	mov.u16 	%rs18388, %rs18288;
	mov.u16 	%rs18387, %rs18287;
	mov.u32 	%r32540, %r32532;
	mov.f64 	%fd460, %fd458;
	@%p715 bra 	$L__BB3_56;
	mov.b16 	%rs17867, 0;
	st.local.u8 	[%rd182], %rs17867;
	add.s32 	%r28658, %r32532, %r28470;
	st.local.u32 	[%rd182+52], %r28658;
	add.f64 	%fd437, %fd458, %fd13;
	st.local.f64 	[%rd182+56], %fd437;
	mov.b32 	%r32533, 0;
$L__BB3_46:
	mov.u32 	%r95, %r32533;
	cvt.u64.u32 	%rd3620, %r95;
	add.s64 	%rd3621, %rd182, %rd3620;
	ld.local.u8 	%rs17868, [%rd3621];
	setp.ne.s16 	%p716, %rs17868, 0;
	add.s32 	%r32533, %r95, 1;
	@%p716 bra 	$L__BB3_46;
	and.b16  	%rs17869, %rs503, 255;
	setp.eq.s16 	%p717, %rs17869, 0;
	mov.u32 	%r32535, %r95;
	@%p717 bra 	$L__BB3_50;
	mov.b32 	%r32534, 0;
$L__BB3_49:
	add.s32 	%r28660, %r32534, %r95;
	cvt.u64.u32 	%rd3622, %r28660;
	add.s64 	%rd3623, %rd184, %rd3622;
	ld.local.u8 	%rs17870, [%rd3623+8];
	add.s64 	%rd3624, %rd182, %rd3622;
	st.local.u8 	[%rd3624], %rs17870;
	add.s32 	%r98, %r32534, 1;
	add.s32 	%r32535, %r98, %r95;
	cvt.u64.u32 	%rd3625, %r32534;
	add.s64 	%rd3626, %rd184, %rd3625;
	ld.local.u8 	%rs17871, [%rd3626+9];
	setp.ne.s16 	%p718, %rs17871, 0;
	mov.u32 	%r32534, %r98;
	@%p718 bra 	$L__BB3_49;
$L__BB3_50:
	cvt.u64.u32 	%rd3627, %r32535;
	add.s64 	%rd3628, %rd182, %rd3627;
	mov.b16 	%rs17872, 0;
	st.local.u8 	[%rd3628+1], %rs17872;
	mov.b32 	%r32536, 0;
$L__BB3_51:
	mov.u32 	%r101, %r32536;
	cvt.u64.u32 	%rd3629, %r101;
	add.s64 	%rd3630, %rd182, %rd3629;
	ld.local.u8 	%rs17873, [%rd3630];
	setp.ne.s16 	%p719, %rs17873, 0;
	add.s32 	%r32536, %r101, 1;
	@%p719 bra 	$L__BB3_51;
	and.b16  	%rs17874, %rs18336, 255;
	setp.eq.s16 	%p720, %rs17874, 0;
	mov.u32 	%r32538, %r101;
	@%p720 bra 	$L__BB3_55;
	mov.b32 	%r32537, 0;
$L__BB3_54:
	add.s32 	%r28663, %r32537, %r101;
	cvt.u64.u32 	%rd3631, %r28663;
	add.s64 	%rd3632, %rd183, %rd3631;
	ld.local.u8 	%rs17875, [%rd3632+8];
	add.s64 	%rd3633, %rd182, %rd3631;
	st.local.u8 	[%rd3633], %rs17875;
	add.s32 	%r104, %r32537, 1;
	add.s32 	%r32538, %r104, %r101;
	cvt.u64.u32 	%rd3634, %r32537;
	add.s64 	%rd3635, %rd183, %rd3634;
	ld.local.u8 	%rs17876, [%rd3635+9];
	setp.ne.s16 	%p721, %rs17876, 0;
	mov.u32 	%r32537, %r104;
	@%p721 bra 	$L__BB3_54;
$L__BB3_55:
	cvt.u64.u32 	%rd3636, %r32538;
	add.s64 	%rd3637, %rd182, %rd3636;
	mov.b16 	%rs17877, 0;
	st.local.u8 	[%rd3637+1], %rs17877;
	ld.local.v2.b32 	{%r28664, %r28665}, [%rd182];
	bfe.u32 	%r28666, %r28664, 0, 8;
	cvt.u16.u32 	%rs18436, %r28666;
	bfe.u32 	%r28667, %r28664, 8, 8;
	cvt.u16.u32 	%rs18435, %r28667;
	bfe.u32 	%r28668, %r28664, 16, 8;
	cvt.u16.u32 	%rs18434, %r28668;
	bfe.u32 	%r28669, %r28664, 24, 8;
	cvt.u16.u32 	%rs18433, %r28669;
	bfe.u32 	%r28670, %r28665, 0, 8;
	cvt.u16.u32 	%rs18432, %r28670;
	bfe.u32 	%r28671, %r28665, 8, 8;
	cvt.u16.u32 	%rs18431, %r28671;
	bfe.u32 	%r28672, %r28665, 16, 8;
	cvt.u16.u32 	%rs18430, %r28672;
	bfe.u32 	%r28673, %r28665, 24, 8;
	cvt.u16.u32 	%rs18429, %r28673;
	ld.local.v2.b32 	{%r28674, %r28675}, [%rd182+8];
	bfe.u32 	%r28676, %r28674, 0, 8;
	cvt.u16.u32 	%rs18428, %r28676;
	bfe.u32 	%r28677, %r28674, 8, 8;
	cvt.u16.u32 	%rs18427, %r28677;
	bfe.u32 	%r28678, %r28674, 16, 8;
	cvt.u16.u32 	%rs18426, %r28678;
	bfe.u32 	%r28679, %r28674, 24, 8;
	cvt.u16.u32 	%rs18425, %r28679;
	bfe.u32 	%r28680, %r28675, 0, 8;
	cvt.u16.u32 	%rs18424, %r28680;
	bfe.u32 	%r28681, %r28675, 8, 8;
	cvt.u16.u32 	%rs18423, %r28681;
	bfe.u32 	%r28682, %r28675, 16, 8;
	cvt.u16.u32 	%rs18422, %r28682;
	bfe.u32 	%r28683, %r28675, 24, 8;
	cvt.u16.u32 	%rs18421, %r28683;
	ld.local.v2.b32 	{%r28684, %r28685}, [%rd182+16];
	bfe.u32 	%r28686, %r28684, 0, 8;
	cvt.u16.u32 	%rs18420, %r28686;
	bfe.u32 	%r28687, %r28684, 8, 8;
	cvt.u16.u32 	%rs18419, %r28687;
	bfe.u32 	%r28688, %r28684, 16, 8;
	cvt.u16.u32 	%rs18418, %r28688;
	bfe.u32 	%r28689, %r28684, 24, 8;
	cvt.u16.u32 	%rs18417, %r28689;
	bfe.u32 	%r28690, %r28685, 0, 8;
	cvt.u16.u32 	%rs18416, %r28690;
	bfe.u32 	%r28691, %r28685, 8, 8;
	cvt.u16.u32 	%rs18415, %r28691;
	bfe.u32 	%r28692, %r28685, 16, 8;
	cvt.u16.u32 	%rs18414, %r28692;
	bfe.u32 	%r28693, %r28685, 24, 8;
	cvt.u16.u32 	%rs18413, %r28693;
	ld.local.v2.b32 	{%r28694, %r28695}, [%rd182+24];
	bfe.u32 	%r28696, %r28694, 0, 8;
	cvt.u16.u32 	%rs18412, %r28696;
	bfe.u32 	%r28697, %r28694, 8, 8;
	cvt.u16.u32 	%rs18411, %r28697;
	bfe.u32 	%r28698, %r28694, 16, 8;
	cvt.u16.u32 	%rs18410, %r28698;
	bfe.u32 	%r28699, %r28694, 24, 8;
	cvt.u16.u32 	%rs18409, %r28699;
	bfe.u32 	%r28700, %r28695, 0, 8;
	cvt.u16.u32 	%rs18408, %r28700;
	bfe.u32 	%r28701, %r28695, 8, 8;
	cvt.u16.u32 	%rs18407, %r28701;
	bfe.u32 	%r28702, %r28695, 16, 8;
	cvt.u16.u32 	%rs18406, %r28702;
	bfe.u32 	%r28703, %r28695, 24, 8;
	cvt.u16.u32 	%rs18405, %r28703;
	ld.local.v2.b32 	{%r28704, %r28705}, [%rd182+32];
	bfe.u32 	%r28706, %r28704, 0, 8;
	cvt.u16.u32 	%rs18404, %r28706;
	bfe.u32 	%r28707, %r28704, 8, 8;
	cvt.u16.u32 	%rs18403, %r28707;
	bfe.u32 	%r28708, %r28704, 16, 8;
	cvt.u16.u32 	%rs18402, %r28708;
	bfe.u32 	%r28709, %r28704, 24, 8;
	cvt.u16.u32 	%rs18401, %r28709;
	bfe.u32 	%r28710, %r28705, 0, 8;
	cvt.u16.u32 	%rs18400, %r28710;
	bfe.u32 	%r28711, %r28705, 8, 8;
	cvt.u16.u32 	%rs18399, %r28711;
	bfe.u32 	%r28712, %r28705, 16, 8;
	cvt.u16.u32 	%rs18398, %r28712;
	bfe.u32 	%r28713, %r28705, 24, 8;
	cvt.u16.u32 	%rs18397, %r28713;
	ld.local.v2.b32 	{%r28714, %r28715}, [%rd182+40];
	bfe.u32 	%r28716, %r28714, 0, 8;
	cvt.u16.u32 	%rs18396, %r28716;
	bfe.u32 	%r28717, %r28714, 8, 8;
	cvt.u16.u32 	%rs18395, %r28717;
	bfe.u32 	%r28718, %r28714, 16, 8;
	cvt.u16.u32 	%rs18394, %r28718;
	bfe.u32 	%r28719, %r28714, 24, 8;
	cvt.u16.u32 	%rs18393, %r28719;
	bfe.u32 	%r28720, %r28715, 0, 8;
	cvt.u16.u32 	%rs18392, %r28720;
	bfe.u32 	%r28721, %r28715, 8, 8;
	cvt.u16.u32 	%rs18391, %r28721;
	bfe.u32 	%r28722, %r28715, 16, 8;
	cvt.u16.u32 	%rs18390, %r28722;
	bfe.u32 	%r28723, %r28715, 24, 8;
	cvt.u16.u32 	%rs18389, %r28723;
	ld.local.v2.u8 	{%rs18388, %rs18387}, [%rd182+48];
	ld.local.u32 	%r32540, [%rd182+52];
	ld.local.f64 	%fd460, [%rd182+56];
$L__BB3_56:
	setp.gt.s32 	%p722, %r27381, 3;
	add.s64 	%rd3925, %rd3924, %rd211;
	@%p722 bra 	$L__BB3_58;
	mov.f64 	%fd460, %fd458;
	mov.u32 	%r32540, %r32532;
	mov.u16 	%rs18387, %rs18287;
	mov.u16 	%rs18388, %rs18288;
	mov.u16 	%rs18389, %rs18289;
	mov.u16 	%rs18390, %rs18290;
	mov.u16 	%rs18391, %rs18291;
	mov.u16 	%rs18392, %rs18292;
	mov.u16 	%rs18393, %rs18293;
	mov.u16 	%rs18394, %rs18294;
	mov.u16 	%rs18395, %rs18295;
	mov.u16 	%rs18396, %rs18296;
	mov.u16 	%rs18397, %rs18297;
	mov.u16 	%rs18398, %rs18298;
	mov.u16 	%rs18399, %rs18299;
	mov.u16 	%rs18400, %rs18300;
	mov.u16 	%rs18401, %rs18301;
	mov.u16 	%rs18402, %rs18302;
	mov.u16 	%rs18403, %rs18303;
	mov.u16 	%rs18404, %rs18304;
	mov.u16 	%rs18405, %rs18305;
	mov.u16 	%rs18406, %rs18306;
	mov.u16 	%rs18407, %rs18307;
	mov.u16 	%rs18408, %rs18308;
	mov.u16 	%rs18409, %rs18309;
	mov.u16 	%rs18410, %rs18310;
	mov.u16 	%rs18411, %rs18311;
	mov.u16 	%rs18412, %rs18312;
	mov.u16 	%rs18413, %rs18313;
	mov.u16 	%rs18414, %rs18314;
	mov.u16 	%rs18415, %rs18315;
	mov.u16 	%rs18416, %rs18316;
	mov.u16 	%rs18417, %rs18317;
	mov.u16 	%rs18418, %rs18318;
	mov.u16 	%rs18419, %rs18319;
	mov.u16 	%rs18420, %rs18320;
	mov.u16 	%rs18421, %rs18321;
	mov.u16 	%rs18422, %rs18322;
	mov.u16 	%rs18423, %rs18323;
	mov.u16 	%rs18424, %rs18324;
	mov.u16 	%rs18425, %rs18325;
	mov.u16 	%rs18426, %rs18326;
	mov.u16 	%rs18427, %rs18327;
	mov.u16 	%rs18428, %rs18328;
	mov.u16 	%rs18429, %rs18329;
	mov.u16 	%rs18430, %rs18330;
	mov.u16 	%rs18431, %rs18331;
	mov.u16 	%rs18432, %rs18332;
	mov.u16 	%rs18433, %rs18333;
	mov.u16 	%rs18434, %rs18334;
	mov.u16 	%rs18435, %rs18335;
	mov.u16 	%rs18436, %rs18336;
	mov.u64 	%rd3925, %rd3924;
$L__BB3_58:
	st.local.u64 	[%rd183], %rd3925;
	mov.b64 	{%r28725, %r28730}, %rd3925;
	cvt.u32.u16 	%r28814, %rs18430;
	cvt.u32.u16 	%r28815, %rs18429;
	prmt.b32 	%r28816, %r28814, %r28815, 0x3340U;
	cvt.u32.u16 	%r28817, %rs18431;
	cvt.u32.u16 	%r28818, %rs18432;
	prmt.b32 	%r28819, %r28818, %r28817, 0x3340U;
	prmt.b32 	%r28820, %r28819, %r28816, 0x5410U;
	cvt.u32.u16 	%r28821, %rs18434;
	cvt.u32.u16 	%r28822, %rs18433;
	prmt.b32 	%r28823, %r28821, %r28822, 0x3340U;
	cvt.u32.u16 	%r28824, %rs18435;
	cvt.u32.u16 	%r28825, %rs18436;
	prmt.b32 	%r28826, %r28825, %r28824, 0x3340U;
	prmt.b32 	%r28827, %r28826, %r28823, 0x5410U;
	st.local.v2.b32 	[%rd183+8], {%r28827, %r28820};
	cvt.u32.u16 	%r28828, %rs18422;
	cvt.u32.u16 	%r28829, %rs18421;
	prmt.b32 	%r28830, %r28828, %r28829, 0x3340U;
	cvt.u32.u16 	%r28831, %rs18423;
	cvt.u32.u16 	%r28832, %rs18424;
	prmt.b32 	%r28833, %r28832, %r28831, 0x3340U;
	prmt.b32 	%r28834, %r28833, %r28830, 0x5410U;
	cvt.u32.u16 	%r28835, %rs18426;
	cvt.u32.u16 	%r28836, %rs18425;
	prmt.b32 	%r28837, %r28835, %r28836, 0x3340U;
	cvt.u32.u16 	%r28838, %rs18427;
	cvt.u32.u16 	%r28839, %rs18428;
	prmt.b32 	%r28840, %r28839, %r28838, 0x3340U;
	prmt.b32 	%r28841, %r28840, %r28837, 0x5410U;
	st.local.v2.b32 	[%rd183+16], {%r28841, %r28834};
	cvt.u32.u16 	%r28842, %rs18414;
	cvt.u32.u16 	%r28843, %rs18413;
	prmt.b32 	%r28844, %r28842, %r28843, 0x3340U;
	cvt.u32.u16 	%r28845, %rs18415;
	cvt.u32.u16 	%r28846, %rs18416;
	prmt.b32 	%r28847, %r28846, %r28845, 0x3340U;
	prmt.b32 	%r28848, %r28847, %r28844, 0x5410U;
	cvt.u32.u16 	%r28849, %rs18418;
	cvt.u32.u16 	%r28850, %rs18417;
	prmt.b32 	%r28851, %r28849, %r28850, 0x3340U;
	cvt.u32.u16 	%r28852, %rs18419;
	cvt.u32.u16 	%r28853, %rs18420;
	prmt.b32 	%r28854, %r28853, %r28852, 0x3340U;
	prmt.b32 	%r28855, %r28854, %r28851, 0x5410U;
	st.local.v2.b32 	[%rd183+24], {%r28855, %r28848};
	cvt.u32.u16 	%r28856, %rs18406;
	cvt.u32.u16 	%r28857, %rs18405;
	prmt.b32 	%r28858, %r28856, %r28857, 0x3340U;
	cvt.u32.u16 	%r28859, %rs18407;
	cvt.u32.u16 	%r28860, %rs18408;
	prmt.b32 	%r28861, %r28860, %r28859, 0x3340U;
	prmt.b32 	%r28862, %r28861, %r28858, 0x5410U;
	cvt.u32.u16 	%r28863, %rs18410;
	cvt.u32.u16 	%r28864, %rs18409;
	prmt.b32 	%r28865, %r28863, %r28864, 0x3340U;
	cvt.u32.u16 	%r28866, %rs18411;
	cvt.u32.u16 	%r28867, %rs18412;
	prmt.b32 	%r28868, %r28867, %r28866, 0x3340U;
	prmt.b32 	%r28869, %r28868, %r28865, 0x5410U;
	st.local.v2.b32 	[%rd183+32], {%r28869, %r28862};
	cvt.u32.u16 	%r28870, %rs18398;
	cvt.u32.u16 	%r28871, %rs18397;
	prmt.b32 	%r28872, %r28870, %r28871, 0x3340U;
	cvt.u32.u16 	%r28873, %rs18399;
	cvt.u32.u16 	%r28874, %rs18400;
	prmt.b32 	%r28875, %r28874, %r28873, 0x3340U;
	prmt.b32 	%r28876, %r28875, %r28872, 0x5410U;
	cvt.u32.u16 	%r28877, %rs18402;
	cvt.u32.u16 	%r28878, %rs18401;
	prmt.b32 	%r28879, %r28877, %r28878, 0x3340U;
	cvt.u32.u16 	%r28880, %rs18403;
	cvt.u32.u16 	%r28881, %rs18404;
	prmt.b32 	%r28882, %r28881, %r28880, 0x3340U;
	prmt.b32 	%r28883, %r28882, %r28879, 0x5410U;
	st.local.v2.b32 	[%rd183+40], {%r28883, %r28876};
	cvt.u32.u16 	%r28884, %rs18390;
	cvt.u32.u16 	%r28885, %rs18389;
	prmt.b32 	%r28886, %r28884, %r28885, 0x3340U;
	cvt.u32.u16 	%r28887, %rs18391;
	cvt.u32.u16 	%r28888, %rs18392;
	prmt.b32 	%r28889, %r28888, %r28887, 0x3340U;
	prmt.b32 	%r28890, %r28889, %r28886, 0x5410U;
	cvt.u32.u16 	%r28891, %rs18394;
	cvt.u32.u16 	%r28892, %rs18393;
	prmt.b32 	%r28893, %r28891, %r28892, 0x3340U;
	cvt.u32.u16 	%r28894, %rs18395;
	cvt.u32.u16 	%r28895, %rs18396;
	prmt.b32 	%r28896, %r28895, %r28894, 0x3340U;
	prmt.b32 	%r28897, %r28896, %r28893, 0x5410U;
	st.local.v2.b32 	[%rd183+48], {%r28897, %r28890};
	st.local.v2.u8 	[%rd183+56], {%rs18388, %rs18387};
	st.local.u32 	[%rd183+60], %r32540;
	st.local.f64 	[%rd183+64], %fd460;
	mov.b64 	%rd3638, %fd460;
	mov.b64 	{%r28805, %r28810}, %rd3638;
	and.b32  	%r28898, %r28825, 255;
	and.b16  	%rs17878, %rs18435, 255;
	mul.wide.u16 	%r28899, %rs17878, 256;
	or.b32  	%r28900, %r28899, %r28898;
	shl.b32 	%r28901, %r28821, 16;
	and.b32  	%r28902, %r28901, 16711680;
	or.b32  	%r28903, %r28900, %r28902;
	shl.b32 	%r28904, %r28822, 24;
	or.b32  	%r28735, %r28903, %r28904;
	and.b32  	%r28905, %r28818, 255;
	and.b16  	%rs17879, %rs18431, 255;
	mul.wide.u16 	%r28906, %rs17879, 256;
	or.b32  	%r28907, %r28906, %r28905;
	shl.b32 	%r28908, %r28814, 16;
	and.b32  	%r28909, %r28908, 16711680;
	or.b32  	%r28910, %r28907, %r28909;
	shl.b32 	%r28911, %r28815, 24;
	or.b32  	%r28740, %r28910, %r28911;
	and.b32  	%r28912, %r28839, 255;
	and.b16  	%rs17880, %rs18427, 255;
	mul.wide.u16 	%r28913, %rs17880, 256;
	or.b32  	%r28914, %r28913, %r28912;
	shl.b32 	%r28915, %r28835, 16;
	and.b32  	%r28916, %r28915, 16711680;
	or.b32  	%r28917, %r28914, %r28916;
	shl.b32 	%r28918, %r28836, 24;
	or.b32  	%r28745, %r28917, %r28918;
	and.b32  	%r28919, %r28832, 255;
	and.b16  	%rs17881, %rs18423, 255;
	mul.wide.u16 	%r28920, %rs17881, 256;
	or.b32  	%r28921, %r28920, %r28919;
	shl.b32 	%r28922, %r28828, 16;
	and.b32  	%r28923, %r28922, 16711680;
	or.b32  	%r28924, %r28921, %r28923;
	shl.b32 	%r28925, %r28829, 24;
	or.b32  	%r28750, %r28924, %r28925;
	and.b32  	%r28926, %r28853, 255;
	and.b16  	%rs17882, %rs18419, 255;
	mul.wide.u16 	%r28927, %rs17882, 256;
	or.b32  	%r28928, %r28927, %r28926;
	shl.b32 	%r28929, %r28849, 16;
	and.b32  	%r28930, %r28929, 16711680;
	or.b32  	%r28931, %r28928, %r28930;
	shl.b32 	%r28932, %r28850, 24;
	or.b32  	%r28755, %r28931, %r28932;
	and.b32  	%r28933, %r28846, 255;
	and.b16  	%rs17883, %rs18415, 255;
	mul.wide.u16 	%r28934, %rs17883, 256;
	or.b32  	%r28935, %r28934, %r28933;
	shl.b32 	%r28936, %r28842, 16;
	and.b32  	%r28937, %r28936, 16711680;
	or.b32  	%r28938, %r28935, %r28937;
	shl.b32 	%r28939, %r28843, 24;
	or.b32  	%r28760, %r28938, %r28939;
	and.b32  	%r28940, %r28867, 255;
	and.b16  	%rs17884, %rs18411, 255;
	mul.wide.u16 	%r28941, %rs17884, 256;
	or.b32  	%r28942, %r28941, %r28940;
	shl.b32 	%r28943, %r28863, 16;
	and.b32  	%r28944, %r28943, 16711680;
	or.b32  	%r28945, %r28942, %r28944;
	shl.b32 	%r28946, %r28864, 24;
	or.b32  	%r28765, %r28945, %r28946;
	and.b32  	%r28947, %r28860, 255;
	and.b16  	%rs17885, %rs18407, 255;
	mul.wide.u16 	%r28948, %rs17885, 256;
	or.b32  	%r28949, %r28948, %r28947;
	shl.b32 	%r28950, %r28856, 16;
	and.b32  	%r28951, %r28950, 16711680;
	or.b32  	%r28952, %r28949, %r28951;
	shl.b32 	%r28953, %r28857, 24;
	or.b32  	%r28770, %r28952, %r28953;
	and.b32  	%r28954, %r28881, 255;
	and.b16  	%rs17886, %rs18403, 255;
	mul.wide.u16 	%r28955, %rs17886, 256;
	or.b32  	%r28956, %r28955, %r28954;
	shl.b32 	%r28957, %r28877, 16;
	and.b32  	%r28958, %r28957, 16711680;
	or.b32  	%r28959, %r28956, %r28958;
	shl.b32 	%r28960, %r28878, 24;
	or.b32  	%r28775, %r28959, %r28960;
	and.b32  	%r28961, %r28874, 255;
	and.b16  	%rs17887, %rs18399, 255;
	mul.wide.u16 	%r28962, %rs17887, 256;
	or.b32  	%r28963, %r28962, %r28961;
	shl.b32 	%r28964, %r28870, 16;
	and.b32  	%r28965, %r28964, 16711680;
	or.b32  	%r28966, %r28963, %r28965;
	shl.b32 	%r28967, %r28871, 24;
	or.b32  	%r28780, %r28966, %r28967;
	and.b32  	%r28968, %r28895, 255;
	and.b16  	%rs17888, %rs18395, 255;
	mul.wide.u16 	%r28969, %rs17888, 256;
	or.b32  	%r28970, %r28969, %r28968;
	shl.b32 	%r28971, %r28891, 16;
	and.b32  	%r28972, %r28971, 16711680;
	or.b32  	%r28973, %r28970, %r28972;
	shl.b32 	%r28974, %r28892, 24;
	or.b32  	%r28785, %r28973, %r28974;
	and.b32  	%r28975, %r28888, 255;
	and.b16  	%rs17889, %rs18391, 255;
	mul.wide.u16 	%r28976, %rs17889, 256;
	or.b32  	%r28977, %r28976, %r28975;
	shl.b32 	%r28978, %r28884, 16;
	and.b32  	%r28979, %r28978, 16711680;
	or.b32  	%r28980, %r28977, %r28979;
	shl.b32 	%r28981, %r28885, 24;
	or.b32  	%r28790, %r28980, %r28981;
	cvt.u32.u16 	%r28982, %rs18388;
	and.b32  	%r28983, %r28982, 255;
	and.b16  	%rs17890, %rs18387, 255;
	mul.wide.u16 	%r28984, %rs17890, 256;
	or.b32  	%r28795, %r28984, %r28983;
	mov.b32 	%r28811, 8;
	mov.b32 	%r28812, 0;
	mov.b32 	%r28813, -1;
	// begin inline asm
	shfl.sync.up.b32 %r28724, %r28725, %r28811, %r28812, %r28813;
	// end inline asm
	// begin inline asm
	shfl.sync.up.b32 %r28729, %r28730, %r28811, %r28812, %r28813;
	// end inline asm
	mov.b64 	%rd214, {%r28724, %r28729};
	// begin inline asm
	shfl.sync.up.b32 %r28734, %r28735, %r28811, %r28812, %r28813;
	// end inline asm
	// begin inline asm
	shfl.sync.up.b32 %r28739, %r28740, %r28811, %r28812, %r28813;
	// end inline asm
	// begin inline asm
	shfl.sync.up.b32 %r28744, %r28745, %r28811, %r28812, %r28813;
	// end inline asm
	// begin inline asm
	shfl.sync.up.b32 %r28749, %r28750, %r28811, %r28812, %r28813;
	// end inline asm
	// begin inline asm
	shfl.sync.up.b32 %r28754, %r28755, %r28811, %r28812, %r28813;
	// end inline asm
	// begin inline asm
	shfl.sync.up.b32 %r28759, %r28760, %r28811, %r28812, %r28813;
	// end inline asm
	// begin inline asm
	shfl.sync.up.b32 %r28764, %r28765, %r28811, %r28812, %r28813;
	// end inline asm
	// begin inline asm
	shfl.sync.up.b32 %r28769, %r28770, %r28811, %r28812, %r28813;
	// end inline asm
	// begin inline asm
	shfl.sync.up.b32 %r28774, %r28775, %r28811, %r28812, %r28813;
	// end inline asm
	// begin inline asm
	shfl.sync.up.b32 %r28779, %r28780, %r28811, %r28812, %r28813;
	// end inline asm
	// begin inline asm
	shfl.sync.up.b32 %r28784, %r28785, %r28811, %r28812, %r28813;
	// end inline asm
	// begin inline asm
	shfl.sync.up.b32 %r28789, %r28790, %r28811, %r28812, %r28813;
	// end inline asm
	// begin inline asm
	shfl.sync.up.b32 %r28794, %r28795, %r28811, %r28812, %r28813;
	// end inline asm
	// begin inline asm
	shfl.sync.up.b32 %r28799, %r32540, %r28811, %r28812, %r28813;
	// end inline asm
	// begin inline asm
	shfl.sync.up.b32 %r28804, %r28805, %r28811, %r28812, %r28813;
	// end inline asm
	// begin inline asm
	shfl.sync.up.b32 %r28809, %r28810, %r28811, %r28812, %r28813;
	// end inline asm
	mov.b64 	%rd3639, {%r28804, %r28809};
	mov.b64 	%fd17, %rd3639;
	cvt.u16.u32 	%rs654, %r28734;
	cvt.u16.u32 	%rs17891, %r28794;
	shr.u32 	%r28985, %r28794, 8;
	cvt.u16.u32 	%rs17892, %r28985;
	st.local.v2.u32 	[%rd184], {%r28724, %r28729};
	st.local.v2.b32 	[%rd184+8], {%r28734, %r28739};
	st.local.v2.b32 	[%rd184+16], {%r28744, %r28749};
	st.local.v2.b32 	[%rd184+24], {%r28754, %r28759};
	st.local.v2.b32 	[%rd184+32], {%r28764, %r28769};
	st.local.v2.b32 	[%rd184+40], {%r28774, %r28779};
	st.local.v2.b32 	[%rd184+48], {%r28784, %r28789};
	st.local.v2.u8 	[%rd184+56], {%rs17891, %rs17892};
	st.local.u32 	[%rd184+60], %r28799;
	st.local.v2.u32 	[%rd184+64], {%r28804, %r28809};
	setp.ne.s64 	%p723, %rd3925, 0;
	mov.u16 	%rs18536, %rs18436;
	mov.u16 	%rs18535, %rs18435;
	mov.u16 	%rs18534, %rs18434;
	mov.u16 	%rs18533, %rs18433;
	mov.u16 	%rs18532, %rs18432;
	mov.u16 	%rs18531, %rs18431;
	mov.u16 	%rs18530, %rs18430;
	mov.u16 	%rs18529, %rs18429;
	mov.u16 	%rs18528, %rs18428;
	mov.u16 	%rs18527, %rs18427;
	mov.u16 	%rs18526, %rs18426;
	mov.u16 	%rs18525, %rs18425;
	mov.u16 	%rs18524, %rs18424;
	mov.u16 	%rs18523, %rs18423;
	mov.u16 	%rs18522, %rs18422;
	mov.u16 	%rs18521, %rs18421;
	mov.u16 	%rs18520, %rs18420;
	mov.u16 	%rs18519, %rs18419;
	mov.u16 	%rs18518, %rs18418;
	mov.u16 	%rs18517, %rs18417;
	mov.u16 	%rs18516, %rs18416;
	mov.u16 	%rs18515, %rs18415;
	mov.u16 	%rs18514, %rs18414;
	mov.u16 	%rs18513, %rs18413;
	mov.u16 	%rs18512, %rs18412;
	mov.u16 	%rs18511, %rs18411;
	mov.u16 	%rs18510, %rs18410;
	mov.u16 	%rs18509, %rs18409;
	mov.u16 	%rs18508, %rs18408;
	mov.u16 	%rs18507, %rs18407;
	mov.u16 	%rs18506, %rs18406;
	mov.u16 	%rs18505, %rs18405;
	mov.u16 	%rs18504, %rs18404;
	mov.u16 	%rs18503, %rs18403;
	mov.u16 	%rs18502, %rs18402;
	mov.u16 	%rs18501, %rs18401;
	mov.u16 	%rs18500, %rs18400;
	mov.u16 	%rs18499, %rs18399;
	mov.u16 	%rs18498, %rs18398;
	mov.u16 	%rs18497, %rs18397;
	mov.u16 	%rs18496, %rs18396;
	mov.u16 	%rs18495, %rs18395;
	mov.u16 	%rs18494, %rs18394;
	mov.u16 	%rs18493, %rs18393;
	mov.u16 	%rs18492, %rs18392;
	mov.u16 	%rs18491, %rs18391;
	mov.u16 	%rs18490, %rs18390;
	mov.u16 	%rs18489, %rs18389;
	mov.u16 	%rs18488, %rs18388;
	mov.u16 	%rs18487, %rs18387;
	mov.u32 	%r32548, %r32540;
	mov.f64 	%fd462, %fd460;
	@%p723 bra 	$L__BB3_70;
	mov.b16 	%rs17893, 0;
	st.local.u8 	[%rd182], %rs17893;
	add.s32 	%r28987, %r32540, %r28799;
	st.local.u32 	[%rd182+52], %r28987;
	add.f64 	%fd438, %fd460, %fd17;
	st.local.f64 	[%rd182+56], %fd438;
	mov.b32 	%r32541, 0;
$L__BB3_60:
	mov.u32 	%r111, %r32541;
	cvt.u64.u32 	%rd3640, %r111;
	add.s64 	%rd3641, %rd182, %rd3640;
	ld.local.u8 	%rs17894, [%rd3641];
	setp.ne.s16 	%p724, %rs17894, 0;
	add.s32 	%r32541, %r111, 1;
	@%p724 bra 	$L__BB3_60;
	and.b16  	%rs17895, %rs654, 255;
	setp.eq.s16 	%p725, %rs17895, 0;
	mov.u32 	%r32543, %r111;
	@%p725 bra 	$L__BB3_64;
	mov.b32 	%r32542, 0;
$L__BB3_63:
	add.s32 	%r28989, %r32542, %r111;
	cvt.u64.u32 	%rd3642, %r28989;
	add.s64 	%rd3643, %rd184, %rd3642;
	ld.local.u8 	%rs17896, [%rd3643+8];
	add.s64 	%rd3644, %rd182, %rd3642;
	st.local.u8 	[%rd3644], %rs17896;
	add.s32 	%r114, %r32542, 1;
	add.s32 	%r32543, %r114, %r111;
	cvt.u64.u32 	%rd3645, %r32542;
	add.s64 	%rd3646, %rd184, %rd3645;
	ld.local.u8 	%rs17897, [%rd3646+9];
	setp.ne.s16 	%p726, %rs17897, 0;
	mov.u32 	%r32542, %r114;
	@%p726 bra 	$L__BB3_63;
$L__BB3_64:
	cvt.u64.u32 	%rd3647, %r32543;
	add.s64 	%rd3648, %rd182, %rd3647;
	mov.b16 	%rs17898, 0;
	st.local.u8 	[%rd3648+1], %rs17898;
	mov.b32 	%r32544, 0;
$L__BB3_65:
	mov.u32 	%r117, %r32544;
	cvt.u64.u32 	%rd3649, %r117;
	add.s64 	%rd3650, %rd182, %rd3649;
	ld.local.u8 	%rs17899, [%rd3650];
	setp.ne.s16 	%p727, %rs17899, 0;
	add.s32 	%r32544, %r117, 1;
	@%p727 bra 	$L__BB3_65;
	and.b16  	%rs17900, %rs18436, 255;
	setp.eq.s16 	%p728, %rs17900, 0;
	mov.u32 	%r32546, %r117;
	@%p728 bra 	$L__BB3_69;
	mov.b32 	%r32545, 0;
$L__BB3_68:
	add.s32 	%r28992, %r32545, %r117;
	cvt.u64.u32 	%rd3651, %r28992;
	add.s64 	%rd3652, %rd183, %rd3651;
	ld.local.u8 	%rs17901, [%rd3652+8];
	add.s64 	%rd3653, %rd182, %rd3651;
	st.local.u8 	[%rd3653], %rs17901;
	add.s32 	%r120, %r32545, 1;
	add.s32 	%r32546, %r120, %r117;
	cvt.u64.u32 	%rd3654, %r32545;
	add.s64 	%rd3655, %rd183, %rd3654;
	ld.local.u8 	%rs17902, [%rd3655+9];
	setp.ne.s16 	%p729, %rs17902, 0;
	mov.u32 	%r32545, %r120;
	@%p729 bra 	$L__BB3_68;
$L__BB3_69:
	cvt.u64.u32 	%rd3656, %r32546;
	add.s64 	%rd3657, %rd182, %rd3656;
	mov.b16 	%rs17903, 0;
	st.local.u8 	[%rd3657+1], %rs17903;
	ld.local.v2.b32 	{%r28993, %r28994}, [%rd182];
	bfe.u32 	%r28995, %r28993, 0, 8;
	cvt.u16.u32 	%rs18536, %r28995;
	bfe.u32 	%r28996, %r28993, 8, 8;
	cvt.u16.u32 	%rs18535, %r28996;
	bfe.u32 	%r28997, %r28993, 16, 8;
	cvt.u16.u32 	%rs18534, %r28997;
	bfe.u32 	%r28998, %r28993, 24, 8;
	cvt.u16.u32 	%rs18533, %r28998;
	bfe.u32 	%r28999, %r28994, 0, 8;
	cvt.u16.u32 	%rs18532, %r28999;
	bfe.u32 	%r29000, %r28994, 8, 8;
	cvt.u16.u32 	%rs18531, %r29000;
	bfe.u32 	%r29001, %r28994, 16, 8;
	cvt.u16.u32 	%rs18530, %r29001;
	bfe.u32 	%r29002, %r28994, 24, 8;
	cvt.u16.u32 	%rs18529, %r29002;
	ld.local.v2.b32 	{%r29003, %r29004}, [%rd182+8];
	bfe.u32 	%r29005, %r29003, 0, 8;
	cvt.u16.u32 	%rs18528, %r29005;
	bfe.u32 	%r29006, %r29003, 8, 8;
	cvt.u16.u32 	%rs18527, %r29006;
	bfe.u32 	%r29007, %r29003, 16, 8;
	cvt.u16.u32 	%rs18526, %r29007;
	bfe.u32 	%r29008, %r29003, 24, 8;
	cvt.u16.u32 	%rs18525, %r29008;
	bfe.u32 	%r29009, %r29004, 0, 8;
	cvt.u16.u32 	%rs18524, %r29009;
	bfe.u32 	%r29010, %r29004, 8, 8;
	cvt.u16.u32 	%rs18523, %r29010;
	bfe.u32 	%r29011, %r29004, 16, 8;
	cvt.u16.u32 	%rs18522, %r29011;
	bfe.u32 	%r29012, %r29004, 24, 8;
	cvt.u16.u32 	%rs18521, %r29012;
	ld.local.v2.b32 	{%r29013, %r29014}, [%rd182+16];
	bfe.u32 	%r29015, %r29013, 0, 8;
	cvt.u16.u32 	%rs18520, %r29015;
	bfe.u32 	%r29016, %r29013, 8, 8;
	cvt.u16.u32 	%rs18519, %r29016;
	bfe.u32 	%r29017, %r29013, 16, 8;
	cvt.u16.u32 	%rs18518, %r29017;
	bfe.u32 	%r29018, %r29013, 24, 8;
	cvt.u16.u32 	%rs18517, %r29018;
	bfe.u32 	%r29019, %r29014, 0, 8;
	cvt.u16.u32 	%rs18516, %r29019;
	bfe.u32 	%r29020, %r29014, 8, 8;
	cvt.u16.u32 	%rs18515, %r29020;
	bfe.u32 	%r29021, %r29014, 16, 8;
	cvt.u16.u32 	%rs18514, %r29021;
	bfe.u32 	%r29022, %r29014, 24, 8;
	cvt.u16.u32 	%rs18513, %r29022;
	ld.local.v2.b32 	{%r29023, %r29024}, [%rd182+24];
	bfe.u32 	%r29025, %r29023, 0, 8;
	cvt.u16.u32 	%rs18512, %r29025;
	bfe.u32 	%r29026, %r29023, 8, 8;
	cvt.u16.u32 	%rs18511, %r29026;
	bfe.u32 	%r29027, %r29023, 16, 8;
	cvt.u16.u32 	%rs18510, %r29027;
	bfe.u32 	%r29028, %r29023, 24, 8;
	cvt.u16.u32 	%rs18509, %r29028;
	bfe.u32 	%r29029, %r29024, 0, 8;
	cvt.u16.u32 	%rs18508, %r29029;
	bfe.u32 	%r29030, %r29024, 8, 8;
	cvt.u16.u32 	%rs18507, %r29030;
	bfe.u32 	%r29031, %r29024, 16, 8;
	cvt.u16.u32 	%rs18506, %r29031;
	bfe.u32 	%r29032, %r29024, 24, 8;
	cvt.u16.u32 	%rs18505, %r29032;
	ld.local.v2.b32 	{%r29033, %r29034}, [%rd182+32];
	bfe.u32 	%r29035, %r29033, 0, 8;
	cvt.u16.u32 	%rs18504, %r29035;
	bfe.u32 	%r29036, %r29033, 8, 8;
	cvt.u16.u32 	%rs18503, %r29036;
	bfe.u32 	%r29037, %r29033, 16, 8;
	cvt.u16.u32 	%rs18502, %r29037;
	bfe.u32 	%r29038, %r29033, 24, 8;
	cvt.u16.u32 	%rs18501, %r29038;
	bfe.u32 	%r29039, %r29034, 0, 8;
	cvt.u16.u32 	%rs18500, %r29039;
	bfe.u32 	%r29040, %r29034, 8, 8;
	cvt.u16.u32 	%rs18499, %r29040;
	bfe.u32 	%r29041, %r29034, 16, 8;
	cvt.u16.u32 	%rs18498, %r29041;
	bfe.u32 	%r29042, %r29034, 24, 8;
	cvt.u16.u32 	%rs18497, %r29042;
	ld.local.v2.b32 	{%r29043, %r29044}, [%rd182+40];
	bfe.u32 	%r29045, %r29043, 0, 8;
	cvt.u16.u32 	%rs18496, %r29045;
	bfe.u32 	%r29046, %r29043, 8, 8;
	cvt.u16.u32 	%rs18495, %r29046;
	bfe.u32 	%r29047, %r29043, 16, 8;
	cvt.u16.u32 	%rs18494, %r29047;
	bfe.u32 	%r29048, %r29043, 24, 8;
	cvt.u16.u32 	%rs18493, %r29048;
	bfe.u32 	%r29049, %r29044, 0, 8;
	cvt.u16.u32 	%rs18492, %r29049;
	bfe.u32 	%r29050, %r29044, 8, 8;
	cvt.u16.u32 	%rs18491, %r29050;
	bfe.u32 	%r29051, %r29044, 16, 8;
	cvt.u16.u32 	%rs18490, %r29051;
	bfe.u32 	%r29052, %r29044, 24, 8;
	cvt.u16.u32 	%rs18489, %r29052;
	ld.local.v2.u8 	{%rs18488, %rs18487}, [%rd182+48];
	ld.local.u32 	%r32548, [%rd182+52];
	ld.local.f64 	%fd462, [%rd182+56];
$L__BB3_70:
	setp.gt.s32 	%p730, %r27381, 7;
	add.s64 	%rd3926, %rd3925, %rd214;
	@%p730 bra 	$L__BB3_72;
	mov.f64 	%fd462, %fd460;
	mov.u32 	%r32548, %r32540;
	mov.u16 	%rs18487, %rs18387;
	mov.u16 	%rs18488, %rs18388;
	mov.u16 	%rs18489, %rs18389;
	mov.u16 	%rs18490, %rs18390;
	mov.u16 	%rs18491, %rs18391;
	mov.u16 	%rs18492, %rs18392;
	mov.u16 	%rs18493, %rs18393;
	mov.u16 	%rs18494, %rs18394;
	mov.u16 	%rs18495, %rs18395;
	mov.u16 	%rs18496, %rs18396;
	mov.u16 	%rs18497, %rs18397;
	mov.u16 	%rs18498, %rs18398;
	mov.u16 	%rs18499, %rs18399;
	mov.u16 	%rs18500, %rs18400;
	mov.u16 	%rs18501, %rs18401;
	mov.u16 	%rs18502, %rs18402;
	mov.u16 	%rs18503, %rs18403;
	mov.u16 	%rs18504, %rs18404;
	mov.u16 	%rs18505, %rs18405;
	mov.u16 	%rs18506, %rs18406;
	mov.u16 	%rs18507, %rs18407;
	mov.u16 	%rs18508, %rs18408;
	mov.u16 	%rs18509, %rs18409;
	mov.u16 	%rs18510, %rs18410;
	mov.u16 	%rs18511, %rs18411;
	mov.u16 	%rs18512, %rs18412;
	mov.u16 	%rs18513, %rs18413;
	mov.u16 	%rs18514, %rs18414;
	mov.u16 	%rs18515, %rs18415;
	mov.u16 	%rs18516, %rs18416;
	mov.u16 	%rs18517, %rs18417;
	mov.u16 	%rs18518, %rs18418;
	mov.u16 	%rs18519, %rs18419;
	mov.u16 	%rs18520, %rs18420;
	mov.u16 	%rs18521, %rs18421;
	mov.u16 	%rs18522, %rs18422;
	mov.u16 	%rs18523, %rs18423;
	mov.u16 	%rs18524, %rs18424;
	mov.u16 	%rs18525, %rs18425;
	mov.u16 	%rs18526, %rs18426;
	mov.u16 	%rs18527, %rs18427;
	mov.u16 	%rs18528, %rs18428;
	mov.u16 	%rs18529, %rs18429;
	mov.u16 	%rs18530, %rs18430;
	mov.u16 	%rs18531, %rs18431;
	mov.u16 	%rs18532, %rs18432;
	mov.u16 	%rs18533, %rs18433;
	mov.u16 	%rs18534, %rs18434;
	mov.u16 	%rs18535, %rs18435;
	mov.u16 	%rs18536, %rs18436;
	mov.u64 	%rd3926, %rd3925;
$L__BB3_72:
	st.local.u64 	[%rd183], %rd3926;
	mov.b64 	{%r29054, %r29059}, %rd3926;
	cvt.u32.u16 	%r29143, %rs18530;
	cvt.u32.u16 	%r29144, %rs18529;
	prmt.b32 	%r29145, %r29143, %r29144, 0x3340U;
	cvt.u32.u16 	%r29146, %rs18531;
	cvt.u32.u16 	%r29147, %rs18532;
	prmt.b32 	%r29148, %r29147, %r29146, 0x3340U;
	prmt.b32 	%r29149, %r29148, %r29145, 0x5410U;
	cvt.u32.u16 	%r29150, %rs18534;
	cvt.u32.u16 	%r29151, %rs18533;
	prmt.b32 	%r29152, %r29150, %r29151, 0x3340U;
	cvt.u32.u16 	%r29153, %rs18535;
	cvt.u32.u16 	%r29154, %rs18536;
	prmt.b32 	%r29155, %r29154, %r29153, 0x3340U;
	prmt.b32 	%r29156, %r29155, %r29152, 0x5410U;
	st.local.v2.b32 	[%rd183+8], {%r29156, %r29149};
	cvt.u32.u16 	%r29157, %rs18522;
	cvt.u32.u16 	%r29158, %rs18521;
	prmt.b32 	%r29159, %r29157, %r29158, 0x3340U;
	cvt.u32.u16 	%r29160, %rs18523;
	cvt.u32.u16 	%r29161, %rs18524;
	prmt.b32 	%r29162, %r29161, %r29160, 0x3340U;
	prmt.b32 	%r29163, %r29162, %r29159, 0x5410U;
	cvt.u32.u16 	%r29164, %rs18526;
	cvt.u32.u16 	%r29165, %rs18525;
	prmt.b32 	%r29166, %r29164, %r29165, 0x3340U;
	cvt.u32.u16 	%r29167, %rs18527;
	cvt.u32.u16 	%r29168, %rs18528;
	prmt.b32 	%r29169, %r29168, %r29167, 0x3340U;
	prmt.b32 	%r29170, %r29169, %r29166, 0x5410U;
	st.local.v2.b32 	[%rd183+16], {%r29170, %r29163};
	cvt.u32.u16 	%r29171, %rs18514;
	cvt.u32.u16 	%r29172, %rs18513;
	prmt.b32 	%r29173, %r29171, %r29172, 0x3340U;
	cvt.u32.u16 	%r29174, %rs18515;
	cvt.u32.u16 	%r29175, %rs18516;
	prmt.b32 	%r29176, %r29175, %r29174, 0x3340U;
	prmt.b32 	%r29177, %r29176, %r29173, 0x5410U;
	cvt.u32.u16 	%r29178, %rs18518;
	cvt.u32.u16 	%r29179, %rs18517;
	prmt.b32 	%r29180, %r29178, %r29179, 0x3340U;
	cvt.u32.u16 	%r29181, %rs18519;
	cvt.u32.u16 	%r29182, %rs18520;
	prmt.b32 	%r29183, %r29182, %r29181, 0x3340U;
	prmt.b32 	%r29184, %r29183, %r29180, 0x5410U;
	st.local.v2.b32 	[%rd183+24], {%r29184, %r29177};
	cvt.u32.u16 	%r29185, %rs18506;
	cvt.u32.u16 	%r29186, %rs18505;
	prmt.b32 	%r29187, %r29185, %r29186, 0x3340U;
	cvt.u32.u16 	%r29188, %rs18507;
	cvt.u32.u16 	%r29189, %rs18508;
	prmt.b32 	%r29190, %r29189, %r29188, 0x3340U;
	prmt.b32 	%r29191, %r29190, %r29187, 0x5410U;
	cvt.u32.u16 	%r29192, %rs18510;
	cvt.u32.u16 	%r29193, %rs18509;
	prmt.b32 	%r29194, %r29192, %r29193, 0x3340U;
	cvt.u32.u16 	%r29195, %rs18511;
	cvt.u32.u16 	%r29196, %rs18512;
	prmt.b32 	%r29197, %r29196, %r29195, 0x3340U;
	prmt.b32 	%r29198, %r29197, %r29194, 0x5410U;
	st.local.v2.b32 	[%rd183+32], {%r29198, %r29191};
	cvt.u32.u16 	%r29199, %rs18498;
	cvt.u32.u16 	%r29200, %rs18497;
	prmt.b32 	%r29201, %r29199, %r29200, 0x3340U;
	cvt.u32.u16 	%r29202, %rs18499;
	cvt.u32.u16 	%r29203, %rs18500;
	prmt.b32 	%r29204, %r29203, %r29202, 0x3340U;
	prmt.b32 	%r29205, %r29204, %r29201, 0x5410U;
	cvt.u32.u16 	%r29206, %rs18502;
	cvt.u32.u16 	%r29207, %rs18501;
	prmt.b32 	%r29208, %r29206, %r29207, 0x3340U;
	cvt.u32.u16 	%r29209, %rs18503;
	cvt.u32.u16 	%r29210, %rs18504;
	prmt.b32 	%r29211, %r29210, %r29209, 0x3340U;
	prmt.b32 	%r29212, %r29211, %r29208, 0x5410U;
	st.local.v2.b32 	[%rd183+40], {%r29212, %r29205};
	cvt.u32.u16 	%r29213, %rs18490;
	cvt.u32.u16 	%r29214, %rs18489;
	prmt.b32 	%r29215, %r29213, %r29214, 0x3340U;
	cvt.u32.u16 	%r29216, %rs18491;
	cvt.u32.u16 	%r29217, %rs18492;
	prmt.b32 	%r29218, %r29217, %r29216, 0x3340U;
	prmt.b32 	%r29219, %r29218, %r29215, 0x5410U;
	cvt.u32.u16 	%r29220, %rs18494;
	cvt.u32.u16 	%r29221, %rs18493;
	prmt.b32 	%r29222, %r29220, %r29221, 0x3340U;
	cvt.u32.u16 	%r29223, %rs18495;
	cvt.u32.u16 	%r29224, %rs18496;
	prmt.b32 	%r29225, %r29224, %r29223, 0x3340U;
	prmt.b32 	%r29226, %r29225, %r29222, 0x5410U;
	st.local.v2.b32 	[%rd183+48], {%r29226, %r29219};
	st.local.v2.u8 	[%rd183+56], {%rs18488, %rs18487};
	st.local.u32 	[%rd183+60], %r32548;
	st.local.f64 	[%rd183+64], %fd462;
	and.b32  	%r29227, %r29154, 255;
	and.b16  	%rs17904, %rs18535, 255;
	mul.wide.u16 	%r29228, %rs17904, 256;
	or.b32  	%r29229, %r29228, %r29227;
	shl.b32 	%r29230, %r29150, 16;
	and.b32  	%r29231, %r29230, 16711680;
	or.b32  	%r29232, %r29229, %r29231;
	shl.b32 	%r29233, %r29151, 24;
	or.b32  	%r29064, %r29232, %r29233;
	and.b32  	%r29234, %r29147, 255;
	and.b16  	%rs17905, %rs18531, 255;
	mul.wide.u16 	%r29235, %rs17905, 256;
	or.b32  	%r29236, %r29235, %r29234;
	shl.b32 	%r29237, %r29143, 16;
	and.b32  	%r29238, %r29237, 16711680;
	or.b32  	%r29239, %r29236, %r29238;
	shl.b32 	%r29240, %r29144, 24;
	or.b32  	%r29069, %r29239, %r29240;
	and.b32  	%r29241, %r29168, 255;
	and.b16  	%rs17906, %rs18527, 255;
	mul.wide.u16 	%r29242, %rs17906, 256;
	or.b32  	%r29243, %r29242, %r29241;
	shl.b32 	%r29244, %r29164, 16;
	and.b32  	%r29245, %r29244, 16711680;
	or.b32  	%r29246, %r29243, %r29245;
	shl.b32 	%r29247, %r29165, 24;
	or.b32  	%r29074, %r29246, %r29247;
	and.b32  	%r29248, %r29161, 255;
	and.b16  	%rs17907, %rs18523, 255;
	mul.wide.u16 	%r29249, %rs17907, 256;
	or.b32  	%r29250, %r29249, %r29248;
	shl.b32 	%r29251, %r29157, 16;
	and.b32  	%r29252, %r29251, 16711680;
	or.b32  	%r29253, %r29250, %r29252;
	shl.b32 	%r29254, %r29158, 24;
	or.b32  	%r29079, %r29253, %r29254;
	and.b32  	%r29255, %r29182, 255;
	and.b16  	%rs17908, %rs18519, 255;
	mul.wide.u16 	%r29256, %rs17908, 256;
	or.b32  	%r29257, %r29256, %r29255;
	shl.b32 	%r29258, %r29178, 16;
	and.b32  	%r29259, %r29258, 16711680;
	or.b32  	%r29260, %r29257, %r29259;
	shl.b32 	%r29261, %r29179, 24;
	or.b32  	%r29084, %r29260, %r29261;
	and.b32  	%r29262, %r29175, 255;
	and.b16  	%rs17909, %rs18515, 255;
	mul.wide.u16 	%r29263, %rs17909, 256;
	or.b32  	%r29264, %r29263, %r29262;
	shl.b32 	%r29265, %r29171, 16;
	and.b32  	%r29266, %r29265, 16711680;
	or.b32  	%r29267, %r29264, %r29266;
	shl.b32 	%r29268, %r29172, 24;
	or.b32  	%r29089, %r29267, %r29268;
	and.b32  	%r29269, %r29196, 255;
	and.b16  	%rs17910, %rs18511, 255;
	mul.wide.u16 	%r29270, %rs17910, 256;
	or.b32  	%r29271, %r29270, %r29269;
	shl.b32 	%r29272, %r29192, 16;
	and.b32  	%r29273, %r29272, 16711680;
	or.b32  	%r29274, %r29271, %r29273;
	shl.b32 	%r29275, %r29193, 24;
	or.b32  	%r29094, %r29274, %r29275;
	and.b32  	%r29276, %r29189, 255;
	and.b16  	%rs17911, %rs18507, 255;
	mul.wide.u16 	%r29277, %rs17911, 256;
	or.b32  	%r29278, %r29277, %r29276;
	shl.b32 	%r29279, %r29185, 16;
	and.b32  	%r29280, %r29279, 16711680;
	or.b32  	%r29281, %r29278, %r29280;
	shl.b32 	%r29282, %r29186, 24;
	or.b32  	%r29099, %r29281, %r29282;
	and.b32  	%r29283, %r29210, 255;
	and.b16  	%rs17912, %rs18503, 255;
	mul.wide.u16 	%r29284, %rs17912, 256;
	or.b32  	%r29285, %r29284, %r29283;
	shl.b32 	%r29286, %r29206, 16;
	and.b32  	%r29287, %r29286, 16711680;
	or.b32  	%r29288, %r29285, %r29287;
	shl.b32 	%r29289, %r29207, 24;
	or.b32  	%r29104, %r29288, %r29289;
	and.b32  	%r29290, %r29203, 255;
	and.b16  	%rs17913, %rs18499, 255;
	mul.wide.u16 	%r29291, %rs17913, 256;
	or.b32  	%r29292, %r29291, %r29290;
	shl.b32 	%r29293, %r29199, 16;
	and.b32  	%r29294, %r29293, 16711680;
	or.b32  	%r29295, %r29292, %r29294;
	shl.b32 	%r29296, %r29200, 24;
	or.b32  	%r29109, %r29295, %r29296;
	and.b32  	%r29297, %r29224, 255;
	and.b16  	%rs17914, %rs18495, 255;
	mul.wide.u16 	%r29298, %rs17914, 256;
	or.b32  	%r29299, %r29298, %r29297;
	shl.b32 	%r29300, %r29220, 16;
	and.b32  	%r29301, %r29300, 16711680;
	or.b32  	%r29302, %r29299, %r29301;
	shl.b32 	%r29303, %r29221, 24;
	or.b32  	%r29114, %r29302, %r29303;
	and.b32  	%r29304, %r29217, 255;
	and.b16  	%rs17915, %rs18491, 255;
	mul.wide.u16 	%r29305, %rs17915, 256;
	or.b32  	%r29306, %r29305, %r29304;
	shl.b32 	%r29307, %r29213, 16;
	and.b32  	%r29308, %r29307, 16711680;
	or.b32  	%r29309, %r29306, %r29308;
	shl.b32 	%r29310, %r29214, 24;
	or.b32  	%r29119, %r29309, %r29310;
	cvt.u32.u16 	%r29311, %rs18488;
	and.b32  	%r29312, %r29311, 255;
	and.b16  	%rs17916, %rs18487, 255;
	mul.wide.u16 	%r29313, %rs17916, 256;
	or.b32  	%r29124, %r29313, %r29312;
	mov.b32 	%r29140, 16;
	mov.b32 	%r29141, 0;
	mov.b32 	%r29142, -1;
	// begin inline asm
	shfl.sync.up.b32 %r29053, %r29054, %r29140, %r29141, %r29142;
	// end inline asm
	// begin inline asm
	shfl.sync.up.b32 %r29058, %r29059, %r29140, %r29141, %r29142;
	// end inline asm
	mov.b64 	%rd217, {%r29053, %r29058};
	// begin inline asm
	shfl.sync.up.b32 %r29063, %r29064, %r29140, %r29141, %r29142;
	// end inline asm
	// begin inline asm
	shfl.sync.up.b32 %r29068, %r29069, %r29140, %r29141, %r29142;
	// end inline asm
	// begin inline asm
	shfl.sync.up.b32 %r29073, %r29074, %r29140, %r29141, %r29142;
	// end inline asm
	// begin inline asm
	shfl.sync.up.b32 %r29078, %r29079, %r29140, %r29141, %r29142;
	// end inline asm
	// begin inline asm
	shfl.sync.up.b32 %r29083, %r29084, %r29140, %r29141, %r29142;
	// end inline asm
	// begin inline asm
	shfl.sync.up.b32 %r29088, %r29089, %r29140, %r29141, %r29142;
	// end inline asm
	// begin inline asm
	shfl.sync.up.b32 %r29093, %r29094, %r29140, %r29141, %r29142;
	// end inline asm
	// begin inline asm
	shfl.sync.up.b32 %r29098, %r29099, %r29140, %r29141, %r29142;
	// end inline asm
	// begin inline asm
	shfl.sync.up.b32 %r29103, %r29104, %r29140, %r29141, %r29142;
	// end inline asm
	// begin inline asm
	shfl.sync.up.b32 %r29108, %r29109, %r29140, %r29141, %r29142;
	// end inline asm
	// begin inline asm
	shfl.sync.up.b32 %r29113, %r29114, %r29140, %r29141, %r29142;
	// end inline asm
	// begin inline asm
	shfl.sync.up.b32 %r29118, %r29119, %r29140, %r29141, %r29142;
	// end inline asm
	// begin inline asm
	shfl.sync.up.b32 %r29123, %r29124, %r29140, %r29141, %r29142;
	// end inline asm
	// begin inline asm
	shfl.sync.up.b32 %r29128, %r32548, %r29140, %r29141, %r29142;
	// end inline asm
	mov.b64 	%rd218, %fd462;
	mov.b64 	{%r29134, %r29139}, %rd218;
	// begin inline asm
	shfl.sync.up.b32 %r29133, %r29134, %r29140, %r29141, %r29142;
	// end inline asm
	// begin inline asm
	shfl.sync.up.b32 %r29138, %r29139, %r29140, %r29141, %r29142;
	// end inline asm
	mov.b64 	%rd3658, {%r29133, %r29138};
	mov.b64 	%fd21, %rd3658;
	cvt.u16.u32 	%rs805, %r29063;
	cvt.u16.u32 	%rs17917, %r29123;
	shr.u32 	%r29314, %r29123, 8;
	cvt.u16.u32 	%rs17918, %r29314;
	st.local.v2.u32 	[%rd184], {%r29053, %r29058};
	st.local.v2.b32 	[%rd184+8], {%r29063, %r29068};
	st.local.v2.b32 	[%rd184+16], {%r29073, %r29078};
	st.local.v2.b32 	[%rd184+24], {%r29083, %r29088};
	st.local.v2.b32 	[%rd184+32], {%r29093, %r29098};
	st.local.v2.b32 	[%rd184+40], {%r29103, %r29108};
	st.local.v2.b32 	[%rd184+48], {%r29113, %r29118};
	st.local.v2.u8 	[%rd184+56], {%rs17917, %rs17918};
	st.local.u32 	[%rd184+60], %r29128;
	st.local.v2.u32 	[%rd184+64], {%r29133, %r29138};
	setp.ne.s64 	%p731, %rd3926, 0;
	mov.u16 	%rs18636, %rs18536;
	mov.u16 	%rs18635, %rs18535;
	mov.u16 	%rs18634, %rs18534;
	mov.u16 	%rs18633, %rs18533;
	mov.u16 	%rs18632, %rs18532;
	mov.u16 	%rs18631, %rs18531;
	mov.u16 	%rs18630, %rs18530;
	mov.u16 	%rs18629, %rs18529;
	mov.u16 	%rs18628, %rs18528;
	mov.u16 	%rs18627, %rs18527;
	mov.u16 	%rs18626, %rs18526;
	mov.u16 	%rs18625, %rs18525;
	mov.u16 	%rs18624, %rs18524;
	mov.u16 	%rs18623, %rs18523;
	mov.u16 	%rs18622, %rs18522;
	mov.u16 	%rs18621, %rs18521;
	mov.u16 	%rs18620, %rs18520;
	mov.u16 	%rs18619, %rs18519;
	mov.u16 	%rs18618, %rs18518;
	mov.u16 	%rs18617, %rs18517;
	mov.u16 	%rs18616, %rs18516;
	mov.u16 	%rs18615, %rs18515;
	mov.u16 	%rs18614, %rs18514;
	mov.u16 	%rs18613, %rs18513;
	mov.u16 	%rs18612, %rs18512;
	mov.u16 	%rs18611, %rs18511;
	mov.u16 	%rs18610, %rs18510;
	mov.u16 	%rs18609, %rs18509;
	mov.u16 	%rs18608, %rs18508;
	mov.u16 	%rs18607, %rs18507;
	mov.u16 	%rs18606, %rs18506;
	mov.u16 	%rs18605, %rs18505;
	mov.u16 	%rs18604, %rs18504;
	mov.u16 	%rs18603, %rs18503;
	mov.u16 	%rs18602, %rs18502;
	mov.u16 	%rs18601, %rs18501;
	mov.u16 	%rs18600, %rs18500;
	mov.u16 	%rs18599, %rs18499;
	mov.u16 	%rs18598, %rs18498;
	mov.u16 	%rs18597, %rs18497;
	mov.u16 	%rs18596, %rs18496;
	mov.u16 	%rs18595, %rs18495;
	mov.u16 	%rs18594, %rs18494;
	mov.u16 	%rs18593, %rs18493;
	mov.u16 	%rs18592, %rs18492;
	mov.u16 	%rs18591, %rs18491;
	mov.u16 	%rs18590, %rs18490;
	mov.u16 	%rs18589, %rs18489;
	mov.u16 	%rs18588, %rs18488;
	mov.u16 	%rs18587, %rs18487;
	mov.u32 	%r32556, %r32548;
	mov.u64 	%rd3928, %rd218;
	@%p731 bra 	$L__BB3_84;
	mov.b16 	%rs17919, 0;
	st.local.u8 	[%rd182], %rs17919;
	add.s32 	%r29316, %r32548, %r29128;
	st.local.u32 	[%rd182+52], %r29316;
	add.f64 	%fd439, %fd462, %fd21;
	st.local.f64 	[%rd182+56], %fd439;
	mov.b32 	%r32549, 0;
$L__BB3_74:
	mov.u32 	%r127, %r32549;
	cvt.u64.u32 	%rd3659, %r127;
	add.s64 	%rd3660, %rd182, %rd3659;
	ld.local.u8 	%rs17920, [%rd3660];
	setp.ne.s16 	%p732, %rs17920, 0;
	add.s32 	%r32549, %r127, 1;
	@%p732 bra 	$L__BB3_74;
	and.b16  	%rs17921, %rs805, 255;
	setp.eq.s16 	%p733, %rs17921, 0;
	mov.u32 	%r32551, %r127;
	@%p733 bra 	$L__BB3_78;
	mov.b32 	%r32550, 0;
$L__BB3_77:
	add.s32 	%r29318, %r32550, %r127;
	cvt.u64.u32 	%rd3661, %r29318;
	add.s64 	%rd3662, %rd184, %rd3661;
	ld.local.u8 	%rs17922, [%rd3662+8];
	add.s64 	%rd3663, %rd182, %rd3661;
	st.local.u8 	[%rd3663], %rs17922;
	add.s32 	%r130, %r32550, 1;
	add.s32 	%r32551, %r130, %r127;
	cvt.u64.u32 	%rd3664, %r32550;
	add.s64 	%rd3665, %rd184, %rd3664;
	ld.local.u8 	%rs17923, [%rd3665+9];
	setp.ne.s16 	%p734, %rs17923, 0;
	mov.u32 	%r32550, %r130;
	@%p734 bra 	$L__BB3_77;
$L__BB3_78:
	cvt.u64.u32 	%rd3666, %r32551;
	add.s64 	%rd3667, %rd182, %rd3666;
	mov.b16 	%rs17924, 0;
	st.local.u8 	[%rd3667+1], %rs17924;
	mov.b32 	%r32552, 0;
$L__BB3_79:
	mov.u32 	%r133, %r32552;
	cvt.u64.u32 	%rd3668, %r133;
	add.s64 	%rd3669, %rd182, %rd3668;
	ld.local.u8 	%rs17925, [%rd3669];
	setp.ne.s16 	%p735, %rs17925, 0;
	add.s32 	%r32552, %r133, 1;
	@%p735 bra 	$L__BB3_79;
	and.b16  	%rs17926, %rs18536, 255;
	setp.eq.s16 	%p736, %rs17926, 0;
	mov.u32 	%r32554, %r133;
	@%p736 bra 	$L__BB3_83;
	mov.b32 	%r32553, 0;
$L__BB3_82:
	add.s32 	%r29321, %r32553, %r133;
	cvt.u64.u32 	%rd3670, %r29321;
	add.s64 	%rd3671, %rd183, %rd3670;
	ld.local.u8 	%rs17927, [%rd3671+8];
	add.s64 	%rd3672, %rd182, %rd3670;
	st.local.u8 	[%rd3672], %rs17927;
	add.s32 	%r136, %r32553, 1;
	add.s32 	%r32554, %r136, %r133;
	cvt.u64.u32 	%rd3673, %r32553;
	add.s64 	%rd3674, %rd183, %rd3673;
	ld.local.u8 	%rs17928, [%rd3674+9];
	setp.ne.s16 	%p737, %rs17928, 0;
	mov.u32 	%r32553, %r136;
	@%p737 bra 	$L__BB3_82;
$L__BB3_83:
	cvt.u64.u32 	%rd3675, %r32554;
	add.s64 	%rd3676, %rd182, %rd3675;
	mov.b16 	%rs17929, 0;
	st.local.u8 	[%rd3676+1], %rs17929;
	ld.local.v2.b32 	{%r29322, %r29323}, [%rd182];
	bfe.u32 	%r29324, %r29322, 0, 8;
	cvt.u16.u32 	%rs18636, %r29324;
	bfe.u32 	%r29325, %r29322, 8, 8;
	cvt.u16.u32 	%rs18635, %r29325;
	bfe.u32 	%r29326, %r29322, 16, 8;
	cvt.u16.u32 	%rs18634, %r29326;
	bfe.u32 	%r29327, %r29322, 24, 8;
	cvt.u16.u32 	%rs18633, %r29327;
	bfe.u32 	%r29328, %r29323, 0, 8;
	cvt.u16.u32 	%rs18632, %r29328;
	bfe.u32 	%r29329, %r29323, 8, 8;
	cvt.u16.u32 	%rs18631, %r29329;
	bfe.u32 	%r29330, %r29323, 16, 8;
	cvt.u16.u32 	%rs18630, %r29330;
	bfe.u32 	%r29331, %r29323, 24, 8;
	cvt.u16.u32 	%rs18629, %r29331;
	ld.local.v2.b32 	{%r29332, %r29333}, [%rd182+8];
	bfe.u32 	%r29334, %r29332, 0, 8;
	cvt.u16.u32 	%rs18628, %r29334;
	bfe.u32 	%r29335, %r29332, 8, 8;
	cvt.u16.u32 	%rs18627, %r29335;
	bfe.u32 	%r29336, %r29332, 16, 8;
	cvt.u16.u32 	%rs18626, %r29336;
	bfe.u32 	%r29337, %r29332, 24, 8;
	cvt.u16.u32 	%rs18625, %r29337;
	bfe.u32 	%r29338, %r29333, 0, 8;
	cvt.u16.u32 	%rs18624, %r29338;
	bfe.u32 	%r29339, %r29333, 8, 8;
	cvt.u16.u32 	%rs18623, %r29339;
	bfe.u32 	%r29340, %r29333, 16, 8;
	cvt.u16.u32 	%rs18622, %r29340;
	bfe.u32 	%r29341, %r29333, 24, 8;
	cvt.u16.u32 	%rs18621, %r29341;
	ld.local.v2.b32 	{%r29342, %r29343}, [%rd182+16];
	bfe.u32 	%r29344, %r29342, 0, 8;
	cvt.u16.u32 	%rs18620, %r29344;
	bfe.u32 	%r29345, %r29342, 8, 8;
	cvt.u16.u32 	%rs18619, %r29345;
	bfe.u32 	%r29346, %r29342, 16, 8;
	cvt.u16.u32 	%rs18618, %r29346;
	bfe.u32 	%r29347, %r29342, 24, 8;
	cvt.u16.u32 	%rs18617, %r29347;
	bfe.u32 	%r29348, %r29343, 0, 8;
	cvt.u16.u32 	%rs18616, %r29348;
	bfe.u32 	%r29349, %r29343, 8, 8;
	cvt.u16.u32 	%rs18615, %r29349;
	bfe.u32 	%r29350, %r29343, 16, 8;
	cvt.u16.u32 	%rs18614, %r29350;
	bfe.u32 	%r29351, %r29343, 24, 8;
	cvt.u16.u32 	%rs18613, %r29351;
	ld.local.v2.b32 	{%r29352, %r29353}, [%rd182+24];
	bfe.u32 	%r29354, %r29352, 0, 8;
	cvt.u16.u32 	%rs18612, %r29354;
	bfe.u32 	%r29355, %r29352, 8, 8;
	cvt.u16.u32 	%rs18611, %r29355;
	bfe.u32 	%r29356, %r29352, 16, 8;
	cvt.u16.u32 	%rs18610, %r29356;
	bfe.u32 	%r29357, %r29352, 24, 8;
	cvt.u16.u32 	%rs18609, %r29357;
	bfe.u32 	%r29358, %r29353, 0, 8;
	cvt.u16.u32 	%rs18608, %r29358;
	bfe.u32 	%r29359, %r29353, 8, 8;
	cvt.u16.u32 	%rs18607, %r29359;
	bfe.u32 	%r29360, %r29353, 16, 8;
	cvt.u16.u32 	%rs18606, %r29360;
	bfe.u32 	%r29361, %r29353, 24, 8;
	cvt.u16.u32 	%rs18605, %r29361;
	ld.local.v2.b32 	{%r29362, %r29363}, [%rd182+32];
	bfe.u32 	%r29364, %r29362, 0, 8;
	cvt.u16.u32 	%rs18604, %r29364;
	bfe.u32 	%r29365, %r29362, 8, 8;
	cvt.u16.u32 	%rs18603, %r29365;
	bfe.u32 	%r29366, %r29362, 16, 8;
	cvt.u16.u32 	%rs18602, %r29366;
	bfe.u32 	%r29367, %r29362, 24, 8;
	cvt.u16.u32 	%rs18601, %r29367;
	bfe.u32 	%r29368, %r29363, 0, 8;
	cvt.u16.u32 	%rs18600, %r29368;
	bfe.u32 	%r29369, %r29363, 8, 8;
	cvt.u16.u32 	%rs18599, %r29369;
	bfe.u32 	%r29370, %r29363, 16, 8;
	cvt.u16.u32 	%rs18598, %r29370;
	bfe.u32 	%r29371, %r29363, 24, 8;
	cvt.u16.u32 	%rs18597, %r29371;
	ld.local.v2.b32 	{%r29372, %r29373}, [%rd182+40];
	bfe.u32 	%r29374, %r29372, 0, 8;
	cvt.u16.u32 	%rs18596, %r29374;
	bfe.u32 	%r29375, %r29372, 8, 8;
	cvt.u16.u32 	%rs18595, %r29375;
	bfe.u32 	%r29376, %r29372, 16, 8;
	cvt.u16.u32 	%rs18594, %r29376;
	bfe.u32 	%r29377, %r29372, 24, 8;
	cvt.u16.u32 	%rs18593, %r29377;
	bfe.u32 	%r29378, %r29373, 0, 8;
	cvt.u16.u32 	%rs18592, %r29378;
	bfe.u32 	%r29379, %r29373, 8, 8;
	cvt.u16.u32 	%rs18591, %r29379;
	bfe.u32 	%r29380, %r29373, 16, 8;
	cvt.u16.u32 	%rs18590, %r29380;
	bfe.u32 	%r29381, %r29373, 24, 8;
	cvt.u16.u32 	%rs18589, %r29381;
	ld.local.v2.u8 	{%rs18588, %rs18587}, [%rd182+48];
	ld.local.u32 	%r32556, [%rd182+52];
	ld.local.u64 	%rd3928, [%rd182+56];
$L__BB3_84:
	setp.gt.s32 	%p738, %r27381, 15;
	add.s64 	%rd3929, %rd3926, %rd217;
	@%p738 bra 	$L__BB3_86;
	mov.u64 	%rd3928, %rd218;
	mov.u32 	%r32556, %r32548;
	mov.u16 	%rs18587, %rs18487;
	mov.u16 	%rs18588, %rs18488;
	mov.u16 	%rs18589, %rs18489;
	mov.u16 	%rs18590, %rs18490;
	mov.u16 	%rs18591, %rs18491;
	mov.u16 	%rs18592, %rs18492;
	mov.u16 	%rs18593, %rs18493;
	mov.u16 	%rs18594, %rs18494;
	mov.u16 	%rs18595, %rs18495;
	mov.u16 	%rs18596, %rs18496;
	mov.u16 	%rs18597, %rs18497;
	mov.u16 	%rs18598, %rs18498;
	mov.u16 	%rs18599, %rs18499;
	mov.u16 	%rs18600, %rs18500;
	mov.u16 	%rs18601, %rs18501;
	mov.u16 	%rs18602, %rs18502;
	mov.u16 	%rs18603, %rs18503;
	mov.u16 	%rs18604, %rs18504;
	mov.u16 	%rs18605, %rs18505;
	mov.u16 	%rs18606, %rs18506;
	mov.u16 	%rs18607, %rs18507;
	mov.u16 	%rs18608, %rs18508;
	mov.u16 	%rs18609, %rs18509;
	mov.u16 	%rs18610, %rs18510;
	mov.u16 	%rs18611, %rs18511;
	mov.u16 	%rs18612, %rs18512;
	mov.u16 	%rs18613, %rs18513;
	mov.u16 	%rs18614, %rs18514;
	mov.u16 	%rs18615, %rs18515;
	mov.u16 	%rs18616, %rs18516;
	mov.u16 	%rs18617, %rs18517;
	mov.u16 	%rs18618, %rs18518;
	mov.u16 	%rs18619, %rs18519;
	mov.u16 	%rs18620, %rs18520;
	mov.u16 	%rs18621, %rs18521;
	mov.u16 	%rs18622, %rs18522;
	mov.u16 	%rs18623, %rs18523;
	mov.u16 	%rs18624, %rs18524;
	mov.u16 	%rs18625, %rs18525;
	mov.u16 	%rs18626, %rs18526;
	mov.u16 	%rs18627, %rs18527;
	mov.u16 	%rs18628, %rs18528;
	mov.u16 	%rs18629, %rs18529;
	mov.u16 	%rs18630, %rs18530;
	mov.u16 	%rs18631, %rs18531;
	mov.u16 	%rs18632, %rs18532;
	mov.u16 	%rs18633, %rs18533;
	mov.u16 	%rs18634, %rs18534;
	mov.u16 	%rs18635, %rs18535;
	mov.u16 	%rs18636, %rs18536;
	mov.u64 	%rd3929, %rd3926;
$L__BB3_86:
	cvt.u32.u16 	%r29472, %rs18636;
	and.b32  	%r29473, %r29472, 255;
	and.b16  	%rs17930, %rs18635, 255;
	mul.wide.u16 	%r29474, %rs17930, 256;
	or.b32  	%r29475, %r29474, %r29473;
	cvt.u32.u16 	%r29476, %rs18634;
	shl.b32 	%r29477, %r29476, 16;
	and.b32  	%r29478, %r29477, 16711680;
	or.b32  	%r29479, %r29475, %r29478;
	cvt.u32.u16 	%r29480, %rs18633;
	shl.b32 	%r29481, %r29480, 24;
	or.b32  	%r29393, %r29479, %r29481;
	cvt.u32.u16 	%r29482, %rs18632;
	and.b32  	%r29483, %r29482, 255;
	and.b16  	%rs17931, %rs18631, 255;
	mul.wide.u16 	%r29484, %rs17931, 256;
	or.b32  	%r29485, %r29484, %r29483;
	cvt.u32.u16 	%r29486, %rs18630;
	shl.b32 	%r29487, %r29486, 16;
	and.b32  	%r29488, %r29487, 16711680;
	or.b32  	%r29489, %r29485, %r29488;
	cvt.u32.u16 	%r29490, %rs18629;
	shl.b32 	%r29491, %r29490, 24;
	or.b32  	%r29398, %r29489, %r29491;
	cvt.u32.u16 	%r29492, %rs18628;
	and.b32  	%r29493, %r29492, 255;
	and.b16  	%rs17932, %rs18627, 255;
	mul.wide.u16 	%r29494, %rs17932, 256;
	or.b32  	%r29495, %r29494, %r29493;
	cvt.u32.u16 	%r29496, %rs18626;
	shl.b32 	%r29497, %r29496, 16;
	and.b32  	%r29498, %r29497, 16711680;
	or.b32  	%r29499, %r29495, %r29498;
	cvt.u32.u16 	%r29500, %rs18625;
	shl.b32 	%r29501, %r29500, 24;
	or.b32  	%r29403, %r29499, %r29501;
	cvt.u32.u16 	%r29502, %rs18624;
	and.b32  	%r29503, %r29502, 255;
	and.b16  	%rs17933, %rs18623, 255;
	mul.wide.u16 	%r29504, %rs17933, 256;
	or.b32  	%r29505, %r29504, %r29503;
	cvt.u32.u16 	%r29506, %rs18622;
	shl.b32 	%r29507, %r29506, 16;
	and.b32  	%r29508, %r29507, 16711680;
	or.b32  	%r29509, %r29505, %r29508;
	cvt.u32.u16 	%r29510, %rs18621;
	shl.b32 	%r29511, %r29510, 24;
	or.b32  	%r29408, %r29509, %r29511;
	cvt.u32.u16 	%r29512, %rs18620;
	and.b32  	%r29513, %r29512, 255;
	and.b16  	%rs17934, %rs18619, 255;
	mul.wide.u16 	%r29514, %rs17934, 256;
	or.b32  	%r29515, %r29514, %r29513;
	cvt.u32.u16 	%r29516, %rs18618;
	shl.b32 	%r29517, %r29516, 16;
	and.b32  	%r29518, %r29517, 16711680;
	or.b32  	%r29519, %r29515, %r29518;
	cvt.u32.u16 	%r29520, %rs18617;
	shl.b32 	%r29521, %r29520, 24;
	or.b32  	%r29413, %r29519, %r29521;
	cvt.u32.u16 	%r29522, %rs18616;
	and.b32  	%r29523, %r29522, 255;
	and.b16  	%rs17935, %rs18615, 255;
	mul.wide.u16 	%r29524, %rs17935, 256;
	or.b32  	%r29525, %r29524, %r29523;
	cvt.u32.u16 	%r29526, %rs18614;
	shl.b32 	%r29527, %r29526, 16;
	and.b32  	%r29528, %r29527, 16711680;
	or.b32  	%r29529, %r29525, %r29528;
	cvt.u32.u16 	%r29530, %rs18613;
	shl.b32 	%r29531, %r29530, 24;
	or.b32  	%r29418, %r29529, %r29531;
	cvt.u32.u16 	%r29532, %rs18612;
	and.b32  	%r29533, %r29532, 255;
	and.b16  	%rs17936, %rs18611, 255;
	mul.wide.u16 	%r29534, %rs17936, 256;
	or.b32  	%r29535, %r29534, %r29533;
	cvt.u32.u16 	%r29536, %rs18610;
	shl.b32 	%r29537, %r29536, 16;
	and.b32  	%r29538, %r29537, 16711680;
	or.b32  	%r29539, %r29535, %r29538;
	cvt.u32.u16 	%r29540, %rs18609;
	shl.b32 	%r29541, %r29540, 24;
	or.b32  	%r29423, %r29539, %r29541;
	cvt.u32.u16 	%r29542, %rs18608;
	and.b32  	%r29543, %r29542, 255;
	and.b16  	%rs17937, %rs18607, 255;
	mul.wide.u16 	%r29544, %rs17937, 256;
	or.b32  	%r29545, %r29544, %r29543;
	cvt.u32.u16 	%r29546, %rs18606;
	shl.b32 	%r29547, %r29546, 16;
	and.b32  	%r29548, %r29547, 16711680;
	or.b32  	%r29549, %r29545, %r29548;
	cvt.u32.u16 	%r29550, %rs18605;
	shl.b32 	%r29551, %r29550, 24;
	or.b32  	%r29428, %r29549, %r29551;
	cvt.u32.u16 	%r29552, %rs18604;
	and.b32  	%r29553, %r29552, 255;
	and.b16  	%rs17938, %rs18603, 255;
	mul.wide.u16 	%r29554, %rs17938, 256;
	or.b32  	%r29555, %r29554, %r29553;
	cvt.u32.u16 	%r29556, %rs18602;
	shl.b32 	%r29557, %r29556, 16;
	and.b32  	%r29558, %r29557, 16711680;
	or.b32  	%r29559, %r29555, %r29558;
	cvt.u32.u16 	%r29560, %rs18601;
	shl.b32 	%r29561, %r29560, 24;
	or.b32  	%r29433, %r29559, %r29561;
	cvt.u32.u16 	%r29562, %rs18600;
	and.b32  	%r29563, %r29562, 255;
	and.b16  	%rs17939, %rs18599, 255;
	mul.wide.u16 	%r29564, %rs17939, 256;
	or.b32  	%r29565, %r29564, %r29563;
	cvt.u32.u16 	%r29566, %rs18598;
	shl.b32 	%r29567, %r29566, 16;
	and.b32  	%r29568, %r29567, 16711680;
	or.b32  	%r29569, %r29565, %r29568;
	cvt.u32.u16 	%r29570, %rs18597;
	shl.b32 	%r29571, %r29570, 24;
	or.b32  	%r29438, %r29569, %r29571;
	cvt.u32.u16 	%r29572, %rs18596;
	and.b32  	%r29573, %r29572, 255;
	and.b16  	%rs17940, %rs18595, 255;
	mul.wide.u16 	%r29574, %rs17940, 256;
	or.b32  	%r29575, %r29574, %r29573;
	cvt.u32.u16 	%r29576, %rs18594;
	shl.b32 	%r29577, %r29576, 16;
	and.b32  	%r29578, %r29577, 16711680;
	or.b32  	%r29579, %r29575, %r29578;
	cvt.u32.u16 	%r29580, %rs18593;
	shl.b32 	%r29581, %r29580, 24;
	or.b32  	%r29443, %r29579, %r29581;
	cvt.u32.u16 	%r29582, %rs18592;
	and.b32  	%r29583, %r29582, 255;
	and.b16  	%rs17941, %rs18591, 255;
	mul.wide.u16 	%r29584, %rs17941, 256;
	or.b32  	%r29585, %r29584, %r29583;
	cvt.u32.u16 	%r29586, %rs18590;
	shl.b32 	%r29587, %r29586, 16;
	and.b32  	%r29588, %r29587, 16711680;
	or.b32  	%r29589, %r29585, %r29588;
	cvt.u32.u16 	%r29590, %rs18589;
	shl.b32 	%r29591, %r29590, 24;
	or.b32  	%r29448, %r29589, %r29591;
	cvt.u32.u16 	%r29592, %rs18588;
	and.b32  	%r29593, %r29592, 255;
	and.b16  	%rs17942, %rs18587, 255;
	mul.wide.u16 	%r29594, %rs17942, 256;
	or.b32  	%r29453, %r29594, %r29593;
	mov.b64 	{%r29383, %r29388}, %rd3929;
	mov.b32 	%r29469, 1;
	mov.b32 	%r29470, 0;
	mov.b32 	%r29471, -1;
	// begin inline asm
	shfl.sync.up.b32 %r29382, %r29383, %r29469, %r29470, %r29471;
	// end inline asm
	// begin inline asm
	shfl.sync.up.b32 %r29387, %r29388, %r29469, %r29470, %r29471;
	// end inline asm
	mov.b64 	%rd3937, {%r29382, %r29387};
	// begin inline asm
	shfl.sync.up.b32 %r29392, %r29393, %r29469, %r29470, %r29471;
	// end inline asm
	// begin inline asm
	shfl.sync.up.b32 %r29397, %r29398, %r29469, %r29470, %r29471;
	// end inline asm
	// begin inline asm
	shfl.sync.up.b32 %r29402, %r29403, %r29469, %r29470, %r29471;
	// end inline asm
	// begin inline asm
	shfl.sync.up.b32 %r29407, %r29408, %r29469, %r29470, %r29471;
	// end inline asm
	// begin inline asm
	shfl.sync.up.b32 %r29412, %r29413, %r29469, %r29470, %r29471;
	// end inline asm
	// begin inline asm
	shfl.sync.up.b32 %r29417, %r29418, %r29469, %r29470, %r29471;
	// end inline asm
	// begin inline asm
	shfl.sync.up.b32 %r29422, %r29423, %r29469, %r29470, %r29471;
	// end inline asm
	// begin inline asm
	shfl.sync.up.b32 %r29427, %r29428, %r29469, %r29470, %r29471;
	// end inline asm
	// begin inline asm
	shfl.sync.up.b32 %r29432, %r29433, %r29469, %r29470, %r29471;
	// end inline asm
	// begin inline asm
	shfl.sync.up.b32 %r29437, %r29438, %r29469, %r29470, %r29471;
	// end inline asm
	// begin inline asm
	shfl.sync.up.b32 %r29442, %r29443, %r29469, %r29470, %r29471;
	// end inline asm
	// begin inline asm
	shfl.sync.up.b32 %r29447, %r29448, %r29469, %r29470, %r29471;
	// end inline asm
	// begin inline asm
	shfl.sync.up.b32 %r29452, %r29453, %r29469, %r29470, %r29471;
	// end inline asm
	// begin inline asm
	shfl.sync.up.b32 %r32620, %r32556, %r29469, %r29470, %r29471;
	// end inline asm
	mov.b64 	{%r29463, %r29468}, %rd3928;
	// begin inline asm
	shfl.sync.up.b32 %r29462, %r29463, %r29469, %r29470, %r29471;
	// end inline asm
	// begin inline asm
	shfl.sync.up.b32 %r29467, %r29468, %r29469, %r29470, %r29471;
	// end inline asm
	mov.b64 	%rd3677, {%r29462, %r29467};
	mov.b64 	%fd478, %rd3677;
	cvt.u16.u32 	%rs19436, %r29392;
	shr.u32 	%r29595, %r29392, 8;
	cvt.u16.u32 	%rs19435, %r29595;
	{ .reg .b16 tmp; mov.b32 {tmp, %rs19434}, %r29392; }
	shr.u32 	%r29596, %r29392, 24;
	cvt.u16.u32 	%rs19433, %r29596;
	cvt.u16.u32 	%rs19432, %r29397;
	shr.u32 	%r29597, %r29397, 8;
	cvt.u16.u32 	%rs19431, %r29597;
	{ .reg .b16 tmp; mov.b32 {tmp, %rs19430}, %r29397; }
	shr.u32 	%r29598, %r29397, 24;
	cvt.u16.u32 	%rs19429, %r29598;
	cvt.u16.u32 	%rs19428, %r29402;
	shr.u32 	%r29599, %r29402, 8;
	cvt.u16.u32 	%rs19427, %r29599;
	{ .reg .b16 tmp; mov.b32 {tmp, %rs19426}, %r29402; }
	shr.u32 	%r29600, %r29402, 24;
	cvt.u16.u32 	%rs19425, %r29600;
	cvt.u16.u32 	%rs19424, %r29407;
	shr.u32 	%r29601, %r29407, 8;
	cvt.u16.u32 	%rs19423, %r29601;
	{ .reg .b16 tmp; mov.b32 {tmp, %rs19422}, %r29407; }
	shr.u32 	%r29602, %r29407, 24;
	cvt.u16.u32 	%rs19421, %r29602;
	cvt.u16.u32 	%rs19420, %r29412;
	shr.u32 	%r29603, %r29412, 8;
	cvt.u16.u32 	%rs19419, %r29603;
	{ .reg .b16 tmp; mov.b32 {tmp, %rs19418}, %r29412; }
	shr.u32 	%r29604, %r29412, 24;
	cvt.u16.u32 	%rs19417, %r29604;
	cvt.u16.u32 	%rs19416, %r29417;
	shr.u32 	%r29605, %r29417, 8;
	cvt.u16.u32 	%rs19415, %r29605;
	{ .reg .b16 tmp; mov.b32 {tmp, %rs19414}, %r29417; }
	shr.u32 	%r29606, %r29417, 24;
	cvt.u16.u32 	%rs19413, %r29606;
	cvt.u16.u32 	%rs19412, %r29422;
	shr.u32 	%r29607, %r29422, 8;
	cvt.u16.u32 	%rs19411, %r29607;
	{ .reg .b16 tmp; mov.b32 {tmp, %rs19410}, %r29422; }
	shr.u32 	%r29608, %r29422, 24;
	cvt.u16.u32 	%rs19409, %r29608;
	cvt.u16.u32 	%rs19408, %r29427;
	shr.u32 	%r29609, %r29427, 8;
	cvt.u16.u32 	%rs19407, %r29609;
	{ .reg .b16 tmp; mov.b32 {tmp, %rs19406}, %r29427; }
	shr.u32 	%r29610, %r29427, 24;
	cvt.u16.u32 	%rs19405, %r29610;
	cvt.u16.u32 	%rs19404, %r29432;
	shr.u32 	%r29611, %r29432, 8;
	cvt.u16.u32 	%rs19403, %r29611;
	{ .reg .b16 tmp; mov.b32 {tmp, %rs19402}, %r29432; }
	shr.u32 	%r29612, %r29432, 24;
	cvt.u16.u32 	%rs19401, %r29612;
	cvt.u16.u32 	%rs19400, %r29437;
	shr.u32 	%r29613, %r29437, 8;
	cvt.u16.u32 	%rs19399, %r29613;
	{ .reg .b16 tmp; mov.b32 {tmp, %rs19398}, %r29437; }
	shr.u32 	%r29614, %r29437, 24;
	cvt.u16.u32 	%rs19397, %r29614;
	cvt.u16.u32 	%rs19396, %r29442;
	shr.u32 	%r29615, %r29442, 8;
	cvt.u16.u32 	%rs19395, %r29615;
	{ .reg .b16 tmp; mov.b32 {tmp, %rs19394}, %r29442; }
	shr.u32 	%r29616, %r29442, 24;
	cvt.u16.u32 	%rs19393, %r29616;
	cvt.u16.u32 	%rs19392, %r29447;
	shr.u32 	%r29617, %r29447, 8;
	cvt.u16.u32 	%rs19391, %r29617;
	{ .reg .b16 tmp; mov.b32 {tmp, %rs19390}, %r29447; }
	shr.u32 	%r29618, %r29447, 24;
	cvt.u16.u32 	%rs19389, %r29618;
	cvt.u16.u32 	%rs19388, %r29452;
	shr.u32 	%r29619, %r29452, 8;
	cvt.u16.u32 	%rs19387, %r29619;
	st.local.v2.u32 	[%rd188], {%r29382, %r29387};
	st.local.v2.b32 	[%rd188+8], {%r29392, %r29397};
	st.local.v2.b32 	[%rd188+16], {%r29402, %r29407};
	st.local.v2.b32 	[%rd188+24], {%r29412, %r29417};
	st.local.v2.b32 	[%rd188+32], {%r29422, %r29427};
	st.local.v2.b32 	[%rd188+40], {%r29432, %r29437};
	st.local.v2.b32 	[%rd188+48], {%r29442, %r29447};
	st.local.v2.u8 	[%rd188+56], {%rs19388, %rs19387};
	st.local.u32 	[%rd188+60], %r32620;
	st.local.v2.u32 	[%rd188+64], {%r29462, %r29467};
	setp.ne.s32 	%p739, %r27381, 31;
	@%p739 bra 	$L__BB3_88;
	shr.u32 	%r29621, %r27384, 5;
	mad.lo.s32 	%r29623, %r29621, 72, %r27391;
	st.shared.u64 	[%r29623], %rd3929;
	prmt.b32 	%r29626, %r29486, %r29490, 0x3340U;
	cvt.u32.u16 	%r29627, %rs18631;
	prmt.b32 	%r29629, %r29482, %r29627, 0x3340U;
	prmt.b32 	%r29630, %r29629, %r29626, 0x5410U;
	prmt.b32 	%r29633, %r29476, %r29480, 0x3340U;
	cvt.u32.u16 	%r29634, %rs18635;
	prmt.b32 	%r29636, %r29472, %r29634, 0x3340U;
	prmt.b32 	%r29637, %r29636, %r29633, 0x5410U;
	st.shared.v2.b32 	[%r29623+8], {%r29637, %r29630};
	prmt.b32 	%r29640, %r29506, %r29510, 0x3340U;
	cvt.u32.u16 	%r29641, %rs18623;
	prmt.b32 	%r29643, %r29502, %r29641, 0x3340U;
	prmt.b32 	%r29644, %r29643, %r29640, 0x5410U;
	prmt.b32 	%r29647, %r29496, %r29500, 0x3340U;
	cvt.u32.u16 	%r29648, %rs18627;
	prmt.b32 	%r29650, %r29492, %r29648, 0x3340U;
	prmt.b32 	%r29651, %r29650, %r29647, 0x5410U;
	st.shared.v2.b32 	[%r29623+16], {%r29651, %r29644};
	prmt.b32 	%r29654, %r29526, %r29530, 0x3340U;
	cvt.u32.u16 	%r29655, %rs18615;
	prmt.b32 	%r29657, %r29522, %r29655, 0x3340U;
	prmt.b32 	%r29658, %r29657, %r29654, 0x5410U;
	prmt.b32 	%r29661, %r29516, %r29520, 0x3340U;
	cvt.u32.u16 	%r29662, %rs18619;
	prmt.b32 	%r29664, %r29512, %r29662, 0x3340U;
	prmt.b32 	%r29665, %r29664, %r29661, 0x5410U;
	st.shared.v2.b32 	[%r29623+24], {%r29665, %r29658};
	prmt.b32 	%r29668, %r29546, %r29550, 0x3340U;
	cvt.u32.u16 	%r29669, %rs18607;
	prmt.b32 	%r29671, %r29542, %r29669, 0x3340U;
	prmt.b32 	%r29672, %r29671, %r29668, 0x5410U;
	prmt.b32 	%r29675, %r29536, %r29540, 0x3340U;
	cvt.u32.u16 	%r29676, %rs18611;
	prmt.b32 	%r29678, %r29532, %r29676, 0x3340U;
	prmt.b32 	%r29679, %r29678, %r29675, 0x5410U;
	st.shared.v2.b32 	[%r29623+32], {%r29679, %r29672};
	prmt.b32 	%r29682, %r29566, %r29570, 0x3340U;
	cvt.u32.u16 	%r29683, %rs18599;
	prmt.b32 	%r29685, %r29562, %r29683, 0x3340U;
	prmt.b32 	%r29686, %r29685, %r29682, 0x5410U;
	prmt.b32 	%r29689, %r29556, %r29560, 0x3340U;
	cvt.u32.u16 	%r29690, %rs18603;
	prmt.b32 	%r29692, %r29552, %r29690, 0x3340U;
	prmt.b32 	%r29693, %r29692, %r29689, 0x5410U;
	st.shared.v2.b32 	[%r29623+40], {%r29693, %r29686};
	prmt.b32 	%r29696, %r29586, %r29590, 0x3340U;
	cvt.u32.u16 	%r29697, %rs18591;
	prmt.b32 	%r29699, %r29582, %r29697, 0x3340U;
	prmt.b32 	%r29700, %r29699, %r29696, 0x5410U;
	prmt.b32 	%r29703, %r29576, %r29580, 0x3340U;
	cvt.u32.u16 	%r29704, %rs18595;
	prmt.b32 	%r29706, %r29572, %r29704, 0x3340U;
	prmt.b32 	%r29707, %r29706, %r29703, 0x5410U;
	st.shared.v2.b32 	[%r29623+48], {%r29707, %r29700};
	st.shared.v2.u8 	[%r29623+56], {%rs18588, %rs18587};
	st.shared.u32 	[%r29623+60], %r32556;
	st.shared.u64 	[%r29623+64], %rd3928;
$L__BB3_88:
	bar.sync 	0;
	ld.shared.u64 	%rd3931, [_ZN6thrust24THRUST_300001_SM_1000_NS8cuda_cub4core6detail5shmemE];
	ld.shared.v2.b32 	{%r29709, %r29710}, [_ZN6thrust24THRUST_300001_SM_1000_NS8cuda_cub4core6detail5shmemE+8];
	bfe.u32 	%r29711, %r29709, 8, 8;
	cvt.u16.u32 	%rs18785, %r29711;
	bfe.u32 	%r29712, %r29709, 16, 8;
	cvt.u16.u32 	%rs18784, %r29712;
	bfe.u32 	%r29713, %r29709, 24, 8;
	cvt.u16.u32 	%rs18783, %r29713;
	bfe.u32 	%r29714, %r29710, 0, 8;
	cvt.u16.u32 	%rs18782, %r29714;
	bfe.u32 	%r29715, %r29710, 8, 8;
	cvt.u16.u32 	%rs18781, %r29715;
	bfe.u32 	%r29716, %r29710, 16, 8;
	cvt.u16.u32 	%rs18780, %r29716;
	bfe.u32 	%r29717, %r29710, 24, 8;
	cvt.u16.u32 	%rs18779, %r29717;
	bfe.u32 	%r29718, %r29709, 0, 8;
	cvt.u16.u32 	%rs1013, %r29718;
	ld.shared.v4.b32 	{%r29719, %r29720, %r29721, %r29722}, [_ZN6thrust24THRUST_300001_SM_1000_NS8cuda_cub4core6detail5shmemE+16];
	bfe.u32 	%r29723, %r29719, 0, 8;
	cvt.u16.u32 	%rs18778, %r29723;
	bfe.u32 	%r29724, %r29719, 8, 8;
	cvt.u16.u32 	%rs18777, %r29724;
	bfe.u32 	%r29725, %r29719, 16, 8;
	cvt.u16.u32 	%rs18776, %r29725;
	bfe.u32 	%r29726, %r29719, 24, 8;
	cvt.u16.u32 	%rs18775, %r29726;
	bfe.u32 	%r29727, %r29720, 0, 8;
	cvt.u16.u32 	%rs18774, %r29727;
	bfe.u32 	%r29728, %r29720, 8, 8;
	cvt.u16.u32 	%rs18773, %r29728;
	bfe.u32 	%r29729, %r29720, 16, 8;
	cvt.u16.u32 	%rs18772, %r29729;
	bfe.u32 	%r29730, %r29720, 24, 8;
	cvt.u16.u32 	%rs18771, %r29730;
	bfe.u32 	%r29731, %r29721, 0, 8;
	cvt.u16.u32 	%rs18770, %r29731;
	bfe.u32 	%r29732, %r29721, 8, 8;
	cvt.u16.u32 	%rs18769, %r29732;
	bfe.u32 	%r29733, %r29721, 16, 8;
	cvt.u16.u32 	%rs18768, %r29733;
	bfe.u32 	%r29734, %r29721, 24, 8;
	cvt.u16.u32 	%rs18767, %r29734;
	bfe.u32 	%r29735, %r29722, 0, 8;
	cvt.u16.u32 	%rs18766, %r29735;
	bfe.u32 	%r29736, %r29722, 8, 8;
	cvt.u16.u32 	%rs18765, %r29736;
	bfe.u32 	%r29737, %r29722, 16, 8;
	cvt.u16.u32 	%rs18764, %r29737;
	bfe.u32 	%r29738, %r29722, 24, 8;
	cvt.u16.u32 	%rs18763, %r29738;
	ld.shared.v4.b32 	{%r29739, %r29740, %r29741, %r29742}, [_ZN6thrust24THRUST_300001_SM_1000_NS8cuda_cub4core6detail5shmemE+32];
	bfe.u32 	%r29743, %r29739, 0, 8;
	cvt.u16.u32 	%rs18762, %r29743;
	bfe.u32 	%r29744, %r29739, 8, 8;
	cvt.u16.u32 	%rs18761, %r29744;
	bfe.u32 	%r29745, %r29739, 16, 8;
	cvt.u16.u32 	%rs18760, %r29745;
	bfe.u32 	%r29746, %r29739, 24, 8;
	cvt.u16.u32 	%rs18759, %r29746;
	bfe.u32 	%r29747, %r29740, 0, 8;
	cvt.u16.u32 	%rs18758, %r29747;
	bfe.u32 	%r29748, %r29740, 8, 8;
	cvt.u16.u32 	%rs18757, %r29748;
	bfe.u32 	%r29749, %r29740, 16, 8;
	cvt.u16.u32 	%rs18756, %r29749;
	bfe.u32 	%r29750, %r29740, 24, 8;
	cvt.u16.u32 	%rs18755, %r29750;
	bfe.u32 	%r29751, %r29741, 0, 8;
	cvt.u16.u32 	%rs18754, %r29751;
	bfe.u32 	%r29752, %r29741, 8, 8;
	cvt.u16.u32 	%rs18753, %r29752;
	bfe.u32 	%r29753, %r29741, 16, 8;
	cvt.u16.u32 	%rs18752, %r29753;
	bfe.u32 	%r29754, %r29741, 24, 8;
	cvt.u16.u32 	%rs18751, %r29754;
	bfe.u32 	%r29755, %r29742, 0, 8;
	cvt.u16.u32 	%rs18750, %r29755;
	bfe.u32 	%r29756, %r29742, 8, 8;
	cvt.u16.u32 	%rs18749, %r29756;
	bfe.u32 	%r29757, %r29742, 16, 8;
	cvt.u16.u32 	%rs18748, %r29757;
	bfe.u32 	%r29758, %r29742, 24, 8;
	cvt.u16.u32 	%rs18747, %r29758;
	ld.shared.v4.b32 	{%r29759, %r29760, %r29761, %r29762}, [_ZN6thrust24THRUST_300001_SM_1000_NS8cuda_cub4core6detail5shmemE+48];
	bfe.u32 	%r29763, %r29759, 0, 8;
	cvt.u16.u32 	%rs18746, %r29763;
	bfe.u32 	%r29764, %r29759, 8, 8;
	cvt.u16.u32 	%rs18745, %r29764;
	bfe.u32 	%r29765, %r29759, 16, 8;
	cvt.u16.u32 	%rs18744, %r29765;
	bfe.u32 	%r29766, %r29759, 24, 8;
	cvt.u16.u32 	%rs18743, %r29766;
	bfe.u32 	%r29767, %r29760, 0, 8;
	cvt.u16.u32 	%rs18742, %r29767;
	bfe.u32 	%r29768, %r29760, 8, 8;
	cvt.u16.u32 	%rs18741, %r29768;
	bfe.u32 	%r29769, %r29760, 16, 8;
	cvt.u16.u32 	%rs18740, %r29769;
	bfe.u32 	%r29770, %r29760, 24, 8;
	cvt.u16.u32 	%rs18739, %r29770;
	bfe.u32 	%r29771, %r29761, 0, 8;
	cvt.u16.u32 	%rs18738, %r29771;
	mov.b64 	%rd3679, {%r29761, %r29762};
	shr.u64 	%rd3680, %rd3679, 8;
	cvt.u16.u64 	%rs18737, %rd3680;
	{ .reg .b32 tmp; mov.b64 {tmp, %r143}, %rd3679; }
	ld.shared.f64 	%fd23, [_ZN6thrust24THRUST_300001_SM_1000_NS8cuda_cub4core6detail5shmemE+64];
	st.local.u64 	[%rd190], %rd3931;
	st.local.v2.b32 	[%rd190+8], {%r29709, %r29710};
	st.local.v2.b32 	[%rd190+16], {%r29719, %r29720};
	st.local.v2.b32 	[%rd190+24], {%r29721, %r29722};
	st.local.v2.b32 	[%rd190+32], {%r29739, %r29740};
	st.local.v2.b32 	[%rd190+40], {%r29741, %r29742};
	st.local.v2.b32 	[%rd190+48], {%r29759, %r29760};
	st.local.v2.u8 	[%rd190+56], {%rs18738, %rs18737};
	st.local.u32 	[%rd190+60], %r143;
	st.local.f64 	[%rd190+64], %fd23;
	shr.u32 	%r29773, %r27384, 5;
	setp.ne.s32 	%p740, %r29773, 1;
	mov.b16 	%rs18786, 0;
	mov.b32 	%r32565, 0;
	mov.f64 	%fd465, 0d0000000000000000;
	@%p740 bra 	$L__BB3_90;
	mov.f64 	%fd465, %fd23;
	mov.u32 	%r32565, %r143;
	mov.u16 	%rs18786, %rs1013;
$L__BB3_90:
	ld.shared.u64 	%rd3681, [_ZN6thrust24THRUST_300001_SM_1000_NS8cuda_cub4core6detail5shmemE+72];
	ld.shared.v4.b32 	{%r29774, %r29775, %r29776, %r29777}, [_ZN6thrust24THRUST_300001_SM_1000_NS8cuda_cub4core6detail5shmemE+80];
	bfe.u32 	%r29778, %r29774, 0, 8;
	cvt.u16.u32 	%rs18687, %r29778;
	bfe.u32 	%r29779, %r29774, 8, 8;
	cvt.u16.u32 	%rs18688, %r29779;
	bfe.u32 	%r29780, %r29774, 16, 8;
	cvt.u16.u32 	%rs18689, %r29780;
	bfe.u32 	%r29781, %r29774, 24, 8;
	cvt.u16.u32 	%rs18690, %r29781;
	bfe.u32 	%r29782, %r29775, 0, 8;
	cvt.u16.u32 	%rs18691, %r29782;
	bfe.u32 	%r29783, %r29775, 8, 8;
	cvt.u16.u32 	%rs18692, %r29783;
	bfe.u32 	%r29784, %r29775, 16, 8;
	cvt.u16.u32 	%rs18693, %r29784;
	bfe.u32 	%r29785, %r29775, 24, 8;
	cvt.u16.u32 	%rs18694, %r29785;
	bfe.u32 	%r29786, %r29776, 0, 8;
	cvt.u16.u32 	%rs18695, %r29786;
	bfe.u32 	%r29787, %r29776, 8, 8;
	cvt.u16.u32 	%rs18696, %r29787;
	bfe.u32 	%r29788, %r29776, 16, 8;
	cvt.u16.u32 	%rs18697, %r29788;
	bfe.u32 	%r29789, %r29776, 24, 8;
	cvt.u16.u32 	%rs18698, %r29789;
	bfe.u32 	%r29790, %r29777, 0, 8;
	cvt.u16.u32 	%rs18699, %r29790;
	bfe.u32 	%r29791, %r29777, 8, 8;
	cvt.u16.u32 	%rs18700, %r29791;
	bfe.u32 	%r29792, %r29777, 16, 8;
	cvt.u16.u32 	%rs18701, %r29792;
	bfe.u32 	%r29793, %r29777, 24, 8;
	cvt.u16.u32 	%rs18702, %r29793;
	ld.shared.v4.b32 	{%r29794, %r29795, %r29796, %r29797}, [_ZN6thrust24THRUST_300001_SM_1000_NS8cuda_cub4core6detail5shmemE+96];
	bfe.u32 	%r29798, %r29794, 0, 8;
	cvt.u16.u32 	%rs18703, %r29798;
	bfe.u32 	%r29799, %r29794, 8, 8;
	cvt.u16.u32 	%rs18704, %r29799;
	bfe.u32 	%r29800, %r29794, 16, 8;
	cvt.u16.u32 	%rs18705, %r29800;
	bfe.u32 	%r29801, %r29794, 24, 8;
	cvt.u16.u32 	%rs18706, %r29801;
	bfe.u32 	%r29802, %r29795, 0, 8;
	cvt.u16.u32 	%rs18707, %r29802;
	bfe.u32 	%r29803, %r29795, 8, 8;
	cvt.u16.u32 	%rs18708, %r29803;
	bfe.u32 	%r29804, %r29795, 16, 8;
	cvt.u16.u32 	%rs18709, %r29804;
	bfe.u32 	%r29805, %r29795, 24, 8;
	cvt.u16.u32 	%rs18710, %r29805;
	bfe.u32 	%r29806, %r29796, 0, 8;
	cvt.u16.u32 	%rs18711, %r29806;
	bfe.u32 	%r29807, %r29796, 8, 8;
	cvt.u16.u32 	%rs18712, %r29807;
	bfe.u32 	%r29808, %r29796, 16, 8;
	cvt.u16.u32 	%rs18713, %r29808;
	bfe.u32 	%r29809, %r29796, 24, 8;
	cvt.u16.u32 	%rs18714, %r29809;
	bfe.u32 	%r29810, %r29797, 0, 8;
	cvt.u16.u32 	%rs18715, %r29810;
	bfe.u32 	%r29811, %r29797, 8, 8;
	cvt.u16.u32 	%rs18716, %r29811;
	bfe.u32 	%r29812, %r29797, 16, 8;
	cvt.u16.u32 	%rs18717, %r29812;
	bfe.u32 	%r29813, %r29797, 24, 8;
	cvt.u16.u32 	%rs18718, %r29813;
	ld.shared.v4.b32 	{%r29814, %r29815, %r29816, %r29817}, [_ZN6thrust24THRUST_300001_SM_1000_NS8cuda_cub4core6detail5shmemE+112];
	bfe.u32 	%r29818, %r29814, 0, 8;
	cvt.u16.u32 	%rs18719, %r29818;
	bfe.u32 	%r29819, %r29814, 8, 8;
	cvt.u16.u32 	%rs18720, %r29819;
	bfe.u32 	%r29820, %r29814, 16, 8;
	cvt.u16.u32 	%rs18721, %r29820;
	bfe.u32 	%r29821, %r29814, 24, 8;
	cvt.u16.u32 	%rs18722, %r29821;
	bfe.u32 	%r29822, %r29815, 0, 8;
	cvt.u16.u32 	%rs18723, %r29822;
	bfe.u32 	%r29823, %r29815, 8, 8;
	cvt.u16.u32 	%rs18724, %r29823;
	bfe.u32 	%r29824, %r29815, 16, 8;
	cvt.u16.u32 	%rs18725, %r29824;
	bfe.u32 	%r29825, %r29815, 24, 8;
	cvt.u16.u32 	%rs18726, %r29825;
	bfe.u32 	%r29826, %r29816, 0, 8;
	cvt.u16.u32 	%rs18727, %r29826;
	bfe.u32 	%r29827, %r29816, 8, 8;
	cvt.u16.u32 	%rs18728, %r29827;
	bfe.u32 	%r29828, %r29816, 16, 8;
	cvt.u16.u32 	%rs18729, %r29828;
	bfe.u32 	%r29829, %r29816, 24, 8;
	cvt.u16.u32 	%rs18730, %r29829;
	bfe.u32 	%r29830, %r29817, 0, 8;
	cvt.u16.u32 	%rs18731, %r29830;
	bfe.u32 	%r29831, %r29817, 8, 8;
	cvt.u16.u32 	%rs18732, %r29831;
	bfe.u32 	%r29832, %r29817, 16, 8;
	cvt.u16.u32 	%rs18733, %r29832;
	bfe.u32 	%r29833, %r29817, 24, 8;
	cvt.u16.u32 	%rs18734, %r29833;
	ld.shared.v2.u8 	{%rs18735, %rs18736}, [_ZN6thrust24THRUST_300001_SM_1000_NS8cuda_cub4core6detail5shmemE+128];
	ld.shared.u32 	%r32564, [_ZN6thrust24THRUST_300001_SM_1000_NS8cuda_cub4core6detail5shmemE+132];
	ld.shared.f64 	%fd464, [_ZN6thrust24THRUST_300001_SM_1000_NS8cuda_cub4core6detail5shmemE+136];
	st.local.u64 	[%rd181], %rd3681;
	st.local.v2.b32 	[%rd181+8], {%r29774, %r29775};
	st.local.v2.b32 	[%rd181+16], {%r29776, %r29777};
	st.local.v2.b32 	[%rd181+24], {%r29794, %r29795};
	st.local.v2.b32 	[%rd181+32], {%r29796, %r29797};
	st.local.v2.b32 	[%rd181+40], {%r29814, %r29815};
	st.local.v2.b32 	[%rd181+48], {%r29816, %r29817};
	st.local.v2.u8 	[%rd181+56], {%rs18735, %rs18736};
	st.local.u32 	[%rd181+60], %r32564;
	st.local.f64 	[%rd181+64], %fd464;
	add.s64 	%rd227, %rd3681, %rd3931;
	setp.ne.s64 	%p741, %rd3681, 0;
	@%p741 bra 	$L__BB3_102;
	mov.b16 	%rs17945, 0;
	st.local.u8 	[%rd180], %rs17945;
	add.s32 	%r29835, %r32564, %r143;
	st.local.u32 	[%rd180+52], %r29835;
	add.f64 	%fd441, %fd23, %fd464;
	st.local.f64 	[%rd180+56], %fd441;
	mov.b32 	%r32558, 0;
$L__BB3_92:
	mov.u32 	%r146, %r32558;
	cvt.u64.u32 	%rd3682, %r146;
	add.s64 	%rd3683, %rd180, %rd3682;
	ld.local.u8 	%rs17946, [%rd3683];
	setp.ne.s16 	%p742, %rs17946, 0;
	add.s32 	%r32558, %r146, 1;
	@%p742 bra 	$L__BB3_92;
	and.b16  	%rs17947, %rs1013, 255;
	setp.eq.s16 	%p743, %rs17947, 0;
	mov.u32 	%r32560, %r146;
	@%p743 bra 	$L__BB3_96;
	mov.b32 	%r32559, 0;
$L__BB3_95:
	add.s32 	%r29837, %r32559, %r146;
	cvt.u64.u32 	%rd3684, %r29837;
	add.s64 	%rd3685, %rd190, %rd3684;
	ld.local.u8 	%rs17948, [%rd3685+8];
	add.s64 	%rd3686, %rd180, %rd3684;
	st.local.u8 	[%rd3686], %rs17948;
	add.s32 	%r149, %r32559, 1;
	add.s32 	%r32560, %r149, %r146;
	cvt.u64.u32 	%rd3687, %r32559;
	add.s64 	%rd3688, %rd190, %rd3687;
	ld.local.u8 	%rs17949, [%rd3688+9];
	setp.ne.s16 	%p744, %rs17949, 0;
	mov.u32 	%r32559, %r149;
	@%p744 bra 	$L__BB3_95;
$L__BB3_96:
	cvt.u64.u32 	%rd3689, %r32560;
	add.s64 	%rd3690, %rd180, %rd3689;
	mov.b16 	%rs17950, 0;
	st.local.u8 	[%rd3690+1], %rs17950;
	mov.b32 	%r32561, 0;
$L__BB3_97:
	mov.u32 	%r152, %r32561;
	cvt.u64.u32 	%rd3691, %r152;
	add.s64 	%rd3692, %rd180, %rd3691;
	ld.local.u8 	%rs17951, [%rd3692];
	setp.ne.s16 	%p745, %rs17951, 0;
	add.s32 	%r32561, %r152, 1;
	@%p745 bra 	$L__BB3_97;
	and.b16  	%rs17952, %rs18687, 255;
	setp.eq.s16 	%p746, %rs17952, 0;
	mov.u32 	%r32563, %r152;
	@%p746 bra 	$L__BB3_101;
	mov.b32 	%r32562, 0;
$L__BB3_100:
	add.s32 	%r29840, %r32562, %r152;
	cvt.u64.u32 	%rd3693, %r29840;
	add.s64 	%rd3694, %rd181, %rd3693;
	ld.local.u8 	%rs17953, [%rd3694+8];
	add.s64 	%rd3695, %rd180, %rd3693;
	st.local.u8 	[%rd3695], %rs17953;
	add.s32 	%r155, %r32562, 1;
	add.s32 	%r32563, %r155, %r152;
	cvt.u64.u32 	%rd3696, %r32562;
	add.s64 	%rd3697, %rd181, %rd3696;
	ld.local.u8 	%rs17954, [%rd3697+9];
	setp.ne.s16 	%p747, %rs17954, 0;
	mov.u32 	%r32562, %r155;
	@%p747 bra 	$L__BB3_100;
$L__BB3_101:
	cvt.u64.u32 	%rd3698, %r32563;
	add.s64 	%rd3699, %rd180, %rd3698;
	mov.b16 	%rs17955, 0;
	st.local.u8 	[%rd3699+1], %rs17955;
	ld.local.v2.b32 	{%r29841, %r29842}, [%rd180];
	bfe.u32 	%r29843, %r29841, 0, 8;
	cvt.u16.u32 	%rs18687, %r29843;
	bfe.u32 	%r29844, %r29841, 8, 8;
	cvt.u16.u32 	%rs18688, %r29844;
	bfe.u32 	%r29845, %r29841, 16, 8;
	cvt.u16.u32 	%rs18689, %r29845;
	bfe.u32 	%r29846, %r29841, 24, 8;
	cvt.u16.u32 	%rs18690, %r29846;
	bfe.u32 	%r29847, %r29842, 0, 8;
	cvt.u16.u32 	%rs18691, %r29847;
	bfe.u32 	%r29848, %r29842, 8, 8;
	cvt.u16.u32 	%rs18692, %r29848;
	bfe.u32 	%r29849, %r29842, 16, 8;
	cvt.u16.u32 	%rs18693, %r29849;
	bfe.u32 	%r29850, %r29842, 24, 8;
	cvt.u16.u32 	%rs18694, %r29850;
	ld.local.v2.b32 	{%r29851, %r29852}, [%rd180+8];
	bfe.u32 	%r29853, %r29851, 0, 8;
	cvt.u16.u32 	%rs18695, %r29853;
	bfe.u32 	%r29854, %r29851, 8, 8;
	cvt.u16.u32 	%rs18696, %r29854;
	bfe.u32 	%r29855, %r29851, 16, 8;
	cvt.u16.u32 	%rs18697, %r29855;
	bfe.u32 	%r29856, %r29851, 24, 8;
	cvt.u16.u32 	%rs18698, %r29856;
	bfe.u32 	%r29857, %r29852, 0, 8;
	cvt.u16.u32 	%rs18699, %r29857;
	bfe.u32 	%r29858, %r29852, 8, 8;
	cvt.u16.u32 	%rs18700, %r29858;
	bfe.u32 	%r29859, %r29852, 16, 8;
	cvt.u16.u32 	%rs18701, %r29859;
	bfe.u32 	%r29860, %r29852, 24, 8;
	cvt.u16.u32 	%rs18702, %r29860;
	ld.local.v2.b32 	{%r29861, %r29862}, [%rd180+16];
	bfe.u32 	%r29863, %r29861, 0, 8;
	cvt.u16.u32 	%rs18703, %r29863;
	bfe.u32 	%r29864, %r29861, 8, 8;
	cvt.u16.u32 	%rs18704, %r29864;
	bfe.u32 	%r29865, %r29861, 16, 8;
	cvt.u16.u32 	%rs18705, %r29865;
	bfe.u32 	%r29866, %r29861, 24, 8;
	cvt.u16.u32 	%rs18706, %r29866;
	bfe.u32 	%r29867, %r29862, 0, 8;
	cvt.u16.u32 	%rs18707, %r29867;
	bfe.u32 	%r29868, %r29862, 8, 8;
	cvt.u16.u32 	%rs18708, %r29868;
	bfe.u32 	%r29869, %r29862, 16, 8;
	cvt.u16.u32 	%rs18709, %r29869;
	bfe.u32 	%r29870, %r29862, 24, 8;
	cvt.u16.u32 	%rs18710, %r29870;
	ld.local.v2.b32 	{%r29871, %r29872}, [%rd180+24];
	bfe.u32 	%r29873, %r29871, 0, 8;
	cvt.u16.u32 	%rs18711, %r29873;
	bfe.u32 	%r29874, %r29871, 8, 8;
	cvt.u16.u32 	%rs18712, %r29874;
	bfe.u32 	%r29875, %r29871, 16, 8;
	cvt.u16.u32 	%rs18713, %r29875;
	bfe.u32 	%r29876, %r29871, 24, 8;
	cvt.u16.u32 	%rs18714, %r29876;
	bfe.u32 	%r29877, %r29872, 0, 8;
	cvt.u16.u32 	%rs18715, %r29877;
	bfe.u32 	%r29878, %r29872, 8, 8;
	cvt.u16.u32 	%rs18716, %r29878;
	bfe.u32 	%r29879, %r29872, 16, 8;
	cvt.u16.u32 	%rs18717, %r29879;
	bfe.u32 	%r29880, %r29872, 24, 8;
	cvt.u16.u32 	%rs18718, %r29880;
	ld.local.v2.b32 	{%r29881, %r29882}, [%rd180+32];
	bfe.u32 	%r29883, %r29881, 0, 8;
	cvt.u16.u32 	%rs18719, %r29883;
	bfe.u32 	%r29884, %r29881, 8, 8;
	cvt.u16.u32 	%rs18720, %r29884;
	bfe.u32 	%r29885, %r29881, 16, 8;
	cvt.u16.u32 	%rs18721, %r29885;
	bfe.u32 	%r29886, %r29881, 24, 8;
	cvt.u16.u32 	%rs18722, %r29886;
	bfe.u32 	%r29887, %r29882, 0, 8;
	cvt.u16.u32 	%rs18723, %r29887;
	bfe.u32 	%r29888, %r29882, 8, 8;
	cvt.u16.u32 	%rs18724, %r29888;
	bfe.u32 	%r29889, %r29882, 16, 8;
	cvt.u16.u32 	%rs18725, %r29889;
	bfe.u32 	%r29890, %r29882, 24, 8;
	cvt.u16.u32 	%rs18726, %r29890;
	ld.local.v2.b32 	{%r29891, %r29892}, [%rd180+40];
	bfe.u32 	%r29893, %r29891, 0, 8;
	cvt.u16.u32 	%rs18727, %r29893;
	bfe.u32 	%r29894, %r29891, 8, 8;
	cvt.u16.u32 	%rs18728, %r29894;
	bfe.u32 	%r29895, %r29891, 16, 8;
	cvt.u16.u32 	%rs18729, %r29895;
	bfe.u32 	%r29896, %r29891, 24, 8;
	cvt.u16.u32 	%rs18730, %r29896;
	bfe.u32 	%r29897, %r29892, 0, 8;
	cvt.u16.u32 	%rs18731, %r29897;
	bfe.u32 	%r29898, %r29892, 8, 8;
	cvt.u16.u32 	%rs18732, %r29898;
	bfe.u32 	%r29899, %r29892, 16, 8;
	cvt.u16.u32 	%rs18733, %r29899;
	bfe.u32 	%r29900, %r29892, 24, 8;
	cvt.u16.u32 	%rs18734, %r29900;
	ld.local.v2.u8 	{%rs18735, %rs18736}, [%rd180+48];
	ld.local.u32 	%r32564, [%rd180+52];
	ld.local.f64 	%fd464, [%rd180+56];
$L__BB3_102:
	st.local.u64 	[%rd190], %rd227;
	cvt.u32.u16 	%r29901, %rs18694;
	cvt.u32.u16 	%r29902, %rs18693;
	prmt.b32 	%r29903, %r29902, %r29901, 0x3340U;
	cvt.u32.u16 	%r29904, %rs18692;
	cvt.u32.u16 	%r29905, %rs18691;
	prmt.b32 	%r29906, %r29905, %r29904, 0x3340U;
	prmt.b32 	%r29907, %r29906, %r29903, 0x5410U;
	cvt.u32.u16 	%r29908, %rs18690;
	cvt.u32.u16 	%r29909, %rs18689;
	prmt.b32 	%r29910, %r29909, %r29908, 0x3340U;
	cvt.u32.u16 	%r29911, %rs18688;
	cvt.u32.u16 	%r29912, %rs18687;
	prmt.b32 	%r29913, %r29912, %r29911, 0x3340U;
	prmt.b32 	%r29914, %r29913, %r29910, 0x5410U;
	st.local.v2.b32 	[%rd190+8], {%r29914, %r29907};
	cvt.u32.u16 	%r29915, %rs18702;
	cvt.u32.u16 	%r29916, %rs18701;
	prmt.b32 	%r29917, %r29916, %r29915, 0x3340U;
	cvt.u32.u16 	%r29918, %rs18700;
	cvt.u32.u16 	%r29919, %rs18699;
	prmt.b32 	%r29920, %r29919, %r29918, 0x3340U;
	prmt.b32 	%r29921, %r29920, %r29917, 0x5410U;
	cvt.u32.u16 	%r29922, %rs18698;
	cvt.u32.u16 	%r29923, %rs18697;
	prmt.b32 	%r29924, %r29923, %r29922, 0x3340U;
	cvt.u32.u16 	%r29925, %rs18696;
	cvt.u32.u16 	%r29926, %rs18695;
	prmt.b32 	%r29927, %r29926, %r29925, 0x3340U;
	prmt.b32 	%r29928, %r29927, %r29924, 0x5410U;
	st.local.v2.b32 	[%rd190+16], {%r29928, %r29921};
	cvt.u32.u16 	%r29929, %rs18710;
	cvt.u32.u16 	%r29930, %rs18709;
	prmt.b32 	%r29931, %r29930, %r29929, 0x3340U;
	cvt.u32.u16 	%r29932, %rs18708;
	cvt.u32.u16 	%r29933, %rs18707;
	prmt.b32 	%r29934, %r29933, %r29932, 0x3340U;
	prmt.b32 	%r29935, %r29934, %r29931, 0x5410U;
	cvt.u32.u16 	%r29936, %rs18706;
	cvt.u32.u16 	%r29937, %rs18705;
	prmt.b32 	%r29938, %r29937, %r29936, 0x3340U;
	cvt.u32.u16 	%r29939, %rs18704;
	cvt.u32.u16 	%r29940, %rs18703;
	prmt.b32 	%r29941, %r29940, %r29939, 0x3340U;
	prmt.b32 	%r29942, %r29941, %r29938, 0x5410U;
	st.local.v2.b32 	[%rd190+24], {%r29942, %r29935};
	cvt.u32.u16 	%r29943, %rs18718;
	cvt.u32.u16 	%r29944, %rs18717;
	prmt.b32 	%r29945, %r29944, %r29943, 0x3340U;
	cvt.u32.u16 	%r29946, %rs18716;
	cvt.u32.u16 	%r29947, %rs18715;
	prmt.b32 	%r29948, %r29947, %r29946, 0x3340U;
	prmt.b32 	%r29949, %r29948, %r29945, 0x5410U;
	cvt.u32.u16 	%r29950, %rs18714;
	cvt.u32.u16 	%r29951, %rs18713;
	prmt.b32 	%r29952, %r29951, %r29950, 0x3340U;
	cvt.u32.u16 	%r29953, %rs18712;
	cvt.u32.u16 	%r29954, %rs18711;
	prmt.b32 	%r29955, %r29954, %r29953, 0x3340U;
	prmt.b32 	%r29956, %r29955, %r29952, 0x5410U;
	st.local.v2.b32 	[%rd190+32], {%r29956, %r29949};
	cvt.u32.u16 	%r29957, %rs18726;
	cvt.u32.u16 	%r29958, %rs18725;
	prmt.b32 	%r29959, %r29958, %r29957, 0x3340U;
	cvt.u32.u16 	%r29960, %rs18724;
	cvt.u32.u16 	%r29961, %rs18723;
	prmt.b32 	%r29962, %r29961, %r29960, 0x3340U;
	prmt.b32 	%r29963, %r29962, %r29959, 0x5410U;
	cvt.u32.u16 	%r29964, %rs18722;
	cvt.u32.u16 	%r29965, %rs18721;
	prmt.b32 	%r29966, %r29965, %r29964, 0x3340U;
	cvt.u32.u16 	%r29967, %rs18720;
	cvt.u32.u16 	%r29968, %rs18719;
	prmt.b32 	%r29969, %r29968, %r29967, 0x3340U;
	prmt.b32 	%r29970, %r29969, %r29966, 0x5410U;
	st.local.v2.b32 	[%rd190+40], {%r29970, %r29963};
	cvt.u32.u16 	%r29971, %rs18734;
	cvt.u32.u16 	%r29972, %rs18733;
	prmt.b32 	%r29973, %r29972, %r29971, 0x3340U;
	cvt.u32.u16 	%r29974, %rs18732;
	cvt.u32.u16 	%r29975, %rs18731;
	prmt.b32 	%r29976, %r29975, %r29974, 0x3340U;
	prmt.b32 	%r29977, %r29976, %r29973, 0x5410U;
	cvt.u32.u16 	%r29978, %rs18730;
	cvt.u32.u16 	%r29979, %rs18729;
	prmt.b32 	%r29980, %r29979, %r29978, 0x3340U;
	cvt.u32.u16 	%r29981, %rs18728;
	cvt.u32.u16 	%r29982, %rs18727;
	prmt.b32 	%r29983, %r29982, %r29981, 0x3340U;
	prmt.b32 	%r29984, %r29983, %r29980, 0x5410U;
	st.local.v2.b32 	[%rd190+48], {%r29984, %r29977};
	st.local.v2.u8 	[%rd190+56], {%rs18735, %rs18736};
	st.local.u32 	[%rd190+60], %r32564;
	st.local.f64 	[%rd190+64], %fd464;
	mov.u32 	%r29985, %tid.x;
	shr.u32 	%r29986, %r29985, 5;
	setp.ne.s32 	%p748, %r29986, 2;
	@%p748 bra 	$L__BB3_104;
	mov.f64 	%fd465, %fd464;
	mov.u32 	%r32565, %r32564;
	mov.u16 	%rs18737, %rs18736;
	mov.u16 	%rs18738, %rs18735;
	mov.u16 	%rs18739, %rs18734;
	mov.u16 	%rs18740, %rs18733;
	mov.u16 	%rs18741, %rs18732;
	mov.u16 	%rs18742, %rs18731;
	mov.u16 	%rs18743, %rs18730;
	mov.u16 	%rs18744, %rs18729;
	mov.u16 	%rs18745, %rs18728;
	mov.u16 	%rs18746, %rs18727;
	mov.u16 	%rs18747, %rs18726;
	mov.u16 	%rs18748, %rs18725;
	mov.u16 	%rs18749, %rs18724;
	mov.u16 	%rs18750, %rs18723;
	mov.u16 	%rs18751, %rs18722;
	mov.u16 	%rs18752, %rs18721;
	mov.u16 	%rs18753, %rs18720;
	mov.u16 	%rs18754, %rs18719;
	mov.u16 	%rs18755, %rs18718;
	mov.u16 	%rs18756, %rs18717;
	mov.u16 	%rs18757, %rs18716;
	mov.u16 	%rs18758, %rs18715;
	mov.u16 	%rs18759, %rs18714;
	mov.u16 	%rs18760, %rs18713;
	mov.u16 	%rs18761, %rs18712;
	mov.u16 	%rs18762, %rs18711;
	mov.u16 	%rs18763, %rs18710;
	mov.u16 	%rs18764, %rs18709;
	mov.u16 	%rs18765, %rs18708;
	mov.u16 	%rs18766, %rs18707;
	mov.u16 	%rs18767, %rs18706;
	mov.u16 	%rs18768, %rs18705;
	mov.u16 	%rs18769, %rs18704;
	mov.u16 	%rs18770, %rs18703;
	mov.u16 	%rs18771, %rs18702;
	mov.u16 	%rs18772, %rs18701;
	mov.u16 	%rs18773, %rs18700;
	mov.u16 	%rs18774, %rs18699;
	mov.u16 	%rs18775, %rs18698;
	mov.u16 	%rs18776, %rs18697;
	mov.u16 	%rs18777, %rs18696;
	mov.u16 	%rs18778, %rs18695;
	mov.u16 	%rs18779, %rs18694;
	mov.u16 	%rs18780, %rs18693;
	mov.u16 	%rs18781, %rs18692;
	mov.u16 	%rs18782, %rs18691;
	mov.u16 	%rs18783, %rs18690;
	mov.u16 	%rs18784, %rs18689;
	mov.u16 	%rs18785, %rs18688;
	mov.u16 	%rs18786, %rs18687;
	mov.u64 	%rd3931, %rd227;
$L__BB3_104:
	ld.shared.u64 	%rd3700, [_ZN6thrust24THRUST_300001_SM_1000_NS8cuda_cub4core6detail5shmemE+144];
	ld.shared.v2.b32 	{%r29987, %r29988}, [_ZN6thrust24THRUST_300001_SM_1000_NS8cuda_cub4core6detail5shmemE+152];
	bfe.u32 	%r29989, %r29987, 0, 8;
	cvt.u16.u32 	%rs18787, %r29989;
	bfe.u32 	%r29990, %r29987, 8, 8;
	cvt.u16.u32 	%rs18788, %r29990;
	bfe.u32 	%r29991, %r29987, 16, 8;
	cvt.u16.u32 	%rs18789, %r29991;
	bfe.u32 	%r29992, %r29987, 24, 8;
	cvt.u16.u32 	%rs18790, %r29992;
	bfe.u32 	%r29993, %r29988, 0, 8;
	cvt.u16.u32 	%rs18791, %r29993;
	bfe.u32 	%r29994, %r29988, 8, 8;
	cvt.u16.u32 	%rs18792, %r29994;
	bfe.u32 	%r29995, %r29988, 16, 8;
	cvt.u16.u32 	%rs18793, %r29995;
	bfe.u32 	%r29996, %r29988, 24, 8;
	cvt.u16.u32 	%rs18794, %r29996;
	ld.shared.v4.b32 	{%r29997, %r29998, %r29999, %r30000}, [_ZN6thrust24THRUST_300001_SM_1000_NS8cuda_cub4core6detail5shmemE+160];
	bfe.u32 	%r30001, %r29997, 0, 8;
	cvt.u16.u32 	%rs18795, %r30001;
	bfe.u32 	%r30002, %r29997, 8, 8;
	cvt.u16.u32 	%rs18796, %r30002;
	bfe.u32 	%r30003, %r29997, 16, 8;
	cvt.u16.u32 	%rs18797, %r30003;
	bfe.u32 	%r30004, %r29997, 24, 8;
	cvt.u16.u32 	%rs18798, %r30004;
	bfe.u32 	%r30005, %r29998, 0, 8;
	cvt.u16.u32 	%rs18799, %r30005;
	bfe.u32 	%r30006, %r29998, 8, 8;
	cvt.u16.u32 	%rs18800, %r30006;
	bfe.u32 	%r30007, %r29998, 16, 8;
	cvt.u16.u32 	%rs18801, %r30007;
	bfe.u32 	%r30008, %r29998, 24, 8;
	cvt.u16.u32 	%rs18802, %r30008;
	bfe.u32 	%r30009, %r29999, 0, 8;
	cvt.u16.u32 	%rs18803, %r30009;
	bfe.u32 	%r30010, %r29999, 8, 8;
	cvt.u16.u32 	%rs18804, %r30010;
	bfe.u32 	%r30011, %r29999, 16, 8;
	cvt.u16.u32 	%rs18805, %r30011;
	bfe.u32 	%r30012, %r29999, 24, 8;
	cvt.u16.u32 	%rs18806, %r30012;
	bfe.u32 	%r30013, %r30000, 0, 8;
	cvt.u16.u32 	%rs18807, %r30013;
	bfe.u32 	%r30014, %r30000, 8, 8;
	cvt.u16.u32 	%rs18808, %r30014;
	bfe.u32 	%r30015, %r30000, 16, 8;
	cvt.u16.u32 	%rs18809, %r30015;
	bfe.u32 	%r30016, %r30000, 24, 8;
	cvt.u16.u32 	%rs18810, %r30016;
	ld.shared.v4.b32 	{%r30017, %r30018, %r30019, %r30020}, [_ZN6thrust24THRUST_300001_SM_1000_NS8cuda_cub4core6detail5shmemE+176];
	bfe.u32 	%r30021, %r30017, 0, 8;
	cvt.u16.u32 	%rs18811, %r30021;
	bfe.u32 	%r30022, %r30017, 8, 8;
	cvt.u16.u32 	%rs18812, %r30022;
	bfe.u32 	%r30023, %r30017, 16, 8;
	cvt.u16.u32 	%rs18813, %r30023;
	bfe.u32 	%r30024, %r30017, 24, 8;
	cvt.u16.u32 	%rs18814, %r30024;
	bfe.u32 	%r30025, %r30018, 0, 8;
	cvt.u16.u32 	%rs18815, %r30025;
	bfe.u32 	%r30026, %r30018, 8, 8;
	cvt.u16.u32 	%rs18816, %r30026;
	bfe.u32 	%r30027, %r30018, 16, 8;
	cvt.u16.u32 	%rs18817, %r30027;
	bfe.u32 	%r30028, %r30018, 24, 8;
	cvt.u16.u32 	%rs18818, %r30028;
	bfe.u32 	%r30029, %r30019, 0, 8;
	cvt.u16.u32 	%rs18819, %r30029;
	bfe.u32 	%r30030, %r30019, 8, 8;
	cvt.u16.u32 	%rs18820, %r30030;
	bfe.u32 	%r30031, %r30019, 16, 8;
	cvt.u16.u32 	%rs18821, %r30031;
	bfe.u32 	%r30032, %r30019, 24, 8;
	cvt.u16.u32 	%rs18822, %r30032;
	bfe.u32 	%r30033, %r30020, 0, 8;
	cvt.u16.u32 	%rs18823, %r30033;
	bfe.u32 	%r30034, %r30020, 8, 8;
	cvt.u16.u32 	%rs18824, %r30034;
	bfe.u32 	%r30035, %r30020, 16, 8;
	cvt.u16.u32 	%rs18825, %r30035;
	bfe.u32 	%r30036, %r30020, 24, 8;
	cvt.u16.u32 	%rs18826, %r30036;
	ld.shared.v4.b32 	{%r30037, %r30038, %r30039, %r30040}, [_ZN6thrust24THRUST_300001_SM_1000_NS8cuda_cub4core6detail5shmemE+192];
	bfe.u32 	%r30041, %r30037, 0, 8;
	cvt.u16.u32 	%rs18827, %r30041;
	bfe.u32 	%r30042, %r30037, 8, 8;
	cvt.u16.u32 	%rs18828, %r30042;
	bfe.u32 	%r30043, %r30037, 16, 8;
	cvt.u16.u32 	%rs18829, %r30043;
	bfe.u32 	%r30044, %r30037, 24, 8;
	cvt.u16.u32 	%rs18830, %r30044;
	bfe.u32 	%r30045, %r30038, 0, 8;
	cvt.u16.u32 	%rs18831, %r30045;
	bfe.u32 	%r30046, %r30038, 8, 8;
	cvt.u16.u32 	%rs18832, %r30046;
	bfe.u32 	%r30047, %r30038, 16, 8;
	cvt.u16.u32 	%rs18833, %r30047;
	bfe.u32 	%r30048, %r30038, 24, 8;
	cvt.u16.u32 	%rs18834, %r30048;
	bfe.u32 	%r30049, %r30039, 0, 8;
	cvt.u16.u32 	%rs18835, %r30049;
	mov.b64 	%rd3701, {%r30039, %r30040};
	shr.u64 	%rd3702, %rd3701, 8;
	cvt.u16.u64 	%rs18836, %rd3702;
	{ .reg .b32 tmp; mov.b64 {tmp, %r32572}, %rd3701; }
	ld.shared.f64 	%fd466, [_ZN6thrust24THRUST_300001_SM_1000_NS8cuda_cub4core6detail5shmemE+208];
	st.local.u64 	[%rd179], %rd3700;
	st.local.v2.b32 	[%rd179+8], {%r29987, %r29988};
	st.local.v2.b32 	[%rd179+16], {%r29997, %r29998};
	st.local.v2.b32 	[%rd179+24], {%r29999, %r30000};
	st.local.v2.b32 	[%rd179+32], {%r30017, %r30018};
	st.local.v2.b32 	[%rd179+40], {%r30019, %r30020};
	st.local.v2.b32 	[%rd179+48], {%r30037, %r30038};
	st.local.v2.u8 	[%rd179+56], {%rs18835, %rs18836};
	st.local.u32 	[%rd179+60], %r32572;
	st.local.f64 	[%rd179+64], %fd466;
	add.s64 	%rd229, %rd3700, %rd227;
	setp.ne.s64 	%p749, %rd3700, 0;
	@%p749 bra 	$L__BB3_116;
	mov.b16 	%rs17956, 0;
	st.local.u8 	[%rd178], %rs17956;
	add.s32 	%r30051, %r32572, %r32564;
	st.local.u32 	[%rd178+52], %r30051;
	add.f64 	%fd442, %fd464, %fd466;
	st.local.f64 	[%rd178+56], %fd442;
	mov.b32 	%r32566, 0;
$L__BB3_106:
	mov.u32 	%r162, %r32566;
	cvt.u64.u32 	%rd3703, %r162;
	add.s64 	%rd3704, %rd178, %rd3703;
	ld.local.u8 	%rs17957, [%rd3704];
	setp.ne.s16 	%p750, %rs17957, 0;
	add.s32 	%r32566, %r162, 1;
	@%p750 bra 	$L__BB3_106;
	and.b16  	%rs17958, %rs18687, 255;
	setp.eq.s16 	%p751, %rs17958, 0;
	mov.u32 	%r32568, %r162;
	@%p751 bra 	$L__BB3_110;
	mov.b32 	%r32567, 0;
$L__BB3_109:
	add.s32 	%r30053, %r32567, %r162;
	cvt.u64.u32 	%rd3705, %r30053;
	add.s64 	%rd3706, %rd190, %rd3705;
	ld.local.u8 	%rs17959, [%rd3706+8];
	add.s64 	%rd3707, %rd178, %rd3705;
	st.local.u8 	[%rd3707], %rs17959;
	add.s32 	%r165, %r32567, 1;
	add.s32 	%r32568, %r165, %r162;
	cvt.u64.u32 	%rd3708, %r32567;
	add.s64 	%rd3709, %rd190, %rd3708;
	ld.local.u8 	%rs17960, [%rd3709+9];
	setp.ne.s16 	%p752, %rs17960, 0;
	mov.u32 	%r32567, %r165;
	@%p752 bra 	$L__BB3_109;
$L__BB3_110:
	cvt.u64.u32 	%rd3710, %r32568;
	add.s64 	%rd3711, %rd178, %rd3710;
	mov.b16 	%rs17961, 0;
	st.local.u8 	[%rd3711+1], %rs17961;
	mov.b32 	%r32569, 0;
$L__BB3_111:
	mov.u32 	%r168, %r32569;
	cvt.u64.u32 	%rd3712, %r168;
	add.s64 	%rd3713, %rd178, %rd3712;
	ld.local.u8 	%rs17962, [%rd3713];
	setp.ne.s16 	%p753, %rs17962, 0;
	add.s32 	%r32569, %r168, 1;
	@%p753 bra 	$L__BB3_111;
	and.b16  	%rs17963, %rs18787, 255;
	setp.eq.s16 	%p754, %rs17963, 0;
	mov.u32 	%r32571, %r168;
	@%p754 bra 	$L__BB3_115;
	mov.b32 	%r32570, 0;
$L__BB3_114:
	add.s32 	%r30056, %r32570, %r168;
	cvt.u64.u32 	%rd3714, %r30056;
	add.s64 	%rd3715, %rd179, %rd3714;
	ld.local.u8 	%rs17964, [%rd3715+8];
	add.s64 	%rd3716, %rd178, %rd3714;
	st.local.u8 	[%rd3716], %rs17964;
	add.s32 	%r171, %r32570, 1;
	add.s32 	%r32571, %r171, %r168;
	cvt.u64.u32 	%rd3717, %r32570;
	add.s64 	%rd3718, %rd179, %rd3717;
	ld.local.u8 	%rs17965, [%rd3718+9];
	setp.ne.s16 	%p755, %rs17965, 0;
	mov.u32 	%r32570, %r171;
	@%p755 bra 	$L__BB3_114;
$L__BB3_115:
	cvt.u64.u32 	%rd3719, %r32571;
	add.s64 	%rd3720, %rd178, %rd3719;
	mov.b16 	%rs17966, 0;
	st.local.u8 	[%rd3720+1], %rs17966;
	ld.local.v2.b32 	{%r30057, %r30058}, [%rd178];
	bfe.u32 	%r30059, %r30057, 0, 8;
	cvt.u16.u32 	%rs18787, %r30059;
	bfe.u32 	%r30060, %r30057, 8, 8;
	cvt.u16.u32 	%rs18788, %r30060;
	bfe.u32 	%r30061, %r30057, 16, 8;
	cvt.u16.u32 	%rs18789, %r30061;
	bfe.u32 	%r30062, %r30057, 24, 8;
	cvt.u16.u32 	%rs18790, %r30062;
	bfe.u32 	%r30063, %r30058, 0, 8;
	cvt.u16.u32 	%rs18791, %r30063;
	bfe.u32 	%r30064, %r30058, 8, 8;
	cvt.u16.u32 	%rs18792, %r30064;
	bfe.u32 	%r30065, %r30058, 16, 8;
	cvt.u16.u32 	%rs18793, %r30065;
	bfe.u32 	%r30066, %r30058, 24, 8;
	cvt.u16.u32 	%rs18794, %r30066;
	ld.local.v2.b32 	{%r30067, %r30068}, [%rd178+8];
	bfe.u32 	%r30069, %r30067, 0, 8;
	cvt.u16.u32 	%rs18795, %r30069;
	bfe.u32 	%r30070, %r30067, 8, 8;
	cvt.u16.u32 	%rs18796, %r30070;
	bfe.u32 	%r30071, %r30067, 16, 8;
	cvt.u16.u32 	%rs18797, %r30071;
	bfe.u32 	%r30072, %r30067, 24, 8;
	cvt.u16.u32 	%rs18798, %r30072;
	bfe.u32 	%r30073, %r30068, 0, 8;
	cvt.u16.u32 	%rs18799, %r30073;
	bfe.u32 	%r30074, %r30068, 8, 8;
	cvt.u16.u32 	%rs18800, %r30074;
	bfe.u32 	%r30075, %r30068, 16, 8;
	cvt.u16.u32 	%rs18801, %r30075;
	bfe.u32 	%r30076, %r30068, 24, 8;
	cvt.u16.u32 	%rs18802, %r30076;
	ld.local.v2.b32 	{%r30077, %r30078}, [%rd178+16];
	bfe.u32 	%r30079, %r30077, 0, 8;
	cvt.u16.u32 	%rs18803, %r30079;
	bfe.u32 	%r30080, %r30077, 8, 8;
	cvt.u16.u32 	%rs18804, %r30080;
	bfe.u32 	%r30081, %r30077, 16, 8;
	cvt.u16.u32 	%rs18805, %r30081;
	bfe.u32 	%r30082, %r30077, 24, 8;
	cvt.u16.u32 	%rs18806, %r30082;
	bfe.u32 	%r30083, %r30078, 0, 8;
	cvt.u16.u32 	%rs18807, %r30083;
	bfe.u32 	%r30084, %r30078, 8, 8;
	cvt.u16.u32 	%rs18808, %r30084;
	bfe.u32 	%r30085, %r30078, 16, 8;
	cvt.u16.u32 	%rs18809, %r30085;
	bfe.u32 	%r30086, %r30078, 24, 8;
	cvt.u16.u32 	%rs18810, %r30086;
	ld.local.v2.b32 	{%r30087, %r30088}, [%rd178+24];
	bfe.u32 	%r30089, %r30087, 0, 8;
	cvt.u16.u32 	%rs18811, %r30089;
	bfe.u32 	%r30090, %r30087, 8, 8;
	cvt.u16.u32 	%rs18812, %r30090;
	bfe.u32 	%r30091, %r30087, 16, 8;
	cvt.u16.u32 	%rs18813, %r30091;
	bfe.u32 	%r30092, %r30087, 24, 8;
	cvt.u16.u32 	%rs18814, %r30092;
	bfe.u32 	%r30093, %r30088, 0, 8;
	cvt.u16.u32 	%rs18815, %r30093;
	bfe.u32 	%r30094, %r30088, 8, 8;
	cvt.u16.u32 	%rs18816, %r30094;
	bfe.u32 	%r30095, %r30088, 16, 8;
	cvt.u16.u32 	%rs18817, %r30095;
	bfe.u32 	%r30096, %r30088, 24, 8;
	cvt.u16.u32 	%rs18818, %r30096;
	ld.local.v2.b32 	{%r30097, %r30098}, [%rd178+32];
	bfe.u32 	%r30099, %r30097, 0, 8;
	cvt.u16.u32 	%rs18819, %r30099;
	bfe.u32 	%r30100, %r30097, 8, 8;
	cvt.u16.u32 	%rs18820, %r30100;
	bfe.u32 	%r30101, %r30097, 16, 8;
	cvt.u16.u32 	%rs18821, %r30101;
	bfe.u32 	%r30102, %r30097, 24, 8;
	cvt.u16.u32 	%rs18822, %r30102;
	bfe.u32 	%r30103, %r30098, 0, 8;
	cvt.u16.u32 	%rs18823, %r30103;
	bfe.u32 	%r30104, %r30098, 8, 8;
	cvt.u16.u32 	%rs18824, %r30104;
	bfe.u32 	%r30105, %r30098, 16, 8;
	cvt.u16.u32 	%rs18825, %r30105;
	bfe.u32 	%r30106, %r30098, 24, 8;
	cvt.u16.u32 	%rs18826, %r30106;
	ld.local.v2.b32 	{%r30107, %r30108}, [%rd178+40];
	bfe.u32 	%r30109, %r30107, 0, 8;
	cvt.u16.u32 	%rs18827, %r30109;
	bfe.u32 	%r30110, %r30107, 8, 8;
	cvt.u16.u32 	%rs18828, %r30110;
	bfe.u32 	%r30111, %r30107, 16, 8;
	cvt.u16.u32 	%rs18829, %r30111;
	bfe.u32 	%r30112, %r30107, 24, 8;
	cvt.u16.u32 	%rs18830, %r30112;
	bfe.u32 	%r30113, %r30108, 0, 8;
	cvt.u16.u32 	%rs18831, %r30113;
	bfe.u32 	%r30114, %r30108, 8, 8;
	cvt.u16.u32 	%rs18832, %r30114;
	bfe.u32 	%r30115, %r30108, 16, 8;
	cvt.u16.u32 	%rs18833, %r30115;
	bfe.u32 	%r30116, %r30108, 24, 8;
	cvt.u16.u32 	%rs18834, %r30116;
	ld.local.v2.u8 	{%rs18835, %rs18836}, [%rd178+48];
	ld.local.u32 	%r32572, [%rd178+52];
	ld.local.f64 	%fd466, [%rd178+56];
$L__BB3_116:
	st.local.u64 	[%rd190], %rd229;
	cvt.u32.u16 	%r30117, %rs18794;
	cvt.u32.u16 	%r30118, %rs18793;
	prmt.b32 	%r30119, %r30118, %r30117, 0x3340U;
	cvt.u32.u16 	%r30120, %rs18792;
	cvt.u32.u16 	%r30121, %rs18791;
	prmt.b32 	%r30122, %r30121, %r30120, 0x3340U;
	prmt.b32 	%r30123, %r30122, %r30119, 0x5410U;
	cvt.u32.u16 	%r30124, %rs18790;
	cvt.u32.u16 	%r30125, %rs18789;
	prmt.b32 	%r30126, %r30125, %r30124, 0x3340U;
	cvt.u32.u16 	%r30127, %rs18788;
	cvt.u32.u16 	%r30128, %rs18787;
	prmt.b32 	%r30129, %r30128, %r30127, 0x3340U;
	prmt.b32 	%r30130, %r30129, %r30126, 0x5410U;
	st.local.v2.b32 	[%rd190+8], {%r30130, %r30123};
	cvt.u32.u16 	%r30131, %rs18802;
	cvt.u32.u16 	%r30132, %rs18801;
	prmt.b32 	%r30133, %r30132, %r30131, 0x3340U;
	cvt.u32.u16 	%r30134, %rs18800;
	cvt.u32.u16 	%r30135, %rs18799;
	prmt.b32 	%r30136, %r30135, %r30134, 0x3340U;
	prmt.b32 	%r30137, %r30136, %r30133, 0x5410U;
	cvt.u32.u16 	%r30138, %rs18798;
	cvt.u32.u16 	%r30139, %rs18797;
	prmt.b32 	%r30140, %r30139, %r30138, 0x3340U;
	cvt.u32.u16 	%r30141, %rs18796;
	cvt.u32.u16 	%r30142, %rs18795;
	prmt.b32 	%r30143, %r30142, %r30141, 0x3340U;
	prmt.b32 	%r30144, %r30143, %r30140, 0x5410U;
	st.local.v2.b32 	[%rd190+16], {%r30144, %r30137};
	cvt.u32.u16 	%r30145, %rs18810;
	cvt.u32.u16 	%r30146, %rs18809;
	prmt.b32 	%r30147, %r30146, %r30145, 0x3340U;
	cvt.u32.u16 	%r30148, %rs18808;
	cvt.u32.u16 	%r30149, %rs18807;
	prmt.b32 	%r30150, %r30149, %r30148, 0x3340U;
	prmt.b32 	%r30151, %r30150, %r30147, 0x5410U;
	cvt.u32.u16 	%r30152, %rs18806;
	cvt.u32.u16 	%r30153, %rs18805;
	prmt.b32 	%r30154, %r30153, %r30152, 0x3340U;
	cvt.u32.u16 	%r30155, %rs18804;
	cvt.u32.u16 	%r30156, %rs18803;
	prmt.b32 	%r30157, %r30156, %r30155, 0x3340U;
	prmt.b32 	%r30158, %r30157, %r30154, 0x5410U;
	st.local.v2.b32 	[%rd190+24], {%r30158, %r30151};
	cvt.u32.u16 	%r30159, %rs18818;
	cvt.u32.u16 	%r30160, %rs18817;
	prmt.b32 	%r30161, %r30160, %r30159, 0x3340U;
	cvt.u32.u16 	%r30162, %rs18816;
	cvt.u32.u16 	%r30163, %rs18815;
	prmt.b32 	%r30164, %r30163, %r30162, 0x3340U;
	prmt.b32 	%r30165, %r30164, %r30161, 0x5410U;
	cvt.u32.u16 	%r30166, %rs18814;
	cvt.u32.u16 	%r30167, %rs18813;
	prmt.b32 	%r30168, %r30167, %r30166, 0x3340U;
	cvt.u32.u16 	%r30169, %rs18812;
	cvt.u32.u16 	%r30170, %rs18811;
	prmt.b32 	%r30171, %r30170, %r30169, 0x3340U;
	prmt.b32 	%r30172, %r30171, %r30168, 0x5410U;
	st.local.v2.b32 	[%rd190+32], {%r30172, %r30165};
	cvt.u32.u16 	%r30173, %rs18826;
	cvt.u32.u16 	%r30174, %rs18825;
	prmt.b32 	%r30175, %r30174, %r30173, 0x3340U;
	cvt.u32.u16 	%r30176, %rs18824;
	cvt.u32.u16 	%r30177, %rs18823;
	prmt.b32 	%r30178, %r30177, %r30176, 0x3340U;
	prmt.b32 	%r30179, %r30178, %r30175, 0x5410U;
	cvt.u32.u16 	%r30180, %rs18822;
	cvt.u32.u16 	%r30181, %rs18821;
	prmt.b32 	%r30182, %r30181, %r30180, 0x3340U;
	cvt.u32.u16 	%r30183, %rs18820;
	cvt.u32.u16 	%r30184, %rs18819;
	prmt.b32 	%r30185, %r30184, %r30183, 0x3340U;
	prmt.b32 	%r30186, %r30185, %r30182, 0x5410U;
	st.local.v2.b32 	[%rd190+40], {%r30186, %r30179};
	cvt.u32.u16 	%r30187, %rs18834;
	cvt.u32.u16 	%r30188, %rs18833;
	prmt.b32 	%r30189, %r30188, %r30187, 0x3340U;
	cvt.u32.u16 	%r30190, %rs18832;
	cvt.u32.u16 	%r30191, %rs18831;
	prmt.b32 	%r30192, %r30191, %r30190, 0x3340U;
	prmt.b32 	%r30193, %r30192, %r30189, 0x5410U;
	cvt.u32.u16 	%r30194, %rs18830;
	cvt.u32.u16 	%r30195, %rs18829;
	prmt.b32 	%r30196, %r30195, %r30194, 0x3340U;
	cvt.u32.u16 	%r30197, %rs18828;
	cvt.u32.u16 	%r30198, %rs18827;
	prmt.b32 	%r30199, %r30198, %r30197, 0x3340U;
	prmt.b32 	%r30200, %r30199, %r30196, 0x5410U;
	st.local.v2.b32 	[%rd190+48], {%r30200, %r30193};
	st.local.v2.u8 	[%rd190+56], {%rs18835, %rs18836};
	st.local.u32 	[%rd190+60], %r32572;
	st.local.f64 	[%rd190+64], %fd466;
	mov.u32 	%r30201, %tid.x;
	shr.u32 	%r30202, %r30201, 5;
	setp.ne.s32 	%p756, %r30202, 3;
	@%p756 bra 	$L__BB3_118;
	mov.f64 	%fd465, %fd466;
	mov.u32 	%r32565, %r32572;
	mov.u16 	%rs18737, %rs18836;
	mov.u16 	%rs18738, %rs18835;
	mov.u16 	%rs18739, %rs18834;
	mov.u16 	%rs18740, %rs18833;
	mov.u16 	%rs18741, %rs18832;
	mov.u16 	%rs18742, %rs18831;
	mov.u16 	%rs18743, %rs18830;
	mov.u16 	%rs18744, %rs18829;
	mov.u16 	%rs18745, %rs18828;
	mov.u16 	%rs18746, %rs18827;
	mov.u16 	%rs18747, %rs18826;
	mov.u16 	%rs18748, %rs18825;
	mov.u16 	%rs18749, %rs18824;
	mov.u16 	%rs18750, %rs18823;
	mov.u16 	%rs18751, %rs18822;
	mov.u16 	%rs18752, %rs18821;
	mov.u16 	%rs18753, %rs18820;
	mov.u16 	%rs18754, %rs18819;
	mov.u16 	%rs18755, %rs18818;
	mov.u16 	%rs18756, %rs18817;
	mov.u16 	%rs18757, %rs18816;
	mov.u16 	%rs18758, %rs18815;
	mov.u16 	%rs18759, %rs18814;
	mov.u16 	%rs18760, %rs18813;
	mov.u16 	%rs18761, %rs18812;
	mov.u16 	%rs18762, %rs18811;
	mov.u16 	%rs18763, %rs18810;
	mov.u16 	%rs18764, %rs18809;
	mov.u16 	%rs18765, %rs18808;
	mov.u16 	%rs18766, %rs18807;
	mov.u16 	%rs18767, %rs18806;
	mov.u16 	%rs18768, %rs18805;
	mov.u16 	%rs18769, %rs18804;
	mov.u16 	%rs18770, %rs18803;
	mov.u16 	%rs18771, %rs18802;
	mov.u16 	%rs18772, %rs18801;
	mov.u16 	%rs18773, %rs18800;
	mov.u16 	%rs18774, %rs18799;
	mov.u16 	%rs18775, %rs18798;
	mov.u16 	%rs18776, %rs18797;
	mov.u16 	%rs18777, %rs18796;
	mov.u16 	%rs18778, %rs18795;
	mov.u16 	%rs18779, %rs18794;
	mov.u16 	%rs18780, %rs18793;
	mov.u16 	%rs18781, %rs18792;
	mov.u16 	%rs18782, %rs18791;
	mov.u16 	%rs18783, %rs18790;
	mov.u16 	%rs18784, %rs18789;
	mov.u16 	%rs18785, %rs18788;
	mov.u16 	%rs18786, %rs18787;
	mov.u64 	%rd3931, %rd229;
$L__BB3_118:
	ld.shared.u64 	%rd3721, [_ZN6thrust24THRUST_300001_SM_1000_NS8cuda_cub4core6detail5shmemE+216];
	ld.shared.v4.b32 	{%r30203, %r30204, %r30205, %r30206}, [_ZN6thrust24THRUST_300001_SM_1000_NS8cuda_cub4core6detail5shmemE+224];
	bfe.u32 	%r30207, %r30203, 0, 8;
	cvt.u16.u32 	%rs18887, %r30207;
	bfe.u32 	%r30208, %r30203, 8, 8;
	cvt.u16.u32 	%rs18888, %r30208;
	bfe.u32 	%r30209, %r30203, 16, 8;
	cvt.u16.u32 	%rs18889, %r30209;
	bfe.u32 	%r30210, %r30203, 24, 8;
	cvt.u16.u32 	%rs18890, %r30210;
	bfe.u32 	%r30211, %r30204, 0, 8;
	cvt.u16.u32 	%rs18891, %r30211;
	bfe.u32 	%r30212, %r30204, 8, 8;
	cvt.u16.u32 	%rs18892, %r30212;
	bfe.u32 	%r30213, %r30204, 16, 8;
	cvt.u16.u32 	%rs18893, %r30213;
	bfe.u32 	%r30214, %r30204, 24, 8;
	cvt.u16.u32 	%rs18894, %r30214;
	bfe.u32 	%r30215, %r30205, 0, 8;
	cvt.u16.u32 	%rs18895, %r30215;
	bfe.u32 	%r30216, %r30205, 8, 8;
	cvt.u16.u32 	%rs18896, %r30216;
	bfe.u32 	%r30217, %r30205, 16, 8;
	cvt.u16.u32 	%rs18897, %r30217;
	bfe.u32 	%r30218, %r30205, 24, 8;
	cvt.u16.u32 	%rs18898, %r30218;
	bfe.u32 	%r30219, %r30206, 0, 8;
	cvt.u16.u32 	%rs18899, %r30219;
	bfe.u32 	%r30220, %r30206, 8, 8;
	cvt.u16.u32 	%rs18900, %r30220;
	bfe.u32 	%r30221, %r30206, 16, 8;
	cvt.u16.u32 	%rs18901, %r30221;
	bfe.u32 	%r30222, %r30206, 24, 8;
	cvt.u16.u32 	%rs18902, %r30222;
	ld.shared.v4.b32 	{%r30223, %r30224, %r30225, %r30226}, [_ZN6thrust24THRUST_300001_SM_1000_NS8cuda_cub4core6detail5shmemE+240];
	bfe.u32 	%r30227, %r30223, 0, 8;
	cvt.u16.u32 	%rs18903, %r30227;
	bfe.u32 	%r30228, %r30223, 8, 8;
	cvt.u16.u32 	%rs18904, %r30228;
	bfe.u32 	%r30229, %r30223, 16, 8;
	cvt.u16.u32 	%rs18905, %r30229;
	bfe.u32 	%r30230, %r30223, 24, 8;
	cvt.u16.u32 	%rs18906, %r30230;
	bfe.u32 	%r30231, %r30224, 0, 8;
	cvt.u16.u32 	%rs18907, %r30231;
	bfe.u32 	%r30232, %r30224, 8, 8;
	cvt.u16.u32 	%rs18908, %r30232;
	bfe.u32 	%r30233, %r30224, 16, 8;
	cvt.u16.u32 	%rs18909, %r30233;
	bfe.u32 	%r30234, %r30224, 24, 8;
	cvt.u16.u32 	%rs18910, %r30234;
	bfe.u32 	%r30235, %r30225, 0, 8;
	cvt.u16.u32 	%rs18911, %r30235;
	bfe.u32 	%r30236, %r30225, 8, 8;
	cvt.u16.u32 	%rs18912, %r30236;
	bfe.u32 	%r30237, %r30225, 16, 8;
	cvt.u16.u32 	%rs18913, %r30237;
	bfe.u32 	%r30238, %r30225, 24, 8;
	cvt.u16.u32 	%rs18914, %r30238;
	bfe.u32 	%r30239, %r30226, 0, 8;
	cvt.u16.u32 	%rs18915, %r30239;
	bfe.u32 	%r30240, %r30226, 8, 8;
	cvt.u16.u32 	%rs18916, %r30240;
	bfe.u32 	%r30241, %r30226, 16, 8;
	cvt.u16.u32 	%rs18917, %r30241;
	bfe.u32 	%r30242, %r30226, 24, 8;
	cvt.u16.u32 	%rs18918, %r30242;
	ld.shared.v4.b32 	{%r30243, %r30244, %r30245, %r30246}, [_ZN6thrust24THRUST_300001_SM_1000_NS8cuda_cub4core6detail5shmemE+256];
	bfe.u32 	%r30247, %r30243, 0, 8;
	cvt.u16.u32 	%rs18919, %r30247;
	bfe.u32 	%r30248, %r30243, 8, 8;
	cvt.u16.u32 	%rs18920, %r30248;
	bfe.u32 	%r30249, %r30243, 16, 8;
	cvt.u16.u32 	%rs18921, %r30249;
	bfe.u32 	%r30250, %r30243, 24, 8;
	cvt.u16.u32 	%rs18922, %r30250;
	bfe.u32 	%r30251, %r30244, 0, 8;
	cvt.u16.u32 	%rs18923, %r30251;
	bfe.u32 	%r30252, %r30244, 8, 8;
	cvt.u16.u32 	%rs18924, %r30252;
	bfe.u32 	%r30253, %r30244, 16, 8;
	cvt.u16.u32 	%rs18925, %r30253;
	bfe.u32 	%r30254, %r30244, 24, 8;
	cvt.u16.u32 	%rs18926, %r30254;
	bfe.u32 	%r30255, %r30245, 0, 8;
	cvt.u16.u32 	%rs18927, %r30255;
	bfe.u32 	%r30256, %r30245, 8, 8;
	cvt.u16.u32 	%rs18928, %r30256;
	bfe.u32 	%r30257, %r30245, 16, 8;
	cvt.u16.u32 	%rs18929, %r30257;
	bfe.u32 	%r30258, %r30245, 24, 8;
	cvt.u16.u32 	%rs18930, %r30258;
	bfe.u32 	%r30259, %r30246, 0, 8;
	cvt.u16.u32 	%rs18931, %r30259;
	bfe.u32 	%r30260, %r30246, 8, 8;
	cvt.u16.u32 	%rs18932, %r30260;
	bfe.u32 	%r30261, %r30246, 16, 8;
	cvt.u16.u32 	%rs18933, %r30261;
	bfe.u32 	%r30262, %r30246, 24, 8;
	cvt.u16.u32 	%rs18934, %r30262;
	ld.shared.v2.u8 	{%rs18935, %rs18936}, [_ZN6thrust24THRUST_300001_SM_1000_NS8cuda_cub4core6detail5shmemE+272];
	ld.shared.u32 	%r32580, [_ZN6thrust24THRUST_300001_SM_1000_NS8cuda_cub4core6detail5shmemE+276];
	ld.shared.f64 	%fd468, [_ZN6thrust24THRUST_300001_SM_1000_NS8cuda_cub4core6detail5shmemE+280];
	st.local.u64 	[%rd177], %rd3721;
	st.local.v2.b32 	[%rd177+8], {%r30203, %r30204};
	st.local.v2.b32 	[%rd177+16], {%r30205, %r30206};
	st.local.v2.b32 	[%rd177+24], {%r30223, %r30224};
	st.local.v2.b32 	[%rd177+32], {%r30225, %r30226};
	st.local.v2.b32 	[%rd177+40], {%r30243, %r30244};
	st.local.v2.b32 	[%rd177+48], {%r30245, %r30246};
	st.local.v2.u8 	[%rd177+56], {%rs18935, %rs18936};
	st.local.u32 	[%rd177+60], %r32580;
	st.local.f64 	[%rd177+64], %fd468;
	add.s64 	%rd231, %rd3721, %rd229;
	setp.ne.s64 	%p757, %rd3721, 0;
	@%p757 bra 	$L__BB3_130;
	mov.b16 	%rs17967, 0;
	st.local.u8 	[%rd176], %rs17967;
	add.s32 	%r30264, %r32580, %r32572;
	st.local.u32 	[%rd176+52], %r30264;
	add.f64 	%fd443, %fd466, %fd468;
	st.local.f64 	[%rd176+56], %fd443;
	mov.b32 	%r32574, 0;
$L__BB3_120:
	mov.u32 	%r178, %r32574;
	cvt.u64.u32 	%rd3722, %r178;
	add.s64 	%rd3723, %rd176, %rd3722;
	ld.local.u8 	%rs17968, [%rd3723];
	setp.ne.s16 	%p758, %rs17968, 0;
	add.s32 	%r32574, %r178, 1;
	@%p758 bra 	$L__BB3_120;
	and.b16  	%rs17969, %rs18787, 255;
	setp.eq.s16 	%p759, %rs17969, 0;
	mov.u32 	%r32576, %r178;
	@%p759 bra 	$L__BB3_124;
	mov.b32 	%r32575, 0;
$L__BB3_123:
	add.s32 	%r30266, %r32575, %r178;
	cvt.u64.u32 	%rd3724, %r30266;
	add.s64 	%rd3725, %rd190, %rd3724;
	ld.local.u8 	%rs17970, [%rd3725+8];
	add.s64 	%rd3726, %rd176, %rd3724;
	st.local.u8 	[%rd3726], %rs17970;
	add.s32 	%r181, %r32575, 1;
	add.s32 	%r32576, %r181, %r178;
	cvt.u64.u32 	%rd3727, %r32575;
	add.s64 	%rd3728, %rd190, %rd3727;
	ld.local.u8 	%rs17971, [%rd3728+9];
	setp.ne.s16 	%p760, %rs17971, 0;
	mov.u32 	%r32575, %r181;
	@%p760 bra 	$L__BB3_123;
$L__BB3_124:
	cvt.u64.u32 	%rd3729, %r32576;
	add.s64 	%rd3730, %rd176, %rd3729;
	mov.b16 	%rs17972, 0;
	st.local.u8 	[%rd3730+1], %rs17972;
	mov.b32 	%r32577, 0;
$L__BB3_125:
	mov.u32 	%r184, %r32577;
	cvt.u64.u32 	%rd3731, %r184;
	add.s64 	%rd3732, %rd176, %rd3731;
	ld.local.u8 	%rs17973, [%rd3732];
	setp.ne.s16 	%p761, %rs17973, 0;
	add.s32 	%r32577, %r184, 1;
	@%p761 bra 	$L__BB3_125;
	and.b16  	%rs17974, %rs18887, 255;
	setp.eq.s16 	%p762, %rs17974, 0;
	mov.u32 	%r32579, %r184;
	@%p762 bra 	$L__BB3_129;
	mov.b32 	%r32578, 0;
$L__BB3_128:
	add.s32 	%r30269, %r32578, %r184;
	cvt.u64.u32 	%rd3733, %r30269;
	add.s64 	%rd3734, %rd177, %rd3733;
	ld.local.u8 	%rs17975, [%rd3734+8];
	add.s64 	%rd3735, %rd176, %rd3733;
	st.local.u8 	[%rd3735], %rs17975;
	add.s32 	%r187, %r32578, 1;
	add.s32 	%r32579, %r187, %r184;
	cvt.u64.u32 	%rd3736, %r32578;
	add.s64 	%rd3737, %rd177, %rd3736;
	ld.local.u8 	%rs17976, [%rd3737+9];
	setp.ne.s16 	%p763, %rs17976, 0;
	mov.u32 	%r32578, %r187;
	@%p763 bra 	$L__BB3_128;
$L__BB3_129:
	cvt.u64.u32 	%rd3738, %r32579;
	add.s64 	%rd3739, %rd176, %rd3738;
	mov.b16 	%rs17977, 0;
	st.local.u8 	[%rd3739+1], %rs17977;
	ld.local.v2.b32 	{%r30270, %r30271}, [%rd176];
	bfe.u32 	%r30272, %r30270, 0, 8;
	cvt.u16.u32 	%rs18887, %r30272;
	bfe.u32 	%r30273, %r30270, 8, 8;
	cvt.u16.u32 	%rs18888, %r30273;
	bfe.u32 	%r30274, %r30270, 16, 8;
	cvt.u16.u32 	%rs18889, %r30274;
	bfe.u32 	%r30275, %r30270, 24, 8;
	cvt.u16.u32 	%rs18890, %r30275;
	bfe.u32 	%r30276, %r30271, 0, 8;
	cvt.u16.u32 	%rs18891, %r30276;
	bfe.u32 	%r30277, %r30271, 8, 8;
	cvt.u16.u32 	%rs18892, %r30277;
	bfe.u32 	%r30278, %r30271, 16, 8;
	cvt.u16.u32 	%rs18893, %r30278;
	bfe.u32 	%r30279, %r30271, 24, 8;
	cvt.u16.u32 	%rs18894, %r30279;
	ld.local.v2.b32 	{%r30280, %r30281}, [%rd176+8];
	bfe.u32 	%r30282, %r30280, 0, 8;
	cvt.u16.u32 	%rs18895, %r30282;
	bfe.u32 	%r30283, %r30280, 8, 8;
	cvt.u16.u32 	%rs18896, %r30283;
	bfe.u32 	%r30284, %r30280, 16, 8;
	cvt.u16.u32 	%rs18897, %r30284;
	bfe.u32 	%r30285, %r30280, 24, 8;
	cvt.u16.u32 	%rs18898, %r30285;
	bfe.u32 	%r30286, %r30281, 0, 8;
	cvt.u16.u32 	%rs18899, %r30286;
	bfe.u32 	%r30287, %r30281, 8, 8;
	cvt.u16.u32 	%rs18900, %r30287;
	bfe.u32 	%r30288, %r30281, 16, 8;
	cvt.u16.u32 	%rs18901, %r30288;
	bfe.u32 	%r30289, %r30281, 24, 8;
	cvt.u16.u32 	%rs18902, %r30289;
	ld.local.v2.b32 	{%r30290, %r30291}, [%rd176+16];
	bfe.u32 	%r30292, %r30290, 0, 8;
	cvt.u16.u32 	%rs18903, %r30292;
	bfe.u32 	%r30293, %r30290, 8, 8;
	cvt.u16.u32 	%rs18904, %r30293;
	bfe.u32 	%r30294, %r30290, 16, 8;
	cvt.u16.u32 	%rs18905, %r30294;
	bfe.u32 	%r30295, %r30290, 24, 8;
	cvt.u16.u32 	%rs18906, %r30295;
	bfe.u32 	%r30296, %r30291, 0, 8;
	cvt.u16.u32 	%rs18907, %r30296;
	bfe.u32 	%r30297, %r30291, 8, 8;
	cvt.u16.u32 	%rs18908, %r30297;
	bfe.u32 	%r30298, %r30291, 16, 8;
	cvt.u16.u32 	%rs18909, %r30298;
	bfe.u32 	%r30299, %r30291, 24, 8;
	cvt.u16.u32 	%rs18910, %r30299;
	ld.local.v2.b32 	{%r30300, %r30301}, [%rd176+24];
	bfe.u32 	%r30302, %r30300, 0, 8;
	cvt.u16.u32 	%rs18911, %r30302;
	bfe.u32 	%r30303, %r30300, 8, 8;
	cvt.u16.u32 	%rs18912, %r30303;
	bfe.u32 	%r30304, %r30300, 16, 8;
	cvt.u16.u32 	%rs18913, %r30304;
	bfe.u32 	%r30305, %r30300, 24, 8;
	cvt.u16.u32 	%rs18914, %r30305;
	bfe.u32 	%r30306, %r30301, 0, 8;
	cvt.u16.u32 	%rs18915, %r30306;
	bfe.u32 	%r30307, %r30301, 8, 8;
	cvt.u16.u32 	%rs18916, %r30307;
	bfe.u32 	%r30308, %r30301, 16, 8;
	cvt.u16.u32 	%rs18917, %r30308;
	bfe.u32 	%r30309, %r30301, 24, 8;
	cvt.u16.u32 	%rs18918, %r30309;
	ld.local.v2.b32 	{%r30310, %r30311}, [%rd176+32];
	bfe.u32 	%r30312, %r30310, 0, 8;
	cvt.u16.u32 	%rs18919, %r30312;
	bfe.u32 	%r30313, %r30310, 8, 8;
	cvt.u16.u32 	%rs18920, %r30313;
	bfe.u32 	%r30314, %r30310, 16, 8;
	cvt.u16.u32 	%rs18921, %r30314;
	bfe.u32 	%r30315, %r30310, 24, 8;
	cvt.u16.u32 	%rs18922, %r30315;
	bfe.u32 	%r30316, %r30311, 0, 8;
	cvt.u16.u32 	%rs18923, %r30316;
	bfe.u32 	%r30317, %r30311, 8, 8;
	cvt.u16.u32 	%rs18924, %r30317;
	bfe.u32 	%r30318, %r30311, 16, 8;
	cvt.u16.u32 	%rs18925, %r30318;
	bfe.u32 	%r30319, %r30311, 24, 8;
	cvt.u16.u32 	%rs18926, %r30319;
	ld.local.v2.b32 	{%r30320, %r30321}, [%rd176+40];
	bfe.u32 	%r30322, %r30320, 0, 8;
	cvt.u16.u32 	%rs18927, %r30322;
	bfe.u32 	%r30323, %r30320, 8, 8;
	cvt.u16.u32 	%rs18928, %r30323;
	bfe.u32 	%r30324, %r30320, 16, 8;
	cvt.u16.u32 	%rs18929, %r30324;
	bfe.u32 	%r30325, %r30320, 24, 8;
	cvt.u16.u32 	%rs18930, %r30325;
	bfe.u32 	%r30326, %r30321, 0, 8;
	cvt.u16.u32 	%rs18931, %r30326;
	bfe.u32 	%r30327, %r30321, 8, 8;
	cvt.u16.u32 	%rs18932, %r30327;
	bfe.u32 	%r30328, %r30321, 16, 8;
	cvt.u16.u32 	%rs18933, %r30328;
	bfe.u32 	%r30329, %r30321, 24, 8;
	cvt.u16.u32 	%rs18934, %r30329;
	ld.local.v2.u8 	{%rs18935, %rs18936}, [%rd176+48];
	ld.local.u32 	%r32580, [%rd176+52];
	ld.local.f64 	%fd468, [%rd176+56];
$L__BB3_130:
	st.local.u64 	[%rd190], %rd231;
	cvt.u32.u16 	%r30330, %rs18894;
	cvt.u32.u16 	%r30331, %rs18893;
	prmt.b32 	%r30332, %r30331, %r30330, 0x3340U;
	cvt.u32.u16 	%r30333, %rs18892;
	cvt.u32.u16 	%r30334, %rs18891;
	prmt.b32 	%r30335, %r30334, %r30333, 0x3340U;
	prmt.b32 	%r30336, %r30335, %r30332, 0x5410U;
	cvt.u32.u16 	%r30337, %rs18890;
	cvt.u32.u16 	%r30338, %rs18889;
	prmt.b32 	%r30339, %r30338, %r30337, 0x3340U;
	cvt.u32.u16 	%r30340, %rs18888;
	cvt.u32.u16 	%r30341, %rs18887;
	prmt.b32 	%r30342, %r30341, %r30340, 0x3340U;
	prmt.b32 	%r30343, %r30342, %r30339, 0x5410U;
	st.local.v2.b32 	[%rd190+8], {%r30343, %r30336};
	cvt.u32.u16 	%r30344, %rs18902;
	cvt.u32.u16 	%r30345, %rs18901;
	prmt.b32 	%r30346, %r30345, %r30344, 0x3340U;
	cvt.u32.u16 	%r30347, %rs18900;
	cvt.u32.u16 	%r30348, %rs18899;
	prmt.b32 	%r30349, %r30348, %r30347, 0x3340U;
	prmt.b32 	%r30350, %r30349, %r30346, 0x5410U;
	cvt.u32.u16 	%r30351, %rs18898;
	cvt.u32.u16 	%r30352, %rs18897;
	prmt.b32 	%r30353, %r30352, %r30351, 0x3340U;
	cvt.u32.u16 	%r30354, %rs18896;
	cvt.u32.u16 	%r30355, %rs18895;
	prmt.b32 	%r30356, %r30355, %r30354, 0x3340U;
	prmt.b32 	%r30357, %r30356, %r30353, 0x5410U;
	st.local.v2.b32 	[%rd190+16], {%r30357, %r30350};
	cvt.u32.u16 	%r30358, %rs18910;
	cvt.u32.u16 	%r30359, %rs18909;
	prmt.b32 	%r30360, %r30359, %r30358, 0x3340U;
	cvt.u32.u16 	%r30361, %rs18908;
	cvt.u32.u16 	%r30362, %rs18907;
	prmt.b32 	%r30363, %r30362, %r30361, 0x3340U;
	prmt.b32 	%r30364, %r30363, %r30360, 0x5410U;
	cvt.u32.u16 	%r30365, %rs18906;
	cvt.u32.u16 	%r30366, %rs18905;
	prmt.b32 	%r30367, %r30366, %r30365, 0x3340U;
	cvt.u32.u16 	%r30368, %rs18904;
	cvt.u32.u16 	%r30369, %rs18903;
	prmt.b32 	%r30370, %r30369, %r30368, 0x3340U;
	prmt.b32 	%r30371, %r30370, %r30367, 0x5410U;
	st.local.v2.b32 	[%rd190+24], {%r30371, %r30364};
	cvt.u32.u16 	%r30372, %rs18918;
	cvt.u32.u16 	%r30373, %rs18917;
	prmt.b32 	%r30374, %r30373, %r30372, 0x3340U;
	cvt.u32.u16 	%r30375, %rs18916;
	cvt.u32.u16 	%r30376, %rs18915;
	prmt.b32 	%r30377, %r30376, %r30375, 0x3340U;
	prmt.b32 	%r30378, %r30377, %r30374, 0x5410U;
	cvt.u32.u16 	%r30379, %rs18914;
	cvt.u32.u16 	%r30380, %rs18913;
	prmt.b32 	%r30381, %r30380, %r30379, 0x3340U;
	cvt.u32.u16 	%r30382, %rs18912;
	cvt.u32.u16 	%r30383, %rs18911;
	prmt.b32 	%r30384, %r30383, %r30382, 0x3340U;
	prmt.b32 	%r30385, %r30384, %r30381, 0x5410U;
	st.local.v2.b32 	[%rd190+32], {%r30385, %r30378};
	cvt.u32.u16 	%r30386, %rs18926;
	cvt.u32.u16 	%r30387, %rs18925;
	prmt.b32 	%r30388, %r30387, %r30386, 0x3340U;
	cvt.u32.u16 	%r30389, %rs18924;
	cvt.u32.u16 	%r30390, %rs18923;
	prmt.b32 	%r30391, %r30390, %r30389, 0x3340U;
	prmt.b32 	%r30392, %r30391, %r30388, 0x5410U;
	cvt.u32.u16 	%r30393, %rs18922;
	cvt.u32.u16 	%r30394, %rs18921;
	prmt.b32 	%r30395, %r30394, %r30393, 0x3340U;
	cvt.u32.u16 	%r30396, %rs18920;
	cvt.u32.u16 	%r30397, %rs18919;
	prmt.b32 	%r30398, %r30397, %r30396, 0x3340U;
	prmt.b32 	%r30399, %r30398, %r30395, 0x5410U;
	st.local.v2.b32 	[%rd190+40], {%r30399, %r30392};
	cvt.u32.u16 	%r30400, %rs18934;
	cvt.u32.u16 	%r30401, %rs18933;
	prmt.b32 	%r30402, %r30401, %r30400, 0x3340U;
	cvt.u32.u16 	%r30403, %rs18932;
	cvt.u32.u16 	%r30404, %rs18931;
	prmt.b32 	%r30405, %r30404, %r30403, 0x3340U;
	prmt.b32 	%r30406, %r30405, %r30402, 0x5410U;
	cvt.u32.u16 	%r30407, %rs18930;
	cvt.u32.u16 	%r30408, %rs18929;
	prmt.b32 	%r30409, %r30408, %r30407, 0x3340U;
	cvt.u32.u16 	%r30410, %rs18928;
	cvt.u32.u16 	%r30411, %rs18927;
	prmt.b32 	%r30412, %r30411, %r30410, 0x3340U;
	prmt.b32 	%r30413, %r30412, %r30409, 0x5410U;
	st.local.v2.b32 	[%rd190+48], {%r30413, %r30406};
	st.local.v2.u8 	[%rd190+56], {%rs18935, %rs18936};
	st.local.u32 	[%rd190+60], %r32580;
	st.local.f64 	[%rd190+64], %fd468;
	mov.u32 	%r30414, %tid.x;
	shr.u32 	%r30415, %r30414, 5;
	setp.ne.s32 	%p764, %r30415, 4;
	@%p764 bra 	$L__BB3_132;
	mov.f64 	%fd465, %fd468;
	mov.u32 	%r32565, %r32580;
	mov.u16 	%rs18737, %rs18936;
	mov.u16 	%rs18738, %rs18935;
	mov.u16 	%rs18739, %rs18934;
	mov.u16 	%rs18740, %rs18933;
	mov.u16 	%rs18741, %rs18932;
	mov.u16 	%rs18742, %rs18931;
	mov.u16 	%rs18743, %rs18930;
	mov.u16 	%rs18744, %rs18929;
	mov.u16 	%rs18745, %rs18928;
	mov.u16 	%rs18746, %rs18927;
	mov.u16 	%rs18747, %rs18926;
	mov.u16 	%rs18748, %rs18925;
	mov.u16 	%rs18749, %rs18924;
	mov.u16 	%rs18750, %rs18923;
	mov.u16 	%rs18751, %rs18922;
	mov.u16 	%rs18752, %rs18921;
	mov.u16 	%rs18753, %rs18920;
	mov.u16 	%rs18754, %rs18919;
	mov.u16 	%rs18755, %rs18918;
	mov.u16 	%rs18756, %rs18917;
	mov.u16 	%rs18757, %rs18916;
	mov.u16 	%rs18758, %rs18915;
	mov.u16 	%rs18759, %rs18914;
	mov.u16 	%rs18760, %rs18913;
	mov.u16 	%rs18761, %rs18912;
	mov.u16 	%rs18762, %rs18911;
	mov.u16 	%rs18763, %rs18910;
	mov.u16 	%rs18764, %rs18909;
	mov.u16 	%rs18765, %rs18908;
	mov.u16 	%rs18766, %rs18907;
	mov.u16 	%rs18767, %rs18906;
	mov.u16 	%rs18768, %rs18905;
	mov.u16 	%rs18769, %rs18904;
	mov.u16 	%rs18770, %rs18903;
	mov.u16 	%rs18771, %rs18902;
	mov.u16 	%rs18772, %rs18901;
	mov.u16 	%rs18773, %rs18900;
	mov.u16 	%rs18774, %rs18899;
	mov.u16 	%rs18775, %rs18898;
	mov.u16 	%rs18776, %rs18897;
	mov.u16 	%rs18777, %rs18896;
	mov.u16 	%rs18778, %rs18895;
	mov.u16 	%rs18779, %rs18894;
	mov.u16 	%rs18780, %rs18893;
	mov.u16 	%rs18781, %rs18892;
	mov.u16 	%rs18782, %rs18891;
	mov.u16 	%rs18783, %rs18890;
	mov.u16 	%rs18784, %rs18889;
	mov.u16 	%rs18785, %rs18888;
	mov.u16 	%rs18786, %rs18887;
	mov.u64 	%rd3931, %rd231;
$L__BB3_132:
	ld.shared.u64 	%rd3740, [_ZN6thrust24THRUST_300001_SM_1000_NS8cuda_cub4core6detail5shmemE+288];
	ld.shared.v2.b32 	{%r30416, %r30417}, [_ZN6thrust24THRUST_300001_SM_1000_NS8cuda_cub4core6detail5shmemE+296];
	bfe.u32 	%r30418, %r30416, 0, 8;
	cvt.u16.u32 	%rs18987, %r30418;
	bfe.u32 	%r30419, %r30416, 8, 8;
	cvt.u16.u32 	%rs18988, %r30419;
	bfe.u32 	%r30420, %r30416, 16, 8;
	cvt.u16.u32 	%rs18989, %r30420;
	bfe.u32 	%r30421, %r30416, 24, 8;
	cvt.u16.u32 	%rs18990, %r30421;
	bfe.u32 	%r30422, %r30417, 0, 8;
	cvt.u16.u32 	%rs18991, %r30422;
	bfe.u32 	%r30423, %r30417, 8, 8;
	cvt.u16.u32 	%rs18992, %r30423;
	bfe.u32 	%r30424, %r30417, 16, 8;
	cvt.u16.u32 	%rs18993, %r30424;
	bfe.u32 	%r30425, %r30417, 24, 8;
	cvt.u16.u32 	%rs18994, %r30425;
	ld.shared.v4.b32 	{%r30426, %r30427, %r30428, %r30429}, [_ZN6thrust24THRUST_300001_SM_1000_NS8cuda_cub4core6detail5shmemE+304];
	bfe.u32 	%r30430, %r30426, 0, 8;
	cvt.u16.u32 	%rs18995, %r30430;
	bfe.u32 	%r30431, %r30426, 8, 8;
	cvt.u16.u32 	%rs18996, %r30431;
	bfe.u32 	%r30432, %r30426, 16, 8;
	cvt.u16.u32 	%rs18997, %r30432;
	bfe.u32 	%r30433, %r30426, 24, 8;
	cvt.u16.u32 	%rs18998, %r30433;
	bfe.u32 	%r30434, %r30427, 0, 8;
	cvt.u16.u32 	%rs18999, %r30434;
	bfe.u32 	%r30435, %r30427, 8, 8;
	cvt.u16.u32 	%rs19000, %r30435;
	bfe.u32 	%r30436, %r30427, 16, 8;
	cvt.u16.u32 	%rs19001, %r30436;
	bfe.u32 	%r30437, %r30427, 24, 8;
	cvt.u16.u32 	%rs19002, %r30437;
	bfe.u32 	%r30438, %r30428, 0, 8;
	cvt.u16.u32 	%rs19003, %r30438;
	bfe.u32 	%r30439, %r30428, 8, 8;
	cvt.u16.u32 	%rs19004, %r30439;
	bfe.u32 	%r30440, %r30428, 16, 8;
	cvt.u16.u32 	%rs19005, %r30440;
	bfe.u32 	%r30441, %r30428, 24, 8;
	cvt.u16.u32 	%rs19006, %r30441;
	bfe.u32 	%r30442, %r30429, 0, 8;
	cvt.u16.u32 	%rs19007, %r30442;
	bfe.u32 	%r30443, %r30429, 8, 8;
	cvt.u16.u32 	%rs19008, %r30443;
	bfe.u32 	%r30444, %r30429, 16, 8;
	cvt.u16.u32 	%rs19009, %r30444;
	bfe.u32 	%r30445, %r30429, 24, 8;
	cvt.u16.u32 	%rs19010, %r30445;
	ld.shared.v4.b32 	{%r30446, %r30447, %r30448, %r30449}, [_ZN6thrust24THRUST_300001_SM_1000_NS8cuda_cub4core6detail5shmemE+320];
	bfe.u32 	%r30450, %r30446, 0, 8;
	cvt.u16.u32 	%rs19011, %r30450;
	bfe.u32 	%r30451, %r30446, 8, 8;
	cvt.u16.u32 	%rs19012, %r30451;
	bfe.u32 	%r30452, %r30446, 16, 8;
	cvt.u16.u32 	%rs19013, %r30452;
	bfe.u32 	%r30453, %r30446, 24, 8;
	cvt.u16.u32 	%rs19014, %r30453;
	bfe.u32 	%r30454, %r30447, 0, 8;
	cvt.u16.u32 	%rs19015, %r30454;
	bfe.u32 	%r30455, %r30447, 8, 8;
	cvt.u16.u32 	%rs19016, %r30455;
	bfe.u32 	%r30456, %r30447, 16, 8;
	cvt.u16.u32 	%rs19017, %r30456;
	bfe.u32 	%r30457, %r30447, 24, 8;
	cvt.u16.u32 	%rs19018, %r30457;
	bfe.u32 	%r30458, %r30448, 0, 8;
	cvt.u16.u32 	%rs19019, %r30458;
	bfe.u32 	%r30459, %r30448, 8, 8;
	cvt.u16.u32 	%rs19020, %r30459;
	bfe.u32 	%r30460, %r30448, 16, 8;
	cvt.u16.u32 	%rs19021, %r30460;
	bfe.u32 	%r30461, %r30448, 24, 8;
	cvt.u16.u32 	%rs19022, %r30461;
	bfe.u32 	%r30462, %r30449, 0, 8;
	cvt.u16.u32 	%rs19023, %r30462;
	bfe.u32 	%r30463, %r30449, 8, 8;
	cvt.u16.u32 	%rs19024, %r30463;
	bfe.u32 	%r30464, %r30449, 16, 8;
	cvt.u16.u32 	%rs19025, %r30464;
	bfe.u32 	%r30465, %r30449, 24, 8;
	cvt.u16.u32 	%rs19026, %r30465;
	ld.shared.v4.b32 	{%r30466, %r30467, %r30468, %r30469}, [_ZN6thrust24THRUST_300001_SM_1000_NS8cuda_cub4core6detail5shmemE+336];
	bfe.u32 	%r30470, %r30466, 0, 8;
	cvt.u16.u32 	%rs19027, %r30470;
	bfe.u32 	%r30471, %r30466, 8, 8;
	cvt.u16.u32 	%rs19028, %r30471;
	bfe.u32 	%r30472, %r30466, 16, 8;
	cvt.u16.u32 	%rs19029, %r30472;
	bfe.u32 	%r30473, %r30466, 24, 8;
	cvt.u16.u32 	%rs19030, %r30473;
	bfe.u32 	%r30474, %r30467, 0, 8;
	cvt.u16.u32 	%rs19031, %r30474;
	bfe.u32 	%r30475, %r30467, 8, 8;
	cvt.u16.u32 	%rs19032, %r30475;
	bfe.u32 	%r30476, %r30467, 16, 8;
	cvt.u16.u32 	%rs19033, %r30476;
	bfe.u32 	%r30477, %r30467, 24, 8;
	cvt.u16.u32 	%rs19034, %r30477;
	bfe.u32 	%r30478, %r30468, 0, 8;
	cvt.u16.u32 	%rs19035, %r30478;
	mov.b64 	%rd3741, {%r30468, %r30469};
	shr.u64 	%rd3742, %rd3741, 8;
	cvt.u16.u64 	%rs19036, %rd3742;
	{ .reg .b32 tmp; mov.b64 {tmp, %r32588}, %rd3741; }
	ld.shared.f64 	%fd470, [_ZN6thrust24THRUST_300001_SM_1000_NS8cuda_cub4core6detail5shmemE+352];
	st.local.u64 	[%rd175], %rd3740;
	add.s64 	%rd233, %rd175, 8;
	st.local.v2.b32 	[%rd175+8], {%r30416, %r30417};
	st.local.v2.b32 	[%rd175+16], {%r30426, %r30427};
	st.local.v2.b32 	[%rd175+24], {%r30428, %r30429};
	st.local.v2.b32 	[%rd175+32], {%r30446, %r30447};
	st.local.v2.b32 	[%rd175+40], {%r30448, %r30449};
	st.local.v2.b32 	[%rd175+48], {%r30466, %r30467};
	st.local.v2.u8 	[%rd175+56], {%rs19035, %rs19036};
	st.local.u32 	[%rd175+60], %r32588;
	st.local.f64 	[%rd175+64], %fd470;
	add.s64 	%rd234, %rd3740, %rd231;
	setp.ne.s64 	%p765, %rd3740, 0;
	@%p765 bra 	$L__BB3_144;
	mov.b16 	%rs17978, 0;
	st.local.u8 	[%rd174], %rs17978;
	add.s32 	%r30480, %r32588, %r32580;
	st.local.u32 	[%rd174+52], %r30480;
	add.f64 	%fd444, %fd468, %fd470;
	st.local.f64 	[%rd174+56], %fd444;
	mov.b32 	%r32582, 0;
$L__BB3_134:
	mov.u32 	%r194, %r32582;
	cvt.u64.u32 	%rd3743, %r194;
	add.s64 	%rd3744, %rd174, %rd3743;
	ld.local.u8 	%rs17979, [%rd3744];
	setp.ne.s16 	%p766, %rs17979, 0;
	add.s32 	%r32582, %r194, 1;
	@%p766 bra 	$L__BB3_134;
	and.b16  	%rs17980, %rs18887, 255;
	setp.eq.s16 	%p767, %rs17980, 0;
	mov.u32 	%r32584, %r194;
	@%p767 bra 	$L__BB3_138;
	mov.b32 	%r32583, 0;
$L__BB3_137:
	add.s32 	%r30482, %r32583, %r194;
	cvt.u64.u32 	%rd3745, %r30482;
	add.s64 	%rd3746, %rd190, %rd3745;
	ld.local.u8 	%rs17981, [%rd3746+8];
	add.s64 	%rd3747, %rd174, %rd3745;
	st.local.u8 	[%rd3747], %rs17981;
	add.s32 	%r197, %r32583, 1;
	add.s32 	%r32584, %r197, %r194;
	cvt.u64.u32 	%rd3748, %r32583;
	add.s64 	%rd3749, %rd190, %rd3748;
	ld.local.u8 	%rs17982, [%rd3749+9];
	setp.ne.s16 	%p768, %rs17982, 0;
	mov.u32 	%r32583, %r197;
	@%p768 bra 	$L__BB3_137;
$L__BB3_138:
	cvt.u64.u32 	%rd3750, %r32584;
	add.s64 	%rd3751, %rd174, %rd3750;
	mov.b16 	%rs17983, 0;
	st.local.u8 	[%rd3751+1], %rs17983;
	mov.b32 	%r32585, 0;
$L__BB3_139:
	mov.u32 	%r200, %r32585;
	cvt.u64.u32 	%rd3752, %r200;
	add.s64 	%rd3753, %rd174, %rd3752;
	ld.local.u8 	%rs17984, [%rd3753];
	setp.ne.s16 	%p769, %rs17984, 0;
	add.s32 	%r32585, %r200, 1;
	@%p769 bra 	$L__BB3_139;
	and.b16  	%rs17985, %rs18987, 255;
	setp.eq.s16 	%p770, %rs17985, 0;
	mov.u32 	%r32587, %r200;
	@%p770 bra 	$L__BB3_143;
	mov.b32 	%r32586, 0;
$L__BB3_142:
	add.s32 	%r30485, %r32586, %r200;
	cvt.u64.u32 	%rd3754, %r30485;
	add.s64 	%rd3755, %rd175, %rd3754;
	ld.local.u8 	%rs17986, [%rd3755+8];
	add.s64 	%rd3756, %rd174, %rd3754;
	st.local.u8 	[%rd3756], %rs17986;
	add.s32 	%r203, %r32586, 1;
	add.s32 	%r32587, %r203, %r200;
	cvt.u64.u32 	%rd3757, %r32586;
	add.s64 	%rd3758, %rd233, %rd3757;
	ld.local.u8 	%rs17987, [%rd3758+1];
	setp.ne.s16 	%p771, %rs17987, 0;
	mov.u32 	%r32586, %r203;
	@%p771 bra 	$L__BB3_142;
$L__BB3_143:
	cvt.u64.u32 	%rd3759, %r32587;
	add.s64 	%rd3760, %rd174, %rd3759;
	mov.b16 	%rs17988, 0;
	st.local.u8 	[%rd3760+1], %rs17988;
	ld.local.v2.b32 	{%r30486, %r30487}, [%rd174];
	bfe.u32 	%r30488, %r30486, 0, 8;
	cvt.u16.u32 	%rs18987, %r30488;
	bfe.u32 	%r30489, %r30486, 8, 8;
	cvt.u16.u32 	%rs18988, %r30489;
	bfe.u32 	%r30490, %r30486, 16, 8;
	cvt.u16.u32 	%rs18989, %r30490;
	bfe.u32 	%r30491, %r30486, 24, 8;
	cvt.u16.u32 	%rs18990, %r30491;
	bfe.u32 	%r30492, %r30487, 0, 8;
	cvt.u16.u32 	%rs18991, %r30492;
	bfe.u32 	%r30493, %r30487, 8, 8;
	cvt.u16.u32 	%rs18992, %r30493;
	bfe.u32 	%r30494, %r30487, 16, 8;
	cvt.u16.u32 	%rs18993, %r30494;
	bfe.u32 	%r30495, %r30487, 24, 8;
	cvt.u16.u32 	%rs18994, %r30495;
	ld.local.v2.b32 	{%r30496, %r30497}, [%rd174+8];
	bfe.u32 	%r30498, %r30496, 0, 8;
	cvt.u16.u32 	%rs18995, %r30498;
	bfe.u32 	%r30499, %r30496, 8, 8;
	cvt.u16.u32 	%rs18996, %r30499;
	bfe.u32 	%r30500, %r30496, 16, 8;
	cvt.u16.u32 	%rs18997, %r30500;
	bfe.u32 	%r30501, %r30496, 24, 8;
	cvt.u16.u32 	%rs18998, %r30501;
	bfe.u32 	%r30502, %r30497, 0, 8;
	cvt.u16.u32 	%rs18999, %r30502;
	bfe.u32 	%r30503, %r30497, 8, 8;
	cvt.u16.u32 	%rs19000, %r30503;
	bfe.u32 	%r30504, %r30497, 16, 8;
	cvt.u16.u32 	%rs19001, %r30504;
	bfe.u32 	%r30505, %r30497, 24, 8;
	cvt.u16.u32 	%rs19002, %r30505;
	ld.local.v2.b32 	{%r30506, %r30507}, [%rd174+16];
	bfe.u32 	%r30508, %r30506, 0, 8;
	cvt.u16.u32 	%rs19003, %r30508;
	bfe.u32 	%r30509, %r30506, 8, 8;
	cvt.u16.u32 	%rs19004, %r30509;
	bfe.u32 	%r30510, %r30506, 16, 8;
	cvt.u16.u32 	%rs19005, %r30510;
	bfe.u32 	%r30511, %r30506, 24, 8;
	cvt.u16.u32 	%rs19006, %r30511;
	bfe.u32 	%r30512, %r30507, 0, 8;
	cvt.u16.u32 	%rs19007, %r30512;
	bfe.u32 	%r30513, %r30507, 8, 8;
	cvt.u16.u32 	%rs19008, %r30513;
	bfe.u32 	%r30514, %r30507, 16, 8;
	cvt.u16.u32 	%rs19009, %r30514;
	bfe.u32 	%r30515, %r30507, 24, 8;
	cvt.u16.u32 	%rs19010, %r30515;
	ld.local.v2.b32 	{%r30516, %r30517}, [%rd174+24];
	bfe.u32 	%r30518, %r30516, 0, 8;
	cvt.u16.u32 	%rs19011, %r30518;
	bfe.u32 	%r30519, %r30516, 8, 8;
	cvt.u16.u32 	%rs19012, %r30519;
	bfe.u32 	%r30520, %r30516, 16, 8;
	cvt.u16.u32 	%rs19013, %r30520;
	bfe.u32 	%r30521, %r30516, 24, 8;
	cvt.u16.u32 	%rs19014, %r30521;
	bfe.u32 	%r30522, %r30517, 0, 8;
	cvt.u16.u32 	%rs19015, %r30522;
	bfe.u32 	%r30523, %r30517, 8, 8;
	cvt.u16.u32 	%rs19016, %r30523;
	bfe.u32 	%r30524, %r30517, 16, 8;
	cvt.u16.u32 	%rs19017, %r30524;
	bfe.u32 	%r30525, %r30517, 24, 8;
	cvt.u16.u32 	%rs19018, %r30525;
	ld.local.v2.b32 	{%r30526, %r30527}, [%rd174+32];
	bfe.u32 	%r30528, %r30526, 0, 8;
	cvt.u16.u32 	%rs19019, %r30528;
	bfe.u32 	%r30529, %r30526, 8, 8;
	cvt.u16.u32 	%rs19020, %r30529;
	bfe.u32 	%r30530, %r30526, 16, 8;
	cvt.u16.u32 	%rs19021, %r30530;
	bfe.u32 	%r30531, %r30526, 24, 8;
	cvt.u16.u32 	%rs19022, %r30531;
	bfe.u32 	%r30532, %r30527, 0, 8;
	cvt.u16.u32 	%rs19023, %r30532;
	bfe.u32 	%r30533, %r30527, 8, 8;
	cvt.u16.u32 	%rs19024, %r30533;
	bfe.u32 	%r30534, %r30527, 16, 8;
	cvt.u16.u32 	%rs19025, %r30534;
	bfe.u32 	%r30535, %r30527, 24, 8;
	cvt.u16.u32 	%rs19026, %r30535;
	ld.local.v2.b32 	{%r30536, %r30537}, [%rd174+40];
	bfe.u32 	%r30538, %r30536, 0, 8;
	cvt.u16.u32 	%rs19027, %r30538;
	bfe.u32 	%r30539, %r30536, 8, 8;
	cvt.u16.u32 	%rs19028, %r30539;
	bfe.u32 	%r30540, %r30536, 16, 8;
	cvt.u16.u32 	%rs19029, %r30540;
	bfe.u32 	%r30541, %r30536, 24, 8;
	cvt.u16.u32 	%rs19030, %r30541;
	bfe.u32 	%r30542, %r30537, 0, 8;
	cvt.u16.u32 	%rs19031, %r30542;
	bfe.u32 	%r30543, %r30537, 8, 8;
	cvt.u16.u32 	%rs19032, %r30543;
	bfe.u32 	%r30544, %r30537, 16, 8;
	cvt.u16.u32 	%rs19033, %r30544;
	bfe.u32 	%r30545, %r30537, 24, 8;
	cvt.u16.u32 	%rs19034, %r30545;
	ld.local.v2.u8 	{%rs19035, %rs19036}, [%rd174+48];
	ld.local.u32 	%r32588, [%rd174+52];
	ld.local.f64 	%fd470, [%rd174+56];
$L__BB3_144:
	st.local.u64 	[%rd190], %rd234;
	cvt.u32.u16 	%r30546, %rs18994;
	cvt.u32.u16 	%r30547, %rs18993;
	prmt.b32 	%r30548, %r30547, %r30546, 0x3340U;
	cvt.u32.u16 	%r30549, %rs18992;
	cvt.u32.u16 	%r30550, %rs18991;
	prmt.b32 	%r30551, %r30550, %r30549, 0x3340U;
	prmt.b32 	%r30552, %r30551, %r30548, 0x5410U;
	cvt.u32.u16 	%r30553, %rs18990;
	cvt.u32.u16 	%r30554, %rs18989;
	prmt.b32 	%r30555, %r30554, %r30553, 0x3340U;
	cvt.u32.u16 	%r30556, %rs18988;
	cvt.u32.u16 	%r30557, %rs18987;
	prmt.b32 	%r30558, %r30557, %r30556, 0x3340U;
	prmt.b32 	%r30559, %r30558, %r30555, 0x5410U;
	st.local.v2.b32 	[%rd190+8], {%r30559, %r30552};
	cvt.u32.u16 	%r30560, %rs19002;
	cvt.u32.u16 	%r30561, %rs19001;
	prmt.b32 	%r30562, %r30561, %r30560, 0x3340U;
	cvt.u32.u16 	%r30563, %rs19000;
	cvt.u32.u16 	%r30564, %rs18999;
	prmt.b32 	%r30565, %r30564, %r30563, 0x3340U;
	prmt.b32 	%r30566, %r30565, %r30562, 0x5410U;
	cvt.u32.u16 	%r30567, %rs18998;
	cvt.u32.u16 	%r30568, %rs18997;
	prmt.b32 	%r30569, %r30568, %r30567, 0x3340U;
	cvt.u32.u16 	%r30570, %rs18996;
	cvt.u32.u16 	%r30571, %rs18995;
	prmt.b32 	%r30572, %r30571, %r30570, 0x3340U;
	prmt.b32 	%r30573, %r30572, %r30569, 0x5410U;
	st.local.v2.b32 	[%rd190+16], {%r30573, %r30566};
	cvt.u32.u16 	%r30574, %rs19010;
	cvt.u32.u16 	%r30575, %rs19009;
	prmt.b32 	%r30576, %r30575, %r30574, 0x3340U;
	cvt.u32.u16 	%r30577, %rs19008;
	cvt.u32.u16 	%r30578, %rs19007;
	prmt.b32 	%r30579, %r30578, %r30577, 0x3340U;
	prmt.b32 	%r30580, %r30579, %r30576, 0x5410U;
	cvt.u32.u16 	%r30581, %rs19006;
	cvt.u32.u16 	%r30582, %rs19005;
	prmt.b32 	%r30583, %r30582, %r30581, 0x3340U;
	cvt.u32.u16 	%r30584, %rs19004;
	cvt.u32.u16 	%r30585, %rs19003;
	prmt.b32 	%r30586, %r30585, %r30584, 0x3340U;
	prmt.b32 	%r30587, %r30586, %r30583, 0x5410U;
	st.local.v2.b32 	[%rd190+24], {%r30587, %r30580};
	cvt.u32.u16 	%r30588, %rs19018;
	cvt.u32.u16 	%r30589, %rs19017;
	prmt.b32 	%r30590, %r30589, %r30588, 0x3340U;
	cvt.u32.u16 	%r30591, %rs19016;
	cvt.u32.u16 	%r30592, %rs19015;
	prmt.b32 	%r30593, %r30592, %r30591, 0x3340U;
	prmt.b32 	%r30594, %r30593, %r30590, 0x5410U;
	cvt.u32.u16 	%r30595, %rs19014;
	cvt.u32.u16 	%r30596, %rs19013;
	prmt.b32 	%r30597, %r30596, %r30595, 0x3340U;
	cvt.u32.u16 	%r30598, %rs19012;
	cvt.u32.u16 	%r30599, %rs19011;
	prmt.b32 	%r30600, %r30599, %r30598, 0x3340U;
	prmt.b32 	%r30601, %r30600, %r30597, 0x5410U;
	st.local.v2.b32 	[%rd190+32], {%r30601, %r30594};
	cvt.u32.u16 	%r30602, %rs19026;
	cvt.u32.u16 	%r30603, %rs19025;
	prmt.b32 	%r30604, %r30603, %r30602, 0x3340U;
	cvt.u32.u16 	%r30605, %rs19024;
	cvt.u32.u16 	%r30606, %rs19023;
	prmt.b32 	%r30607, %r30606, %r30605, 0x3340U;
	prmt.b32 	%r30608, %r30607, %r30604, 0x5410U;
	cvt.u32.u16 	%r30609, %rs19022;
	cvt.u32.u16 	%r30610, %rs19021;
	prmt.b32 	%r30611, %r30610, %r30609, 0x3340U;
	cvt.u32.u16 	%r30612, %rs19020;
	cvt.u32.u16 	%r30613, %rs19019;
	prmt.b32 	%r30614, %r30613, %r30612, 0x3340U;
	prmt.b32 	%r30615, %r30614, %r30611, 0x5410U;
	st.local.v2.b32 	[%rd190+40], {%r30615, %r30608};
	cvt.u32.u16 	%r30616, %rs19034;
	cvt.u32.u16 	%r30617, %rs19033;
	prmt.b32 	%r30618, %r30617, %r30616, 0x3340U;
	cvt.u32.u16 	%r30619, %rs19032;
	cvt.u32.u16 	%r30620, %rs19031;
	prmt.b32 	%r30621, %r30620, %r30619, 0x3340U;
	prmt.b32 	%r30622, %r30621, %r30618, 0x5410U;
	cvt.u32.u16 	%r30623, %rs19030;
	cvt.u32.u16 	%r30624, %rs19029;
	prmt.b32 	%r30625, %r30624, %r30623, 0x3340U;
	cvt.u32.u16 	%r30626, %rs19028;
	cvt.u32.u16 	%r30627, %rs19027;
	prmt.b32 	%r30628, %r30627, %r30626, 0x3340U;
	prmt.b32 	%r30629, %r30628, %r30625, 0x5410U;
	st.local.v2.b32 	[%rd190+48], {%r30629, %r30622};
	st.local.v2.u8 	[%rd190+56], {%rs19035, %rs19036};
	st.local.u32 	[%rd190+60], %r32588;
	st.local.f64 	[%rd190+64], %fd470;
	mov.u32 	%r30630, %tid.x;
	shr.u32 	%r30631, %r30630, 5;
	setp.ne.s32 	%p772, %r30631, 5;
	@%p772 bra 	$L__BB3_146;
	mov.f64 	%fd465, %fd470;
	mov.u32 	%r32565, %r32588;
	mov.u16 	%rs18737, %rs19036;
	mov.u16 	%rs18738, %rs19035;
	mov.u16 	%rs18739, %rs19034;
	mov.u16 	%rs18740, %rs19033;
	mov.u16 	%rs18741, %rs19032;
	mov.u16 	%rs18742, %rs19031;
	mov.u16 	%rs18743, %rs19030;
	mov.u16 	%rs18744, %rs19029;
	mov.u16 	%rs18745, %rs19028;
	mov.u16 	%rs18746, %rs19027;
	mov.u16 	%rs18747, %rs19026;
	mov.u16 	%rs18748, %rs19025;
	mov.u16 	%rs18749, %rs19024;
	mov.u16 	%rs18750, %rs19023;
	mov.u16 	%rs18751, %rs19022;
	mov.u16 	%rs18752, %rs19021;
	mov.u16 	%rs18753, %rs19020;
	mov.u16 	%rs18754, %rs19019;
	mov.u16 	%rs18755, %rs19018;
	mov.u16 	%rs18756, %rs19017;
	mov.u16 	%rs18757, %rs19016;
	mov.u16 	%rs18758, %rs19015;
	mov.u16 	%rs18759, %rs19014;
	mov.u16 	%rs18760, %rs19013;
	mov.u16 	%rs18761, %rs19012;
	mov.u16 	%rs18762, %rs19011;
	mov.u16 	%rs18763, %rs19010;
	mov.u16 	%rs18764, %rs19009;
	mov.u16 	%rs18765, %rs19008;
	mov.u16 	%rs18766, %rs19007;
	mov.u16 	%rs18767, %rs19006;
	mov.u16 	%rs18768, %rs19005;
	mov.u16 	%rs18769, %rs19004;
	mov.u16 	%rs18770, %rs19003;
	mov.u16 	%rs18771, %rs19002;
	mov.u16 	%rs18772, %rs19001;
	mov.u16 	%rs18773, %rs19000;
	mov.u16 	%rs18774, %rs18999;
	mov.u16 	%rs18775, %rs18998;
	mov.u16 	%rs18776, %rs18997;
	mov.u16 	%rs18777, %rs18996;
	mov.u16 	%rs18778, %rs18995;
	mov.u16 	%rs18779, %rs18994;
	mov.u16 	%rs18780, %rs18993;
	mov.u16 	%rs18781, %rs18992;
	mov.u16 	%rs18782, %rs18991;
	mov.u16 	%rs18783, %rs18990;
	mov.u16 	%rs18784, %rs18989;
	mov.u16 	%rs18785, %rs18988;
	mov.u16 	%rs18786, %rs18987;
	mov.u64 	%rd3931, %rd234;
$L__BB3_146:
	ld.shared.u64 	%rd3761, [_ZN6thrust24THRUST_300001_SM_1000_NS8cuda_cub4core6detail5shmemE+360];
	ld.shared.v4.b32 	{%r30632, %r30633, %r30634, %r30635}, [_ZN6thrust24THRUST_300001_SM_1000_NS8cuda_cub4core6detail5shmemE+368];
	bfe.u32 	%r30636, %r30632, 0, 8;
	cvt.u16.u32 	%rs19087, %r30636;
	bfe.u32 	%r30637, %r30632, 8, 8;
	cvt.u16.u32 	%rs19088, %r30637;
	bfe.u32 	%r30638, %r30632, 16, 8;
	cvt.u16.u32 	%rs19089, %r30638;
	bfe.u32 	%r30639, %r30632, 24, 8;
	cvt.u16.u32 	%rs19090, %r30639;
	bfe.u32 	%r30640, %r30633, 0, 8;
	cvt.u16.u32 	%rs19091, %r30640;
	bfe.u32 	%r30641, %r30633, 8, 8;
	cvt.u16.u32 	%rs19092, %r30641;
	bfe.u32 	%r30642, %r30633, 16, 8;
	cvt.u16.u32 	%rs19093, %r30642;
	bfe.u32 	%r30643, %r30633, 24, 8;
	cvt.u16.u32 	%rs19094, %r30643;
	bfe.u32 	%r30644, %r30634, 0, 8;
	cvt.u16.u32 	%rs19095, %r30644;
	bfe.u32 	%r30645, %r30634, 8, 8;
	cvt.u16.u32 	%rs19096, %r30645;
	bfe.u32 	%r30646, %r30634, 16, 8;
	cvt.u16.u32 	%rs19097, %r30646;
	bfe.u32 	%r30647, %r30634, 24, 8;
	cvt.u16.u32 	%rs19098, %r30647;
	bfe.u32 	%r30648, %r30635, 0, 8;
	cvt.u16.u32 	%rs19099, %r30648;
	bfe.u32 	%r30649, %r30635, 8, 8;
	cvt.u16.u32 	%rs19100, %r30649;
	bfe.u32 	%r30650, %r30635, 16, 8;
	cvt.u16.u32 	%rs19101, %r30650;
	bfe.u32 	%r30651, %r30635, 24, 8;
	cvt.u16.u32 	%rs19102, %r30651;
	ld.shared.v4.b32 	{%r30652, %r30653, %r30654, %r30655}, [_ZN6thrust24THRUST_300001_SM_1000_NS8cuda_cub4core6detail5shmemE+384];
	bfe.u32 	%r30656, %r30652, 0, 8;
	cvt.u16.u32 	%rs19103, %r30656;
	bfe.u32 	%r30657, %r30652, 8, 8;
	cvt.u16.u32 	%rs19104, %r30657;
	bfe.u32 	%r30658, %r30652, 16, 8;
	cvt.u16.u32 	%rs19105, %r30658;
	bfe.u32 	%r30659, %r30652, 24, 8;
	cvt.u16.u32 	%rs19106, %r30659;
	bfe.u32 	%r30660, %r30653, 0, 8;
	cvt.u16.u32 	%rs19107, %r30660;
	bfe.u32 	%r30661, %r30653, 8, 8;
	cvt.u16.u32 	%rs19108, %r30661;
	bfe.u32 	%r30662, %r30653, 16, 8;
	cvt.u16.u32 	%rs19109, %r30662;
	bfe.u32 	%r30663, %r30653, 24, 8;
	cvt.u16.u32 	%rs19110, %r30663;
	bfe.u32 	%r30664, %r30654, 0, 8;
	cvt.u16.u32 	%rs19111, %r30664;
	bfe.u32 	%r30665, %r30654, 8, 8;
	cvt.u16.u32 	%rs19112, %r30665;
	bfe.u32 	%r30666, %r30654, 16, 8;
	cvt.u16.u32 	%rs19113, %r30666;
	bfe.u32 	%r30667, %r30654, 24, 8;
	cvt.u16.u32 	%rs19114, %r30667;
	bfe.u32 	%r30668, %r30655, 0, 8;
	cvt.u16.u32 	%rs19115, %r30668;
	bfe.u32 	%r30669, %r30655, 8, 8;
	cvt.u16.u32 	%rs19116, %r30669;
	bfe.u32 	%r30670, %r30655, 16, 8;
	cvt.u16.u32 	%rs19117, %r30670;
	bfe.u32 	%r30671, %r30655, 24, 8;
	cvt.u16.u32 	%rs19118, %r30671;
	ld.shared.v4.b32 	{%r30672, %r30673, %r30674, %r30675}, [_ZN6thrust24THRUST_300001_SM_1000_NS8cuda_cub4core6detail5shmemE+400];
	bfe.u32 	%r30676, %r30672, 0, 8;
	cvt.u16.u32 	%rs19119, %r30676;
	bfe.u32 	%r30677, %r30672, 8, 8;
	cvt.u16.u32 	%rs19120, %r30677;
	bfe.u32 	%r30678, %r30672, 16, 8;
	cvt.u16.u32 	%rs19121, %r30678;
	bfe.u32 	%r30679, %r30672, 24, 8;
	cvt.u16.u32 	%rs19122, %r30679;
	bfe.u32 	%r30680, %r30673, 0, 8;
	cvt.u16.u32 	%rs19123, %r30680;
	bfe.u32 	%r30681, %r30673, 8, 8;
	cvt.u16.u32 	%rs19124, %r30681;
	bfe.u32 	%r30682, %r30673, 16, 8;
	cvt.u16.u32 	%rs19125, %r30682;
	bfe.u32 	%r30683, %r30673, 24, 8;
	cvt.u16.u32 	%rs19126, %r30683;
	bfe.u32 	%r30684, %r30674, 0, 8;
	cvt.u16.u32 	%rs19127, %r30684;
	bfe.u32 	%r30685, %r30674, 8, 8;
	cvt.u16.u32 	%rs19128, %r30685;
	bfe.u32 	%r30686, %r30674, 16, 8;
	cvt.u16.u32 	%rs19129, %r30686;
	bfe.u32 	%r30687, %r30674, 24, 8;
	cvt.u16.u32 	%rs19130, %r30687;
	bfe.u32 	%r30688, %r30675, 0, 8;
	cvt.u16.u32 	%rs19131, %r30688;
	bfe.u32 	%r30689, %r30675, 8, 8;
	cvt.u16.u32 	%rs19132, %r30689;
	bfe.u32 	%r30690, %r30675, 16, 8;
	cvt.u16.u32 	%rs19133, %r30690;
	bfe.u32 	%r30691, %r30675, 24, 8;
	cvt.u16.u32 	%rs19134, %r30691;
	ld.shared.v2.u8 	{%rs19135, %rs19136}, [_ZN6thrust24THRUST_300001_SM_1000_NS8cuda_cub4core6detail5shmemE+416];
	ld.shared.u32 	%r32596, [_ZN6thrust24THRUST_300001_SM_1000_NS8cuda_cub4core6detail5shmemE+420];
	ld.shared.f64 	%fd472, [_ZN6thrust24THRUST_300001_SM_1000_NS8cuda_cub4core6detail5shmemE+424];
	st.local.u64 	[%rd173], %rd3761;
	add.s64 	%rd236, %rd173, 8;
	st.local.v2.b32 	[%rd173+8], {%r30632, %r30633};
	st.local.v2.b32 	[%rd173+16], {%r30634, %r30635};
	st.local.v2.b32 	[%rd173+24], {%r30652, %r30653};
	st.local.v2.b32 	[%rd173+32], {%r30654, %r30655};
	st.local.v2.b32 	[%rd173+40], {%r30672, %r30673};
	st.local.v2.b32 	[%rd173+48], {%r30674, %r30675};
	st.local.v2.u8 	[%rd173+56], {%rs19135, %rs19136};
	st.local.u32 	[%rd173+60], %r32596;
	st.local.f64 	[%rd173+64], %fd472;
	add.s64 	%rd237, %rd3761, %rd234;
	setp.ne.s64 	%p773, %rd3761, 0;
	@%p773 bra 	$L__BB3_158;
	mov.b16 	%rs17989, 0;
	st.local.u8 	[%rd172], %rs17989;
	add.s32 	%r30693, %r32596, %r32588;
	st.local.u32 	[%rd172+52], %r30693;
	add.f64 	%fd445, %fd470, %fd472;
	st.local.f64 	[%rd172+56], %fd445;
	mov.b32 	%r32590, 0;
$L__BB3_148:
	mov.u32 	%r210, %r32590;
	cvt.u64.u32 	%rd3762, %r210;
	add.s64 	%rd3763, %rd172, %rd3762;
	ld.local.u8 	%rs17990, [%rd3763];
	setp.ne.s16 	%p774, %rs17990, 0;
	add.s32 	%r32590, %r210, 1;
	@%p774 bra 	$L__BB3_148;
	and.b16  	%rs17991, %rs18987, 255;
	setp.eq.s16 	%p775, %rs17991, 0;
	mov.u32 	%r32592, %r210;
	@%p775 bra 	$L__BB3_152;
	mov.b32 	%r32591, 0;
$L__BB3_151:
	add.s32 	%r30695, %r32591, %r210;
	cvt.u64.u32 	%rd3764, %r30695;
	add.s64 	%rd3765, %rd190, %rd3764;
	ld.local.u8 	%rs17992, [%rd3765+8];
	add.s64 	%rd3766, %rd172, %rd3764;
	st.local.u8 	[%rd3766], %rs17992;
	add.s32 	%r213, %r32591, 1;
	add.s32 	%r32592, %r213, %r210;
	cvt.u64.u32 	%rd3767, %r32591;
	add.s64 	%rd3768, %rd190, %rd3767;
	ld.local.u8 	%rs17993, [%rd3768+9];
	setp.ne.s16 	%p776, %rs17993, 0;
	mov.u32 	%r32591, %r213;
	@%p776 bra 	$L__BB3_151;
$L__BB3_152:
	cvt.u64.u32 	%rd3769, %r32592;
	add.s64 	%rd3770, %rd172, %rd3769;
	mov.b16 	%rs17994, 0;
	st.local.u8 	[%rd3770+1], %rs17994;
	mov.b32 	%r32593, 0;
$L__BB3_153:
	mov.u32 	%r216, %r32593;
	cvt.u64.u32 	%rd3771, %r216;
	add.s64 	%rd3772, %rd172, %rd3771;
	ld.local.u8 	%rs17995, [%rd3772];
	setp.ne.s16 	%p777, %rs17995, 0;
	add.s32 	%r32593, %r216, 1;
	@%p777 bra 	$L__BB3_153;
	and.b16  	%rs17996, %rs19087, 255;
	setp.eq.s16 	%p778, %rs17996, 0;
	mov.u32 	%r32595, %r216;
	@%p778 bra 	$L__BB3_157;
	mov.b32 	%r32594, 0;
$L__BB3_156:
	add.s32 	%r30698, %r32594, %r216;
	cvt.u64.u32 	%rd3773, %r30698;
	add.s64 	%rd3774, %rd173, %rd3773;
	ld.local.u8 	%rs17997, [%rd3774+8];
	add.s64 	%rd3775, %rd172, %rd3773;
	st.local.u8 	[%rd3775], %rs17997;
	add.s32 	%r219, %r32594, 1;
	add.s32 	%r32595, %r219, %r216;
	cvt.u64.u32 	%rd3776, %r32594;
	add.s64 	%rd3777, %rd236, %rd3776;
	ld.local.u8 	%rs17998, [%rd3777+1];
	setp.ne.s16 	%p779, %rs17998, 0;
	mov.u32 	%r32594, %r219;
	@%p779 bra 	$L__BB3_156;
$L__BB3_157:
	cvt.u64.u32 	%rd3778, %r32595;
	add.s64 	%rd3779, %rd172, %rd3778;
	mov.b16 	%rs17999, 0;
	st.local.u8 	[%rd3779+1], %rs17999;
	ld.local.v2.b32 	{%r30699, %r30700}, [%rd172];
	bfe.u32 	%r30701, %r30699, 0, 8;
	cvt.u16.u32 	%rs19087, %r30701;
	bfe.u32 	%r30702, %r30699, 8, 8;
	cvt.u16.u32 	%rs19088, %r30702;
	bfe.u32 	%r30703, %r30699, 16, 8;
	cvt.u16.u32 	%rs19089, %r30703;
	bfe.u32 	%r30704, %r30699, 24, 8;
	cvt.u16.u32 	%rs19090, %r30704;
	bfe.u32 	%r30705, %r30700, 0, 8;
	cvt.u16.u32 	%rs19091, %r30705;
	bfe.u32 	%r30706, %r30700, 8, 8;
	cvt.u16.u32 	%rs19092, %r30706;
	bfe.u32 	%r30707, %r30700, 16, 8;
	cvt.u16.u32 	%rs19093, %r30707;
	bfe.u32 	%r30708, %r30700, 24, 8;
	cvt.u16.u32 	%rs19094, %r30708;
	ld.local.v2.b32 	{%r30709, %r30710}, [%rd172+8];
	bfe.u32 	%r30711, %r30709, 0, 8;
	cvt.u16.u32 	%rs19095, %r30711;
	bfe.u32 	%r30712, %r30709, 8, 8;
	cvt.u16.u32 	%rs19096, %r30712;
	bfe.u32 	%r30713, %r30709, 16, 8;
	cvt.u16.u32 	%rs19097, %r30713;
	bfe.u32 	%r30714, %r30709, 24, 8;
	cvt.u16.u32 	%rs19098, %r30714;
	bfe.u32 	%r30715, %r30710, 0, 8;
	cvt.u16.u32 	%rs19099, %r30715;
	bfe.u32 	%r30716, %r30710, 8, 8;
	cvt.u16.u32 	%rs19100, %r30716;
	bfe.u32 	%r30717, %r30710, 16, 8;
	cvt.u16.u32 	%rs19101, %r30717;
	bfe.u32 	%r30718, %r30710, 24, 8;
	cvt.u16.u32 	%rs19102, %r30718;
	ld.local.v2.b32 	{%r30719, %r30720}, [%rd172+16];
	bfe.u32 	%r30721, %r30719, 0, 8;
	cvt.u16.u32 	%rs19103, %r30721;
	bfe.u32 	%r30722, %r30719, 8, 8;
	cvt.u16.u32 	%rs19104, %r30722;
	bfe.u32 	%r30723, %r30719, 16, 8;
	cvt.u16.u32 	%rs19105, %r30723;
	bfe.u32 	%r30724, %r30719, 24, 8;
	cvt.u16.u32 	%rs19106, %r30724;
	bfe.u32 	%r30725, %r30720, 0, 8;
	cvt.u16.u32 	%rs19107, %r30725;
	bfe.u32 	%r30726, %r30720, 8, 8;
	cvt.u16.u32 	%rs19108, %r30726;
	bfe.u32 	%r30727, %r30720, 16, 8;
	cvt.u16.u32 	%rs19109, %r30727;
	bfe.u32 	%r30728, %r30720, 24, 8;
	cvt.u16.u32 	%rs19110, %r30728;
	ld.local.v2.b32 	{%r30729, %r30730}, [%rd172+24];
	bfe.u32 	%r30731, %r30729, 0, 8;
	cvt.u16.u32 	%rs19111, %r30731;
	bfe.u32 	%r30732, %r30729, 8, 8;
	cvt.u16.u32 	%rs19112, %r30732;
	bfe.u32 	%r30733, %r30729, 16, 8;
	cvt.u16.u32 	%rs19113, %r30733;
	bfe.u32 	%r30734, %r30729, 24, 8;
	cvt.u16.u32 	%rs19114, %r30734;
	bfe.u32 	%r30735, %r30730, 0, 8;
	cvt.u16.u32 	%rs19115, %r30735;
	bfe.u32 	%r30736, %r30730, 8, 8;
	cvt.u16.u32 	%rs19116, %r30736;
	bfe.u32 	%r30737, %r30730, 16, 8;
	cvt.u16.u32 	%rs19117, %r30737;
	bfe.u32 	%r30738, %r30730, 24, 8;
	cvt.u16.u32 	%rs19118, %r30738;
	ld.local.v2.b32 	{%r30739, %r30740}, [%rd172+32];
	bfe.u32 	%r30741, %r30739, 0, 8;
	cvt.u16.u32 	%rs19119, %r30741;
	bfe.u32 	%r30742, %r30739, 8, 8;
	cvt.u16.u32 	%rs19120, %r30742;
	bfe.u32 	%r30743, %r30739, 16, 8;
	cvt.u16.u32 	%rs19121, %r30743;
	bfe.u32 	%r30744, %r30739, 24, 8;
	cvt.u16.u32 	%rs19122, %r30744;
	bfe.u32 	%r30745, %r30740, 0, 8;
	cvt.u16.u32 	%rs19123, %r30745;
	bfe.u32 	%r30746, %r30740, 8, 8;
	cvt.u16.u32 	%rs19124, %r30746;
	bfe.u32 	%r30747, %r30740, 16, 8;
	cvt.u16.u32 	%rs19125, %r30747;
	bfe.u32 	%r30748, %r30740, 24, 8;
	cvt.u16.u32 	%rs19126, %r30748;
	ld.local.v2.b32 	{%r30749, %r30750}, [%rd172+40];
	bfe.u32 	%r30751, %r30749, 0, 8;
	cvt.u16.u32 	%rs19127, %r30751;
	bfe.u32 	%r30752, %r30749, 8, 8;
	cvt.u16.u32 	%rs19128, %r30752;
	bfe.u32 	%r30753, %r30749, 16, 8;
	cvt.u16.u32 	%rs19129, %r30753;
	bfe.u32 	%r30754, %r30749, 24, 8;
	cvt.u16.u32 	%rs19130, %r30754;
	bfe.u32 	%r30755, %r30750, 0, 8;
	cvt.u16.u32 	%rs19131, %r30755;
	bfe.u32 	%r30756, %r30750, 8, 8;
	cvt.u16.u32 	%rs19132, %r30756;
	bfe.u32 	%r30757, %r30750, 16, 8;
	cvt.u16.u32 	%rs19133, %r30757;
	bfe.u32 	%r30758, %r30750, 24, 8;
	cvt.u16.u32 	%rs19134, %r30758;
	ld.local.v2.u8 	{%rs19135, %rs19136}, [%rd172+48];
	ld.local.u32 	%r32596, [%rd172+52];
	ld.local.f64 	%fd472, [%rd172+56];
$L__BB3_158:
	st.local.u64 	[%rd190], %rd237;
	cvt.u32.u16 	%r30759, %rs19094;
	cvt.u32.u16 	%r30760, %rs19093;
	prmt.b32 	%r30761, %r30760, %r30759, 0x3340U;
	cvt.u32.u16 	%r30762, %rs19092;
	cvt.u32.u16 	%r30763, %rs19091;
	prmt.b32 	%r30764, %r30763, %r30762, 0x3340U;
	prmt.b32 	%r30765, %r30764, %r30761, 0x5410U;
	cvt.u32.u16 	%r30766, %rs19090;
	cvt.u32.u16 	%r30767, %rs19089;
	prmt.b32 	%r30768, %r30767, %r30766, 0x3340U;
	cvt.u32.u16 	%r30769, %rs19088;
	cvt.u32.u16 	%r30770, %rs19087;
	prmt.b32 	%r30771, %r30770, %r30769, 0x3340U;
	prmt.b32 	%r30772, %r30771, %r30768, 0x5410U;
	st.local.v2.b32 	[%rd190+8], {%r30772, %r30765};
	cvt.u32.u16 	%r30773, %rs19102;
	cvt.u32.u16 	%r30774, %rs19101;
	prmt.b32 	%r30775, %r30774, %r30773, 0x3340U;
	cvt.u32.u16 	%r30776, %rs19100;
	cvt.u32.u16 	%r30777, %rs19099;
	prmt.b32 	%r30778, %r30777, %r30776, 0x3340U;
	prmt.b32 	%r30779, %r30778, %r30775, 0x5410U;
	cvt.u32.u16 	%r30780, %rs19098;
	cvt.u32.u16 	%r30781, %rs19097;
	prmt.b32 	%r30782, %r30781, %r30780, 0x3340U;
	cvt.u32.u16 	%r30783, %rs19096;
	cvt.u32.u16 	%r30784, %rs19095;
	prmt.b32 	%r30785, %r30784, %r30783, 0x3340U;
	prmt.b32 	%r30786, %r30785, %r30782, 0x5410U;
	st.local.v2.b32 	[%rd190+16], {%r30786, %r30779};
	cvt.u32.u16 	%r30787, %rs19110;
	cvt.u32.u16 	%r30788, %rs19109;
	prmt.b32 	%r30789, %r30788, %r30787, 0x3340U;
	cvt.u32.u16 	%r30790, %rs19108;
	cvt.u32.u16 	%r30791, %rs19107;
	prmt.b32 	%r30792, %r30791, %r30790, 0x3340U;
	prmt.b32 	%r30793, %r30792, %r30789, 0x5410U;
	cvt.u32.u16 	%r30794, %rs19106;
	cvt.u32.u16 	%r30795, %rs19105;
	prmt.b32 	%r30796, %r30795, %r30794, 0x3340U;
	cvt.u32.u16 	%r30797, %rs19104;
	cvt.u32.u16 	%r30798, %rs19103;
	prmt.b32 	%r30799, %r30798, %r30797, 0x3340U;
	prmt.b32 	%r30800, %r30799, %r30796, 0x5410U;
	st.local.v2.b32 	[%rd190+24], {%r30800, %r30793};
	cvt.u32.u16 	%r30801, %rs19118;
	cvt.u32.u16 	%r30802, %rs19117;
	prmt.b32 	%r30803, %r30802, %r30801, 0x3340U;
	cvt.u32.u16 	%r30804, %rs19116;
	cvt.u32.u16 	%r30805, %rs19115;
	prmt.b32 	%r30806, %r30805, %r30804, 0x3340U;
	prmt.b32 	%r30807, %r30806, %r30803, 0x5410U;
	cvt.u32.u16 	%r30808, %rs19114;
	cvt.u32.u16 	%r30809, %rs19113;
	prmt.b32 	%r30810, %r30809, %r30808, 0x3340U;
	cvt.u32.u16 	%r30811, %rs19112;
	cvt.u32.u16 	%r30812, %rs19111;
	prmt.b32 	%r30813, %r30812, %r30811, 0x3340U;
	prmt.b32 	%r30814, %r30813, %r30810, 0x5410U;
	st.local.v2.b32 	[%rd190+32], {%r30814, %r30807};
	cvt.u32.u16 	%r30815, %rs19126;
	cvt.u32.u16 	%r30816, %rs19125;
	prmt.b32 	%r30817, %r30816, %r30815, 0x3340U;
	cvt.u32.u16 	%r30818, %rs19124;
	cvt.u32.u16 	%r30819, %rs19123;
	prmt.b32 	%r30820, %r30819, %r30818, 0x3340U;
	prmt.b32 	%r30821, %r30820, %r30817, 0x5410U;
	cvt.u32.u16 	%r30822, %rs19122;
	cvt.u32.u16 	%r30823, %rs19121;
	prmt.b32 	%r30824, %r30823, %r30822, 0x3340U;
	cvt.u32.u16 	%r30825, %rs19120;
	cvt.u32.u16 	%r30826, %rs19119;
	prmt.b32 	%r30827, %r30826, %r30825, 0x3340U;
	prmt.b32 	%r30828, %r30827, %r30824, 0x5410U;
	st.local.v2.b32 	[%rd190+40], {%r30828, %r30821};
	cvt.u32.u16 	%r30829, %rs19134;
	cvt.u32.u16 	%r30830, %rs19133;
	prmt.b32 	%r30831, %r30830, %r30829, 0x3340U;
	cvt.u32.u16 	%r30832, %rs19132;
	cvt.u32.u16 	%r30833, %rs19131;
	prmt.b32 	%r30834, %r30833, %r30832, 0x3340U;
	prmt.b32 	%r30835, %r30834, %r30831, 0x5410U;
	cvt.u32.u16 	%r30836, %rs19130;
	cvt.u32.u16 	%r30837, %rs19129;
	prmt.b32 	%r30838, %r30837, %r30836, 0x3340U;
	cvt.u32.u16 	%r30839, %rs19128;
	cvt.u32.u16 	%r30840, %rs19127;
	prmt.b32 	%r30841, %r30840, %r30839, 0x3340U;
	prmt.b32 	%r30842, %r30841, %r30838, 0x5410U;
	st.local.v2.b32 	[%rd190+48], {%r30842, %r30835};
	st.local.v2.u8 	[%rd190+56], {%rs19135, %rs19136};
	st.local.u32 	[%rd190+60], %r32596;
	st.local.f64 	[%rd190+64], %fd472;
	mov.u32 	%r30843, %tid.x;
	shr.u32 	%r30844, %r30843, 5;
	setp.ne.s32 	%p780, %r30844, 6;
	@%p780 bra 	$L__BB3_160;
	mov.f64 	%fd465, %fd472;
	mov.u32 	%r32565, %r32596;
	mov.u16 	%rs18737, %rs19136;
	mov.u16 	%rs18738, %rs19135;
	mov.u16 	%rs18739, %rs19134;
	mov.u16 	%rs18740, %rs19133;
	mov.u16 	%rs18741, %rs19132;
	mov.u16 	%rs18742, %rs19131;
	mov.u16 	%rs18743, %rs19130;
	mov.u16 	%rs18744, %rs19129;
	mov.u16 	%rs18745, %rs19128;
	mov.u16 	%rs18746, %rs19127;
	mov.u16 	%rs18747, %rs19126;
	mov.u16 	%rs18748, %rs19125;
	mov.u16 	%rs18749, %rs19124;
	mov.u16 	%rs18750, %rs19123;
	mov.u16 	%rs18751, %rs19122;
	mov.u16 	%rs18752, %rs19121;
	mov.u16 	%rs18753, %rs19120;
	mov.u16 	%rs18754, %rs19119;
	mov.u16 	%rs18755, %rs19118;
	mov.u16 	%rs18756, %rs19117;
	mov.u16 	%rs18757, %rs19116;
	mov.u16 	%rs18758, %rs19115;
	mov.u16 	%rs18759, %rs19114;
	mov.u16 	%rs18760, %rs19113;
	mov.u16 	%rs18761, %rs19112;
	mov.u16 	%rs18762, %rs19111;
	mov.u16 	%rs18763, %rs19110;
	mov.u16 	%rs18764, %rs19109;
	mov.u16 	%rs18765, %rs19108;
	mov.u16 	%rs18766, %rs19107;
	mov.u16 	%rs18767, %rs19106;
	mov.u16 	%rs18768, %rs19105;
	mov.u16 	%rs18769, %rs19104;
	mov.u16 	%rs18770, %rs19103;
	mov.u16 	%rs18771, %rs19102;
	mov.u16 	%rs18772, %rs19101;
	mov.u16 	%rs18773, %rs19100;
	mov.u16 	%rs18774, %rs19099;
	mov.u16 	%rs18775, %rs19098;
	mov.u16 	%rs18776, %rs19097;
	mov.u16 	%rs18777, %rs19096;
	mov.u16 	%rs18778, %rs19095;
	mov.u16 	%rs18779, %rs19094;
	mov.u16 	%rs18780, %rs19093;
	mov.u16 	%rs18781, %rs19092;
	mov.u16 	%rs18782, %rs19091;
	mov.u16 	%rs18783, %rs19090;
	mov.u16 	%rs18784, %rs19089;
	mov.u16 	%rs18785, %rs19088;
	mov.u16 	%rs18786, %rs19087;
	mov.u64 	%rd3931, %rd237;
$L__BB3_160:
	ld.shared.u64 	%rd3780, [_ZN6thrust24THRUST_300001_SM_1000_NS8cuda_cub4core6detail5shmemE+432];
	ld.shared.v2.b32 	{%r30845, %r30846}, [_ZN6thrust24THRUST_300001_SM_1000_NS8cuda_cub4core6detail5shmemE+440];
	bfe.u32 	%r30847, %r30845, 0, 8;
	cvt.u16.u32 	%rs19187, %r30847;
	bfe.u32 	%r30848, %r30845, 8, 8;
	cvt.u16.u32 	%rs19188, %r30848;
	bfe.u32 	%r30849, %r30845, 16, 8;
	cvt.u16.u32 	%rs19189, %r30849;
	bfe.u32 	%r30850, %r30845, 24, 8;
	cvt.u16.u32 	%rs19190, %r30850;
	bfe.u32 	%r30851, %r30846, 0, 8;
	cvt.u16.u32 	%rs19191, %r30851;
	bfe.u32 	%r30852, %r30846, 8, 8;
	cvt.u16.u32 	%rs19192, %r30852;
	bfe.u32 	%r30853, %r30846, 16, 8;
	cvt.u16.u32 	%rs19193, %r30853;
	bfe.u32 	%r30854, %r30846, 24, 8;
	cvt.u16.u32 	%rs19194, %r30854;
	ld.shared.v4.b32 	{%r30855, %r30856, %r30857, %r30858}, [_ZN6thrust24THRUST_300001_SM_1000_NS8cuda_cub4core6detail5shmemE+448];
	bfe.u32 	%r30859, %r30855, 0, 8;
	cvt.u16.u32 	%rs19195, %r30859;
	bfe.u32 	%r30860, %r30855, 8, 8;
	cvt.u16.u32 	%rs19196, %r30860;
	bfe.u32 	%r30861, %r30855, 16, 8;
	cvt.u16.u32 	%rs19197, %r30861;
	bfe.u32 	%r30862, %r30855, 24, 8;
	cvt.u16.u32 	%rs19198, %r30862;
	bfe.u32 	%r30863, %r30856, 0, 8;
	cvt.u16.u32 	%rs19199, %r30863;
	bfe.u32 	%r30864, %r30856, 8, 8;
	cvt.u16.u32 	%rs19200, %r30864;
	bfe.u32 	%r30865, %r30856, 16, 8;
	cvt.u16.u32 	%rs19201, %r30865;
	bfe.u32 	%r30866, %r30856, 24, 8;
	cvt.u16.u32 	%rs19202, %r30866;
	bfe.u32 	%r30867, %r30857, 0, 8;
	cvt.u16.u32 	%rs19203, %r30867;
	bfe.u32 	%r30868, %r30857, 8, 8;
	cvt.u16.u32 	%rs19204, %r30868;
	bfe.u32 	%r30869, %r30857, 16, 8;
	cvt.u16.u32 	%rs19205, %r30869;
	bfe.u32 	%r30870, %r30857, 24, 8;
	cvt.u16.u32 	%rs19206, %r30870;
	bfe.u32 	%r30871, %r30858, 0, 8;
	cvt.u16.u32 	%rs19207, %r30871;
	bfe.u32 	%r30872, %r30858, 8, 8;
	cvt.u16.u32 	%rs19208, %r30872;
	bfe.u32 	%r30873, %r30858, 16, 8;
	cvt.u16.u32 	%rs19209, %r30873;
	bfe.u32 	%r30874, %r30858, 24, 8;
	cvt.u16.u32 	%rs19210, %r30874;
	ld.shared.v4.b32 	{%r30875, %r30876, %r30877, %r30878}, [_ZN6thrust24THRUST_300001_SM_1000_NS8cuda_cub4core6detail5shmemE+464];
	bfe.u32 	%r30879, %r30875, 0, 8;
	cvt.u16.u32 	%rs19211, %r30879;
	bfe.u32 	%r30880, %r30875, 8, 8;
	cvt.u16.u32 	%rs19212, %r30880;
	bfe.u32 	%r30881, %r30875, 16, 8;
	cvt.u16.u32 	%rs19213, %r30881;
	bfe.u32 	%r30882, %r30875, 24, 8;
	cvt.u16.u32 	%rs19214, %r30882;
	bfe.u32 	%r30883, %r30876, 0, 8;
	cvt.u16.u32 	%rs19215, %r30883;
	bfe.u32 	%r30884, %r30876, 8, 8;
	cvt.u16.u32 	%rs19216, %r30884;
	bfe.u32 	%r30885, %r30876, 16, 8;
	cvt.u16.u32 	%rs19217, %r30885;
	bfe.u32 	%r30886, %r30876, 24, 8;
	cvt.u16.u32 	%rs19218, %r30886;
	bfe.u32 	%r30887, %r30877, 0, 8;
	cvt.u16.u32 	%rs19219, %r30887;
	bfe.u32 	%r30888, %r30877, 8, 8;
	cvt.u16.u32 	%rs19220, %r30888;
	bfe.u32 	%r30889, %r30877, 16, 8;
	cvt.u16.u32 	%rs19221, %r30889;
	bfe.u32 	%r30890, %r30877, 24, 8;
	cvt.u16.u32 	%rs19222, %r30890;
	bfe.u32 	%r30891, %r30878, 0, 8;
	cvt.u16.u32 	%rs19223, %r30891;
	bfe.u32 	%r30892, %r30878, 8, 8;
	cvt.u16.u32 	%rs19224, %r30892;
	bfe.u32 	%r30893, %r30878, 16, 8;
	cvt.u16.u32 	%rs19225, %r30893;
	bfe.u32 	%r30894, %r30878, 24, 8;
	cvt.u16.u32 	%rs19226, %r30894;
	ld.shared.v4.b32 	{%r30895, %r30896, %r30897, %r30898}, [_ZN6thrust24THRUST_300001_SM_1000_NS8cuda_cub4core6detail5shmemE+480];
	bfe.u32 	%r30899, %r30895, 0, 8;
	cvt.u16.u32 	%rs19227, %r30899;
	bfe.u32 	%r30900, %r30895, 8, 8;
	cvt.u16.u32 	%rs19228, %r30900;
	bfe.u32 	%r30901, %r30895, 16, 8;
	cvt.u16.u32 	%rs19229, %r30901;
	bfe.u32 	%r30902, %r30895, 24, 8;
	cvt.u16.u32 	%rs19230, %r30902;
	bfe.u32 	%r30903, %r30896, 0, 8;
	cvt.u16.u32 	%rs19231, %r30903;
	bfe.u32 	%r30904, %r30896, 8, 8;
	cvt.u16.u32 	%rs19232, %r30904;
	bfe.u32 	%r30905, %r30896, 16, 8;
	cvt.u16.u32 	%rs19233, %r30905;
	bfe.u32 	%r30906, %r30896, 24, 8;
	cvt.u16.u32 	%rs19234, %r30906;
	bfe.u32 	%r30907, %r30897, 0, 8;
	cvt.u16.u32 	%rs19235, %r30907;
	mov.b64 	%rd3781, {%r30897, %r30898};
	shr.u64 	%rd3782, %rd3781, 8;
	cvt.u16.u64 	%rs19236, %rd3782;
	{ .reg .b32 tmp; mov.b64 {tmp, %r32604}, %rd3781; }
	ld.shared.f64 	%fd474, [_ZN6thrust24THRUST_300001_SM_1000_NS8cuda_cub4core6detail5shmemE+496];
	st.local.u64 	[%rd171], %rd3780;
	add.s64 	%rd239, %rd171, 8;
	st.local.v2.b32 	[%rd171+8], {%r30845, %r30846};
	st.local.v2.b32 	[%rd171+16], {%r30855, %r30856};
	st.local.v2.b32 	[%rd171+24], {%r30857, %r30858};
	st.local.v2.b32 	[%rd171+32], {%r30875, %r30876};
	st.local.v2.b32 	[%rd171+40], {%r30877, %r30878};
	st.local.v2.b32 	[%rd171+48], {%r30895, %r30896};
	st.local.v2.u8 	[%rd171+56], {%rs19235, %rs19236};
	st.local.u32 	[%rd171+60], %r32604;
	st.local.f64 	[%rd171+64], %fd474;
	add.s64 	%rd240, %rd3780, %rd237;
	setp.ne.s64 	%p781, %rd3780, 0;
	@%p781 bra 	$L__BB3_172;
	mov.b16 	%rs18000, 0;
	st.local.u8 	[%rd170], %rs18000;
	add.s32 	%r30909, %r32604, %r32596;
	st.local.u32 	[%rd170+52], %r30909;
	add.f64 	%fd446, %fd472, %fd474;
	st.local.f64 	[%rd170+56], %fd446;
	mov.b32 	%r32598, 0;
$L__BB3_162:
	mov.u32 	%r226, %r32598;
	cvt.u64.u32 	%rd3783, %r226;
	add.s64 	%rd3784, %rd170, %rd3783;
	ld.local.u8 	%rs18001, [%rd3784];
	setp.ne.s16 	%p782, %rs18001, 0;
	add.s32 	%r32598, %r226, 1;
	@%p782 bra 	$L__BB3_162;
	and.b16  	%rs18002, %rs19087, 255;
	setp.eq.s16 	%p783, %rs18002, 0;
	mov.u32 	%r32600, %r226;
	@%p783 bra 	$L__BB3_166;
	mov.b32 	%r32599, 0;
$L__BB3_165:
	add.s32 	%r30911, %r32599, %r226;
	cvt.u64.u32 	%rd3785, %r30911;
	add.s64 	%rd3786, %rd190, %rd3785;
	ld.local.u8 	%rs18003, [%rd3786+8];
	add.s64 	%rd3787, %rd170, %rd3785;
	st.local.u8 	[%rd3787], %rs18003;
	add.s32 	%r229, %r32599, 1;
	add.s32 	%r32600, %r229, %r226;
	cvt.u64.u32 	%rd3788, %r32599;
	add.s64 	%rd3789, %rd190, %rd3788;
	ld.local.u8 	%rs18004, [%rd3789+9];
	setp.ne.s16 	%p784, %rs18004, 0;
	mov.u32 	%r32599, %r229;
	@%p784 bra 	$L__BB3_165;
$L__BB3_166:
	cvt.u64.u32 	%rd3790, %r32600;
	add.s64 	%rd3791, %rd170, %rd3790;
	mov.b16 	%rs18005, 0;
	st.local.u8 	[%rd3791+1], %rs18005;
	mov.b32 	%r32601, 0;
$L__BB3_167:
	mov.u32 	%r232, %r32601;
	cvt.u64.u32 	%rd3792, %r232;
	add.s64 	%rd3793, %rd170, %rd3792;
	ld.local.u8 	%rs18006, [%rd3793];
	setp.ne.s16 	%p785, %rs18006, 0;
	add.s32 	%r32601, %r232, 1;
	@%p785 bra 	$L__BB3_167;
	and.b16  	%rs18007, %rs19187, 255;
	setp.eq.s16 	%p786, %rs18007, 0;
	mov.u32 	%r32603, %r232;
	@%p786 bra 	$L__BB3_171;
	mov.b32 	%r32602, 0;
$L__BB3_170:
	add.s32 	%r30914, %r32602, %r232;
	cvt.u64.u32 	%rd3794, %r30914;
	add.s64 	%rd3795, %rd171, %rd3794;
	ld.local.u8 	%rs18008, [%rd3795+8];
	add.s64 	%rd3796, %rd170, %rd3794;
	st.local.u8 	[%rd3796], %rs18008;
	add.s32 	%r235, %r32602, 1;
	add.s32 	%r32603, %r235, %r232;
	cvt.u64.u32 	%rd3797, %r32602;
	add.s64 	%rd3798, %rd239, %rd3797;
	ld.local.u8 	%rs18009, [%rd3798+1];
	setp.ne.s16 	%p787, %rs18009, 0;
	mov.u32 	%r32602, %r235;
	@%p787 bra 	$L__BB3_170;
$L__BB3_171:
	cvt.u64.u32 	%rd3799, %r32603;
	add.s64 	%rd3800, %rd170, %rd3799;
	mov.b16 	%rs18010, 0;
	st.local.u8 	[%rd3800+1], %rs18010;
	ld.local.v2.b32 	{%r30915, %r30916}, [%rd170];
	bfe.u32 	%r30917, %r30915, 0, 8;
	cvt.u16.u32 	%rs19187, %r30917;
	bfe.u32 	%r30918, %r30915, 8, 8;
	cvt.u16.u32 	%rs19188, %r30918;
	bfe.u32 	%r30919, %r30915, 16, 8;
	cvt.u16.u32 	%rs19189, %r30919;
	bfe.u32 	%r30920, %r30915, 24, 8;
	cvt.u16.u32 	%rs19190, %r30920;
	bfe.u32 	%r30921, %r30916, 0, 8;
	cvt.u16.u32 	%rs19191, %r30921;
	bfe.u32 	%r30922, %r30916, 8, 8;
	cvt.u16.u32 	%rs19192, %r30922;
	bfe.u32 	%r30923, %r30916, 16, 8;
	cvt.u16.u32 	%rs19193, %r30923;
	bfe.u32 	%r30924, %r30916, 24, 8;
	cvt.u16.u32 	%rs19194, %r30924;
	ld.local.v2.b32 	{%r30925, %r30926}, [%rd170+8];
	bfe.u32 	%r30927, %r30925, 0, 8;
	cvt.u16.u32 	%rs19195, %r30927;
	bfe.u32 	%r30928, %r30925, 8, 8;
	cvt.u16.u32 	%rs19196, %r30928;
	bfe.u32 	%r30929, %r30925, 16, 8;
	cvt.u16.u32 	%rs19197, %r30929;
	bfe.u32 	%r30930, %r30925, 24, 8;
	cvt.u16.u32 	%rs19198, %r30930;
	bfe.u32 	%r30931, %r30926, 0, 8;
	cvt.u16.u32 	%rs19199, %r30931;
	bfe.u32 	%r30932, %r30926, 8, 8;
	cvt.u16.u32 	%rs19200, %r30932;
	bfe.u32 	%r30933, %r30926, 16, 8;
	cvt.u16.u32 	%rs19201, %r30933;
	bfe.u32 	%r30934, %r30926, 24, 8;
	cvt.u16.u32 	%rs19202, %r30934;
	ld.local.v2.b32 	{%r30935, %r30936}, [%rd170+16];
	bfe.u32 	%r30937, %r30935, 0, 8;
	cvt.u16.u32 	%rs19203, %r30937;
	bfe.u32 	%r30938, %r30935, 8, 8;
	cvt.u16.u32 	%rs19204, %r30938;
	bfe.u32 	%r30939, %r30935, 16, 8;
	cvt.u16.u32 	%rs19205, %r30939;
	bfe.u32 	%r30940, %r30935, 24, 8;
	cvt.u16.u32 	%rs19206, %r30940;
	bfe.u32 	%r30941, %r30936, 0, 8;
	cvt.u16.u32 	%rs19207, %r30941;
	bfe.u32 	%r30942, %r30936, 8, 8;
	cvt.u16.u32 	%rs19208, %r30942;
	bfe.u32 	%r30943, %r30936, 16, 8;
	cvt.u16.u32 	%rs19209, %r30943;
	bfe.u32 	%r30944, %r30936, 24, 8;
	cvt.u16.u32 	%rs19210, %r30944;
	ld.local.v2.b32 	{%r30945, %r30946}, [%rd170+24];
	bfe.u32 	%r30947, %r30945, 0, 8;
	cvt.u16.u32 	%rs19211, %r30947;
	bfe.u32 	%r30948, %r30945, 8, 8;
	cvt.u16.u32 	%rs19212, %r30948;
	bfe.u32 	%r30949, %r30945, 16, 8;
	cvt.u16.u32 	%rs19213, %r30949;
	bfe.u32 	%r30950, %r30945, 24, 8;
	cvt.u16.u32 	%rs19214, %r30950;
	bfe.u32 	%r30951, %r30946, 0, 8;
	cvt.u16.u32 	%rs19215, %r30951;
	bfe.u32 	%r30952, %r30946, 8, 8;
	cvt.u16.u32 	%rs19216, %r30952;
	bfe.u32 	%r30953, %r30946, 16, 8;
	cvt.u16.u32 	%rs19217, %r30953;
	bfe.u32 	%r30954, %r30946, 24, 8;
	cvt.u16.u32 	%rs19218, %r30954;
	ld.local.v2.b32 	{%r30955, %r30956}, [%rd170+32];
	bfe.u32 	%r30957, %r30955, 0, 8;
	cvt.u16.u32 	%rs19219, %r30957;
	bfe.u32 	%r30958, %r30955, 8, 8;
	cvt.u16.u32 	%rs19220, %r30958;
	bfe.u32 	%r30959, %r30955, 16, 8;
	cvt.u16.u32 	%rs19221, %r30959;
	bfe.u32 	%r30960, %r30955, 24, 8;
	cvt.u16.u32 	%rs19222, %r30960;
	bfe.u32 	%r30961, %r30956, 0, 8;
	cvt.u16.u32 	%rs19223, %r30961;
	bfe.u32 	%r30962, %r30956, 8, 8;
	cvt.u16.u32 	%rs19224, %r30962;
	bfe.u32 	%r30963, %r30956, 16, 8;
	cvt.u16.u32 	%rs19225, %r30963;
	bfe.u32 	%r30964, %r30956, 24, 8;
	cvt.u16.u32 	%rs19226, %r30964;
	ld.local.v2.b32 	{%r30965, %r30966}, [%rd170+40];
	bfe.u32 	%r30967, %r30965, 0, 8;
	cvt.u16.u32 	%rs19227, %r30967;
	bfe.u32 	%r30968, %r30965, 8, 8;
	cvt.u16.u32 	%rs19228, %r30968;
	bfe.u32 	%r30969, %r30965, 16, 8;
	cvt.u16.u32 	%rs19229, %r30969;
	bfe.u32 	%r30970, %r30965, 24, 8;
	cvt.u16.u32 	%rs19230, %r30970;
	bfe.u32 	%r30971, %r30966, 0, 8;
	cvt.u16.u32 	%rs19231, %r30971;
	bfe.u32 	%r30972, %r30966, 8, 8;
	cvt.u16.u32 	%rs19232, %r30972;
	bfe.u32 	%r30973, %r30966, 16, 8;
	cvt.u16.u32 	%rs19233, %r30973;
	bfe.u32 	%r30974, %r30966, 24, 8;
	cvt.u16.u32 	%rs19234, %r30974;
	ld.local.v2.u8 	{%rs19235, %rs19236}, [%rd170+48];
	ld.local.u32 	%r32604, [%rd170+52];
	ld.local.f64 	%fd474, [%rd170+56];
$L__BB3_172:
	st.local.u64 	[%rd190], %rd240;
	cvt.u32.u16 	%r30975, %rs19194;
	cvt.u32.u16 	%r30976, %rs19193;
	prmt.b32 	%r30977, %r30976, %r30975, 0x3340U;
	cvt.u32.u16 	%r30978, %rs19192;
	cvt.u32.u16 	%r30979, %rs19191;
	prmt.b32 	%r30980, %r30979, %r30978, 0x3340U;
	prmt.b32 	%r30981, %r30980, %r30977, 0x5410U;
	cvt.u32.u16 	%r30982, %rs19190;
	cvt.u32.u16 	%r30983, %rs19189;
	prmt.b32 	%r30984, %r30983, %r30982, 0x3340U;
	cvt.u32.u16 	%r30985, %rs19188;
	cvt.u32.u16 	%r30986, %rs19187;
	prmt.b32 	%r30987, %r30986, %r30985, 0x3340U;
	prmt.b32 	%r30988, %r30987, %r30984, 0x5410U;
	st.local.v2.b32 	[%rd190+8], {%r30988, %r30981};
	cvt.u32.u16 	%r30989, %rs19202;
	cvt.u32.u16 	%r30990, %rs19201;
	prmt.b32 	%r30991, %r30990, %r30989, 0x3340U;
	cvt.u32.u16 	%r30992, %rs19200;
	cvt.u32.u16 	%r30993, %rs19199;
	prmt.b32 	%r30994, %r30993, %r30992, 0x3340U;
	prmt.b32 	%r30995, %r30994, %r30991, 0x5410U;
	cvt.u32.u16 	%r30996, %rs19198;
	cvt.u32.u16 	%r30997, %rs19197;
	prmt.b32 	%r30998, %r30997, %r30996, 0x3340U;
	cvt.u32.u16 	%r30999, %rs19196;
	cvt.u32.u16 	%r31000, %rs19195;
	prmt.b32 	%r31001, %r31000, %r30999, 0x3340U;
	prmt.b32 	%r31002, %r31001, %r30998, 0x5410U;
	st.local.v2.b32 	[%rd190+16], {%r31002, %r30995};
	cvt.u32.u16 	%r31003, %rs19210;
	cvt.u32.u16 	%r31004, %rs19209;
	prmt.b32 	%r31005, %r31004, %r31003, 0x3340U;
	cvt.u32.u16 	%r31006, %rs19208;
	cvt.u32.u16 	%r31007, %rs19207;
	prmt.b32 	%r31008, %r31007, %r31006, 0x3340U;
	prmt.b32 	%r31009, %r31008, %r31005, 0x5410U;
	cvt.u32.u16 	%r31010, %rs19206;
	cvt.u32.u16 	%r31011, %rs19205;
	prmt.b32 	%r31012, %r31011, %r31010, 0x3340U;
	cvt.u32.u16 	%r31013, %rs19204;
	cvt.u32.u16 	%r31014, %rs19203;
	prmt.b32 	%r31015, %r31014, %r31013, 0x3340U;
	prmt.b32 	%r31016, %r31015, %r31012, 0x5410U;
	st.local.v2.b32 	[%rd190+24], {%r31016, %r31009};
	cvt.u32.u16 	%r31017, %rs19218;
	cvt.u32.u16 	%r31018, %rs19217;
	prmt.b32 	%r31019, %r31018, %r31017, 0x3340U;
	cvt.u32.u16 	%r31020, %rs19216;
	cvt.u32.u16 	%r31021, %rs19215;
	prmt.b32 	%r31022, %r31021, %r31020, 0x3340U;
	prmt.b32 	%r31023, %r31022, %r31019, 0x5410U;
	cvt.u32.u16 	%r31024, %rs19214;
	cvt.u32.u16 	%r31025, %rs19213;
	prmt.b32 	%r31026, %r31025, %r31024, 0x3340U;
	cvt.u32.u16 	%r31027, %rs19212;
	cvt.u32.u16 	%r31028, %rs19211;
	prmt.b32 	%r31029, %r31028, %r31027, 0x3340U;
	prmt.b32 	%r31030, %r31029, %r31026, 0x5410U;
	st.local.v2.b32 	[%rd190+32], {%r31030, %r31023};
	cvt.u32.u16 	%r31031, %rs19226;
	cvt.u32.u16 	%r31032, %rs19225;
	prmt.b32 	%r31033, %r31032, %r31031, 0x3340U;
	cvt.u32.u16 	%r31034, %rs19224;
	cvt.u32.u16 	%r31035, %rs19223;
	prmt.b32 	%r31036, %r31035, %r31034, 0x3340U;
	prmt.b32 	%r31037, %r31036, %r31033, 0x5410U;
	cvt.u32.u16 	%r31038, %rs19222;
	cvt.u32.u16 	%r31039, %rs19221;
	prmt.b32 	%r31040, %r31039, %r31038, 0x3340U;
	cvt.u32.u16 	%r31041, %rs19220;
	cvt.u32.u16 	%r31042, %rs19219;
	prmt.b32 	%r31043, %r31042, %r31041, 0x3340U;
	prmt.b32 	%r31044, %r31043, %r31040, 0x5410U;
	st.local.v2.b32 	[%rd190+40], {%r31044, %r31037};
	cvt.u32.u16 	%r31045, %rs19234;
	cvt.u32.u16 	%r31046, %rs19233;
	prmt.b32 	%r31047, %r31046, %r31045, 0x3340U;
	cvt.u32.u16 	%r31048, %rs19232;
	cvt.u32.u16 	%r31049, %rs19231;
	prmt.b32 	%r31050, %r31049, %r31048, 0x3340U;
	prmt.b32 	%r31051, %r31050, %r31047, 0x5410U;
	cvt.u32.u16 	%r31052, %rs19230;
	cvt.u32.u16 	%r31053, %rs19229;
	prmt.b32 	%r31054, %r31053, %r31052, 0x3340U;
	cvt.u32.u16 	%r31055, %rs19228;
	cvt.u32.u16 	%r31056, %rs19227;
	prmt.b32 	%r31057, %r31056, %r31055, 0x3340U;
	prmt.b32 	%r31058, %r31057, %r31054, 0x5410U;
	st.local.v2.b32 	[%rd190+48], {%r31058, %r31051};
	st.local.v2.u8 	[%rd190+56], {%rs19235, %rs19236};
	st.local.u32 	[%rd190+60], %r32604;
	st.local.f64 	[%rd190+64], %fd474;
	mov.u32 	%r31059, %tid.x;
	shr.u32 	%r31060, %r31059, 5;
	setp.ne.s32 	%p788, %r31060, 7;
	@%p788 bra 	$L__BB3_174;
	mov.f64 	%fd465, %fd474;
	mov.u32 	%r32565, %r32604;
	mov.u16 	%rs18737, %rs19236;
	mov.u16 	%rs18738, %rs19235;
	mov.u16 	%rs18739, %rs19234;
	mov.u16 	%rs18740, %rs19233;
	mov.u16 	%rs18741, %rs19232;
	mov.u16 	%rs18742, %rs19231;
	mov.u16 	%rs18743, %rs19230;
	mov.u16 	%rs18744, %rs19229;
	mov.u16 	%rs18745, %rs19228;
	mov.u16 	%rs18746, %rs19227;
	mov.u16 	%rs18747, %rs19226;
	mov.u16 	%rs18748, %rs19225;
	mov.u16 	%rs18749, %rs19224;
	mov.u16 	%rs18750, %rs19223;
	mov.u16 	%rs18751, %rs19222;
	mov.u16 	%rs18752, %rs19221;
	mov.u16 	%rs18753, %rs19220;
	mov.u16 	%rs18754, %rs19219;
	mov.u16 	%rs18755, %rs19218;
	mov.u16 	%rs18756, %rs19217;
	mov.u16 	%rs18757, %rs19216;
	mov.u16 	%rs18758, %rs19215;
	mov.u16 	%rs18759, %rs19214;
	mov.u16 	%rs18760, %rs19213;
	mov.u16 	%rs18761, %rs19212;
	mov.u16 	%rs18762, %rs19211;
	mov.u16 	%rs18763, %rs19210;
	mov.u16 	%rs18764, %rs19209;
	mov.u16 	%rs18765, %rs19208;
	mov.u16 	%rs18766, %rs19207;
	mov.u16 	%rs18767, %rs19206;
	mov.u16 	%rs18768, %rs19205;
	mov.u16 	%rs18769, %rs19204;
	mov.u16 	%rs18770, %rs19203;
	mov.u16 	%rs18771, %rs19202;
	mov.u16 	%rs18772, %rs19201;
	mov.u16 	%rs18773, %rs19200;
	mov.u16 	%rs18774, %rs19199;
	mov.u16 	%rs18775, %rs19198;
	mov.u16 	%rs18776, %rs19197;
	mov.u16 	%rs18777, %rs19196;
	mov.u16 	%rs18778, %rs19195;
	mov.u16 	%rs18779, %rs19194;
	mov.u16 	%rs18780, %rs19193;
	mov.u16 	%rs18781, %rs19192;
	mov.u16 	%rs18782, %rs19191;
	mov.u16 	%rs18783, %rs19190;
	mov.u16 	%rs18784, %rs19189;
	mov.u16 	%rs18785, %rs19188;
	mov.u16 	%rs18786, %rs19187;
	mov.u64 	%rd3931, %rd240;
$L__BB3_174:
	ld.shared.u64 	%rd3801, [_ZN6thrust24THRUST_300001_SM_1000_NS8cuda_cub4core6detail5shmemE+504];
	ld.shared.v4.b32 	{%r31061, %r31062, %r31063, %r31064}, [_ZN6thrust24THRUST_300001_SM_1000_NS8cuda_cub4core6detail5shmemE+512];
	bfe.u32 	%r31065, %r31061, 0, 8;
	cvt.u16.u32 	%rs19287, %r31065;
	bfe.u32 	%r31066, %r31061, 8, 8;
	cvt.u16.u32 	%rs19288, %r31066;
	bfe.u32 	%r31067, %r31061, 16, 8;
	cvt.u16.u32 	%rs19289, %r31067;
	bfe.u32 	%r31068, %r31061, 24, 8;
	cvt.u16.u32 	%rs19290, %r31068;
	bfe.u32 	%r31069, %r31062, 0, 8;
	cvt.u16.u32 	%rs19291, %r31069;
	bfe.u32 	%r31070, %r31062, 8, 8;
	cvt.u16.u32 	%rs19292, %r31070;
	bfe.u32 	%r31071, %r31062, 16, 8;
	cvt.u16.u32 	%rs19293, %r31071;
	bfe.u32 	%r31072, %r31062, 24, 8;
	cvt.u16.u32 	%rs19294, %r31072;
	bfe.u32 	%r31073, %r31063, 0, 8;
	cvt.u16.u32 	%rs19295, %r31073;
	bfe.u32 	%r31074, %r31063, 8, 8;
	cvt.u16.u32 	%rs19296, %r31074;
	bfe.u32 	%r31075, %r31063, 16, 8;
	cvt.u16.u32 	%rs19297, %r31075;
	bfe.u32 	%r31076, %r31063, 24, 8;
	cvt.u16.u32 	%rs19298, %r31076;
	bfe.u32 	%r31077, %r31064, 0, 8;
	cvt.u16.u32 	%rs19299, %r31077;
	bfe.u32 	%r31078, %r31064, 8, 8;
	cvt.u16.u32 	%rs19300, %r31078;
	bfe.u32 	%r31079, %r31064, 16, 8;
	cvt.u16.u32 	%rs19301, %r31079;
	bfe.u32 	%r31080, %r31064, 24, 8;
	cvt.u16.u32 	%rs19302, %r31080;
	ld.shared.v4.b32 	{%r31081, %r31082, %r31083, %r31084}, [_ZN6thrust24THRUST_300001_SM_1000_NS8cuda_cub4core6detail5shmemE+528];
	bfe.u32 	%r31085, %r31081, 0, 8;
	cvt.u16.u32 	%rs19303, %r31085;
	bfe.u32 	%r31086, %r31081, 8, 8;
	cvt.u16.u32 	%rs19304, %r31086;
	bfe.u32 	%r31087, %r31081, 16, 8;
	cvt.u16.u32 	%rs19305, %r31087;
	bfe.u32 	%r31088, %r31081, 24, 8;
	cvt.u16.u32 	%rs19306, %r31088;
	bfe.u32 	%r31089, %r31082, 0, 8;
	cvt.u16.u32 	%rs19307, %r31089;
	bfe.u32 	%r31090, %r31082, 8, 8;
	cvt.u16.u32 	%rs19308, %r31090;
	bfe.u32 	%r31091, %r31082, 16, 8;
	cvt.u16.u32 	%rs19309, %r31091;
	bfe.u32 	%r31092, %r31082, 24, 8;
	cvt.u16.u32 	%rs19310, %r31092;
	bfe.u32 	%r31093, %r31083, 0, 8;
	cvt.u16.u32 	%rs19311, %r31093;
	bfe.u32 	%r31094, %r31083, 8, 8;
	cvt.u16.u32 	%rs19312, %r31094;
	bfe.u32 	%r31095, %r31083, 16, 8;
	cvt.u16.u32 	%rs19313, %r31095;
	bfe.u32 	%r31096, %r31083, 24, 8;
	cvt.u16.u32 	%rs19314, %r31096;
	bfe.u32 	%r31097, %r31084, 0, 8;
	cvt.u16.u32 	%rs19315, %r31097;
	bfe.u32 	%r31098, %r31084, 8, 8;
	cvt.u16.u32 	%rs19316, %r31098;
	bfe.u32 	%r31099, %r31084, 16, 8;
	cvt.u16.u32 	%rs19317, %r31099;
	bfe.u32 	%r31100, %r31084, 24, 8;
	cvt.u16.u32 	%rs19318, %r31100;
	ld.shared.v4.b32 	{%r31101, %r31102, %r31103, %r31104}, [_ZN6thrust24THRUST_300001_SM_1000_NS8cuda_cub4core6detail5shmemE+544];
	bfe.u32 	%r31105, %r31101, 0, 8;
	cvt.u16.u32 	%rs19319, %r31105;
	bfe.u32 	%r31106, %r31101, 8, 8;
	cvt.u16.u32 	%rs19320, %r31106;
	bfe.u32 	%r31107, %r31101, 16, 8;
	cvt.u16.u32 	%rs19321, %r31107;
	bfe.u32 	%r31108, %r31101, 24, 8;
	cvt.u16.u32 	%rs19322, %r31108;
	bfe.u32 	%r31109, %r31102, 0, 8;
	cvt.u16.u32 	%rs19323, %r31109;
	bfe.u32 	%r31110, %r31102, 8, 8;
	cvt.u16.u32 	%rs19324, %r31110;
	bfe.u32 	%r31111, %r31102, 16, 8;
	cvt.u16.u32 	%rs19325, %r31111;
	bfe.u32 	%r31112, %r31102, 24, 8;
	cvt.u16.u32 	%rs19326, %r31112;
	bfe.u32 	%r31113, %r31103, 0, 8;
	cvt.u16.u32 	%rs19327, %r31113;
	bfe.u32 	%r31114, %r31103, 8, 8;
	cvt.u16.u32 	%rs19328, %r31114;
	bfe.u32 	%r31115, %r31103, 16, 8;
	cvt.u16.u32 	%rs19329, %r31115;
	bfe.u32 	%r31116, %r31103, 24, 8;
	cvt.u16.u32 	%rs19330, %r31116;
	bfe.u32 	%r31117, %r31104, 0, 8;
	cvt.u16.u32 	%rs19331, %r31117;
	bfe.u32 	%r31118, %r31104, 8, 8;
	cvt.u16.u32 	%rs19332, %r31118;
	bfe.u32 	%r31119, %r31104, 16, 8;
	cvt.u16.u32 	%rs19333, %r31119;
	bfe.u32 	%r31120, %r31104, 24, 8;
	cvt.u16.u32 	%rs19334, %r31120;
	ld.shared.v2.u8 	{%rs19335, %rs19336}, [_ZN6thrust24THRUST_300001_SM_1000_NS8cuda_cub4core6detail5shmemE+560];
	ld.shared.u32 	%r32612, [_ZN6thrust24THRUST_300001_SM_1000_NS8cuda_cub4core6detail5shmemE+564];
	ld.shared.f64 	%fd476, [_ZN6thrust24THRUST_300001_SM_1000_NS8cuda_cub4core6detail5shmemE+568];
	st.local.u64 	[%rd169], %rd3801;
	add.s64 	%rd242, %rd169, 8;
	st.local.v2.b32 	[%rd169+8], {%r31061, %r31062};
	st.local.v2.b32 	[%rd169+16], {%r31063, %r31064};
	st.local.v2.b32 	[%rd169+24], {%r31081, %r31082};
	st.local.v2.b32 	[%rd169+32], {%r31083, %r31084};
	st.local.v2.b32 	[%rd169+40], {%r31101, %r31102};
	st.local.v2.b32 	[%rd169+48], {%r31103, %r31104};
	st.local.v2.u8 	[%rd169+56], {%rs19335, %rs19336};
	st.local.u32 	[%rd169+60], %r32612;
	st.local.f64 	[%rd169+64], %fd476;
	add.s64 	%rd243, %rd3801, %rd240;
	setp.ne.s64 	%p789, %rd3801, 0;
	@%p789 bra 	$L__BB3_186;
	mov.b16 	%rs18011, 0;
	st.local.u8 	[%rd168], %rs18011;
	add.s32 	%r31122, %r32612, %r32604;
	st.local.u32 	[%rd168+52], %r31122;
	add.f64 	%fd447, %fd474, %fd476;
	st.local.f64 	[%rd168+56], %fd447;
	mov.b32 	%r32606, 0;
$L__BB3_176:
	mov.u32 	%r242, %r32606;
	cvt.u64.u32 	%rd3802, %r242;
	add.s64 	%rd3803, %rd168, %rd3802;
	ld.local.u8 	%rs18012, [%rd3803];
	setp.ne.s16 	%p790, %rs18012, 0;
	add.s32 	%r32606, %r242, 1;
	@%p790 bra 	$L__BB3_176;
	and.b16  	%rs18013, %rs19187, 255;
	setp.eq.s16 	%p791, %rs18013, 0;
	mov.u32 	%r32608, %r242;
	@%p791 bra 	$L__BB3_180;
	mov.b32 	%r32607, 0;
$L__BB3_179:
	add.s32 	%r31124, %r32607, %r242;
	cvt.u64.u32 	%rd3804, %r31124;
	add.s64 	%rd3805, %rd190, %rd3804;
	ld.local.u8 	%rs18014, [%rd3805+8];
	add.s64 	%rd3806, %rd168, %rd3804;
	st.local.u8 	[%rd3806], %rs18014;
	add.s32 	%r245, %r32607, 1;
	add.s32 	%r32608, %r245, %r242;
	cvt.u64.u32 	%rd3807, %r32607;
	add.s64 	%rd3808, %rd190, %rd3807;
	ld.local.u8 	%rs18015, [%rd3808+9];
	setp.ne.s16 	%p792, %rs18015, 0;
	mov.u32 	%r32607, %r245;
	@%p792 bra 	$L__BB3_179;
$L__BB3_180:
	cvt.u64.u32 	%rd3809, %r32608;
	add.s64 	%rd3810, %rd168, %rd3809;
	mov.b16 	%rs18016, 0;
	st.local.u8 	[%rd3810+1], %rs18016;
	mov.b32 	%r32609, 0;
$L__BB3_181:
	mov.u32 	%r248, %r32609;
	cvt.u64.u32 	%rd3811, %r248;
	add.s64 	%rd3812, %rd168, %rd3811;
	ld.local.u8 	%rs18017, [%rd3812];
	setp.ne.s16 	%p793, %rs18017, 0;
	add.s32 	%r32609, %r248, 1;
	@%p793 bra 	$L__BB3_181;
	and.b16  	%rs18018, %rs19287, 255;
	setp.eq.s16 	%p794, %rs18018, 0;
	mov.u32 	%r32611, %r248;
	@%p794 bra 	$L__BB3_185;
	mov.b32 	%r32610, 0;
$L__BB3_184:
	add.s32 	%r31127, %r32610, %r248;
	cvt.u64.u32 	%rd3813, %r31127;
	add.s64 	%rd3814, %rd169, %rd3813;
	ld.local.u8 	%rs18019, [%rd3814+8];
	add.s64 	%rd3815, %rd168, %rd3813;
	st.local.u8 	[%rd3815], %rs18019;
	add.s32 	%r251, %r32610, 1;
	add.s32 	%r32611, %r251, %r248;
	cvt.u64.u32 	%rd3816, %r32610;
	add.s64 	%rd3817, %rd242, %rd3816;
	ld.local.u8 	%rs18020, [%rd3817+1];
	setp.ne.s16 	%p795, %rs18020, 0;
	mov.u32 	%r32610, %r251;
	@%p795 bra 	$L__BB3_184;
$L__BB3_185:
	cvt.u64.u32 	%rd3818, %r32611;
	add.s64 	%rd3819, %rd168, %rd3818;
	mov.b16 	%rs18021, 0;
	st.local.u8 	[%rd3819+1], %rs18021;
	ld.local.v2.b32 	{%r31128, %r31129}, [%rd168];
	bfe.u32 	%r31130, %r31128, 0, 8;
	cvt.u16.u32 	%rs19287, %r31130;
	bfe.u32 	%r31131, %r31128, 8, 8;
	cvt.u16.u32 	%rs19288, %r31131;
	bfe.u32 	%r31132, %r31128, 16, 8;
	cvt.u16.u32 	%rs19289, %r31132;
	bfe.u32 	%r31133, %r31128, 24, 8;
	cvt.u16.u32 	%rs19290, %r31133;
	bfe.u32 	%r31134, %r31129, 0, 8;
	cvt.u16.u32 	%rs19291, %r31134;
	bfe.u32 	%r31135, %r31129, 8, 8;
	cvt.u16.u32 	%rs19292, %r31135;
	bfe.u32 	%r31136, %r31129, 16, 8;
	cvt.u16.u32 	%rs19293, %r31136;
	bfe.u32 	%r31137, %r31129, 24, 8;
	cvt.u16.u32 	%rs19294, %r31137;
	ld.local.v2.b32 	{%r31138, %r31139}, [%rd168+8];
	bfe.u32 	%r31140, %r31138, 0, 8;
	cvt.u16.u32 	%rs19295, %r31140;
	bfe.u32 	%r31141, %r31138, 8, 8;
	cvt.u16.u32 	%rs19296, %r31141;
	bfe.u32 	%r31142, %r31138, 16, 8;
	cvt.u16.u32 	%rs19297, %r31142;
	bfe.u32 	%r31143, %r31138, 24, 8;
	cvt.u16.u32 	%rs19298, %r31143;
	bfe.u32 	%r31144, %r31139, 0, 8;
	cvt.u16.u32 	%rs19299, %r31144;
	bfe.u32 	%r31145, %r31139, 8, 8;
	cvt.u16.u32 	%rs19300, %r31145;
	bfe.u32 	%r31146, %r31139, 16, 8;
	cvt.u16.u32 	%rs19301, %r31146;
	bfe.u32 	%r31147, %r31139, 24, 8;
	cvt.u16.u32 	%rs19302, %r31147;
	ld.local.v2.b32 	{%r31148, %r31149}, [%rd168+16];
	bfe.u32 	%r31150, %r31148, 0, 8;
	cvt.u16.u32 	%rs19303, %r31150;
	bfe.u32 	%r31151, %r31148, 8, 8;
	cvt.u16.u32 	%rs19304, %r31151;
	bfe.u32 	%r31152, %r31148, 16, 8;
	cvt.u16.u32 	%rs19305, %r31152;
	bfe.u32 	%r31153, %r31148, 24, 8;
	cvt.u16.u32 	%rs19306, %r31153;
	bfe.u32 	%r31154, %r31149, 0, 8;
	cvt.u16.u32 	%rs19307, %r31154;
	bfe.u32 	%r31155, %r31149, 8, 8;
	cvt.u16.u32 	%rs19308, %r31155;
	bfe.u32 	%r31156, %r31149, 16, 8;
	cvt.u16.u32 	%rs19309, %r31156;
	bfe.u32 	%r31157, %r31149, 24, 8;
	cvt.u16.u32 	%rs19310, %r31157;
	ld.local.v2.b32 	{%r31158, %r31159}, [%rd168+24];
	bfe.u32 	%r31160, %r31158, 0, 8;
	cvt.u16.u32 	%rs19311, %r31160;
	bfe.u32 	%r31161, %r31158, 8, 8;
	cvt.u16.u32 	%rs19312, %r31161;
	bfe.u32 	%r31162, %r31158, 16, 8;
	cvt.u16.u32 	%rs19313, %r31162;
	bfe.u32 	%r31163, %r31158, 24, 8;
	cvt.u16.u32 	%rs19314, %r31163;
	bfe.u32 	%r31164, %r31159, 0, 8;
	cvt.u16.u32 	%rs19315, %r31164;
	bfe.u32 	%r31165, %r31159, 8, 8;
	cvt.u16.u32 	%rs19316, %r31165;
	bfe.u32 	%r31166, %r31159, 16, 8;
	cvt.u16.u32 	%rs19317, %r31166;
	bfe.u32 	%r31167, %r31159, 24, 8;
	cvt.u16.u32 	%rs19318, %r31167;
	ld.local.v2.b32 	{%r31168, %r31169}, [%rd168+32];
	bfe.u32 	%r31170, %r31168, 0, 8;
	cvt.u16.u32 	%rs19319, %r31170;
	bfe.u32 	%r31171, %r31168, 8, 8;
	cvt.u16.u32 	%rs19320, %r31171;
	bfe.u32 	%r31172, %r31168, 16, 8;
	cvt.u16.u32 	%rs19321, %r31172;
	bfe.u32 	%r31173, %r31168, 24, 8;
	cvt.u16.u32 	%rs19322, %r31173;
	bfe.u32 	%r31174, %r31169, 0, 8;
	cvt.u16.u32 	%rs19323, %r31174;
	bfe.u32 	%r31175, %r31169, 8, 8;
	cvt.u16.u32 	%rs19324, %r31175;
	bfe.u32 	%r31176, %r31169, 16, 8;
	cvt.u16.u32 	%rs19325, %r31176;
	bfe.u32 	%r31177, %r31169, 24, 8;
	cvt.u16.u32 	%rs19326, %r31177;
	ld.local.v2.b32 	{%r31178, %r31179}, [%rd168+40];
	bfe.u32 	%r31180, %r31178, 0, 8;
	cvt.u16.u32 	%rs19327, %r31180;
	bfe.u32 	%r31181, %r31178, 8, 8;
	cvt.u16.u32 	%rs19328, %r31181;
	bfe.u32 	%r31182, %r31178, 16, 8;
	cvt.u16.u32 	%rs19329, %r31182;
	bfe.u32 	%r31183, %r31178, 24, 8;
	cvt.u16.u32 	%rs19330, %r31183;
	bfe.u32 	%r31184, %r31179, 0, 8;
	cvt.u16.u32 	%rs19331, %r31184;
	bfe.u32 	%r31185, %r31179, 8, 8;
	cvt.u16.u32 	%rs19332, %r31185;
	bfe.u32 	%r31186, %r31179, 16, 8;
	cvt.u16.u32 	%rs19333, %r31186;
	bfe.u32 	%r31187, %r31179, 24, 8;
	cvt.u16.u32 	%rs19334, %r31187;
	ld.local.v2.u8 	{%rs19335, %rs19336}, [%rd168+48];
	ld.local.u32 	%r32612, [%rd168+52];
	ld.local.f64 	%fd476, [%rd168+56];
$L__BB3_186:
	st.local.u64 	[%rd190], %rd243;
	cvt.u32.u16 	%r31188, %rs19294;
	cvt.u32.u16 	%r31189, %rs19293;
	prmt.b32 	%r31190, %r31189, %r31188, 0x3340U;
	cvt.u32.u16 	%r31191, %rs19292;
	cvt.u32.u16 	%r31192, %rs19291;
	prmt.b32 	%r31193, %r31192, %r31191, 0x3340U;
	prmt.b32 	%r31194, %r31193, %r31190, 0x5410U;
	cvt.u32.u16 	%r31195, %rs19290;
	cvt.u32.u16 	%r31196, %rs19289;
	prmt.b32 	%r31197, %r31196, %r31195, 0x3340U;
	cvt.u32.u16 	%r31198, %rs19288;
	cvt.u32.u16 	%r31199, %rs19287;
	prmt.b32 	%r31200, %r31199, %r31198, 0x3340U;
	prmt.b32 	%r31201, %r31200, %r31197, 0x5410U;
	st.local.v2.b32 	[%rd190+8], {%r31201, %r31194};
	cvt.u32.u16 	%r31202, %rs19302;
	cvt.u32.u16 	%r31203, %rs19301;
	prmt.b32 	%r31204, %r31203, %r31202, 0x3340U;
	cvt.u32.u16 	%r31205, %rs19300;
	cvt.u32.u16 	%r31206, %rs19299;
	prmt.b32 	%r31207, %r31206, %r31205, 0x3340U;
	prmt.b32 	%r31208, %r31207, %r31204, 0x5410U;
	cvt.u32.u16 	%r31209, %rs19298;
	cvt.u32.u16 	%r31210, %rs19297;
	prmt.b32 	%r31211, %r31210, %r31209, 0x3340U;
	cvt.u32.u16 	%r31212, %rs19296;
	cvt.u32.u16 	%r31213, %rs19295;
	prmt.b32 	%r31214, %r31213, %r31212, 0x3340U;
	prmt.b32 	%r31215, %r31214, %r31211, 0x5410U;
	st.local.v2.b32 	[%rd190+16], {%r31215, %r31208};
	cvt.u32.u16 	%r31216, %rs19310;
	cvt.u32.u16 	%r31217, %rs19309;
	prmt.b32 	%r31218, %r31217, %r31216, 0x3340U;
	cvt.u32.u16 	%r31219, %rs19308;
	cvt.u32.u16 	%r31220, %rs19307;
	prmt.b32 	%r31221, %r31220, %r31219, 0x3340U;
	prmt.b32 	%r31222, %r31221, %r31218, 0x5410U;
	cvt.u32.u16 	%r31223, %rs19306;
	cvt.u32.u16 	%r31224, %rs19305;
	prmt.b32 	%r31225, %r31224, %r31223, 0x3340U;
	cvt.u32.u16 	%r31226, %rs19304;
	cvt.u32.u16 	%r31227, %rs19303;
	prmt.b32 	%r31228, %r31227, %r31226, 0x3340U;
	prmt.b32 	%r31229, %r31228, %r31225, 0x5410U;
	st.local.v2.b32 	[%rd190+24], {%r31229, %r31222};
	cvt.u32.u16 	%r31230, %rs19318;
	cvt.u32.u16 	%r31231, %rs19317;
	prmt.b32 	%r31232, %r31231, %r31230, 0x3340U;
	cvt.u32.u16 	%r31233, %rs19316;
	cvt.u32.u16 	%r31234, %rs19315;
	prmt.b32 	%r31235, %r31234, %r31233, 0x3340U;
	prmt.b32 	%r31236, %r31235, %r31232, 0x5410U;
	cvt.u32.u16 	%r31237, %rs19314;
	cvt.u32.u16 	%r31238, %rs19313;
	prmt.b32 	%r31239, %r31238, %r31237, 0x3340U;
	cvt.u32.u16 	%r31240, %rs19312;
	cvt.u32.u16 	%r31241, %rs19311;
	prmt.b32 	%r31242, %r31241, %r31240, 0x3340U;
	prmt.b32 	%r31243, %r31242, %r31239, 0x5410U;
	st.local.v2.b32 	[%rd190+32], {%r31243, %r31236};
	cvt.u32.u16 	%r31244, %rs19326;
	cvt.u32.u16 	%r31245, %rs19325;
	prmt.b32 	%r31246, %r31245, %r31244, 0x3340U;
	cvt.u32.u16 	%r31247, %rs19324;
	cvt.u32.u16 	%r31248, %rs19323;
	prmt.b32 	%r31249, %r31248, %r31247, 0x3340U;
	prmt.b32 	%r31250, %r31249, %r31246, 0x5410U;
	cvt.u32.u16 	%r31251, %rs19322;
	cvt.u32.u16 	%r31252, %rs19321;
	prmt.b32 	%r31253, %r31252, %r31251, 0x3340U;
	cvt.u32.u16 	%r31254, %rs19320;
	cvt.u32.u16 	%r31255, %rs19319;
	prmt.b32 	%r31256, %r31255, %r31254, 0x3340U;
	prmt.b32 	%r31257, %r31256, %r31253, 0x5410U;
	st.local.v2.b32 	[%rd190+40], {%r31257, %r31250};
	cvt.u32.u16 	%r31258, %rs19334;
	cvt.u32.u16 	%r31259, %rs19333;
	prmt.b32 	%r31260, %r31259, %r31258, 0x3340U;
	cvt.u32.u16 	%r31261, %rs19332;
	cvt.u32.u16 	%r31262, %rs19331;
	prmt.b32 	%r31263, %r31262, %r31261, 0x3340U;
	prmt.b32 	%r31264, %r31263, %r31260, 0x5410U;
	cvt.u32.u16 	%r31265, %rs19330;
	cvt.u32.u16 	%r31266, %rs19329;
	prmt.b32 	%r31267, %r31266, %r31265, 0x3340U;
	cvt.u32.u16 	%r31268, %rs19328;
	cvt.u32.u16 	%r31269, %rs19327;
	prmt.b32 	%r31270, %r31269, %r31268, 0x3340U;
	prmt.b32 	%r31271, %r31270, %r31267, 0x5410U;
	st.local.v2.b32 	[%rd190+48], {%r31271, %r31264};
	st.local.v2.u8 	[%rd190+56], {%rs19335, %rs19336};
	st.local.u32 	[%rd190+60], %r32612;
	st.local.f64 	[%rd190+64], %fd476;
	st.local.u64 	[%rd185], %rd3931;
	cvt.u32.u16 	%r31272, %rs18779;
	cvt.u32.u16 	%r31273, %rs18780;
	prmt.b32 	%r31274, %r31273, %r31272, 0x3340U;
	cvt.u32.u16 	%r31275, %rs18781;
	cvt.u32.u16 	%r31276, %rs18782;
	prmt.b32 	%r31277, %r31276, %r31275, 0x3340U;
	prmt.b32 	%r31278, %r31277, %r31274, 0x5410U;
	cvt.u32.u16 	%r31279, %rs18783;
	cvt.u32.u16 	%r31280, %rs18784;
	prmt.b32 	%r31281, %r31280, %r31279, 0x3340U;
	cvt.u32.u16 	%r31282, %rs18785;
	cvt.u32.u16 	%r31283, %rs18786;
	prmt.b32 	%r31284, %r31283, %r31282, 0x3340U;
	prmt.b32 	%r31285, %r31284, %r31281, 0x5410U;
	st.local.v2.b32 	[%rd185+8], {%r31285, %r31278};
	cvt.u32.u16 	%r31286, %rs18771;
	cvt.u32.u16 	%r31287, %rs18772;
	prmt.b32 	%r31288, %r31287, %r31286, 0x3340U;
	cvt.u32.u16 	%r31289, %rs18773;
	cvt.u32.u16 	%r31290, %rs18774;
	prmt.b32 	%r31291, %r31290, %r31289, 0x3340U;
	prmt.b32 	%r31292, %r31291, %r31288, 0x5410U;
	cvt.u32.u16 	%r31293, %rs18775;
	cvt.u32.u16 	%r31294, %rs18776;
	prmt.b32 	%r31295, %r31294, %r31293, 0x3340U;
	cvt.u32.u16 	%r31296, %rs18777;
	cvt.u32.u16 	%r31297, %rs18778;
	prmt.b32 	%r31298, %r31297, %r31296, 0x3340U;
	prmt.b32 	%r31299, %r31298, %r31295, 0x5410U;
	st.local.v2.b32 	[%rd185+16], {%r31299, %r31292};
	cvt.u32.u16 	%r31300, %rs18763;
	cvt.u32.u16 	%r31301, %rs18764;
	prmt.b32 	%r31302, %r31301, %r31300, 0x3340U;
	cvt.u32.u16 	%r31303, %rs18765;
	cvt.u32.u16 	%r31304, %rs18766;
	prmt.b32 	%r31305, %r31304, %r31303, 0x3340U;
	prmt.b32 	%r31306, %r31305, %r31302, 0x5410U;
	cvt.u32.u16 	%r31307, %rs18767;
	cvt.u32.u16 	%r31308, %rs18768;
	prmt.b32 	%r31309, %r31308, %r31307, 0x3340U;
	cvt.u32.u16 	%r31310, %rs18769;
	cvt.u32.u16 	%r31311, %rs18770;
	prmt.b32 	%r31312, %r31311, %r31310, 0x3340U;
	prmt.b32 	%r31313, %r31312, %r31309, 0x5410U;
	st.local.v2.b32 	[%rd185+24], {%r31313, %r31306};
	cvt.u32.u16 	%r31314, %rs18755;
	cvt.u32.u16 	%r31315, %rs18756;
	prmt.b32 	%r31316, %r31315, %r31314, 0x3340U;
	cvt.u32.u16 	%r31317, %rs18757;
	cvt.u32.u16 	%r31318, %rs18758;
	prmt.b32 	%r31319, %r31318, %r31317, 0x3340U;
	prmt.b32 	%r31320, %r31319, %r31316, 0x5410U;
	cvt.u32.u16 	%r31321, %rs18759;
	cvt.u32.u16 	%r31322, %rs18760;
	prmt.b32 	%r31323, %r31322, %r31321, 0x3340U;
	cvt.u32.u16 	%r31324, %rs18761;
	cvt.u32.u16 	%r31325, %rs18762;
	prmt.b32 	%r31326, %r31325, %r31324, 0x3340U;
	prmt.b32 	%r31327, %r31326, %r31323, 0x5410U;
	st.local.v2.b32 	[%rd185+32], {%r31327, %r31320};
	cvt.u32.u16 	%r31328, %rs18747;
	cvt.u32.u16 	%r31329, %rs18748;
	prmt.b32 	%r31330, %r31329, %r31328, 0x3340U;
	cvt.u32.u16 	%r31331, %rs18749;
	cvt.u32.u16 	%r31332, %rs18750;
	prmt.b32 	%r31333, %r31332, %r31331, 0x3340U;
	prmt.b32 	%r31334, %r31333, %r31330, 0x5410U;
	cvt.u32.u16 	%r31335, %rs18751;
	cvt.u32.u16 	%r31336, %rs18752;
	prmt.b32 	%r31337, %r31336, %r31335, 0x3340U;
	cvt.u32.u16 	%r31338, %rs18753;
	cvt.u32.u16 	%r31339, %rs18754;
	prmt.b32 	%r31340, %r31339, %r31338, 0x3340U;
	prmt.b32 	%r31341, %r31340, %r31337, 0x5410U;
	st.local.v2.b32 	[%rd185+40], {%r31341, %r31334};
	cvt.u32.u16 	%r31342, %rs18739;
	cvt.u32.u16 	%r31343, %rs18740;
	prmt.b32 	%r31344, %r31343, %r31342, 0x3340U;
	cvt.u32.u16 	%r31345, %rs18741;
	cvt.u32.u16 	%r31346, %rs18742;
	prmt.b32 	%r31347, %r31346, %r31345, 0x3340U;
	prmt.b32 	%r31348, %r31347, %r31344, 0x5410U;
	cvt.u32.u16 	%r31349, %rs18743;
	cvt.u32.u16 	%r31350, %rs18744;
	prmt.b32 	%r31351, %r31350, %r31349, 0x3340U;
	cvt.u32.u16 	%r31352, %rs18745;
	cvt.u32.u16 	%r31353, %rs18746;
	prmt.b32 	%r31354, %r31353, %r31352, 0x3340U;
	prmt.b32 	%r31355, %r31354, %r31351, 0x5410U;
	st.local.v2.b32 	[%rd185+48], {%r31355, %r31348};
	st.local.v2.u8 	[%rd185+56], {%rs18738, %rs18737};
	st.local.u32 	[%rd185+60], %r32565;
	st.local.f64 	[%rd185+64], %fd465;
	mov.u32 	%r31356, %tid.x;
	setp.lt.u32 	%p796, %r31356, 32;
	@%p796 bra 	$L__BB3_201;
	add.s64 	%rd244, %rd3931, %rd3937;
	setp.ne.s64 	%p797, %rd3937, 0;
	@%p797 bra 	$L__BB3_199;
	mov.b16 	%rs18022, 0;
	st.local.u8 	[%rd167], %rs18022;
	add.s32 	%r31358, %r32620, %r32565;
	st.local.u32 	[%rd167+52], %r31358;
	add.f64 	%fd448, %fd465, %fd478;
	st.local.f64 	[%rd167+56], %fd448;
	mov.b32 	%r32613, 0;
$L__BB3_189:
	mov.u32 	%r256, %r32613;
	cvt.u64.u32 	%rd3820, %r256;
	add.s64 	%rd3821, %rd167, %rd3820;
	ld.local.u8 	%rs18023, [%rd3821];
	setp.ne.s16 	%p798, %rs18023, 0;
	add.s32 	%r32613, %r256, 1;
	@%p798 bra 	$L__BB3_189;
	and.b16  	%rs18024, %rs18786, 255;
	setp.eq.s16 	%p799, %rs18024, 0;
	mov.u32 	%r32615, %r256;
	@%p799 bra 	$L__BB3_193;
	mov.b32 	%r32614, 0;
$L__BB3_192:
	add.s32 	%r31360, %r32614, %r256;
	cvt.u64.u32 	%rd3822, %r31360;
	add.s64 	%rd3823, %rd185, %rd3822;
	ld.local.u8 	%rs18025, [%rd3823+8];
	add.s64 	%rd3824, %rd167, %rd3822;
	st.local.u8 	[%rd3824], %rs18025;
	add.s32 	%r259, %r32614, 1;
	add.s32 	%r32615, %r259, %r256;
	cvt.u64.u32 	%rd3825, %r32614;
	add.s64 	%rd3826, %rd185, %rd3825;
	ld.local.u8 	%rs18026, [%rd3826+9];
	setp.ne.s16 	%p800, %rs18026, 0;
	mov.u32 	%r32614, %r259;
	@%p800 bra 	$L__BB3_192;
$L__BB3_193:
	cvt.u64.u32 	%rd3827, %r32615;
	add.s64 	%rd3828, %rd167, %rd3827;
	mov.b16 	%rs18027, 0;
	st.local.u8 	[%rd3828+1], %rs18027;
	mov.b32 	%r32616, 0;
$L__BB3_194:
	mov.u32 	%r262, %r32616;
	cvt.u64.u32 	%rd3829, %r262;
	add.s64 	%rd3830, %rd167, %rd3829;
	ld.local.u8 	%rs18028, [%rd3830];
	setp.ne.s16 	%p801, %rs18028, 0;
	add.s32 	%r32616, %r262, 1;
	@%p801 bra 	$L__BB3_194;
	and.b16  	%rs18029, %rs19436, 255;
	setp.eq.s16 	%p802, %rs18029, 0;
	mov.u32 	%r32618, %r262;
	@%p802 bra 	$L__BB3_198;
	mov.b32 	%r32617, 0;
$L__BB3_197:
	add.s32 	%r31363, %r32617, %r262;
	cvt.u64.u32 	%rd3831, %r31363;
	add.s64 	%rd3832, %rd188, %rd3831;
	ld.local.u8 	%rs18030, [%rd3832+8];
	add.s64 	%rd3833, %rd167, %rd3831;
	st.local.u8 	[%rd3833], %rs18030;
	add.s32 	%r265, %r32617, 1;
	add.s32 	%r32618, %r265, %r262;
	cvt.u64.u32 	%rd3834, %r32617;
	add.s64 	%rd3835, %rd188, %rd3834;
	ld.local.u8 	%rs18031, [%rd3835+9];
	setp.ne.s16 	%p803, %rs18031, 0;
	mov.u32 	%r32617, %r265;
	@%p803 bra 	$L__BB3_197;
$L__BB3_198:
	cvt.u64.u32 	%rd3836, %r32618;
	add.s64 	%rd3837, %rd167, %rd3836;
	mov.b16 	%rs18032, 0;
	st.local.u8 	[%rd3837+1], %rs18032;
	ld.local.v2.b32 	{%r31364, %r31365}, [%rd167];
	bfe.u32 	%r31366, %r31364, 0, 8;
	cvt.u16.u32 	%rs19436, %r31366;
	bfe.u32 	%r31367, %r31364, 8, 8;
	cvt.u16.u32 	%rs19435, %r31367;
	bfe.u32 	%r31368, %r31364, 16, 8;
	cvt.u16.u32 	%rs19434, %r31368;
	bfe.u32 	%r31369, %r31364, 24, 8;
	cvt.u16.u32 	%rs19433, %r31369;
	bfe.u32 	%r31370, %r31365, 0, 8;
	cvt.u16.u32 	%rs19432, %r31370;
	bfe.u32 	%r31371, %r31365, 8, 8;
	cvt.u16.u32 	%rs19431, %r31371;
	bfe.u32 	%r31372, %r31365, 16, 8;
	cvt.u16.u32 	%rs19430, %r31372;
	bfe.u32 	%r31373, %r31365, 24, 8;
	cvt.u16.u32 	%rs19429, %r31373;
	ld.local.v2.b32 	{%r31374, %r31375}, [%rd167+8];
	bfe.u32 	%r31376, %r31374, 0, 8;
	cvt.u16.u32 	%rs19428, %r31376;
	bfe.u32 	%r31377, %r31374, 8, 8;
	cvt.u16.u32 	%rs19427, %r31377;
	bfe.u32 	%r31378, %r31374, 16, 8;
	cvt.u16.u32 	%rs19426, %r31378;
	bfe.u32 	%r31379, %r31374, 24, 8;
	cvt.u16.u32 	%rs19425, %r31379;
	bfe.u32 	%r31380, %r31375, 0, 8;
	cvt.u16.u32 	%rs19424, %r31380;
	bfe.u32 	%r31381, %r31375, 8, 8;
	cvt.u16.u32 	%rs19423, %r31381;
	bfe.u32 	%r31382, %r31375, 16, 8;
	cvt.u16.u32 	%rs19422, %r31382;
	bfe.u32 	%r31383, %r31375, 24, 8;
	cvt.u16.u32 	%rs19421, %r31383;
	ld.local.v2.b32 	{%r31384, %r31385}, [%rd167+16];
	bfe.u32 	%r31386, %r31384, 0, 8;
	cvt.u16.u32 	%rs19420, %r31386;
	bfe.u32 	%r31387, %r31384, 8, 8;
	cvt.u16.u32 	%rs19419, %r31387;
	bfe.u32 	%r31388, %r31384, 16, 8;
	cvt.u16.u32 	%rs19418, %r31388;
	bfe.u32 	%r31389, %r31384, 24, 8;
	cvt.u16.u32 	%rs19417, %r31389;
	bfe.u32 	%r31390, %r31385, 0, 8;
	cvt.u16.u32 	%rs19416, %r31390;
	bfe.u32 	%r31391, %r31385, 8, 8;
	cvt.u16.u32 	%rs19415, %r31391;
	bfe.u32 	%r31392, %r31385, 16, 8;
	cvt.u16.u32 	%rs19414, %r31392;
	bfe.u32 	%r31393, %r31385, 24, 8;
	cvt.u16.u32 	%rs19413, %r31393;
	ld.local.v2.b32 	{%r31394, %r31395}, [%rd167+24];
	bfe.u32 	%r31396, %r31394, 0, 8;
	cvt.u16.u32 	%rs19412, %r31396;
	bfe.u32 	%r31397, %r31394, 8, 8;
	cvt.u16.u32 	%rs19411, %r31397;
	bfe.u32 	%r31398, %r31394, 16, 8;
	cvt.u16.u32 	%rs19410, %r31398;
	bfe.u32 	%r31399, %r31394, 24, 8;
	cvt.u16.u32 	%rs19409, %r31399;
	bfe.u32 	%r31400, %r31395, 0, 8;
	cvt.u16.u32 	%rs19408, %r31400;
	bfe.u32 	%r31401, %r31395, 8, 8;
	cvt.u16.u32 	%rs19407, %r31401;
	bfe.u32 	%r31402, %r31395, 16, 8;
	cvt.u16.u32 	%rs19406, %r31402;
	bfe.u32 	%r31403, %r31395, 24, 8;
	cvt.u16.u32 	%rs19405, %r31403;
	ld.local.v2.b32 	{%r31404, %r31405}, [%rd167+32];
	bfe.u32 	%r31406, %r31404, 0, 8;
	cvt.u16.u32 	%rs19404, %r31406;
	bfe.u32 	%r31407, %r31404, 8, 8;
	cvt.u16.u32 	%rs19403, %r31407;
	bfe.u32 	%r31408, %r31404, 16, 8;
	cvt.u16.u32 	%rs19402, %r31408;
	bfe.u32 	%r31409, %r31404, 24, 8;
	cvt.u16.u32 	%rs19401, %r31409;
	bfe.u32 	%r31410, %r31405, 0, 8;
	cvt.u16.u32 	%rs19400, %r31410;
	bfe.u32 	%r31411, %r31405, 8, 8;
	cvt.u16.u32 	%rs19399, %r31411;
	bfe.u32 	%r31412, %r31405, 16, 8;
	cvt.u16.u32 	%rs19398, %r31412;
	bfe.u32 	%r31413, %r31405, 24, 8;
	cvt.u16.u32 	%rs19397, %r31413;
	ld.local.v2.b32 	{%r31414, %r31415}, [%rd167+40];
	bfe.u32 	%r31416, %r31414, 0, 8;
	cvt.u16.u32 	%rs19396, %r31416;
	bfe.u32 	%r31417, %r31414, 8, 8;
	cvt.u16.u32 	%rs19395, %r31417;
	bfe.u32 	%r31418, %r31414, 16, 8;
	cvt.u16.u32 	%rs19394, %r31418;
	bfe.u32 	%r31419, %r31414, 24, 8;
	cvt.u16.u32 	%rs19393, %r31419;
	bfe.u32 	%r31420, %r31415, 0, 8;
	cvt.u16.u32 	%rs19392, %r31420;
	bfe.u32 	%r31421, %r31415, 8, 8;
	cvt.u16.u32 	%rs19391, %r31421;
	bfe.u32 	%r31422, %r31415, 16, 8;
	cvt.u16.u32 	%rs19390, %r31422;
	bfe.u32 	%r31423, %r31415, 24, 8;
	cvt.u16.u32 	%rs19389, %r31423;
	ld.local.v2.u8 	{%rs19388, %rs19387}, [%rd167+48];
	ld.local.u32 	%r32620, [%rd167+52];
	ld.local.f64 	%fd478, [%rd167+56];
$L__BB3_199:
	st.local.u64 	[%rd188], %rd244;
	cvt.u32.u16 	%r31424, %rs19429;
	cvt.u32.u16 	%r31425, %rs19430;
	prmt.b32 	%r31426, %r31425, %r31424, 0x3340U;
	cvt.u32.u16 	%r31427, %rs19431;
	cvt.u32.u16 	%r31428, %rs19432;
	prmt.b32 	%r31429, %r31428, %r31427, 0x3340U;
	prmt.b32 	%r31430, %r31429, %r31426, 0x5410U;
	cvt.u32.u16 	%r31431, %rs19433;
	cvt.u32.u16 	%r31432, %rs19434;
	prmt.b32 	%r31433, %r31432, %r31431, 0x3340U;
	cvt.u32.u16 	%r31434, %rs19435;
	cvt.u32.u16 	%r31435, %rs19436;
	prmt.b32 	%r31436, %r31435, %r31434, 0x3340U;
	prmt.b32 	%r31437, %r31436, %r31433, 0x5410U;
	st.local.v2.b32 	[%rd188+8], {%r31437, %r31430};
	cvt.u32.u16 	%r31438, %rs19421;
	cvt.u32.u16 	%r31439, %rs19422;
	prmt.b32 	%r31440, %r31439, %r31438, 0x3340U;
	cvt.u32.u16 	%r31441, %rs19423;
	cvt.u32.u16 	%r31442, %rs19424;
	prmt.b32 	%r31443, %r31442, %r31441, 0x3340U;
	prmt.b32 	%r31444, %r31443, %r31440, 0x5410U;
	cvt.u32.u16 	%r31445, %rs19425;
	cvt.u32.u16 	%r31446, %rs19426;
	prmt.b32 	%r31447, %r31446, %r31445, 0x3340U;
	cvt.u32.u16 	%r31448, %rs19427;
	cvt.u32.u16 	%r31449, %rs19428;
	prmt.b32 	%r31450, %r31449, %r31448, 0x3340U;
	prmt.b32 	%r31451, %r31450, %r31447, 0x5410U;
	st.local.v2.b32 	[%rd188+16], {%r31451, %r31444};
	cvt.u32.u16 	%r31452, %rs19413;
	cvt.u32.u16 	%r31453, %rs19414;
	prmt.b32 	%r31454, %r31453, %r31452, 0x3340U;
	cvt.u32.u16 	%r31455, %rs19415;
	cvt.u32.u16 	%r31456, %rs19416;
	prmt.b32 	%r31457, %r31456, %r31455, 0x3340U;
	prmt.b32 	%r31458, %r31457, %r31454, 0x5410U;
	cvt.u32.u16 	%r31459, %rs19417;
	cvt.u32.u16 	%r31460, %rs19418;
	prmt.b32 	%r31461, %r31460, %r31459, 0x3340U;
	cvt.u32.u16 	%r31462, %rs19419;
	cvt.u32.u16 	%r31463, %rs19420;
	prmt.b32 	%r31464, %r31463, %r31462, 0x3340U;
	prmt.b32 	%r31465, %r31464, %r31461, 0x5410U;
	st.local.v2.b32 	[%rd188+24], {%r31465, %r31458};
	cvt.u32.u16 	%r31466, %rs19405;
	cvt.u32.u16 	%r31467, %rs19406;
	prmt.b32 	%r31468, %r31467, %r31466, 0x3340U;
	cvt.u32.u16 	%r31469, %rs19407;
	cvt.u32.u16 	%r31470, %rs19408;
	prmt.b32 	%r31471, %r31470, %r31469, 0x3340U;
	prmt.b32 	%r31472, %r31471, %r31468, 0x5410U;
	cvt.u32.u16 	%r31473, %rs19409;
	cvt.u32.u16 	%r31474, %rs19410;
	prmt.b32 	%r31475, %r31474, %r31473, 0x3340U;
	cvt.u32.u16 	%r31476, %rs19411;
	cvt.u32.u16 	%r31477, %rs19412;
	prmt.b32 	%r31478, %r31477, %r31476, 0x3340U;
	prmt.b32 	%r31479, %r31478, %r31475, 0x5410U;
	st.local.v2.b32 	[%rd188+32], {%r31479, %r31472};
	cvt.u32.u16 	%r31480, %rs19397;
	cvt.u32.u16 	%r31481, %rs19398;
	prmt.b32 	%r31482, %r31481, %r31480, 0x3340U;
	cvt.u32.u16 	%r31483, %rs19399;
	cvt.u32.u16 	%r31484, %rs19400;
	prmt.b32 	%r31485, %r31484, %r31483, 0x3340U;
	prmt.b32 	%r31486, %r31485, %r31482, 0x5410U;
	cvt.u32.u16 	%r31487, %rs19401;
	cvt.u32.u16 	%r31488, %rs19402;
	prmt.b32 	%r31489, %r31488, %r31487, 0x3340U;
	cvt.u32.u16 	%r31490, %rs19403;
	cvt.u32.u16 	%r31491, %rs19404;
	prmt.b32 	%r31492, %r31491, %r31490, 0x3340U;
	prmt.b32 	%r31493, %r31492, %r31489, 0x5410U;
	st.local.v2.b32 	[%rd188+40], {%r31493, %r31486};
	cvt.u32.u16 	%r31494, %rs19389;
	cvt.u32.u16 	%r31495, %rs19390;
	prmt.b32 	%r31496, %r31495, %r31494, 0x3340U;
	cvt.u32.u16 	%r31497, %rs19391;
	cvt.u32.u16 	%r31498, %rs19392;
	prmt.b32 	%r31499, %r31498, %r31497, 0x3340U;
	prmt.b32 	%r31500, %r31499, %r31496, 0x5410U;
	cvt.u32.u16 	%r31501, %rs19393;
	cvt.u32.u16 	%r31502, %rs19394;
	prmt.b32 	%r31503, %r31502, %r31501, 0x3340U;
	cvt.u32.u16 	%r31504, %rs19395;
	cvt.u32.u16 	%r31505, %rs19396;
	prmt.b32 	%r31506, %r31505, %r31504, 0x3340U;
	prmt.b32 	%r31507, %r31506, %r31503, 0x5410U;
	st.local.v2.b32 	[%rd188+48], {%r31507, %r31500};
	st.local.v2.u8 	[%rd188+56], {%rs19388, %rs19387};
	st.local.u32 	[%rd188+60], %r32620;
	st.local.f64 	[%rd188+64], %fd478;
	setp.ne.s32 	%p804, %r27381, 0;
	mov.u64 	%rd3937, %rd244;
	@%p804 bra 	$L__BB3_201;
	st.local.u64 	[%rd188], %rd3931;
	cvt.u32.u16 	%r31508, %rs18779;
	cvt.u32.u16 	%r31509, %rs18780;
	prmt.b32 	%r31510, %r31509, %r31508, 0x3340U;
	cvt.u32.u16 	%r31511, %rs18781;
	cvt.u32.u16 	%r31512, %rs18782;
	prmt.b32 	%r31513, %r31512, %r31511, 0x3340U;
	prmt.b32 	%r31514, %r31513, %r31510, 0x5410U;
	cvt.u32.u16 	%r31515, %rs18783;
	cvt.u32.u16 	%r31516, %rs18784;
	prmt.b32 	%r31517, %r31516, %r31515, 0x3340U;
	cvt.u32.u16 	%r31518, %rs18785;
	cvt.u32.u16 	%r31519, %rs18786;
	prmt.b32 	%r31520, %r31519, %r31518, 0x3340U;
	prmt.b32 	%r31521, %r31520, %r31517, 0x5410U;
	st.local.v2.b32 	[%rd188+8], {%r31521, %r31514};
	cvt.u32.u16 	%r31522, %rs18771;
	cvt.u32.u16 	%r31523, %rs18772;
	prmt.b32 	%r31524, %r31523, %r31522, 0x3340U;
	cvt.u32.u16 	%r31525, %rs18773;
	cvt.u32.u16 	%r31526, %rs18774;
	prmt.b32 	%r31527, %r31526, %r31525, 0x3340U;
	prmt.b32 	%r31528, %r31527, %r31524, 0x5410U;
	cvt.u32.u16 	%r31529, %rs18775;
	cvt.u32.u16 	%r31530, %rs18776;
	prmt.b32 	%r31531, %r31530, %r31529, 0x3340U;
	cvt.u32.u16 	%r31532, %rs18777;
	cvt.u32.u16 	%r31533, %rs18778;
	prmt.b32 	%r31534, %r31533, %r31532, 0x3340U;
	prmt.b32 	%r31535, %r31534, %r31531, 0x5410U;
	st.local.v2.b32 	[%rd188+16], {%r31535, %r31528};
	cvt.u32.u16 	%r31536, %rs18763;
	cvt.u32.u16 	%r31537, %rs18764;
	prmt.b32 	%r31538, %r31537, %r31536, 0x3340U;
	cvt.u32.u16 	%r31539, %rs18765;
	cvt.u32.u16 	%r31540, %rs18766;
	prmt.b32 	%r31541, %r31540, %r31539, 0x3340U;
	prmt.b32 	%r31542, %r31541, %r31538, 0x5410U;
	cvt.u32.u16 	%r31543, %rs18767;
	cvt.u32.u16 	%r31544, %rs18768;
	prmt.b32 	%r31545, %r31544, %r31543, 0x3340U;
	cvt.u32.u16 	%r31546, %rs18769;
	cvt.u32.u16 	%r31547, %rs18770;
	prmt.b32 	%r31548, %r31547, %r31546, 0x3340U;
	prmt.b32 	%r31549, %r31548, %r31545, 0x5410U;
	st.local.v2.b32 	[%rd188+24], {%r31549, %r31542};
	cvt.u32.u16 	%r31550, %rs18755;
	cvt.u32.u16 	%r31551, %rs18756;
	prmt.b32 	%r31552, %r31551, %r31550, 0x3340U;
	cvt.u32.u16 	%r31553, %rs18757;
	cvt.u32.u16 	%r31554, %rs18758;
	prmt.b32 	%r31555, %r31554, %r31553, 0x3340U;
	prmt.b32 	%r31556, %r31555, %r31552, 0x5410U;
	cvt.u32.u16 	%r31557, %rs18759;
	cvt.u32.u16 	%r31558, %rs18760;
	prmt.b32 	%r31559, %r31558, %r31557, 0x3340U;
	cvt.u32.u16 	%r31560, %rs18761;
	cvt.u32.u16 	%r31561, %rs18762;
	prmt.b32 	%r31562, %r31561, %r31560, 0x3340U;
	prmt.b32 	%r31563, %r31562, %r31559, 0x5410U;
	st.local.v2.b32 	[%rd188+32], {%r31563, %r31556};
	cvt.u32.u16 	%r31564, %rs18747;
	cvt.u32.u16 	%r31565, %rs18748;
	prmt.b32 	%r31566, %r31565, %r31564, 0x3340U;
	cvt.u32.u16 	%r31567, %rs18749;
	cvt.u32.u16 	%r31568, %rs18750;
	prmt.b32 	%r31569, %r31568, %r31567, 0x3340U;
	prmt.b32 	%r31570, %r31569, %r31566, 0x5410U;
	cvt.u32.u16 	%r31571, %rs18751;
	cvt.u32.u16 	%r31572, %rs18752;
	prmt.b32 	%r31573, %r31572, %r31571, 0x3340U;
	cvt.u32.u16 	%r31574, %rs18753;
	cvt.u32.u16 	%r31575, %rs18754;
	prmt.b32 	%r31576, %r31575, %r31574, 0x3340U;
	prmt.b32 	%r31577, %r31576, %r31573, 0x5410U;
	st.local.v2.b32 	[%rd188+40], {%r31577, %r31570};
	cvt.u32.u16 	%r31578, %rs18739;
	cvt.u32.u16 	%r31579, %rs18740;
	prmt.b32 	%r31580, %r31579, %r31578, 0x3340U;
	cvt.u32.u16 	%r31581, %rs18741;
	cvt.u32.u16 	%r31582, %rs18742;
	prmt.b32 	%r31583, %r31582, %r31581, 0x3340U;
	prmt.b32 	%r31584, %r31583, %r31580, 0x5410U;
	cvt.u32.u16 	%r31585, %rs18743;
	cvt.u32.u16 	%r31586, %rs18744;
	prmt.b32 	%r31587, %r31586, %r31585, 0x3340U;
	cvt.u32.u16 	%r31588, %rs18745;
	cvt.u32.u16 	%r31589, %rs18746;
	prmt.b32 	%r31590, %r31589, %r31588, 0x3340U;
	prmt.b32 	%r31591, %r31590, %r31587, 0x5410U;
	st.local.v2.b32 	[%rd188+48], {%r31591, %r31584};
	st.local.v2.u8 	[%rd188+56], {%rs18738, %rs18737};
	st.local.u32 	[%rd188+60], %r32565;
	st.local.f64 	[%rd188+64], %fd465;
	mov.f64 	%fd478, %fd465;
	mov.u32 	%r32620, %r32565;
	mov.u16 	%rs19387, %rs18737;
	mov.u16 	%rs19388, %rs18738;
	mov.u16 	%rs19389, %rs18739;
	mov.u16 	%rs19390, %rs18740;
	mov.u16 	%rs19391, %rs18741;
	mov.u16 	%rs19392, %rs18742;
	mov.u16 	%rs19393, %rs18743;
	mov.u16 	%rs19394, %rs18744;
	mov.u16 	%rs19395, %rs18745;
	mov.u16 	%rs19396, %rs18746;
	mov.u16 	%rs19397, %rs18747;
	mov.u16 	%rs19398, %rs18748;
	mov.u16 	%rs19399, %rs18749;
	mov.u16 	%rs19400, %rs18750;
	mov.u16 	%rs19401, %rs18751;
	mov.u16 	%rs19402, %rs18752;
	mov.u16 	%rs19403, %rs18753;
	mov.u16 	%rs19404, %rs18754;
	mov.u16 	%rs19405, %rs18755;
	mov.u16 	%rs19406, %rs18756;
	mov.u16 	%rs19407, %rs18757;
	mov.u16 	%rs19408, %rs18758;
	mov.u16 	%rs19409, %rs18759;
	mov.u16 	%rs19410, %rs18760;
	mov.u16 	%rs19411, %rs18761;
	mov.u16 	%rs19412, %rs18762;
	mov.u16 	%rs19413, %rs18763;
	mov.u16 	%rs19414, %rs18764;
	mov.u16 	%rs19415, %rs18765;
	mov.u16 	%rs19416, %rs18766;
	mov.u16 	%rs19417, %rs18767;
	mov.u16 	%rs19418, %rs18768;
	mov.u16 	%rs19419, %rs18769;
	mov.u16 	%rs19420, %rs18770;
	mov.u16 	%rs19421, %rs18771;
	mov.u16 	%rs19422, %rs18772;
	mov.u16 	%rs19423, %rs18773;
	mov.u16 	%rs19424, %rs18774;
	mov.u16 	%rs19425, %rs18775;
	mov.u16 	%rs19426, %rs18776;
	mov.u16 	%rs19427, %rs18777;
	mov.u16 	%rs19428, %rs18778;
	mov.u16 	%rs19429, %rs18779;
	mov.u16 	%rs19430, %rs18780;
	mov.u16 	%rs19431, %rs18781;
	mov.u16 	%rs19432, %rs18782;
	mov.u16 	%rs19433, %rs18783;
	mov.u16 	%rs19434, %rs18784;
	mov.u16 	%rs19435, %rs18785;
	mov.u16 	%rs19436, %rs18786;
	mov.u64 	%rd3937, %rd3931;
$L__BB3_201:
	mov.u32 	%r31592, %tid.x;
	setp.eq.s32 	%p805, %r31592, 0;
	st.local.u64 	[%rd165], %rd3937;
	add.s64 	%rd246, %rd165, 8;
	cvt.u32.u16 	%r31593, %rs19429;
	cvt.u32.u16 	%r31594, %rs19430;
	prmt.b32 	%r31595, %r31594, %r31593, 0x3340U;
	cvt.u32.u16 	%r31596, %rs19431;
	cvt.u32.u16 	%r31597, %rs19432;
	prmt.b32 	%r31598, %r31597, %r31596, 0x3340U;
	prmt.b32 	%r31599, %r31598, %r31595, 0x5410U;
	cvt.u32.u16 	%r31600, %rs19433;
	cvt.u32.u16 	%r31601, %rs19434;
	prmt.b32 	%r31602, %r31601, %r31600, 0x3340U;
	cvt.u32.u16 	%r31603, %rs19435;
	cvt.u32.u16 	%r31604, %rs19436;
	prmt.b32 	%r31605, %r31604, %r31603, 0x3340U;
	prmt.b32 	%r31606, %r31605, %r31602, 0x5410U;
	st.local.v2.b32 	[%rd165+8], {%r31606, %r31599};
	cvt.u32.u16 	%r31607, %rs19421;
	cvt.u32.u16 	%r31608, %rs19422;
	prmt.b32 	%r31609, %r31608, %r31607, 0x3340U;
	cvt.u32.u16 	%r31610, %rs19423;
	cvt.u32.u16 	%r31611, %rs19424;
	prmt.b32 	%r31612, %r31611, %r31610, 0x3340U;
	prmt.b32 	%r31613, %r31612, %r31609, 0x5410U;
	cvt.u32.u16 	%r31614, %rs19425;
	cvt.u32.u16 	%r31615, %rs19426;
	prmt.b32 	%r31616, %r31615, %r31614, 0x3340U;
	cvt.u32.u16 	%r31617, %rs19427;
	cvt.u32.u16 	%r31618, %rs19428;
	prmt.b32 	%r31619, %r31618, %r31617, 0x3340U;
	prmt.b32 	%r31620, %r31619, %r31616, 0x5410U;
	st.local.v2.b32 	[%rd165+16], {%r31620, %r31613};
	cvt.u32.u16 	%r31621, %rs19413;
	cvt.u32.u16 	%r31622, %rs19414;
	prmt.b32 	%r31623, %r31622, %r31621, 0x3340U;
	cvt.u32.u16 	%r31624, %rs19415;
	cvt.u32.u16 	%r31625, %rs19416;
	prmt.b32 	%r31626, %r31625, %r31624, 0x3340U;
	prmt.b32 	%r31627, %r31626, %r31623, 0x5410U;
	cvt.u32.u16 	%r31628, %rs19417;
	cvt.u32.u16 	%r31629, %rs19418;
	prmt.b32 	%r31630, %r31629, %r31628, 0x3340U;
	cvt.u32.u16 	%r31631, %rs19419;
	cvt.u32.u16 	%r31632, %rs19420;
	prmt.b32 	%r31633, %r31632, %r31631, 0x3340U;
	prmt.b32 	%r31634, %r31633, %r31630, 0x5410U;
	st.local.v2.b32 	[%rd165+24], {%r31634, %r31627};
	cvt.u32.u16 	%r31635, %rs19405;
	cvt.u32.u16 	%r31636, %rs19406;
	prmt.b32 	%r31637, %r31636, %r31635, 0x3340U;
	cvt.u32.u16 	%r31638, %rs19407;
	cvt.u32.u16 	%r31639, %rs19408;
	prmt.b32 	%r31640, %r31639, %r31638, 0x3340U;
	prmt.b32 	%r31641, %r31640, %r31637, 0x5410U;
	cvt.u32.u16 	%r31642, %rs19409;
	cvt.u32.u16 	%r31643, %rs19410;
	prmt.b32 	%r31644, %r31643, %r31642, 0x3340U;
	cvt.u32.u16 	%r31645, %rs19411;
	cvt.u32.u16 	%r31646, %rs19412;
	prmt.b32 	%r31647, %r31646, %r31645, 0x3340U;
	prmt.b32 	%r31648, %r31647, %r31644, 0x5410U;
	st.local.v2.b32 	[%rd165+32], {%r31648, %r31641};
	cvt.u32.u16 	%r31649, %rs19397;
	cvt.u32.u16 	%r31650, %rs19398;
	prmt.b32 	%r31651, %r31650, %r31649, 0x3340U;
	cvt.u32.u16 	%r31652, %rs19399;
	cvt.u32.u16 	%r31653, %rs19400;
	prmt.b32 	%r31654, %r31653, %r31652, 0x3340U;
	prmt.b32 	%r31655, %r31654, %r31651, 0x5410U;
	cvt.u32.u16 	%r31656, %rs19401;
	cvt.u32.u16 	%r31657, %rs19402;
	prmt.b32 	%r31658, %r31657, %r31656, 0x3340U;
	cvt.u32.u16 	%r31659, %rs19403;
	cvt.u32.u16 	%r31660, %rs19404;
	prmt.b32 	%r31661, %r31660, %r31659, 0x3340U;
	prmt.b32 	%r31662, %r31661, %r31658, 0x5410U;
	st.local.v2.b32 	[%rd165+40], {%r31662, %r31655};
	cvt.u32.u16 	%r31663, %rs19389;
	cvt.u32.u16 	%r31664, %rs19390;
	prmt.b32 	%r31665, %r31664, %r31663, 0x3340U;
	cvt.u32.u16 	%r31666, %rs19391;
	cvt.u32.u16 	%r31667, %rs19392;
	prmt.b32 	%r31668, %r31667, %r31666, 0x3340U;
	prmt.b32 	%r31669, %r31668, %r31665, 0x5410U;
	cvt.u32.u16 	%r31670, %rs19393;
	cvt.u32.u16 	%r31671, %rs19394;
	prmt.b32 	%r31672, %r31671, %r31670, 0x3340U;
	cvt.u32.u16 	%r31673, %rs19395;
	cvt.u32.u16 	%r31674, %rs19396;
	prmt.b32 	%r31675, %r31674, %r31673, 0x3340U;
	prmt.b32 	%r31676, %r31675, %r31672, 0x5410U;
	st.local.v2.b32 	[%rd165+48], {%r31676, %r31669};
	st.local.v2.u8 	[%rd165+56], {%rs19388, %rs19387};
	st.local.u32 	[%rd165+60], %r32620;
	st.local.f64 	[%rd165+64], %fd478;
	st.local.u64 	[%rd166], %rd3922;
	add.s64 	%rd247, %rd166, 8;
	st.local.v2.b32 	[%rd166+8], {%r5, %r6};
	st.local.v2.b32 	[%rd166+16], {%r7, %r8};
	st.local.v2.b32 	[%rd166+24], {%r9, %r10};
	st.local.v2.b32 	[%rd166+32], {%r11, %r12};
	st.local.v2.b32 	[%rd166+40], {%r13, %r14};
	st.local.v2.b32 	[%rd166+48], {%r15, %r16};
	st.local.v2.u8 	[%rd166+56], {%rs17784, %rs17785};
	st.local.u32 	[%rd166+60], %r32628;
	st.local.f64 	[%rd166+64], %fd480;
	mov.u64 	%rd3938, %rd3922;
	@%p805 bra 	$L__BB3_215;
	setp.ne.s64 	%p806, %rd3922, 0;
	@%p806 bra 	$L__BB3_214;
	mov.b16 	%rs18035, 0;
	st.local.u8 	[%rd164], %rs18035;
	add.s32 	%r31678, %r32628, %r32620;
	st.local.u32 	[%rd164+52], %r31678;
	add.f64 	%fd449, %fd478, %fd480;
	st.local.f64 	[%rd164+56], %fd449;
	mov.b32 	%r32621, 0;
$L__BB3_204:
	mov.u32 	%r271, %r32621;
	cvt.u64.u32 	%rd3838, %r271;
	add.s64 	%rd3839, %rd164, %rd3838;
	ld.local.u8 	%rs18036, [%rd3839];
	setp.ne.s16 	%p807, %rs18036, 0;
	add.s32 	%r32621, %r271, 1;
	@%p807 bra 	$L__BB3_204;
	and.b16  	%rs18037, %rs19436, 255;
	setp.eq.s16 	%p808, %rs18037, 0;
	mov.u32 	%r32623, %r271;
	@%p808 bra 	$L__BB3_208;
	mov.b32 	%r32622, 0;
$L__BB3_207:
	add.s32 	%r31680, %r32622, %r271;
	cvt.u64.u32 	%rd3840, %r31680;
	add.s64 	%rd3841, %rd165, %rd3840;
	ld.local.u8 	%rs18038, [%rd3841+8];
	add.s64 	%rd3842, %rd164, %rd3840;
	st.local.u8 	[%rd3842], %rs18038;
	add.s32 	%r274, %r32622, 1;
	add.s32 	%r32623, %r274, %r271;
	cvt.u64.u32 	%rd3843, %r32622;
	add.s64 	%rd3844, %rd246, %rd3843;
	ld.local.u8 	%rs18039, [%rd3844+1];
	setp.ne.s16 	%p809, %rs18039, 0;
	mov.u32 	%r32622, %r274;
	@%p809 bra 	$L__BB3_207;
$L__BB3_208:
	cvt.u64.u32 	%rd3845, %r32623;
	add.s64 	%rd3846, %rd164, %rd3845;
	mov.b16 	%rs18040, 0;
	st.local.u8 	[%rd3846+1], %rs18040;
	mov.b32 	%r32624, 0;
$L__BB3_209:
	mov.u32 	%r277, %r32624;
	cvt.u64.u32 	%rd3847, %r277;
	add.s64 	%rd3848, %rd164, %rd3847;
	ld.local.u8 	%rs18041, [%rd3848];
	setp.ne.s16 	%p810, %rs18041, 0;
	add.s32 	%r32624, %r277, 1;
	@%p810 bra 	$L__BB3_209;
	and.b16  	%rs18042, %rs19437, 255;
	setp.eq.s16 	%p811, %rs18042, 0;
	mov.u32 	%r32626, %r277;
	@%p811 bra 	$L__BB3_213;
	mov.b32 	%r32625, 0;
$L__BB3_212:
	add.s32 	%r31683, %r32625, %r277;
	cvt.u64.u32 	%rd3849, %r31683;
	add.s64 	%rd3850, %rd166, %rd3849;
	ld.local.u8 	%rs18043, [%rd3850+8];
	add.s64 	%rd3851, %rd164, %rd3849;
	st.local.u8 	[%rd3851], %rs18043;
	add.s32 	%r280, %r32625, 1;
	add.s32 	%r32626, %r280, %r277;
	cvt.u64.u32 	%rd3852, %r32625;
	add.s64 	%rd3853, %rd247, %rd3852;
	ld.local.u8 	%rs18044, [%rd3853+1];
	setp.ne.s16 	%p812, %rs18044, 0;
	mov.u32 	%r32625, %r280;
	@%p812 bra 	$L__BB3_212;
$L__BB3_213:
	cvt.u64.u32 	%rd3854, %r32626;
	add.s64 	%rd3855, %rd164, %rd3854;
	mov.b16 	%rs18045, 0;
	st.local.u8 	[%rd3855+1], %rs18045;
	ld.local.v2.b32 	{%r31684, %r31685}, [%rd164];
	bfe.u32 	%r31686, %r31684, 0, 8;
	cvt.u16.u32 	%rs19437, %r31686;
	bfe.u32 	%r31687, %r31684, 8, 8;
	cvt.u16.u32 	%rs19438, %r31687;
	bfe.u32 	%r31688, %r31684, 16, 8;
	cvt.u16.u32 	%rs19439, %r31688;
	bfe.u32 	%r31689, %r31684, 24, 8;
	cvt.u16.u32 	%rs19440, %r31689;
	bfe.u32 	%r31690, %r31685, 0, 8;
	cvt.u16.u32 	%rs19441, %r31690;
	bfe.u32 	%r31691, %r31685, 8, 8;
	cvt.u16.u32 	%rs19442, %r31691;
	bfe.u32 	%r31692, %r31685, 16, 8;
	cvt.u16.u32 	%rs19443, %r31692;
	bfe.u32 	%r31693, %r31685, 24, 8;
	cvt.u16.u32 	%rs19444, %r31693;
	ld.local.v2.b32 	{%r31694, %r31695}, [%rd164+8];
	bfe.u32 	%r31696, %r31694, 0, 8;
	cvt.u16.u32 	%rs19445, %r31696;
	bfe.u32 	%r31697, %r31694, 8, 8;
	cvt.u16.u32 	%rs19446, %r31697;
	bfe.u32 	%r31698, %r31694, 16, 8;
	cvt.u16.u32 	%rs19447, %r31698;
	bfe.u32 	%r31699, %r31694, 24, 8;
	cvt.u16.u32 	%rs19448, %r31699;
	bfe.u32 	%r31700, %r31695, 0, 8;
	cvt.u16.u32 	%rs19449, %r31700;
	bfe.u32 	%r31701, %r31695, 8, 8;
	cvt.u16.u32 	%rs19450, %r31701;
	bfe.u32 	%r31702, %r31695, 16, 8;
	cvt.u16.u32 	%rs19451, %r31702;
	bfe.u32 	%r31703, %r31695, 24, 8;
	cvt.u16.u32 	%rs19452, %r31703;
	ld.local.v2.b32 	{%r31704, %r31705}, [%rd164+16];
	bfe.u32 	%r31706, %r31704, 0, 8;
	cvt.u16.u32 	%rs19453, %r31706;
	bfe.u32 	%r31707, %r31704, 8, 8;
	cvt.u16.u32 	%rs19454, %r31707;
	bfe.u32 	%r31708, %r31704, 16, 8;
	cvt.u16.u32 	%rs19455, %r31708;
	bfe.u32 	%r31709, %r31704, 24, 8;
	cvt.u16.u32 	%rs19456, %r31709;
	bfe.u32 	%r31710, %r31705, 0, 8;
	cvt.u16.u32 	%rs19457, %r31710;
	bfe.u32 	%r31711, %r31705, 8, 8;
	cvt.u16.u32 	%rs19458, %r31711;
	bfe.u32 	%r31712, %r31705, 16, 8;
	cvt.u16.u32 	%rs19459, %r31712;
	bfe.u32 	%r31713, %r31705, 24, 8;
	cvt.u16.u32 	%rs19460, %r31713;
	ld.local.v2.b32 	{%r31714, %r31715}, [%rd164+24];
	bfe.u32 	%r31716, %r31714, 0, 8;
	cvt.u16.u32 	%rs19461, %r31716;
	bfe.u32 	%r31717, %r31714, 8, 8;
	cvt.u16.u32 	%rs19462, %r31717;
	bfe.u32 	%r31718, %r31714, 16, 8;
	cvt.u16.u32 	%rs19463, %r31718;
	bfe.u32 	%r31719, %r31714, 24, 8;
	cvt.u16.u32 	%rs19464, %r31719;
	bfe.u32 	%r31720, %r31715, 0, 8;
	cvt.u16.u32 	%rs19465, %r31720;
	bfe.u32 	%r31721, %r31715, 8, 8;
	cvt.u16.u32 	%rs19466, %r31721;
	bfe.u32 	%r31722, %r31715, 16, 8;
	cvt.u16.u32 	%rs19467, %r31722;
	bfe.u32 	%r31723, %r31715, 24, 8;
	cvt.u16.u32 	%rs19468, %r31723;
	ld.local.v2.b32 	{%r31724, %r31725}, [%rd164+32];
	bfe.u32 	%r31726, %r31724, 0, 8;
	cvt.u16.u32 	%rs19469, %r31726;
	bfe.u32 	%r31727, %r31724, 8, 8;
	cvt.u16.u32 	%rs19470, %r31727;
	bfe.u32 	%r31728, %r31724, 16, 8;
	cvt.u16.u32 	%rs19471, %r31728;
	bfe.u32 	%r31729, %r31724, 24, 8;
	cvt.u16.u32 	%rs19472, %r31729;
	bfe.u32 	%r31730, %r31725, 0, 8;
	cvt.u16.u32 	%rs19473, %r31730;
	bfe.u32 	%r31731, %r31725, 8, 8;
	cvt.u16.u32 	%rs19474, %r31731;
	bfe.u32 	%r31732, %r31725, 16, 8;
	cvt.u16.u32 	%rs19475, %r31732;
	bfe.u32 	%r31733, %r31725, 24, 8;
	cvt.u16.u32 	%rs19476, %r31733;
	ld.local.v2.b32 	{%r31734, %r31735}, [%rd164+40];
	bfe.u32 	%r31736, %r31734, 0, 8;
	cvt.u16.u32 	%rs19477, %r31736;
	bfe.u32 	%r31737, %r31734, 8, 8;
	cvt.u16.u32 	%rs19478, %r31737;
	bfe.u32 	%r31738, %r31734, 16, 8;
	cvt.u16.u32 	%rs19479, %r31738;
	bfe.u32 	%r31739, %r31734, 24, 8;
	cvt.u16.u32 	%rs19480, %r31739;
	bfe.u32 	%r31740, %r31735, 0, 8;
	cvt.u16.u32 	%rs19481, %r31740;
	bfe.u32 	%r31741, %r31735, 8, 8;
	cvt.u16.u32 	%rs19482, %r31741;
	bfe.u32 	%r31742, %r31735, 16, 8;
	cvt.u16.u32 	%rs19483, %r31742;
	bfe.u32 	%r31743, %r31735, 24, 8;
	cvt.u16.u32 	%rs19484, %r31743;
	ld.local.v2.u8 	{%rs19485, %rs19486}, [%rd164+48];
	ld.local.u32 	%r32628, [%rd164+52];
	ld.local.f64 	%fd480, [%rd164+56];
$L__BB3_214:
	add.s64 	%rd3938, %rd3922, %rd3937;
	st.local.u64 	[%rd166], %rd3938;
	cvt.u32.u16 	%r31744, %rs19444;
	cvt.u32.u16 	%r31745, %rs19443;
	prmt.b32 	%r31746, %r31745, %r31744, 0x3340U;
	cvt.u32.u16 	%r31747, %rs19442;
	cvt.u32.u16 	%r31748, %rs19441;
	prmt.b32 	%r31749, %r31748, %r31747, 0x3340U;
	prmt.b32 	%r31750, %r31749, %r31746, 0x5410U;
	cvt.u32.u16 	%r31751, %rs19440;
	cvt.u32.u16 	%r31752, %rs19439;
	prmt.b32 	%r31753, %r31752, %r31751, 0x3340U;
	cvt.u32.u16 	%r31754, %rs19438;
	cvt.u32.u16 	%r31755, %rs19437;
	prmt.b32 	%r31756, %r31755, %r31754, 0x3340U;
	prmt.b32 	%r31757, %r31756, %r31753, 0x5410U;
	st.local.v2.b32 	[%rd166+8], {%r31757, %r31750};
	cvt.u32.u16 	%r31758, %rs19452;
	cvt.u32.u16 	%r31759, %rs19451;
	prmt.b32 	%r31760, %r31759, %r31758, 0x3340U;
	cvt.u32.u16 	%r31761, %rs19450;
	cvt.u32.u16 	%r31762, %rs19449;
	prmt.b32 	%r31763, %r31762, %r31761, 0x3340U;
	prmt.b32 	%r31764, %r31763, %r31760, 0x5410U;
	cvt.u32.u16 	%r31765, %rs19448;
	cvt.u32.u16 	%r31766, %rs19447;
	prmt.b32 	%r31767, %r31766, %r31765, 0x3340U;
	cvt.u32.u16 	%r31768, %rs19446;
	cvt.u32.u16 	%r31769, %rs19445;
	prmt.b32 	%r31770, %r31769, %r31768, 0x3340U;
	prmt.b32 	%r31771, %r31770, %r31767, 0x5410U;
	st.local.v2.b32 	[%rd166+16], {%r31771, %r31764};
	cvt.u32.u16 	%r31772, %rs19460;
	cvt.u32.u16 	%r31773, %rs19459;
	prmt.b32 	%r31774, %r31773, %r31772, 0x3340U;
	cvt.u32.u16 	%r31775, %rs19458;
	cvt.u32.u16 	%r31776, %rs19457;
	prmt.b32 	%r31777, %r31776, %r31775, 0x3340U;
	prmt.b32 	%r31778, %r31777, %r31774, 0x5410U;
	cvt.u32.u16 	%r31779, %rs19456;
	cvt.u32.u16 	%r31780, %rs19455;
	prmt.b32 	%r31781, %r31780, %r31779, 0x3340U;
	cvt.u32.u16 	%r31782, %rs19454;
	cvt.u32.u16 	%r31783, %rs19453;
	prmt.b32 	%r31784, %r31783, %r31782, 0x3340U;
	prmt.b32 	%r31785, %r31784, %r31781, 0x5410U;
	st.local.v2.b32 	[%rd166+24], {%r31785, %r31778};
	cvt.u32.u16 	%r31786, %rs19468;
	cvt.u32.u16 	%r31787, %rs19467;
	prmt.b32 	%r31788, %r31787, %r31786, 0x3340U;
	cvt.u32.u16 	%r31789, %rs19466;
	cvt.u32.u16 	%r31790, %rs19465;
	prmt.b32 	%r31791, %r31790, %r31789, 0x3340U;
	prmt.b32 	%r31792, %r31791, %r31788, 0x5410U;
	cvt.u32.u16 	%r31793, %rs19464;
	cvt.u32.u16 	%r31794, %rs19463;
	prmt.b32 	%r31795, %r31794, %r31793, 0x3340U;
	cvt.u32.u16 	%r31796, %rs19462;
	cvt.u32.u16 	%r31797, %rs19461;
	prmt.b32 	%r31798, %r31797, %r31796, 0x3340U;
	prmt.b32 	%r31799, %r31798, %r31795, 0x5410U;
	st.local.v2.b32 	[%rd166+32], {%r31799, %r31792};
	cvt.u32.u16 	%r31800, %rs19476;
	cvt.u32.u16 	%r31801, %rs19475;
	prmt.b32 	%r31802, %r31801, %r31800, 0x3340U;
	cvt.u32.u16 	%r31803, %rs19474;
	cvt.u32.u16 	%r31804, %rs19473;
	prmt.b32 	%r31805, %r31804, %r31803, 0x3340U;
	prmt.b32 	%r31806, %r31805, %r31802, 0x5410U;
	cvt.u32.u16 	%r31807, %rs19472;
	cvt.u32.u16 	%r31808, %rs19471;
	prmt.b32 	%r31809, %r31808, %r31807, 0x3340U;
	cvt.u32.u16 	%r31810, %rs19470;
	cvt.u32.u16 	%r31811, %rs19469;
	prmt.b32 	%r31812, %r31811, %r31810, 0x3340U;
	prmt.b32 	%r31813, %r31812, %r31809, 0x5410U;
	st.local.v2.b32 	[%rd166+40], {%r31813, %r31806};
	cvt.u32.u16 	%r31814, %rs19484;
	cvt.u32.u16 	%r31815, %rs19483;
	prmt.b32 	%r31816, %r31815, %r31814, 0x3340U;
	cvt.u32.u16 	%r31817, %rs19482;
	cvt.u32.u16 	%r31818, %rs19481;
	prmt.b32 	%r31819, %r31818, %r31817, 0x3340U;
	prmt.b32 	%r31820, %r31819, %r31816, 0x5410U;
	cvt.u32.u16 	%r31821, %rs19480;
	cvt.u32.u16 	%r31822, %rs19479;
	prmt.b32 	%r31823, %r31822, %r31821, 0x3340U;
	cvt.u32.u16 	%r31824, %rs19478;
	cvt.u32.u16 	%r31825, %rs19477;
	prmt.b32 	%r31826, %r31825, %r31824, 0x3340U;
	prmt.b32 	%r31827, %r31826, %r31823, 0x5410U;
	st.local.v2.b32 	[%rd166+48], {%r31827, %r31820};
	st.local.v2.u8 	[%rd166+56], {%rs19485, %rs19486};
	st.local.u32 	[%rd166+60], %r32628;
	st.local.f64 	[%rd166+64], %fd480;
$L__BB3_215:
	setp.ne.s32 	%p813, %r3, %r4;
	st.local.u64 	[%rd189], %rd3937;
	prmt.b32 	%r31829, %r31604, %r31830, 0x3340U;
	prmt.b32 	%r31831, %r31832, %r31833, 0x3340U;
	prmt.b32 	%r286, %r31829, %r31831, 0x5410U;
	bfi.b32 	%r288, %r31603, %r286, 8, 8;
	bfi.b32 	%r290, %r31601, %r288, 16, 8;
	bfi.b32 	%r300, %r31600, %r290, 24, 8;
	prmt.b32 	%r31838, %r31597, %r31839, 0x3340U;
	prmt.b32 	%r295, %r31838, %r31831, 0x5410U;
	bfi.b32 	%r297, %r31596, %r295, 8, 8;
	bfi.b32 	%r299, %r31594, %r297, 16, 8;
	bfi.b32 	%r301, %r31593, %r299, 24, 8;
	st.local.v2.b32 	[%rd189+8], {%r31606, %r31599};
	st.local.v4.b32 	[%rd189+16], {%r31620, %r31613, %r31634, %r31627};
	st.local.v4.b32 	[%rd189+32], {%r31648, %r31641, %r31662, %r31655};
	prmt.b32 	%r31906, %r31674, %r31907, 0x3340U;
	prmt.b32 	%r302, %r31906, %r31831, 0x5410U;
	bfi.b32 	%r304, %r31673, %r302, 8, 8;
	bfi.b32 	%r306, %r31671, %r304, 16, 8;
	bfi.b32 	%r316, %r31670, %r306, 24, 8;
	prmt.b32 	%r31912, %r31667, %r31913, 0x3340U;
	prmt.b32 	%r311, %r31912, %r31831, 0x5410U;
	bfi.b32 	%r313, %r31666, %r311, 8, 8;
	bfi.b32 	%r315, %r31664, %r313, 16, 8;
	bfi.b32 	%r317, %r31663, %r315, 24, 8;
	st.local.v2.b32 	[%rd189+48], {%r31676, %r31669};
	mov.b32 	%r319, {%rs19388, %rs19387};
	st.local.v2.u8 	[%rd189+56], {%rs19388, %rs19387};
	st.local.u32 	[%rd189+60], %r32620;
	st.local.f64 	[%rd189+64], %fd478;
	st.local.u64 	[%rd163], %rd3938;
	add.s64 	%rd250, %rd163, 8;
	cvt.u32.u16 	%r31923, %rs19444;
	cvt.u32.u16 	%r31924, %rs19443;
	prmt.b32 	%r31925, %r31924, %r31923, 0x3340U;
	cvt.u32.u16 	%r31926, %rs19442;
	cvt.u32.u16 	%r31927, %rs19441;
	prmt.b32 	%r31928, %r31927, %r31926, 0x3340U;
	prmt.b32 	%r31929, %r31928, %r31925, 0x5410U;
	cvt.u32.u16 	%r31930, %rs19440;
	cvt.u32.u16 	%r31931, %rs19439;
	prmt.b32 	%r31932, %r31931, %r31930, 0x3340U;
	cvt.u32.u16 	%r31933, %rs19438;
	cvt.u32.u16 	%r31934, %rs19437;
	prmt.b32 	%r31935, %r31934, %r31933, 0x3340U;
	prmt.b32 	%r31936, %r31935, %r31932, 0x5410U;
	st.local.v2.b32 	[%rd163+8], {%r31936, %r31929};
	cvt.u32.u16 	%r31937, %rs19452;
	cvt.u32.u16 	%r31938, %rs19451;
	prmt.b32 	%r31939, %r31938, %r31937, 0x3340U;
	cvt.u32.u16 	%r31940, %rs19450;
	cvt.u32.u16 	%r31941, %rs19449;
	prmt.b32 	%r31942, %r31941, %r31940, 0x3340U;
	prmt.b32 	%r31943, %r31942, %r31939, 0x5410U;
	cvt.u32.u16 	%r31944, %rs19448;
	cvt.u32.u16 	%r31945, %rs19447;
	prmt.b32 	%r31946, %r31945, %r31944, 0x3340U;
	cvt.u32.u16 	%r31947, %rs19446;
	cvt.u32.u16 	%r31948, %rs19445;
	prmt.b32 	%r31949, %r31948, %r31947, 0x3340U;
	prmt.b32 	%r31950, %r31949, %r31946, 0x5410U;
	st.local.v2.b32 	[%rd163+16], {%r31950, %r31943};
	cvt.u32.u16 	%r31951, %rs19460;
	cvt.u32.u16 	%r31952, %rs19459;
	prmt.b32 	%r31953, %r31952, %r31951, 0x3340U;
	cvt.u32.u16 	%r31954, %rs19458;
	cvt.u32.u16 	%r31955, %rs19457;
	prmt.b32 	%r31956, %r31955, %r31954, 0x3340U;
	prmt.b32 	%r31957, %r31956, %r31953, 0x5410U;
	cvt.u32.u16 	%r31958, %rs19456;
	cvt.u32.u16 	%r31959, %rs19455;
	prmt.b32 	%r31960, %r31959, %r31958, 0x3340U;
	cvt.u32.u16 	%r31961, %rs19454;
	cvt.u32.u16 	%r31962, %rs19453;
	prmt.b32 	%r31963, %r31962, %r31961, 0x3340U;
	prmt.b32 	%r31964, %r31963, %r31960, 0x5410U;
	st.local.v2.b32 	[%rd163+24], {%r31964, %r31957};
	cvt.u32.u16 	%r31965, %rs19468;
	cvt.u32.u16 	%r31966, %rs19467;
	prmt.b32 	%r31967, %r31966, %r31965, 0x3340U;
	cvt.u32.u16 	%r31968, %rs19466;
	cvt.u32.u16 	%r31969, %rs19465;
	prmt.b32 	%r31970, %r31969, %r31968, 0x3340U;
	prmt.b32 	%r31971, %r31970, %r31967, 0x5410U;
	cvt.u32.u16 	%r31972, %rs19464;
	cvt.u32.u16 	%r31973, %rs19463;
	prmt.b32 	%r31974, %r31973, %r31972, 0x3340U;
	cvt.u32.u16 	%r31975, %rs19462;
	cvt.u32.u16 	%r31976, %rs19461;
	prmt.b32 	%r31977, %r31976, %r31975, 0x3340U;
	prmt.b32 	%r31978, %r31977, %r31974, 0x5410U;
	st.local.v2.b32 	[%rd163+32], {%r31978, %r31971};
	cvt.u32.u16 	%r31979, %rs19469;
	prmt.b32 	%r31980, %r31979, %r31981, 0x3340U;
	prmt.b32 	%r320, %r31980, %r31831, 0x5410U;
	cvt.u32.u16 	%r31982, %rs19476;
	cvt.u32.u16 	%r31983, %rs19475;
	prmt.b32 	%r31984, %r31983, %r31982, 0x3340U;
	cvt.u32.u16 	%r31985, %rs19474;
	cvt.u32.u16 	%r31986, %rs19473;
	prmt.b32 	%r31987, %r31986, %r31985, 0x3340U;
	prmt.b32 	%r31988, %r31987, %r31984, 0x5410U;
	cvt.u32.u16 	%r31989, %rs19472;
	cvt.u32.u16 	%r31990, %rs19471;
	prmt.b32 	%r31991, %r31990, %r31989, 0x3340U;
	cvt.u32.u16 	%r31992, %rs19470;
	prmt.b32 	%r31993, %r31979, %r31992, 0x3340U;
	prmt.b32 	%r31994, %r31993, %r31991, 0x5410U;
	st.local.v2.b32 	[%rd163+40], {%r31994, %r31988};
	cvt.u32.u16 	%r31995, %rs19484;
	cvt.u32.u16 	%r31996, %rs19483;
	prmt.b32 	%r31997, %r31996, %r31995, 0x3340U;
	cvt.u32.u16 	%r31998, %rs19482;
	cvt.u32.u16 	%r31999, %rs19481;
	prmt.b32 	%r32000, %r31999, %r31998, 0x3340U;
	prmt.b32 	%r32001, %r32000, %r31997, 0x5410U;
	cvt.u32.u16 	%r32002, %rs19480;
	cvt.u32.u16 	%r32003, %rs19479;
	prmt.b32 	%r32004, %r32003, %r32002, 0x3340U;
	cvt.u32.u16 	%r32005, %rs19478;
	cvt.u32.u16 	%r32006, %rs19477;
	prmt.b32 	%r32007, %r32006, %r32005, 0x3340U;
	prmt.b32 	%r32008, %r32007, %r32004, 0x5410U;
	st.local.v2.b32 	[%rd163+48], {%r32008, %r32001};
	mov.b32 	%r323, {%rs19485, %rs19486};
	st.local.v2.u8 	[%rd163+56], {%rs19485, %rs19486};
	st.local.u32 	[%rd163+60], %r32628;
	st.local.f64 	[%rd163+64], %fd480;
	@%p813 bra 	$L__BB3_226;
	mov.b16 	%rs18048, 0;
	st.local.u8 	[%rd162], %rs18048;
	add.s32 	%r32010, %r32, %r32628;
	st.local.u32 	[%rd162+52], %r32010;
	add.f64 	%fd450, %fd480, %fd2;
	st.local.f64 	[%rd162+56], %fd450;
	mov.b32 	%r32629, 0;
$L__BB3_217:
	mov.u32 	%r324, %r32629;
	cvt.u64.u32 	%rd3856, %r324;
	add.s64 	%rd3857, %rd162, %rd3856;
	ld.local.u8 	%rs18049, [%rd3857];
	setp.ne.s16 	%p814, %rs18049, 0;
	add.s32 	%r32629, %r324, 1;
	@%p814 bra 	$L__BB3_217;
	and.b16  	%rs18050, %rs19437, 255;
	setp.eq.s16 	%p815, %rs18050, 0;
	mov.u32 	%r32631, %r324;
	@%p815 bra 	$L__BB3_221;
	mov.b32 	%r32630, 0;
$L__BB3_220:
	add.s32 	%r32012, %r32630, %r324;
	cvt.u64.u32 	%rd3858, %r32012;
	add.s64 	%rd3859, %rd163, %rd3858;
	ld.local.u8 	%rs18051, [%rd3859+8];
	add.s64 	%rd3860, %rd162, %rd3858;
	st.local.u8 	[%rd3860], %rs18051;
	add.s32 	%r327, %r32630, 1;
	add.s32 	%r32631, %r327, %r324;
	cvt.u64.u32 	%rd3861, %r32630;
	add.s64 	%rd3862, %rd250, %rd3861;
	ld.local.u8 	%rs18052, [%rd3862+1];
	setp.ne.s16 	%p816, %rs18052, 0;
	mov.u32 	%r32630, %r327;
	@%p816 bra 	$L__BB3_220;
$L__BB3_221:
	cvt.u64.u32 	%rd3863, %r32631;
	add.s64 	%rd3864, %rd162, %rd3863;
	mov.b16 	%rs18053, 0;
	st.local.u8 	[%rd3864+1], %rs18053;
	mov.b32 	%r32632, 0;
$L__BB3_222:
	mov.u32 	%r330, %r32632;
	cvt.u64.u32 	%rd3865, %r330;
	add.s64 	%rd3866, %rd162, %rd3865;
	ld.local.u8 	%rs18054, [%rd3866];
	setp.ne.s16 	%p817, %rs18054, 0;
	add.s32 	%r32632, %r330, 1;
	@%p817 bra 	$L__BB3_222;
	and.b16  	%rs18055, %rs66, 255;
	setp.eq.s16 	%p818, %rs18055, 0;
	@%p818 bra 	$L__BB3_226;
	mov.b32 	%r32633, 0;
$L__BB3_225:
	add.s32 	%r32015, %r32633, %r330;
	cvt.u64.u32 	%rd3867, %r32015;
	add.s64 	%rd3868, %rd189, %rd3867;
	ld.local.u8 	%rs18056, [%rd3868+80];
	add.s64 	%rd3869, %rd162, %rd3867;
	st.local.u8 	[%rd3869], %rs18056;
	add.s32 	%r333, %r32633, 1;
	cvt.u64.u32 	%rd3870, %r32633;
	add.s64 	%rd3871, %rd189, %rd3870;
	ld.local.u8 	%rs18057, [%rd3871+81];
	setp.ne.s16 	%p819, %rs18057, 0;
	mov.u32 	%r32633, %r333;
	@%p819 bra 	$L__BB3_225;
$L__BB3_226:
	setp.ne.s32 	%p820, %r31592, 0;
	st.local.u64 	[%rd189+72], %rd3938;
	st.local.v4.b32 	[%rd189+80], {%r31936, %r31929, %r31950, %r31943};
	st.local.v4.b32 	[%rd189+96], {%r31964, %r31957, %r31978, %r31971};
	st.local.v4.b32 	[%rd189+112], {%r31994, %r31988, %r32008, %r32001};
	mov.b32 	{%rs18058, %rs18059}, %r323;
	st.local.v2.u8 	[%rd189+128], {%rs18058, %rs18059};
	st.local.u32 	[%rd189+132], %r32628;
	st.local.f64 	[%rd189+136], %fd480;
	@%p820 bra 	$L__BB3_228;
	and.b32  	%r32102, %r31199, 255;
	and.b16  	%rs18060, %rs19288, 255;
	mul.wide.u16 	%r32103, %rs18060, 256;
	or.b32  	%r32104, %r32103, %r32102;
	shl.b32 	%r32106, %r31196, 16;
	and.b32  	%r32107, %r32106, 16711680;
	or.b32  	%r32108, %r32104, %r32107;
	shl.b32 	%r32110, %r31195, 24;
	or.b32  	%r32111, %r32108, %r32110;
	and.b32  	%r32113, %r31192, 255;
	and.b16  	%rs18061, %rs19292, 255;
	mul.wide.u16 	%r32114, %rs18061, 256;
	or.b32  	%r32115, %r32114, %r32113;
	shl.b32 	%r32117, %r31189, 16;
	and.b32  	%r32118, %r32117, 16711680;
	or.b32  	%r32119, %r32115, %r32118;
	shl.b32 	%r32121, %r31188, 24;
	or.b32  	%r32122, %r32119, %r32121;
	and.b32  	%r32124, %r31213, 255;
	and.b16  	%rs18062, %rs19296, 255;
	mul.wide.u16 	%r32125, %rs18062, 256;
	or.b32  	%r32126, %r32125, %r32124;
	shl.b32 	%r32128, %r31210, 16;
	and.b32  	%r32129, %r32128, 16711680;
	or.b32  	%r32130, %r32126, %r32129;
	shl.b32 	%r32132, %r31209, 24;
	or.b32  	%r32133, %r32130, %r32132;
	and.b32  	%r32135, %r31206, 255;
	and.b16  	%rs18063, %rs19300, 255;
	mul.wide.u16 	%r32136, %rs18063, 256;
	or.b32  	%r32137, %r32136, %r32135;
	shl.b32 	%r32139, %r31203, 16;
	and.b32  	%r32140, %r32139, 16711680;
	or.b32  	%r32141, %r32137, %r32140;
	shl.b32 	%r32143, %r31202, 24;
	or.b32  	%r32144, %r32141, %r32143;
	and.b32  	%r32146, %r31227, 255;
	and.b16  	%rs18064, %rs19304, 255;
	mul.wide.u16 	%r32147, %rs18064, 256;
	or.b32  	%r32148, %r32147, %r32146;
	shl.b32 	%r32150, %r31224, 16;
	and.b32  	%r32151, %r32150, 16711680;
	or.b32  	%r32152, %r32148, %r32151;
	shl.b32 	%r32154, %r31223, 24;
	or.b32  	%r32155, %r32152, %r32154;
	and.b32  	%r32157, %r31220, 255;
	and.b16  	%rs18065, %rs19308, 255;
	mul.wide.u16 	%r32158, %rs18065, 256;
	or.b32  	%r32159, %r32158, %r32157;
	shl.b32 	%r32161, %r31217, 16;
	and.b32  	%r32162, %r32161, 16711680;
	or.b32  	%r32163, %r32159, %r32162;
	shl.b32 	%r32165, %r31216, 24;
	or.b32  	%r32166, %r32163, %r32165;
	and.b32  	%r32168, %r31241, 255;
	and.b16  	%rs18066, %rs19312, 255;
	mul.wide.u16 	%r32169, %rs18066, 256;
	or.b32  	%r32170, %r32169, %r32168;
	shl.b32 	%r32172, %r31238, 16;
	and.b32  	%r32173, %r32172, 16711680;
	or.b32  	%r32174, %r32170, %r32173;
	shl.b32 	%r32176, %r31237, 24;
	or.b32  	%r32177, %r32174, %r32176;
	and.b32  	%r32179, %r31234, 255;
	and.b16  	%rs18067, %rs19316, 255;
	mul.wide.u16 	%r32180, %rs18067, 256;
	or.b32  	%r32181, %r32180, %r32179;
	shl.b32 	%r32183, %r31231, 16;
	and.b32  	%r32184, %r32183, 16711680;
	or.b32  	%r32185, %r32181, %r32184;
	shl.b32 	%r32187, %r31230, 24;
	or.b32  	%r32188, %r32185, %r32187;
	and.b32  	%r32190, %r31255, 255;
	and.b16  	%rs18068, %rs19320, 255;
	mul.wide.u16 	%r32191, %rs18068, 256;
	or.b32  	%r32192, %r32191, %r32190;
	shl.b32 	%r32194, %r31252, 16;
	and.b32  	%r32195, %r32194, 16711680;
	or.b32  	%r32196, %r32192, %r32195;
	shl.b32 	%r32198, %r31251, 24;
	or.b32  	%r32199, %r32196, %r32198;
	and.b32  	%r32201, %r31248, 255;
	and.b16  	%rs18069, %rs19324, 255;
	mul.wide.u16 	%r32202, %rs18069, 256;
	or.b32  	%r32203, %r32202, %r32201;
	shl.b32 	%r32205, %r31245, 16;
	and.b32  	%r32206, %r32205, 16711680;
	or.b32  	%r32207, %r32203, %r32206;
	shl.b32 	%r32209, %r31244, 24;
	or.b32  	%r32210, %r32207, %r32209;
	and.b32  	%r32212, %r31269, 255;
	and.b16  	%rs18070, %rs19328, 255;
	mul.wide.u16 	%r32213, %rs18070, 256;
	or.b32  	%r32214, %r32213, %r32212;
	shl.b32 	%r32216, %r31266, 16;
	and.b32  	%r32217, %r32216, 16711680;
	or.b32  	%r32218, %r32214, %r32217;
	shl.b32 	%r32220, %r31265, 24;
	or.b32  	%r32221, %r32218, %r32220;
	and.b32  	%r32223, %r31262, 255;
	and.b16  	%rs18071, %rs19332, 255;
	mul.wide.u16 	%r32224, %rs18071, 256;
	or.b32  	%r32225, %r32224, %r32223;
	shl.b32 	%r32227, %r31259, 16;
	and.b32  	%r32228, %r32227, 16711680;
	or.b32  	%r32229, %r32225, %r32228;
	shl.b32 	%r32231, %r31258, 24;
	or.b32  	%r32232, %r32229, %r32231;
	cvt.u32.u16 	%r32233, %rs19335;
	and.b32  	%r32234, %r32233, 255;
	and.b16  	%rs18072, %rs19336, 255;
	mul.wide.u16 	%r32235, %rs18072, 256;
	or.b32  	%r32236, %r32235, %r32234;
	add.s64 	%rd3872, %rd506, 2304;
	mov.b64 	%rd3875, {%r32111, %r32122};
	mov.b64 	%rd3877, {%r32133, %r32144};
	mov.b64 	%rd3879, {%r32155, %r32166};
	mov.b64 	%rd3881, {%r32177, %r32188};
	mov.b64 	%rd3883, {%r32199, %r32210};
	mov.b64 	%rd3885, {%r32221, %r32232};
	mov.b64 	%rd3887, {%r32236, %r32612};
	mov.b64 	%rd3889, %fd476;
	// begin inline asm
	st.cg.u64 [%rd3872], %rd243;
	// end inline asm
	add.s64 	%rd3874, %rd506, 2312;
	// begin inline asm
	st.cg.u64 [%rd3874], %rd3875;
	// end inline asm
	add.s64 	%rd3876, %rd506, 2320;
	// begin inline asm
	st.cg.u64 [%rd3876], %rd3877;
	// end inline asm
	add.s64 	%rd3878, %rd506, 2328;
	// begin inline asm
	st.cg.u64 [%rd3878], %rd3879;
	// end inline asm
	add.s64 	%rd3880, %rd506, 2336;
	// begin inline asm
	st.cg.u64 [%rd3880], %rd3881;
	// end inline asm
	add.s64 	%rd3882, %rd506, 2344;
	// begin inline asm
	st.cg.u64 [%rd3882], %rd3883;
	// end inline asm
	add.s64 	%rd3884, %rd506, 2352;
	// begin inline asm
	st.cg.u64 [%rd3884], %rd3885;
	// end inline asm
	add.s64 	%rd3886, %rd506, 2360;
	// begin inline asm
	st.cg.u64 [%rd3886], %rd3887;
	// end inline asm
	add.s64 	%rd3888, %rd506, 2368;
	// begin inline asm
	st.cg.u64 [%rd3888], %rd3889;
	// end inline asm
	add.s64 	%rd3890, %rd504, 128;
	mov.b32 	%r32100, 101;
	// begin inline asm
	st.release.gpu.u32 [%rd3890], %r32100;
	// end inline asm
	mov.b64 	%rd3937, 0;
	st.local.u64 	[%rd189], %rd3937;
$L__BB3_228:
	prmt.b32 	%r32238, %r31931, %r32239, 0x3340U;
	prmt.b32 	%r335, %r31935, %r32238, 0x5410U;
	bfi.b32 	%r341, %r31930, %r335, 24, 8;
	prmt.b32 	%r32247, %r32248, %r32249, 0x3340U;
	prmt.b32 	%r338, %r31928, %r32247, 0x5410U;
	bfi.b32 	%r340, %r31924, %r338, 16, 8;
	bfi.b32 	%r342, %r31923, %r340, 24, 8;
	prmt.b32 	%r32253, %r31948, %r32254, 0x3340U;
	prmt.b32 	%r343, %r32253, %r32247, 0x5410U;
	bfi.b32 	%r345, %r31947, %r343, 8, 8;
	bfi.b32 	%r347, %r31945, %r345, 16, 8;
	bfi.b32 	%r357, %r31944, %r347, 24, 8;
	prmt.b32 	%r32259, %r31941, %r32260, 0x3340U;
	prmt.b32 	%r352, %r32259, %r32247, 0x5410U;
	bfi.b32 	%r354, %r31940, %r352, 8, 8;
	bfi.b32 	%r356, %r31938, %r354, 16, 8;
	bfi.b32 	%r358, %r31937, %r356, 24, 8;
	prmt.b32 	%r32265, %r31976, %r32266, 0x3340U;
	prmt.b32 	%r359, %r32265, %r32247, 0x5410U;
	prmt.b32 	%r32268, %r31962, %r32269, 0x3340U;
	prmt.b32 	%r361, %r32268, %r32247, 0x5410U;
	bfi.b32 	%r363, %r31961, %r361, 8, 8;
	bfi.b32 	%r365, %r31959, %r363, 16, 8;
	bfi.b32 	%r375, %r31958, %r365, 24, 8;
	prmt.b32 	%r32274, %r31955, %r32275, 0x3340U;
	prmt.b32 	%r370, %r32274, %r32247, 0x5410U;
	bfi.b32 	%r372, %r31954, %r370, 8, 8;
	bfi.b32 	%r374, %r31952, %r372, 16, 8;
	bfi.b32 	%r376, %r31951, %r374, 24, 8;
	bfi.b32 	%r377, %r31975, %r359, 8, 8;
	bfi.b32 	%r32281, %r31973, %r377, 16, 8;
	bfi.b32 	%r379, %r31972, %r32281, 24, 8;
	prmt.b32 	%r32284, %r31966, %r32285, 0x3340U;
	prmt.b32 	%r380, %r31970, %r32284, 0x5410U;
	bfi.b32 	%r389, %r31992, %r320, 8, 8;
	bfi.b32 	%r32291, %r31990, %r389, 16, 8;
	bfi.b32 	%r387, %r31989, %r32291, 24, 8;
	bfi.b32 	%r382, %r31986, %r321, 0, 8;
	bfi.b32 	%r384, %r31985, %r382, 8, 8;
	bfi.b32 	%r386, %r31983, %r384, 16, 8;
	bfi.b32 	%r388, %r31982, %r386, 24, 8;
	prmt.b32 	%r32298, %r32006, %r32299, 0x3340U;
	prmt.b32 	%r391, %r32298, %r32247, 0x5410U;
	bfi.b32 	%r393, %r32005, %r391, 8, 8;
	setp.lt.s64 	%p821, %rd243, 257;
	@%p821 bra 	$L__BB3_239;
	bar.sync 	0;
	setp.eq.s64 	%p824, %rd3922, 0;
	@%p824 bra 	$L__BB3_231;
	cvt.u32.u64 	%r32378, %rd3937;
	mov.u32 	%r32379, _ZN6thrust24THRUST_300001_SM_1000_NS8cuda_cub4core6detail5shmemE;
	mad.lo.s32 	%r32380, %r32378, 72, %r32379;
	st.shared.u32 	[%r32380], %r32509;
	st.shared.v2.b32 	[%r32380+8], {%r300, %r301};
	st.shared.v2.b32 	[%r32380+16], {%r31620, %r31613};
	st.shared.v2.b32 	[%r32380+24], {%r31634, %r31627};
	st.shared.v2.b32 	[%r32380+32], {%r31648, %r31641};
	st.shared.v2.b32 	[%r32380+40], {%r31662, %r31655};
	st.shared.v2.b32 	[%r32380+48], {%r316, %r317};
	mov.b32 	{%rs18077, %rs18078}, %r319;
	st.shared.v2.u8 	[%r32380+56], {%rs18077, %rs18078};
	st.shared.u32 	[%r32380+60], %r32620;
	st.shared.f64 	[%r32380+64], %fd478;
$L__BB3_231:
	setp.eq.s32 	%p825, %r3, %r4;
	@%p825 bra 	$L__BB3_233;
	cvt.u32.u64 	%r32437, %rd3938;
	mov.u32 	%r32438, _ZN6thrust24THRUST_300001_SM_1000_NS8cuda_cub4core6detail5shmemE;
	mad.lo.s32 	%r32439, %r32437, 72, %r32438;
	st.shared.u32 	[%r32439], %r3;
	st.shared.v2.b32 	[%r32439+8], {%r341, %r342};
	st.shared.v2.b32 	[%r32439+16], {%r357, %r358};
	st.shared.v2.b32 	[%r32439+24], {%r375, %r376};
	bfe.u32 	%r32440, %r380, 8, 8;
	bfe.u32 	%r32441, %r380, 0, 8;
	bfe.u32 	%r32442, %r380, 16, 8;
	prmt.b32 	%r32444, %r32442, %r31965, 0x3340U;
	prmt.b32 	%r32445, %r32441, %r32440, 0x3340U;
	prmt.b32 	%r32446, %r32445, %r32444, 0x5410U;
	st.shared.v2.b32 	[%r32439+32], {%r379, %r32446};
	st.shared.v2.b32 	[%r32439+40], {%r387, %r388};
	bfe.u32 	%r32447, %r393, 8, 8;
	bfe.u32 	%r32448, %r393, 0, 8;
	prmt.b32 	%r32459, %r32448, %r32447, 0x3340U;
	prmt.b32 	%r32460, %r32459, %r32004, 0x5410U;
	st.shared.v2.b32 	[%r32439+48], {%r32460, %r32001};
	st.shared.v2.u8 	[%r32439+56], {%rs18058, %rs18059};
	st.shared.u32 	[%r32439+60], %r32628;
	st.shared.f64 	[%r32439+64], %fd480;
$L__BB3_233:
	bar.sync 	0;
	cvt.u64.u32 	%rd3941, %r31592;
	setp.le.u64 	%p826, %rd243, %rd3941;
	@%p826 bra 	$L__BB3_1396;
	not.b64 	%rd3900, %rd3941;
	add.s64 	%rd253, %rd243, %rd3900;
	and.b64  	%rd3901, %rd253, 256;
	setp.ne.s64 	%p827, %rd3901, 0;
	@%p827 bra 	$L__BB3_236;
	mov.u32 	%r32461, _ZN6thrust24THRUST_300001_SM_1000_NS8cuda_cub4core6detail5shmemE;
	mad.lo.s32 	%r32462, %r31592, 72, %r32461;
	ld.shared.u32 	%r32463, [%r32462];
	ld.shared.v2.b32 	{%r32464, %r32465}, [%r32462+8];
	ld.shared.v2.b32 	{%r32466, %r32467}, [%r32462+16];
	ld.shared.v2.b32 	{%r32468, %r32469}, [%r32462+24];
	ld.shared.v2.b32 	{%r32470, %r32471}, [%r32462+32];
	ld.shared.v2.b32 	{%r32472, %r32473}, [%r32462+40];
	ld.shared.v2.b32 	{%r32474, %r32475}, [%r32462+48];
	ld.shared.v2.u8 	{%rs18081, %rs18082}, [%r32462+56];
	ld.shared.u32 	%r32476, [%r32462+60];
	ld.shared.f64 	%fd451, [%r32462+64];
	shl.b64 	%rd3902, %rd3941, 2;
	add.s64 	%rd3903, %rd194, %rd3902;
	st.global.u32 	[%rd3903], %r32463;
	shl.b64 	%rd3904, %rd3941, 6;
	add.s64 	%rd3905, %rd195, %rd3904;
	st.global.v2.b32 	[%rd3905], {%r32464, %r32465};
	st.global.v2.b32 	[%rd3905+8], {%r32466, %r32467};
	st.global.v2.b32 	[%rd3905+16], {%r32468, %r32469};
	st.global.v2.b32 	[%rd3905+24], {%r32470, %r32471};
	st.global.v2.b32 	[%rd3905+32], {%r32472, %r32473};
	st.global.v2.b32 	[%rd3905+40], {%r32474, %r32475};
	st.global.v2.u8 	[%rd3905+48], {%rs18081, %rs18082};
	st.global.u32 	[%rd3905+52], %r32476;
	st.global.f64 	[%rd3905+56], %fd451;
	add.s32 	%r32477, %r31592, 256;
	cvt.u64.u32 	%rd3941, %r32477;
$L__BB3_236:
	setp.lt.u64 	%p828, %rd253, 256;
	@%p828 bra 	$L__BB3_1396;
	mov.u32 	%r32479, _ZN6thrust24THRUST_300001_SM_1000_NS8cuda_cub4core6detail5shmemE;
$L__BB3_238:
	cvt.u32.u64 	%r32478, %rd3941;
	mad.lo.s32 	%r32480, %r32478, 72, %r32479;
	ld.shared.u32 	%r32481, [%r32480];
	ld.shared.v2.b32 	{%r32482, %r32483}, [%r32480+8];
	ld.shared.v2.b32 	{%r32484, %r32485}, [%r32480+16];
	ld.shared.v2.b32 	{%r32486, %r32487}, [%r32480+24];
	ld.shared.v2.b32 	{%r32488, %r32489}, [%r32480+32];
	ld.shared.v2.b32 	{%r32490, %r32491}, [%r32480+40];
	ld.shared.v2.b32 	{%r32492, %r32493}, [%r32480+48];
	ld.shared.v2.u8 	{%rs18083, %rs18084}, [%r32480+56];
	ld.shared.u32 	%r32494, [%r32480+60];
	ld.shared.f64 	%fd452, [%r32480+64];
	shl.b64 	%rd3906, %rd3941, 2;
	add.s64 	%rd3907, %rd194, %rd3906;
	st.global.u32 	[%rd3907], %r32481;
	shl.b64 	%rd3908, %rd3941, 6;
	add.s64 	%rd3909, %rd195, %rd3908;
	st.global.v2.b32 	[%rd3909], {%r32482, %r32483};
	st.global.v2.b32 	[%rd3909+8], {%r32484, %r32485};
	st.global.v2.b32 	[%rd3909+16], {%r32486, %r32487};
	st.global.v2.b32 	[%rd3909+24], {%r32488, %r32489};
	st.global.v2.b32 	[%rd3909+32], {%r32490, %r32491};
	st.global.v2.b32 	[%rd3909+40], {%r32492, %r32493};
	st.global.v2.u8 	[%rd3909+48], {%rs18083, %rs18084};
	st.global.u32 	[%rd3909+52], %r32494;
	st.global.f64 	[%rd3909+56], %fd452;
	ld.shared.u32 	%r32495, [%r32480+18432];
	ld.shared.v2.b32 	{%r32496, %r32497}, [%r32480+18440];
	ld.shared.v2.b32 	{%r32498, %r32499}, [%r32480+18448];
	ld.shared.v2.b32 	{%r32500, %r32501}, [%r32480+18456];
	ld.shared.v2.b32 	{%r32502, %r32503}, [%r32480+18464];
	ld.shared.v2.b32 	{%r32504, %r32505}, [%r32480+18472];
	ld.shared.v2.b32 	{%r32506, %r32507}, [%r32480+18480];
	ld.shared.v2.u8 	{%rs18085, %rs18086}, [%r32480+18488];
	ld.shared.u32 	%r32508, [%r32480+18492];
	ld.shared.f64 	%fd453, [%r32480+18496];
	and.b64  	%rd3910, %rd3906, 17179869180;
	add.s64 	%rd3911, %rd194, %rd3910;
	st.global.u32 	[%rd3911+1024], %r32495;
	and.b64  	%rd3912, %rd3908, 274877906880;
	add.s64 	%rd3913, %rd195, %rd3912;
	st.global.v2.b32 	[%rd3913+16384], {%r32496, %r32497};
	st.global.v2.b32 	[%rd3913+16392], {%r32498, %r32499};
	st.global.v2.b32 	[%rd3913+16400], {%r32500, %r32501};
	st.global.v2.b32 	[%rd3913+16408], {%r32502, %r32503};
	st.global.v2.b32 	[%rd3913+16416], {%r32504, %r32505};
	st.global.v2.b32 	[%rd3913+16424], {%r32506, %r32507};
	st.global.v2.u8 	[%rd3913+16432], {%rs18085, %rs18086};
	st.global.u32 	[%rd3913+16436], %r32508;
	st.global.f64 	[%rd3913+16440], %fd453;
	add.s64 	%rd3914, %rd3941, 512;
	and.b64  	%rd3941, %rd3914, 4294967295;
	setp.gt.u64 	%p829, %rd243, %rd3941;
	@%p829 bra 	$L__BB3_238;
	bra.uni 	$L__BB3_1396;
$L__BB3_239:
	setp.eq.s64 	%p822, %rd3922, 0;
	@%p822 bra 	$L__BB3_241;
	shl.b64 	%rd3892, %rd3937, 2;
	add.s64 	%rd3893, %rd194, %rd3892;
	st.global.u32 	[%rd3893], %r32509;
	shl.b64 	%rd3894, %rd3937, 6;
	add.s64 	%rd3895, %rd195, %rd3894;
	st.global.v2.b32 	[%rd3895], {%r300, %r301};
	st.global.v2.b32 	[%rd3895+8], {%r31620, %r31613};
	st.global.v2.b32 	[%rd3895+16], {%r31634, %r31627};
	st.global.v2.b32 	[%rd3895+24], {%r31648, %r31641};
	st.global.v2.b32 	[%rd3895+32], {%r31662, %r31655};
	st.global.v2.b32 	[%rd3895+40], {%r316, %r317};
	mov.b32 	{%rs18073, %rs18074}, %r319;
	st.global.v2.u8 	[%rd3895+48], {%rs18073, %rs18074};
	st.global.u32 	[%rd3895+52], %r32620;
	st.global.f64 	[%rd3895+56], %fd478;
$L__BB3_241:
	setp.eq.s32 	%p823, %r3, %r4;
	@%p823 bra 	$L__BB3_1396;
	shl.b64 	%rd3896, %rd3938, 2;
	add.s64 	%rd3897, %rd194, %rd3896;
	st.global.u32 	[%rd3897], %r3;
	shl.b64 	%rd3898, %rd3938, 6;
	add.s64 	%rd3899, %rd195, %rd3898;
	st.global.v2.b32 	[%rd3899], {%r341, %r342};
	st.global.v2.b32 	[%rd3899+8], {%r357, %r358};
	st.global.v2.b32 	[%rd3899+16], {%r375, %r376};
	bfe.u32 	%r32357, %r380, 8, 8;
	bfe.u32 	%r32358, %r380, 0, 8;
	bfe.u32 	%r32359, %r380, 16, 8;
	prmt.b32 	%r32361, %r32359, %r31965, 0x3340U;
	prmt.b32 	%r32362, %r32358, %r32357, 0x3340U;
	prmt.b32 	%r32363, %r32362, %r32361, 0x5410U;
	st.global.v2.b32 	[%rd3899+24], {%r379, %r32363};
	st.global.v2.b32 	[%rd3899+32], {%r387, %r388};
	bfe.u32 	%r32364, %r393, 8, 8;
	bfe.u32 	%r32365, %r393, 0, 8;
	prmt.b32 	%r32376, %r32365, %r32364, 0x3340U;
	prmt.b32 	%r32377, %r32376, %r32004, 0x5410U;
	st.global.v2.b32 	[%rd3899+40], {%r32377, %r32001};
	st.global.v2.u8 	[%rd3899+48], {%rs18058, %rs18059};
	st.global.u32 	[%rd3899+52], %r32628;
	st.global.f64 	[%rd3899+56], %fd480;
	bra.uni 	$L__BB3_1396;
$L__BB3_243:
	mov.b32 	%r32635, 0;
	st.local.u32 	[%rd160+60], %r32635;
	mov.b64 	%rd2389, 0;
	st.local.u64 	[%rd160+64], %rd2389;
	mov.b16 	%rs17152, 0;
	st.local.u8 	[%rd160+8], %rs17152;
	st.local.u32 	[%rd160+132], %r32635;
	st.local.u64 	[%rd160+136], %rd2389;
	st.local.u8 	[%rd160+80], %rs17152;
	mov.u32 	%r17614, %tid.x;
	and.b32  	%r17615, %r17614, 31;
	shl.b32 	%r17616, %r17614, 1;
	and.b32  	%r17617, %r17616, 1984;
	or.b32  	%r17618, %r17617, %r17615;
	cvt.u64.u32 	%rd2390, %r17618;
	add.s64 	%rd2391, %rd196, %rd2390;
	shl.b64 	%rd2392, %rd2391, 2;
	add.s64 	%rd2387, %rd192, %rd2392;
	// begin inline asm
	ld.global.nc.u32 %r17610, [%rd2387];
	// end inline asm
	add.s64 	%rd2388, %rd2387, 128;
	// begin inline asm
	ld.global.nc.u32 %r17611, [%rd2388];
	// end inline asm
	// begin inline asm
	mov.u32 %r17612, %laneid;
	// end inline asm
	add.s32 	%r17619, %r17612, %r17617;
	shl.b32 	%r17620, %r17619, 2;
	mov.u32 	%r17621, _ZN6thrust24THRUST_300001_SM_1000_NS8cuda_cub4core6detail5shmemE;
	add.s32 	%r17622, %r17621, %r17620;
	st.shared.u32 	[%r17622], %r17610;
	st.shared.u32 	[%r17622+128], %r17611;
	bar.warp.sync 	-1;
	shl.b32 	%r17623, %r17612, 2;
	add.s32 	%r17624, %r17622, %r17623;
	ld.shared.v2.u32 	{%r396, %r397}, [%r17624];
	setp.ne.s32 	%p421, %r17614, 0;
	@%p421 bra 	$L__BB3_245;
	shl.b64 	%rd2394, %rd196, 2;
	add.s64 	%rd2395, %rd192, %rd2394;
	add.s64 	%rd2393, %rd2395, -4;
	// begin inline asm
	ld.global.nc.u32 %r32635, [%rd2393];
	// end inline asm
$L__BB3_245:
	mov.u32 	%r17626, %tid.x;
	setp.eq.s32 	%p422, %r17626, 0;
	bar.sync 	0;
	mov.u32 	%r17627, %ctaid.x;
	mul.wide.u32 	%rd2428, %r17627, 512;
	shl.b32 	%r17628, %r17626, 1;
	and.b32  	%r17629, %r17628, 1984;
	and.b32  	%r17630, %r17626, 31;
	or.b32  	%r17631, %r17629, %r17630;
	cvt.u64.u32 	%rd2429, %r17631;
	add.s64 	%rd2430, %rd2428, %rd2429;
	shl.b64 	%rd2431, %rd2430, 6;
	add.s64 	%rd2397, %rd193, %rd2431;
	// begin inline asm
	ld.global.nc.u64 %rd2396, [%rd2397];
	// end inline asm
	add.s64 	%rd2399, %rd2397, 8;
	// begin inline asm
	ld.global.nc.u64 %rd2398, [%rd2399];
	// end inline asm
	add.s64 	%rd2401, %rd2397, 16;
	// begin inline asm
	ld.global.nc.u64 %rd2400, [%rd2401];
	// end inline asm
	add.s64 	%rd2403, %rd2397, 24;
	// begin inline asm
	ld.global.nc.u64 %rd2402, [%rd2403];
	// end inline asm
	add.s64 	%rd2405, %rd2397, 32;
	// begin inline asm
	ld.global.nc.u64 %rd2404, [%rd2405];
	// end inline asm
	add.s64 	%rd2407, %rd2397, 40;
	// begin inline asm
	ld.global.nc.u64 %rd2406, [%rd2407];
	// end inline asm
	add.s64 	%rd2409, %rd2397, 48;
	// begin inline asm
	ld.global.nc.u64 %rd2408, [%rd2409];
	// end inline asm
	mov.b64 	{%r17632, %r17633}, %rd2408;
	add.s64 	%rd2411, %rd2397, 56;
	// begin inline asm
	ld.global.nc.u64 %rd2410, [%rd2411];
	// end inline asm
	shr.u64 	%rd2432, %rd2396, 8;
	shr.u64 	%rd2433, %rd2396, 16;
	shr.u64 	%rd2434, %rd2396, 24;
	shr.u64 	%rd2435, %rd2396, 40;
	shr.u64 	%rd2436, %rd2396, 48;
	shr.u64 	%rd2437, %rd2396, 56;
	shr.u64 	%rd2438, %rd2398, 8;
	shr.u64 	%rd2439, %rd2398, 16;
	shr.u64 	%rd2440, %rd2398, 24;
	shr.u64 	%rd2441, %rd2398, 40;
	shr.u64 	%rd2442, %rd2398, 48;
	shr.u64 	%rd2443, %rd2398, 56;
	shr.u64 	%rd2444, %rd2400, 8;
	shr.u64 	%rd2445, %rd2400, 16;
	shr.u64 	%rd2446, %rd2400, 24;
	shr.u64 	%rd2447, %rd2400, 40;
	shr.u64 	%rd2448, %rd2400, 48;
	shr.u64 	%rd2449, %rd2400, 56;
	shr.u64 	%rd2450, %rd2402, 8;
	shr.u64 	%rd2451, %rd2402, 16;
	shr.u64 	%rd2452, %rd2402, 24;
	shr.u64 	%rd2453, %rd2402, 40;
	shr.u64 	%rd2454, %rd2402, 48;
	shr.u64 	%rd2455, %rd2402, 56;
	shr.u64 	%rd2456, %rd2404, 8;
	shr.u64 	%rd2457, %rd2404, 16;
	shr.u64 	%rd2458, %rd2404, 24;
	shr.u64 	%rd2459, %rd2404, 40;
	shr.u64 	%rd2460, %rd2404, 48;
	shr.u64 	%rd2461, %rd2404, 56;
	shr.u64 	%rd2462, %rd2406, 8;
	shr.u64 	%rd2463, %rd2406, 16;
	shr.u64 	%rd2464, %rd2406, 24;
	shr.u64 	%rd2465, %rd2406, 40;
	shr.u64 	%rd2466, %rd2406, 48;
	shr.u64 	%rd2467, %rd2406, 56;
	cvt.u16.u64 	%rs17153, %rd2408;
	shr.u64 	%rd2468, %rd2408, 8;
	cvt.u16.u64 	%rs17154, %rd2468;
	add.s64 	%rd2413, %rd2397, 2048;
	// begin inline asm
	ld.global.nc.u64 %rd2412, [%rd2413];
	// end inline asm
	add.s64 	%rd2415, %rd2397, 2056;
	// begin inline asm
	ld.global.nc.u64 %rd2414, [%rd2415];
	// end inline asm
	add.s64 	%rd2417, %rd2397, 2064;
	// begin inline asm
	ld.global.nc.u64 %rd2416, [%rd2417];
	// end inline asm
	add.s64 	%rd2419, %rd2397, 2072;
	// begin inline asm
	ld.global.nc.u64 %rd2418, [%rd2419];
	// end inline asm
	add.s64 	%rd2421, %rd2397, 2080;
	// begin inline asm
	ld.global.nc.u64 %rd2420, [%rd2421];
	// end inline asm
	add.s64 	%rd2423, %rd2397, 2088;
	// begin inline asm
	ld.global.nc.u64 %rd2422, [%rd2423];
	// end inline asm
	add.s64 	%rd2425, %rd2397, 2096;
	// begin inline asm
	ld.global.nc.u64 %rd2424, [%rd2425];
	// end inline asm
	mov.b64 	{%r17634, %r17635}, %rd2424;
	add.s64 	%rd2427, %rd2397, 2104;
	// begin inline asm
	ld.global.nc.u64 %rd2426, [%rd2427];
	// end inline asm
	shr.u64 	%rd2469, %rd2412, 8;
	shr.u64 	%rd2470, %rd2412, 16;
	shr.u64 	%rd2471, %rd2412, 24;
	shr.u64 	%rd2472, %rd2412, 40;
	shr.u64 	%rd2473, %rd2412, 48;
	shr.u64 	%rd2474, %rd2412, 56;
	shr.u64 	%rd2475, %rd2414, 8;
	shr.u64 	%rd2476, %rd2414, 16;
	shr.u64 	%rd2477, %rd2414, 24;
	shr.u64 	%rd2478, %rd2414, 40;
	shr.u64 	%rd2479, %rd2414, 48;
	shr.u64 	%rd2480, %rd2414, 56;
	shr.u64 	%rd2481, %rd2416, 8;
	shr.u64 	%rd2482, %rd2416, 16;
	shr.u64 	%rd2483, %rd2416, 24;
	shr.u64 	%rd2484, %rd2416, 40;
	shr.u64 	%rd2485, %rd2416, 48;
	shr.u64 	%rd2486, %rd2416, 56;
	shr.u64 	%rd2487, %rd2418, 8;
	shr.u64 	%rd2488, %rd2418, 16;
	shr.u64 	%rd2489, %rd2418, 24;
	shr.u64 	%rd2490, %rd2418, 40;
	shr.u64 	%rd2491, %rd2418, 48;
	shr.u64 	%rd2492, %rd2418, 56;
	shr.u64 	%rd2493, %rd2420, 8;
	shr.u64 	%rd2494, %rd2420, 16;
	shr.u64 	%rd2495, %rd2420, 24;
	shr.u64 	%rd2496, %rd2420, 40;
	shr.u64 	%rd2497, %rd2420, 48;
	shr.u64 	%rd2498, %rd2420, 56;
	shr.u64 	%rd2499, %rd2422, 8;
	shr.u64 	%rd2500, %rd2422, 16;
	shr.u64 	%rd2501, %rd2422, 24;
	shr.u64 	%rd2502, %rd2422, 40;
	shr.u64 	%rd2503, %rd2422, 48;
	shr.u64 	%rd2504, %rd2422, 56;
	cvt.u16.u64 	%rs17155, %rd2424;
	shr.u64 	%rd2505, %rd2424, 8;
	cvt.u16.u64 	%rs17156, %rd2505;
	add.s32 	%r17636, %r17612, %r17629;
	shl.b32 	%r17637, %r17636, 2;
	mov.u32 	%r17638, _ZN6thrust24THRUST_300001_SM_1000_NS8cuda_cub4core6detail5shmemE;
	add.s32 	%r17639, %r17638, %r17637;
	mad.lo.s32 	%r17640, %r17636, 60, %r17639;
	cvt.u32.u64 	%r17641, %rd2437;
	cvt.u32.u64 	%r17642, %rd2436;
	prmt.b32 	%r17643, %r17642, %r17641, 0x3340U;
	{ .reg .b32 tmp; mov.b64 {tmp, %r17644}, %rd2396; }
	cvt.u32.u64 	%r17645, %rd2435;
	prmt.b32 	%r17646, %r17644, %r17645, 0x3340U;
	prmt.b32 	%r17647, %r17646, %r17643, 0x5410U;
	cvt.u32.u64 	%r17648, %rd2434;
	cvt.u32.u64 	%r17649, %rd2433;
	prmt.b32 	%r17650, %r17649, %r17648, 0x3340U;
	cvt.u32.u64 	%r17651, %rd2396;
	cvt.u32.u64 	%r17652, %rd2432;
	prmt.b32 	%r17653, %r17651, %r17652, 0x3340U;
	prmt.b32 	%r17654, %r17653, %r17650, 0x5410U;
	cvt.u32.u64 	%r17655, %rd2443;
	cvt.u32.u64 	%r17656, %rd2442;
	prmt.b32 	%r17657, %r17656, %r17655, 0x3340U;
	{ .reg .b32 tmp; mov.b64 {tmp, %r17658}, %rd2398; }
	cvt.u32.u64 	%r17659, %rd2441;
	prmt.b32 	%r17660, %r17658, %r17659, 0x3340U;
	prmt.b32 	%r17661, %r17660, %r17657, 0x5410U;
	cvt.u32.u64 	%r17662, %rd2440;
	cvt.u32.u64 	%r17663, %rd2439;
	prmt.b32 	%r17664, %r17663, %r17662, 0x3340U;
	cvt.u32.u64 	%r17665, %rd2398;
	cvt.u32.u64 	%r17666, %rd2438;
	prmt.b32 	%r17667, %r17665, %r17666, 0x3340U;
	prmt.b32 	%r17668, %r17667, %r17664, 0x5410U;
	st.shared.v4.b32 	[%r17640], {%r17654, %r17647, %r17668, %r17661};
	cvt.u32.u64 	%r17669, %rd2449;
	cvt.u32.u64 	%r17670, %rd2448;
	prmt.b32 	%r17671, %r17670, %r17669, 0x3340U;
	{ .reg .b32 tmp; mov.b64 {tmp, %r17672}, %rd2400; }
	cvt.u32.u64 	%r17673, %rd2447;
	prmt.b32 	%r17674, %r17672, %r17673, 0x3340U;
	prmt.b32 	%r17675, %r17674, %r17671, 0x5410U;
	cvt.u32.u64 	%r17676, %rd2446;
	cvt.u32.u64 	%r17677, %rd2445;
	prmt.b32 	%r17678, %r17677, %r17676, 0x3340U;
	cvt.u32.u64 	%r17679, %rd2400;
	cvt.u32.u64 	%r17680, %rd2444;
	prmt.b32 	%r17681, %r17679, %r17680, 0x3340U;
	prmt.b32 	%r17682, %r17681, %r17678, 0x5410U;
	cvt.u32.u64 	%r17683, %rd2455;
	cvt.u32.u64 	%r17684, %rd2454;
	prmt.b32 	%r17685, %r17684, %r17683, 0x3340U;
	{ .reg .b32 tmp; mov.b64 {tmp, %r17686}, %rd2402; }
	cvt.u32.u64 	%r17687, %rd2453;
	prmt.b32 	%r17688, %r17686, %r17687, 0x3340U;
	prmt.b32 	%r17689, %r17688, %r17685, 0x5410U;
	cvt.u32.u64 	%r17690, %rd2452;
	cvt.u32.u64 	%r17691, %rd2451;
	prmt.b32 	%r17692, %r17691, %r17690, 0x3340U;
	cvt.u32.u64 	%r17693, %rd2402;
	cvt.u32.u64 	%r17694, %rd2450;
	prmt.b32 	%r17695, %r17693, %r17694, 0x3340U;
	prmt.b32 	%r17696, %r17695, %r17692, 0x5410U;
	st.shared.v4.b32 	[%r17640+16], {%r17682, %r17675, %r17696, %r17689};
	cvt.u32.u64 	%r17697, %rd2461;
	cvt.u32.u64 	%r17698, %rd2460;
	prmt.b32 	%r17699, %r17698, %r17697, 0x3340U;
	{ .reg .b32 tmp; mov.b64 {tmp, %r17700}, %rd2404; }
	cvt.u32.u64 	%r17701, %rd2459;
	prmt.b32 	%r17702, %r17700, %r17701, 0x3340U;
	prmt.b32 	%r17703, %r17702, %r17699, 0x5410U;
	cvt.u32.u64 	%r17704, %rd2458;
	cvt.u32.u64 	%r17705, %rd2457;
	prmt.b32 	%r17706, %r17705, %r17704, 0x3340U;
	cvt.u32.u64 	%r17707, %rd2404;
	cvt.u32.u64 	%r17708, %rd2456;
	prmt.b32 	%r17709, %r17707, %r17708, 0x3340U;
	prmt.b32 	%r17710, %r17709, %r17706, 0x5410U;
	cvt.u32.u64 	%r17711, %rd2467;
	cvt.u32.u64 	%r17712, %rd2466;
	prmt.b32 	%r17713, %r17712, %r17711, 0x3340U;
	{ .reg .b32 tmp; mov.b64 {tmp, %r17714}, %rd2406; }
	cvt.u32.u64 	%r17715, %rd2465;
	prmt.b32 	%r17716, %r17714, %r17715, 0x3340U;
	prmt.b32 	%r17717, %r17716, %r17713, 0x5410U;
	cvt.u32.u64 	%r17718, %rd2464;
	cvt.u32.u64 	%r17719, %rd2463;
	prmt.b32 	%r17720, %r17719, %r17718, 0x3340U;
	cvt.u32.u64 	%r17721, %rd2406;
	cvt.u32.u64 	%r17722, %rd2462;
	prmt.b32 	%r17723, %r17721, %r17722, 0x3340U;
	prmt.b32 	%r17724, %r17723, %r17720, 0x5410U;
	st.shared.v4.b32 	[%r17640+32], {%r17710, %r17703, %r17724, %r17717};
	st.shared.v2.u8 	[%r17640+48], {%rs17153, %rs17154};
	st.shared.u32 	[%r17640+52], %r17633;
	st.shared.u64 	[%r17640+56], %rd2410;
	cvt.u32.u64 	%r17725, %rd2474;
	cvt.u32.u64 	%r17726, %rd2473;
	prmt.b32 	%r17727, %r17726, %r17725, 0x3340U;
	{ .reg .b32 tmp; mov.b64 {tmp, %r17728}, %rd2412; }
	cvt.u32.u64 	%r17729, %rd2472;
	prmt.b32 	%r17730, %r17728, %r17729, 0x3340U;
	prmt.b32 	%r17731, %r17730, %r17727, 0x5410U;
	cvt.u32.u64 	%r17732, %rd2471;
	cvt.u32.u64 	%r17733, %rd2470;
	prmt.b32 	%r17734, %r17733, %r17732, 0x3340U;
	cvt.u32.u64 	%r17735, %rd2412;
	cvt.u32.u64 	%r17736, %rd2469;
	prmt.b32 	%r17737, %r17735, %r17736, 0x3340U;
	prmt.b32 	%r17738, %r17737, %r17734, 0x5410U;
	cvt.u32.u64 	%r17739, %rd2480;
	cvt.u32.u64 	%r17740, %rd2479;
	prmt.b32 	%r17741, %r17740, %r17739, 0x3340U;
	{ .reg .b32 tmp; mov.b64 {tmp, %r17742}, %rd2414; }
	cvt.u32.u64 	%r17743, %rd2478;
	prmt.b32 	%r17744, %r17742, %r17743, 0x3340U;
	prmt.b32 	%r17745, %r17744, %r17741, 0x5410U;
	cvt.u32.u64 	%r17746, %rd2477;
	cvt.u32.u64 	%r17747, %rd2476;
	prmt.b32 	%r17748, %r17747, %r17746, 0x3340U;
	cvt.u32.u64 	%r17749, %rd2414;
	cvt.u32.u64 	%r17750, %rd2475;
	prmt.b32 	%r17751, %r17749, %r17750, 0x3340U;
	prmt.b32 	%r17752, %r17751, %r17748, 0x5410U;
	st.shared.v4.b32 	[%r17640+2048], {%r17738, %r17731, %r17752, %r17745};
	cvt.u32.u64 	%r17753, %rd2486;
	cvt.u32.u64 	%r17754, %rd2485;
	prmt.b32 	%r17755, %r17754, %r17753, 0x3340U;
	{ .reg .b32 tmp; mov.b64 {tmp, %r17756}, %rd2416; }
	cvt.u32.u64 	%r17757, %rd2484;
	prmt.b32 	%r17758, %r17756, %r17757, 0x3340U;
	prmt.b32 	%r17759, %r17758, %r17755, 0x5410U;
	cvt.u32.u64 	%r17760, %rd2483;
	cvt.u32.u64 	%r17761, %rd2482;
	prmt.b32 	%r17762, %r17761, %r17760, 0x3340U;
	cvt.u32.u64 	%r17763, %rd2416;
	cvt.u32.u64 	%r17764, %rd2481;
	prmt.b32 	%r17765, %r17763, %r17764, 0x3340U;
	prmt.b32 	%r17766, %r17765, %r17762, 0x5410U;
	cvt.u32.u64 	%r17767, %rd2492;
	cvt.u32.u64 	%r17768, %rd2491;
	prmt.b32 	%r17769, %r17768, %r17767, 0x3340U;
	{ .reg .b32 tmp; mov.b64 {tmp, %r17770}, %rd2418; }
	cvt.u32.u64 	%r17771, %rd2490;
	prmt.b32 	%r17772, %r17770, %r17771, 0x3340U;
	prmt.b32 	%r17773, %r17772, %r17769, 0x5410U;
	cvt.u32.u64 	%r17774, %rd2489;
	cvt.u32.u64 	%r17775, %rd2488;
	prmt.b32 	%r17776, %r17775, %r17774, 0x3340U;
	cvt.u32.u64 	%r17777, %rd2418;
	cvt.u32.u64 	%r17778, %rd2487;
	prmt.b32 	%r17779, %r17777, %r17778, 0x3340U;
	prmt.b32 	%r17780, %r17779, %r17776, 0x5410U;
	st.shared.v4.b32 	[%r17640+2064], {%r17766, %r17759, %r17780, %r17773};
	cvt.u32.u64 	%r17781, %rd2498;
	cvt.u32.u64 	%r17782, %rd2497;
	prmt.b32 	%r17783, %r17782, %r17781, 0x3340U;
	{ .reg .b32 tmp; mov.b64 {tmp, %r17784}, %rd2420; }
	cvt.u32.u64 	%r17785, %rd2496;
	prmt.b32 	%r17786, %r17784, %r17785, 0x3340U;
	prmt.b32 	%r17787, %r17786, %r17783, 0x5410U;
	cvt.u32.u64 	%r17788, %rd2495;
	cvt.u32.u64 	%r17789, %rd2494;
	prmt.b32 	%r17790, %r17789, %r17788, 0x3340U;
	cvt.u32.u64 	%r17791, %rd2420;
	cvt.u32.u64 	%r17792, %rd2493;
	prmt.b32 	%r17793, %r17791, %r17792, 0x3340U;
	prmt.b32 	%r17794, %r17793, %r17790, 0x5410U;
	cvt.u32.u64 	%r17795, %rd2504;
	cvt.u32.u64 	%r17796, %rd2503;
	prmt.b32 	%r17797, %r17796, %r17795, 0x3340U;
	{ .reg .b32 tmp; mov.b64 {tmp, %r17798}, %rd2422; }
	cvt.u32.u64 	%r17799, %rd2502;
	prmt.b32 	%r17800, %r17798, %r17799, 0x3340U;
	prmt.b32 	%r17801, %r17800, %r17797, 0x5410U;
	cvt.u32.u64 	%r17802, %rd2501;
	cvt.u32.u64 	%r17803, %rd2500;
	prmt.b32 	%r17804, %r17803, %r17802, 0x3340U;
	cvt.u32.u64 	%r17805, %rd2422;
	cvt.u32.u64 	%r17806, %rd2499;
	prmt.b32 	%r17807, %r17805, %r17806, 0x3340U;
	prmt.b32 	%r17808, %r17807, %r17804, 0x5410U;
	st.shared.v4.b32 	[%r17640+2080], {%r17794, %r17787, %r17808, %r17801};
	st.shared.v2.u8 	[%r17640+2096], {%rs17155, %rs17156};
	st.shared.u32 	[%r17640+2100], %r17635;
	st.shared.u64 	[%r17640+2104], %rd2426;
	bar.warp.sync 	-1;
	and.b32  	%r17809, %r17626, 992;
	add.s32 	%r17810, %r17612, %r17809;
	shl.b32 	%r17811, %r17612, 2;
	add.s32 	%r17812, %r17639, %r17811;
	mad.lo.s32 	%r17813, %r17810, 120, %r17812;
	ld.shared.v4.b32 	{%r400, %r401, %r402, %r403}, [%r17813];
	bfe.u32 	%r17814, %r400, 8, 8;
	cvt.u16.u32 	%rs22337, %r17814;
	bfe.u32 	%r17815, %r400, 16, 8;
	cvt.u16.u32 	%rs22338, %r17815;
	bfe.u32 	%r17816, %r400, 24, 8;
	cvt.u16.u32 	%rs22339, %r17816;
	bfe.u32 	%r17817, %r401, 0, 8;
	cvt.u16.u32 	%rs22340, %r17817;
	bfe.u32 	%r17818, %r401, 8, 8;
	cvt.u16.u32 	%rs22341, %r17818;
	bfe.u32 	%r17819, %r401, 16, 8;
	cvt.u16.u32 	%rs22342, %r17819;
	bfe.u32 	%r17820, %r401, 24, 8;
	cvt.u16.u32 	%rs22343, %r17820;
	bfe.u32 	%r17821, %r402, 0, 8;
	cvt.u16.u32 	%rs22344, %r17821;
	bfe.u32 	%r17822, %r402, 8, 8;
	cvt.u16.u32 	%rs22345, %r17822;
	bfe.u32 	%r17823, %r402, 16, 8;
	cvt.u16.u32 	%rs22346, %r17823;
	bfe.u32 	%r17824, %r402, 24, 8;
	cvt.u16.u32 	%rs22347, %r17824;
	bfe.u32 	%r17825, %r403, 0, 8;
	cvt.u16.u32 	%rs22348, %r17825;
	bfe.u32 	%r17826, %r403, 8, 8;
	cvt.u16.u32 	%rs22349, %r17826;
	bfe.u32 	%r17827, %r403, 16, 8;
	cvt.u16.u32 	%rs22350, %r17827;
	bfe.u32 	%r17828, %r403, 24, 8;
	cvt.u16.u32 	%rs22351, %r17828;
	bfe.u32 	%r17829, %r400, 0, 8;
	cvt.u16.u32 	%rs22336, %r17829;
	ld.shared.v4.b32 	{%r404, %r405, %r406, %r407}, [%r17813+16];
	bfe.u32 	%r17830, %r404, 0, 8;
	cvt.u16.u32 	%rs22352, %r17830;
	bfe.u32 	%r17831, %r404, 8, 8;
	cvt.u16.u32 	%rs22353, %r17831;
	bfe.u32 	%r17832, %r404, 16, 8;
	cvt.u16.u32 	%rs22354, %r17832;
	bfe.u32 	%r17833, %r404, 24, 8;
	cvt.u16.u32 	%rs22355, %r17833;
	bfe.u32 	%r17834, %r405, 0, 8;
	cvt.u16.u32 	%rs22356, %r17834;
	bfe.u32 	%r17835, %r405, 8, 8;
	cvt.u16.u32 	%rs22357, %r17835;
	bfe.u32 	%r17836, %r405, 16, 8;
	cvt.u16.u32 	%rs22358, %r17836;
	bfe.u32 	%r17837, %r405, 24, 8;
	cvt.u16.u32 	%rs22359, %r17837;
	bfe.u32 	%r17838, %r406, 0, 8;
	cvt.u16.u32 	%rs22360, %r17838;
	bfe.u32 	%r17839, %r406, 8, 8;
	cvt.u16.u32 	%rs22361, %r17839;
	bfe.u32 	%r17840, %r406, 16, 8;
	cvt.u16.u32 	%rs22362, %r17840;
	bfe.u32 	%r17841, %r406, 24, 8;
	cvt.u16.u32 	%rs22363, %r17841;
	bfe.u32 	%r17842, %r407, 0, 8;
	cvt.u16.u32 	%rs22364, %r17842;
	bfe.u32 	%r17843, %r407, 8, 8;
	cvt.u16.u32 	%rs22365, %r17843;
	bfe.u32 	%r17844, %r407, 16, 8;
	cvt.u16.u32 	%rs22366, %r17844;
	bfe.u32 	%r17845, %r407, 24, 8;
	cvt.u16.u32 	%rs22367, %r17845;
	ld.shared.v4.b32 	{%r408, %r409, %r410, %r411}, [%r17813+32];
	bfe.u32 	%r17846, %r408, 0, 8;
	cvt.u16.u32 	%rs22368, %r17846;
	bfe.u32 	%r17847, %r408, 8, 8;
	cvt.u16.u32 	%rs22369, %r17847;
	bfe.u32 	%r17848, %r408, 16, 8;
	cvt.u16.u32 	%rs22370, %r17848;
	bfe.u32 	%r17849, %r408, 24, 8;
	cvt.u16.u32 	%rs22371, %r17849;
	bfe.u32 	%r17850, %r409, 0, 8;
	cvt.u16.u32 	%rs22372, %r17850;
	bfe.u32 	%r17851, %r409, 8, 8;
	cvt.u16.u32 	%rs22373, %r17851;
	bfe.u32 	%r17852, %r409, 16, 8;
	cvt.u16.u32 	%rs22374, %r17852;
	bfe.u32 	%r17853, %r409, 24, 8;
	cvt.u16.u32 	%rs22375, %r17853;
	bfe.u32 	%r17854, %r410, 0, 8;
	cvt.u16.u32 	%rs22376, %r17854;
	bfe.u32 	%r17855, %r410, 8, 8;
	cvt.u16.u32 	%rs22377, %r17855;
	bfe.u32 	%r17856, %r410, 16, 8;
	cvt.u16.u32 	%rs22378, %r17856;
	bfe.u32 	%r17857, %r410, 24, 8;
	cvt.u16.u32 	%rs22379, %r17857;
	bfe.u32 	%r17858, %r411, 0, 8;
	cvt.u16.u32 	%rs22380, %r17858;
	bfe.u32 	%r17859, %r411, 8, 8;
	cvt.u16.u32 	%rs22381, %r17859;
	bfe.u32 	%r17860, %r411, 16, 8;
	cvt.u16.u32 	%rs22382, %r17860;
	bfe.u32 	%r17861, %r411, 24, 8;
	cvt.u16.u32 	%rs22383, %r17861;
	ld.shared.v2.u8 	{%rs17157, %rs17158}, [%r17813+48];
	mov.b32 	%r412, {%rs17157, %rs17158};
	ld.shared.u32 	%r32866, [%r17813+52];
	ld.shared.f64 	%fd534, [%r17813+56];
	ld.shared.v4.b32 	{%r414, %r415, %r416, %r417}, [%r17813+64];
	bfe.u32 	%r17862, %r414, 0, 8;
	cvt.u16.u32 	%rs2804, %r17862;
	ld.shared.v4.b32 	{%r418, %r419, %r420, %r421}, [%r17813+80];
	ld.shared.v4.b32 	{%r422, %r423, %r424, %r425}, [%r17813+96];
	ld.shared.v2.u8 	{%rs17159, %rs17160}, [%r17813+112];
	mov.b32 	%r426, {%rs17159, %rs17160};
	ld.shared.u32 	%r427, [%r17813+116];
	ld.shared.f64 	%fd59, [%r17813+120];
	bar.sync 	0;
	shl.b32 	%r17863, %r17626, 2;
	add.s32 	%r17864, %r17638, %r17863;
	add.s32 	%r428, %r17864, 1920;
	st.shared.u32 	[%r17864+1920], %r397;
	bar.sync 	0;
	@%p422 bra 	$L__BB3_247;
	ld.shared.u32 	%r32635, [%r428+-4];
$L__BB3_247:
	bfe.u32 	%r17865, %r414, 16, 8;
	cvt.u16.u32 	%rs19539, %r17865;
	bfe.u32 	%r17866, %r414, 8, 8;
	cvt.u16.u32 	%rs19538, %r17866;
	bfe.u32 	%r17867, %r414, 24, 8;
	cvt.u16.u32 	%rs19540, %r17867;
	bfe.u32 	%r17868, %r415, 8, 8;
	cvt.u16.u32 	%rs19542, %r17868;
	bfe.u32 	%r17869, %r415, 0, 8;
	cvt.u16.u32 	%rs19541, %r17869;
	bfe.u32 	%r17870, %r415, 16, 8;
	cvt.u16.u32 	%rs19543, %r17870;
	bfe.u32 	%r17871, %r415, 24, 8;
	cvt.u16.u32 	%rs19544, %r17871;
	bfe.u32 	%r17872, %r416, 24, 8;
	cvt.u16.u32 	%rs19548, %r17872;
	bfe.u32 	%r17873, %r416, 16, 8;
	cvt.u16.u32 	%rs19547, %r17873;
	bfe.u32 	%r17874, %r416, 8, 8;
	cvt.u16.u32 	%rs19546, %r17874;
	bfe.u32 	%r17875, %r416, 0, 8;
	cvt.u16.u32 	%rs19545, %r17875;
	bfe.u32 	%r17876, %r417, 8, 8;
	cvt.u16.u32 	%rs19550, %r17876;
	bfe.u32 	%r17877, %r417, 24, 8;
	cvt.u16.u32 	%rs19552, %r17877;
	bfe.u32 	%r17878, %r417, 16, 8;
	cvt.u16.u32 	%rs19551, %r17878;
	bfe.u32 	%r17879, %r417, 0, 8;
	cvt.u16.u32 	%rs19549, %r17879;
	bfe.u32 	%r17880, %r418, 24, 8;
	cvt.u16.u32 	%rs19556, %r17880;
	bfe.u32 	%r17881, %r418, 16, 8;
	cvt.u16.u32 	%rs19555, %r17881;
	bfe.u32 	%r17882, %r418, 8, 8;
	cvt.u16.u32 	%rs19554, %r17882;
	bfe.u32 	%r17883, %r419, 8, 8;
	cvt.u16.u32 	%rs19558, %r17883;
	bfe.u32 	%r17884, %r419, 24, 8;
	cvt.u16.u32 	%rs19560, %r17884;
	bfe.u32 	%r17885, %r419, 16, 8;
	cvt.u16.u32 	%rs19559, %r17885;
	bfe.u32 	%r17886, %r419, 0, 8;
	cvt.u16.u32 	%rs19557, %r17886;
	bfe.u32 	%r17887, %r418, 0, 8;
	cvt.u16.u32 	%rs19553, %r17887;
	bfe.u32 	%r17888, %r420, 24, 8;
	cvt.u16.u32 	%rs19564, %r17888;
	bfe.u32 	%r17889, %r420, 16, 8;
	cvt.u16.u32 	%rs19563, %r17889;
	bfe.u32 	%r17890, %r421, 8, 8;
	cvt.u16.u32 	%rs19566, %r17890;
	bfe.u32 	%r17891, %r421, 24, 8;
	cvt.u16.u32 	%rs19568, %r17891;
	bfe.u32 	%r17892, %r421, 16, 8;
	cvt.u16.u32 	%rs19567, %r17892;
	bfe.u32 	%r17893, %r421, 0, 8;
	cvt.u16.u32 	%rs19565, %r17893;
	bfe.u32 	%r17894, %r420, 8, 8;
	cvt.u16.u32 	%rs19562, %r17894;
	bfe.u32 	%r17895, %r422, 24, 8;
	cvt.u16.u32 	%rs19572, %r17895;
	bfe.u32 	%r17896, %r422, 16, 8;
	cvt.u16.u32 	%rs19571, %r17896;
	bfe.u32 	%r17897, %r422, 8, 8;
	cvt.u16.u32 	%rs19570, %r17897;
	bfe.u32 	%r17898, %r423, 8, 8;
	cvt.u16.u32 	%rs19574, %r17898;
	bfe.u32 	%r17899, %r423, 24, 8;
	cvt.u16.u32 	%rs19576, %r17899;
	bfe.u32 	%r17900, %r423, 16, 8;
	cvt.u16.u32 	%rs19575, %r17900;
	bfe.u32 	%r17901, %r423, 0, 8;
	cvt.u16.u32 	%rs19573, %r17901;
	bfe.u32 	%r17902, %r422, 0, 8;
	cvt.u16.u32 	%rs19569, %r17902;
	bfe.u32 	%r17903, %r420, 0, 8;
	cvt.u16.u32 	%rs19561, %r17903;
	bfe.u32 	%r17904, %r425, 8, 8;
	cvt.u16.u32 	%rs19582, %r17904;
	bfe.u32 	%r17905, %r425, 24, 8;
	cvt.u16.u32 	%rs19584, %r17905;
	bfe.u32 	%r17906, %r425, 16, 8;
	cvt.u16.u32 	%rs19583, %r17906;
	bfe.u32 	%r17907, %r425, 0, 8;
	cvt.u16.u32 	%rs19581, %r17907;
	bfe.u32 	%r17908, %r424, 24, 8;
	cvt.u16.u32 	%rs19580, %r17908;
	mov.b32 	{%rs19585, %rs19586}, %r426;
	bfe.u32 	%r17909, %r424, 16, 8;
	cvt.u16.u32 	%rs19579, %r17909;
	bfe.u32 	%r17910, %r424, 8, 8;
	cvt.u16.u32 	%rs19578, %r17910;
	bfe.u32 	%r17911, %r424, 0, 8;
	cvt.u16.u32 	%rs19577, %r17911;
	setp.ne.s32 	%p423, %r32635, %r396;
	selp.u64 	%rd2506, 1, 0, %p423;
	setp.ne.s32 	%p424, %r396, %r397;
	selp.u64 	%rd2507, 1, 0, %p424;
	st.local.v2.b32 	[%rd160+8], {%r400, %r401};
	st.local.v4.b32 	[%rd160+16], {%r402, %r403, %r404, %r405};
	st.local.v4.b32 	[%rd160+32], {%r406, %r407, %r408, %r409};
	st.local.v2.b32 	[%rd160+48], {%r410, %r411};
	mov.b32 	{%rs22384, %rs22385}, %r412;
	st.local.v2.u8 	[%rd160+56], {%rs22384, %rs22385};
	st.local.u32 	[%rd160+60], %r32866;
	st.local.u64 	[%rd160], %rd2506;
	st.local.v4.b32 	[%rd160+80], {%r414, %r415, %r416, %r417};
	st.local.v4.b32 	[%rd160+96], {%r418, %r419, %r420, %r421};
	st.local.v4.b32 	[%rd160+112], {%r422, %r423, %r424, %r425};
	st.local.v2.u8 	[%rd160+128], {%rs19585, %rs19586};
	st.local.u32 	[%rd160+132], %r427;
	st.local.f64 	[%rd160+136], %fd59;
	mov.b64 	%rd2508, %fd534;
	st.local.v2.u64 	[%rd160+64], {%rd2508, %rd2507};
	mov.u32 	%r17912, _ZN6thrust24THRUST_300001_SM_1000_NS8cuda_cub4core6detail5shmemE;
	cvt.u64.u32 	%rd2509, %r17912;
	cvta.shared.u64 	%rd2510, %rd2509;
	add.s64 	%rd2511, %rd2510, 672;
	st.local.u64 	[%rd161], %rd2511;
	add.u64 	%rd2512, %SP, 1176;
	st.local.u64 	[%rd161+8], %rd2512;
	mov.u32 	%r17913, %ctaid.x;
	st.local.u32 	[%rd161+20], %r17913;
	mov.b32 	%r17914, 0;
	st.local.u32 	[%rd161+84], %r17914;
	mov.b64 	%rd2513, 0;
	st.local.u64 	[%rd161+88], %rd2513;
	mov.b16 	%rs17163, 0;
	st.local.u8 	[%rd161+32], %rs17163;
	st.local.u32 	[%rd161+156], %r17914;
	st.local.u64 	[%rd161+160], %rd2513;
	st.local.u8 	[%rd161+104], %rs17163;
	st.local.u64 	[%rd158], %rd2506;
	add.s64 	%rd258, %rd158, 8;
	st.local.v2.b32 	[%rd158+8], {%r400, %r401};
	st.local.v2.b32 	[%rd158+16], {%r402, %r403};
	st.local.v2.b32 	[%rd158+24], {%r404, %r405};
	st.local.v2.b32 	[%rd158+32], {%r406, %r407};
	st.local.v2.b32 	[%rd158+40], {%r408, %r409};
	st.local.v2.b32 	[%rd158+48], {%r410, %r411};
	st.local.v2.u8 	[%rd158+56], {%rs22384, %rs22385};
	st.local.u32 	[%rd158+60], %r32866;
	st.local.f64 	[%rd158+64], %fd534;
	mov.u16 	%rs19537, %rs2804;
	mov.u32 	%r32642, %r427;
	mov.f64 	%fd481, %fd59;
	@%p424 bra 	$L__BB3_259;
	mov.b16 	%rs17164, 0;
	st.local.u8 	[%rd157], %rs17164;
	add.s32 	%r17916, %r427, %r32866;
	st.local.u32 	[%rd157+52], %r17916;
	add.f64 	%fd399, %fd534, %fd59;
	st.local.f64 	[%rd157+56], %fd399;
	mov.b32 	%r32636, 0;
$L__BB3_249:
	mov.u32 	%r443, %r32636;
	cvt.u64.u32 	%rd2514, %r443;
	add.s64 	%rd2515, %rd157, %rd2514;
	ld.local.u8 	%rs17165, [%rd2515];
	setp.ne.s16 	%p425, %rs17165, 0;
	add.s32 	%r32636, %r443, 1;
	@%p425 bra 	$L__BB3_249;
	and.b16  	%rs17166, %rs22336, 255;
	setp.eq.s16 	%p426, %rs17166, 0;
	mov.u32 	%r32638, %r443;
	@%p426 bra 	$L__BB3_253;
	mov.b32 	%r32637, 0;
$L__BB3_252:
	add.s32 	%r17918, %r32637, %r443;
	cvt.u64.u32 	%rd2516, %r17918;
	add.s64 	%rd2517, %rd158, %rd2516;
	ld.local.u8 	%rs17167, [%rd2517+8];
	add.s64 	%rd2518, %rd157, %rd2516;
	st.local.u8 	[%rd2518], %rs17167;
	add.s32 	%r446, %r32637, 1;
	add.s32 	%r32638, %r446, %r443;
	cvt.u64.u32 	%rd2519, %r32637;
	add.s64 	%rd2520, %rd258, %rd2519;
	ld.local.u8 	%rs17168, [%rd2520+1];
	setp.ne.s16 	%p427, %rs17168, 0;
	mov.u32 	%r32637, %r446;
	@%p427 bra 	$L__BB3_252;
$L__BB3_253:
	cvt.u64.u32 	%rd2521, %r32638;
	add.s64 	%rd2522, %rd157, %rd2521;
	mov.b16 	%rs17169, 0;
	st.local.u8 	[%rd2522+1], %rs17169;
	mov.b32 	%r32639, 0;
$L__BB3_254:
	mov.u32 	%r449, %r32639;
	cvt.u64.u32 	%rd2523, %r449;
	add.s64 	%rd2524, %rd157, %rd2523;
	ld.local.u8 	%rs17170, [%rd2524];
	setp.ne.s16 	%p428, %rs17170, 0;
	add.s32 	%r32639, %r449, 1;
	@%p428 bra 	$L__BB3_254;
	and.b16  	%rs17171, %rs2804, 255;
	setp.eq.s16 	%p429, %rs17171, 0;
	mov.u32 	%r32641, %r449;
	@%p429 bra 	$L__BB3_258;
	mov.b32 	%r32640, 0;
$L__BB3_257:
	add.s32 	%r17921, %r32640, %r449;
	cvt.u64.u32 	%rd2525, %r17921;
	add.s64 	%rd2526, %rd160, %rd2525;
	ld.local.u8 	%rs17172, [%rd2526+80];
	add.s64 	%rd2527, %rd157, %rd2525;
	st.local.u8 	[%rd2527], %rs17172;
	add.s32 	%r452, %r32640, 1;
	add.s32 	%r32641, %r452, %r449;
	cvt.u64.u32 	%rd2528, %r32640;
	add.s64 	%rd2529, %rd160, %rd2528;
	ld.local.u8 	%rs17173, [%rd2529+81];
	setp.ne.s16 	%p430, %rs17173, 0;
	mov.u32 	%r32640, %r452;
	@%p430 bra 	$L__BB3_257;
$L__BB3_258:
	cvt.u64.u32 	%rd2530, %r32641;
	add.s64 	%rd2531, %rd157, %rd2530;
	mov.b16 	%rs17174, 0;
	st.local.u8 	[%rd2531+1], %rs17174;
	ld.local.v2.b32 	{%r17922, %r17923}, [%rd157];
	bfe.u32 	%r17924, %r17922, 0, 8;
	cvt.u16.u32 	%rs19537, %r17924;
	bfe.u32 	%r17925, %r17922, 8, 8;
	cvt.u16.u32 	%rs19538, %r17925;
	bfe.u32 	%r17926, %r17922, 16, 8;
	cvt.u16.u32 	%rs19539, %r17926;
	bfe.u32 	%r17927, %r17922, 24, 8;
	cvt.u16.u32 	%rs19540, %r17927;
	bfe.u32 	%r17928, %r17923, 0, 8;
	cvt.u16.u32 	%rs19541, %r17928;
	bfe.u32 	%r17929, %r17923, 8, 8;
	cvt.u16.u32 	%rs19542, %r17929;
	bfe.u32 	%r17930, %r17923, 16, 8;
	cvt.u16.u32 	%rs19543, %r17930;
	bfe.u32 	%r17931, %r17923, 24, 8;
	cvt.u16.u32 	%rs19544, %r17931;
	ld.local.v2.b32 	{%r17932, %r17933}, [%rd157+8];
	bfe.u32 	%r17934, %r17932, 0, 8;
	cvt.u16.u32 	%rs19545, %r17934;
	bfe.u32 	%r17935, %r17932, 8, 8;
	cvt.u16.u32 	%rs19546, %r17935;
	bfe.u32 	%r17936, %r17932, 16, 8;
	cvt.u16.u32 	%rs19547, %r17936;
	bfe.u32 	%r17937, %r17932, 24, 8;
	cvt.u16.u32 	%rs19548, %r17937;
	bfe.u32 	%r17938, %r17933, 0, 8;
	cvt.u16.u32 	%rs19549, %r17938;
	bfe.u32 	%r17939, %r17933, 8, 8;
	cvt.u16.u32 	%rs19550, %r17939;
	bfe.u32 	%r17940, %r17933, 16, 8;
	cvt.u16.u32 	%rs19551, %r17940;
	bfe.u32 	%r17941, %r17933, 24, 8;
	cvt.u16.u32 	%rs19552, %r17941;
	ld.local.v2.b32 	{%r17942, %r17943}, [%rd157+16];
	bfe.u32 	%r17944, %r17942, 0, 8;
	cvt.u16.u32 	%rs19553, %r17944;
	bfe.u32 	%r17945, %r17942, 8, 8;
	cvt.u16.u32 	%rs19554, %r17945;
	bfe.u32 	%r17946, %r17942, 16, 8;
	cvt.u16.u32 	%rs19555, %r17946;
	bfe.u32 	%r17947, %r17942, 24, 8;
	cvt.u16.u32 	%rs19556, %r17947;
	bfe.u32 	%r17948, %r17943, 0, 8;
	cvt.u16.u32 	%rs19557, %r17948;
	bfe.u32 	%r17949, %r17943, 8, 8;
	cvt.u16.u32 	%rs19558, %r17949;
	bfe.u32 	%r17950, %r17943, 16, 8;
	cvt.u16.u32 	%rs19559, %r17950;
	bfe.u32 	%r17951, %r17943, 24, 8;
	cvt.u16.u32 	%rs19560, %r17951;
	ld.local.v2.b32 	{%r17952, %r17953}, [%rd157+24];
	bfe.u32 	%r17954, %r17952, 0, 8;
	cvt.u16.u32 	%rs19561, %r17954;
	bfe.u32 	%r17955, %r17952, 8, 8;
	cvt.u16.u32 	%rs19562, %r17955;
	bfe.u32 	%r17956, %r17952, 16, 8;
	cvt.u16.u32 	%rs19563, %r17956;
	bfe.u32 	%r17957, %r17952, 24, 8;
	cvt.u16.u32 	%rs19564, %r17957;
	bfe.u32 	%r17958, %r17953, 0, 8;
	cvt.u16.u32 	%rs19565, %r17958;
	bfe.u32 	%r17959, %r17953, 8, 8;
	cvt.u16.u32 	%rs19566, %r17959;
	bfe.u32 	%r17960, %r17953, 16, 8;
	cvt.u16.u32 	%rs19567, %r17960;
	bfe.u32 	%r17961, %r17953, 24, 8;
	cvt.u16.u32 	%rs19568, %r17961;
	ld.local.v2.b32 	{%r17962, %r17963}, [%rd157+32];
	bfe.u32 	%r17964, %r17962, 0, 8;
	cvt.u16.u32 	%rs19569, %r17964;
	bfe.u32 	%r17965, %r17962, 8, 8;
	cvt.u16.u32 	%rs19570, %r17965;
	bfe.u32 	%r17966, %r17962, 16, 8;
	cvt.u16.u32 	%rs19571, %r17966;
	bfe.u32 	%r17967, %r17962, 24, 8;
	cvt.u16.u32 	%rs19572, %r17967;
	bfe.u32 	%r17968, %r17963, 0, 8;
	cvt.u16.u32 	%rs19573, %r17968;
	bfe.u32 	%r17969, %r17963, 8, 8;
	cvt.u16.u32 	%rs19574, %r17969;
	bfe.u32 	%r17970, %r17963, 16, 8;
	cvt.u16.u32 	%rs19575, %r17970;
	bfe.u32 	%r17971, %r17963, 24, 8;
	cvt.u16.u32 	%rs19576, %r17971;
	ld.local.v2.b32 	{%r17972, %r17973}, [%rd157+40];
	bfe.u32 	%r17974, %r17972, 0, 8;
	cvt.u16.u32 	%rs19577, %r17974;
	bfe.u32 	%r17975, %r17972, 8, 8;
	cvt.u16.u32 	%rs19578, %r17975;
	bfe.u32 	%r17976, %r17972, 16, 8;
	cvt.u16.u32 	%rs19579, %r17976;
	bfe.u32 	%r17977, %r17972, 24, 8;
	cvt.u16.u32 	%rs19580, %r17977;
	bfe.u32 	%r17978, %r17973, 0, 8;
	cvt.u16.u32 	%rs19581, %r17978;
	bfe.u32 	%r17979, %r17973, 8, 8;
	cvt.u16.u32 	%rs19582, %r17979;
	bfe.u32 	%r17980, %r17973, 16, 8;
	cvt.u16.u32 	%rs19583, %r17980;
	bfe.u32 	%r17981, %r17973, 24, 8;
	cvt.u16.u32 	%rs19584, %r17981;
	ld.local.v2.u8 	{%rs19585, %rs19586}, [%rd157+48];
	ld.local.u32 	%r32642, [%rd157+52];
	ld.local.f64 	%fd481, [%rd157+56];
$L__BB3_259:
	setp.ne.s32 	%p431, %r396, %r397;
	selp.u64 	%rd2532, 1, 0, %p431;
	setp.ne.s32 	%p432, %r32635, %r396;
	selp.u64 	%rd2533, 1, 0, %p432;
	add.s64 	%rd2534, %rd2532, %rd2533;
	mov.b64 	{%r17983, %r17988}, %rd2534;
	st.local.u64 	[%rd158], %rd2534;
	cvt.u32.u16 	%r18072, %rs19543;
	cvt.u32.u16 	%r18073, %rs19544;
	prmt.b32 	%r18074, %r18072, %r18073, 0x3340U;
	cvt.u32.u16 	%r18075, %rs19542;
	cvt.u32.u16 	%r18076, %rs19541;
	prmt.b32 	%r18077, %r18076, %r18075, 0x3340U;
	prmt.b32 	%r18078, %r18077, %r18074, 0x5410U;
	cvt.u32.u16 	%r18079, %rs19539;
	cvt.u32.u16 	%r18080, %rs19540;
	prmt.b32 	%r18081, %r18079, %r18080, 0x3340U;
	cvt.u32.u16 	%r18082, %rs19538;
	cvt.u32.u16 	%r18083, %rs19537;
	prmt.b32 	%r18084, %r18083, %r18082, 0x3340U;
	prmt.b32 	%r18085, %r18084, %r18081, 0x5410U;
	st.local.v2.b32 	[%rd158+8], {%r18085, %r18078};
	cvt.u32.u16 	%r18086, %rs19551;
	cvt.u32.u16 	%r18087, %rs19552;
	prmt.b32 	%r18088, %r18086, %r18087, 0x3340U;
	cvt.u32.u16 	%r18089, %rs19550;
	cvt.u32.u16 	%r18090, %rs19549;
	prmt.b32 	%r18091, %r18090, %r18089, 0x3340U;
	prmt.b32 	%r18092, %r18091, %r18088, 0x5410U;
	cvt.u32.u16 	%r18093, %rs19547;
	cvt.u32.u16 	%r18094, %rs19548;
	prmt.b32 	%r18095, %r18093, %r18094, 0x3340U;
	cvt.u32.u16 	%r18096, %rs19546;
	cvt.u32.u16 	%r18097, %rs19545;
	prmt.b32 	%r18098, %r18097, %r18096, 0x3340U;
	prmt.b32 	%r18099, %r18098, %r18095, 0x5410U;
	st.local.v2.b32 	[%rd158+16], {%r18099, %r18092};
	cvt.u32.u16 	%r18100, %rs19559;
	cvt.u32.u16 	%r18101, %rs19560;
	prmt.b32 	%r18102, %r18100, %r18101, 0x3340U;
	cvt.u32.u16 	%r18103, %rs19558;
	cvt.u32.u16 	%r18104, %rs19557;
	prmt.b32 	%r18105, %r18104, %r18103, 0x3340U;
	prmt.b32 	%r18106, %r18105, %r18102, 0x5410U;
	cvt.u32.u16 	%r18107, %rs19555;
	cvt.u32.u16 	%r18108, %rs19556;
	prmt.b32 	%r18109, %r18107, %r18108, 0x3340U;
	cvt.u32.u16 	%r18110, %rs19554;
	cvt.u32.u16 	%r18111, %rs19553;
	prmt.b32 	%r18112, %r18111, %r18110, 0x3340U;
	prmt.b32 	%r18113, %r18112, %r18109, 0x5410U;
	st.local.v2.b32 	[%rd158+24], {%r18113, %r18106};
	cvt.u32.u16 	%r18114, %rs19567;
	cvt.u32.u16 	%r18115, %rs19568;
	prmt.b32 	%r18116, %r18114, %r18115, 0x3340U;
	cvt.u32.u16 	%r18117, %rs19566;
	cvt.u32.u16 	%r18118, %rs19565;
	prmt.b32 	%r18119, %r18118, %r18117, 0x3340U;
	prmt.b32 	%r18120, %r18119, %r18116, 0x5410U;
	cvt.u32.u16 	%r18121, %rs19563;
	cvt.u32.u16 	%r18122, %rs19564;
	prmt.b32 	%r18123, %r18121, %r18122, 0x3340U;
	cvt.u32.u16 	%r18124, %rs19562;
	cvt.u32.u16 	%r18125, %rs19561;
	prmt.b32 	%r18126, %r18125, %r18124, 0x3340U;
	prmt.b32 	%r18127, %r18126, %r18123, 0x5410U;
	st.local.v2.b32 	[%rd158+32], {%r18127, %r18120};
	cvt.u32.u16 	%r18128, %rs19575;
	cvt.u32.u16 	%r18129, %rs19576;
	prmt.b32 	%r18130, %r18128, %r18129, 0x3340U;
	cvt.u32.u16 	%r18131, %rs19574;
	cvt.u32.u16 	%r18132, %rs19573;
	prmt.b32 	%r18133, %r18132, %r18131, 0x3340U;
	prmt.b32 	%r18134, %r18133, %r18130, 0x5410U;
	cvt.u32.u16 	%r18135, %rs19571;
	cvt.u32.u16 	%r18136, %rs19572;
	prmt.b32 	%r18137, %r18135, %r18136, 0x3340U;
	cvt.u32.u16 	%r18138, %rs19570;
	cvt.u32.u16 	%r18139, %rs19569;
	prmt.b32 	%r18140, %r18139, %r18138, 0x3340U;
	prmt.b32 	%r18141, %r18140, %r18137, 0x5410U;
	st.local.v2.b32 	[%rd158+40], {%r18141, %r18134};
	cvt.u32.u16 	%r18142, %rs19583;
	cvt.u32.u16 	%r18143, %rs19584;
	prmt.b32 	%r18144, %r18142, %r18143, 0x3340U;
	cvt.u32.u16 	%r18145, %rs19582;
	cvt.u32.u16 	%r18146, %rs19581;
	prmt.b32 	%r18147, %r18146, %r18145, 0x3340U;
	prmt.b32 	%r18148, %r18147, %r18144, 0x5410U;
	cvt.u32.u16 	%r18149, %rs19579;
	cvt.u32.u16 	%r18150, %rs19580;
	prmt.b32 	%r18151, %r18149, %r18150, 0x3340U;
	cvt.u32.u16 	%r18152, %rs19578;
	cvt.u32.u16 	%r18153, %rs19577;
	prmt.b32 	%r18154, %r18153, %r18152, 0x3340U;
	prmt.b32 	%r18155, %r18154, %r18151, 0x5410U;
	st.local.v2.b32 	[%rd158+48], {%r18155, %r18148};
	st.local.v2.u8 	[%rd158+56], {%rs19585, %rs19586};
	st.local.u32 	[%rd158+60], %r32642;
	st.local.f64 	[%rd158+64], %fd481;
	mov.b64 	%rd2535, %fd481;
	mov.b64 	{%r18063, %r18068}, %rd2535;
	st.local.u64 	[%rd159], %rd2534;
	st.local.v2.b32 	[%rd159+8], {%r18085, %r18078};
	st.local.v2.b32 	[%rd159+16], {%r18099, %r18092};
	st.local.v2.b32 	[%rd159+24], {%r18113, %r18106};
	st.local.v2.b32 	[%rd159+32], {%r18127, %r18120};
	st.local.v2.b32 	[%rd159+40], {%r18141, %r18134};
	st.local.v2.b32 	[%rd159+48], {%r18155, %r18148};
	st.local.v2.u8 	[%rd159+56], {%rs19585, %rs19586};
	st.local.u32 	[%rd159+60], %r32642;
	st.local.f64 	[%rd159+64], %fd481;
	mov.b32 	%r18070, 0;
	st.local.u32 	[%rd155+60], %r18070;
	mov.b64 	%rd2536, 0;
	st.local.u64 	[%rd155+64], %rd2536;
	mov.b16 	%rs17175, 0;
	st.local.u8 	[%rd155+8], %rs17175;
	st.local.u64 	[%rd152], %rd2534;
	st.local.v2.b32 	[%rd152+8], {%r18085, %r18078};
	st.local.v2.b32 	[%rd152+16], {%r18099, %r18092};
	st.local.v2.b32 	[%rd152+24], {%r18113, %r18106};
	st.local.v2.b32 	[%rd152+32], {%r18127, %r18120};
	st.local.v2.b32 	[%rd152+40], {%r18141, %r18134};
	st.local.v2.b32 	[%rd152+48], {%r18155, %r18148};
	st.local.v2.u8 	[%rd152+56], {%rs19585, %rs19586};
	st.local.u32 	[%rd152+60], %r32642;
	st.local.f64 	[%rd152+64], %fd481;
	and.b32  	%r18156, %r18083, 255;
	and.b16  	%rs17176, %rs19538, 255;
	mul.wide.u16 	%r18157, %rs17176, 256;
	or.b32  	%r18158, %r18157, %r18156;
	shl.b32 	%r18159, %r18079, 16;
	and.b32  	%r18160, %r18159, 16711680;
	or.b32  	%r18161, %r18158, %r18160;
	shl.b32 	%r18162, %r18080, 24;
	or.b32  	%r17993, %r18161, %r18162;
	and.b32  	%r18163, %r18076, 255;
	and.b16  	%rs17177, %rs19542, 255;
	mul.wide.u16 	%r18164, %rs17177, 256;
	or.b32  	%r18165, %r18164, %r18163;
	shl.b32 	%r18166, %r18072, 16;
	and.b32  	%r18167, %r18166, 16711680;
	or.b32  	%r18168, %r18165, %r18167;
	shl.b32 	%r18169, %r18073, 24;
	or.b32  	%r17998, %r18168, %r18169;
	and.b32  	%r18170, %r18097, 255;
	and.b16  	%rs17178, %rs19546, 255;
	mul.wide.u16 	%r18171, %rs17178, 256;
	or.b32  	%r18172, %r18171, %r18170;
	shl.b32 	%r18173, %r18093, 16;
	and.b32  	%r18174, %r18173, 16711680;
	or.b32  	%r18175, %r18172, %r18174;
	shl.b32 	%r18176, %r18094, 24;
	or.b32  	%r18003, %r18175, %r18176;
	and.b32  	%r18177, %r18090, 255;
	and.b16  	%rs17179, %rs19550, 255;
	mul.wide.u16 	%r18178, %rs17179, 256;
	or.b32  	%r18179, %r18178, %r18177;
	shl.b32 	%r18180, %r18086, 16;
	and.b32  	%r18181, %r18180, 16711680;
	or.b32  	%r18182, %r18179, %r18181;
	shl.b32 	%r18183, %r18087, 24;
	or.b32  	%r18008, %r18182, %r18183;
	and.b32  	%r18184, %r18111, 255;
	and.b16  	%rs17180, %rs19554, 255;
	mul.wide.u16 	%r18185, %rs17180, 256;
	or.b32  	%r18186, %r18185, %r18184;
	shl.b32 	%r18187, %r18107, 16;
	and.b32  	%r18188, %r18187, 16711680;
	or.b32  	%r18189, %r18186, %r18188;
	shl.b32 	%r18190, %r18108, 24;
	or.b32  	%r18013, %r18189, %r18190;
	and.b32  	%r18191, %r18104, 255;
	and.b16  	%rs17181, %rs19558, 255;
	mul.wide.u16 	%r18192, %rs17181, 256;
	or.b32  	%r18193, %r18192, %r18191;
	shl.b32 	%r18194, %r18100, 16;
	and.b32  	%r18195, %r18194, 16711680;
	or.b32  	%r18196, %r18193, %r18195;
	shl.b32 	%r18197, %r18101, 24;
	or.b32  	%r18018, %r18196, %r18197;
	and.b32  	%r18198, %r18125, 255;
	and.b16  	%rs17182, %rs19562, 255;
	mul.wide.u16 	%r18199, %rs17182, 256;
	or.b32  	%r18200, %r18199, %r18198;
	shl.b32 	%r18201, %r18121, 16;
	and.b32  	%r18202, %r18201, 16711680;
	or.b32  	%r18203, %r18200, %r18202;
	shl.b32 	%r18204, %r18122, 24;
	or.b32  	%r18023, %r18203, %r18204;
	and.b32  	%r18205, %r18118, 255;
	and.b16  	%rs17183, %rs19566, 255;
	mul.wide.u16 	%r18206, %rs17183, 256;
	or.b32  	%r18207, %r18206, %r18205;
	shl.b32 	%r18208, %r18114, 16;
	and.b32  	%r18209, %r18208, 16711680;
	or.b32  	%r18210, %r18207, %r18209;
	shl.b32 	%r18211, %r18115, 24;
	or.b32  	%r18028, %r18210, %r18211;
	and.b32  	%r18212, %r18139, 255;
	and.b16  	%rs17184, %rs19570, 255;
	mul.wide.u16 	%r18213, %rs17184, 256;
	or.b32  	%r18214, %r18213, %r18212;
	shl.b32 	%r18215, %r18135, 16;
	and.b32  	%r18216, %r18215, 16711680;
	or.b32  	%r18217, %r18214, %r18216;
	shl.b32 	%r18218, %r18136, 24;
	or.b32  	%r18033, %r18217, %r18218;
	and.b32  	%r18219, %r18132, 255;
	and.b16  	%rs17185, %rs19574, 255;
	mul.wide.u16 	%r18220, %rs17185, 256;
	or.b32  	%r18221, %r18220, %r18219;
	shl.b32 	%r18222, %r18128, 16;
	and.b32  	%r18223, %r18222, 16711680;
	or.b32  	%r18224, %r18221, %r18223;
	shl.b32 	%r18225, %r18129, 24;
	or.b32  	%r18038, %r18224, %r18225;
	and.b32  	%r18226, %r18153, 255;
	and.b16  	%rs17186, %rs19578, 255;
	mul.wide.u16 	%r18227, %rs17186, 256;
	or.b32  	%r18228, %r18227, %r18226;
	shl.b32 	%r18229, %r18149, 16;
	and.b32  	%r18230, %r18229, 16711680;
	or.b32  	%r18231, %r18228, %r18230;
	shl.b32 	%r18232, %r18150, 24;
	or.b32  	%r18043, %r18231, %r18232;
	and.b32  	%r18233, %r18146, 255;
	and.b16  	%rs17187, %rs19582, 255;
	mul.wide.u16 	%r18234, %rs17187, 256;
	or.b32  	%r18235, %r18234, %r18233;
	shl.b32 	%r18236, %r18142, 16;
	and.b32  	%r18237, %r18236, 16711680;
	or.b32  	%r18238, %r18235, %r18237;
	shl.b32 	%r18239, %r18143, 24;
	or.b32  	%r18048, %r18238, %r18239;
	cvt.u32.u16 	%r18240, %rs19585;
	and.b32  	%r18241, %r18240, 255;
	and.b16  	%rs17188, %rs19586, 255;
	mul.wide.u16 	%r18242, %rs17188, 256;
	or.b32  	%r18053, %r18242, %r18241;
	mov.b32 	%r18069, 1;
	mov.b32 	%r18071, -1;
	// begin inline asm
	shfl.sync.up.b32 %r17982, %r17983, %r18069, %r18070, %r18071;
	// end inline asm
	// begin inline asm
	shfl.sync.up.b32 %r17987, %r17988, %r18069, %r18070, %r18071;
	// end inline asm
	mov.b64 	%rd259, {%r17982, %r17987};
	// begin inline asm
	shfl.sync.up.b32 %r17992, %r17993, %r18069, %r18070, %r18071;
	// end inline asm
	// begin inline asm
	shfl.sync.up.b32 %r17997, %r17998, %r18069, %r18070, %r18071;
	// end inline asm
	// begin inline asm
	shfl.sync.up.b32 %r18002, %r18003, %r18069, %r18070, %r18071;
	// end inline asm
	// begin inline asm
	shfl.sync.up.b32 %r18007, %r18008, %r18069, %r18070, %r18071;
	// end inline asm
	// begin inline asm
	shfl.sync.up.b32 %r18012, %r18013, %r18069, %r18070, %r18071;
	// end inline asm
	// begin inline asm
	shfl.sync.up.b32 %r18017, %r18018, %r18069, %r18070, %r18071;
	// end inline asm
	// begin inline asm
	shfl.sync.up.b32 %r18022, %r18023, %r18069, %r18070, %r18071;
	// end inline asm
	// begin inline asm
	shfl.sync.up.b32 %r18027, %r18028, %r18069, %r18070, %r18071;
	// end inline asm
	// begin inline asm
	shfl.sync.up.b32 %r18032, %r18033, %r18069, %r18070, %r18071;
	// end inline asm
	// begin inline asm
	shfl.sync.up.b32 %r18037, %r18038, %r18069, %r18070, %r18071;
	// end inline asm
	// begin inline asm
	shfl.sync.up.b32 %r18042, %r18043, %r18069, %r18070, %r18071;
	// end inline asm
	// begin inline asm
	shfl.sync.up.b32 %r18047, %r18048, %r18069, %r18070, %r18071;
	// end inline asm
	// begin inline asm
	shfl.sync.up.b32 %r18052, %r18053, %r18069, %r18070, %r18071;
	// end inline asm
	// begin inline asm
	shfl.sync.up.b32 %r18057, %r32642, %r18069, %r18070, %r18071;
	// end inline asm
	// begin inline asm
	shfl.sync.up.b32 %r18062, %r18063, %r18069, %r18070, %r18071;
	// end inline asm
	// begin inline asm
	shfl.sync.up.b32 %r18067, %r18068, %r18069, %r18070, %r18071;
	// end inline asm
	mov.b64 	%rd2537, {%r18062, %r18067};
	mov.b64 	%fd62, %rd2537;
	cvt.u16.u32 	%rs2954, %r17992;
	cvt.u16.u32 	%rs17189, %r18052;
	shr.u32 	%r18243, %r18052, 8;
	cvt.u16.u32 	%rs17190, %r18243;
	st.local.v2.u32 	[%rd153], {%r17982, %r17987};
	st.local.v2.b32 	[%rd153+8], {%r17992, %r17997};
	st.local.v2.b32 	[%rd153+16], {%r18002, %r18007};
	st.local.v2.b32 	[%rd153+24], {%r18012, %r18017};
	st.local.v2.b32 	[%rd153+32], {%r18022, %r18027};
	st.local.v2.b32 	[%rd153+40], {%r18032, %r18037};
	st.local.v2.b32 	[%rd153+48], {%r18042, %r18047};
	st.local.v2.u8 	[%rd153+56], {%rs17189, %rs17190};
	st.local.u32 	[%rd153+60], %r18057;
	st.local.v2.u32 	[%rd153+64], {%r18062, %r18067};
	setp.ne.s64 	%p433, %rd2534, 0;
	mov.u16 	%rs19686, %rs19537;
	mov.u16 	%rs19685, %rs19538;
	mov.u16 	%rs19684, %rs19539;
	mov.u16 	%rs19683, %rs19540;
	mov.u16 	%rs19682, %rs19541;
	mov.u16 	%rs19681, %rs19542;
	mov.u16 	%rs19680, %rs19543;
	mov.u16 	%rs19679, %rs19544;
	mov.u16 	%rs19678, %rs19545;
	mov.u16 	%rs19677, %rs19546;
	mov.u16 	%rs19676, %rs19547;
	mov.u16 	%rs19675, %rs19548;
	mov.u16 	%rs19674, %rs19549;
	mov.u16 	%rs19673, %rs19550;
	mov.u16 	%rs19672, %rs19551;
	mov.u16 	%rs19671, %rs19552;
	mov.u16 	%rs19670, %rs19553;
	mov.u16 	%rs19669, %rs19554;
	mov.u16 	%rs19668, %rs19555;
	mov.u16 	%rs19667, %rs19556;
	mov.u16 	%rs19666, %rs19557;
	mov.u16 	%rs19665, %rs19558;
	mov.u16 	%rs19664, %rs19559;
	mov.u16 	%rs19663, %rs19560;
	mov.u16 	%rs19662, %rs19561;
	mov.u16 	%rs19661, %rs19562;
	mov.u16 	%rs19660, %rs19563;
	mov.u16 	%rs19659, %rs19564;
	mov.u16 	%rs19658, %rs19565;
	mov.u16 	%rs19657, %rs19566;
	mov.u16 	%rs19656, %rs19567;
	mov.u16 	%rs19655, %rs19568;
	mov.u16 	%rs19654, %rs19569;
	mov.u16 	%rs19653, %rs19570;
	mov.u16 	%rs19652, %rs19571;
	mov.u16 	%rs19651, %rs19572;
	mov.u16 	%rs19650, %rs19573;
	mov.u16 	%rs19649, %rs19574;
	mov.u16 	%rs19648, %rs19575;
	mov.u16 	%rs19647, %rs19576;
	mov.u16 	%rs19646, %rs19577;
	mov.u16 	%rs19645, %rs19578;
	mov.u16 	%rs19644, %rs19579;
	mov.u16 	%rs19643, %rs19580;
	mov.u16 	%rs19642, %rs19581;
	mov.u16 	%rs19641, %rs19582;
	mov.u16 	%rs19640, %rs19583;
	mov.u16 	%rs19639, %rs19584;
	mov.u16 	%rs19638, %rs19585;
	mov.u16 	%rs19637, %rs19586;
	mov.u32 	%r32650, %r32642;
	mov.f64 	%fd483, %fd481;
	@%p433 bra 	$L__BB3_271;
	mov.b16 	%rs17191, 0;
	st.local.u8 	[%rd151], %rs17191;
	add.s32 	%r18245, %r32642, %r18057;
	st.local.u32 	[%rd151+52], %r18245;
	add.f64 	%fd400, %fd481, %fd62;
	st.local.f64 	[%rd151+56], %fd400;
	mov.b32 	%r32643, 0;
$L__BB3_261:
	mov.u32 	%r458, %r32643;
	cvt.u64.u32 	%rd2538, %r458;
	add.s64 	%rd2539, %rd151, %rd2538;
	ld.local.u8 	%rs17192, [%rd2539];
	setp.ne.s16 	%p434, %rs17192, 0;
	add.s32 	%r32643, %r458, 1;
	@%p434 bra 	$L__BB3_261;
	and.b16  	%rs17193, %rs2954, 255;
	setp.eq.s16 	%p435, %rs17193, 0;
	mov.u32 	%r32645, %r458;
	@%p435 bra 	$L__BB3_265;
	mov.b32 	%r32644, 0;
$L__BB3_264:
	add.s32 	%r18247, %r32644, %r458;
	cvt.u64.u32 	%rd2540, %r18247;
	add.s64 	%rd2541, %rd153, %rd2540;
	ld.local.u8 	%rs17194, [%rd2541+8];
	add.s64 	%rd2542, %rd151, %rd2540;
	st.local.u8 	[%rd2542], %rs17194;
	add.s32 	%r461, %r32644, 1;
	add.s32 	%r32645, %r461, %r458;
	cvt.u64.u32 	%rd2543, %r32644;
	add.s64 	%rd2544, %rd153, %rd2543;
	ld.local.u8 	%rs17195, [%rd2544+9];
	setp.ne.s16 	%p436, %rs17195, 0;
	mov.u32 	%r32644, %r461;
	@%p436 bra 	$L__BB3_264;
$L__BB3_265:
	cvt.u64.u32 	%rd2545, %r32645;
	add.s64 	%rd2546, %rd151, %rd2545;
	mov.b16 	%rs17196, 0;
	st.local.u8 	[%rd2546+1], %rs17196;
	mov.b32 	%r32646, 0;
$L__BB3_266:
	mov.u32 	%r464, %r32646;
	cvt.u64.u32 	%rd2547, %r464;
	add.s64 	%rd2548, %rd151, %rd2547;
	ld.local.u8 	%rs17197, [%rd2548];
	setp.ne.s16 	%p437, %rs17197, 0;
	add.s32 	%r32646, %r464, 1;
	@%p437 bra 	$L__BB3_266;
	and.b16  	%rs17198, %rs19537, 255;
	setp.eq.s16 	%p438, %rs17198, 0;
	mov.u32 	%r32648, %r464;
	@%p438 bra 	$L__BB3_270;
	mov.b32 	%r32647, 0;
$L__BB3_269:
	add.s32 	%r18250, %r32647, %r464;
	cvt.u64.u32 	%rd2549, %r18250;
	add.s64 	%rd2550, %rd152, %rd2549;
	ld.local.u8 	%rs17199, [%rd2550+8];
	add.s64 	%rd2551, %rd151, %rd2549;
	st.local.u8 	[%rd2551], %rs17199;
	add.s32 	%r467, %r32647, 1;
	add.s32 	%r32648, %r467, %r464;
	cvt.u64.u32 	%rd2552, %r32647;
	add.s64 	%rd2553, %rd152, %rd2552;
	ld.local.u8 	%rs17200, [%rd2553+9];
	setp.ne.s16 	%p439, %rs17200, 0;
	mov.u32 	%r32647, %r467;
	@%p439 bra 	$L__BB3_269;
$L__BB3_270:
	cvt.u64.u32 	%rd2554, %r32648;
	add.s64 	%rd2555, %rd151, %rd2554;
	mov.b16 	%rs17201, 0;
	st.local.u8 	[%rd2555+1], %rs17201;
	ld.local.v2.b32 	{%r18251, %r18252}, [%rd151];
	bfe.u32 	%r18253, %r18251, 0, 8;
	cvt.u16.u32 	%rs19686, %r18253;
	bfe.u32 	%r18254, %r18251, 8, 8;
	cvt.u16.u32 	%rs19685, %r18254;
	bfe.u32 	%r18255, %r18251, 16, 8;
	cvt.u16.u32 	%rs19684, %r18255;
	bfe.u32 	%r18256, %r18251, 24, 8;
	cvt.u16.u32 	%rs19683, %r18256;
	bfe.u32 	%r18257, %r18252, 0, 8;
	cvt.u16.u32 	%rs19682, %r18257;
	bfe.u32 	%r18258, %r18252, 8, 8;
	cvt.u16.u32 	%rs19681, %r18258;
	bfe.u32 	%r18259, %r18252, 16, 8;
	cvt.u16.u32 	%rs19680, %r18259;
	bfe.u32 	%r18260, %r18252, 24, 8;
	cvt.u16.u32 	%rs19679, %r18260;
	ld.local.v2.b32 	{%r18261, %r18262}, [%rd151+8];
	bfe.u32 	%r18263, %r18261, 0, 8;
	cvt.u16.u32 	%rs19678, %r18263;
	bfe.u32 	%r18264, %r18261, 8, 8;
	cvt.u16.u32 	%rs19677, %r18264;
	bfe.u32 	%r18265, %r18261, 16, 8;
	cvt.u16.u32 	%rs19676, %r18265;
	bfe.u32 	%r18266, %r18261, 24, 8;
	cvt.u16.u32 	%rs19675, %r18266;
	bfe.u32 	%r18267, %r18262, 0, 8;
	cvt.u16.u32 	%rs19674, %r18267;
	bfe.u32 	%r18268, %r18262, 8, 8;
	cvt.u16.u32 	%rs19673, %r18268;
	bfe.u32 	%r18269, %r18262, 16, 8;
	cvt.u16.u32 	%rs19672, %r18269;
	bfe.u32 	%r18270, %r18262, 24, 8;
	cvt.u16.u32 	%rs19671, %r18270;
	ld.local.v2.b32 	{%r18271, %r18272}, [%rd151+16];
	bfe.u32 	%r18273, %r18271, 0, 8;
	cvt.u16.u32 	%rs19670, %r18273;
	bfe.u32 	%r18274, %r18271, 8, 8;
	cvt.u16.u32 	%rs19669, %r18274;
	bfe.u32 	%r18275, %r18271, 16, 8;
	cvt.u16.u32 	%rs19668, %r18275;
	bfe.u32 	%r18276, %r18271, 24, 8;
	cvt.u16.u32 	%rs19667, %r18276;
	bfe.u32 	%r18277, %r18272, 0, 8;
	cvt.u16.u32 	%rs19666, %r18277;
	bfe.u32 	%r18278, %r18272, 8, 8;
	cvt.u16.u32 	%rs19665, %r18278;
	bfe.u32 	%r18279, %r18272, 16, 8;
	cvt.u16.u32 	%rs19664, %r18279;
	bfe.u32 	%r18280, %r18272, 24, 8;
	cvt.u16.u32 	%rs19663, %r18280;
	ld.local.v2.b32 	{%r18281, %r18282}, [%rd151+24];
	bfe.u32 	%r18283, %r18281, 0, 8;
	cvt.u16.u32 	%rs19662, %r18283;
	bfe.u32 	%r18284, %r18281, 8, 8;
	cvt.u16.u32 	%rs19661, %r18284;
	bfe.u32 	%r18285, %r18281, 16, 8;
	cvt.u16.u32 	%rs19660, %r18285;
	bfe.u32 	%r18286, %r18281, 24, 8;
	cvt.u16.u32 	%rs19659, %r18286;
	bfe.u32 	%r18287, %r18282, 0, 8;
	cvt.u16.u32 	%rs19658, %r18287;
	bfe.u32 	%r18288, %r18282, 8, 8;
	cvt.u16.u32 	%rs19657, %r18288;
	bfe.u32 	%r18289, %r18282, 16, 8;
	cvt.u16.u32 	%rs19656, %r18289;
	bfe.u32 	%r18290, %r18282, 24, 8;
	cvt.u16.u32 	%rs19655, %r18290;
	ld.local.v2.b32 	{%r18291, %r18292}, [%rd151+32];
	bfe.u32 	%r18293, %r18291, 0, 8;
	cvt.u16.u32 	%rs19654, %r18293;
	bfe.u32 	%r18294, %r18291, 8, 8;
	cvt.u16.u32 	%rs19653, %r18294;
	bfe.u32 	%r18295, %r18291, 16, 8;
	cvt.u16.u32 	%rs19652, %r18295;
	bfe.u32 	%r18296, %r18291, 24, 8;
	cvt.u16.u32 	%rs19651, %r18296;
	bfe.u32 	%r18297, %r18292, 0, 8;
	cvt.u16.u32 	%rs19650, %r18297;
	bfe.u32 	%r18298, %r18292, 8, 8;
	cvt.u16.u32 	%rs19649, %r18298;
	bfe.u32 	%r18299, %r18292, 16, 8;
	cvt.u16.u32 	%rs19648, %r18299;
	bfe.u32 	%r18300, %r18292, 24, 8;
	cvt.u16.u32 	%rs19647, %r18300;
	ld.local.v2.b32 	{%r18301, %r18302}, [%rd151+40];
	bfe.u32 	%r18303, %r18301, 0, 8;
	cvt.u16.u32 	%rs19646, %r18303;
	bfe.u32 	%r18304, %r18301, 8, 8;
	cvt.u16.u32 	%rs19645, %r18304;
	bfe.u32 	%r18305, %r18301, 16, 8;
	cvt.u16.u32 	%rs19644, %r18305;
	bfe.u32 	%r18306, %r18301, 24, 8;
	cvt.u16.u32 	%rs19643, %r18306;
	bfe.u32 	%r18307, %r18302, 0, 8;
	cvt.u16.u32 	%rs19642, %r18307;
	bfe.u32 	%r18308, %r18302, 8, 8;
	cvt.u16.u32 	%rs19641, %r18308;
	bfe.u32 	%r18309, %r18302, 16, 8;
	cvt.u16.u32 	%rs19640, %r18309;
	bfe.u32 	%r18310, %r18302, 24, 8;
	cvt.u16.u32 	%rs19639, %r18310;
	ld.local.v2.u8 	{%rs19638, %rs19637}, [%rd151+48];
	ld.local.u32 	%r32650, [%rd151+52];
	ld.local.f64 	%fd483, [%rd151+56];
$L__BB3_271:
	setp.gt.s32 	%p440, %r17612, 0;
	setp.ne.s32 	%p441, %r396, %r397;
	selp.u64 	%rd2556, 1, 0, %p441;
	setp.ne.s32 	%p442, %r32635, %r396;
	selp.u64 	%rd2557, 1, 0, %p442;
	add.s64 	%rd2558, %rd2556, %rd2557;
	add.s64 	%rd3942, %rd2558, %rd259;
	@%p440 bra 	$L__BB3_273;
	setp.ne.s32 	%p443, %r396, %r397;
	selp.u64 	%rd2559, 1, 0, %p443;
	setp.ne.s32 	%p444, %r32635, %r396;
	selp.u64 	%rd2560, 1, 0, %p444;
	add.s64 	%rd3942, %rd2559, %rd2560;
	mov.f64 	%fd483, %fd481;
	mov.u32 	%r32650, %r32642;
	mov.u16 	%rs19637, %rs19586;
	mov.u16 	%rs19638, %rs19585;
	mov.u16 	%rs19639, %rs19584;
	mov.u16 	%rs19640, %rs19583;
	mov.u16 	%rs19641, %rs19582;
	mov.u16 	%rs19642, %rs19581;
	mov.u16 	%rs19643, %rs19580;
	mov.u16 	%rs19644, %rs19579;
	mov.u16 	%rs19645, %rs19578;
	mov.u16 	%rs19646, %rs19577;
	mov.u16 	%rs19647, %rs19576;
	mov.u16 	%rs19648, %rs19575;
	mov.u16 	%rs19649, %rs19574;
	mov.u16 	%rs19650, %rs19573;
	mov.u16 	%rs19651, %rs19572;
	mov.u16 	%rs19652, %rs19571;
	mov.u16 	%rs19653, %rs19570;
	mov.u16 	%rs19654, %rs19569;
	mov.u16 	%rs19655, %rs19568;
	mov.u16 	%rs19656, %rs19567;
	mov.u16 	%rs19657, %rs19566;
	mov.u16 	%rs19658, %rs19565;
	mov.u16 	%rs19659, %rs19564;
	mov.u16 	%rs19660, %rs19563;
	mov.u16 	%rs19661, %rs19562;
	mov.u16 	%rs19662, %rs19561;
	mov.u16 	%rs19663, %rs19560;
	mov.u16 	%rs19664, %rs19559;
	mov.u16 	%rs19665, %rs19558;
	mov.u16 	%rs19666, %rs19557;
	mov.u16 	%rs19667, %rs19556;
	mov.u16 	%rs19668, %rs19555;
	mov.u16 	%rs19669, %rs19554;
	mov.u16 	%rs19670, %rs19553;
	mov.u16 	%rs19671, %rs19552;
	mov.u16 	%rs19672, %rs19551;
	mov.u16 	%rs19673, %rs19550;
	mov.u16 	%rs19674, %rs19549;
	mov.u16 	%rs19675, %rs19548;
	mov.u16 	%rs19676, %rs19547;
	mov.u16 	%rs19677, %rs19546;
	mov.u16 	%rs19678, %rs19545;
	mov.u16 	%rs19679, %rs19544;
	mov.u16 	%rs19680, %rs19543;
	mov.u16 	%rs19681, %rs19542;
	mov.u16 	%rs19682, %rs19541;
	mov.u16 	%rs19683, %rs19540;
	mov.u16 	%rs19684, %rs19539;
	mov.u16 	%rs19685, %rs19538;
	mov.u16 	%rs19686, %rs19537;
$L__BB3_273:
	st.local.u64 	[%rd152], %rd3942;
	mov.b64 	{%r18312, %r18317}, %rd3942;
	cvt.u32.u16 	%r18401, %rs19680;
	cvt.u32.u16 	%r18402, %rs19679;
	prmt.b32 	%r18403, %r18401, %r18402, 0x3340U;
	cvt.u32.u16 	%r18404, %rs19681;
	cvt.u32.u16 	%r18405, %rs19682;
	prmt.b32 	%r18406, %r18405, %r18404, 0x3340U;
	prmt.b32 	%r18407, %r18406, %r18403, 0x5410U;
	cvt.u32.u16 	%r18408, %rs19684;
	cvt.u32.u16 	%r18409, %rs19683;
	prmt.b32 	%r18410, %r18408, %r18409, 0x3340U;
	cvt.u32.u16 	%r18411, %rs19685;
	cvt.u32.u16 	%r18412, %rs19686;
	prmt.b32 	%r18413, %r18412, %r18411, 0x3340U;
	prmt.b32 	%r18414, %r18413, %r18410, 0x5410U;
	st.local.v2.b32 	[%rd152+8], {%r18414, %r18407};
	cvt.u32.u16 	%r18415, %rs19672;
	cvt.u32.u16 	%r18416, %rs19671;
	prmt.b32 	%r18417, %r18415, %r18416, 0x3340U;
	cvt.u32.u16 	%r18418, %rs19673;
	cvt.u32.u16 	%r18419, %rs19674;
	prmt.b32 	%r18420, %r18419, %r18418, 0x3340U;
	prmt.b32 	%r18421, %r18420, %r18417, 0x5410U;
	cvt.u32.u16 	%r18422, %rs19676;
	cvt.u32.u16 	%r18423, %rs19675;
	prmt.b32 	%r18424, %r18422, %r18423, 0x3340U;
	cvt.u32.u16 	%r18425, %rs19677;
	cvt.u32.u16 	%r18426, %rs19678;
	prmt.b32 	%r18427, %r18426, %r18425, 0x3340U;
	prmt.b32 	%r18428, %r18427, %r18424, 0x5410U;
	st.local.v2.b32 	[%rd152+16], {%r18428, %r18421};
	cvt.u32.u16 	%r18429, %rs19664;
	cvt.u32.u16 	%r18430, %rs19663;
	prmt.b32 	%r18431, %r18429, %r18430, 0x3340U;
	cvt.u32.u16 	%r18432, %rs19665;
	cvt.u32.u16 	%r18433, %rs19666;
	prmt.b32 	%r18434, %r18433, %r18432, 0x3340U;
	prmt.b32 	%r18435, %r18434, %r18431, 0x5410U;
	cvt.u32.u16 	%r18436, %rs19668;
	cvt.u32.u16 	%r18437, %rs19667;
	prmt.b32 	%r18438, %r18436, %r18437, 0x3340U;
	cvt.u32.u16 	%r18439, %rs19669;
	cvt.u32.u16 	%r18440, %rs19670;
	prmt.b32 	%r18441, %r18440, %r18439, 0x3340U;
	prmt.b32 	%r18442, %r18441, %r18438, 0x5410U;
	st.local.v2.b32 	[%rd152+24], {%r18442, %r18435};
	cvt.u32.u16 	%r18443, %rs19656;
	cvt.u32.u16 	%r18444, %rs19655;
	prmt.b32 	%r18445, %r18443, %r18444, 0x3340U;
	cvt.u32.u16 	%r18446, %rs19657;
	cvt.u32.u16 	%r18447, %rs19658;
	prmt.b32 	%r18448, %r18447, %r18446, 0x3340U;
	prmt.b32 	%r18449, %r18448, %r18445, 0x5410U;
	cvt.u32.u16 	%r18450, %rs19660;
	cvt.u32.u16 	%r18451, %rs19659;
	prmt.b32 	%r18452, %r18450, %r18451, 0x3340U;
	cvt.u32.u16 	%r18453, %rs19661;
	cvt.u32.u16 	%r18454, %rs19662;
	prmt.b32 	%r18455, %r18454, %r18453, 0x3340U;
	prmt.b32 	%r18456, %r18455, %r18452, 0x5410U;
	st.local.v2.b32 	[%rd152+32], {%r18456, %r18449};
	cvt.u32.u16 	%r18457, %rs19648;
	cvt.u32.u16 	%r18458, %rs19647;
	prmt.b32 	%r18459, %r18457, %r18458, 0x3340U;
	cvt.u32.u16 	%r18460, %rs19649;
	cvt.u32.u16 	%r18461, %rs19650;
	prmt.b32 	%r18462, %r18461, %r18460, 0x3340U;
	prmt.b32 	%r18463, %r18462, %r18459, 0x5410U;
	cvt.u32.u16 	%r18464, %rs19652;
	cvt.u32.u16 	%r18465, %rs19651;
	prmt.b32 	%r18466, %r18464, %r18465, 0x3340U;
	cvt.u32.u16 	%r18467, %rs19653;
	cvt.u32.u16 	%r18468, %rs19654;
	prmt.b32 	%r18469, %r18468, %r18467, 0x3340U;
	prmt.b32 	%r18470, %r18469, %r18466, 0x5410U;
	st.local.v2.b32 	[%rd152+40], {%r18470, %r18463};
	cvt.u32.u16 	%r18471, %rs19640;
	cvt.u32.u16 	%r18472, %rs19639;
	prmt.b32 	%r18473, %r18471, %r18472, 0x3340U;
	cvt.u32.u16 	%r18474, %rs19641;
	cvt.u32.u16 	%r18475, %rs19642;
	prmt.b32 	%r18476, %r18475, %r18474, 0x3340U;
	prmt.b32 	%r18477, %r18476, %r18473, 0x5410U;
	cvt.u32.u16 	%r18478, %rs19644;
	cvt.u32.u16 	%r18479, %rs19643;
	prmt.b32 	%r18480, %r18478, %r18479, 0x3340U;
	cvt.u32.u16 	%r18481, %rs19645;
	cvt.u32.u16 	%r18482, %rs19646;
	prmt.b32 	%r18483, %r18482, %r18481, 0x3340U;
	prmt.b32 	%r18484, %r18483, %r18480, 0x5410U;
	st.local.v2.b32 	[%rd152+48], {%r18484, %r18477};
	st.local.v2.u8 	[%rd152+56], {%rs19638, %rs19637};
	st.local.u32 	[%rd152+60], %r32650;
	st.local.f64 	[%rd152+64], %fd483;
	mov.b64 	%rd2561, %fd483;
	mov.b64 	{%r18392, %r18397}, %rd2561;
	and.b32  	%r18485, %r18412, 255;
	and.b16  	%rs17202, %rs19685, 255;
	mul.wide.u16 	%r18486, %rs17202, 256;
	or.b32  	%r18487, %r18486, %r18485;
	shl.b32 	%r18488, %r18408, 16;
	and.b32  	%r18489, %r18488, 16711680;
	or.b32  	%r18490, %r18487, %r18489;
	shl.b32 	%r18491, %r18409, 24;
	or.b32  	%r18322, %r18490, %r18491;
	and.b32  	%r18492, %r18405, 255;
	and.b16  	%rs17203, %rs19681, 255;
	mul.wide.u16 	%r18493, %rs17203, 256;
	or.b32  	%r18494, %r18493, %r18492;
	shl.b32 	%r18495, %r18401, 16;
	and.b32  	%r18496, %r18495, 16711680;
	or.b32  	%r18497, %r18494, %r18496;
	shl.b32 	%r18498, %r18402, 24;
	or.b32  	%r18327, %r18497, %r18498;
	and.b32  	%r18499, %r18426, 255;
	and.b16  	%rs17204, %rs19677, 255;
	mul.wide.u16 	%r18500, %rs17204, 256;
	or.b32  	%r18501, %r18500, %r18499;
	shl.b32 	%r18502, %r18422, 16;
	and.b32  	%r18503, %r18502, 16711680;
	or.b32  	%r18504, %r18501, %r18503;
	shl.b32 	%r18505, %r18423, 24;
	or.b32  	%r18332, %r18504, %r18505;
	and.b32  	%r18506, %r18419, 255;
	and.b16  	%rs17205, %rs19673, 255;
	mul.wide.u16 	%r18507, %rs17205, 256;
	or.b32  	%r18508, %r18507, %r18506;
	shl.b32 	%r18509, %r18415, 16;
	and.b32  	%r18510, %r18509, 16711680;
	or.b32  	%r18511, %r18508, %r18510;
	shl.b32 	%r18512, %r18416, 24;
	or.b32  	%r18337, %r18511, %r18512;
	and.b32  	%r18513, %r18440, 255;
	and.b16  	%rs17206, %rs19669, 255;
	mul.wide.u16 	%r18514, %rs17206, 256;
	or.b32  	%r18515, %r18514, %r18513;
	shl.b32 	%r18516, %r18436, 16;
	and.b32  	%r18517, %r18516, 16711680;
	or.b32  	%r18518, %r18515, %r18517;
	shl.b32 	%r18519, %r18437, 24;
	or.b32  	%r18342, %r18518, %r18519;
	and.b32  	%r18520, %r18433, 255;
	and.b16  	%rs17207, %rs19665, 255;
	mul.wide.u16 	%r18521, %rs17207, 256;
	or.b32  	%r18522, %r18521, %r18520;
	shl.b32 	%r18523, %r18429, 16;
	and.b32  	%r18524, %r18523, 16711680;
	or.b32  	%r18525, %r18522, %r18524;
	shl.b32 	%r18526, %r18430, 24;
	or.b32  	%r18347, %r18525, %r18526;
	and.b32  	%r18527, %r18454, 255;
	and.b16  	%rs17208, %rs19661, 255;
	mul.wide.u16 	%r18528, %rs17208, 256;
	or.b32  	%r18529, %r18528, %r18527;
	shl.b32 	%r18530, %r18450, 16;
	and.b32  	%r18531, %r18530, 16711680;
	or.b32  	%r18532, %r18529, %r18531;
	shl.b32 	%r18533, %r18451, 24;
	or.b32  	%r18352, %r18532, %r18533;
	and.b32  	%r18534, %r18447, 255;
	and.b16  	%rs17209, %rs19657, 255;
	mul.wide.u16 	%r18535, %rs17209, 256;
	or.b32  	%r18536, %r18535, %r18534;
	shl.b32 	%r18537, %r18443, 16;
	and.b32  	%r18538, %r18537, 16711680;
	or.b32  	%r18539, %r18536, %r18538;
	shl.b32 	%r18540, %r18444, 24;
	or.b32  	%r18357, %r18539, %r18540;
	and.b32  	%r18541, %r18468, 255;
	and.b16  	%rs17210, %rs19653, 255;
	mul.wide.u16 	%r18542, %rs17210, 256;
	or.b32  	%r18543, %r18542, %r18541;
	shl.b32 	%r18544, %r18464, 16;
	and.b32  	%r18545, %r18544, 16711680;
	or.b32  	%r18546, %r18543, %r18545;
	shl.b32 	%r18547, %r18465, 24;
	or.b32  	%r18362, %r18546, %r18547;
	and.b32  	%r18548, %r18461, 255;
	and.b16  	%rs17211, %rs19649, 255;
	mul.wide.u16 	%r18549, %rs17211, 256;
	or.b32  	%r18550, %r18549, %r18548;
	shl.b32 	%r18551, %r18457, 16;
	and.b32  	%r18552, %r18551, 16711680;
	or.b32  	%r18553, %r18550, %r18552;
	shl.b32 	%r18554, %r18458, 24;
	or.b32  	%r18367, %r18553, %r18554;
	and.b32  	%r18555, %r18482, 255;
	and.b16  	%rs17212, %rs19645, 255;
	mul.wide.u16 	%r18556, %rs17212, 256;
	or.b32  	%r18557, %r18556, %r18555;
	shl.b32 	%r18558, %r18478, 16;
	and.b32  	%r18559, %r18558, 16711680;
	or.b32  	%r18560, %r18557, %r18559;
	shl.b32 	%r18561, %r18479, 24;
	or.b32  	%r18372, %r18560, %r18561;
	and.b32  	%r18562, %r18475, 255;
	and.b16  	%rs17213, %rs19641, 255;
	mul.wide.u16 	%r18563, %rs17213, 256;
	or.b32  	%r18564, %r18563, %r18562;
	shl.b32 	%r18565, %r18471, 16;
	and.b32  	%r18566, %r18565, 16711680;
	or.b32  	%r18567, %r18564, %r18566;
	shl.b32 	%r18568, %r18472, 24;
	or.b32  	%r18377, %r18567, %r18568;
	cvt.u32.u16 	%r18569, %rs19638;
	and.b32  	%r18570, %r18569, 255;
	and.b16  	%rs17214, %rs19637, 255;
	mul.wide.u16 	%r18571, %rs17214, 256;
	or.b32  	%r18382, %r18571, %r18570;
	mov.b32 	%r18398, 2;
	mov.b32 	%r18399, 0;
	mov.b32 	%r18400, -1;
	// begin inline asm
	shfl.sync.up.b32 %r18311, %r18312, %r18398, %r18399, %r18400;
	// end inline asm
	// begin inline asm
	shfl.sync.up.b32 %r18316, %r18317, %r18398, %r18399, %r18400;
	// end inline asm
	mov.b64 	%rd263, {%r18311, %r18316};
	// begin inline asm
	shfl.sync.up.b32 %r18321, %r18322, %r18398, %r18399, %r18400;
	// end inline asm
	// begin inline asm
	shfl.sync.up.b32 %r18326, %r18327, %r18398, %r18399, %r18400;
	// end inline asm
	// begin inline asm
	shfl.sync.up.b32 %r18331, %r18332, %r18398, %r18399, %r18400;
	// end inline asm
	// begin inline asm
	shfl.sync.up.b32 %r18336, %r18337, %r18398, %r18399, %r18400;
	// end inline asm
	// begin inline asm
	shfl.sync.up.b32 %r18341, %r18342, %r18398, %r18399, %r18400;
	// end inline asm
	// begin inline asm
	shfl.sync.up.b32 %r18346, %r18347, %r18398, %r18399, %r18400;
	// end inline asm
	// begin inline asm
	shfl.sync.up.b32 %r18351, %r18352, %r18398, %r18399, %r18400;
	// end inline asm
	// begin inline asm
	shfl.sync.up.b32 %r18356, %r18357, %r18398, %r18399, %r18400;
	// end inline asm
	// begin inline asm
	shfl.sync.up.b32 %r18361, %r18362, %r18398, %r18399, %r18400;
	// end inline asm
	// begin inline asm
	shfl.sync.up.b32 %r18366, %r18367, %r18398, %r18399, %r18400;
	// end inline asm
	// begin inline asm
	shfl.sync.up.b32 %r18371, %r18372, %r18398, %r18399, %r18400;
	// end inline asm
	// begin inline asm
	shfl.sync.up.b32 %r18376, %r18377, %r18398, %r18399, %r18400;
	// end inline asm
	// begin inline asm
	shfl.sync.up.b32 %r18381, %r18382, %r18398, %r18399, %r18400;
	// end inline asm
	// begin inline asm
	shfl.sync.up.b32 %r18386, %r32650, %r18398, %r18399, %r18400;
	// end inline asm
	// begin inline asm
	shfl.sync.up.b32 %r18391, %r18392, %r18398, %r18399, %r18400;
	// end inline asm
	// begin inline asm
	shfl.sync.up.b32 %r18396, %r18397, %r18398, %r18399, %r18400;
	// end inline asm
	mov.b64 	%rd2562, {%r18391, %r18396};
	mov.b64 	%fd66, %rd2562;
	cvt.u16.u32 	%rs3105, %r18321;
	cvt.u16.u32 	%rs17215, %r18381;
	shr.u32 	%r18572, %r18381, 8;
	cvt.u16.u32 	%rs17216, %r18572;
	st.local.v2.u32 	[%rd153], {%r18311, %r18316};
	st.local.v2.b32 	[%rd153+8], {%r18321, %r18326};
	st.local.v2.b32 	[%rd153+16], {%r18331, %r18336};
	st.local.v2.b32 	[%rd153+24], {%r18341, %r18346};
	st.local.v2.b32 	[%rd153+32], {%r18351, %r18356};
	st.local.v2.b32 	[%rd153+40], {%r18361, %r18366};
	st.local.v2.b32 	[%rd153+48], {%r18371, %r18376};
	st.local.v2.u8 	[%rd153+56], {%rs17215, %rs17216};
	st.local.u32 	[%rd153+60], %r18386;
	st.local.v2.u32 	[%rd153+64], {%r18391, %r18396};
	setp.ne.s64 	%p445, %rd3942, 0;
	mov.u16 	%rs19786, %rs19686;
	mov.u16 	%rs19785, %rs19685;
	mov.u16 	%rs19784, %rs19684;
	mov.u16 	%rs19783, %rs19683;
	mov.u16 	%rs19782, %rs19682;
	mov.u16 	%rs19781, %rs19681;
	mov.u16 	%rs19780, %rs19680;
	mov.u16 	%rs19779, %rs19679;
	mov.u16 	%rs19778, %rs19678;
	mov.u16 	%rs19777, %rs19677;
	mov.u16 	%rs19776, %rs19676;
	mov.u16 	%rs19775, %rs19675;
	mov.u16 	%rs19774, %rs19674;
	mov.u16 	%rs19773, %rs19673;
	mov.u16 	%rs19772, %rs19672;
	mov.u16 	%rs19771, %rs19671;
	mov.u16 	%rs19770, %rs19670;
	mov.u16 	%rs19769, %rs19669;
	mov.u16 	%rs19768, %rs19668;
	mov.u16 	%rs19767, %rs19667;
	mov.u16 	%rs19766, %rs19666;
	mov.u16 	%rs19765, %rs19665;
	mov.u16 	%rs19764, %rs19664;
	mov.u16 	%rs19763, %rs19663;
	mov.u16 	%rs19762, %rs19662;
	mov.u16 	%rs19761, %rs19661;
	mov.u16 	%rs19760, %rs19660;
	mov.u16 	%rs19759, %rs19659;
	mov.u16 	%rs19758, %rs19658;
	mov.u16 	%rs19757, %rs19657;
	mov.u16 	%rs19756, %rs19656;
	mov.u16 	%rs19755, %rs19655;
	mov.u16 	%rs19754, %rs19654;
	mov.u16 	%rs19753, %rs19653;
	mov.u16 	%rs19752, %rs19652;
	mov.u16 	%rs19751, %rs19651;
	mov.u16 	%rs19750, %rs19650;
	mov.u16 	%rs19749, %rs19649;
	mov.u16 	%rs19748, %rs19648;
	mov.u16 	%rs19747, %rs19647;
	mov.u16 	%rs19746, %rs19646;
	mov.u16 	%rs19745, %rs19645;
	mov.u16 	%rs19744, %rs19644;
	mov.u16 	%rs19743, %rs19643;
	mov.u16 	%rs19742, %rs19642;
	mov.u16 	%rs19741, %rs19641;
	mov.u16 	%rs19740, %rs19640;
	mov.u16 	%rs19739, %rs19639;
	mov.u16 	%rs19738, %rs19638;
	mov.u16 	%rs19737, %rs19637;
	mov.u32 	%r32658, %r32650;
	mov.f64 	%fd485, %fd483;
	@%p445 bra 	$L__BB3_285;
	mov.b16 	%rs17217, 0;
	st.local.u8 	[%rd151], %rs17217;
	add.s32 	%r18574, %r32650, %r18386;
	st.local.u32 	[%rd151+52], %r18574;
	add.f64 	%fd401, %fd483, %fd66;
	st.local.f64 	[%rd151+56], %fd401;
	mov.b32 	%r32651, 0;
$L__BB3_275:
	mov.u32 	%r474, %r32651;
	cvt.u64.u32 	%rd2563, %r474;
	add.s64 	%rd2564, %rd151, %rd2563;
	ld.local.u8 	%rs17218, [%rd2564];
	setp.ne.s16 	%p446, %rs17218, 0;
	add.s32 	%r32651, %r474, 1;
	@%p446 bra 	$L__BB3_275;
	and.b16  	%rs17219, %rs3105, 255;
	setp.eq.s16 	%p447, %rs17219, 0;
	mov.u32 	%r32653, %r474;
	@%p447 bra 	$L__BB3_279;
	mov.b32 	%r32652, 0;
$L__BB3_278:
	add.s32 	%r18576, %r32652, %r474;
	cvt.u64.u32 	%rd2565, %r18576;
	add.s64 	%rd2566, %rd153, %rd2565;
	ld.local.u8 	%rs17220, [%rd2566+8];
	add.s64 	%rd2567, %rd151, %rd2565;
	st.local.u8 	[%rd2567], %rs17220;
	add.s32 	%r477, %r32652, 1;
	add.s32 	%r32653, %r477, %r474;
	cvt.u64.u32 	%rd2568, %r32652;
	add.s64 	%rd2569, %rd153, %rd2568;
	ld.local.u8 	%rs17221, [%rd2569+9];
	setp.ne.s16 	%p448, %rs17221, 0;
	mov.u32 	%r32652, %r477;
	@%p448 bra 	$L__BB3_278;
$L__BB3_279:
	cvt.u64.u32 	%rd2570, %r32653;
	add.s64 	%rd2571, %rd151, %rd2570;
	mov.b16 	%rs17222, 0;
	st.local.u8 	[%rd2571+1], %rs17222;
	mov.b32 	%r32654, 0;
$L__BB3_280:
	mov.u32 	%r480, %r32654;
	cvt.u64.u32 	%rd2572, %r480;
	add.s64 	%rd2573, %rd151, %rd2572;
	ld.local.u8 	%rs17223, [%rd2573];
	setp.ne.s16 	%p449, %rs17223, 0;
	add.s32 	%r32654, %r480, 1;
	@%p449 bra 	$L__BB3_280;
	and.b16  	%rs17224, %rs19686, 255;
	setp.eq.s16 	%p450, %rs17224, 0;
	mov.u32 	%r32656, %r480;
	@%p450 bra 	$L__BB3_284;
	mov.b32 	%r32655, 0;
$L__BB3_283:
	add.s32 	%r18579, %r32655, %r480;
	cvt.u64.u32 	%rd2574, %r18579;
	add.s64 	%rd2575, %rd152, %rd2574;
	ld.local.u8 	%rs17225, [%rd2575+8];
	add.s64 	%rd2576, %rd151, %rd2574;
	st.local.u8 	[%rd2576], %rs17225;
	add.s32 	%r483, %r32655, 1;
	add.s32 	%r32656, %r483, %r480;
	cvt.u64.u32 	%rd2577, %r32655;
	add.s64 	%rd2578, %rd152, %rd2577;
	ld.local.u8 	%rs17226, [%rd2578+9];
	setp.ne.s16 	%p451, %rs17226, 0;
	mov.u32 	%r32655, %r483;
	@%p451 bra 	$L__BB3_283;
$L__BB3_284:
	cvt.u64.u32 	%rd2579, %r32656;
	add.s64 	%rd2580, %rd151, %rd2579;
	mov.b16 	%rs17227, 0;
	st.local.u8 	[%rd2580+1], %rs17227;
	ld.local.v2.b32 	{%r18580, %r18581}, [%rd151];
	bfe.u32 	%r18582, %r18580, 0, 8;
	cvt.u16.u32 	%rs19786, %r18582;
	bfe.u32 	%r18583, %r18580, 8, 8;
	cvt.u16.u32 	%rs19785, %r18583;
	bfe.u32 	%r18584, %r18580, 16, 8;
	cvt.u16.u32 	%rs19784, %r18584;
	bfe.u32 	%r18585, %r18580, 24, 8;
	cvt.u16.u32 	%rs19783, %r18585;
	bfe.u32 	%r18586, %r18581, 0, 8;
	cvt.u16.u32 	%rs19782, %r18586;
	bfe.u32 	%r18587, %r18581, 8, 8;
	cvt.u16.u32 	%rs19781, %r18587;
	bfe.u32 	%r18588, %r18581, 16, 8;
	cvt.u16.u32 	%rs19780, %r18588;
	bfe.u32 	%r18589, %r18581, 24, 8;
	cvt.u16.u32 	%rs19779, %r18589;
	ld.local.v2.b32 	{%r18590, %r18591}, [%rd151+8];
	bfe.u32 	%r18592, %r18590, 0, 8;
	cvt.u16.u32 	%rs19778, %r18592;
	bfe.u32 	%r18593, %r18590, 8, 8;
	cvt.u16.u32 	%rs19777, %r18593;
	bfe.u32 	%r18594, %r18590, 16, 8;
	cvt.u16.u32 	%rs19776, %r18594;
	bfe.u32 	%r18595, %r18590, 24, 8;
	cvt.u16.u32 	%rs19775, %r18595;
	bfe.u32 	%r18596, %r18591, 0, 8;
	cvt.u16.u32 	%rs19774, %r18596;
	bfe.u32 	%r18597, %r18591, 8, 8;
	cvt.u16.u32 	%rs19773, %r18597;
	bfe.u32 	%r18598, %r18591, 16, 8;
	cvt.u16.u32 	%rs19772, %r18598;
	bfe.u32 	%r18599, %r18591, 24, 8;
	cvt.u16.u32 	%rs19771, %r18599;
	ld.local.v2.b32 	{%r18600, %r18601}, [%rd151+16];
	bfe.u32 	%r18602, %r18600, 0, 8;
	cvt.u16.u32 	%rs19770, %r18602;
	bfe.u32 	%r18603, %r18600, 8, 8;
	cvt.u16.u32 	%rs19769, %r18603;
	bfe.u32 	%r18604, %r18600, 16, 8;
	cvt.u16.u32 	%rs19768, %r18604;
	bfe.u32 	%r18605, %r18600, 24, 8;
	cvt.u16.u32 	%rs19767, %r18605;
	bfe.u32 	%r18606, %r18601, 0, 8;
	cvt.u16.u32 	%rs19766, %r18606;
	bfe.u32 	%r18607, %r18601, 8, 8;
	cvt.u16.u32 	%rs19765, %r18607;
	bfe.u32 	%r18608, %r18601, 16, 8;
	cvt.u16.u32 	%rs19764, %r18608;
	bfe.u32 	%r18609, %r18601, 24, 8;
	cvt.u16.u32 	%rs19763, %r18609;
	ld.local.v2.b32 	{%r18610, %r18611}, [%rd151+24];
	bfe.u32 	%r18612, %r18610, 0, 8;
	cvt.u16.u32 	%rs19762, %r18612;
	bfe.u32 	%r18613, %r18610, 8, 8;
	cvt.u16.u32 	%rs19761, %r18613;
	bfe.u32 	%r18614, %r18610, 16, 8;
	cvt.u16.u32 	%rs19760, %r18614;
	bfe.u32 	%r18615, %r18610, 24, 8;
	cvt.u16.u32 	%rs19759, %r18615;
	bfe.u32 	%r18616, %r18611, 0, 8;
	cvt.u16.u32 	%rs19758, %r18616;
	bfe.u32 	%r18617, %r18611, 8, 8;
	cvt.u16.u32 	%rs19757, %r18617;
	bfe.u32 	%r18618, %r18611, 16, 8;
	cvt.u16.u32 	%rs19756, %r18618;
	bfe.u32 	%r18619, %r18611, 24, 8;
	cvt.u16.u32 	%rs19755, %r18619;
	ld.local.v2.b32 	{%r18620, %r18621}, [%rd151+32];
	bfe.u32 	%r18622, %r18620, 0, 8;
	cvt.u16.u32 	%rs19754, %r18622;
	bfe.u32 	%r18623, %r18620, 8, 8;
	cvt.u16.u32 	%rs19753, %r18623;
	bfe.u32 	%r18624, %r18620, 16, 8;
	cvt.u16.u32 	%rs19752, %r18624;
	bfe.u32 	%r18625, %r18620, 24, 8;
	cvt.u16.u32 	%rs19751, %r18625;
	bfe.u32 	%r18626, %r18621, 0, 8;
	cvt.u16.u32 	%rs19750, %r18626;
	bfe.u32 	%r18627, %r18621, 8, 8;
	cvt.u16.u32 	%rs19749, %r18627;
	bfe.u32 	%r18628, %r18621, 16, 8;
	cvt.u16.u32 	%rs19748, %r18628;
	bfe.u32 	%r18629, %r18621, 24, 8;
	cvt.u16.u32 	%rs19747, %r18629;
	ld.local.v2.b32 	{%r18630, %r18631}, [%rd151+40];
	bfe.u32 	%r18632, %r18630, 0, 8;
	cvt.u16.u32 	%rs19746, %r18632;
	bfe.u32 	%r18633, %r18630, 8, 8;
	cvt.u16.u32 	%rs19745, %r18633;
	bfe.u32 	%r18634, %r18630, 16, 8;
	cvt.u16.u32 	%rs19744, %r18634;
	bfe.u32 	%r18635, %r18630, 24, 8;
	cvt.u16.u32 	%rs19743, %r18635;
	bfe.u32 	%r18636, %r18631, 0, 8;
	cvt.u16.u32 	%rs19742, %r18636;
	bfe.u32 	%r18637, %r18631, 8, 8;
	cvt.u16.u32 	%rs19741, %r18637;
	bfe.u32 	%r18638, %r18631, 16, 8;
	cvt.u16.u32 	%rs19740, %r18638;
	bfe.u32 	%r18639, %r18631, 24, 8;
	cvt.u16.u32 	%rs19739, %r18639;
	ld.local.v2.u8 	{%rs19738, %rs19737}, [%rd151+48];
	ld.local.u32 	%r32658, [%rd151+52];
	ld.local.f64 	%fd485, [%rd151+56];
$L__BB3_285:
	setp.gt.s32 	%p452, %r17612, 1;
	add.s64 	%rd3943, %rd3942, %rd263;
	@%p452 bra 	$L__BB3_287;
	mov.f64 	%fd485, %fd483;
	mov.u32 	%r32658, %r32650;
	mov.u16 	%rs19737, %rs19637;
	mov.u16 	%rs19738, %rs19638;
	mov.u16 	%rs19739, %rs19639;
	mov.u16 	%rs19740, %rs19640;
	mov.u16 	%rs19741, %rs19641;
	mov.u16 	%rs19742, %rs19642;
	mov.u16 	%rs19743, %rs19643;
	mov.u16 	%rs19744, %rs19644;
	mov.u16 	%rs19745, %rs19645;
	mov.u16 	%rs19746, %rs19646;
	mov.u16 	%rs19747, %rs19647;
	mov.u16 	%rs19748, %rs19648;
	mov.u16 	%rs19749, %rs19649;
	mov.u16 	%rs19750, %rs19650;
	mov.u16 	%rs19751, %rs19651;
	mov.u16 	%rs19752, %rs19652;
	mov.u16 	%rs19753, %rs19653;
	mov.u16 	%rs19754, %rs19654;
	mov.u16 	%rs19755, %rs19655;
	mov.u16 	%rs19756, %rs19656;
	mov.u16 	%rs19757, %rs19657;
	mov.u16 	%rs19758, %rs19658;
	mov.u16 	%rs19759, %rs19659;
	mov.u16 	%rs19760, %rs19660;
	mov.u16 	%rs19761, %rs19661;
	mov.u16 	%rs19762, %rs19662;
	mov.u16 	%rs19763, %rs19663;
	mov.u16 	%rs19764, %rs19664;
	mov.u16 	%rs19765, %rs19665;
	mov.u16 	%rs19766, %rs19666;
	mov.u16 	%rs19767, %rs19667;
	mov.u16 	%rs19768, %rs19668;
	mov.u16 	%rs19769, %rs19669;
	mov.u16 	%rs19770, %rs19670;
	mov.u16 	%rs19771, %rs19671;
	mov.u16 	%rs19772, %rs19672;
	mov.u16 	%rs19773, %rs19673;
	mov.u16 	%rs19774, %rs19674;
	mov.u16 	%rs19775, %rs19675;
	mov.u16 	%rs19776, %rs19676;
	mov.u16 	%rs19777, %rs19677;
	mov.u16 	%rs19778, %rs19678;
	mov.u16 	%rs19779, %rs19679;
	mov.u16 	%rs19780, %rs19680;
	mov.u16 	%rs19781, %rs19681;
	mov.u16 	%rs19782, %rs19682;
	mov.u16 	%rs19783, %rs19683;
	mov.u16 	%rs19784, %rs19684;
	mov.u16 	%rs19785, %rs19685;
	mov.u16 	%rs19786, %rs19686;
	mov.u64 	%rd3943, %rd3942;
$L__BB3_287:
	st.local.u64 	[%rd152], %rd3943;
	mov.b64 	{%r18641, %r18646}, %rd3943;
	cvt.u32.u16 	%r18730, %rs19780;
	cvt.u32.u16 	%r18731, %rs19779;
	prmt.b32 	%r18732, %r18730, %r18731, 0x3340U;
	cvt.u32.u16 	%r18733, %rs19781;
	cvt.u32.u16 	%r18734, %rs19782;
	prmt.b32 	%r18735, %r18734, %r18733, 0x3340U;
	prmt.b32 	%r18736, %r18735, %r18732, 0x5410U;
	cvt.u32.u16 	%r18737, %rs19784;
	cvt.u32.u16 	%r18738, %rs19783;
	prmt.b32 	%r18739, %r18737, %r18738, 0x3340U;
	cvt.u32.u16 	%r18740, %rs19785;
	cvt.u32.u16 	%r18741, %rs19786;
	prmt.b32 	%r18742, %r18741, %r18740, 0x3340U;
	prmt.b32 	%r18743, %r18742, %r18739, 0x5410U;
	st.local.v2.b32 	[%rd152+8], {%r18743, %r18736};
	cvt.u32.u16 	%r18744, %rs19772;
	cvt.u32.u16 	%r18745, %rs19771;
	prmt.b32 	%r18746, %r18744, %r18745, 0x3340U;
	cvt.u32.u16 	%r18747, %rs19773;
	cvt.u32.u16 	%r18748, %rs19774;
	prmt.b32 	%r18749, %r18748, %r18747, 0x3340U;
	prmt.b32 	%r18750, %r18749, %r18746, 0x5410U;
	cvt.u32.u16 	%r18751, %rs19776;
	cvt.u32.u16 	%r18752, %rs19775;
	prmt.b32 	%r18753, %r18751, %r18752, 0x3340U;
	cvt.u32.u16 	%r18754, %rs19777;
	cvt.u32.u16 	%r18755, %rs19778;
	prmt.b32 	%r18756, %r18755, %r18754, 0x3340U;
	prmt.b32 	%r18757, %r18756, %r18753, 0x5410U;
	st.local.v2.b32 	[%rd152+16], {%r18757, %r18750};
	cvt.u32.u16 	%r18758, %rs19764;
	cvt.u32.u16 	%r18759, %rs19763;
	prmt.b32 	%r18760, %r18758, %r18759, 0x3340U;
	cvt.u32.u16 	%r18761, %rs19765;
	cvt.u32.u16 	%r18762, %rs19766;
	prmt.b32 	%r18763, %r18762, %r18761, 0x3340U;
	prmt.b32 	%r18764, %r18763, %r18760, 0x5410U;
	cvt.u32.u16 	%r18765, %rs19768;
	cvt.u32.u16 	%r18766, %rs19767;
	prmt.b32 	%r18767, %r18765, %r18766, 0x3340U;
	cvt.u32.u16 	%r18768, %rs19769;
	cvt.u32.u16 	%r18769, %rs19770;
	prmt.b32 	%r18770, %r18769, %r18768, 0x3340U;
	prmt.b32 	%r18771, %r18770, %r18767, 0x5410U;
	st.local.v2.b32 	[%rd152+24], {%r18771, %r18764};
	cvt.u32.u16 	%r18772, %rs19756;
	cvt.u32.u16 	%r18773, %rs19755;
	prmt.b32 	%r18774, %r18772, %r18773, 0x3340U;
	cvt.u32.u16 	%r18775, %rs19757;
	cvt.u32.u16 	%r18776, %rs19758;
	prmt.b32 	%r18777, %r18776, %r18775, 0x3340U;
	prmt.b32 	%r18778, %r18777, %r18774, 0x5410U;
	cvt.u32.u16 	%r18779, %rs19760;
	cvt.u32.u16 	%r18780, %rs19759;
	prmt.b32 	%r18781, %r18779, %r18780, 0x3340U;
	cvt.u32.u16 	%r18782, %rs19761;
	cvt.u32.u16 	%r18783, %rs19762;
	prmt.b32 	%r18784, %r18783, %r18782, 0x3340U;
	prmt.b32 	%r18785, %r18784, %r18781, 0x5410U;
	st.local.v2.b32 	[%rd152+32], {%r18785, %r18778};
	cvt.u32.u16 	%r18786, %rs19748;
	cvt.u32.u16 	%r18787, %rs19747;
	prmt.b32 	%r18788, %r18786, %r18787, 0x3340U;
	cvt.u32.u16 	%r18789, %rs19749;
	cvt.u32.u16 	%r18790, %rs19750;
	prmt.b32 	%r18791, %r18790, %r18789, 0x3340U;
	prmt.b32 	%r18792, %r18791, %r18788, 0x5410U;
	cvt.u32.u16 	%r18793, %rs19752;
	cvt.u32.u16 	%r18794, %rs19751;
	prmt.b32 	%r18795, %r18793, %r18794, 0x3340U;
	cvt.u32.u16 	%r18796, %rs19753;
	cvt.u32.u16 	%r18797, %rs19754;
	prmt.b32 	%r18798, %r18797, %r18796, 0x3340U;
	prmt.b32 	%r18799, %r18798, %r18795, 0x5410U;
	st.local.v2.b32 	[%rd152+40], {%r18799, %r18792};
	cvt.u32.u16 	%r18800, %rs19740;
	cvt.u32.u16 	%r18801, %rs19739;
	prmt.b32 	%r18802, %r18800, %r18801, 0x3340U;
	cvt.u32.u16 	%r18803, %rs19741;
	cvt.u32.u16 	%r18804, %rs19742;
	prmt.b32 	%r18805, %r18804, %r18803, 0x3340U;
	prmt.b32 	%r18806, %r18805, %r18802, 0x5410U;
	cvt.u32.u16 	%r18807, %rs19744;
	cvt.u32.u16 	%r18808, %rs19743;
	prmt.b32 	%r18809, %r18807, %r18808, 0x3340U;
	cvt.u32.u16 	%r18810, %rs19745;
	cvt.u32.u16 	%r18811, %rs19746;
	prmt.b32 	%r18812, %r18811, %r18810, 0x3340U;
	prmt.b32 	%r18813, %r18812, %r18809, 0x5410U;
	st.local.v2.b32 	[%rd152+48], {%r18813, %r18806};
	st.local.v2.u8 	[%rd152+56], {%rs19738, %rs19737};
	st.local.u32 	[%rd152+60], %r32658;
	st.local.f64 	[%rd152+64], %fd485;
	mov.b64 	%rd2581, %fd485;
	mov.b64 	{%r18721, %r18726}, %rd2581;
	and.b32  	%r18814, %r18741, 255;
	and.b16  	%rs17228, %rs19785, 255;
	mul.wide.u16 	%r18815, %rs17228, 256;
	or.b32  	%r18816, %r18815, %r18814;
	shl.b32 	%r18817, %r18737, 16;
	and.b32  	%r18818, %r18817, 16711680;
	or.b32  	%r18819, %r18816, %r18818;
	shl.b32 	%r18820, %r18738, 24;
	or.b32  	%r18651, %r18819, %r18820;
	and.b32  	%r18821, %r18734, 255;
	and.b16  	%rs17229, %rs19781, 255;
	mul.wide.u16 	%r18822, %rs17229, 256;
	or.b32  	%r18823, %r18822, %r18821;
	shl.b32 	%r18824, %r18730, 16;
	and.b32  	%r18825, %r18824, 16711680;
	or.b32  	%r18826, %r18823, %r18825;
	shl.b32 	%r18827, %r18731, 24;
	or.b32  	%r18656, %r18826, %r18827;
	and.b32  	%r18828, %r18755, 255;
	and.b16  	%rs17230, %rs19777, 255;
	mul.wide.u16 	%r18829, %rs17230, 256;
	or.b32  	%r18830, %r18829, %r18828;
	shl.b32 	%r18831, %r18751, 16;
	and.b32  	%r18832, %r18831, 16711680;
	or.b32  	%r18833, %r18830, %r18832;
	shl.b32 	%r18834, %r18752, 24;
	or.b32  	%r18661, %r18833, %r18834;
	and.b32  	%r18835, %r18748, 255;
	and.b16  	%rs17231, %rs19773, 255;
	mul.wide.u16 	%r18836, %rs17231, 256;
	or.b32  	%r18837, %r18836, %r18835;
	shl.b32 	%r18838, %r18744, 16;
	and.b32  	%r18839, %r18838, 16711680;
	or.b32  	%r18840, %r18837, %r18839;
	shl.b32 	%r18841, %r18745, 24;
	or.b32  	%r18666, %r18840, %r18841;
	and.b32  	%r18842, %r18769, 255;
	and.b16  	%rs17232, %rs19769, 255;
	mul.wide.u16 	%r18843, %rs17232, 256;
	or.b32  	%r18844, %r18843, %r18842;
	shl.b32 	%r18845, %r18765, 16;
	and.b32  	%r18846, %r18845, 16711680;
	or.b32  	%r18847, %r18844, %r18846;
	shl.b32 	%r18848, %r18766, 24;
	or.b32  	%r18671, %r18847, %r18848;
	and.b32  	%r18849, %r18762, 255;
	and.b16  	%rs17233, %rs19765, 255;
	mul.wide.u16 	%r18850, %rs17233, 256;
	or.b32  	%r18851, %r18850, %r18849;
	shl.b32 	%r18852, %r18758, 16;
	and.b32  	%r18853, %r18852, 16711680;
	or.b32  	%r18854, %r18851, %r18853;
	shl.b32 	%r18855, %r18759, 24;
	or.b32  	%r18676, %r18854, %r18855;
	and.b32  	%r18856, %r18783, 255;
	and.b16  	%rs17234, %rs19761, 255;
	mul.wide.u16 	%r18857, %rs17234, 256;
	or.b32  	%r18858, %r18857, %r18856;
	shl.b32 	%r18859, %r18779, 16;
	and.b32  	%r18860, %r18859, 16711680;
	or.b32  	%r18861, %r18858, %r18860;
	shl.b32 	%r18862, %r18780, 24;
	or.b32  	%r18681, %r18861, %r18862;
	and.b32  	%r18863, %r18776, 255;
	and.b16  	%rs17235, %rs19757, 255;
	mul.wide.u16 	%r18864, %rs17235, 256;
	or.b32  	%r18865, %r18864, %r18863;
	shl.b32 	%r18866, %r18772, 16;
	and.b32  	%r18867, %r18866, 16711680;
	or.b32  	%r18868, %r18865, %r18867;
	shl.b32 	%r18869, %r18773, 24;
	or.b32  	%r18686, %r18868, %r18869;
	and.b32  	%r18870, %r18797, 255;
	and.b16  	%rs17236, %rs19753, 255;
	mul.wide.u16 	%r18871, %rs17236, 256;
	or.b32  	%r18872, %r18871, %r18870;
	shl.b32 	%r18873, %r18793, 16;
	and.b32  	%r18874, %r18873, 16711680;
	or.b32  	%r18875, %r18872, %r18874;
	shl.b32 	%r18876, %r18794, 24;
	or.b32  	%r18691, %r18875, %r18876;
	and.b32  	%r18877, %r18790, 255;
	and.b16  	%rs17237, %rs19749, 255;
	mul.wide.u16 	%r18878, %rs17237, 256;
	or.b32  	%r18879, %r18878, %r18877;
	shl.b32 	%r18880, %r18786, 16;
	and.b32  	%r18881, %r18880, 16711680;
	or.b32  	%r18882, %r18879, %r18881;
	shl.b32 	%r18883, %r18787, 24;
	or.b32  	%r18696, %r18882, %r18883;
	and.b32  	%r18884, %r18811, 255;
	and.b16  	%rs17238, %rs19745, 255;
	mul.wide.u16 	%r18885, %rs17238, 256;
	or.b32  	%r18886, %r18885, %r18884;
	shl.b32 	%r18887, %r18807, 16;
	and.b32  	%r18888, %r18887, 16711680;
	or.b32  	%r18889, %r18886, %r18888;
	shl.b32 	%r18890, %r18808, 24;
	or.b32  	%r18701, %r18889, %r18890;
	and.b32  	%r18891, %r18804, 255;
	and.b16  	%rs17239, %rs19741, 255;
	mul.wide.u16 	%r18892, %rs17239, 256;
	or.b32  	%r18893, %r18892, %r18891;
	shl.b32 	%r18894, %r18800, 16;
	and.b32  	%r18895, %r18894, 16711680;
	or.b32  	%r18896, %r18893, %r18895;
	shl.b32 	%r18897, %r18801, 24;
	or.b32  	%r18706, %r18896, %r18897;
	cvt.u32.u16 	%r18898, %rs19738;
	and.b32  	%r18899, %r18898, 255;
	and.b16  	%rs17240, %rs19737, 255;
	mul.wide.u16 	%r18900, %rs17240, 256;
	or.b32  	%r18711, %r18900, %r18899;
	mov.b32 	%r18727, 4;
	mov.b32 	%r18728, 0;
	mov.b32 	%r18729, -1;
	// begin inline asm
	shfl.sync.up.b32 %r18640, %r18641, %r18727, %r18728, %r18729;
	// end inline asm
	// begin inline asm
	shfl.sync.up.b32 %r18645, %r18646, %r18727, %r18728, %r18729;
	// end inline asm
	mov.b64 	%rd266, {%r18640, %r18645};
	// begin inline asm
	shfl.sync.up.b32 %r18650, %r18651, %r18727, %r18728, %r18729;
	// end inline asm
	// begin inline asm
	shfl.sync.up.b32 %r18655, %r18656, %r18727, %r18728, %r18729;
	// end inline asm
	// begin inline asm
	shfl.sync.up.b32 %r18660, %r18661, %r18727, %r18728, %r18729;
	// end inline asm
	// begin inline asm
	shfl.sync.up.b32 %r18665, %r18666, %r18727, %r18728, %r18729;
	// end inline asm
	// begin inline asm
	shfl.sync.up.b32 %r18670, %r18671, %r18727, %r18728, %r18729;
	// end inline asm
	// begin inline asm
	shfl.sync.up.b32 %r18675, %r18676, %r18727, %r18728, %r18729;
	// end inline asm
	// begin inline asm
	shfl.sync.up.b32 %r18680, %r18681, %r18727, %r18728, %r18729;
	// end inline asm
	// begin inline asm
	shfl.sync.up.b32 %r18685, %r18686, %r18727, %r18728, %r18729;
	// end inline asm
	// begin inline asm
	shfl.sync.up.b32 %r18690, %r18691, %r18727, %r18728, %r18729;
	// end inline asm
	// begin inline asm
	shfl.sync.up.b32 %r18695, %r18696, %r18727, %r18728, %r18729;
	// end inline asm
	// begin inline asm
	shfl.sync.up.b32 %r18700, %r18701, %r18727, %r18728, %r18729;
	// end inline asm
	// begin inline asm
	shfl.sync.up.b32 %r18705, %r18706, %r18727, %r18728, %r18729;
	// end inline asm
	// begin inline asm
	shfl.sync.up.b32 %r18710, %r18711, %r18727, %r18728, %r18729;
	// end inline asm
	// begin inline asm
	shfl.sync.up.b32 %r18715, %r32658, %r18727, %r18728, %r18729;
	// end inline asm
	// begin inline asm
	shfl.sync.up.b32 %r18720, %r18721, %r18727, %r18728, %r18729;
	// end inline asm
	// begin inline asm
	shfl.sync.up.b32 %r18725, %r18726, %r18727, %r18728, %r18729;
	// end inline asm
	mov.b64 	%rd2582, {%r18720, %r18725};
	mov.b64 	%fd70, %rd2582;
	cvt.u16.u32 	%rs3256, %r18650;
	cvt.u16.u32 	%rs17241, %r18710;
	shr.u32 	%r18901, %r18710, 8;
	cvt.u16.u32 	%rs17242, %r18901;
	st.local.v2.u32 	[%rd153], {%r18640, %r18645};
	st.local.v2.b32 	[%rd153+8], {%r18650, %r18655};
	st.local.v2.b32 	[%rd153+16], {%r18660, %r18665};
	st.local.v2.b32 	[%rd153+24], {%r18670, %r18675};
	st.local.v2.b32 	[%rd153+32], {%r18680, %r18685};
	st.local.v2.b32 	[%rd153+40], {%r18690, %r18695};
	st.local.v2.b32 	[%rd153+48], {%r18700, %r18705};
	st.local.v2.u8 	[%rd153+56], {%rs17241, %rs17242};
	st.local.u32 	[%rd153+60], %r18715;
	st.local.v2.u32 	[%rd153+64], {%r18720, %r18725};
	setp.ne.s64 	%p453, %rd3943, 0;
	mov.u16 	%rs19886, %rs19786;
	mov.u16 	%rs19885, %rs19785;
	mov.u16 	%rs19884, %rs19784;
	mov.u16 	%rs19883, %rs19783;
	mov.u16 	%rs19882, %rs19782;
	mov.u16 	%rs19881, %rs19781;
	mov.u16 	%rs19880, %rs19780;
	mov.u16 	%rs19879, %rs19779;
	mov.u16 	%rs19878, %rs19778;
	mov.u16 	%rs19877, %rs19777;
	mov.u16 	%rs19876, %rs19776;
	mov.u16 	%rs19875, %rs19775;
	mov.u16 	%rs19874, %rs19774;
	mov.u16 	%rs19873, %rs19773;
	mov.u16 	%rs19872, %rs19772;
	mov.u16 	%rs19871, %rs19771;
	mov.u16 	%rs19870, %rs19770;
	mov.u16 	%rs19869, %rs19769;
	mov.u16 	%rs19868, %rs19768;
	mov.u16 	%rs19867, %rs19767;
	mov.u16 	%rs19866, %rs19766;
	mov.u16 	%rs19865, %rs19765;
	mov.u16 	%rs19864, %rs19764;
	mov.u16 	%rs19863, %rs19763;
	mov.u16 	%rs19862, %rs19762;
	mov.u16 	%rs19861, %rs19761;
	mov.u16 	%rs19860, %rs19760;
	mov.u16 	%rs19859, %rs19759;
	mov.u16 	%rs19858, %rs19758;
	mov.u16 	%rs19857, %rs19757;
	mov.u16 	%rs19856, %rs19756;
	mov.u16 	%rs19855, %rs19755;
	mov.u16 	%rs19854, %rs19754;
	mov.u16 	%rs19853, %rs19753;
	mov.u16 	%rs19852, %rs19752;
	mov.u16 	%rs19851, %rs19751;
	mov.u16 	%rs19850, %rs19750;
	mov.u16 	%rs19849, %rs19749;
	mov.u16 	%rs19848, %rs19748;
	mov.u16 	%rs19847, %rs19747;
	mov.u16 	%rs19846, %rs19746;
	mov.u16 	%rs19845, %rs19745;
	mov.u16 	%rs19844, %rs19744;
	mov.u16 	%rs19843, %rs19743;
	mov.u16 	%rs19842, %rs19742;
	mov.u16 	%rs19841, %rs19741;
	mov.u16 	%rs19840, %rs19740;
	mov.u16 	%rs19839, %rs19739;
	mov.u16 	%rs19838, %rs19738;
	mov.u16 	%rs19837, %rs19737;
	mov.u32 	%r32666, %r32658;
	mov.f64 	%fd487, %fd485;
	@%p453 bra 	$L__BB3_299;
	mov.b16 	%rs17243, 0;
	st.local.u8 	[%rd151], %rs17243;
	add.s32 	%r18903, %r32658, %r18715;
	st.local.u32 	[%rd151+52], %r18903;
	add.f64 	%fd402, %fd485, %fd70;
	st.local.f64 	[%rd151+56], %fd402;
	mov.b32 	%r32659, 0;
$L__BB3_289:
	mov.u32 	%r490, %r32659;
	cvt.u64.u32 	%rd2583, %r490;
	add.s64 	%rd2584, %rd151, %rd2583;
	ld.local.u8 	%rs17244, [%rd2584];
	setp.ne.s16 	%p454, %rs17244, 0;
	add.s32 	%r32659, %r490, 1;
	@%p454 bra 	$L__BB3_289;
	and.b16  	%rs17245, %rs3256, 255;
	setp.eq.s16 	%p455, %rs17245, 0;
	mov.u32 	%r32661, %r490;
	@%p455 bra 	$L__BB3_293;
	mov.b32 	%r32660, 0;
$L__BB3_292:
	add.s32 	%r18905, %r32660, %r490;
	cvt.u64.u32 	%rd2585, %r18905;
	add.s64 	%rd2586, %rd153, %rd2585;
	ld.local.u8 	%rs17246, [%rd2586+8];
	add.s64 	%rd2587, %rd151, %rd2585;
	st.local.u8 	[%rd2587], %rs17246;
	add.s32 	%r493, %r32660, 1;
	add.s32 	%r32661, %r493, %r490;
	cvt.u64.u32 	%rd2588, %r32660;
	add.s64 	%rd2589, %rd153, %rd2588;
	ld.local.u8 	%rs17247, [%rd2589+9];
	setp.ne.s16 	%p456, %rs17247, 0;
	mov.u32 	%r32660, %r493;
	@%p456 bra 	$L__BB3_292;
$L__BB3_293:
	cvt.u64.u32 	%rd2590, %r32661;
	add.s64 	%rd2591, %rd151, %rd2590;
	mov.b16 	%rs17248, 0;
	st.local.u8 	[%rd2591+1], %rs17248;
	mov.b32 	%r32662, 0;
$L__BB3_294:
	mov.u32 	%r496, %r32662;
	cvt.u64.u32 	%rd2592, %r496;
	add.s64 	%rd2593, %rd151, %rd2592;
	ld.local.u8 	%rs17249, [%rd2593];
	setp.ne.s16 	%p457, %rs17249, 0;
	add.s32 	%r32662, %r496, 1;
	@%p457 bra 	$L__BB3_294;
	and.b16  	%rs17250, %rs19786, 255;
	setp.eq.s16 	%p458, %rs17250, 0;
	mov.u32 	%r32664, %r496;
	@%p458 bra 	$L__BB3_298;
	mov.b32 	%r32663, 0;
$L__BB3_297:
	add.s32 	%r18908, %r32663, %r496;
	cvt.u64.u32 	%rd2594, %r18908;
	add.s64 	%rd2595, %rd152, %rd2594;
	ld.local.u8 	%rs17251, [%rd2595+8];
	add.s64 	%rd2596, %rd151, %rd2594;
	st.local.u8 	[%rd2596], %rs17251;
	add.s32 	%r499, %r32663, 1;
	add.s32 	%r32664, %r499, %r496;
	cvt.u64.u32 	%rd2597, %r32663;
	add.s64 	%rd2598, %rd152, %rd2597;
	ld.local.u8 	%rs17252, [%rd2598+9];
	setp.ne.s16 	%p459, %rs17252, 0;
	mov.u32 	%r32663, %r499;
	@%p459 bra 	$L__BB3_297;
$L__BB3_298:
	cvt.u64.u32 	%rd2599, %r32664;
	add.s64 	%rd2600, %rd151, %rd2599;
	mov.b16 	%rs17253, 0;
	st.local.u8 	[%rd2600+1], %rs17253;
	ld.local.v2.b32 	{%r18909, %r18910}, [%rd151];
	bfe.u32 	%r18911, %r18909, 0, 8;
	cvt.u16.u32 	%rs19886, %r18911;
	bfe.u32 	%r18912, %r18909, 8, 8;
	cvt.u16.u32 	%rs19885, %r18912;
	bfe.u32 	%r18913, %r18909, 16, 8;
	cvt.u16.u32 	%rs19884, %r18913;
	bfe.u32 	%r18914, %r18909, 24, 8;
	cvt.u16.u32 	%rs19883, %r18914;
	bfe.u32 	%r18915, %r18910, 0, 8;
	cvt.u16.u32 	%rs19882, %r18915;
	bfe.u32 	%r18916, %r18910, 8, 8;
	cvt.u16.u32 	%rs19881, %r18916;
	bfe.u32 	%r18917, %r18910, 16, 8;
	cvt.u16.u32 	%rs19880, %r18917;
	bfe.u32 	%r18918, %r18910, 24, 8;
	cvt.u16.u32 	%rs19879, %r18918;
	ld.local.v2.b32 	{%r18919, %r18920}, [%rd151+8];
	bfe.u32 	%r18921, %r18919, 0, 8;
	cvt.u16.u32 	%rs19878, %r18921;
	bfe.u32 	%r18922, %r18919, 8, 8;
	cvt.u16.u32 	%rs19877, %r18922;
	bfe.u32 	%r18923, %r18919, 16, 8;
	cvt.u16.u32 	%rs19876, %r18923;
	bfe.u32 	%r18924, %r18919, 24, 8;
	cvt.u16.u32 	%rs19875, %r18924;
	bfe.u32 	%r18925, %r18920, 0, 8;
	cvt.u16.u32 	%rs19874, %r18925;
	bfe.u32 	%r18926, %r18920, 8, 8;
	cvt.u16.u32 	%rs19873, %r18926;
	bfe.u32 	%r18927, %r18920, 16, 8;
	cvt.u16.u32 	%rs19872, %r18927;
	bfe.u32 	%r18928, %r18920, 24, 8;
	cvt.u16.u32 	%rs19871, %r18928;
	ld.local.v2.b32 	{%r18929, %r18930}, [%rd151+16];
	bfe.u32 	%r18931, %r18929, 0, 8;
	cvt.u16.u32 	%rs19870, %r18931;
	bfe.u32 	%r18932, %r18929, 8, 8;
	cvt.u16.u32 	%rs19869, %r18932;
	bfe.u32 	%r18933, %r18929, 16, 8;
	cvt.u16.u32 	%rs19868, %r18933;
	bfe.u32 	%r18934, %r18929, 24, 8;
	cvt.u16.u32 	%rs19867, %r18934;
	bfe.u32 	%r18935, %r18930, 0, 8;
	cvt.u16.u32 	%rs19866, %r18935;
	bfe.u32 	%r18936, %r18930, 8, 8;
	cvt.u16.u32 	%rs19865, %r18936;
	bfe.u32 	%r18937, %r18930, 16, 8;
	cvt.u16.u32 	%rs19864, %r18937;
	bfe.u32 	%r18938, %r18930, 24, 8;
	cvt.u16.u32 	%rs19863, %r18938;
	ld.local.v2.b32 	{%r18939, %r18940}, [%rd151+24];
	bfe.u32 	%r18941, %r18939, 0, 8;
	cvt.u16.u32 	%rs19862, %r18941;
	bfe.u32 	%r18942, %r18939, 8, 8;
	cvt.u16.u32 	%rs19861, %r18942;
	bfe.u32 	%r18943, %r18939, 16, 8;
	cvt.u16.u32 	%rs19860, %r18943;
	bfe.u32 	%r18944, %r18939, 24, 8;
	cvt.u16.u32 	%rs19859, %r18944;
	bfe.u32 	%r18945, %r18940, 0, 8;
	cvt.u16.u32 	%rs19858, %r18945;
	bfe.u32 	%r18946, %r18940, 8, 8;
	cvt.u16.u32 	%rs19857, %r18946;
	bfe.u32 	%r18947, %r18940, 16, 8;
	cvt.u16.u32 	%rs19856, %r18947;
	bfe.u32 	%r18948, %r18940, 24, 8;
	cvt.u16.u32 	%rs19855, %r18948;
	ld.local.v2.b32 	{%r18949, %r18950}, [%rd151+32];
	bfe.u32 	%r18951, %r18949, 0, 8;
	cvt.u16.u32 	%rs19854, %r18951;
	bfe.u32 	%r18952, %r18949, 8, 8;
	cvt.u16.u32 	%rs19853, %r18952;
	bfe.u32 	%r18953, %r18949, 16, 8;
	cvt.u16.u32 	%rs19852, %r18953;
	bfe.u32 	%r18954, %r18949, 24, 8;
	cvt.u16.u32 	%rs19851, %r18954;
	bfe.u32 	%r18955, %r18950, 0, 8;
	cvt.u16.u32 	%rs19850, %r18955;
	bfe.u32 	%r18956, %r18950, 8, 8;
	cvt.u16.u32 	%rs19849, %r18956;
	bfe.u32 	%r18957, %r18950, 16, 8;
	cvt.u16.u32 	%rs19848, %r18957;
	bfe.u32 	%r18958, %r18950, 24, 8;
	cvt.u16.u32 	%rs19847, %r18958;
	ld.local.v2.b32 	{%r18959, %r18960}, [%rd151+40];
	bfe.u32 	%r18961, %r18959, 0, 8;
	cvt.u16.u32 	%rs19846, %r18961;
	bfe.u32 	%r18962, %r18959, 8, 8;
	cvt.u16.u32 	%rs19845, %r18962;
	bfe.u32 	%r18963, %r18959, 16, 8;
	cvt.u16.u32 	%rs19844, %r18963;
	bfe.u32 	%r18964, %r18959, 24, 8;
	cvt.u16.u32 	%rs19843, %r18964;
	bfe.u32 	%r18965, %r18960, 0, 8;
	cvt.u16.u32 	%rs19842, %r18965;
	bfe.u32 	%r18966, %r18960, 8, 8;
	cvt.u16.u32 	%rs19841, %r18966;
	bfe.u32 	%r18967, %r18960, 16, 8;
	cvt.u16.u32 	%rs19840, %r18967;
	bfe.u32 	%r18968, %r18960, 24, 8;
	cvt.u16.u32 	%rs19839, %r18968;
	ld.local.v2.u8 	{%rs19838, %rs19837}, [%rd151+48];
	ld.local.u32 	%r32666, [%rd151+52];
	ld.local.f64 	%fd487, [%rd151+56];
$L__BB3_299:
	setp.gt.s32 	%p460, %r17612, 3;
	add.s64 	%rd3944, %rd3943, %rd266;
	@%p460 bra 	$L__BB3_301;
	mov.f64 	%fd487, %fd485;
	mov.u32 	%r32666, %r32658;
	mov.u16 	%rs19837, %rs19737;
	mov.u16 	%rs19838, %rs19738;
	mov.u16 	%rs19839, %rs19739;
	mov.u16 	%rs19840, %rs19740;
	mov.u16 	%rs19841, %rs19741;
	mov.u16 	%rs19842, %rs19742;
	mov.u16 	%rs19843, %rs19743;
	mov.u16 	%rs19844, %rs19744;
	mov.u16 	%rs19845, %rs19745;
	mov.u16 	%rs19846, %rs19746;
	mov.u16 	%rs19847, %rs19747;
	mov.u16 	%rs19848, %rs19748;
	mov.u16 	%rs19849, %rs19749;
	mov.u16 	%rs19850, %rs19750;
	mov.u16 	%rs19851, %rs19751;
	mov.u16 	%rs19852, %rs19752;
	mov.u16 	%rs19853, %rs19753;
	mov.u16 	%rs19854, %rs19754;
	mov.u16 	%rs19855, %rs19755;
	mov.u16 	%rs19856, %rs19756;
	mov.u16 	%rs19857, %rs19757;
	mov.u16 	%rs19858, %rs19758;
	mov.u16 	%rs19859, %rs19759;
	mov.u16 	%rs19860, %rs19760;
	mov.u16 	%rs19861, %rs19761;
	mov.u16 	%rs19862, %rs19762;
	mov.u16 	%rs19863, %rs19763;
	mov.u16 	%rs19864, %rs19764;
	mov.u16 	%rs19865, %rs19765;
	mov.u16 	%rs19866, %rs19766;
	mov.u16 	%rs19867, %rs19767;
	mov.u16 	%rs19868, %rs19768;
	mov.u16 	%rs19869, %rs19769;
	mov.u16 	%rs19870, %rs19770;
	mov.u16 	%rs19871, %rs19771;
	mov.u16 	%rs19872, %rs19772;
	mov.u16 	%rs19873, %rs19773;
	mov.u16 	%rs19874, %rs19774;
	mov.u16 	%rs19875, %rs19775;
	mov.u16 	%rs19876, %rs19776;
	mov.u16 	%rs19877, %rs19777;
	mov.u16 	%rs19878, %rs19778;
	mov.u16 	%rs19879, %rs19779;
	mov.u16 	%rs19880, %rs19780;
	mov.u16 	%rs19881, %rs19781;
	mov.u16 	%rs19882, %rs19782;
	mov.u16 	%rs19883, %rs19783;
	mov.u16 	%rs19884, %rs19784;
	mov.u16 	%rs19885, %rs19785;
	mov.u16 	%rs19886, %rs19786;
	mov.u64 	%rd3944, %rd3943;
$L__BB3_301:
	st.local.u64 	[%rd152], %rd3944;
	mov.b64 	{%r18970, %r18975}, %rd3944;
	cvt.u32.u16 	%r19059, %rs19880;
	cvt.u32.u16 	%r19060, %rs19879;
	prmt.b32 	%r19061, %r19059, %r19060, 0x3340U;
	cvt.u32.u16 	%r19062, %rs19881;
	cvt.u32.u16 	%r19063, %rs19882;
	prmt.b32 	%r19064, %r19063, %r19062, 0x3340U;
	prmt.b32 	%r19065, %r19064, %r19061, 0x5410U;
	cvt.u32.u16 	%r19066, %rs19884;
	cvt.u32.u16 	%r19067, %rs19883;
	prmt.b32 	%r19068, %r19066, %r19067, 0x3340U;
	cvt.u32.u16 	%r19069, %rs19885;
	cvt.u32.u16 	%r19070, %rs19886;
	prmt.b32 	%r19071, %r19070, %r19069, 0x3340U;
	prmt.b32 	%r19072, %r19071, %r19068, 0x5410U;
	st.local.v2.b32 	[%rd152+8], {%r19072, %r19065};
	cvt.u32.u16 	%r19073, %rs19872;
	cvt.u32.u16 	%r19074, %rs19871;
	prmt.b32 	%r19075, %r19073, %r19074, 0x3340U;
	cvt.u32.u16 	%r19076, %rs19873;
	cvt.u32.u16 	%r19077, %rs19874;
	prmt.b32 	%r19078, %r19077, %r19076, 0x3340U;
	prmt.b32 	%r19079, %r19078, %r19075, 0x5410U;
	cvt.u32.u16 	%r19080, %rs19876;
	cvt.u32.u16 	%r19081, %rs19875;
	prmt.b32 	%r19082, %r19080, %r19081, 0x3340U;
	cvt.u32.u16 	%r19083, %rs19877;
	cvt.u32.u16 	%r19084, %rs19878;
	prmt.b32 	%r19085, %r19084, %r19083, 0x3340U;
	prmt.b32 	%r19086, %r19085, %r19082, 0x5410U;
	st.local.v2.b32 	[%rd152+16], {%r19086, %r19079};
	cvt.u32.u16 	%r19087, %rs19864;
	cvt.u32.u16 	%r19088, %rs19863;
	prmt.b32 	%r19089, %r19087, %r19088, 0x3340U;
	cvt.u32.u16 	%r19090, %rs19865;
	cvt.u32.u16 	%r19091, %rs19866;
	prmt.b32 	%r19092, %r19091, %r19090, 0x3340U;
	prmt.b32 	%r19093, %r19092, %r19089, 0x5410U;
	cvt.u32.u16 	%r19094, %rs19868;
	cvt.u32.u16 	%r19095, %rs19867;
	prmt.b32 	%r19096, %r19094, %r19095, 0x3340U;
	cvt.u32.u16 	%r19097, %rs19869;
	cvt.u32.u16 	%r19098, %rs19870;
	prmt.b32 	%r19099, %r19098, %r19097, 0x3340U;
	prmt.b32 	%r19100, %r19099, %r19096, 0x5410U;
	st.local.v2.b32 	[%rd152+24], {%r19100, %r19093};
	cvt.u32.u16 	%r19101, %rs19856;
	cvt.u32.u16 	%r19102, %rs19855;
	prmt.b32 	%r19103, %r19101, %r19102, 0x3340U;
	cvt.u32.u16 	%r19104, %rs19857;
	cvt.u32.u16 	%r19105, %rs19858;
	prmt.b32 	%r19106, %r19105, %r19104, 0x3340U;
	prmt.b32 	%r19107, %r19106, %r19103, 0x5410U;
	cvt.u32.u16 	%r19108, %rs19860;
	cvt.u32.u16 	%r19109, %rs19859;
	prmt.b32 	%r19110, %r19108, %r19109, 0x3340U;
	cvt.u32.u16 	%r19111, %rs19861;
	cvt.u32.u16 	%r19112, %rs19862;
	prmt.b32 	%r19113, %r19112, %r19111, 0x3340U;
	prmt.b32 	%r19114, %r19113, %r19110, 0x5410U;
	st.local.v2.b32 	[%rd152+32], {%r19114, %r19107};
	cvt.u32.u16 	%r19115, %rs19848;
	cvt.u32.u16 	%r19116, %rs19847;
	prmt.b32 	%r19117, %r19115, %r19116, 0x3340U;
	cvt.u32.u16 	%r19118, %rs19849;
	cvt.u32.u16 	%r19119, %rs19850;
	prmt.b32 	%r19120, %r19119, %r19118, 0x3340U;
	prmt.b32 	%r19121, %r19120, %r19117, 0x5410U;
	cvt.u32.u16 	%r19122, %rs19852;
	cvt.u32.u16 	%r19123, %rs19851;
	prmt.b32 	%r19124, %r19122, %r19123, 0x3340U;
	cvt.u32.u16 	%r19125, %rs19853;
	cvt.u32.u16 	%r19126, %rs19854;
	prmt.b32 	%r19127, %r19126, %r19125, 0x3340U;
	prmt.b32 	%r19128, %r19127, %r19124, 0x5410U;
	st.local.v2.b32 	[%rd152+40], {%r19128, %r19121};
	cvt.u32.u16 	%r19129, %rs19840;
	cvt.u32.u16 	%r19130, %rs19839;
	prmt.b32 	%r19131, %r19129, %r19130, 0x3340U;
	cvt.u32.u16 	%r19132, %rs19841;
	cvt.u32.u16 	%r19133, %rs19842;
	prmt.b32 	%r19134, %r19133, %r19132, 0x3340U;
	prmt.b32 	%r19135, %r19134, %r19131, 0x5410U;
	cvt.u32.u16 	%r19136, %rs19844;
	cvt.u32.u16 	%r19137, %rs19843;
	prmt.b32 	%r19138, %r19136, %r19137, 0x3340U;
	cvt.u32.u16 	%r19139, %rs19845;
	cvt.u32.u16 	%r19140, %rs19846;
	prmt.b32 	%r19141, %r19140, %r19139, 0x3340U;
	prmt.b32 	%r19142, %r19141, %r19138, 0x5410U;
	st.local.v2.b32 	[%rd152+48], {%r19142, %r19135};
	st.local.v2.u8 	[%rd152+56], {%rs19838, %rs19837};
	st.local.u32 	[%rd152+60], %r32666;
	st.local.f64 	[%rd152+64], %fd487;
	mov.b64 	%rd2601, %fd487;
	mov.b64 	{%r19050, %r19055}, %rd2601;
	and.b32  	%r19143, %r19070, 255;
	and.b16  	%rs17254, %rs19885, 255;
	mul.wide.u16 	%r19144, %rs17254, 256;
	or.b32  	%r19145, %r19144, %r19143;
	shl.b32 	%r19146, %r19066, 16;
	and.b32  	%r19147, %r19146, 16711680;
	or.b32  	%r19148, %r19145, %r19147;
	shl.b32 	%r19149, %r19067, 24;
	or.b32  	%r18980, %r19148, %r19149;
	and.b32  	%r19150, %r19063, 255;
	and.b16  	%rs17255, %rs19881, 255;
	mul.wide.u16 	%r19151, %rs17255, 256;
	or.b32  	%r19152, %r19151, %r19150;
	shl.b32 	%r19153, %r19059, 16;
	and.b32  	%r19154, %r19153, 16711680;
	or.b32  	%r19155, %r19152, %r19154;
	shl.b32 	%r19156, %r19060, 24;
	or.b32  	%r18985, %r19155, %r19156;
	and.b32  	%r19157, %r19084, 255;
	and.b16  	%rs17256, %rs19877, 255;
	mul.wide.u16 	%r19158, %rs17256, 256;
	or.b32  	%r19159, %r19158, %r19157;
	shl.b32 	%r19160, %r19080, 16;
	and.b32  	%r19161, %r19160, 16711680;
	or.b32  	%r19162, %r19159, %r19161;
	shl.b32 	%r19163, %r19081, 24;
	or.b32  	%r18990, %r19162, %r19163;
	and.b32  	%r19164, %r19077, 255;
	and.b16  	%rs17257, %rs19873, 255;
	mul.wide.u16 	%r19165, %rs17257, 256;
	or.b32  	%r19166, %r19165, %r19164;
	shl.b32 	%r19167, %r19073, 16;
	and.b32  	%r19168, %r19167, 16711680;
	or.b32  	%r19169, %r19166, %r19168;
	shl.b32 	%r19170, %r19074, 24;
	or.b32  	%r18995, %r19169, %r19170;
	and.b32  	%r19171, %r19098, 255;
	and.b16  	%rs17258, %rs19869, 255;
	mul.wide.u16 	%r19172, %rs17258, 256;
	or.b32  	%r19173, %r19172, %r19171;
	shl.b32 	%r19174, %r19094, 16;
	and.b32  	%r19175, %r19174, 16711680;
	or.b32  	%r19176, %r19173, %r19175;
	shl.b32 	%r19177, %r19095, 24;
	or.b32  	%r19000, %r19176, %r19177;
	and.b32  	%r19178, %r19091, 255;
	and.b16  	%rs17259, %rs19865, 255;
	mul.wide.u16 	%r19179, %rs17259, 256;
	or.b32  	%r19180, %r19179, %r19178;
	shl.b32 	%r19181, %r19087, 16;
	and.b32  	%r19182, %r19181, 16711680;
	or.b32  	%r19183, %r19180, %r19182;
	shl.b32 	%r19184, %r19088, 24;
	or.b32  	%r19005, %r19183, %r19184;
	and.b32  	%r19185, %r19112, 255;
	and.b16  	%rs17260, %rs19861, 255;
	mul.wide.u16 	%r19186, %rs17260, 256;
	or.b32  	%r19187, %r19186, %r19185;
	shl.b32 	%r19188, %r19108, 16;
	and.b32  	%r19189, %r19188, 16711680;
	or.b32  	%r19190, %r19187, %r19189;
	shl.b32 	%r19191, %r19109, 24;
	or.b32  	%r19010, %r19190, %r19191;
	and.b32  	%r19192, %r19105, 255;
	and.b16  	%rs17261, %rs19857, 255;
	mul.wide.u16 	%r19193, %rs17261, 256;
	or.b32  	%r19194, %r19193, %r19192;
	shl.b32 	%r19195, %r19101, 16;
	and.b32  	%r19196, %r19195, 16711680;
	or.b32  	%r19197, %r19194, %r19196;
	shl.b32 	%r19198, %r19102, 24;
	or.b32  	%r19015, %r19197, %r19198;
	and.b32  	%r19199, %r19126, 255;
	and.b16  	%rs17262, %rs19853, 255;
	mul.wide.u16 	%r19200, %rs17262, 256;
	or.b32  	%r19201, %r19200, %r19199;
	shl.b32 	%r19202, %r19122, 16;
	and.b32  	%r19203, %r19202, 16711680;
	or.b32  	%r19204, %r19201, %r19203;
	shl.b32 	%r19205, %r19123, 24;
	or.b32  	%r19020, %r19204, %r19205;
	and.b32  	%r19206, %r19119, 255;
	and.b16  	%rs17263, %rs19849, 255;
	mul.wide.u16 	%r19207, %rs17263, 256;
	or.b32  	%r19208, %r19207, %r19206;
	shl.b32 	%r19209, %r19115, 16;
	and.b32  	%r19210, %r19209, 16711680;
	or.b32  	%r19211, %r19208, %r19210;
	shl.b32 	%r19212, %r19116, 24;
	or.b32  	%r19025, %r19211, %r19212;
	and.b32  	%r19213, %r19140, 255;
	and.b16  	%rs17264, %rs19845, 255;
	mul.wide.u16 	%r19214, %rs17264, 256;
	or.b32  	%r19215, %r19214, %r19213;
	shl.b32 	%r19216, %r19136, 16;
	and.b32  	%r19217, %r19216, 16711680;
	or.b32  	%r19218, %r19215, %r19217;
	shl.b32 	%r19219, %r19137, 24;
	or.b32  	%r19030, %r19218, %r19219;
	and.b32  	%r19220, %r19133, 255;
	and.b16  	%rs17265, %rs19841, 255;
	mul.wide.u16 	%r19221, %rs17265, 256;
	or.b32  	%r19222, %r19221, %r19220;
	shl.b32 	%r19223, %r19129, 16;
	and.b32  	%r19224, %r19223, 16711680;
	or.b32  	%r19225, %r19222, %r19224;
	shl.b32 	%r19226, %r19130, 24;
	or.b32  	%r19035, %r19225, %r19226;
	cvt.u32.u16 	%r19227, %rs19838;
	and.b32  	%r19228, %r19227, 255;
	and.b16  	%rs17266, %rs19837, 255;
	mul.wide.u16 	%r19229, %rs17266, 256;
	or.b32  	%r19040, %r19229, %r19228;
	mov.b32 	%r19056, 8;
	mov.b32 	%r19057, 0;
	mov.b32 	%r19058, -1;
	// begin inline asm
	shfl.sync.up.b32 %r18969, %r18970, %r19056, %r19057, %r19058;
	// end inline asm
	// begin inline asm
	shfl.sync.up.b32 %r18974, %r18975, %r19056, %r19057, %r19058;
	// end inline asm
	mov.b64 	%rd269, {%r18969, %r18974};
	// begin inline asm
	shfl.sync.up.b32 %r18979, %r18980, %r19056, %r19057, %r19058;
	// end inline asm
	// begin inline asm
	shfl.sync.up.b32 %r18984, %r18985, %r19056, %r19057, %r19058;
	// end inline asm
	// begin inline asm
	shfl.sync.up.b32 %r18989, %r18990, %r19056, %r19057, %r19058;
	// end inline asm
	// begin inline asm
	shfl.sync.up.b32 %r18994, %r18995, %r19056, %r19057, %r19058;
	// end inline asm
	// begin inline asm
	shfl.sync.up.b32 %r18999, %r19000, %r19056, %r19057, %r19058;
	// end inline asm
	// begin inline asm
	shfl.sync.up.b32 %r19004, %r19005, %r19056, %r19057, %r19058;
	// end inline asm
	// begin inline asm
	shfl.sync.up.b32 %r19009, %r19010, %r19056, %r19057, %r19058;
	// end inline asm
	// begin inline asm
	shfl.sync.up.b32 %r19014, %r19015, %r19056, %r19057, %r19058;
	// end inline asm
	// begin inline asm
	shfl.sync.up.b32 %r19019, %r19020, %r19056, %r19057, %r19058;
	// end inline asm
	// begin inline asm
	shfl.sync.up.b32 %r19024, %r19025, %r19056, %r19057, %r19058;
	// end inline asm
	// begin inline asm
	shfl.sync.up.b32 %r19029, %r19030, %r19056, %r19057, %r19058;
	// end inline asm
	// begin inline asm
	shfl.sync.up.b32 %r19034, %r19035, %r19056, %r19057, %r19058;
	// end inline asm
	// begin inline asm
	shfl.sync.up.b32 %r19039, %r19040, %r19056, %r19057, %r19058;
	// end inline asm
	// begin inline asm
	shfl.sync.up.b32 %r19044, %r32666, %r19056, %r19057, %r19058;
	// end inline asm
	// begin inline asm
	shfl.sync.up.b32 %r19049, %r19050, %r19056, %r19057, %r19058;
	// end inline asm
	// begin inline asm
	shfl.sync.up.b32 %r19054, %r19055, %r19056, %r19057, %r19058;
	// end inline asm
	mov.b64 	%rd2602, {%r19049, %r19054};
	mov.b64 	%fd74, %rd2602;
	cvt.u16.u32 	%rs3407, %r18979;
	cvt.u16.u32 	%rs17267, %r19039;
	shr.u32 	%r19230, %r19039, 8;
	cvt.u16.u32 	%rs17268, %r19230;
	st.local.v2.u32 	[%rd153], {%r18969, %r18974};
	st.local.v2.b32 	[%rd153+8], {%r18979, %r18984};
	st.local.v2.b32 	[%rd153+16], {%r18989, %r18994};
	st.local.v2.b32 	[%rd153+24], {%r18999, %r19004};
	st.local.v2.b32 	[%rd153+32], {%r19009, %r19014};
	st.local.v2.b32 	[%rd153+40], {%r19019, %r19024};
	st.local.v2.b32 	[%rd153+48], {%r19029, %r19034};
	st.local.v2.u8 	[%rd153+56], {%rs17267, %rs17268};
	st.local.u32 	[%rd153+60], %r19044;
	st.local.v2.u32 	[%rd153+64], {%r19049, %r19054};
	setp.ne.s64 	%p461, %rd3944, 0;
	mov.u16 	%rs19986, %rs19886;
	mov.u16 	%rs19985, %rs19885;
	mov.u16 	%rs19984, %rs19884;
	mov.u16 	%rs19983, %rs19883;
	mov.u16 	%rs19982, %rs19882;
	mov.u16 	%rs19981, %rs19881;
	mov.u16 	%rs19980, %rs19880;
	mov.u16 	%rs19979, %rs19879;
	mov.u16 	%rs19978, %rs19878;
	mov.u16 	%rs19977, %rs19877;
	mov.u16 	%rs19976, %rs19876;
	mov.u16 	%rs19975, %rs19875;
	mov.u16 	%rs19974, %rs19874;
	mov.u16 	%rs19973, %rs19873;
	mov.u16 	%rs19972, %rs19872;
	mov.u16 	%rs19971, %rs19871;
	mov.u16 	%rs19970, %rs19870;
	mov.u16 	%rs19969, %rs19869;
	mov.u16 	%rs19968, %rs19868;
	mov.u16 	%rs19967, %rs19867;
	mov.u16 	%rs19966, %rs19866;
	mov.u16 	%rs19965, %rs19865;
	mov.u16 	%rs19964, %rs19864;
	mov.u16 	%rs19963, %rs19863;
	mov.u16 	%rs19962, %rs19862;
	mov.u16 	%rs19961, %rs19861;
	mov.u16 	%rs19960, %rs19860;
	mov.u16 	%rs19959, %rs19859;
	mov.u16 	%rs19958, %rs19858;
	mov.u16 	%rs19957, %rs19857;
	mov.u16 	%rs19956, %rs19856;
	mov.u16 	%rs19955, %rs19855;
	mov.u16 	%rs19954, %rs19854;
	mov.u16 	%rs19953, %rs19853;
	mov.u16 	%rs19952, %rs19852;
	mov.u16 	%rs19951, %rs19851;
	mov.u16 	%rs19950, %rs19850;
	mov.u16 	%rs19949, %rs19849;
	mov.u16 	%rs19948, %rs19848;
	mov.u16 	%rs19947, %rs19847;
	mov.u16 	%rs19946, %rs19846;
	mov.u16 	%rs19945, %rs19845;
	mov.u16 	%rs19944, %rs19844;
	mov.u16 	%rs19943, %rs19843;
	mov.u16 	%rs19942, %rs19842;
	mov.u16 	%rs19941, %rs19841;
	mov.u16 	%rs19940, %rs19840;
	mov.u16 	%rs19939, %rs19839;
	mov.u16 	%rs19938, %rs19838;
	mov.u16 	%rs19937, %rs19837;
	mov.u32 	%r32674, %r32666;
	mov.f64 	%fd489, %fd487;
	@%p461 bra 	$L__BB3_313;
	mov.b16 	%rs17269, 0;
	st.local.u8 	[%rd151], %rs17269;
	add.s32 	%r19232, %r32666, %r19044;
	st.local.u32 	[%rd151+52], %r19232;
	add.f64 	%fd403, %fd487, %fd74;
	st.local.f64 	[%rd151+56], %fd403;
	mov.b32 	%r32667, 0;
$L__BB3_303:
	mov.u32 	%r506, %r32667;
	cvt.u64.u32 	%rd2603, %r506;
	add.s64 	%rd2604, %rd151, %rd2603;
	ld.local.u8 	%rs17270, [%rd2604];
	setp.ne.s16 	%p462, %rs17270, 0;
	add.s32 	%r32667, %r506, 1;
	@%p462 bra 	$L__BB3_303;
	and.b16  	%rs17271, %rs3407, 255;
	setp.eq.s16 	%p463, %rs17271, 0;
	mov.u32 	%r32669, %r506;
	@%p463 bra 	$L__BB3_307;
	mov.b32 	%r32668, 0;
$L__BB3_306:
	add.s32 	%r19234, %r32668, %r506;
	cvt.u64.u32 	%rd2605, %r19234;
	add.s64 	%rd2606, %rd153, %rd2605;
	ld.local.u8 	%rs17272, [%rd2606+8];
	add.s64 	%rd2607, %rd151, %rd2605;
	st.local.u8 	[%rd2607], %rs17272;
	add.s32 	%r509, %r32668, 1;
	add.s32 	%r32669, %r509, %r506;
	cvt.u64.u32 	%rd2608, %r32668;
	add.s64 	%rd2609, %rd153, %rd2608;
	ld.local.u8 	%rs17273, [%rd2609+9];
	setp.ne.s16 	%p464, %rs17273, 0;
	mov.u32 	%r32668, %r509;
	@%p464 bra 	$L__BB3_306;
$L__BB3_307:
	cvt.u64.u32 	%rd2610, %r32669;
	add.s64 	%rd2611, %rd151, %rd2610;
	mov.b16 	%rs17274, 0;
	st.local.u8 	[%rd2611+1], %rs17274;
	mov.b32 	%r32670, 0;
$L__BB3_308:
	mov.u32 	%r512, %r32670;
	cvt.u64.u32 	%rd2612, %r512;
	add.s64 	%rd2613, %rd151, %rd2612;
	ld.local.u8 	%rs17275, [%rd2613];
	setp.ne.s16 	%p465, %rs17275, 0;
	add.s32 	%r32670, %r512, 1;
	@%p465 bra 	$L__BB3_308;
	and.b16  	%rs17276, %rs19886, 255;
	setp.eq.s16 	%p466, %rs17276, 0;
	mov.u32 	%r32672, %r512;
	@%p466 bra 	$L__BB3_312;
	mov.b32 	%r32671, 0;
$L__BB3_311:
	add.s32 	%r19237, %r32671, %r512;
	cvt.u64.u32 	%rd2614, %r19237;
	add.s64 	%rd2615, %rd152, %rd2614;
	ld.local.u8 	%rs17277, [%rd2615+8];
	add.s64 	%rd2616, %rd151, %rd2614;
	st.local.u8 	[%rd2616], %rs17277;
	add.s32 	%r515, %r32671, 1;
	add.s32 	%r32672, %r515, %r512;
	cvt.u64.u32 	%rd2617, %r32671;
	add.s64 	%rd2618, %rd152, %rd2617;
	ld.local.u8 	%rs17278, [%rd2618+9];
	setp.ne.s16 	%p467, %rs17278, 0;
	mov.u32 	%r32671, %r515;
	@%p467 bra 	$L__BB3_311;
$L__BB3_312:
	cvt.u64.u32 	%rd2619, %r32672;
	add.s64 	%rd2620, %rd151, %rd2619;
	mov.b16 	%rs17279, 0;
	st.local.u8 	[%rd2620+1], %rs17279;
	ld.local.v2.b32 	{%r19238, %r19239}, [%rd151];
	bfe.u32 	%r19240, %r19238, 0, 8;
	cvt.u16.u32 	%rs19986, %r19240;
	bfe.u32 	%r19241, %r19238, 8, 8;
	cvt.u16.u32 	%rs19985, %r19241;
	bfe.u32 	%r19242, %r19238, 16, 8;
	cvt.u16.u32 	%rs19984, %r19242;
	bfe.u32 	%r19243, %r19238, 24, 8;
	cvt.u16.u32 	%rs19983, %r19243;
	bfe.u32 	%r19244, %r19239, 0, 8;
	cvt.u16.u32 	%rs19982, %r19244;
	bfe.u32 	%r19245, %r19239, 8, 8;
	cvt.u16.u32 	%rs19981, %r19245;
	bfe.u32 	%r19246, %r19239, 16, 8;
	cvt.u16.u32 	%rs19980, %r19246;
	bfe.u32 	%r19247, %r19239, 24, 8;
	cvt.u16.u32 	%rs19979, %r19247;
	ld.local.v2.b32 	{%r19248, %r19249}, [%rd151+8];
	bfe.u32 	%r19250, %r19248, 0, 8;
	cvt.u16.u32 	%rs19978, %r19250;
	bfe.u32 	%r19251, %r19248, 8, 8;
	cvt.u16.u32 	%rs19977, %r19251;
	bfe.u32 	%r19252, %r19248, 16, 8;
	cvt.u16.u32 	%rs19976, %r19252;
	bfe.u32 	%r19253, %r19248, 24, 8;
	cvt.u16.u32 	%rs19975, %r19253;
	bfe.u32 	%r19254, %r19249, 0, 8;
	cvt.u16.u32 	%rs19974, %r19254;
	bfe.u32 	%r19255, %r19249, 8, 8;
	cvt.u16.u32 	%rs19973, %r19255;
	bfe.u32 	%r19256, %r19249, 16, 8;
	cvt.u16.u32 	%rs19972, %r19256;
	bfe.u32 	%r19257, %r19249, 24, 8;
	cvt.u16.u32 	%rs19971, %r19257;
	ld.local.v2.b32 	{%r19258, %r19259}, [%rd151+16];
	bfe.u32 	%r19260, %r19258, 0, 8;
	cvt.u16.u32 	%rs19970, %r19260;
	bfe.u32 	%r19261, %r19258, 8, 8;
	cvt.u16.u32 	%rs19969, %r19261;
	bfe.u32 	%r19262, %r19258, 16, 8;
	cvt.u16.u32 	%rs19968, %r19262;
	bfe.u32 	%r19263, %r19258, 24, 8;
	cvt.u16.u32 	%rs19967, %r19263;
	bfe.u32 	%r19264, %r19259, 0, 8;
	cvt.u16.u32 	%rs19966, %r19264;
	bfe.u32 	%r19265, %r19259, 8, 8;
	cvt.u16.u32 	%rs19965, %r19265;
	bfe.u32 	%r19266, %r19259, 16, 8;
	cvt.u16.u32 	%rs19964, %r19266;
	bfe.u32 	%r19267, %r19259, 24, 8;
	cvt.u16.u32 	%rs19963, %r19267;
	ld.local.v2.b32 	{%r19268, %r19269}, [%rd151+24];
	bfe.u32 	%r19270, %r19268, 0, 8;
	cvt.u16.u32 	%rs19962, %r19270;
	bfe.u32 	%r19271, %r19268, 8, 8;
	cvt.u16.u32 	%rs19961, %r19271;
	bfe.u32 	%r19272, %r19268, 16, 8;
	cvt.u16.u32 	%rs19960, %r19272;
	bfe.u32 	%r19273, %r19268, 24, 8;
	cvt.u16.u32 	%rs19959, %r19273;
	bfe.u32 	%r19274, %r19269, 0, 8;
	cvt.u16.u32 	%rs19958, %r19274;
	bfe.u32 	%r19275, %r19269, 8, 8;
	cvt.u16.u32 	%rs19957, %r19275;
	bfe.u32 	%r19276, %r19269, 16, 8;
	cvt.u16.u32 	%rs19956, %r19276;
	bfe.u32 	%r19277, %r19269, 24, 8;
	cvt.u16.u32 	%rs19955, %r19277;
	ld.local.v2.b32 	{%r19278, %r19279}, [%rd151+32];
	bfe.u32 	%r19280, %r19278, 0, 8;
	cvt.u16.u32 	%rs19954, %r19280;
	bfe.u32 	%r19281, %r19278, 8, 8;
	cvt.u16.u32 	%rs19953, %r19281;
	bfe.u32 	%r19282, %r19278, 16, 8;
	cvt.u16.u32 	%rs19952, %r19282;
	bfe.u32 	%r19283, %r19278, 24, 8;
	cvt.u16.u32 	%rs19951, %r19283;
	bfe.u32 	%r19284, %r19279, 0, 8;
	cvt.u16.u32 	%rs19950, %r19284;
	bfe.u32 	%r19285, %r19279, 8, 8;
	cvt.u16.u32 	%rs19949, %r19285;
	bfe.u32 	%r19286, %r19279, 16, 8;
	cvt.u16.u32 	%rs19948, %r19286;
	bfe.u32 	%r19287, %r19279, 24, 8;
	cvt.u16.u32 	%rs19947, %r19287;
	ld.local.v2.b32 	{%r19288, %r19289}, [%rd151+40];
	bfe.u32 	%r19290, %r19288, 0, 8;
	cvt.u16.u32 	%rs19946, %r19290;
	bfe.u32 	%r19291, %r19288, 8, 8;
	cvt.u16.u32 	%rs19945, %r19291;
	bfe.u32 	%r19292, %r19288, 16, 8;
	cvt.u16.u32 	%rs19944, %r19292;
	bfe.u32 	%r19293, %r19288, 24, 8;
	cvt.u16.u32 	%rs19943, %r19293;
	bfe.u32 	%r19294, %r19289, 0, 8;
	cvt.u16.u32 	%rs19942, %r19294;
	bfe.u32 	%r19295, %r19289, 8, 8;
	cvt.u16.u32 	%rs19941, %r19295;
	bfe.u32 	%r19296, %r19289, 16, 8;
	cvt.u16.u32 	%rs19940, %r19296;
	bfe.u32 	%r19297, %r19289, 24, 8;
	cvt.u16.u32 	%rs19939, %r19297;
	ld.local.v2.u8 	{%rs19938, %rs19937}, [%rd151+48];
	ld.local.u32 	%r32674, [%rd151+52];
	ld.local.f64 	%fd489, [%rd151+56];
$L__BB3_313:
	setp.gt.s32 	%p468, %r17612, 7;
	add.s64 	%rd3945, %rd3944, %rd269;
	@%p468 bra 	$L__BB3_315;
	mov.f64 	%fd489, %fd487;
	mov.u32 	%r32674, %r32666;
	mov.u16 	%rs19937, %rs19837;
	mov.u16 	%rs19938, %rs19838;
	mov.u16 	%rs19939, %rs19839;
	mov.u16 	%rs19940, %rs19840;
	mov.u16 	%rs19941, %rs19841;
	mov.u16 	%rs19942, %rs19842;
	mov.u16 	%rs19943, %rs19843;
	mov.u16 	%rs19944, %rs19844;
	mov.u16 	%rs19945, %rs19845;
	mov.u16 	%rs19946, %rs19846;
	mov.u16 	%rs19947, %rs19847;
	mov.u16 	%rs19948, %rs19848;
	mov.u16 	%rs19949, %rs19849;
	mov.u16 	%rs19950, %rs19850;
	mov.u16 	%rs19951, %rs19851;
	mov.u16 	%rs19952, %rs19852;
	mov.u16 	%rs19953, %rs19853;
	mov.u16 	%rs19954, %rs19854;
	mov.u16 	%rs19955, %rs19855;
	mov.u16 	%rs19956, %rs19856;
	mov.u16 	%rs19957, %rs19857;
	mov.u16 	%rs19958, %rs19858;
	mov.u16 	%rs19959, %rs19859;
	mov.u16 	%rs19960, %rs19860;
	mov.u16 	%rs19961, %rs19861;
	mov.u16 	%rs19962, %rs19862;
	mov.u16 	%rs19963, %rs19863;
	mov.u16 	%rs19964, %rs19864;
	mov.u16 	%rs19965, %rs19865;
	mov.u16 	%rs19966, %rs19866;
	mov.u16 	%rs19967, %rs19867;
	mov.u16 	%rs19968, %rs19868;
	mov.u16 	%rs19969, %rs19869;
	mov.u16 	%rs19970, %rs19870;
	mov.u16 	%rs19971, %rs19871;
	mov.u16 	%rs19972, %rs19872;
	mov.u16 	%rs19973, %rs19873;
	mov.u16 	%rs19974, %rs19874;
	mov.u16 	%rs19975, %rs19875;
	mov.u16 	%rs19976, %rs19876;
	mov.u16 	%rs19977, %rs19877;
	mov.u16 	%rs19978, %rs19878;
	mov.u16 	%rs19979, %rs19879;
	mov.u16 	%rs19980, %rs19880;
	mov.u16 	%rs19981, %rs19881;
	mov.u16 	%rs19982, %rs19882;
	mov.u16 	%rs19983, %rs19883;
	mov.u16 	%rs19984, %rs19884;
	mov.u16 	%rs19985, %rs19885;
	mov.u16 	%rs19986, %rs19886;
	mov.u64 	%rd3945, %rd3944;
$L__BB3_315:
	st.local.u64 	[%rd152], %rd3945;
	mov.b64 	{%r19299, %r19304}, %rd3945;
	cvt.u32.u16 	%r19388, %rs19980;
	cvt.u32.u16 	%r19389, %rs19979;
	prmt.b32 	%r19390, %r19388, %r19389, 0x3340U;
	cvt.u32.u16 	%r19391, %rs19981;
	cvt.u32.u16 	%r19392, %rs19982;
	prmt.b32 	%r19393, %r19392, %r19391, 0x3340U;
	prmt.b32 	%r19394, %r19393, %r19390, 0x5410U;
	cvt.u32.u16 	%r19395, %rs19984;
	cvt.u32.u16 	%r19396, %rs19983;
	prmt.b32 	%r19397, %r19395, %r19396, 0x3340U;
	cvt.u32.u16 	%r19398, %rs19985;
	cvt.u32.u16 	%r19399, %rs19986;
	prmt.b32 	%r19400, %r19399, %r19398, 0x3340U;
	prmt.b32 	%r19401, %r19400, %r19397, 0x5410U;
	st.local.v2.b32 	[%rd152+8], {%r19401, %r19394};
	cvt.u32.u16 	%r19402, %rs19972;
	cvt.u32.u16 	%r19403, %rs19971;
	prmt.b32 	%r19404, %r19402, %r19403, 0x3340U;
	cvt.u32.u16 	%r19405, %rs19973;
	cvt.u32.u16 	%r19406, %rs19974;
	prmt.b32 	%r19407, %r19406, %r19405, 0x3340U;
	prmt.b32 	%r19408, %r19407, %r19404, 0x5410U;
	cvt.u32.u16 	%r19409, %rs19976;
	cvt.u32.u16 	%r19410, %rs19975;
	prmt.b32 	%r19411, %r19409, %r19410, 0x3340U;
	cvt.u32.u16 	%r19412, %rs19977;
	cvt.u32.u16 	%r19413, %rs19978;
	prmt.b32 	%r19414, %r19413, %r19412, 0x3340U;
	prmt.b32 	%r19415, %r19414, %r19411, 0x5410U;
	st.local.v2.b32 	[%rd152+16], {%r19415, %r19408};
	cvt.u32.u16 	%r19416, %rs19964;
	cvt.u32.u16 	%r19417, %rs19963;
	prmt.b32 	%r19418, %r19416, %r19417, 0x3340U;
	cvt.u32.u16 	%r19419, %rs19965;
	cvt.u32.u16 	%r19420, %rs19966;
	prmt.b32 	%r19421, %r19420, %r19419, 0x3340U;
	prmt.b32 	%r19422, %r19421, %r19418, 0x5410U;
	cvt.u32.u16 	%r19423, %rs19968;
	cvt.u32.u16 	%r19424, %rs19967;
	prmt.b32 	%r19425, %r19423, %r19424, 0x3340U;
	cvt.u32.u16 	%r19426, %rs19969;
	cvt.u32.u16 	%r19427, %rs19970;
	prmt.b32 	%r19428, %r19427, %r19426, 0x3340U;
	prmt.b32 	%r19429, %r19428, %r19425, 0x5410U;
	st.local.v2.b32 	[%rd152+24], {%r19429, %r19422};
	cvt.u32.u16 	%r19430, %rs19956;
	cvt.u32.u16 	%r19431, %rs19955;
	prmt.b32 	%r19432, %r19430, %r19431, 0x3340U;
	cvt.u32.u16 	%r19433, %rs19957;
	cvt.u32.u16 	%r19434, %rs19958;
	prmt.b32 	%r19435, %r19434, %r19433, 0x3340U;
	prmt.b32 	%r19436, %r19435, %r19432, 0x5410U;
	cvt.u32.u16 	%r19437, %rs19960;
	cvt.u32.u16 	%r19438, %rs19959;
	prmt.b32 	%r19439, %r19437, %r19438, 0x3340U;
	cvt.u32.u16 	%r19440, %rs19961;
	cvt.u32.u16 	%r19441, %rs19962;
	prmt.b32 	%r19442, %r19441, %r19440, 0x3340U;
	prmt.b32 	%r19443, %r19442, %r19439, 0x5410U;
	st.local.v2.b32 	[%rd152+32], {%r19443, %r19436};
	cvt.u32.u16 	%r19444, %rs19948;
	cvt.u32.u16 	%r19445, %rs19947;
	prmt.b32 	%r19446, %r19444, %r19445, 0x3340U;
	cvt.u32.u16 	%r19447, %rs19949;
	cvt.u32.u16 	%r19448, %rs19950;
	prmt.b32 	%r19449, %r19448, %r19447, 0x3340U;
	prmt.b32 	%r19450, %r19449, %r19446, 0x5410U;
	cvt.u32.u16 	%r19451, %rs19952;
	cvt.u32.u16 	%r19452, %rs19951;
	prmt.b32 	%r19453, %r19451, %r19452, 0x3340U;
	cvt.u32.u16 	%r19454, %rs19953;
	cvt.u32.u16 	%r19455, %rs19954;
	prmt.b32 	%r19456, %r19455, %r19454, 0x3340U;
	prmt.b32 	%r19457, %r19456, %r19453, 0x5410U;
	st.local.v2.b32 	[%rd152+40], {%r19457, %r19450};
	cvt.u32.u16 	%r19458, %rs19940;
	cvt.u32.u16 	%r19459, %rs19939;
	prmt.b32 	%r19460, %r19458, %r19459, 0x3340U;
	cvt.u32.u16 	%r19461, %rs19941;
	cvt.u32.u16 	%r19462, %rs19942;
	prmt.b32 	%r19463, %r19462, %r19461, 0x3340U;
	prmt.b32 	%r19464, %r19463, %r19460, 0x5410U;
	cvt.u32.u16 	%r19465, %rs19944;
	cvt.u32.u16 	%r19466, %rs19943;
	prmt.b32 	%r19467, %r19465, %r19466, 0x3340U;
	cvt.u32.u16 	%r19468, %rs19945;
	cvt.u32.u16 	%r19469, %rs19946;
	prmt.b32 	%r19470, %r19469, %r19468, 0x3340U;
	prmt.b32 	%r19471, %r19470, %r19467, 0x5410U;
	st.local.v2.b32 	[%rd152+48], {%r19471, %r19464};
	st.local.v2.u8 	[%rd152+56], {%rs19938, %rs19937};
	st.local.u32 	[%rd152+60], %r32674;
	st.local.f64 	[%rd152+64], %fd489;
	and.b32  	%r19472, %r19399, 255;
	and.b16  	%rs17280, %rs19985, 255;
	mul.wide.u16 	%r19473, %rs17280, 256;
	or.b32  	%r19474, %r19473, %r19472;
	shl.b32 	%r19475, %r19395, 16;
	and.b32  	%r19476, %r19475, 16711680;
	or.b32  	%r19477, %r19474, %r19476;
	shl.b32 	%r19478, %r19396, 24;
	or.b32  	%r19309, %r19477, %r19478;
	and.b32  	%r19479, %r19392, 255;
	and.b16  	%rs17281, %rs19981, 255;
	mul.wide.u16 	%r19480, %rs17281, 256;
	or.b32  	%r19481, %r19480, %r19479;
	shl.b32 	%r19482, %r19388, 16;
	and.b32  	%r19483, %r19482, 16711680;
	or.b32  	%r19484, %r19481, %r19483;
	shl.b32 	%r19485, %r19389, 24;
	or.b32  	%r19314, %r19484, %r19485;
	and.b32  	%r19486, %r19413, 255;
	and.b16  	%rs17282, %rs19977, 255;
	mul.wide.u16 	%r19487, %rs17282, 256;
	or.b32  	%r19488, %r19487, %r19486;
	shl.b32 	%r19489, %r19409, 16;
	and.b32  	%r19490, %r19489, 16711680;
	or.b32  	%r19491, %r19488, %r19490;
	shl.b32 	%r19492, %r19410, 24;
	or.b32  	%r19319, %r19491, %r19492;
	and.b32  	%r19493, %r19406, 255;
	and.b16  	%rs17283, %rs19973, 255;
	mul.wide.u16 	%r19494, %rs17283, 256;
	or.b32  	%r19495, %r19494, %r19493;
	shl.b32 	%r19496, %r19402, 16;
	and.b32  	%r19497, %r19496, 16711680;
	or.b32  	%r19498, %r19495, %r19497;
	shl.b32 	%r19499, %r19403, 24;
	or.b32  	%r19324, %r19498, %r19499;
	and.b32  	%r19500, %r19427, 255;
	and.b16  	%rs17284, %rs19969, 255;
	mul.wide.u16 	%r19501, %rs17284, 256;
	or.b32  	%r19502, %r19501, %r19500;
	shl.b32 	%r19503, %r19423, 16;
	and.b32  	%r19504, %r19503, 16711680;
	or.b32  	%r19505, %r19502, %r19504;
	shl.b32 	%r19506, %r19424, 24;
	or.b32  	%r19329, %r19505, %r19506;
	and.b32  	%r19507, %r19420, 255;
	and.b16  	%rs17285, %rs19965, 255;
	mul.wide.u16 	%r19508, %rs17285, 256;
	or.b32  	%r19509, %r19508, %r19507;
	shl.b32 	%r19510, %r19416, 16;
	and.b32  	%r19511, %r19510, 16711680;
	or.b32  	%r19512, %r19509, %r19511;
	shl.b32 	%r19513, %r19417, 24;
	or.b32  	%r19334, %r19512, %r19513;
	and.b32  	%r19514, %r19441, 255;
	and.b16  	%rs17286, %rs19961, 255;
	mul.wide.u16 	%r19515, %rs17286, 256;
	or.b32  	%r19516, %r19515, %r19514;
	shl.b32 	%r19517, %r19437, 16;
	and.b32  	%r19518, %r19517, 16711680;
	or.b32  	%r19519, %r19516, %r19518;
	shl.b32 	%r19520, %r19438, 24;
	or.b32  	%r19339, %r19519, %r19520;
	and.b32  	%r19521, %r19434, 255;
	and.b16  	%rs17287, %rs19957, 255;
	mul.wide.u16 	%r19522, %rs17287, 256;
	or.b32  	%r19523, %r19522, %r19521;
	shl.b32 	%r19524, %r19430, 16;
	and.b32  	%r19525, %r19524, 16711680;
	or.b32  	%r19526, %r19523, %r19525;
	shl.b32 	%r19527, %r19431, 24;
	or.b32  	%r19344, %r19526, %r19527;
	and.b32  	%r19528, %r19455, 255;
	and.b16  	%rs17288, %rs19953, 255;
	mul.wide.u16 	%r19529, %rs17288, 256;
	or.b32  	%r19530, %r19529, %r19528;
	shl.b32 	%r19531, %r19451, 16;
	and.b32  	%r19532, %r19531, 16711680;
	or.b32  	%r19533, %r19530, %r19532;
	shl.b32 	%r19534, %r19452, 24;
	or.b32  	%r19349, %r19533, %r19534;
	and.b32  	%r19535, %r19448, 255;
	and.b16  	%rs17289, %rs19949, 255;
	mul.wide.u16 	%r19536, %rs17289, 256;
	or.b32  	%r19537, %r19536, %r19535;
	shl.b32 	%r19538, %r19444, 16;
	and.b32  	%r19539, %r19538, 16711680;
	or.b32  	%r19540, %r19537, %r19539;
	shl.b32 	%r19541, %r19445, 24;
	or.b32  	%r19354, %r19540, %r19541;
	and.b32  	%r19542, %r19469, 255;
	and.b16  	%rs17290, %rs19945, 255;
	mul.wide.u16 	%r19543, %rs17290, 256;
	or.b32  	%r19544, %r19543, %r19542;
	shl.b32 	%r19545, %r19465, 16;
	and.b32  	%r19546, %r19545, 16711680;
	or.b32  	%r19547, %r19544, %r19546;
	shl.b32 	%r19548, %r19466, 24;
	or.b32  	%r19359, %r19547, %r19548;
	and.b32  	%r19549, %r19462, 255;
	and.b16  	%rs17291, %rs19941, 255;
	mul.wide.u16 	%r19550, %rs17291, 256;
	or.b32  	%r19551, %r19550, %r19549;
	shl.b32 	%r19552, %r19458, 16;
	and.b32  	%r19553, %r19552, 16711680;
	or.b32  	%r19554, %r19551, %r19553;
	shl.b32 	%r19555, %r19459, 24;
	or.b32  	%r19364, %r19554, %r19555;
	cvt.u32.u16 	%r19556, %rs19938;
	and.b32  	%r19557, %r19556, 255;
	and.b16  	%rs17292, %rs19937, 255;
	mul.wide.u16 	%r19558, %rs17292, 256;
	or.b32  	%r19369, %r19558, %r19557;
	mov.b32 	%r19385, 16;
	mov.b32 	%r19386, 0;
	mov.b32 	%r19387, -1;
	// begin inline asm
	shfl.sync.up.b32 %r19298, %r19299, %r19385, %r19386, %r19387;
	// end inline asm
	// begin inline asm
	shfl.sync.up.b32 %r19303, %r19304, %r19385, %r19386, %r19387;
	// end inline asm
	mov.b64 	%rd272, {%r19298, %r19303};
	// begin inline asm
	shfl.sync.up.b32 %r19308, %r19309, %r19385, %r19386, %r19387;
	// end inline asm
	// begin inline asm
	shfl.sync.up.b32 %r19313, %r19314, %r19385, %r19386, %r19387;
	// end inline asm
	// begin inline asm
	shfl.sync.up.b32 %r19318, %r19319, %r19385, %r19386, %r19387;
	// end inline asm
	// begin inline asm
	shfl.sync.up.b32 %r19323, %r19324, %r19385, %r19386, %r19387;
	// end inline asm
	// begin inline asm
	shfl.sync.up.b32 %r19328, %r19329, %r19385, %r19386, %r19387;
	// end inline asm
	// begin inline asm
	shfl.sync.up.b32 %r19333, %r19334, %r19385, %r19386, %r19387;
	// end inline asm
	// begin inline asm
	shfl.sync.up.b32 %r19338, %r19339, %r19385, %r19386, %r19387;
	// end inline asm
	// begin inline asm
	shfl.sync.up.b32 %r19343, %r19344, %r19385, %r19386, %r19387;
	// end inline asm
	// begin inline asm
	shfl.sync.up.b32 %r19348, %r19349, %r19385, %r19386, %r19387;
	// end inline asm
	// begin inline asm
	shfl.sync.up.b32 %r19353, %r19354, %r19385, %r19386, %r19387;
	// end inline asm
	// begin inline asm
	shfl.sync.up.b32 %r19358, %r19359, %r19385, %r19386, %r19387;
	// end inline asm
	// begin inline asm
	shfl.sync.up.b32 %r19363, %r19364, %r19385, %r19386, %r19387;
	// end inline asm
	// begin inline asm
	shfl.sync.up.b32 %r19368, %r19369, %r19385, %r19386, %r19387;
	// end inline asm
	// begin inline asm
	shfl.sync.up.b32 %r19373, %r32674, %r19385, %r19386, %r19387;
	// end inline asm
	mov.b64 	%rd273, %fd489;
	mov.b64 	{%r19379, %r19384}, %rd273;
	// begin inline asm
	shfl.sync.up.b32 %r19378, %r19379, %r19385, %r19386, %r19387;
	// end inline asm
	// begin inline asm
	shfl.sync.up.b32 %r19383, %r19384, %r19385, %r19386, %r19387;
	// end inline asm
	mov.b64 	%rd2621, {%r19378, %r19383};
	mov.b64 	%fd78, %rd2621;
	cvt.u16.u32 	%rs3558, %r19308;
	cvt.u16.u32 	%rs17293, %r19368;
	shr.u32 	%r19559, %r19368, 8;
	cvt.u16.u32 	%rs17294, %r19559;
	st.local.v2.u32 	[%rd153], {%r19298, %r19303};
	st.local.v2.b32 	[%rd153+8], {%r19308, %r19313};
	st.local.v2.b32 	[%rd153+16], {%r19318, %r19323};
	st.local.v2.b32 	[%rd153+24], {%r19328, %r19333};
	st.local.v2.b32 	[%rd153+32], {%r19338, %r19343};
	st.local.v2.b32 	[%rd153+40], {%r19348, %r19353};
	st.local.v2.b32 	[%rd153+48], {%r19358, %r19363};
	st.local.v2.u8 	[%rd153+56], {%rs17293, %rs17294};
	st.local.u32 	[%rd153+60], %r19373;
	st.local.v2.u32 	[%rd153+64], {%r19378, %r19383};
	setp.ne.s64 	%p469, %rd3945, 0;
	mov.u16 	%rs20086, %rs19986;
	mov.u16 	%rs20085, %rs19985;
	mov.u16 	%rs20084, %rs19984;
	mov.u16 	%rs20083, %rs19983;
	mov.u16 	%rs20082, %rs19982;
	mov.u16 	%rs20081, %rs19981;
	mov.u16 	%rs20080, %rs19980;
	mov.u16 	%rs20079, %rs19979;
	mov.u16 	%rs20078, %rs19978;
	mov.u16 	%rs20077, %rs19977;
	mov.u16 	%rs20076, %rs19976;
	mov.u16 	%rs20075, %rs19975;
	mov.u16 	%rs20074, %rs19974;
	mov.u16 	%rs20073, %rs19973;
	mov.u16 	%rs20072, %rs19972;
	mov.u16 	%rs20071, %rs19971;
	mov.u16 	%rs20070, %rs19970;
	mov.u16 	%rs20069, %rs19969;
	mov.u16 	%rs20068, %rs19968;
	mov.u16 	%rs20067, %rs19967;
	mov.u16 	%rs20066, %rs19966;
	mov.u16 	%rs20065, %rs19965;
	mov.u16 	%rs20064, %rs19964;
	mov.u16 	%rs20063, %rs19963;
	mov.u16 	%rs20062, %rs19962;
	mov.u16 	%rs20061, %rs19961;
	mov.u16 	%rs20060, %rs19960;
	mov.u16 	%rs20059, %rs19959;
	mov.u16 	%rs20058, %rs19958;
	mov.u16 	%rs20057, %rs19957;
	mov.u16 	%rs20056, %rs19956;
	mov.u16 	%rs20055, %rs19955;
	mov.u16 	%rs20054, %rs19954;
	mov.u16 	%rs20053, %rs19953;
	mov.u16 	%rs20052, %rs19952;
	mov.u16 	%rs20051, %rs19951;
	mov.u16 	%rs20050, %rs19950;
	mov.u16 	%rs20049, %rs19949;
	mov.u16 	%rs20048, %rs19948;
	mov.u16 	%rs20047, %rs19947;
	mov.u16 	%rs20046, %rs19946;
	mov.u16 	%rs20045, %rs19945;
	mov.u16 	%rs20044, %rs19944;
	mov.u16 	%rs20043, %rs19943;
	mov.u16 	%rs20042, %rs19942;
	mov.u16 	%rs20041, %rs19941;
	mov.u16 	%rs20040, %rs19940;
	mov.u16 	%rs20039, %rs19939;
	mov.u16 	%rs20038, %rs19938;
	mov.u16 	%rs20037, %rs19937;
	mov.u32 	%r32682, %r32674;
	mov.u64 	%rd3947, %rd273;
	@%p469 bra 	$L__BB3_327;
	mov.b16 	%rs17295, 0;
	st.local.u8 	[%rd151], %rs17295;
	add.s32 	%r19561, %r32674, %r19373;
	st.local.u32 	[%rd151+52], %r19561;
	add.f64 	%fd404, %fd489, %fd78;
	st.local.f64 	[%rd151+56], %fd404;
	mov.b32 	%r32675, 0;
$L__BB3_317:
	mov.u32 	%r522, %r32675;
	cvt.u64.u32 	%rd2622, %r522;
	add.s64 	%rd2623, %rd151, %rd2622;
	ld.local.u8 	%rs17296, [%rd2623];
	setp.ne.s16 	%p470, %rs17296, 0;
	add.s32 	%r32675, %r522, 1;
	@%p470 bra 	$L__BB3_317;
	and.b16  	%rs17297, %rs3558, 255;
	setp.eq.s16 	%p471, %rs17297, 0;
	mov.u32 	%r32677, %r522;
	@%p471 bra 	$L__BB3_321;
	mov.b32 	%r32676, 0;
$L__BB3_320:
	add.s32 	%r19563, %r32676, %r522;
	cvt.u64.u32 	%rd2624, %r19563;
	add.s64 	%rd2625, %rd153, %rd2624;
	ld.local.u8 	%rs17298, [%rd2625+8];
	add.s64 	%rd2626, %rd151, %rd2624;
	st.local.u8 	[%rd2626], %rs17298;
	add.s32 	%r525, %r32676, 1;
	add.s32 	%r32677, %r525, %r522;
	cvt.u64.u32 	%rd2627, %r32676;
	add.s64 	%rd2628, %rd153, %rd2627;
	ld.local.u8 	%rs17299, [%rd2628+9];
	setp.ne.s16 	%p472, %rs17299, 0;
	mov.u32 	%r32676, %r525;
	@%p472 bra 	$L__BB3_320;
$L__BB3_321:
	cvt.u64.u32 	%rd2629, %r32677;
	add.s64 	%rd2630, %rd151, %rd2629;
	mov.b16 	%rs17300, 0;
	st.local.u8 	[%rd2630+1], %rs17300;
	mov.b32 	%r32678, 0;
$L__BB3_322:
	mov.u32 	%r528, %r32678;
	cvt.u64.u32 	%rd2631, %r528;
	add.s64 	%rd2632, %rd151, %rd2631;
	ld.local.u8 	%rs17301, [%rd2632];
	setp.ne.s16 	%p473, %rs17301, 0;
	add.s32 	%r32678, %r528, 1;
	@%p473 bra 	$L__BB3_322;
	and.b16  	%rs17302, %rs19986, 255;
	setp.eq.s16 	%p474, %rs17302, 0;
	mov.u32 	%r32680, %r528;
	@%p474 bra 	$L__BB3_326;
	mov.b32 	%r32679, 0;
$L__BB3_325:
	add.s32 	%r19566, %r32679, %r528;
	cvt.u64.u32 	%rd2633, %r19566;
	add.s64 	%rd2634, %rd152, %rd2633;
	ld.local.u8 	%rs17303, [%rd2634+8];
	add.s64 	%rd2635, %rd151, %rd2633;
	st.local.u8 	[%rd2635], %rs17303;
	add.s32 	%r531, %r32679, 1;
	add.s32 	%r32680, %r531, %r528;
	cvt.u64.u32 	%rd2636, %r32679;
	add.s64 	%rd2637, %rd152, %rd2636;
	ld.local.u8 	%rs17304, [%rd2637+9];
	setp.ne.s16 	%p475, %rs17304, 0;
	mov.u32 	%r32679, %r531;
	@%p475 bra 	$L__BB3_325;
$L__BB3_326:
	cvt.u64.u32 	%rd2638, %r32680;
	add.s64 	%rd2639, %rd151, %rd2638;
	mov.b16 	%rs17305, 0;
	st.local.u8 	[%rd2639+1], %rs17305;
	ld.local.v2.b32 	{%r19567, %r19568}, [%rd151];
	bfe.u32 	%r19569, %r19567, 0, 8;
	cvt.u16.u32 	%rs20086, %r19569;
	bfe.u32 	%r19570, %r19567, 8, 8;
	cvt.u16.u32 	%rs20085, %r19570;
	bfe.u32 	%r19571, %r19567, 16, 8;
	cvt.u16.u32 	%rs20084, %r19571;
	bfe.u32 	%r19572, %r19567, 24, 8;
	cvt.u16.u32 	%rs20083, %r19572;
	bfe.u32 	%r19573, %r19568, 0, 8;
	cvt.u16.u32 	%rs20082, %r19573;
	bfe.u32 	%r19574, %r19568, 8, 8;
	cvt.u16.u32 	%rs20081, %r19574;
	bfe.u32 	%r19575, %r19568, 16, 8;
	cvt.u16.u32 	%rs20080, %r19575;
	bfe.u32 	%r19576, %r19568, 24, 8;
	cvt.u16.u32 	%rs20079, %r19576;
	ld.local.v2.b32 	{%r19577, %r19578}, [%rd151+8];
	bfe.u32 	%r19579, %r19577, 0, 8;
	cvt.u16.u32 	%rs20078, %r19579;
	bfe.u32 	%r19580, %r19577, 8, 8;
	cvt.u16.u32 	%rs20077, %r19580;
	bfe.u32 	%r19581, %r19577, 16, 8;
	cvt.u16.u32 	%rs20076, %r19581;
	bfe.u32 	%r19582, %r19577, 24, 8;
	cvt.u16.u32 	%rs20075, %r19582;
	bfe.u32 	%r19583, %r19578, 0, 8;
	cvt.u16.u32 	%rs20074, %r19583;
	bfe.u32 	%r19584, %r19578, 8, 8;
	cvt.u16.u32 	%rs20073, %r19584;
	bfe.u32 	%r19585, %r19578, 16, 8;
	cvt.u16.u32 	%rs20072, %r19585;
	bfe.u32 	%r19586, %r19578, 24, 8;
	cvt.u16.u32 	%rs20071, %r19586;
	ld.local.v2.b32 	{%r19587, %r19588}, [%rd151+16];
	bfe.u32 	%r19589, %r19587, 0, 8;
	cvt.u16.u32 	%rs20070, %r19589;
	bfe.u32 	%r19590, %r19587, 8, 8;
	cvt.u16.u32 	%rs20069, %r19590;
	bfe.u32 	%r19591, %r19587, 16, 8;
	cvt.u16.u32 	%rs20068, %r19591;
	bfe.u32 	%r19592, %r19587, 24, 8;
	cvt.u16.u32 	%rs20067, %r19592;
	bfe.u32 	%r19593, %r19588, 0, 8;
	cvt.u16.u32 	%rs20066, %r19593;
	bfe.u32 	%r19594, %r19588, 8, 8;
	cvt.u16.u32 	%rs20065, %r19594;
	bfe.u32 	%r19595, %r19588, 16, 8;
	cvt.u16.u32 	%rs20064, %r19595;
	bfe.u32 	%r19596, %r19588, 24, 8;
	cvt.u16.u32 	%rs20063, %r19596;
	ld.local.v2.b32 	{%r19597, %r19598}, [%rd151+24];
	bfe.u32 	%r19599, %r19597, 0, 8;
	cvt.u16.u32 	%rs20062, %r19599;
	bfe.u32 	%r19600, %r19597, 8, 8;
	cvt.u16.u32 	%rs20061, %r19600;
	bfe.u32 	%r19601, %r19597, 16, 8;
	cvt.u16.u32 	%rs20060, %r19601;
	bfe.u32 	%r19602, %r19597, 24, 8;
	cvt.u16.u32 	%rs20059, %r19602;
	bfe.u32 	%r19603, %r19598, 0, 8;
	cvt.u16.u32 	%rs20058, %r19603;
	bfe.u32 	%r19604, %r19598, 8, 8;
	cvt.u16.u32 	%rs20057, %r19604;
	bfe.u32 	%r19605, %r19598, 16, 8;
	cvt.u16.u32 	%rs20056, %r19605;
	bfe.u32 	%r19606, %r19598, 24, 8;
	cvt.u16.u32 	%rs20055, %r19606;
	ld.local.v2.b32 	{%r19607, %r19608}, [%rd151+32];
	bfe.u32 	%r19609, %r19607, 0, 8;
	cvt.u16.u32 	%rs20054, %r19609;
	bfe.u32 	%r19610, %r19607, 8, 8;
	cvt.u16.u32 	%rs20053, %r19610;
	bfe.u32 	%r19611, %r19607, 16, 8;
	cvt.u16.u32 	%rs20052, %r19611;
	bfe.u32 	%r19612, %r19607, 24, 8;
	cvt.u16.u32 	%rs20051, %r19612;
	bfe.u32 	%r19613, %r19608, 0, 8;
	cvt.u16.u32 	%rs20050, %r19613;
	bfe.u32 	%r19614, %r19608, 8, 8;
	cvt.u16.u32 	%rs20049, %r19614;
	bfe.u32 	%r19615, %r19608, 16, 8;
	cvt.u16.u32 	%rs20048, %r19615;
	bfe.u32 	%r19616, %r19608, 24, 8;
	cvt.u16.u32 	%rs20047, %r19616;
	ld.local.v2.b32 	{%r19617, %r19618}, [%rd151+40];
	bfe.u32 	%r19619, %r19617, 0, 8;
	cvt.u16.u32 	%rs20046, %r19619;
	bfe.u32 	%r19620, %r19617, 8, 8;
	cvt.u16.u32 	%rs20045, %r19620;
	bfe.u32 	%r19621, %r19617, 16, 8;
	cvt.u16.u32 	%rs20044, %r19621;
	bfe.u32 	%r19622, %r19617, 24, 8;
	cvt.u16.u32 	%rs20043, %r19622;
	bfe.u32 	%r19623, %r19618, 0, 8;
	cvt.u16.u32 	%rs20042, %r19623;
	bfe.u32 	%r19624, %r19618, 8, 8;
	cvt.u16.u32 	%rs20041, %r19624;
	bfe.u32 	%r19625, %r19618, 16, 8;
	cvt.u16.u32 	%rs20040, %r19625;
	bfe.u32 	%r19626, %r19618, 24, 8;
	cvt.u16.u32 	%rs20039, %r19626;
	ld.local.v2.u8 	{%rs20038, %rs20037}, [%rd151+48];
	ld.local.u32 	%r32682, [%rd151+52];
	ld.local.u64 	%rd3947, [%rd151+56];
$L__BB3_327:
	setp.gt.s32 	%p476, %r17612, 15;
	add.s64 	%rd3948, %rd3945, %rd272;
	@%p476 bra 	$L__BB3_329;
	mov.u64 	%rd3947, %rd273;
	mov.u32 	%r32682, %r32674;
	mov.u16 	%rs20037, %rs19937;
	mov.u16 	%rs20038, %rs19938;
	mov.u16 	%rs20039, %rs19939;
	mov.u16 	%rs20040, %rs19940;
	mov.u16 	%rs20041, %rs19941;
	mov.u16 	%rs20042, %rs19942;
	mov.u16 	%rs20043, %rs19943;
	mov.u16 	%rs20044, %rs19944;
	mov.u16 	%rs20045, %rs19945;
	mov.u16 	%rs20046, %rs19946;
	mov.u16 	%rs20047, %rs19947;
	mov.u16 	%rs20048, %rs19948;
	mov.u16 	%rs20049, %rs19949;
	mov.u16 	%rs20050, %rs19950;
	mov.u16 	%rs20051, %rs19951;
	mov.u16 	%rs20052, %rs19952;
	mov.u16 	%rs20053, %rs19953;
	mov.u16 	%rs20054, %rs19954;
	mov.u16 	%rs20055, %rs19955;
	mov.u16 	%rs20056, %rs19956;
	mov.u16 	%rs20057, %rs19957;
	mov.u16 	%rs20058, %rs19958;
	mov.u16 	%rs20059, %rs19959;
	mov.u16 	%rs20060, %rs19960;
	mov.u16 	%rs20061, %rs19961;
	mov.u16 	%rs20062, %rs19962;
	mov.u16 	%rs20063, %rs19963;
	mov.u16 	%rs20064, %rs19964;
	mov.u16 	%rs20065, %rs19965;
	mov.u16 	%rs20066, %rs19966;
	mov.u16 	%rs20067, %rs19967;
	mov.u16 	%rs20068, %rs19968;
	mov.u16 	%rs20069, %rs19969;
	mov.u16 	%rs20070, %rs19970;
	mov.u16 	%rs20071, %rs19971;
	mov.u16 	%rs20072, %rs19972;
	mov.u16 	%rs20073, %rs19973;
	mov.u16 	%rs20074, %rs19974;
	mov.u16 	%rs20075, %rs19975;
	mov.u16 	%rs20076, %rs19976;
	mov.u16 	%rs20077, %rs19977;
	mov.u16 	%rs20078, %rs19978;
	mov.u16 	%rs20079, %rs19979;
	mov.u16 	%rs20080, %rs19980;
	mov.u16 	%rs20081, %rs19981;
	mov.u16 	%rs20082, %rs19982;
	mov.u16 	%rs20083, %rs19983;
	mov.u16 	%rs20084, %rs19984;
	mov.u16 	%rs20085, %rs19985;
	mov.u16 	%rs20086, %rs19986;
	mov.u64 	%rd3948, %rd3945;
$L__BB3_329:
	cvt.u32.u16 	%r19717, %rs20086;
	and.b32  	%r19718, %r19717, 255;
	and.b16  	%rs17306, %rs20085, 255;
	mul.wide.u16 	%r19719, %rs17306, 256;
	or.b32  	%r19720, %r19719, %r19718;
	cvt.u32.u16 	%r19721, %rs20084;
	shl.b32 	%r19722, %r19721, 16;
	and.b32  	%r19723, %r19722, 16711680;
	or.b32  	%r19724, %r19720, %r19723;
	cvt.u32.u16 	%r19725, %rs20083;
	shl.b32 	%r19726, %r19725, 24;
	or.b32  	%r19638, %r19724, %r19726;
	cvt.u32.u16 	%r19727, %rs20082;
	and.b32  	%r19728, %r19727, 255;
	and.b16  	%rs17307, %rs20081, 255;
	mul.wide.u16 	%r19729, %rs17307, 256;
	or.b32  	%r19730, %r19729, %r19728;
	cvt.u32.u16 	%r19731, %rs20080;
	shl.b32 	%r19732, %r19731, 16;
	and.b32  	%r19733, %r19732, 16711680;
	or.b32  	%r19734, %r19730, %r19733;
	cvt.u32.u16 	%r19735, %rs20079;
	shl.b32 	%r19736, %r19735, 24;
	or.b32  	%r19643, %r19734, %r19736;
	cvt.u32.u16 	%r19737, %rs20078;
	and.b32  	%r19738, %r19737, 255;
	and.b16  	%rs17308, %rs20077, 255;
	mul.wide.u16 	%r19739, %rs17308, 256;
	or.b32  	%r19740, %r19739, %r19738;
	cvt.u32.u16 	%r19741, %rs20076;
	shl.b32 	%r19742, %r19741, 16;
	and.b32  	%r19743, %r19742, 16711680;
	or.b32  	%r19744, %r19740, %r19743;
	cvt.u32.u16 	%r19745, %rs20075;
	shl.b32 	%r19746, %r19745, 24;
	or.b32  	%r19648, %r19744, %r19746;
	cvt.u32.u16 	%r19747, %rs20074;
	and.b32  	%r19748, %r19747, 255;
	and.b16  	%rs17309, %rs20073, 255;
	mul.wide.u16 	%r19749, %rs17309, 256;
	or.b32  	%r19750, %r19749, %r19748;
	cvt.u32.u16 	%r19751, %rs20072;
	shl.b32 	%r19752, %r19751, 16;
	and.b32  	%r19753, %r19752, 16711680;
	or.b32  	%r19754, %r19750, %r19753;
	cvt.u32.u16 	%r19755, %rs20071;
	shl.b32 	%r19756, %r19755, 24;
	or.b32  	%r19653, %r19754, %r19756;
	cvt.u32.u16 	%r19757, %rs20070;
	and.b32  	%r19758, %r19757, 255;
	and.b16  	%rs17310, %rs20069, 255;
	mul.wide.u16 	%r19759, %rs17310, 256;
	or.b32  	%r19760, %r19759, %r19758;
	cvt.u32.u16 	%r19761, %rs20068;
	shl.b32 	%r19762, %r19761, 16;
	and.b32  	%r19763, %r19762, 16711680;
	or.b32  	%r19764, %r19760, %r19763;
	cvt.u32.u16 	%r19765, %rs20067;
	shl.b32 	%r19766, %r19765, 24;
	or.b32  	%r19658, %r19764, %r19766;
	cvt.u32.u16 	%r19767, %rs20066;
	and.b32  	%r19768, %r19767, 255;
	and.b16  	%rs17311, %rs20065, 255;
	mul.wide.u16 	%r19769, %rs17311, 256;
	or.b32  	%r19770, %r19769, %r19768;
	cvt.u32.u16 	%r19771, %rs20064;
	shl.b32 	%r19772, %r19771, 16;
	and.b32  	%r19773, %r19772, 16711680;
	or.b32  	%r19774, %r19770, %r19773;
	cvt.u32.u16 	%r19775, %rs20063;
	shl.b32 	%r19776, %r19775, 24;
	or.b32  	%r19663, %r19774, %r19776;
	cvt.u32.u16 	%r19777, %rs20062;
	and.b32  	%r19778, %r19777, 255;
	and.b16  	%rs17312, %rs20061, 255;
	mul.wide.u16 	%r19779, %rs17312, 256;
	or.b32  	%r19780, %r19779, %r19778;
	cvt.u32.u16 	%r19781, %rs20060;
	shl.b32 	%r19782, %r19781, 16;
	and.b32  	%r19783, %r19782, 16711680;
	or.b32  	%r19784, %r19780, %r19783;
	cvt.u32.u16 	%r19785, %rs20059;
	shl.b32 	%r19786, %r19785, 24;
	or.b32  	%r19668, %r19784, %r19786;
	cvt.u32.u16 	%r19787, %rs20058;
	and.b32  	%r19788, %r19787, 255;
	and.b16  	%rs17313, %rs20057, 255;
	mul.wide.u16 	%r19789, %rs17313, 256;
	or.b32  	%r19790, %r19789, %r19788;
	cvt.u32.u16 	%r19791, %rs20056;
	shl.b32 	%r19792, %r19791, 16;
	and.b32  	%r19793, %r19792, 16711680;
	or.b32  	%r19794, %r19790, %r19793;
	cvt.u32.u16 	%r19795, %rs20055;
	shl.b32 	%r19796, %r19795, 24;
	or.b32  	%r19673, %r19794, %r19796;
	cvt.u32.u16 	%r19797, %rs20054;
	and.b32  	%r19798, %r19797, 255;
	and.b16  	%rs17314, %rs20053, 255;
	mul.wide.u16 	%r19799, %rs17314, 256;
	or.b32  	%r19800, %r19799, %r19798;
	cvt.u32.u16 	%r19801, %rs20052;
	shl.b32 	%r19802, %r19801, 16;
	and.b32  	%r19803, %r19802, 16711680;
	or.b32  	%r19804, %r19800, %r19803;
	cvt.u32.u16 	%r19805, %rs20051;
	shl.b32 	%r19806, %r19805, 24;
	or.b32  	%r19678, %r19804, %r19806;
	cvt.u32.u16 	%r19807, %rs20050;
	and.b32  	%r19808, %r19807, 255;
	and.b16  	%rs17315, %rs20049, 255;
	mul.wide.u16 	%r19809, %rs17315, 256;
	or.b32  	%r19810, %r19809, %r19808;
	cvt.u32.u16 	%r19811, %rs20048;
	shl.b32 	%r19812, %r19811, 16;
	and.b32  	%r19813, %r19812, 16711680;
	or.b32  	%r19814, %r19810, %r19813;
	cvt.u32.u16 	%r19815, %rs20047;
	shl.b32 	%r19816, %r19815, 24;
	or.b32  	%r19683, %r19814, %r19816;
	cvt.u32.u16 	%r19817, %rs20046;
	and.b32  	%r19818, %r19817, 255;
	and.b16  	%rs17316, %rs20045, 255;
	mul.wide.u16 	%r19819, %rs17316, 256;
	or.b32  	%r19820, %r19819, %r19818;
	cvt.u32.u16 	%r19821, %rs20044;
	shl.b32 	%r19822, %r19821, 16;
	and.b32  	%r19823, %r19822, 16711680;
	or.b32  	%r19824, %r19820, %r19823;
	cvt.u32.u16 	%r19825, %rs20043;
	shl.b32 	%r19826, %r19825, 24;
	or.b32  	%r19688, %r19824, %r19826;
	cvt.u32.u16 	%r19827, %rs20042;
	and.b32  	%r19828, %r19827, 255;
	and.b16  	%rs17317, %rs20041, 255;
	mul.wide.u16 	%r19829, %rs17317, 256;
	or.b32  	%r19830, %r19829, %r19828;
	cvt.u32.u16 	%r19831, %rs20040;
	shl.b32 	%r19832, %r19831, 16;
	and.b32  	%r19833, %r19832, 16711680;
	or.b32  	%r19834, %r19830, %r19833;
	cvt.u32.u16 	%r19835, %rs20039;
	shl.b32 	%r19836, %r19835, 24;
	or.b32  	%r19693, %r19834, %r19836;
	cvt.u32.u16 	%r19837, %rs20038;
	and.b32  	%r19838, %r19837, 255;
	and.b16  	%rs17318, %rs20037, 255;
	mul.wide.u16 	%r19839, %rs17318, 256;
	or.b32  	%r19698, %r19839, %r19838;
	mov.b64 	{%r19628, %r19633}, %rd3948;
	mov.b32 	%r19714, 1;
	mov.b32 	%r19715, 0;
	mov.b32 	%r19716, -1;
	// begin inline asm
	shfl.sync.up.b32 %r19627, %r19628, %r19714, %r19715, %r19716;
	// end inline asm
	// begin inline asm
	shfl.sync.up.b32 %r19632, %r19633, %r19714, %r19715, %r19716;
	// end inline asm
	mov.b64 	%rd3971, {%r19627, %r19632};
	// begin inline asm
	shfl.sync.up.b32 %r19637, %r19638, %r19714, %r19715, %r19716;
	// end inline asm
	// begin inline asm
	shfl.sync.up.b32 %r19642, %r19643, %r19714, %r19715, %r19716;
	// end inline asm
	// begin inline asm
	shfl.sync.up.b32 %r19647, %r19648, %r19714, %r19715, %r19716;
	// end inline asm
	// begin inline asm
	shfl.sync.up.b32 %r19652, %r19653, %r19714, %r19715, %r19716;
	// end inline asm
	// begin inline asm
	shfl.sync.up.b32 %r19657, %r19658, %r19714, %r19715, %r19716;
	// end inline asm
	// begin inline asm
	shfl.sync.up.b32 %r19662, %r19663, %r19714, %r19715, %r19716;
	// end inline asm
	// begin inline asm
	shfl.sync.up.b32 %r19667, %r19668, %r19714, %r19715, %r19716;
	// end inline asm
	// begin inline asm
	shfl.sync.up.b32 %r19672, %r19673, %r19714, %r19715, %r19716;
	// end inline asm
	// begin inline asm
	shfl.sync.up.b32 %r19677, %r19678, %r19714, %r19715, %r19716;
	// end inline asm
	// begin inline asm
	shfl.sync.up.b32 %r19682, %r19683, %r19714, %r19715, %r19716;
	// end inline asm
	// begin inline asm
	shfl.sync.up.b32 %r19687, %r19688, %r19714, %r19715, %r19716;
	// end inline asm
	// begin inline asm
	shfl.sync.up.b32 %r19692, %r19693, %r19714, %r19715, %r19716;
	// end inline asm
	// begin inline asm
	shfl.sync.up.b32 %r19697, %r19698, %r19714, %r19715, %r19716;
	// end inline asm
	// begin inline asm
	shfl.sync.up.b32 %r32851, %r32682, %r19714, %r19715, %r19716;
	// end inline asm
	mov.b64 	{%r19708, %r19713}, %rd3947;
	// begin inline asm
	shfl.sync.up.b32 %r19707, %r19708, %r19714, %r19715, %r19716;
	// end inline asm
	// begin inline asm
	shfl.sync.up.b32 %r19712, %r19713, %r19714, %r19715, %r19716;
	// end inline asm
	mov.b64 	%rd2640, {%r19707, %r19712};
	mov.b64 	%fd531, %rd2640;
	cvt.u16.u32 	%rs22235, %r19637;
	shr.u32 	%r19840, %r19637, 8;
	cvt.u16.u32 	%rs22234, %r19840;
	{ .reg .b16 tmp; mov.b32 {tmp, %rs22233}, %r19637; }
	shr.u32 	%r19841, %r19637, 24;
	cvt.u16.u32 	%rs22232, %r19841;
	cvt.u16.u32 	%rs22231, %r19642;
	shr.u32 	%r19842, %r19642, 8;
	cvt.u16.u32 	%rs22230, %r19842;
	{ .reg .b16 tmp; mov.b32 {tmp, %rs22229}, %r19642; }
	shr.u32 	%r19843, %r19642, 24;
	cvt.u16.u32 	%rs22228, %r19843;
	cvt.u16.u32 	%rs22227, %r19647;
	shr.u32 	%r19844, %r19647, 8;
	cvt.u16.u32 	%rs22226, %r19844;
	{ .reg .b16 tmp; mov.b32 {tmp, %rs22225}, %r19647; }
	shr.u32 	%r19845, %r19647, 24;
	cvt.u16.u32 	%rs22224, %r19845;
	cvt.u16.u32 	%rs22223, %r19652;
	shr.u32 	%r19846, %r19652, 8;
	cvt.u16.u32 	%rs22222, %r19846;
	{ .reg .b16 tmp; mov.b32 {tmp, %rs22221}, %r19652; }
	shr.u32 	%r19847, %r19652, 24;
	cvt.u16.u32 	%rs22220, %r19847;
	cvt.u16.u32 	%rs22219, %r19657;
	shr.u32 	%r19848, %r19657, 8;
	cvt.u16.u32 	%rs22218, %r19848;
	{ .reg .b16 tmp; mov.b32 {tmp, %rs22217}, %r19657; }
	shr.u32 	%r19849, %r19657, 24;
	cvt.u16.u32 	%rs22216, %r19849;
	cvt.u16.u32 	%rs22215, %r19662;
	shr.u32 	%r19850, %r19662, 8;
	cvt.u16.u32 	%rs22214, %r19850;
	{ .reg .b16 tmp; mov.b32 {tmp, %rs22213}, %r19662; }
	shr.u32 	%r19851, %r19662, 24;
	cvt.u16.u32 	%rs22212, %r19851;
	cvt.u16.u32 	%rs22211, %r19667;
	shr.u32 	%r19852, %r19667, 8;
	cvt.u16.u32 	%rs22210, %r19852;
	{ .reg .b16 tmp; mov.b32 {tmp, %rs22209}, %r19667; }
	shr.u32 	%r19853, %r19667, 24;
	cvt.u16.u32 	%rs22208, %r19853;
	cvt.u16.u32 	%rs22207, %r19672;
	shr.u32 	%r19854, %r19672, 8;
	cvt.u16.u32 	%rs22206, %r19854;
	{ .reg .b16 tmp; mov.b32 {tmp, %rs22205}, %r19672; }
	shr.u32 	%r19855, %r19672, 24;
	cvt.u16.u32 	%rs22204, %r19855;
	cvt.u16.u32 	%rs22203, %r19677;
	shr.u32 	%r19856, %r19677, 8;
	cvt.u16.u32 	%rs22202, %r19856;
	{ .reg .b16 tmp; mov.b32 {tmp, %rs22201}, %r19677; }
	shr.u32 	%r19857, %r19677, 24;
	cvt.u16.u32 	%rs22200, %r19857;
	cvt.u16.u32 	%rs22199, %r19682;
	shr.u32 	%r19858, %r19682, 8;
	cvt.u16.u32 	%rs22198, %r19858;
	{ .reg .b16 tmp; mov.b32 {tmp, %rs22197}, %r19682; }
	shr.u32 	%r19859, %r19682, 24;
	cvt.u16.u32 	%rs22196, %r19859;
	cvt.u16.u32 	%rs22195, %r19687;
	shr.u32 	%r19860, %r19687, 8;
	cvt.u16.u32 	%rs22194, %r19860;
	{ .reg .b16 tmp; mov.b32 {tmp, %rs22193}, %r19687; }
	shr.u32 	%r19861, %r19687, 24;
	cvt.u16.u32 	%rs22192, %r19861;
	cvt.u16.u32 	%rs22191, %r19692;
	shr.u32 	%r19862, %r19692, 8;
	cvt.u16.u32 	%rs22190, %r19862;
	{ .reg .b16 tmp; mov.b32 {tmp, %rs22189}, %r19692; }
	shr.u32 	%r19863, %r19692, 24;
	cvt.u16.u32 	%rs22188, %r19863;
	cvt.u16.u32 	%rs22187, %r19697;
	shr.u32 	%r19864, %r19697, 8;
	cvt.u16.u32 	%rs22186, %r19864;
	st.local.v2.u32 	[%rd159], {%r19627, %r19632};
	st.local.v2.b32 	[%rd159+8], {%r19637, %r19642};
	st.local.v2.b32 	[%rd159+16], {%r19647, %r19652};
	st.local.v2.b32 	[%rd159+24], {%r19657, %r19662};
	st.local.v2.b32 	[%rd159+32], {%r19667, %r19672};
	st.local.v2.b32 	[%rd159+40], {%r19677, %r19682};
	st.local.v2.b32 	[%rd159+48], {%r19687, %r19692};
	st.local.v2.u8 	[%rd159+56], {%rs22187, %rs22186};
	st.local.u32 	[%rd159+60], %r32851;
	st.local.v2.u32 	[%rd159+64], {%r19707, %r19712};
	setp.ne.s32 	%p477, %r17612, 31;
	@%p477 bra 	$L__BB3_331;
	mov.u32 	%r19865, %tid.x;
	shr.u32 	%r19866, %r19865, 5;
	mov.u32 	%r19867, _ZN6thrust24THRUST_300001_SM_1000_NS8cuda_cub4core6detail5shmemE;
	mad.lo.s32 	%r19868, %r19866, 72, %r19867;
	st.shared.u64 	[%r19868], %rd3948;
	prmt.b32 	%r19871, %r19731, %r19735, 0x3340U;
	cvt.u32.u16 	%r19872, %rs20081;
	prmt.b32 	%r19874, %r19727, %r19872, 0x3340U;
	prmt.b32 	%r19875, %r19874, %r19871, 0x5410U;
	prmt.b32 	%r19878, %r19721, %r19725, 0x3340U;
	cvt.u32.u16 	%r19879, %rs20085;
	prmt.b32 	%r19881, %r19717, %r19879, 0x3340U;
	prmt.b32 	%r19882, %r19881, %r19878, 0x5410U;
	st.shared.v2.b32 	[%r19868+8], {%r19882, %r19875};
	prmt.b32 	%r19885, %r19751, %r19755, 0x3340U;
	cvt.u32.u16 	%r19886, %rs20073;
	prmt.b32 	%r19888, %r19747, %r19886, 0x3340U;
	prmt.b32 	%r19889, %r19888, %r19885, 0x5410U;
	prmt.b32 	%r19892, %r19741, %r19745, 0x3340U;
	cvt.u32.u16 	%r19893, %rs20077;
	prmt.b32 	%r19895, %r19737, %r19893, 0x3340U;
	prmt.b32 	%r19896, %r19895, %r19892, 0x5410U;
	st.shared.v2.b32 	[%r19868+16], {%r19896, %r19889};
	prmt.b32 	%r19899, %r19771, %r19775, 0x3340U;
	cvt.u32.u16 	%r19900, %rs20065;
	prmt.b32 	%r19902, %r19767, %r19900, 0x3340U;
	prmt.b32 	%r19903, %r19902, %r19899, 0x5410U;
	prmt.b32 	%r19906, %r19761, %r19765, 0x3340U;
	cvt.u32.u16 	%r19907, %rs20069;
	prmt.b32 	%r19909, %r19757, %r19907, 0x3340U;
	prmt.b32 	%r19910, %r19909, %r19906, 0x5410U;
	st.shared.v2.b32 	[%r19868+24], {%r19910, %r19903};
	prmt.b32 	%r19913, %r19791, %r19795, 0x3340U;
	cvt.u32.u16 	%r19914, %rs20057;
	prmt.b32 	%r19916, %r19787, %r19914, 0x3340U;
	prmt.b32 	%r19917, %r19916, %r19913, 0x5410U;
	prmt.b32 	%r19920, %r19781, %r19785, 0x3340U;
	cvt.u32.u16 	%r19921, %rs20061;
	prmt.b32 	%r19923, %r19777, %r19921, 0x3340U;
	prmt.b32 	%r19924, %r19923, %r19920, 0x5410U;
	st.shared.v2.b32 	[%r19868+32], {%r19924, %r19917};
	prmt.b32 	%r19927, %r19811, %r19815, 0x3340U;
	cvt.u32.u16 	%r19928, %rs20049;
	prmt.b32 	%r19930, %r19807, %r19928, 0x3340U;
	prmt.b32 	%r19931, %r19930, %r19927, 0x5410U;
	prmt.b32 	%r19934, %r19801, %r19805, 0x3340U;
	cvt.u32.u16 	%r19935, %rs20053;
	prmt.b32 	%r19937, %r19797, %r19935, 0x3340U;
	prmt.b32 	%r19938, %r19937, %r19934, 0x5410U;
	st.shared.v2.b32 	[%r19868+40], {%r19938, %r19931};
	prmt.b32 	%r19941, %r19831, %r19835, 0x3340U;
	cvt.u32.u16 	%r19942, %rs20041;
	prmt.b32 	%r19944, %r19827, %r19942, 0x3340U;
	prmt.b32 	%r19945, %r19944, %r19941, 0x5410U;
	prmt.b32 	%r19948, %r19821, %r19825, 0x3340U;
	cvt.u32.u16 	%r19949, %rs20045;
	prmt.b32 	%r19951, %r19817, %r19949, 0x3340U;
	prmt.b32 	%r19952, %r19951, %r19948, 0x5410U;
	st.shared.v2.b32 	[%r19868+48], {%r19952, %r19945};
	st.shared.v2.u8 	[%r19868+56], {%rs20038, %rs20037};
	st.shared.u32 	[%r19868+60], %r32682;
	st.shared.u64 	[%r19868+64], %rd3947;
$L__BB3_331:
	bar.sync 	0;
	ld.shared.u64 	%rd3950, [_ZN6thrust24THRUST_300001_SM_1000_NS8cuda_cub4core6detail5shmemE];
	ld.shared.v2.b32 	{%r19954, %r19955}, [_ZN6thrust24THRUST_300001_SM_1000_NS8cuda_cub4core6detail5shmemE+8];
	bfe.u32 	%r19956, %r19954, 8, 8;
	cvt.u16.u32 	%rs20235, %r19956;
	bfe.u32 	%r19957, %r19954, 16, 8;
	cvt.u16.u32 	%rs20234, %r19957;
	bfe.u32 	%r19958, %r19954, 24, 8;
	cvt.u16.u32 	%rs20233, %r19958;
	bfe.u32 	%r19959, %r19955, 0, 8;
	cvt.u16.u32 	%rs20232, %r19959;
	bfe.u32 	%r19960, %r19955, 8, 8;
	cvt.u16.u32 	%rs20231, %r19960;
	bfe.u32 	%r19961, %r19955, 16, 8;
	cvt.u16.u32 	%rs20230, %r19961;
	bfe.u32 	%r19962, %r19955, 24, 8;
	cvt.u16.u32 	%rs20229, %r19962;
	bfe.u32 	%r19963, %r19954, 0, 8;
	cvt.u16.u32 	%rs3766, %r19963;
	ld.shared.v4.b32 	{%r19964, %r19965, %r19966, %r19967}, [_ZN6thrust24THRUST_300001_SM_1000_NS8cuda_cub4core6detail5shmemE+16];
	bfe.u32 	%r19968, %r19964, 0, 8;
	cvt.u16.u32 	%rs20228, %r19968;
	bfe.u32 	%r19969, %r19964, 8, 8;
	cvt.u16.u32 	%rs20227, %r19969;
	bfe.u32 	%r19970, %r19964, 16, 8;
	cvt.u16.u32 	%rs20226, %r19970;
	bfe.u32 	%r19971, %r19964, 24, 8;
	cvt.u16.u32 	%rs20225, %r19971;
	bfe.u32 	%r19972, %r19965, 0, 8;
	cvt.u16.u32 	%rs20224, %r19972;
	bfe.u32 	%r19973, %r19965, 8, 8;
	cvt.u16.u32 	%rs20223, %r19973;
	bfe.u32 	%r19974, %r19965, 16, 8;
	cvt.u16.u32 	%rs20222, %r19974;
	bfe.u32 	%r19975, %r19965, 24, 8;
	cvt.u16.u32 	%rs20221, %r19975;
	bfe.u32 	%r19976, %r19966, 0, 8;
	cvt.u16.u32 	%rs20220, %r19976;
	bfe.u32 	%r19977, %r19966, 8, 8;
	cvt.u16.u32 	%rs20219, %r19977;
	bfe.u32 	%r19978, %r19966, 16, 8;
	cvt.u16.u32 	%rs20218, %r19978;
	bfe.u32 	%r19979, %r19966, 24, 8;
	cvt.u16.u32 	%rs20217, %r19979;
	bfe.u32 	%r19980, %r19967, 0, 8;
	cvt.u16.u32 	%rs20216, %r19980;
	bfe.u32 	%r19981, %r19967, 8, 8;
	cvt.u16.u32 	%rs20215, %r19981;
	bfe.u32 	%r19982, %r19967, 16, 8;
	cvt.u16.u32 	%rs20214, %r19982;
	bfe.u32 	%r19983, %r19967, 24, 8;
	cvt.u16.u32 	%rs20213, %r19983;
	ld.shared.v4.b32 	{%r19984, %r19985, %r19986, %r19987}, [_ZN6thrust24THRUST_300001_SM_1000_NS8cuda_cub4core6detail5shmemE+32];
	bfe.u32 	%r19988, %r19984, 0, 8;
	cvt.u16.u32 	%rs20212, %r19988;
	bfe.u32 	%r19989, %r19984, 8, 8;
	cvt.u16.u32 	%rs20211, %r19989;
	bfe.u32 	%r19990, %r19984, 16, 8;
	cvt.u16.u32 	%rs20210, %r19990;
	bfe.u32 	%r19991, %r19984, 24, 8;
	cvt.u16.u32 	%rs20209, %r19991;
	bfe.u32 	%r19992, %r19985, 0, 8;
	cvt.u16.u32 	%rs20208, %r19992;
	bfe.u32 	%r19993, %r19985, 8, 8;
	cvt.u16.u32 	%rs20207, %r19993;
	bfe.u32 	%r19994, %r19985, 16, 8;
	cvt.u16.u32 	%rs20206, %r19994;
	bfe.u32 	%r19995, %r19985, 24, 8;
	cvt.u16.u32 	%rs20205, %r19995;
	bfe.u32 	%r19996, %r19986, 0, 8;
	cvt.u16.u32 	%rs20204, %r19996;
	bfe.u32 	%r19997, %r19986, 8, 8;
	cvt.u16.u32 	%rs20203, %r19997;
	bfe.u32 	%r19998, %r19986, 16, 8;
	cvt.u16.u32 	%rs20202, %r19998;
	bfe.u32 	%r19999, %r19986, 24, 8;
	cvt.u16.u32 	%rs20201, %r19999;
	bfe.u32 	%r20000, %r19987, 0, 8;
	cvt.u16.u32 	%rs20200, %r20000;
	bfe.u32 	%r20001, %r19987, 8, 8;
	cvt.u16.u32 	%rs20199, %r20001;
	bfe.u32 	%r20002, %r19987, 16, 8;
	cvt.u16.u32 	%rs20198, %r20002;
	bfe.u32 	%r20003, %r19987, 24, 8;
	cvt.u16.u32 	%rs20197, %r20003;
	ld.shared.v4.b32 	{%r20004, %r20005, %r20006, %r20007}, [_ZN6thrust24THRUST_300001_SM_1000_NS8cuda_cub4core6detail5shmemE+48];
	bfe.u32 	%r20008, %r20004, 0, 8;
	cvt.u16.u32 	%rs20196, %r20008;
	bfe.u32 	%r20009, %r20004, 8, 8;
	cvt.u16.u32 	%rs20195, %r20009;
	bfe.u32 	%r20010, %r20004, 16, 8;
	cvt.u16.u32 	%rs20194, %r20010;
	bfe.u32 	%r20011, %r20004, 24, 8;
	cvt.u16.u32 	%rs20193, %r20011;
	bfe.u32 	%r20012, %r20005, 0, 8;
	cvt.u16.u32 	%rs20192, %r20012;
	bfe.u32 	%r20013, %r20005, 8, 8;
	cvt.u16.u32 	%rs20191, %r20013;
	bfe.u32 	%r20014, %r20005, 16, 8;
	cvt.u16.u32 	%rs20190, %r20014;
	bfe.u32 	%r20015, %r20005, 24, 8;
	cvt.u16.u32 	%rs20189, %r20015;
	bfe.u32 	%r20016, %r20006, 0, 8;
	cvt.u16.u32 	%rs20188, %r20016;
	mov.b64 	%rd2642, {%r20006, %r20007};
	shr.u64 	%rd2643, %rd2642, 8;
	cvt.u16.u64 	%rs20187, %rd2643;
	{ .reg .b32 tmp; mov.b64 {tmp, %r538}, %rd2642; }
	ld.shared.f64 	%fd80, [_ZN6thrust24THRUST_300001_SM_1000_NS8cuda_cub4core6detail5shmemE+64];
	st.local.u64 	[%rd155], %rd3950;
	st.local.v2.b32 	[%rd155+8], {%r19954, %r19955};
	st.local.v2.b32 	[%rd155+16], {%r19964, %r19965};
	st.local.v2.b32 	[%rd155+24], {%r19966, %r19967};
	st.local.v2.b32 	[%rd155+32], {%r19984, %r19985};
	st.local.v2.b32 	[%rd155+40], {%r19986, %r19987};
	st.local.v2.b32 	[%rd155+48], {%r20004, %r20005};
	st.local.v2.u8 	[%rd155+56], {%rs20188, %rs20187};
	st.local.u32 	[%rd155+60], %r538;
	st.local.f64 	[%rd155+64], %fd80;
	mov.u32 	%r20017, %tid.x;
	shr.u32 	%r20018, %r20017, 5;
	setp.ne.s32 	%p478, %r20018, 1;
	mov.b16 	%rs20236, 0;
	mov.b32 	%r32691, 0;
	mov.f64 	%fd492, 0d0000000000000000;
	@%p478 bra 	$L__BB3_333;
	mov.f64 	%fd492, %fd80;
	mov.u32 	%r32691, %r538;
	mov.u16 	%rs20236, %rs3766;
$L__BB3_333:
	ld.shared.u64 	%rd2644, [_ZN6thrust24THRUST_300001_SM_1000_NS8cuda_cub4core6detail5shmemE+72];
	ld.shared.v4.b32 	{%r20019, %r20020, %r20021, %r20022}, [_ZN6thrust24THRUST_300001_SM_1000_NS8cuda_cub4core6detail5shmemE+80];
	bfe.u32 	%r20023, %r20019, 0, 8;
	cvt.u16.u32 	%rs20137, %r20023;
	bfe.u32 	%r20024, %r20019, 8, 8;
	cvt.u16.u32 	%rs20138, %r20024;
	bfe.u32 	%r20025, %r20019, 16, 8;
	cvt.u16.u32 	%rs20139, %r20025;
	bfe.u32 	%r20026, %r20019, 24, 8;
	cvt.u16.u32 	%rs20140, %r20026;
	bfe.u32 	%r20027, %r20020, 0, 8;
	cvt.u16.u32 	%rs20141, %r20027;
	bfe.u32 	%r20028, %r20020, 8, 8;
	cvt.u16.u32 	%rs20142, %r20028;
	bfe.u32 	%r20029, %r20020, 16, 8;
	cvt.u16.u32 	%rs20143, %r20029;
	bfe.u32 	%r20030, %r20020, 24, 8;
	cvt.u16.u32 	%rs20144, %r20030;
	bfe.u32 	%r20031, %r20021, 0, 8;
	cvt.u16.u32 	%rs20145, %r20031;
	bfe.u32 	%r20032, %r20021, 8, 8;
	cvt.u16.u32 	%rs20146, %r20032;
	bfe.u32 	%r20033, %r20021, 16, 8;
	cvt.u16.u32 	%rs20147, %r20033;
	bfe.u32 	%r20034, %r20021, 24, 8;
	cvt.u16.u32 	%rs20148, %r20034;
	bfe.u32 	%r20035, %r20022, 0, 8;
	cvt.u16.u32 	%rs20149, %r20035;
	bfe.u32 	%r20036, %r20022, 8, 8;
	cvt.u16.u32 	%rs20150, %r20036;
	bfe.u32 	%r20037, %r20022, 16, 8;
	cvt.u16.u32 	%rs20151, %r20037;
	bfe.u32 	%r20038, %r20022, 24, 8;
	cvt.u16.u32 	%rs20152, %r20038;
	ld.shared.v4.b32 	{%r20039, %r20040, %r20041, %r20042}, [_ZN6thrust24THRUST_300001_SM_1000_NS8cuda_cub4core6detail5shmemE+96];
	bfe.u32 	%r20043, %r20039, 0, 8;
	cvt.u16.u32 	%rs20153, %r20043;
	bfe.u32 	%r20044, %r20039, 8, 8;
	cvt.u16.u32 	%rs20154, %r20044;
	bfe.u32 	%r20045, %r20039, 16, 8;
	cvt.u16.u32 	%rs20155, %r20045;
	bfe.u32 	%r20046, %r20039, 24, 8;
	cvt.u16.u32 	%rs20156, %r20046;
	bfe.u32 	%r20047, %r20040, 0, 8;
	cvt.u16.u32 	%rs20157, %r20047;
	bfe.u32 	%r20048, %r20040, 8, 8;
	cvt.u16.u32 	%rs20158, %r20048;
	bfe.u32 	%r20049, %r20040, 16, 8;
	cvt.u16.u32 	%rs20159, %r20049;
	bfe.u32 	%r20050, %r20040, 24, 8;
	cvt.u16.u32 	%rs20160, %r20050;
	bfe.u32 	%r20051, %r20041, 0, 8;
	cvt.u16.u32 	%rs20161, %r20051;
	bfe.u32 	%r20052, %r20041, 8, 8;
	cvt.u16.u32 	%rs20162, %r20052;
	bfe.u32 	%r20053, %r20041, 16, 8;
	cvt.u16.u32 	%rs20163, %r20053;
	bfe.u32 	%r20054, %r20041, 24, 8;
	cvt.u16.u32 	%rs20164, %r20054;
	bfe.u32 	%r20055, %r20042, 0, 8;
	cvt.u16.u32 	%rs20165, %r20055;
	bfe.u32 	%r20056, %r20042, 8, 8;
	cvt.u16.u32 	%rs20166, %r20056;
	bfe.u32 	%r20057, %r20042, 16, 8;
	cvt.u16.u32 	%rs20167, %r20057;
	bfe.u32 	%r20058, %r20042, 24, 8;
	cvt.u16.u32 	%rs20168, %r20058;
	ld.shared.v4.b32 	{%r20059, %r20060, %r20061, %r20062}, [_ZN6thrust24THRUST_300001_SM_1000_NS8cuda_cub4core6detail5shmemE+112];
	bfe.u32 	%r20063, %r20059, 0, 8;
	cvt.u16.u32 	%rs20169, %r20063;
	bfe.u32 	%r20064, %r20059, 8, 8;
	cvt.u16.u32 	%rs20170, %r20064;
	bfe.u32 	%r20065, %r20059, 16, 8;
	cvt.u16.u32 	%rs20171, %r20065;
	bfe.u32 	%r20066, %r20059, 24, 8;
	cvt.u16.u32 	%rs20172, %r20066;
	bfe.u32 	%r20067, %r20060, 0, 8;
	cvt.u16.u32 	%rs20173, %r20067;
	bfe.u32 	%r20068, %r20060, 8, 8;
	cvt.u16.u32 	%rs20174, %r20068;
	bfe.u32 	%r20069, %r20060, 16, 8;
	cvt.u16.u32 	%rs20175, %r20069;
	bfe.u32 	%r20070, %r20060, 24, 8;
	cvt.u16.u32 	%rs20176, %r20070;
	bfe.u32 	%r20071, %r20061, 0, 8;
	cvt.u16.u32 	%rs20177, %r20071;
	bfe.u32 	%r20072, %r20061, 8, 8;
	cvt.u16.u32 	%rs20178, %r20072;
	bfe.u32 	%r20073, %r20061, 16, 8;
	cvt.u16.u32 	%rs20179, %r20073;
	bfe.u32 	%r20074, %r20061, 24, 8;
	cvt.u16.u32 	%rs20180, %r20074;
	bfe.u32 	%r20075, %r20062, 0, 8;
	cvt.u16.u32 	%rs20181, %r20075;
	bfe.u32 	%r20076, %r20062, 8, 8;
	cvt.u16.u32 	%rs20182, %r20076;
	bfe.u32 	%r20077, %r20062, 16, 8;
	cvt.u16.u32 	%rs20183, %r20077;
	bfe.u32 	%r20078, %r20062, 24, 8;
	cvt.u16.u32 	%rs20184, %r20078;
	ld.shared.v2.u8 	{%rs20185, %rs20186}, [_ZN6thrust24THRUST_300001_SM_1000_NS8cuda_cub4core6detail5shmemE+128];
	ld.shared.u32 	%r32690, [_ZN6thrust24THRUST_300001_SM_1000_NS8cuda_cub4core6detail5shmemE+132];
	ld.shared.f64 	%fd491, [_ZN6thrust24THRUST_300001_SM_1000_NS8cuda_cub4core6detail5shmemE+136];
	st.local.u64 	[%rd150], %rd2644;
	st.local.v2.b32 	[%rd150+8], {%r20019, %r20020};
	st.local.v2.b32 	[%rd150+16], {%r20021, %r20022};
	st.local.v2.b32 	[%rd150+24], {%r20039, %r20040};
	st.local.v2.b32 	[%rd150+32], {%r20041, %r20042};
	st.local.v2.b32 	[%rd150+40], {%r20059, %r20060};
	st.local.v2.b32 	[%rd150+48], {%r20061, %r20062};
	st.local.v2.u8 	[%rd150+56], {%rs20185, %rs20186};
	st.local.u32 	[%rd150+60], %r32690;
	st.local.f64 	[%rd150+64], %fd491;
	add.s64 	%rd282, %rd2644, %rd3950;
	setp.ne.s64 	%p479, %rd2644, 0;
	@%p479 bra 	$L__BB3_345;
	mov.b16 	%rs17321, 0;
	st.local.u8 	[%rd149], %rs17321;
	add.s32 	%r20080, %r32690, %r538;
	st.local.u32 	[%rd149+52], %r20080;
	add.f64 	%fd406, %fd80, %fd491;
	st.local.f64 	[%rd149+56], %fd406;
	mov.b32 	%r32684, 0;
$L__BB3_335:
	mov.u32 	%r541, %r32684;
	cvt.u64.u32 	%rd2645, %r541;
	add.s64 	%rd2646, %rd149, %rd2645;
	ld.local.u8 	%rs17322, [%rd2646];
	setp.ne.s16 	%p480, %rs17322, 0;
	add.s32 	%r32684, %r541, 1;
	@%p480 bra 	$L__BB3_335;
	and.b16  	%rs17323, %rs3766, 255;
	setp.eq.s16 	%p481, %rs17323, 0;
	mov.u32 	%r32686, %r541;
	@%p481 bra 	$L__BB3_339;
	mov.b32 	%r32685, 0;
$L__BB3_338:
	add.s32 	%r20082, %r32685, %r541;
	cvt.u64.u32 	%rd2647, %r20082;
	add.s64 	%rd2648, %rd155, %rd2647;
	ld.local.u8 	%rs17324, [%rd2648+8];
	add.s64 	%rd2649, %rd149, %rd2647;
	st.local.u8 	[%rd2649], %rs17324;
	add.s32 	%r544, %r32685, 1;
	add.s32 	%r32686, %r544, %r541;
	cvt.u64.u32 	%rd2650, %r32685;
	add.s64 	%rd2651, %rd155, %rd2650;
	ld.local.u8 	%rs17325, [%rd2651+9];
	setp.ne.s16 	%p482, %rs17325, 0;
	mov.u32 	%r32685, %r544;
	@%p482 bra 	$L__BB3_338;
$L__BB3_339:
	cvt.u64.u32 	%rd2652, %r32686;
	add.s64 	%rd2653, %rd149, %rd2652;
	mov.b16 	%rs17326, 0;
	st.local.u8 	[%rd2653+1], %rs17326;
	mov.b32 	%r32687, 0;
$L__BB3_340:
	mov.u32 	%r547, %r32687;
	cvt.u64.u32 	%rd2654, %r547;
	add.s64 	%rd2655, %rd149, %rd2654;
	ld.local.u8 	%rs17327, [%rd2655];
	setp.ne.s16 	%p483, %rs17327, 0;
	add.s32 	%r32687, %r547, 1;
	@%p483 bra 	$L__BB3_340;
	and.b16  	%rs17328, %rs20137, 255;
	setp.eq.s16 	%p484, %rs17328, 0;
	mov.u32 	%r32689, %r547;
	@%p484 bra 	$L__BB3_344;
	mov.b32 	%r32688, 0;
$L__BB3_343:
	add.s32 	%r20085, %r32688, %r547;
	cvt.u64.u32 	%rd2656, %r20085;
	add.s64 	%rd2657, %rd150, %rd2656;
	ld.local.u8 	%rs17329, [%rd2657+8];
	add.s64 	%rd2658, %rd149, %rd2656;
	st.local.u8 	[%rd2658], %rs17329;
	add.s32 	%r550, %r32688, 1;
	add.s32 	%r32689, %r550, %r547;
	cvt.u64.u32 	%rd2659, %r32688;
	add.s64 	%rd2660, %rd150, %rd2659;
	ld.local.u8 	%rs17330, [%rd2660+9];
	setp.ne.s16 	%p485, %rs17330, 0;
	mov.u32 	%r32688, %r550;
	@%p485 bra 	$L__BB3_343;
$L__BB3_344:
	cvt.u64.u32 	%rd2661, %r32689;
	add.s64 	%rd2662, %rd149, %rd2661;
	mov.b16 	%rs17331, 0;
	st.local.u8 	[%rd2662+1], %rs17331;
	ld.local.v2.b32 	{%r20086, %r20087}, [%rd149];
	bfe.u32 	%r20088, %r20086, 0, 8;
	cvt.u16.u32 	%rs20137, %r20088;
	bfe.u32 	%r20089, %r20086, 8, 8;
	cvt.u16.u32 	%rs20138, %r20089;
	bfe.u32 	%r20090, %r20086, 16, 8;
	cvt.u16.u32 	%rs20139, %r20090;
	bfe.u32 	%r20091, %r20086, 24, 8;
	cvt.u16.u32 	%rs20140, %r20091;
	bfe.u32 	%r20092, %r20087, 0, 8;
	cvt.u16.u32 	%rs20141, %r20092;
	bfe.u32 	%r20093, %r20087, 8, 8;
	cvt.u16.u32 	%rs20142, %r20093;
	bfe.u32 	%r20094, %r20087, 16, 8;
	cvt.u16.u32 	%rs20143, %r20094;
	bfe.u32 	%r20095, %r20087, 24, 8;
	cvt.u16.u32 	%rs20144, %r20095;
	ld.local.v2.b32 	{%r20096, %r20097}, [%rd149+8];
	bfe.u32 	%r20098, %r20096, 0, 8;
	cvt.u16.u32 	%rs20145, %r20098;
	bfe.u32 	%r20099, %r20096, 8, 8;
	cvt.u16.u32 	%rs20146, %r20099;
	bfe.u32 	%r20100, %r20096, 16, 8;
	cvt.u16.u32 	%rs20147, %r20100;
	bfe.u32 	%r20101, %r20096, 24, 8;
	cvt.u16.u32 	%rs20148, %r20101;
	bfe.u32 	%r20102, %r20097, 0, 8;
	cvt.u16.u32 	%rs20149, %r20102;
	bfe.u32 	%r20103, %r20097, 8, 8;
	cvt.u16.u32 	%rs20150, %r20103;
	bfe.u32 	%r20104, %r20097, 16, 8;
	cvt.u16.u32 	%rs20151, %r20104;
	bfe.u32 	%r20105, %r20097, 24, 8;
	cvt.u16.u32 	%rs20152, %r20105;
	ld.local.v2.b32 	{%r20106, %r20107}, [%rd149+16];
	bfe.u32 	%r20108, %r20106, 0, 8;
	cvt.u16.u32 	%rs20153, %r20108;
	bfe.u32 	%r20109, %r20106, 8, 8;
	cvt.u16.u32 	%rs20154, %r20109;
	bfe.u32 	%r20110, %r20106, 16, 8;
	cvt.u16.u32 	%rs20155, %r20110;
	bfe.u32 	%r20111, %r20106, 24, 8;
	cvt.u16.u32 	%rs20156, %r20111;
	bfe.u32 	%r20112, %r20107, 0, 8;
	cvt.u16.u32 	%rs20157, %r20112;
	bfe.u32 	%r20113, %r20107, 8, 8;
	cvt.u16.u32 	%rs20158, %r20113;
	bfe.u32 	%r20114, %r20107, 16, 8;
	cvt.u16.u32 	%rs20159, %r20114;
	bfe.u32 	%r20115, %r20107, 24, 8;
	cvt.u16.u32 	%rs20160, %r20115;
	ld.local.v2.b32 	{%r20116, %r20117}, [%rd149+24];
	bfe.u32 	%r20118, %r20116, 0, 8;
	cvt.u16.u32 	%rs20161, %r20118;
	bfe.u32 	%r20119, %r20116, 8, 8;
	cvt.u16.u32 	%rs20162, %r20119;
	bfe.u32 	%r20120, %r20116, 16, 8;
	cvt.u16.u32 	%rs20163, %r20120;
	bfe.u32 	%r20121, %r20116, 24, 8;
	cvt.u16.u32 	%rs20164, %r20121;
	bfe.u32 	%r20122, %r20117, 0, 8;
	cvt.u16.u32 	%rs20165, %r20122;
	bfe.u32 	%r20123, %r20117, 8, 8;
	cvt.u16.u32 	%rs20166, %r20123;
	bfe.u32 	%r20124, %r20117, 16, 8;
	cvt.u16.u32 	%rs20167, %r20124;
	bfe.u32 	%r20125, %r20117, 24, 8;
	cvt.u16.u32 	%rs20168, %r20125;
	ld.local.v2.b32 	{%r20126, %r20127}, [%rd149+32];
	bfe.u32 	%r20128, %r20126, 0, 8;
	cvt.u16.u32 	%rs20169, %r20128;
	bfe.u32 	%r20129, %r20126, 8, 8;
	cvt.u16.u32 	%rs20170, %r20129;
	bfe.u32 	%r20130, %r20126, 16, 8;
	cvt.u16.u32 	%rs20171, %r20130;
	bfe.u32 	%r20131, %r20126, 24, 8;
	cvt.u16.u32 	%rs20172, %r20131;
	bfe.u32 	%r20132, %r20127, 0, 8;
	cvt.u16.u32 	%rs20173, %r20132;
	bfe.u32 	%r20133, %r20127, 8, 8;
	cvt.u16.u32 	%rs20174, %r20133;
	bfe.u32 	%r20134, %r20127, 16, 8;
	cvt.u16.u32 	%rs20175, %r20134;
	bfe.u32 	%r20135, %r20127, 24, 8;
	cvt.u16.u32 	%rs20176, %r20135;
	ld.local.v2.b32 	{%r20136, %r20137}, [%rd149+40];
	bfe.u32 	%r20138, %r20136, 0, 8;
	cvt.u16.u32 	%rs20177, %r20138;
	bfe.u32 	%r20139, %r20136, 8, 8;
	cvt.u16.u32 	%rs20178, %r20139;
	bfe.u32 	%r20140, %r20136, 16, 8;
	cvt.u16.u32 	%rs20179, %r20140;
	bfe.u32 	%r20141, %r20136, 24, 8;
	cvt.u16.u32 	%rs20180, %r20141;
	bfe.u32 	%r20142, %r20137, 0, 8;
	cvt.u16.u32 	%rs20181, %r20142;
	bfe.u32 	%r20143, %r20137, 8, 8;
	cvt.u16.u32 	%rs20182, %r20143;
	bfe.u32 	%r20144, %r20137, 16, 8;
	cvt.u16.u32 	%rs20183, %r20144;
	bfe.u32 	%r20145, %r20137, 24, 8;
	cvt.u16.u32 	%rs20184, %r20145;
	ld.local.v2.u8 	{%rs20185, %rs20186}, [%rd149+48];
	ld.local.u32 	%r32690, [%rd149+52];
	ld.local.f64 	%fd491, [%rd149+56];
$L__BB3_345:
	st.local.u64 	[%rd155], %rd282;
	cvt.u32.u16 	%r20146, %rs20144;
	cvt.u32.u16 	%r20147, %rs20143;
	prmt.b32 	%r20148, %r20147, %r20146, 0x3340U;
	cvt.u32.u16 	%r20149, %rs20142;
	cvt.u32.u16 	%r20150, %rs20141;
	prmt.b32 	%r20151, %r20150, %r20149, 0x3340U;
	prmt.b32 	%r20152, %r20151, %r20148, 0x5410U;
	cvt.u32.u16 	%r20153, %rs20140;
	cvt.u32.u16 	%r20154, %rs20139;
	prmt.b32 	%r20155, %r20154, %r20153, 0x3340U;
	cvt.u32.u16 	%r20156, %rs20138;
	cvt.u32.u16 	%r20157, %rs20137;
	prmt.b32 	%r20158, %r20157, %r20156, 0x3340U;
	prmt.b32 	%r20159, %r20158, %r20155, 0x5410U;
	st.local.v2.b32 	[%rd155+8], {%r20159, %r20152};
	cvt.u32.u16 	%r20160, %rs20152;
	cvt.u32.u16 	%r20161, %rs20151;
	prmt.b32 	%r20162, %r20161, %r20160, 0x3340U;
	cvt.u32.u16 	%r20163, %rs20150;
	cvt.u32.u16 	%r20164, %rs20149;
	prmt.b32 	%r20165, %r20164, %r20163, 0x3340U;
	prmt.b32 	%r20166, %r20165, %r20162, 0x5410U;
	cvt.u32.u16 	%r20167, %rs20148;
	cvt.u32.u16 	%r20168, %rs20147;
	prmt.b32 	%r20169, %r20168, %r20167, 0x3340U;
	cvt.u32.u16 	%r20170, %rs20146;
	cvt.u32.u16 	%r20171, %rs20145;
	prmt.b32 	%r20172, %r20171, %r20170, 0x3340U;
	prmt.b32 	%r20173, %r20172, %r20169, 0x5410U;
	st.local.v2.b32 	[%rd155+16], {%r20173, %r20166};
	cvt.u32.u16 	%r20174, %rs20160;
	cvt.u32.u16 	%r20175, %rs20159;
	prmt.b32 	%r20176, %r20175, %r20174, 0x3340U;
	cvt.u32.u16 	%r20177, %rs20158;
	cvt.u32.u16 	%r20178, %rs20157;
	prmt.b32 	%r20179, %r20178, %r20177, 0x3340U;
	prmt.b32 	%r20180, %r20179, %r20176, 0x5410U;
	cvt.u32.u16 	%r20181, %rs20156;
	cvt.u32.u16 	%r20182, %rs20155;
	prmt.b32 	%r20183, %r20182, %r20181, 0x3340U;
	cvt.u32.u16 	%r20184, %rs20154;
	cvt.u32.u16 	%r20185, %rs20153;
	prmt.b32 	%r20186, %r20185, %r20184, 0x3340U;
	prmt.b32 	%r20187, %r20186, %r20183, 0x5410U;
	st.local.v2.b32 	[%rd155+24], {%r20187, %r20180};
	cvt.u32.u16 	%r20188, %rs20168;
	cvt.u32.u16 	%r20189, %rs20167;
	prmt.b32 	%r20190, %r20189, %r20188, 0x3340U;
	cvt.u32.u16 	%r20191, %rs20166;
	cvt.u32.u16 	%r20192, %rs20165;
	prmt.b32 	%r20193, %r20192, %r20191, 0x3340U;
	prmt.b32 	%r20194, %r20193, %r20190, 0x5410U;
	cvt.u32.u16 	%r20195, %rs20164;
	cvt.u32.u16 	%r20196, %rs20163;
	prmt.b32 	%r20197, %r20196, %r20195, 0x3340U;
	cvt.u32.u16 	%r20198, %rs20162;
	cvt.u32.u16 	%r20199, %rs20161;
	prmt.b32 	%r20200, %r20199, %r20198, 0x3340U;
	prmt.b32 	%r20201, %r20200, %r20197, 0x5410U;
	st.local.v2.b32 	[%rd155+32], {%r20201, %r20194};
	cvt.u32.u16 	%r20202, %rs20176;
	cvt.u32.u16 	%r20203, %rs20175;
	prmt.b32 	%r20204, %r20203, %r20202, 0x3340U;
	cvt.u32.u16 	%r20205, %rs20174;
	cvt.u32.u16 	%r20206, %rs20173;
	prmt.b32 	%r20207, %r20206, %r20205, 0x3340U;
	prmt.b32 	%r20208, %r20207, %r20204, 0x5410U;
	cvt.u32.u16 	%r20209, %rs20172;
	cvt.u32.u16 	%r20210, %rs20171;
	prmt.b32 	%r20211, %r20210, %r20209, 0x3340U;
	cvt.u32.u16 	%r20212, %rs20170;
	cvt.u32.u16 	%r20213, %rs20169;
	prmt.b32 	%r20214, %r20213, %r20212, 0x3340U;
	prmt.b32 	%r20215, %r20214, %r20211, 0x5410U;
	st.local.v2.b32 	[%rd155+40], {%r20215, %r20208};
	cvt.u32.u16 	%r20216, %rs20184;
	cvt.u32.u16 	%r20217, %rs20183;
	prmt.b32 	%r20218, %r20217, %r20216, 0x3340U;
	cvt.u32.u16 	%r20219, %rs20182;
	cvt.u32.u16 	%r20220, %rs20181;
	prmt.b32 	%r20221, %r20220, %r20219, 0x3340U;
	prmt.b32 	%r20222, %r20221, %r20218, 0x5410U;
	cvt.u32.u16 	%r20223, %rs20180;
	cvt.u32.u16 	%r20224, %rs20179;
	prmt.b32 	%r20225, %r20224, %r20223, 0x3340U;
	cvt.u32.u16 	%r20226, %rs20178;
	cvt.u32.u16 	%r20227, %rs20177;
	prmt.b32 	%r20228, %r20227, %r20226, 0x3340U;
	prmt.b32 	%r20229, %r20228, %r20225, 0x5410U;
	st.local.v2.b32 	[%rd155+48], {%r20229, %r20222};
	st.local.v2.u8 	[%rd155+56], {%rs20185, %rs20186};
	st.local.u32 	[%rd155+60], %r32690;
	st.local.f64 	[%rd155+64], %fd491;
	mov.u32 	%r20230, %tid.x;
	shr.u32 	%r20231, %r20230, 5;
	setp.ne.s32 	%p486, %r20231, 2;
	@%p486 bra 	$L__BB3_347;
	mov.f64 	%fd492, %fd491;
	mov.u32 	%r32691, %r32690;
	mov.u16 	%rs20187, %rs20186;
	mov.u16 	%rs20188, %rs20185;
	mov.u16 	%rs20189, %rs20184;
	mov.u16 	%rs20190, %rs20183;
	mov.u16 	%rs20191, %rs20182;
	mov.u16 	%rs20192, %rs20181;
	mov.u16 	%rs20193, %rs20180;
	mov.u16 	%rs20194, %rs20179;
	mov.u16 	%rs20195, %rs20178;
	mov.u16 	%rs20196, %rs20177;
	mov.u16 	%rs20197, %rs20176;
	mov.u16 	%rs20198, %rs20175;
	mov.u16 	%rs20199, %rs20174;
	mov.u16 	%rs20200, %rs20173;
	mov.u16 	%rs20201, %rs20172;
	mov.u16 	%rs20202, %rs20171;
	mov.u16 	%rs20203, %rs20170;
	mov.u16 	%rs20204, %rs20169;
	mov.u16 	%rs20205, %rs20168;
	mov.u16 	%rs20206, %rs20167;
	mov.u16 	%rs20207, %rs20166;
	mov.u16 	%rs20208, %rs20165;
	mov.u16 	%rs20209, %rs20164;
	mov.u16 	%rs20210, %rs20163;
	mov.u16 	%rs20211, %rs20162;
	mov.u16 	%rs20212, %rs20161;
	mov.u16 	%rs20213, %rs20160;
	mov.u16 	%rs20214, %rs20159;
	mov.u16 	%rs20215, %rs20158;
	mov.u16 	%rs20216, %rs20157;
	mov.u16 	%rs20217, %rs20156;
	mov.u16 	%rs20218, %rs20155;
	mov.u16 	%rs20219, %rs20154;
	mov.u16 	%rs20220, %rs20153;
	mov.u16 	%rs20221, %rs20152;
	mov.u16 	%rs20222, %rs20151;
	mov.u16 	%rs20223, %rs20150;
	mov.u16 	%rs20224, %rs20149;
	mov.u16 	%rs20225, %rs20148;
	mov.u16 	%rs20226, %rs20147;
	mov.u16 	%rs20227, %rs20146;
	mov.u16 	%rs20228, %rs20145;
	mov.u16 	%rs20229, %rs20144;
	mov.u16 	%rs20230, %rs20143;
	mov.u16 	%rs20231, %rs20142;
	mov.u16 	%rs20232, %rs20141;
	mov.u16 	%rs20233, %rs20140;
	mov.u16 	%rs20234, %rs20139;
	mov.u16 	%rs20235, %rs20138;
	mov.u16 	%rs20236, %rs20137;
	mov.u64 	%rd3950, %rd282;
$L__BB3_347:
	ld.shared.u64 	%rd2663, [_ZN6thrust24THRUST_300001_SM_1000_NS8cuda_cub4core6detail5shmemE+144];
	ld.shared.v2.b32 	{%r20232, %r20233}, [_ZN6thrust24THRUST_300001_SM_1000_NS8cuda_cub4core6detail5shmemE+152];
	bfe.u32 	%r20234, %r20232, 0, 8;
	cvt.u16.u32 	%rs20237, %r20234;
	bfe.u32 	%r20235, %r20232, 8, 8;
	cvt.u16.u32 	%rs20238, %r20235;
	bfe.u32 	%r20236, %r20232, 16, 8;
	cvt.u16.u32 	%rs20239, %r20236;
	bfe.u32 	%r20237, %r20232, 24, 8;
	cvt.u16.u32 	%rs20240, %r20237;
	bfe.u32 	%r20238, %r20233, 0, 8;
	cvt.u16.u32 	%rs20241, %r20238;
	bfe.u32 	%r20239, %r20233, 8, 8;
	cvt.u16.u32 	%rs20242, %r20239;
	bfe.u32 	%r20240, %r20233, 16, 8;
	cvt.u16.u32 	%rs20243, %r20240;
	bfe.u32 	%r20241, %r20233, 24, 8;
	cvt.u16.u32 	%rs20244, %r20241;
	ld.shared.v4.b32 	{%r20242, %r20243, %r20244, %r20245}, [_ZN6thrust24THRUST_300001_SM_1000_NS8cuda_cub4core6detail5shmemE+160];
	bfe.u32 	%r20246, %r20242, 0, 8;
	cvt.u16.u32 	%rs20245, %r20246;
	bfe.u32 	%r20247, %r20242, 8, 8;
	cvt.u16.u32 	%rs20246, %r20247;
	bfe.u32 	%r20248, %r20242, 16, 8;
	cvt.u16.u32 	%rs20247, %r20248;
	bfe.u32 	%r20249, %r20242, 24, 8;
	cvt.u16.u32 	%rs20248, %r20249;
	bfe.u32 	%r20250, %r20243, 0, 8;
	cvt.u16.u32 	%rs20249, %r20250;
	bfe.u32 	%r20251, %r20243, 8, 8;
	cvt.u16.u32 	%rs20250, %r20251;
	bfe.u32 	%r20252, %r20243, 16, 8;
	cvt.u16.u32 	%rs20251, %r20252;
	bfe.u32 	%r20253, %r20243, 24, 8;
	cvt.u16.u32 	%rs20252, %r20253;
	bfe.u32 	%r20254, %r20244, 0, 8;
	cvt.u16.u32 	%rs20253, %r20254;
	bfe.u32 	%r20255, %r20244, 8, 8;
	cvt.u16.u32 	%rs20254, %r20255;
	bfe.u32 	%r20256, %r20244, 16, 8;
	cvt.u16.u32 	%rs20255, %r20256;
	bfe.u32 	%r20257, %r20244, 24, 8;
	cvt.u16.u32 	%rs20256, %r20257;
	bfe.u32 	%r20258, %r20245, 0, 8;
	cvt.u16.u32 	%rs20257, %r20258;
	bfe.u32 	%r20259, %r20245, 8, 8;
	cvt.u16.u32 	%rs20258, %r20259;
	bfe.u32 	%r20260, %r20245, 16, 8;
	cvt.u16.u32 	%rs20259, %r20260;
	bfe.u32 	%r20261, %r20245, 24, 8;
	cvt.u16.u32 	%rs20260, %r20261;
	ld.shared.v4.b32 	{%r20262, %r20263, %r20264, %r20265}, [_ZN6thrust24THRUST_300001_SM_1000_NS8cuda_cub4core6detail5shmemE+176];
	bfe.u32 	%r20266, %r20262, 0, 8;
	cvt.u16.u32 	%rs20261, %r20266;
	bfe.u32 	%r20267, %r20262, 8, 8;
	cvt.u16.u32 	%rs20262, %r20267;
	bfe.u32 	%r20268, %r20262, 16, 8;
	cvt.u16.u32 	%rs20263, %r20268;
	bfe.u32 	%r20269, %r20262, 24, 8;
	cvt.u16.u32 	%rs20264, %r20269;
	bfe.u32 	%r20270, %r20263, 0, 8;
	cvt.u16.u32 	%rs20265, %r20270;
	bfe.u32 	%r20271, %r20263, 8, 8;
	cvt.u16.u32 	%rs20266, %r20271;
	bfe.u32 	%r20272, %r20263, 16, 8;
	cvt.u16.u32 	%rs20267, %r20272;
	bfe.u32 	%r20273, %r20263, 24, 8;
	cvt.u16.u32 	%rs20268, %r20273;
	bfe.u32 	%r20274, %r20264, 0, 8;
	cvt.u16.u32 	%rs20269, %r20274;
	bfe.u32 	%r20275, %r20264, 8, 8;
	cvt.u16.u32 	%rs20270, %r20275;
	bfe.u32 	%r20276, %r20264, 16, 8;
	cvt.u16.u32 	%rs20271, %r20276;
	bfe.u32 	%r20277, %r20264, 24, 8;
	cvt.u16.u32 	%rs20272, %r20277;
	bfe.u32 	%r20278, %r20265, 0, 8;
	cvt.u16.u32 	%rs20273, %r20278;
	bfe.u32 	%r20279, %r20265, 8, 8;
	cvt.u16.u32 	%rs20274, %r20279;
	bfe.u32 	%r20280, %r20265, 16, 8;
	cvt.u16.u32 	%rs20275, %r20280;
	bfe.u32 	%r20281, %r20265, 24, 8;
	cvt.u16.u32 	%rs20276, %r20281;
	ld.shared.v4.b32 	{%r20282, %r20283, %r20284, %r20285}, [_ZN6thrust24THRUST_300001_SM_1000_NS8cuda_cub4core6detail5shmemE+192];
	bfe.u32 	%r20286, %r20282, 0, 8;
	cvt.u16.u32 	%rs20277, %r20286;
	bfe.u32 	%r20287, %r20282, 8, 8;
	cvt.u16.u32 	%rs20278, %r20287;
	bfe.u32 	%r20288, %r20282, 16, 8;
	cvt.u16.u32 	%rs20279, %r20288;
	bfe.u32 	%r20289, %r20282, 24, 8;
	cvt.u16.u32 	%rs20280, %r20289;
	bfe.u32 	%r20290, %r20283, 0, 8;
	cvt.u16.u32 	%rs20281, %r20290;
	bfe.u32 	%r20291, %r20283, 8, 8;
	cvt.u16.u32 	%rs20282, %r20291;
	bfe.u32 	%r20292, %r20283, 16, 8;
	cvt.u16.u32 	%rs20283, %r20292;
	bfe.u32 	%r20293, %r20283, 24, 8;
	cvt.u16.u32 	%rs20284, %r20293;
	bfe.u32 	%r20294, %r20284, 0, 8;
	cvt.u16.u32 	%rs20285, %r20294;
	mov.b64 	%rd2664, {%r20284, %r20285};
	shr.u64 	%rd2665, %rd2664, 8;
	cvt.u16.u64 	%rs20286, %rd2665;
	{ .reg .b32 tmp; mov.b64 {tmp, %r32698}, %rd2664; }
	ld.shared.f64 	%fd493, [_ZN6thrust24THRUST_300001_SM_1000_NS8cuda_cub4core6detail5shmemE+208];
	st.local.u64 	[%rd148], %rd2663;
	st.local.v2.b32 	[%rd148+8], {%r20232, %r20233};
	st.local.v2.b32 	[%rd148+16], {%r20242, %r20243};
	st.local.v2.b32 	[%rd148+24], {%r20244, %r20245};
	st.local.v2.b32 	[%rd148+32], {%r20262, %r20263};
	st.local.v2.b32 	[%rd148+40], {%r20264, %r20265};
	st.local.v2.b32 	[%rd148+48], {%r20282, %r20283};
	st.local.v2.u8 	[%rd148+56], {%rs20285, %rs20286};
	st.local.u32 	[%rd148+60], %r32698;
	st.local.f64 	[%rd148+64], %fd493;
	add.s64 	%rd284, %rd2663, %rd282;
	setp.ne.s64 	%p487, %rd2663, 0;
	@%p487 bra 	$L__BB3_359;
	mov.b16 	%rs17332, 0;
	st.local.u8 	[%rd147], %rs17332;
	add.s32 	%r20296, %r32698, %r32690;
	st.local.u32 	[%rd147+52], %r20296;
	add.f64 	%fd407, %fd491, %fd493;
	st.local.f64 	[%rd147+56], %fd407;
	mov.b32 	%r32692, 0;
$L__BB3_349:
	mov.u32 	%r557, %r32692;
	cvt.u64.u32 	%rd2666, %r557;
	add.s64 	%rd2667, %rd147, %rd2666;
	ld.local.u8 	%rs17333, [%rd2667];
	setp.ne.s16 	%p488, %rs17333, 0;
	add.s32 	%r32692, %r557, 1;
	@%p488 bra 	$L__BB3_349;
	and.b16  	%rs17334, %rs20137, 255;
	setp.eq.s16 	%p489, %rs17334, 0;
	mov.u32 	%r32694, %r557;
	@%p489 bra 	$L__BB3_353;
	mov.b32 	%r32693, 0;
$L__BB3_352:
	add.s32 	%r20298, %r32693, %r557;
	cvt.u64.u32 	%rd2668, %r20298;
	add.s64 	%rd2669, %rd155, %rd2668;
	ld.local.u8 	%rs17335, [%rd2669+8];
	add.s64 	%rd2670, %rd147, %rd2668;
	st.local.u8 	[%rd2670], %rs17335;
	add.s32 	%r560, %r32693, 1;
	add.s32 	%r32694, %r560, %r557;
	cvt.u64.u32 	%rd2671, %r32693;
	add.s64 	%rd2672, %rd155, %rd2671;
	ld.local.u8 	%rs17336, [%rd2672+9];
	setp.ne.s16 	%p490, %rs17336, 0;
	mov.u32 	%r32693, %r560;
	@%p490 bra 	$L__BB3_352;
$L__BB3_353:
	cvt.u64.u32 	%rd2673, %r32694;
	add.s64 	%rd2674, %rd147, %rd2673;
	mov.b16 	%rs17337, 0;
	st.local.u8 	[%rd2674+1], %rs17337;
	mov.b32 	%r32695, 0;
$L__BB3_354:
	mov.u32 	%r563, %r32695;
	cvt.u64.u32 	%rd2675, %r563;
	add.s64 	%rd2676, %rd147, %rd2675;
	ld.local.u8 	%rs17338, [%rd2676];
	setp.ne.s16 	%p491, %rs17338, 0;
	add.s32 	%r32695, %r563, 1;
	@%p491 bra 	$L__BB3_354;
	and.b16  	%rs17339, %rs20237, 255;
	setp.eq.s16 	%p492, %rs17339, 0;
	mov.u32 	%r32697, %r563;
	@%p492 bra 	$L__BB3_358;
	mov.b32 	%r32696, 0;
$L__BB3_357:
	add.s32 	%r20301, %r32696, %r563;
	cvt.u64.u32 	%rd2677, %r20301;
	add.s64 	%rd2678, %rd148, %rd2677;
	ld.local.u8 	%rs17340, [%rd2678+8];
	add.s64 	%rd2679, %rd147, %rd2677;
	st.local.u8 	[%rd2679], %rs17340;
	add.s32 	%r566, %r32696, 1;
	add.s32 	%r32697, %r566, %r563;
	cvt.u64.u32 	%rd2680, %r32696;
	add.s64 	%rd2681, %rd148, %rd2680;
	ld.local.u8 	%rs17341, [%rd2681+9];
	setp.ne.s16 	%p493, %rs17341, 0;
	mov.u32 	%r32696, %r566;
	@%p493 bra 	$L__BB3_357;
$L__BB3_358:
	cvt.u64.u32 	%rd2682, %r32697;
	add.s64 	%rd2683, %rd147, %rd2682;
	mov.b16 	%rs17342, 0;
	st.local.u8 	[%rd2683+1], %rs17342;
	ld.local.v2.b32 	{%r20302, %r20303}, [%rd147];
	bfe.u32 	%r20304, %r20302, 0, 8;
	cvt.u16.u32 	%rs20237, %r20304;
	bfe.u32 	%r20305, %r20302, 8, 8;
	cvt.u16.u32 	%rs20238, %r20305;
	bfe.u32 	%r20306, %r20302, 16, 8;
	cvt.u16.u32 	%rs20239, %r20306;
	bfe.u32 	%r20307, %r20302, 24, 8;
	cvt.u16.u32 	%rs20240, %r20307;
	bfe.u32 	%r20308, %r20303, 0, 8;
	cvt.u16.u32 	%rs20241, %r20308;
	bfe.u32 	%r20309, %r20303, 8, 8;
	cvt.u16.u32 	%rs20242, %r20309;
	bfe.u32 	%r20310, %r20303, 16, 8;
	cvt.u16.u32 	%rs20243, %r20310;
	bfe.u32 	%r20311, %r20303, 24, 8;
	cvt.u16.u32 	%rs20244, %r20311;
	ld.local.v2.b32 	{%r20312, %r20313}, [%rd147+8];
	bfe.u32 	%r20314, %r20312, 0, 8;
	cvt.u16.u32 	%rs20245, %r20314;
	bfe.u32 	%r20315, %r20312, 8, 8;
	cvt.u16.u32 	%rs20246, %r20315;
	bfe.u32 	%r20316, %r20312, 16, 8;
	cvt.u16.u32 	%rs20247, %r20316;
	bfe.u32 	%r20317, %r20312, 24, 8;
	cvt.u16.u32 	%rs20248, %r20317;
	bfe.u32 	%r20318, %r20313, 0, 8;
	cvt.u16.u32 	%rs20249, %r20318;
	bfe.u32 	%r20319, %r20313, 8, 8;
	cvt.u16.u32 	%rs20250, %r20319;
	bfe.u32 	%r20320, %r20313, 16, 8;
	cvt.u16.u32 	%rs20251, %r20320;
	bfe.u32 	%r20321, %r20313, 24, 8;
	cvt.u16.u32 	%rs20252, %r20321;
	ld.local.v2.b32 	{%r20322, %r20323}, [%rd147+16];
	bfe.u32 	%r20324, %r20322, 0, 8;
	cvt.u16.u32 	%rs20253, %r20324;
	bfe.u32 	%r20325, %r20322, 8, 8;
	cvt.u16.u32 	%rs20254, %r20325;
	bfe.u32 	%r20326, %r20322, 16, 8;
	cvt.u16.u32 	%rs20255, %r20326;
	bfe.u32 	%r20327, %r20322, 24, 8;
	cvt.u16.u32 	%rs20256, %r20327;
	bfe.u32 	%r20328, %r20323, 0, 8;
	cvt.u16.u32 	%rs20257, %r20328;
	bfe.u32 	%r20329, %r20323, 8, 8;
	cvt.u16.u32 	%rs20258, %r20329;
	bfe.u32 	%r20330, %r20323, 16, 8;
	cvt.u16.u32 	%rs20259, %r20330;
	bfe.u32 	%r20331, %r20323, 24, 8;
	cvt.u16.u32 	%rs20260, %r20331;
	ld.local.v2.b32 	{%r20332, %r20333}, [%rd147+24];
	bfe.u32 	%r20334, %r20332, 0, 8;
	cvt.u16.u32 	%rs20261, %r20334;
	bfe.u32 	%r20335, %r20332, 8, 8;
	cvt.u16.u32 	%rs20262, %r20335;
	bfe.u32 	%r20336, %r20332, 16, 8;
	cvt.u16.u32 	%rs20263, %r20336;
	bfe.u32 	%r20337, %r20332, 24, 8;
	cvt.u16.u32 	%rs20264, %r20337;
	bfe.u32 	%r20338, %r20333, 0, 8;
	cvt.u16.u32 	%rs20265, %r20338;
	bfe.u32 	%r20339, %r20333, 8, 8;
	cvt.u16.u32 	%rs20266, %r20339;
	bfe.u32 	%r20340, %r20333, 16, 8;
	cvt.u16.u32 	%rs20267, %r20340;
	bfe.u32 	%r20341, %r20333, 24, 8;
	cvt.u16.u32 	%rs20268, %r20341;
	ld.local.v2.b32 	{%r20342, %r20343}, [%rd147+32];
	bfe.u32 	%r20344, %r20342, 0, 8;
	cvt.u16.u32 	%rs20269, %r20344;
	bfe.u32 	%r20345, %r20342, 8, 8;
	cvt.u16.u32 	%rs20270, %r20345;
	bfe.u32 	%r20346, %r20342, 16, 8;
	cvt.u16.u32 	%rs20271, %r20346;
	bfe.u32 	%r20347, %r20342, 24, 8;
	cvt.u16.u32 	%rs20272, %r20347;
	bfe.u32 	%r20348, %r20343, 0, 8;
	cvt.u16.u32 	%rs20273, %r20348;
	bfe.u32 	%r20349, %r20343, 8, 8;
	cvt.u16.u32 	%rs20274, %r20349;
	bfe.u32 	%r20350, %r20343, 16, 8;
	cvt.u16.u32 	%rs20275, %r20350;
	bfe.u32 	%r20351, %r20343, 24, 8;
	cvt.u16.u32 	%rs20276, %r20351;
	ld.local.v2.b32 	{%r20352, %r20353}, [%rd147+40];
	bfe.u32 	%r20354, %r20352, 0, 8;
	cvt.u16.u32 	%rs20277, %r20354;
	bfe.u32 	%r20355, %r20352, 8, 8;
	cvt.u16.u32 	%rs20278, %r20355;
	bfe.u32 	%r20356, %r20352, 16, 8;
	cvt.u16.u32 	%rs20279, %r20356;
	bfe.u32 	%r20357, %r20352, 24, 8;
	cvt.u16.u32 	%rs20280, %r20357;
	bfe.u32 	%r20358, %r20353, 0, 8;
	cvt.u16.u32 	%rs20281, %r20358;
	bfe.u32 	%r20359, %r20353, 8, 8;
	cvt.u16.u32 	%rs20282, %r20359;
	bfe.u32 	%r20360, %r20353, 16, 8;
	cvt.u16.u32 	%rs20283, %r20360;
	bfe.u32 	%r20361, %r20353, 24, 8;
	cvt.u16.u32 	%rs20284, %r20361;
	ld.local.v2.u8 	{%rs20285, %rs20286}, [%rd147+48];
	ld.local.u32 	%r32698, [%rd147+52];
	ld.local.f64 	%fd493, [%rd147+56];
$L__BB3_359:
	st.local.u64 	[%rd155], %rd284;
	cvt.u32.u16 	%r20362, %rs20244;
	cvt.u32.u16 	%r20363, %rs20243;
	prmt.b32 	%r20364, %r20363, %r20362, 0x3340U;
	cvt.u32.u16 	%r20365, %rs20242;
	cvt.u32.u16 	%r20366, %rs20241;
	prmt.b32 	%r20367, %r20366, %r20365, 0x3340U;
	prmt.b32 	%r20368, %r20367, %r20364, 0x5410U;
	cvt.u32.u16 	%r20369, %rs20240;
	cvt.u32.u16 	%r20370, %rs20239;
	prmt.b32 	%r20371, %r20370, %r20369, 0x3340U;
	cvt.u32.u16 	%r20372, %rs20238;
	cvt.u32.u16 	%r20373, %rs20237;
	prmt.b32 	%r20374, %r20373, %r20372, 0x3340U;
	prmt.b32 	%r20375, %r20374, %r20371, 0x5410U;
	st.local.v2.b32 	[%rd155+8], {%r20375, %r20368};
	cvt.u32.u16 	%r20376, %rs20252;
	cvt.u32.u16 	%r20377, %rs20251;
	prmt.b32 	%r20378, %r20377, %r20376, 0x3340U;
	cvt.u32.u16 	%r20379, %rs20250;
	cvt.u32.u16 	%r20380, %rs20249;
	prmt.b32 	%r20381, %r20380, %r20379, 0x3340U;
	prmt.b32 	%r20382, %r20381, %r20378, 0x5410U;
	cvt.u32.u16 	%r20383, %rs20248;
	cvt.u32.u16 	%r20384, %rs20247;
	prmt.b32 	%r20385, %r20384, %r20383, 0x3340U;
	cvt.u32.u16 	%r20386, %rs20246;
	cvt.u32.u16 	%r20387, %rs20245;
	prmt.b32 	%r20388, %r20387, %r20386, 0x3340U;
	prmt.b32 	%r20389, %r20388, %r20385, 0x5410U;
	st.local.v2.b32 	[%rd155+16], {%r20389, %r20382};
	cvt.u32.u16 	%r20390, %rs20260;
	cvt.u32.u16 	%r20391, %rs20259;
	prmt.b32 	%r20392, %r20391, %r20390, 0x3340U;
	cvt.u32.u16 	%r20393, %rs20258;
	cvt.u32.u16 	%r20394, %rs20257;
	prmt.b32 	%r20395, %r20394, %r20393, 0x3340U;
	prmt.b32 	%r20396, %r20395, %r20392, 0x5410U;
	cvt.u32.u16 	%r20397, %rs20256;
	cvt.u32.u16 	%r20398, %rs20255;
	prmt.b32 	%r20399, %r20398, %r20397, 0x3340U;
	cvt.u32.u16 	%r20400, %rs20254;
	cvt.u32.u16 	%r20401, %rs20253;
	prmt.b32 	%r20402, %r20401, %r20400, 0x3340U;
	prmt.b32 	%r20403, %r20402, %r20399, 0x5410U;
	st.local.v2.b32 	[%rd155+24], {%r20403, %r20396};
	cvt.u32.u16 	%r20404, %rs20268;
	cvt.u32.u16 	%r20405, %rs20267;
	prmt.b32 	%r20406, %r20405, %r20404, 0x3340U;
	cvt.u32.u16 	%r20407, %rs20266;
	cvt.u32.u16 	%r20408, %rs20265;
	prmt.b32 	%r20409, %r20408, %r20407, 0x3340U;
	prmt.b32 	%r20410, %r20409, %r20406, 0x5410U;
	cvt.u32.u16 	%r20411, %rs20264;
	cvt.u32.u16 	%r20412, %rs20263;
	prmt.b32 	%r20413, %r20412, %r20411, 0x3340U;
	cvt.u32.u16 	%r20414, %rs20262;
	cvt.u32.u16 	%r20415, %rs20261;
	prmt.b32 	%r20416, %r20415, %r20414, 0x3340U;
	prmt.b32 	%r20417, %r20416, %r20413, 0x5410U;
	st.local.v2.b32 	[%rd155+32], {%r20417, %r20410};
	cvt.u32.u16 	%r20418, %rs20276;
	cvt.u32.u16 	%r20419, %rs20275;
	prmt.b32 	%r20420, %r20419, %r20418, 0x3340U;
	cvt.u32.u16 	%r20421, %rs20274;
	cvt.u32.u16 	%r20422, %rs20273;
	prmt.b32 	%r20423, %r20422, %r20421, 0x3340U;
	prmt.b32 	%r20424, %r20423, %r20420, 0x5410U;
	cvt.u32.u16 	%r20425, %rs20272;
	cvt.u32.u16 	%r20426, %rs20271;
	prmt.b32 	%r20427, %r20426, %r20425, 0x3340U;
	cvt.u32.u16 	%r20428, %rs20270;
	cvt.u32.u16 	%r20429, %rs20269;
	prmt.b32 	%r20430, %r20429, %r20428, 0x3340U;
	prmt.b32 	%r20431, %r20430, %r20427, 0x5410U;
	st.local.v2.b32 	[%rd155+40], {%r20431, %r20424};
	cvt.u32.u16 	%r20432, %rs20284;
	cvt.u32.u16 	%r20433, %rs20283;
	prmt.b32 	%r20434, %r20433, %r20432, 0x3340U;
	cvt.u32.u16 	%r20435, %rs20282;
	cvt.u32.u16 	%r20436, %rs20281;
	prmt.b32 	%r20437, %r20436, %r20435, 0x3340U;
	prmt.b32 	%r20438, %r20437, %r20434, 0x5410U;
	cvt.u32.u16 	%r20439, %rs20280;
	cvt.u32.u16 	%r20440, %rs20279;
	prmt.b32 	%r20441, %r20440, %r20439, 0x3340U;
	cvt.u32.u16 	%r20442, %rs20278;
	cvt.u32.u16 	%r20443, %rs20277;
	prmt.b32 	%r20444, %r20443, %r20442, 0x3340U;
	prmt.b32 	%r20445, %r20444, %r20441, 0x5410U;
	st.local.v2.b32 	[%rd155+48], {%r20445, %r20438};
	st.local.v2.u8 	[%rd155+56], {%rs20285, %rs20286};
	st.local.u32 	[%rd155+60], %r32698;
	st.local.f64 	[%rd155+64], %fd493;
	mov.u32 	%r20446, %tid.x;
	shr.u32 	%r20447, %r20446, 5;
	setp.ne.s32 	%p494, %r20447, 3;
	@%p494 bra 	$L__BB3_361;
	mov.f64 	%fd492, %fd493;
	mov.u32 	%r32691, %r32698;
	mov.u16 	%rs20187, %rs20286;
	mov.u16 	%rs20188, %rs20285;
	mov.u16 	%rs20189, %rs20284;
	mov.u16 	%rs20190, %rs20283;
	mov.u16 	%rs20191, %rs20282;
	mov.u16 	%rs20192, %rs20281;
	mov.u16 	%rs20193, %rs20280;
	mov.u16 	%rs20194, %rs20279;
	mov.u16 	%rs20195, %rs20278;
	mov.u16 	%rs20196, %rs20277;
	mov.u16 	%rs20197, %rs20276;
	mov.u16 	%rs20198, %rs20275;
	mov.u16 	%rs20199, %rs20274;
	mov.u16 	%rs20200, %rs20273;
	mov.u16 	%rs20201, %rs20272;
	mov.u16 	%rs20202, %rs20271;
	mov.u16 	%rs20203, %rs20270;
	mov.u16 	%rs20204, %rs20269;
	mov.u16 	%rs20205, %rs20268;
	mov.u16 	%rs20206, %rs20267;
	mov.u16 	%rs20207, %rs20266;
	mov.u16 	%rs20208, %rs20265;
	mov.u16 	%rs20209, %rs20264;
	mov.u16 	%rs20210, %rs20263;
	mov.u16 	%rs20211, %rs20262;
	mov.u16 	%rs20212, %rs20261;
	mov.u16 	%rs20213, %rs20260;
	mov.u16 	%rs20214, %rs20259;
	mov.u16 	%rs20215, %rs20258;
	mov.u16 	%rs20216, %rs20257;
	mov.u16 	%rs20217, %rs20256;
	mov.u16 	%rs20218, %rs20255;
	mov.u16 	%rs20219, %rs20254;
	mov.u16 	%rs20220, %rs20253;
	mov.u16 	%rs20221, %rs20252;
	mov.u16 	%rs20222, %rs20251;
	mov.u16 	%rs20223, %rs20250;
	mov.u16 	%rs20224, %rs20249;
	mov.u16 	%rs20225, %rs20248;
	mov.u16 	%rs20226, %rs20247;
	mov.u16 	%rs20227, %rs20246;
	mov.u16 	%rs20228, %rs20245;
	mov.u16 	%rs20229, %rs20244;
	mov.u16 	%rs20230, %rs20243;
	mov.u16 	%rs20231, %rs20242;
	mov.u16 	%rs20232, %rs20241;
	mov.u16 	%rs20233, %rs20240;
	mov.u16 	%rs20234, %rs20239;
	mov.u16 	%rs20235, %rs20238;
	mov.u16 	%rs20236, %rs20237;
	mov.u64 	%rd3950, %rd284;
$L__BB3_361:
	ld.shared.u64 	%rd2684, [_ZN6thrust24THRUST_300001_SM_1000_NS8cuda_cub4core6detail5shmemE+216];
	ld.shared.v4.b32 	{%r20448, %r20449, %r20450, %r20451}, [_ZN6thrust24THRUST_300001_SM_1000_NS8cuda_cub4core6detail5shmemE+224];
	bfe.u32 	%r20452, %r20448, 0, 8;
	cvt.u16.u32 	%rs20337, %r20452;
	bfe.u32 	%r20453, %r20448, 8, 8;
	cvt.u16.u32 	%rs20338, %r20453;
	bfe.u32 	%r20454, %r20448, 16, 8;
	cvt.u16.u32 	%rs20339, %r20454;
	bfe.u32 	%r20455, %r20448, 24, 8;
	cvt.u16.u32 	%rs20340, %r20455;
	bfe.u32 	%r20456, %r20449, 0, 8;
	cvt.u16.u32 	%rs20341, %r20456;
	bfe.u32 	%r20457, %r20449, 8, 8;
	cvt.u16.u32 	%rs20342, %r20457;
	bfe.u32 	%r20458, %r20449, 16, 8;
	cvt.u16.u32 	%rs20343, %r20458;
	bfe.u32 	%r20459, %r20449, 24, 8;
	cvt.u16.u32 	%rs20344, %r20459;
	bfe.u32 	%r20460, %r20450, 0, 8;
	cvt.u16.u32 	%rs20345, %r20460;
	bfe.u32 	%r20461, %r20450, 8, 8;
	cvt.u16.u32 	%rs20346, %r20461;
	bfe.u32 	%r20462, %r20450, 16, 8;
	cvt.u16.u32 	%rs20347, %r20462;
	bfe.u32 	%r20463, %r20450, 24, 8;
	cvt.u16.u32 	%rs20348, %r20463;
	bfe.u32 	%r20464, %r20451, 0, 8;
	cvt.u16.u32 	%rs20349, %r20464;
	bfe.u32 	%r20465, %r20451, 8, 8;
	cvt.u16.u32 	%rs20350, %r20465;
	bfe.u32 	%r20466, %r20451, 16, 8;
	cvt.u16.u32 	%rs20351, %r20466;
	bfe.u32 	%r20467, %r20451, 24, 8;
	cvt.u16.u32 	%rs20352, %r20467;
	ld.shared.v4.b32 	{%r20468, %r20469, %r20470, %r20471}, [_ZN6thrust24THRUST_300001_SM_1000_NS8cuda_cub4core6detail5shmemE+240];
	bfe.u32 	%r20472, %r20468, 0, 8;
	cvt.u16.u32 	%rs20353, %r20472;
	bfe.u32 	%r20473, %r20468, 8, 8;
	cvt.u16.u32 	%rs20354, %r20473;
	bfe.u32 	%r20474, %r20468, 16, 8;
	cvt.u16.u32 	%rs20355, %r20474;
	bfe.u32 	%r20475, %r20468, 24, 8;
	cvt.u16.u32 	%rs20356, %r20475;
	bfe.u32 	%r20476, %r20469, 0, 8;
	cvt.u16.u32 	%rs20357, %r20476;
	bfe.u32 	%r20477, %r20469, 8, 8;
	cvt.u16.u32 	%rs20358, %r20477;
	bfe.u32 	%r20478, %r20469, 16, 8;
	cvt.u16.u32 	%rs20359, %r20478;
	bfe.u32 	%r20479, %r20469, 24, 8;
	cvt.u16.u32 	%rs20360, %r20479;
	bfe.u32 	%r20480, %r20470, 0, 8;
	cvt.u16.u32 	%rs20361, %r20480;
	bfe.u32 	%r20481, %r20470, 8, 8;
	cvt.u16.u32 	%rs20362, %r20481;
	bfe.u32 	%r20482, %r20470, 16, 8;
	cvt.u16.u32 	%rs20363, %r20482;
	bfe.u32 	%r20483, %r20470, 24, 8;
	cvt.u16.u32 	%rs20364, %r20483;
	bfe.u32 	%r20484, %r20471, 0, 8;
	cvt.u16.u32 	%rs20365, %r20484;
	bfe.u32 	%r20485, %r20471, 8, 8;
	cvt.u16.u32 	%rs20366, %r20485;
	bfe.u32 	%r20486, %r20471, 16, 8;
	cvt.u16.u32 	%rs20367, %r20486;
	bfe.u32 	%r20487, %r20471, 24, 8;
	cvt.u16.u32 	%rs20368, %r20487;
	ld.shared.v4.b32 	{%r20488, %r20489, %r20490, %r20491}, [_ZN6thrust24THRUST_300001_SM_1000_NS8cuda_cub4core6detail5shmemE+256];
	bfe.u32 	%r20492, %r20488, 0, 8;
	cvt.u16.u32 	%rs20369, %r20492;
	bfe.u32 	%r20493, %r20488, 8, 8;
	cvt.u16.u32 	%rs20370, %r20493;
	bfe.u32 	%r20494, %r20488, 16, 8;
	cvt.u16.u32 	%rs20371, %r20494;
	bfe.u32 	%r20495, %r20488, 24, 8;
	cvt.u16.u32 	%rs20372, %r20495;
	bfe.u32 	%r20496, %r20489, 0, 8;
	cvt.u16.u32 	%rs20373, %r20496;
	bfe.u32 	%r20497, %r20489, 8, 8;
	cvt.u16.u32 	%rs20374, %r20497;
	bfe.u32 	%r20498, %r20489, 16, 8;
	cvt.u16.u32 	%rs20375, %r20498;
	bfe.u32 	%r20499, %r20489, 24, 8;
	cvt.u16.u32 	%rs20376, %r20499;
	bfe.u32 	%r20500, %r20490, 0, 8;
	cvt.u16.u32 	%rs20377, %r20500;
	bfe.u32 	%r20501, %r20490, 8, 8;
	cvt.u16.u32 	%rs20378, %r20501;
	bfe.u32 	%r20502, %r20490, 16, 8;
	cvt.u16.u32 	%rs20379, %r20502;
	bfe.u32 	%r20503, %r20490, 24, 8;
	cvt.u16.u32 	%rs20380, %r20503;
	bfe.u32 	%r20504, %r20491, 0, 8;
	cvt.u16.u32 	%rs20381, %r20504;
	bfe.u32 	%r20505, %r20491, 8, 8;
	cvt.u16.u32 	%rs20382, %r20505;
	bfe.u32 	%r20506, %r20491, 16, 8;
	cvt.u16.u32 	%rs20383, %r20506;
	bfe.u32 	%r20507, %r20491, 24, 8;
	cvt.u16.u32 	%rs20384, %r20507;
	ld.shared.v2.u8 	{%rs20385, %rs20386}, [_ZN6thrust24THRUST_300001_SM_1000_NS8cuda_cub4core6detail5shmemE+272];
	ld.shared.u32 	%r32706, [_ZN6thrust24THRUST_300001_SM_1000_NS8cuda_cub4core6detail5shmemE+276];
	ld.shared.f64 	%fd495, [_ZN6thrust24THRUST_300001_SM_1000_NS8cuda_cub4core6detail5shmemE+280];
	st.local.u64 	[%rd146], %rd2684;
	st.local.v2.b32 	[%rd146+8], {%r20448, %r20449};
	st.local.v2.b32 	[%rd146+16], {%r20450, %r20451};
	st.local.v2.b32 	[%rd146+24], {%r20468, %r20469};
	st.local.v2.b32 	[%rd146+32], {%r20470, %r20471};
	st.local.v2.b32 	[%rd146+40], {%r20488, %r20489};
	st.local.v2.b32 	[%rd146+48], {%r20490, %r20491};
	st.local.v2.u8 	[%rd146+56], {%rs20385, %rs20386};
	st.local.u32 	[%rd146+60], %r32706;
	st.local.f64 	[%rd146+64], %fd495;
	add.s64 	%rd286, %rd2684, %rd284;
	setp.ne.s64 	%p495, %rd2684, 0;
	@%p495 bra 	$L__BB3_373;
	mov.b16 	%rs17343, 0;
	st.local.u8 	[%rd145], %rs17343;
	add.s32 	%r20509, %r32706, %r32698;
	st.local.u32 	[%rd145+52], %r20509;
	add.f64 	%fd408, %fd493, %fd495;
	st.local.f64 	[%rd145+56], %fd408;
	mov.b32 	%r32700, 0;
$L__BB3_363:
	mov.u32 	%r573, %r32700;
	cvt.u64.u32 	%rd2685, %r573;
	add.s64 	%rd2686, %rd145, %rd2685;
	ld.local.u8 	%rs17344, [%rd2686];
	setp.ne.s16 	%p496, %rs17344, 0;
	add.s32 	%r32700, %r573, 1;
	@%p496 bra 	$L__BB3_363;
	and.b16  	%rs17345, %rs20237, 255;
	setp.eq.s16 	%p497, %rs17345, 0;
	mov.u32 	%r32702, %r573;
	@%p497 bra 	$L__BB3_367;
	mov.b32 	%r32701, 0;
$L__BB3_366:
	add.s32 	%r20511, %r32701, %r573;
	cvt.u64.u32 	%rd2687, %r20511;
	add.s64 	%rd2688, %rd155, %rd2687;
	ld.local.u8 	%rs17346, [%rd2688+8];
	add.s64 	%rd2689, %rd145, %rd2687;
	st.local.u8 	[%rd2689], %rs17346;
	add.s32 	%r576, %r32701, 1;
	add.s32 	%r32702, %r576, %r573;
	cvt.u64.u32 	%rd2690, %r32701;
	add.s64 	%rd2691, %rd155, %rd2690;
	ld.local.u8 	%rs17347, [%rd2691+9];
	setp.ne.s16 	%p498, %rs17347, 0;
	mov.u32 	%r32701, %r576;
	@%p498 bra 	$L__BB3_366;
$L__BB3_367:
	cvt.u64.u32 	%rd2692, %r32702;
	add.s64 	%rd2693, %rd145, %rd2692;
	mov.b16 	%rs17348, 0;
	st.local.u8 	[%rd2693+1], %rs17348;
	mov.b32 	%r32703, 0;
$L__BB3_368:
	mov.u32 	%r579, %r32703;
	cvt.u64.u32 	%rd2694, %r579;
	add.s64 	%rd2695, %rd145, %rd2694;
	ld.local.u8 	%rs17349, [%rd2695];
	setp.ne.s16 	%p499, %rs17349, 0;
	add.s32 	%r32703, %r579, 1;
	@%p499 bra 	$L__BB3_368;
	and.b16  	%rs17350, %rs20337, 255;
	setp.eq.s16 	%p500, %rs17350, 0;
	mov.u32 	%r32705, %r579;
	@%p500 bra 	$L__BB3_372;
	mov.b32 	%r32704, 0;
$L__BB3_371:
	add.s32 	%r20514, %r32704, %r579;
	cvt.u64.u32 	%rd2696, %r20514;
	add.s64 	%rd2697, %rd146, %rd2696;
	ld.local.u8 	%rs17351, [%rd2697+8];
	add.s64 	%rd2698, %rd145, %rd2696;
	st.local.u8 	[%rd2698], %rs17351;
	add.s32 	%r582, %r32704, 1;
	add.s32 	%r32705, %r582, %r579;
	cvt.u64.u32 	%rd2699, %r32704;
	add.s64 	%rd2700, %rd146, %rd2699;
	ld.local.u8 	%rs17352, [%rd2700+9];
	setp.ne.s16 	%p501, %rs17352, 0;
	mov.u32 	%r32704, %r582;
	@%p501 bra 	$L__BB3_371;
$L__BB3_372:
	cvt.u64.u32 	%rd2701, %r32705;
	add.s64 	%rd2702, %rd145, %rd2701;
	mov.b16 	%rs17353, 0;
	st.local.u8 	[%rd2702+1], %rs17353;
	ld.local.v2.b32 	{%r20515, %r20516}, [%rd145];
	bfe.u32 	%r20517, %r20515, 0, 8;
	cvt.u16.u32 	%rs20337, %r20517;
	bfe.u32 	%r20518, %r20515, 8, 8;
	cvt.u16.u32 	%rs20338, %r20518;
	bfe.u32 	%r20519, %r20515, 16, 8;
	cvt.u16.u32 	%rs20339, %r20519;
	bfe.u32 	%r20520, %r20515, 24, 8;
	cvt.u16.u32 	%rs20340, %r20520;
	bfe.u32 	%r20521, %r20516, 0, 8;
	cvt.u16.u32 	%rs20341, %r20521;
	bfe.u32 	%r20522, %r20516, 8, 8;
	cvt.u16.u32 	%rs20342, %r20522;
	bfe.u32 	%r20523, %r20516, 16, 8;
	cvt.u16.u32 	%rs20343, %r20523;
	bfe.u32 	%r20524, %r20516, 24, 8;
	cvt.u16.u32 	%rs20344, %r20524;
	ld.local.v2.b32 	{%r20525, %r20526}, [%rd145+8];
	bfe.u32 	%r20527, %r20525, 0, 8;
	cvt.u16.u32 	%rs20345, %r20527;
	bfe.u32 	%r20528, %r20525, 8, 8;
	cvt.u16.u32 	%rs20346, %r20528;
	bfe.u32 	%r20529, %r20525, 16, 8;
	cvt.u16.u32 	%rs20347, %r20529;
	bfe.u32 	%r20530, %r20525, 24, 8;
	cvt.u16.u32 	%rs20348, %r20530;
	bfe.u32 	%r20531, %r20526, 0, 8;
	cvt.u16.u32 	%rs20349, %r20531;
	bfe.u32 	%r20532, %r20526, 8, 8;
	cvt.u16.u32 	%rs20350, %r20532;
	bfe.u32 	%r20533, %r20526, 16, 8;
	cvt.u16.u32 	%rs20351, %r20533;
	bfe.u32 	%r20534, %r20526, 24, 8;
	cvt.u16.u32 	%rs20352, %r20534;
	ld.local.v2.b32 	{%r20535, %r20536}, [%rd145+16];
	bfe.u32 	%r20537, %r20535, 0, 8;
	cvt.u16.u32 	%rs20353, %r20537;
	bfe.u32 	%r20538, %r20535, 8, 8;
	cvt.u16.u32 	%rs20354, %r20538;
	bfe.u32 	%r20539, %r20535, 16, 8;
	cvt.u16.u32 	%rs20355, %r20539;
	bfe.u32 	%r20540, %r20535, 24, 8;
	cvt.u16.u32 	%rs20356, %r20540;
	bfe.u32 	%r20541, %r20536, 0, 8;
	cvt.u16.u32 	%rs20357, %r20541;
	bfe.u32 	%r20542, %r20536, 8, 8;
	cvt.u16.u32 	%rs20358, %r20542;
	bfe.u32 	%r20543, %r20536, 16, 8;
	cvt.u16.u32 	%rs20359, %r20543;
	bfe.u32 	%r20544, %r20536, 24, 8;
	cvt.u16.u32 	%rs20360, %r20544;
	ld.local.v2.b32 	{%r20545, %r20546}, [%rd145+24];
	bfe.u32 	%r20547, %r20545, 0, 8;
	cvt.u16.u32 	%rs20361, %r20547;
	bfe.u32 	%r20548, %r20545, 8, 8;
	cvt.u16.u32 	%rs20362, %r20548;
	bfe.u32 	%r20549, %r20545, 16, 8;
	cvt.u16.u32 	%rs20363, %r20549;
	bfe.u32 	%r20550, %r20545, 24, 8;
	cvt.u16.u32 	%rs20364, %r20550;
	bfe.u32 	%r20551, %r20546, 0, 8;
	cvt.u16.u32 	%rs20365, %r20551;
	bfe.u32 	%r20552, %r20546, 8, 8;
	cvt.u16.u32 	%rs20366, %r20552;
	bfe.u32 	%r20553, %r20546, 16, 8;
	cvt.u16.u32 	%rs20367, %r20553;
	bfe.u32 	%r20554, %r20546, 24, 8;
	cvt.u16.u32 	%rs20368, %r20554;
	ld.local.v2.b32 	{%r20555, %r20556}, [%rd145+32];
	bfe.u32 	%r20557, %r20555, 0, 8;
	cvt.u16.u32 	%rs20369, %r20557;
	bfe.u32 	%r20558, %r20555, 8, 8;
	cvt.u16.u32 	%rs20370, %r20558;
	bfe.u32 	%r20559, %r20555, 16, 8;
	cvt.u16.u32 	%rs20371, %r20559;
	bfe.u32 	%r20560, %r20555, 24, 8;
	cvt.u16.u32 	%rs20372, %r20560;
	bfe.u32 	%r20561, %r20556, 0, 8;
	cvt.u16.u32 	%rs20373, %r20561;
	bfe.u32 	%r20562, %r20556, 8, 8;
	cvt.u16.u32 	%rs20374, %r20562;
	bfe.u32 	%r20563, %r20556, 16, 8;
	cvt.u16.u32 	%rs20375, %r20563;
	bfe.u32 	%r20564, %r20556, 24, 8;
	cvt.u16.u32 	%rs20376, %r20564;
	ld.local.v2.b32 	{%r20565, %r20566}, [%rd145+40];
	bfe.u32 	%r20567, %r20565, 0, 8;
	cvt.u16.u32 	%rs20377, %r20567;
	bfe.u32 	%r20568, %r20565, 8, 8;
	cvt.u16.u32 	%rs20378, %r20568;
	bfe.u32 	%r20569, %r20565, 16, 8;
	cvt.u16.u32 	%rs20379, %r20569;
	bfe.u32 	%r20570, %r20565, 24, 8;
	cvt.u16.u32 	%rs20380, %r20570;
	bfe.u32 	%r20571, %r20566, 0, 8;
	cvt.u16.u32 	%rs20381, %r20571;
	bfe.u32 	%r20572, %r20566, 8, 8;
	cvt.u16.u32 	%rs20382, %r20572;
	bfe.u32 	%r20573, %r20566, 16, 8;
	cvt.u16.u32 	%rs20383, %r20573;
	bfe.u32 	%r20574, %r20566, 24, 8;
	cvt.u16.u32 	%rs20384, %r20574;
	ld.local.v2.u8 	{%rs20385, %rs20386}, [%rd145+48];
	ld.local.u32 	%r32706, [%rd145+52];
	ld.local.f64 	%fd495, [%rd145+56];
$L__BB3_373:
	st.local.u64 	[%rd155], %rd286;
	cvt.u32.u16 	%r20575, %rs20344;
	cvt.u32.u16 	%r20576, %rs20343;
	prmt.b32 	%r20577, %r20576, %r20575, 0x3340U;
	cvt.u32.u16 	%r20578, %rs20342;
	cvt.u32.u16 	%r20579, %rs20341;
	prmt.b32 	%r20580, %r20579, %r20578, 0x3340U;
	prmt.b32 	%r20581, %r20580, %r20577, 0x5410U;
	cvt.u32.u16 	%r20582, %rs20340;
	cvt.u32.u16 	%r20583, %rs20339;
	prmt.b32 	%r20584, %r20583, %r20582, 0x3340U;
	cvt.u32.u16 	%r20585, %rs20338;
	cvt.u32.u16 	%r20586, %rs20337;
	prmt.b32 	%r20587, %r20586, %r20585, 0x3340U;
	prmt.b32 	%r20588, %r20587, %r20584, 0x5410U;
	st.local.v2.b32 	[%rd155+8], {%r20588, %r20581};
	cvt.u32.u16 	%r20589, %rs20352;
	cvt.u32.u16 	%r20590, %rs20351;
	prmt.b32 	%r20591, %r20590, %r20589, 0x3340U;
	cvt.u32.u16 	%r20592, %rs20350;
	cvt.u32.u16 	%r20593, %rs20349;
	prmt.b32 	%r20594, %r20593, %r20592, 0x3340U;
	prmt.b32 	%r20595, %r20594, %r20591, 0x5410U;
	cvt.u32.u16 	%r20596, %rs20348;
	cvt.u32.u16 	%r20597, %rs20347;
	prmt.b32 	%r20598, %r20597, %r20596, 0x3340U;
	cvt.u32.u16 	%r20599, %rs20346;
	cvt.u32.u16 	%r20600, %rs20345;
	prmt.b32 	%r20601, %r20600, %r20599, 0x3340U;
	prmt.b32 	%r20602, %r20601, %r20598, 0x5410U;
	st.local.v2.b32 	[%rd155+16], {%r20602, %r20595};
	cvt.u32.u16 	%r20603, %rs20360;
	cvt.u32.u16 	%r20604, %rs20359;
	prmt.b32 	%r20605, %r20604, %r20603, 0x3340U;
	cvt.u32.u16 	%r20606, %rs20358;
	cvt.u32.u16 	%r20607, %rs20357;
	prmt.b32 	%r20608, %r20607, %r20606, 0x3340U;
	prmt.b32 	%r20609, %r20608, %r20605, 0x5410U;
	cvt.u32.u16 	%r20610, %rs20356;
	cvt.u32.u16 	%r20611, %rs20355;
	prmt.b32 	%r20612, %r20611, %r20610, 0x3340U;
	cvt.u32.u16 	%r20613, %rs20354;
	cvt.u32.u16 	%r20614, %rs20353;
	prmt.b32 	%r20615, %r20614, %r20613, 0x3340U;
	prmt.b32 	%r20616, %r20615, %r20612, 0x5410U;
	st.local.v2.b32 	[%rd155+24], {%r20616, %r20609};
	cvt.u32.u16 	%r20617, %rs20368;
	cvt.u32.u16 	%r20618, %rs20367;
	prmt.b32 	%r20619, %r20618, %r20617, 0x3340U;
	cvt.u32.u16 	%r20620, %rs20366;
	cvt.u32.u16 	%r20621, %rs20365;
	prmt.b32 	%r20622, %r20621, %r20620, 0x3340U;
	prmt.b32 	%r20623, %r20622, %r20619, 0x5410U;
	cvt.u32.u16 	%r20624, %rs20364;
	cvt.u32.u16 	%r20625, %rs20363;
	prmt.b32 	%r20626, %r20625, %r20624, 0x3340U;
	cvt.u32.u16 	%r20627, %rs20362;
	cvt.u32.u16 	%r20628, %rs20361;
	prmt.b32 	%r20629, %r20628, %r20627, 0x3340U;
	prmt.b32 	%r20630, %r20629, %r20626, 0x5410U;
	st.local.v2.b32 	[%rd155+32], {%r20630, %r20623};
	cvt.u32.u16 	%r20631, %rs20376;
	cvt.u32.u16 	%r20632, %rs20375;
	prmt.b32 	%r20633, %r20632, %r20631, 0x3340U;
	cvt.u32.u16 	%r20634, %rs20374;
	cvt.u32.u16 	%r20635, %rs20373;
	prmt.b32 	%r20636, %r20635, %r20634, 0x3340U;
	prmt.b32 	%r20637, %r20636, %r20633, 0x5410U;
	cvt.u32.u16 	%r20638, %rs20372;
	cvt.u32.u16 	%r20639, %rs20371;
	prmt.b32 	%r20640, %r20639, %r20638, 0x3340U;
	cvt.u32.u16 	%r20641, %rs20370;
	cvt.u32.u16 	%r20642, %rs20369;
	prmt.b32 	%r20643, %r20642, %r20641, 0x3340U;
	prmt.b32 	%r20644, %r20643, %r20640, 0x5410U;
	st.local.v2.b32 	[%rd155+40], {%r20644, %r20637};
	cvt.u32.u16 	%r20645, %rs20384;
	cvt.u32.u16 	%r20646, %rs20383;
	prmt.b32 	%r20647, %r20646, %r20645, 0x3340U;
	cvt.u32.u16 	%r20648, %rs20382;
	cvt.u32.u16 	%r20649, %rs20381;
	prmt.b32 	%r20650, %r20649, %r20648, 0x3340U;
	prmt.b32 	%r20651, %r20650, %r20647, 0x5410U;
	cvt.u32.u16 	%r20652, %rs20380;
	cvt.u32.u16 	%r20653, %rs20379;
	prmt.b32 	%r20654, %r20653, %r20652, 0x3340U;
	cvt.u32.u16 	%r20655, %rs20378;
	cvt.u32.u16 	%r20656, %rs20377;
	prmt.b32 	%r20657, %r20656, %r20655, 0x3340U;
	prmt.b32 	%r20658, %r20657, %r20654, 0x5410U;
	st.local.v2.b32 	[%rd155+48], {%r20658, %r20651};
	st.local.v2.u8 	[%rd155+56], {%rs20385, %rs20386};
	st.local.u32 	[%rd155+60], %r32706;
	st.local.f64 	[%rd155+64], %fd495;
	mov.u32 	%r20659, %tid.x;
	shr.u32 	%r20660, %r20659, 5;
	setp.ne.s32 	%p502, %r20660, 4;
	@%p502 bra 	$L__BB3_375;
	mov.f64 	%fd492, %fd495;
	mov.u32 	%r32691, %r32706;
	mov.u16 	%rs20187, %rs20386;
	mov.u16 	%rs20188, %rs20385;
	mov.u16 	%rs20189, %rs20384;
	mov.u16 	%rs20190, %rs20383;
	mov.u16 	%rs20191, %rs20382;
	mov.u16 	%rs20192, %rs20381;
	mov.u16 	%rs20193, %rs20380;
	mov.u16 	%rs20194, %rs20379;
	mov.u16 	%rs20195, %rs20378;
	mov.u16 	%rs20196, %rs20377;
	mov.u16 	%rs20197, %rs20376;
	mov.u16 	%rs20198, %rs20375;
	mov.u16 	%rs20199, %rs20374;
	mov.u16 	%rs20200, %rs20373;
	mov.u16 	%rs20201, %rs20372;
	mov.u16 	%rs20202, %rs20371;
	mov.u16 	%rs20203, %rs20370;
	mov.u16 	%rs20204, %rs20369;
	mov.u16 	%rs20205, %rs20368;
	mov.u16 	%rs20206, %rs20367;
	mov.u16 	%rs20207, %rs20366;
	mov.u16 	%rs20208, %rs20365;
	mov.u16 	%rs20209, %rs20364;
	mov.u16 	%rs20210, %rs20363;
	mov.u16 	%rs20211, %rs20362;
	mov.u16 	%rs20212, %rs20361;
	mov.u16 	%rs20213, %rs20360;
	mov.u16 	%rs20214, %rs20359;
	mov.u16 	%rs20215, %rs20358;
	mov.u16 	%rs20216, %rs20357;
	mov.u16 	%rs20217, %rs20356;
	mov.u16 	%rs20218, %rs20355;
	mov.u16 	%rs20219, %rs20354;
	mov.u16 	%rs20220, %rs20353;
	mov.u16 	%rs20221, %rs20352;
	mov.u16 	%rs20222, %rs20351;
	mov.u16 	%rs20223, %rs20350;
	mov.u16 	%rs20224, %rs20349;
	mov.u16 	%rs20225, %rs20348;
	mov.u16 	%rs20226, %rs20347;
	mov.u16 	%rs20227, %rs20346;
	mov.u16 	%rs20228, %rs20345;
	mov.u16 	%rs20229, %rs20344;
	mov.u16 	%rs20230, %rs20343;
	mov.u16 	%rs20231, %rs20342;
	mov.u16 	%rs20232, %rs20341;
	mov.u16 	%rs20233, %rs20340;
	mov.u16 	%rs20234, %rs20339;
	mov.u16 	%rs20235, %rs20338;
	mov.u16 	%rs20236, %rs20337;
	mov.u64 	%rd3950, %rd286;
$L__BB3_375:
	ld.shared.u64 	%rd2703, [_ZN6thrust24THRUST_300001_SM_1000_NS8cuda_cub4core6detail5shmemE+288];
	ld.shared.v2.b32 	{%r20661, %r20662}, [_ZN6thrust24THRUST_300001_SM_1000_NS8cuda_cub4core6detail5shmemE+296];
	bfe.u32 	%r20663, %r20661, 0, 8;
	cvt.u16.u32 	%rs20437, %r20663;
	bfe.u32 	%r20664, %r20661, 8, 8;
	cvt.u16.u32 	%rs20438, %r20664;
	bfe.u32 	%r20665, %r20661, 16, 8;
	cvt.u16.u32 	%rs20439, %r20665;
	bfe.u32 	%r20666, %r20661, 24, 8;
	cvt.u16.u32 	%rs20440, %r20666;
	bfe.u32 	%r20667, %r20662, 0, 8;
	cvt.u16.u32 	%rs20441, %r20667;
	bfe.u32 	%r20668, %r20662, 8, 8;
	cvt.u16.u32 	%rs20442, %r20668;
	bfe.u32 	%r20669, %r20662, 16, 8;
	cvt.u16.u32 	%rs20443, %r20669;
	bfe.u32 	%r20670, %r20662, 24, 8;
	cvt.u16.u32 	%rs20444, %r20670;
	ld.shared.v4.b32 	{%r20671, %r20672, %r20673, %r20674}, [_ZN6thrust24THRUST_300001_SM_1000_NS8cuda_cub4core6detail5shmemE+304];
	bfe.u32 	%r20675, %r20671, 0, 8;
	cvt.u16.u32 	%rs20445, %r20675;
	bfe.u32 	%r20676, %r20671, 8, 8;
	cvt.u16.u32 	%rs20446, %r20676;
	bfe.u32 	%r20677, %r20671, 16, 8;
	cvt.u16.u32 	%rs20447, %r20677;
	bfe.u32 	%r20678, %r20671, 24, 8;
	cvt.u16.u32 	%rs20448, %r20678;
	bfe.u32 	%r20679, %r20672, 0, 8;
	cvt.u16.u32 	%rs20449, %r20679;
	bfe.u32 	%r20680, %r20672, 8, 8;
	cvt.u16.u32 	%rs20450, %r20680;
	bfe.u32 	%r20681, %r20672, 16, 8;
	cvt.u16.u32 	%rs20451, %r20681;
	bfe.u32 	%r20682, %r20672, 24, 8;
	cvt.u16.u32 	%rs20452, %r20682;
	bfe.u32 	%r20683, %r20673, 0, 8;
	cvt.u16.u32 	%rs20453, %r20683;
	bfe.u32 	%r20684, %r20673, 8, 8;
	cvt.u16.u32 	%rs20454, %r20684;
	bfe.u32 	%r20685, %r20673, 16, 8;
	cvt.u16.u32 	%rs20455, %r20685;
	bfe.u32 	%r20686, %r20673, 24, 8;
	cvt.u16.u32 	%rs20456, %r20686;
	bfe.u32 	%r20687, %r20674, 0, 8;
	cvt.u16.u32 	%rs20457, %r20687;
	bfe.u32 	%r20688, %r20674, 8, 8;
	cvt.u16.u32 	%rs20458, %r20688;
	bfe.u32 	%r20689, %r20674, 16, 8;
	cvt.u16.u32 	%rs20459, %r20689;
	bfe.u32 	%r20690, %r20674, 24, 8;
	cvt.u16.u32 	%rs20460, %r20690;
	ld.shared.v4.b32 	{%r20691, %r20692, %r20693, %r20694}, [_ZN6thrust24THRUST_300001_SM_1000_NS8cuda_cub4core6detail5shmemE+320];
	bfe.u32 	%r20695, %r20691, 0, 8;
	cvt.u16.u32 	%rs20461, %r20695;
	bfe.u32 	%r20696, %r20691, 8, 8;
	cvt.u16.u32 	%rs20462, %r20696;
	bfe.u32 	%r20697, %r20691, 16, 8;
	cvt.u16.u32 	%rs20463, %r20697;
	bfe.u32 	%r20698, %r20691, 24, 8;
	cvt.u16.u32 	%rs20464, %r20698;
	bfe.u32 	%r20699, %r20692, 0, 8;
	cvt.u16.u32 	%rs20465, %r20699;
	bfe.u32 	%r20700, %r20692, 8, 8;
	cvt.u16.u32 	%rs20466, %r20700;
	bfe.u32 	%r20701, %r20692, 16, 8;
	cvt.u16.u32 	%rs20467, %r20701;
	bfe.u32 	%r20702, %r20692, 24, 8;
	cvt.u16.u32 	%rs20468, %r20702;
	bfe.u32 	%r20703, %r20693, 0, 8;
	cvt.u16.u32 	%rs20469, %r20703;
	bfe.u32 	%r20704, %r20693, 8, 8;
	cvt.u16.u32 	%rs20470, %r20704;
	bfe.u32 	%r20705, %r20693, 16, 8;
	cvt.u16.u32 	%rs20471, %r20705;
	bfe.u32 	%r20706, %r20693, 24, 8;
	cvt.u16.u32 	%rs20472, %r20706;
	bfe.u32 	%r20707, %r20694, 0, 8;
	cvt.u16.u32 	%rs20473, %r20707;
	bfe.u32 	%r20708, %r20694, 8, 8;
	cvt.u16.u32 	%rs20474, %r20708;
	bfe.u32 	%r20709, %r20694, 16, 8;
	cvt.u16.u32 	%rs20475, %r20709;
	bfe.u32 	%r20710, %r20694, 24, 8;
	cvt.u16.u32 	%rs20476, %r20710;
	ld.shared.v4.b32 	{%r20711, %r20712, %r20713, %r20714}, [_ZN6thrust24THRUST_300001_SM_1000_NS8cuda_cub4core6detail5shmemE+336];
	bfe.u32 	%r20715, %r20711, 0, 8;
	cvt.u16.u32 	%rs20477, %r20715;
	bfe.u32 	%r20716, %r20711, 8, 8;
	cvt.u16.u32 	%rs20478, %r20716;
	bfe.u32 	%r20717, %r20711, 16, 8;
	cvt.u16.u32 	%rs20479, %r20717;
	bfe.u32 	%r20718, %r20711, 24, 8;
	cvt.u16.u32 	%rs20480, %r20718;
	bfe.u32 	%r20719, %r20712, 0, 8;
	cvt.u16.u32 	%rs20481, %r20719;
	bfe.u32 	%r20720, %r20712, 8, 8;
	cvt.u16.u32 	%rs20482, %r20720;
	bfe.u32 	%r20721, %r20712, 16, 8;
	cvt.u16.u32 	%rs20483, %r20721;
	bfe.u32 	%r20722, %r20712, 24, 8;
	cvt.u16.u32 	%rs20484, %r20722;
	bfe.u32 	%r20723, %r20713, 0, 8;
	cvt.u16.u32 	%rs20485, %r20723;
	mov.b64 	%rd2704, {%r20713, %r20714};
	shr.u64 	%rd2705, %rd2704, 8;
	cvt.u16.u64 	%rs20486, %rd2705;
	{ .reg .b32 tmp; mov.b64 {tmp, %r32714}, %rd2704; }
	ld.shared.f64 	%fd497, [_ZN6thrust24THRUST_300001_SM_1000_NS8cuda_cub4core6detail5shmemE+352];
	st.local.u64 	[%rd144], %rd2703;
	st.local.v2.b32 	[%rd144+8], {%r20661, %r20662};
	st.local.v2.b32 	[%rd144+16], {%r20671, %r20672};
	st.local.v2.b32 	[%rd144+24], {%r20673, %r20674};
	st.local.v2.b32 	[%rd144+32], {%r20691, %r20692};
	st.local.v2.b32 	[%rd144+40], {%r20693, %r20694};
	st.local.v2.b32 	[%rd144+48], {%r20711, %r20712};
	st.local.v2.u8 	[%rd144+56], {%rs20485, %rs20486};
	st.local.u32 	[%rd144+60], %r32714;
	st.local.f64 	[%rd144+64], %fd497;
	add.s64 	%rd288, %rd2703, %rd286;
	setp.ne.s64 	%p503, %rd2703, 0;
	@%p503 bra 	$L__BB3_387;
	mov.b16 	%rs17354, 0;
	st.local.u8 	[%rd143], %rs17354;
	add.s32 	%r20725, %r32714, %r32706;
	st.local.u32 	[%rd143+52], %r20725;
	add.f64 	%fd409, %fd495, %fd497;
	st.local.f64 	[%rd143+56], %fd409;
	mov.b32 	%r32708, 0;
$L__BB3_377:
	mov.u32 	%r589, %r32708;
	cvt.u64.u32 	%rd2706, %r589;
	add.s64 	%rd2707, %rd143, %rd2706;
	ld.local.u8 	%rs17355, [%rd2707];
	setp.ne.s16 	%p504, %rs17355, 0;
	add.s32 	%r32708, %r589, 1;
	@%p504 bra 	$L__BB3_377;
	and.b16  	%rs17356, %rs20337, 255;
	setp.eq.s16 	%p505, %rs17356, 0;
	mov.u32 	%r32710, %r589;
	@%p505 bra 	$L__BB3_381;
	mov.b32 	%r32709, 0;
$L__BB3_380:
	add.s32 	%r20727, %r32709, %r589;
	cvt.u64.u32 	%rd2708, %r20727;
	add.s64 	%rd2709, %rd155, %rd2708;
	ld.local.u8 	%rs17357, [%rd2709+8];
	add.s64 	%rd2710, %rd143, %rd2708;
	st.local.u8 	[%rd2710], %rs17357;
	add.s32 	%r592, %r32709, 1;
	add.s32 	%r32710, %r592, %r589;
	cvt.u64.u32 	%rd2711, %r32709;
	add.s64 	%rd2712, %rd155, %rd2711;
	ld.local.u8 	%rs17358, [%rd2712+9];
	setp.ne.s16 	%p506, %rs17358, 0;
	mov.u32 	%r32709, %r592;
	@%p506 bra 	$L__BB3_380;
$L__BB3_381:
	cvt.u64.u32 	%rd2713, %r32710;
	add.s64 	%rd2714, %rd143, %rd2713;
	mov.b16 	%rs17359, 0;
	st.local.u8 	[%rd2714+1], %rs17359;
	mov.b32 	%r32711, 0;
$L__BB3_382:
	mov.u32 	%r595, %r32711;
	cvt.u64.u32 	%rd2715, %r595;
	add.s64 	%rd2716, %rd143, %rd2715;
	ld.local.u8 	%rs17360, [%rd2716];
	setp.ne.s16 	%p507, %rs17360, 0;
	add.s32 	%r32711, %r595, 1;
	@%p507 bra 	$L__BB3_382;
	and.b16  	%rs17361, %rs20437, 255;
	setp.eq.s16 	%p508, %rs17361, 0;
	mov.u32 	%r32713, %r595;
	@%p508 bra 	$L__BB3_386;
	mov.b32 	%r32712, 0;
$L__BB3_385:
	add.s32 	%r20730, %r32712, %r595;
	cvt.u64.u32 	%rd2717, %r20730;
	add.s64 	%rd2718, %rd144, %rd2717;
	ld.local.u8 	%rs17362, [%rd2718+8];
	add.s64 	%rd2719, %rd143, %rd2717;
	st.local.u8 	[%rd2719], %rs17362;
	add.s32 	%r598, %r32712, 1;
	add.s32 	%r32713, %r598, %r595;
	cvt.u64.u32 	%rd2720, %r32712;
	add.s64 	%rd2721, %rd144, %rd2720;
	ld.local.u8 	%rs17363, [%rd2721+9];
	setp.ne.s16 	%p509, %rs17363, 0;
	mov.u32 	%r32712, %r598;
	@%p509 bra 	$L__BB3_385;
$L__BB3_386:
	cvt.u64.u32 	%rd2722, %r32713;
	add.s64 	%rd2723, %rd143, %rd2722;
	mov.b16 	%rs17364, 0;
	st.local.u8 	[%rd2723+1], %rs17364;
	ld.local.v2.b32 	{%r20731, %r20732}, [%rd143];
	bfe.u32 	%r20733, %r20731, 0, 8;
	cvt.u16.u32 	%rs20437, %r20733;
	bfe.u32 	%r20734, %r20731, 8, 8;
	cvt.u16.u32 	%rs20438, %r20734;
	bfe.u32 	%r20735, %r20731, 16, 8;
	cvt.u16.u32 	%rs20439, %r20735;
	bfe.u32 	%r20736, %r20731, 24, 8;
	cvt.u16.u32 	%rs20440, %r20736;
	bfe.u32 	%r20737, %r20732, 0, 8;
	cvt.u16.u32 	%rs20441, %r20737;
	bfe.u32 	%r20738, %r20732, 8, 8;
	cvt.u16.u32 	%rs20442, %r20738;
	bfe.u32 	%r20739, %r20732, 16, 8;
	cvt.u16.u32 	%rs20443, %r20739;
	bfe.u32 	%r20740, %r20732, 24, 8;
	cvt.u16.u32 	%rs20444, %r20740;
	ld.local.v2.b32 	{%r20741, %r20742}, [%rd143+8];
	bfe.u32 	%r20743, %r20741, 0, 8;
	cvt.u16.u32 	%rs20445, %r20743;
	bfe.u32 	%r20744, %r20741, 8, 8;
	cvt.u16.u32 	%rs20446, %r20744;
	bfe.u32 	%r20745, %r20741, 16, 8;
	cvt.u16.u32 	%rs20447, %r20745;
	bfe.u32 	%r20746, %r20741, 24, 8;
	cvt.u16.u32 	%rs20448, %r20746;
	bfe.u32 	%r20747, %r20742, 0, 8;
	cvt.u16.u32 	%rs20449, %r20747;
	bfe.u32 	%r20748, %r20742, 8, 8;
	cvt.u16.u32 	%rs20450, %r20748;
	bfe.u32 	%r20749, %r20742, 16, 8;
	cvt.u16.u32 	%rs20451, %r20749;
	bfe.u32 	%r20750, %r20742, 24, 8;
	cvt.u16.u32 	%rs20452, %r20750;
	ld.local.v2.b32 	{%r20751, %r20752}, [%rd143+16];
	bfe.u32 	%r20753, %r20751, 0, 8;
	cvt.u16.u32 	%rs20453, %r20753;
	bfe.u32 	%r20754, %r20751, 8, 8;
	cvt.u16.u32 	%rs20454, %r20754;
	bfe.u32 	%r20755, %r20751, 16, 8;
	cvt.u16.u32 	%rs20455, %r20755;
	bfe.u32 	%r20756, %r20751, 24, 8;
	cvt.u16.u32 	%rs20456, %r20756;
	bfe.u32 	%r20757, %r20752, 0, 8;
	cvt.u16.u32 	%rs20457, %r20757;
	bfe.u32 	%r20758, %r20752, 8, 8;
	cvt.u16.u32 	%rs20458, %r20758;
	bfe.u32 	%r20759, %r20752, 16, 8;
	cvt.u16.u32 	%rs20459, %r20759;
	bfe.u32 	%r20760, %r20752, 24, 8;
	cvt.u16.u32 	%rs20460, %r20760;
	ld.local.v2.b32 	{%r20761, %r20762}, [%rd143+24];
	bfe.u32 	%r20763, %r20761, 0, 8;
	cvt.u16.u32 	%rs20461, %r20763;
	bfe.u32 	%r20764, %r20761, 8, 8;
	cvt.u16.u32 	%rs20462, %r20764;
	bfe.u32 	%r20765, %r20761, 16, 8;
	cvt.u16.u32 	%rs20463, %r20765;
	bfe.u32 	%r20766, %r20761, 24, 8;
	cvt.u16.u32 	%rs20464, %r20766;
	bfe.u32 	%r20767, %r20762, 0, 8;
	cvt.u16.u32 	%rs20465, %r20767;
	bfe.u32 	%r20768, %r20762, 8, 8;
	cvt.u16.u32 	%rs20466, %r20768;
	bfe.u32 	%r20769, %r20762, 16, 8;
	cvt.u16.u32 	%rs20467, %r20769;
	bfe.u32 	%r20770, %r20762, 24, 8;
	cvt.u16.u32 	%rs20468, %r20770;
	ld.local.v2.b32 	{%r20771, %r20772}, [%rd143+32];
	bfe.u32 	%r20773, %r20771, 0, 8;
	cvt.u16.u32 	%rs20469, %r20773;
	bfe.u32 	%r20774, %r20771, 8, 8;
	cvt.u16.u32 	%rs20470, %r20774;
	bfe.u32 	%r20775, %r20771, 16, 8;
	cvt.u16.u32 	%rs20471, %r20775;
	bfe.u32 	%r20776, %r20771, 24, 8;
	cvt.u16.u32 	%rs20472, %r20776;
	bfe.u32 	%r20777, %r20772, 0, 8;
	cvt.u16.u32 	%rs20473, %r20777;
	bfe.u32 	%r20778, %r20772, 8, 8;
	cvt.u16.u32 	%rs20474, %r20778;
	bfe.u32 	%r20779, %r20772, 16, 8;
	cvt.u16.u32 	%rs20475, %r20779;
	bfe.u32 	%r20780, %r20772, 24, 8;
	cvt.u16.u32 	%rs20476, %r20780;
	ld.local.v2.b32 	{%r20781, %r20782}, [%rd143+40];
	bfe.u32 	%r20783, %r20781, 0, 8;
	cvt.u16.u32 	%rs20477, %r20783;
	bfe.u32 	%r20784, %r20781, 8, 8;
	cvt.u16.u32 	%rs20478, %r20784;
	bfe.u32 	%r20785, %r20781, 16, 8;
	cvt.u16.u32 	%rs20479, %r20785;
	bfe.u32 	%r20786, %r20781, 24, 8;
	cvt.u16.u32 	%rs20480, %r20786;
	bfe.u32 	%r20787, %r20782, 0, 8;
	cvt.u16.u32 	%rs20481, %r20787;
	bfe.u32 	%r20788, %r20782, 8, 8;
	cvt.u16.u32 	%rs20482, %r20788;
	bfe.u32 	%r20789, %r20782, 16, 8;
	cvt.u16.u32 	%rs20483, %r20789;
	bfe.u32 	%r20790, %r20782, 24, 8;
	cvt.u16.u32 	%rs20484, %r20790;
	ld.local.v2.u8 	{%rs20485, %rs20486}, [%rd143+48];
	ld.local.u32 	%r32714, [%rd143+52];
	ld.local.f64 	%fd497, [%rd143+56];
$L__BB3_387:
	st.local.u64 	[%rd155], %rd288;
	cvt.u32.u16 	%r20791, %rs20444;
	cvt.u32.u16 	%r20792, %rs20443;
	prmt.b32 	%r20793, %r20792, %r20791, 0x3340U;
	cvt.u32.u16 	%r20794, %rs20442;
	cvt.u32.u16 	%r20795, %rs20441;
	prmt.b32 	%r20796, %r20795, %r20794, 0x3340U;
	prmt.b32 	%r20797, %r20796, %r20793, 0x5410U;
	cvt.u32.u16 	%r20798, %rs20440;
	cvt.u32.u16 	%r20799, %rs20439;
	prmt.b32 	%r20800, %r20799, %r20798, 0x3340U;
	cvt.u32.u16 	%r20801, %rs20438;
	cvt.u32.u16 	%r20802, %rs20437;
	prmt.b32 	%r20803, %r20802, %r20801, 0x3340U;
	prmt.b32 	%r20804, %r20803, %r20800, 0x5410U;
	st.local.v2.b32 	[%rd155+8], {%r20804, %r20797};
	cvt.u32.u16 	%r20805, %rs20452;
	cvt.u32.u16 	%r20806, %rs20451;
	prmt.b32 	%r20807, %r20806, %r20805, 0x3340U;
	cvt.u32.u16 	%r20808, %rs20450;
	cvt.u32.u16 	%r20809, %rs20449;
	prmt.b32 	%r20810, %r20809, %r20808, 0x3340U;
	prmt.b32 	%r20811, %r20810, %r20807, 0x5410U;
	cvt.u32.u16 	%r20812, %rs20448;
	cvt.u32.u16 	%r20813, %rs20447;
	prmt.b32 	%r20814, %r20813, %r20812, 0x3340U;
	cvt.u32.u16 	%r20815, %rs20446;
	cvt.u32.u16 	%r20816, %rs20445;
	prmt.b32 	%r20817, %r20816, %r20815, 0x3340U;
	prmt.b32 	%r20818, %r20817, %r20814, 0x5410U;
	st.local.v2.b32 	[%rd155+16], {%r20818, %r20811};
	cvt.u32.u16 	%r20819, %rs20460;
	cvt.u32.u16 	%r20820, %rs20459;
	prmt.b32 	%r20821, %r20820, %r20819, 0x3340U;
	cvt.u32.u16 	%r20822, %rs20458;
	cvt.u32.u16 	%r20823, %rs20457;
	prmt.b32 	%r20824, %r20823, %r20822, 0x3340U;
	prmt.b32 	%r20825, %r20824, %r20821, 0x5410U;
	cvt.u32.u16 	%r20826, %rs20456;
	cvt.u32.u16 	%r20827, %rs20455;
	prmt.b32 	%r20828, %r20827, %r20826, 0x3340U;
	cvt.u32.u16 	%r20829, %rs20454;
	cvt.u32.u16 	%r20830, %rs20453;
	prmt.b32 	%r20831, %r20830, %r20829, 0x3340U;
	prmt.b32 	%r20832, %r20831, %r20828, 0x5410U;
	st.local.v2.b32 	[%rd155+24], {%r20832, %r20825};
	cvt.u32.u16 	%r20833, %rs20468;
	cvt.u32.u16 	%r20834, %rs20467;
	prmt.b32 	%r20835, %r20834, %r20833, 0x3340U;
	cvt.u32.u16 	%r20836, %rs20466;
	cvt.u32.u16 	%r20837, %rs20465;
	prmt.b32 	%r20838, %r20837, %r20836, 0x3340U;
	prmt.b32 	%r20839, %r20838, %r20835, 0x5410U;
	cvt.u32.u16 	%r20840, %rs20464;
	cvt.u32.u16 	%r20841, %rs20463;
	prmt.b32 	%r20842, %r20841, %r20840, 0x3340U;
	cvt.u32.u16 	%r20843, %rs20462;
	cvt.u32.u16 	%r20844, %rs20461;
	prmt.b32 	%r20845, %r20844, %r20843, 0x3340U;
	prmt.b32 	%r20846, %r20845, %r20842, 0x5410U;
	st.local.v2.b32 	[%rd155+32], {%r20846, %r20839};
	cvt.u32.u16 	%r20847, %rs20476;
	cvt.u32.u16 	%r20848, %rs20475;
	prmt.b32 	%r20849, %r20848, %r20847, 0x3340U;
	cvt.u32.u16 	%r20850, %rs20474;
	cvt.u32.u16 	%r20851, %rs20473;
	prmt.b32 	%r20852, %r20851, %r20850, 0x3340U;
	prmt.b32 	%r20853, %r20852, %r20849, 0x5410U;
	cvt.u32.u16 	%r20854, %rs20472;
	cvt.u32.u16 	%r20855, %rs20471;
	prmt.b32 	%r20856, %r20855, %r20854, 0x3340U;
	cvt.u32.u16 	%r20857, %rs20470;
	cvt.u32.u16 	%r20858, %rs20469;
	prmt.b32 	%r20859, %r20858, %r20857, 0x3340U;
	prmt.b32 	%r20860, %r20859, %r20856, 0x5410U;
	st.local.v2.b32 	[%rd155+40], {%r20860, %r20853};
	cvt.u32.u16 	%r20861, %rs20484;
	cvt.u32.u16 	%r20862, %rs20483;
	prmt.b32 	%r20863, %r20862, %r20861, 0x3340U;
	cvt.u32.u16 	%r20864, %rs20482;
	cvt.u32.u16 	%r20865, %rs20481;
	prmt.b32 	%r20866, %r20865, %r20864, 0x3340U;
	prmt.b32 	%r20867, %r20866, %r20863, 0x5410U;
	cvt.u32.u16 	%r20868, %rs20480;
	cvt.u32.u16 	%r20869, %rs20479;
	prmt.b32 	%r20870, %r20869, %r20868, 0x3340U;
	cvt.u32.u16 	%r20871, %rs20478;
	cvt.u32.u16 	%r20872, %rs20477;
	prmt.b32 	%r20873, %r20872, %r20871, 0x3340U;
	prmt.b32 	%r20874, %r20873, %r20870, 0x5410U;
	st.local.v2.b32 	[%rd155+48], {%r20874, %r20867};
	st.local.v2.u8 	[%rd155+56], {%rs20485, %rs20486};
	st.local.u32 	[%rd155+60], %r32714;
	st.local.f64 	[%rd155+64], %fd497;
	mov.u32 	%r20875, %tid.x;
	shr.u32 	%r20876, %r20875, 5;
	setp.ne.s32 	%p510, %r20876, 5;
	@%p510 bra 	$L__BB3_389;
	mov.f64 	%fd492, %fd497;
	mov.u32 	%r32691, %r32714;
	mov.u16 	%rs20187, %rs20486;
	mov.u16 	%rs20188, %rs20485;
	mov.u16 	%rs20189, %rs20484;
	mov.u16 	%rs20190, %rs20483;
	mov.u16 	%rs20191, %rs20482;
	mov.u16 	%rs20192, %rs20481;
	mov.u16 	%rs20193, %rs20480;
	mov.u16 	%rs20194, %rs20479;
	mov.u16 	%rs20195, %rs20478;
	mov.u16 	%rs20196, %rs20477;
	mov.u16 	%rs20197, %rs20476;
	mov.u16 	%rs20198, %rs20475;
	mov.u16 	%rs20199, %rs20474;
	mov.u16 	%rs20200, %rs20473;
	mov.u16 	%rs20201, %rs20472;
	mov.u16 	%rs20202, %rs20471;
	mov.u16 	%rs20203, %rs20470;
	mov.u16 	%rs20204, %rs20469;
	mov.u16 	%rs20205, %rs20468;
	mov.u16 	%rs20206, %rs20467;
	mov.u16 	%rs20207, %rs20466;
	mov.u16 	%rs20208, %rs20465;
	mov.u16 	%rs20209, %rs20464;
	mov.u16 	%rs20210, %rs20463;
	mov.u16 	%rs20211, %rs20462;
	mov.u16 	%rs20212, %rs20461;
	mov.u16 	%rs20213, %rs20460;
	mov.u16 	%rs20214, %rs20459;
	mov.u16 	%rs20215, %rs20458;
	mov.u16 	%rs20216, %rs20457;
	mov.u16 	%rs20217, %rs20456;
	mov.u16 	%rs20218, %rs20455;
	mov.u16 	%rs20219, %rs20454;
	mov.u16 	%rs20220, %rs20453;
	mov.u16 	%rs20221, %rs20452;
	mov.u16 	%rs20222, %rs20451;
	mov.u16 	%rs20223, %rs20450;
	mov.u16 	%rs20224, %rs20449;
	mov.u16 	%rs20225, %rs20448;
	mov.u16 	%rs20226, %rs20447;
	mov.u16 	%rs20227, %rs20446;
	mov.u16 	%rs20228, %rs20445;
	mov.u16 	%rs20229, %rs20444;
	mov.u16 	%rs20230, %rs20443;
	mov.u16 	%rs20231, %rs20442;
	mov.u16 	%rs20232, %rs20441;
	mov.u16 	%rs20233, %rs20440;
	mov.u16 	%rs20234, %rs20439;
	mov.u16 	%rs20235, %rs20438;
	mov.u16 	%rs20236, %rs20437;
	mov.u64 	%rd3950, %rd288;
$L__BB3_389:
	ld.shared.u64 	%rd2724, [_ZN6thrust24THRUST_300001_SM_1000_NS8cuda_cub4core6detail5shmemE+360];
	ld.shared.v4.b32 	{%r20877, %r20878, %r20879, %r20880}, [_ZN6thrust24THRUST_300001_SM_1000_NS8cuda_cub4core6detail5shmemE+368];
	bfe.u32 	%r20881, %r20877, 0, 8;
	cvt.u16.u32 	%rs20537, %r20881;
	bfe.u32 	%r20882, %r20877, 8, 8;
	cvt.u16.u32 	%rs20538, %r20882;
	bfe.u32 	%r20883, %r20877, 16, 8;
	cvt.u16.u32 	%rs20539, %r20883;
	bfe.u32 	%r20884, %r20877, 24, 8;
	cvt.u16.u32 	%rs20540, %r20884;
	bfe.u32 	%r20885, %r20878, 0, 8;
	cvt.u16.u32 	%rs20541, %r20885;
	bfe.u32 	%r20886, %r20878, 8, 8;
	cvt.u16.u32 	%rs20542, %r20886;
	bfe.u32 	%r20887, %r20878, 16, 8;
	cvt.u16.u32 	%rs20543, %r20887;
	bfe.u32 	%r20888, %r20878, 24, 8;
	cvt.u16.u32 	%rs20544, %r20888;
	bfe.u32 	%r20889, %r20879, 0, 8;
	cvt.u16.u32 	%rs20545, %r20889;
	bfe.u32 	%r20890, %r20879, 8, 8;
	cvt.u16.u32 	%rs20546, %r20890;
	bfe.u32 	%r20891, %r20879, 16, 8;
	cvt.u16.u32 	%rs20547, %r20891;
	bfe.u32 	%r20892, %r20879, 24, 8;
	cvt.u16.u32 	%rs20548, %r20892;
	bfe.u32 	%r20893, %r20880, 0, 8;
	cvt.u16.u32 	%rs20549, %r20893;
	bfe.u32 	%r20894, %r20880, 8, 8;
	cvt.u16.u32 	%rs20550, %r20894;
	bfe.u32 	%r20895, %r20880, 16, 8;
	cvt.u16.u32 	%rs20551, %r20895;
	bfe.u32 	%r20896, %r20880, 24, 8;
	cvt.u16.u32 	%rs20552, %r20896;
	ld.shared.v4.b32 	{%r20897, %r20898, %r20899, %r20900}, [_ZN6thrust24THRUST_300001_SM_1000_NS8cuda_cub4core6detail5shmemE+384];
	bfe.u32 	%r20901, %r20897, 0, 8;
	cvt.u16.u32 	%rs20553, %r20901;
	bfe.u32 	%r20902, %r20897, 8, 8;
	cvt.u16.u32 	%rs20554, %r20902;
	bfe.u32 	%r20903, %r20897, 16, 8;
	cvt.u16.u32 	%rs20555, %r20903;
	bfe.u32 	%r20904, %r20897, 24, 8;
	cvt.u16.u32 	%rs20556, %r20904;
	bfe.u32 	%r20905, %r20898, 0, 8;
	cvt.u16.u32 	%rs20557, %r20905;
	bfe.u32 	%r20906, %r20898, 8, 8;
	cvt.u16.u32 	%rs20558, %r20906;
	bfe.u32 	%r20907, %r20898, 16, 8;
	cvt.u16.u32 	%rs20559, %r20907;
	bfe.u32 	%r20908, %r20898, 24, 8;
	cvt.u16.u32 	%rs20560, %r20908;
	bfe.u32 	%r20909, %r20899, 0, 8;
	cvt.u16.u32 	%rs20561, %r20909;
	bfe.u32 	%r20910, %r20899, 8, 8;
	cvt.u16.u32 	%rs20562, %r20910;
	bfe.u32 	%r20911, %r20899, 16, 8;
	cvt.u16.u32 	%rs20563, %r20911;
	bfe.u32 	%r20912, %r20899, 24, 8;
	cvt.u16.u32 	%rs20564, %r20912;
	bfe.u32 	%r20913, %r20900, 0, 8;
	cvt.u16.u32 	%rs20565, %r20913;
	bfe.u32 	%r20914, %r20900, 8, 8;
	cvt.u16.u32 	%rs20566, %r20914;
	bfe.u32 	%r20915, %r20900, 16, 8;
	cvt.u16.u32 	%rs20567, %r20915;
	bfe.u32 	%r20916, %r20900, 24, 8;
	cvt.u16.u32 	%rs20568, %r20916;
	ld.shared.v4.b32 	{%r20917, %r20918, %r20919, %r20920}, [_ZN6thrust24THRUST_300001_SM_1000_NS8cuda_cub4core6detail5shmemE+400];
	bfe.u32 	%r20921, %r20917, 0, 8;
	cvt.u16.u32 	%rs20569, %r20921;
	bfe.u32 	%r20922, %r20917, 8, 8;
	cvt.u16.u32 	%rs20570, %r20922;
	bfe.u32 	%r20923, %r20917, 16, 8;
	cvt.u16.u32 	%rs20571, %r20923;
	bfe.u32 	%r20924, %r20917, 24, 8;
	cvt.u16.u32 	%rs20572, %r20924;
	bfe.u32 	%r20925, %r20918, 0, 8;
	cvt.u16.u32 	%rs20573, %r20925;
	bfe.u32 	%r20926, %r20918, 8, 8;
	cvt.u16.u32 	%rs20574, %r20926;
	bfe.u32 	%r20927, %r20918, 16, 8;
	cvt.u16.u32 	%rs20575, %r20927;
	bfe.u32 	%r20928, %r20918, 24, 8;
	cvt.u16.u32 	%rs20576, %r20928;
	bfe.u32 	%r20929, %r20919, 0, 8;
	cvt.u16.u32 	%rs20577, %r20929;
	bfe.u32 	%r20930, %r20919, 8, 8;
	cvt.u16.u32 	%rs20578, %r20930;
	bfe.u32 	%r20931, %r20919, 16, 8;
	cvt.u16.u32 	%rs20579, %r20931;
	bfe.u32 	%r20932, %r20919, 24, 8;
	cvt.u16.u32 	%rs20580, %r20932;
	bfe.u32 	%r20933, %r20920, 0, 8;
	cvt.u16.u32 	%rs20581, %r20933;
	bfe.u32 	%r20934, %r20920, 8, 8;
	cvt.u16.u32 	%rs20582, %r20934;
	bfe.u32 	%r20935, %r20920, 16, 8;
	cvt.u16.u32 	%rs20583, %r20935;
	bfe.u32 	%r20936, %r20920, 24, 8;
	cvt.u16.u32 	%rs20584, %r20936;
	ld.shared.v2.u8 	{%rs20585, %rs20586}, [_ZN6thrust24THRUST_300001_SM_1000_NS8cuda_cub4core6detail5shmemE+416];
	ld.shared.u32 	%r32722, [_ZN6thrust24THRUST_300001_SM_1000_NS8cuda_cub4core6detail5shmemE+420];
	ld.shared.f64 	%fd499, [_ZN6thrust24THRUST_300001_SM_1000_NS8cuda_cub4core6detail5shmemE+424];
	st.local.u64 	[%rd142], %rd2724;
	st.local.v2.b32 	[%rd142+8], {%r20877, %r20878};
	st.local.v2.b32 	[%rd142+16], {%r20879, %r20880};
	st.local.v2.b32 	[%rd142+24], {%r20897, %r20898};
	st.local.v2.b32 	[%rd142+32], {%r20899, %r20900};
	st.local.v2.b32 	[%rd142+40], {%r20917, %r20918};
	st.local.v2.b32 	[%rd142+48], {%r20919, %r20920};
	st.local.v2.u8 	[%rd142+56], {%rs20585, %rs20586};
	st.local.u32 	[%rd142+60], %r32722;
	st.local.f64 	[%rd142+64], %fd499;
	add.s64 	%rd290, %rd2724, %rd288;
	setp.ne.s64 	%p511, %rd2724, 0;
	@%p511 bra 	$L__BB3_401;
	mov.b16 	%rs17365, 0;
	st.local.u8 	[%rd141], %rs17365;
	add.s32 	%r20938, %r32722, %r32714;
	st.local.u32 	[%rd141+52], %r20938;
	add.f64 	%fd410, %fd497, %fd499;
	st.local.f64 	[%rd141+56], %fd410;
	mov.b32 	%r32716, 0;
$L__BB3_391:
	mov.u32 	%r605, %r32716;
	cvt.u64.u32 	%rd2725, %r605;
	add.s64 	%rd2726, %rd141, %rd2725;
	ld.local.u8 	%rs17366, [%rd2726];
	setp.ne.s16 	%p512, %rs17366, 0;
	add.s32 	%r32716, %r605, 1;
	@%p512 bra 	$L__BB3_391;
	and.b16  	%rs17367, %rs20437, 255;
	setp.eq.s16 	%p513, %rs17367, 0;
	mov.u32 	%r32718, %r605;
	@%p513 bra 	$L__BB3_395;
	mov.b32 	%r32717, 0;
$L__BB3_394:
	add.s32 	%r20940, %r32717, %r605;
	cvt.u64.u32 	%rd2727, %r20940;
	add.s64 	%rd2728, %rd155, %rd2727;
	ld.local.u8 	%rs17368, [%rd2728+8];
	add.s64 	%rd2729, %rd141, %rd2727;
	st.local.u8 	[%rd2729], %rs17368;
	add.s32 	%r608, %r32717, 1;
	add.s32 	%r32718, %r608, %r605;
	cvt.u64.u32 	%rd2730, %r32717;
	add.s64 	%rd2731, %rd155, %rd2730;
	ld.local.u8 	%rs17369, [%rd2731+9];
	setp.ne.s16 	%p514, %rs17369, 0;
	mov.u32 	%r32717, %r608;
	@%p514 bra 	$L__BB3_394;
$L__BB3_395:
	cvt.u64.u32 	%rd2732, %r32718;
	add.s64 	%rd2733, %rd141, %rd2732;
	mov.b16 	%rs17370, 0;
	st.local.u8 	[%rd2733+1], %rs17370;
	mov.b32 	%r32719, 0;
$L__BB3_396:
	mov.u32 	%r611, %r32719;
	cvt.u64.u32 	%rd2734, %r611;
	add.s64 	%rd2735, %rd141, %rd2734;
	ld.local.u8 	%rs17371, [%rd2735];
	setp.ne.s16 	%p515, %rs17371, 0;
	add.s32 	%r32719, %r611, 1;
	@%p515 bra 	$L__BB3_396;
	and.b16  	%rs17372, %rs20537, 255;
	setp.eq.s16 	%p516, %rs17372, 0;
	mov.u32 	%r32721, %r611;
	@%p516 bra 	$L__BB3_400;
	mov.b32 	%r32720, 0;
$L__BB3_399:
	add.s32 	%r20943, %r32720, %r611;
	cvt.u64.u32 	%rd2736, %r20943;
	add.s64 	%rd2737, %rd142, %rd2736;
	ld.local.u8 	%rs17373, [%rd2737+8];
	add.s64 	%rd2738, %rd141, %rd2736;
	st.local.u8 	[%rd2738], %rs17373;
	add.s32 	%r614, %r32720, 1;
	add.s32 	%r32721, %r614, %r611;
	cvt.u64.u32 	%rd2739, %r32720;
	add.s64 	%rd2740, %rd142, %rd2739;
	ld.local.u8 	%rs17374, [%rd2740+9];
	setp.ne.s16 	%p517, %rs17374, 0;
	mov.u32 	%r32720, %r614;
	@%p517 bra 	$L__BB3_399;
$L__BB3_400:
	cvt.u64.u32 	%rd2741, %r32721;
	add.s64 	%rd2742, %rd141, %rd2741;
	mov.b16 	%rs17375, 0;
	st.local.u8 	[%rd2742+1], %rs17375;
	ld.local.v2.b32 	{%r20944, %r20945}, [%rd141];
	bfe.u32 	%r20946, %r20944, 0, 8;
	cvt.u16.u32 	%rs20537, %r20946;
	bfe.u32 	%r20947, %r20944, 8, 8;
	cvt.u16.u32 	%rs20538, %r20947;
	bfe.u32 	%r20948, %r20944, 16, 8;
	cvt.u16.u32 	%rs20539, %r20948;
	bfe.u32 	%r20949, %r20944, 24, 8;
	cvt.u16.u32 	%rs20540, %r20949;
	bfe.u32 	%r20950, %r20945, 0, 8;
	cvt.u16.u32 	%rs20541, %r20950;
	bfe.u32 	%r20951, %r20945, 8, 8;
	cvt.u16.u32 	%rs20542, %r20951;
	bfe.u32 	%r20952, %r20945, 16, 8;
	cvt.u16.u32 	%rs20543, %r20952;
	bfe.u32 	%r20953, %r20945, 24, 8;
	cvt.u16.u32 	%rs20544, %r20953;
	ld.local.v2.b32 	{%r20954, %r20955}, [%rd141+8];
	bfe.u32 	%r20956, %r20954, 0, 8;
	cvt.u16.u32 	%rs20545, %r20956;
	bfe.u32 	%r20957, %r20954, 8, 8;
	cvt.u16.u32 	%rs20546, %r20957;
	bfe.u32 	%r20958, %r20954, 16, 8;
	cvt.u16.u32 	%rs20547, %r20958;
	bfe.u32 	%r20959, %r20954, 24, 8;
	cvt.u16.u32 	%rs20548, %r20959;
	bfe.u32 	%r20960, %r20955, 0, 8;
	cvt.u16.u32 	%rs20549, %r20960;
	bfe.u32 	%r20961, %r20955, 8, 8;
	cvt.u16.u32 	%rs20550, %r20961;
	bfe.u32 	%r20962, %r20955, 16, 8;
	cvt.u16.u32 	%rs20551, %r20962;
	bfe.u32 	%r20963, %r20955, 24, 8;
	cvt.u16.u32 	%rs20552, %r20963;
	ld.local.v2.b32 	{%r20964, %r20965}, [%rd141+16];
	bfe.u32 	%r20966, %r20964, 0, 8;
	cvt.u16.u32 	%rs20553, %r20966;
	bfe.u32 	%r20967, %r20964, 8, 8;
	cvt.u16.u32 	%rs20554, %r20967;
	bfe.u32 	%r20968, %r20964, 16, 8;
	cvt.u16.u32 	%rs20555, %r20968;
	bfe.u32 	%r20969, %r20964, 24, 8;
	cvt.u16.u32 	%rs20556, %r20969;
	bfe.u32 	%r20970, %r20965, 0, 8;
	cvt.u16.u32 	%rs20557, %r20970;
	bfe.u32 	%r20971, %r20965, 8, 8;
	cvt.u16.u32 	%rs20558, %r20971;
	bfe.u32 	%r20972, %r20965, 16, 8;
	cvt.u16.u32 	%rs20559, %r20972;
	bfe.u32 	%r20973, %r20965, 24, 8;
	cvt.u16.u32 	%rs20560, %r20973;
	ld.local.v2.b32 	{%r20974, %r20975}, [%rd141+24];
	bfe.u32 	%r20976, %r20974, 0, 8;
	cvt.u16.u32 	%rs20561, %r20976;
	bfe.u32 	%r20977, %r20974, 8, 8;
	cvt.u16.u32 	%rs20562, %r20977;
	bfe.u32 	%r20978, %r20974, 16, 8;
	cvt.u16.u32 	%rs20563, %r20978;
	bfe.u32 	%r20979, %r20974, 24, 8;
	cvt.u16.u32 	%rs20564, %r20979;
	bfe.u32 	%r20980, %r20975, 0, 8;
	cvt.u16.u32 	%rs20565, %r20980;
	bfe.u32 	%r20981, %r20975, 8, 8;
	cvt.u16.u32 	%rs20566, %r20981;
	bfe.u32 	%r20982, %r20975, 16, 8;
	cvt.u16.u32 	%rs20567, %r20982;
	bfe.u32 	%r20983, %r20975, 24, 8;
	cvt.u16.u32 	%rs20568, %r20983;
	ld.local.v2.b32 	{%r20984, %r20985}, [%rd141+32];
	bfe.u32 	%r20986, %r20984, 0, 8;
	cvt.u16.u32 	%rs20569, %r20986;
	bfe.u32 	%r20987, %r20984, 8, 8;
	cvt.u16.u32 	%rs20570, %r20987;
	bfe.u32 	%r20988, %r20984, 16, 8;
	cvt.u16.u32 	%rs20571, %r20988;
	bfe.u32 	%r20989, %r20984, 24, 8;
	cvt.u16.u32 	%rs20572, %r20989;
	bfe.u32 	%r20990, %r20985, 0, 8;
	cvt.u16.u32 	%rs20573, %r20990;
	bfe.u32 	%r20991, %r20985, 8, 8;
	cvt.u16.u32 	%rs20574, %r20991;
	bfe.u32 	%r20992, %r20985, 16, 8;
	cvt.u16.u32 	%rs20575, %r20992;
	bfe.u32 	%r20993, %r20985, 24, 8;
	cvt.u16.u32 	%rs20576, %r20993;
	ld.local.v2.b32 	{%r20994, %r20995}, [%rd141+40];
	bfe.u32 	%r20996, %r20994, 0, 8;
	cvt.u16.u32 	%rs20577, %r20996;
	bfe.u32 	%r20997, %r20994, 8, 8;
	cvt.u16.u32 	%rs20578, %r20997;
	bfe.u32 	%r20998, %r20994, 16, 8;
	cvt.u16.u32 	%rs20579, %r20998;
	bfe.u32 	%r20999, %r20994, 24, 8;
	cvt.u16.u32 	%rs20580, %r20999;
	bfe.u32 	%r21000, %r20995, 0, 8;
	cvt.u16.u32 	%rs20581, %r21000;
	bfe.u32 	%r21001, %r20995, 8, 8;
	cvt.u16.u32 	%rs20582, %r21001;
	bfe.u32 	%r21002, %r20995, 16, 8;
	cvt.u16.u32 	%rs20583, %r21002;
	bfe.u32 	%r21003, %r20995, 24, 8;
	cvt.u16.u32 	%rs20584, %r21003;
	ld.local.v2.u8 	{%rs20585, %rs20586}, [%rd141+48];
	ld.local.u32 	%r32722, [%rd141+52];
	ld.local.f64 	%fd499, [%rd141+56];
$L__BB3_401:
	st.local.u64 	[%rd155], %rd290;
	cvt.u32.u16 	%r21004, %rs20544;
	cvt.u32.u16 	%r21005, %rs20543;
	prmt.b32 	%r21006, %r21005, %r21004, 0x3340U;
	cvt.u32.u16 	%r21007, %rs20542;
	cvt.u32.u16 	%r21008, %rs20541;
	prmt.b32 	%r21009, %r21008, %r21007, 0x3340U;
	prmt.b32 	%r21010, %r21009, %r21006, 0x5410U;
	cvt.u32.u16 	%r21011, %rs20540;
	cvt.u32.u16 	%r21012, %rs20539;
	prmt.b32 	%r21013, %r21012, %r21011, 0x3340U;
	cvt.u32.u16 	%r21014, %rs20538;
	cvt.u32.u16 	%r21015, %rs20537;
	prmt.b32 	%r21016, %r21015, %r21014, 0x3340U;
	prmt.b32 	%r21017, %r21016, %r21013, 0x5410U;
	st.local.v2.b32 	[%rd155+8], {%r21017, %r21010};
	cvt.u32.u16 	%r21018, %rs20552;
	cvt.u32.u16 	%r21019, %rs20551;
	prmt.b32 	%r21020, %r21019, %r21018, 0x3340U;
	cvt.u32.u16 	%r21021, %rs20550;
	cvt.u32.u16 	%r21022, %rs20549;
	prmt.b32 	%r21023, %r21022, %r21021, 0x3340U;
	prmt.b32 	%r21024, %r21023, %r21020, 0x5410U;
	cvt.u32.u16 	%r21025, %rs20548;
	cvt.u32.u16 	%r21026, %rs20547;
	prmt.b32 	%r21027, %r21026, %r21025, 0x3340U;
	cvt.u32.u16 	%r21028, %rs20546;
	cvt.u32.u16 	%r21029, %rs20545;
	prmt.b32 	%r21030, %r21029, %r21028, 0x3340U;
	prmt.b32 	%r21031, %r21030, %r21027, 0x5410U;
	st.local.v2.b32 	[%rd155+16], {%r21031, %r21024};
	cvt.u32.u16 	%r21032, %rs20560;
	cvt.u32.u16 	%r21033, %rs20559;
	prmt.b32 	%r21034, %r21033, %r21032, 0x3340U;
	cvt.u32.u16 	%r21035, %rs20558;
	cvt.u32.u16 	%r21036, %rs20557;
	prmt.b32 	%r21037, %r21036, %r21035, 0x3340U;
	prmt.b32 	%r21038, %r21037, %r21034, 0x5410U;
	cvt.u32.u16 	%r21039, %rs20556;
	cvt.u32.u16 	%r21040, %rs20555;
	prmt.b32 	%r21041, %r21040, %r21039, 0x3340U;
	cvt.u32.u16 	%r21042, %rs20554;
	cvt.u32.u16 	%r21043, %rs20553;
	prmt.b32 	%r21044, %r21043, %r21042, 0x3340U;
	prmt.b32 	%r21045, %r21044, %r21041, 0x5410U;
	st.local.v2.b32 	[%rd155+24], {%r21045, %r21038};
	cvt.u32.u16 	%r21046, %rs20568;
	cvt.u32.u16 	%r21047, %rs20567;
	prmt.b32 	%r21048, %r21047, %r21046, 0x3340U;
	cvt.u32.u16 	%r21049, %rs20566;
	cvt.u32.u16 	%r21050, %rs20565;
	prmt.b32 	%r21051, %r21050, %r21049, 0x3340U;
	prmt.b32 	%r21052, %r21051, %r21048, 0x5410U;
	cvt.u32.u16 	%r21053, %rs20564;
	cvt.u32.u16 	%r21054, %rs20563;
	prmt.b32 	%r21055, %r21054, %r21053, 0x3340U;
	cvt.u32.u16 	%r21056, %rs20562;
	cvt.u32.u16 	%r21057, %rs20561;
	prmt.b32 	%r21058, %r21057, %r21056, 0x3340U;
	prmt.b32 	%r21059, %r21058, %r21055, 0x5410U;
	st.local.v2.b32 	[%rd155+32], {%r21059, %r21052};
	cvt.u32.u16 	%r21060, %rs20576;
	cvt.u32.u16 	%r21061, %rs20575;
	prmt.b32 	%r21062, %r21061, %r21060, 0x3340U;
	cvt.u32.u16 	%r21063, %rs20574;
	cvt.u32.u16 	%r21064, %rs20573;
	prmt.b32 	%r21065, %r21064, %r21063, 0x3340U;
	prmt.b32 	%r21066, %r21065, %r21062, 0x5410U;
	cvt.u32.u16 	%r21067, %rs20572;
	cvt.u32.u16 	%r21068, %rs20571;
	prmt.b32 	%r21069, %r21068, %r21067, 0x3340U;
	cvt.u32.u16 	%r21070, %rs20570;
	cvt.u32.u16 	%r21071, %rs20569;
	prmt.b32 	%r21072, %r21071, %r21070, 0x3340U;
	prmt.b32 	%r21073, %r21072, %r21069, 0x5410U;
	st.local.v2.b32 	[%rd155+40], {%r21073, %r21066};
	cvt.u32.u16 	%r21074, %rs20584;
	cvt.u32.u16 	%r21075, %rs20583;
	prmt.b32 	%r21076, %r21075, %r21074, 0x3340U;
	cvt.u32.u16 	%r21077, %rs20582;
	cvt.u32.u16 	%r21078, %rs20581;
	prmt.b32 	%r21079, %r21078, %r21077, 0x3340U;
	prmt.b32 	%r21080, %r21079, %r21076, 0x5410U;
	cvt.u32.u16 	%r21081, %rs20580;
	cvt.u32.u16 	%r21082, %rs20579;
	prmt.b32 	%r21083, %r21082, %r21081, 0x3340U;
	cvt.u32.u16 	%r21084, %rs20578;
	cvt.u32.u16 	%r21085, %rs20577;
	prmt.b32 	%r21086, %r21085, %r21084, 0x3340U;
	prmt.b32 	%r21087, %r21086, %r21083, 0x5410U;
	st.local.v2.b32 	[%rd155+48], {%r21087, %r21080};
	st.local.v2.u8 	[%rd155+56], {%rs20585, %rs20586};
	st.local.u32 	[%rd155+60], %r32722;
	st.local.f64 	[%rd155+64], %fd499;
	mov.u32 	%r21088, %tid.x;
	shr.u32 	%r21089, %r21088, 5;
	setp.ne.s32 	%p518, %r21089, 6;
	@%p518 bra 	$L__BB3_403;
	mov.f64 	%fd492, %fd499;
	mov.u32 	%r32691, %r32722;
	mov.u16 	%rs20187, %rs20586;
	mov.u16 	%rs20188, %rs20585;
	mov.u16 	%rs20189, %rs20584;
	mov.u16 	%rs20190, %rs20583;
	mov.u16 	%rs20191, %rs20582;
	mov.u16 	%rs20192, %rs20581;
	mov.u16 	%rs20193, %rs20580;
	mov.u16 	%rs20194, %rs20579;
	mov.u16 	%rs20195, %rs20578;
	mov.u16 	%rs20196, %rs20577;
	mov.u16 	%rs20197, %rs20576;
	mov.u16 	%rs20198, %rs20575;
	mov.u16 	%rs20199, %rs20574;
	mov.u16 	%rs20200, %rs20573;
	mov.u16 	%rs20201, %rs20572;
	mov.u16 	%rs20202, %rs20571;
	mov.u16 	%rs20203, %rs20570;
	mov.u16 	%rs20204, %rs20569;
	mov.u16 	%rs20205, %rs20568;
	mov.u16 	%rs20206, %rs20567;
	mov.u16 	%rs20207, %rs20566;
	mov.u16 	%rs20208, %rs20565;
	mov.u16 	%rs20209, %rs20564;
	mov.u16 	%rs20210, %rs20563;
	mov.u16 	%rs20211, %rs20562;
	mov.u16 	%rs20212, %rs20561;
	mov.u16 	%rs20213, %rs20560;
	mov.u16 	%rs20214, %rs20559;
	mov.u16 	%rs20215, %rs20558;
	mov.u16 	%rs20216, %rs20557;
	mov.u16 	%rs20217, %rs20556;
	mov.u16 	%rs20218, %rs20555;
	mov.u16 	%rs20219, %rs20554;
	mov.u16 	%rs20220, %rs20553;
	mov.u16 	%rs20221, %rs20552;
	mov.u16 	%rs20222, %rs20551;
	mov.u16 	%rs20223, %rs20550;
	mov.u16 	%rs20224, %rs20549;
	mov.u16 	%rs20225, %rs20548;
	mov.u16 	%rs20226, %rs20547;
	mov.u16 	%rs20227, %rs20546;
	mov.u16 	%rs20228, %rs20545;
	mov.u16 	%rs20229, %rs20544;
	mov.u16 	%rs20230, %rs20543;
	mov.u16 	%rs20231, %rs20542;
	mov.u16 	%rs20232, %rs20541;
	mov.u16 	%rs20233, %rs20540;
	mov.u16 	%rs20234, %rs20539;
	mov.u16 	%rs20235, %rs20538;
	mov.u16 	%rs20236, %rs20537;
	mov.u64 	%rd3950, %rd290;
$L__BB3_403:
	ld.shared.u64 	%rd2743, [_ZN6thrust24THRUST_300001_SM_1000_NS8cuda_cub4core6detail5shmemE+432];
	ld.shared.v2.b32 	{%r21090, %r21091}, [_ZN6thrust24THRUST_300001_SM_1000_NS8cuda_cub4core6detail5shmemE+440];
	bfe.u32 	%r21092, %r21090, 0, 8;
	cvt.u16.u32 	%rs20637, %r21092;
	bfe.u32 	%r21093, %r21090, 8, 8;
	cvt.u16.u32 	%rs20638, %r21093;
	bfe.u32 	%r21094, %r21090, 16, 8;
	cvt.u16.u32 	%rs20639, %r21094;
	bfe.u32 	%r21095, %r21090, 24, 8;
	cvt.u16.u32 	%rs20640, %r21095;
	bfe.u32 	%r21096, %r21091, 0, 8;
	cvt.u16.u32 	%rs20641, %r21096;
	bfe.u32 	%r21097, %r21091, 8, 8;
	cvt.u16.u32 	%rs20642, %r21097;
	bfe.u32 	%r21098, %r21091, 16, 8;
	cvt.u16.u32 	%rs20643, %r21098;
	bfe.u32 	%r21099, %r21091, 24, 8;
	cvt.u16.u32 	%rs20644, %r21099;
	ld.shared.v4.b32 	{%r21100, %r21101, %r21102, %r21103}, [_ZN6thrust24THRUST_300001_SM_1000_NS8cuda_cub4core6detail5shmemE+448];
	bfe.u32 	%r21104, %r21100, 0, 8;
	cvt.u16.u32 	%rs20645, %r21104;
	bfe.u32 	%r21105, %r21100, 8, 8;
	cvt.u16.u32 	%rs20646, %r21105;
	bfe.u32 	%r21106, %r21100, 16, 8;
	cvt.u16.u32 	%rs20647, %r21106;
	bfe.u32 	%r21107, %r21100, 24, 8;
	cvt.u16.u32 	%rs20648, %r21107;
	bfe.u32 	%r21108, %r21101, 0, 8;
	cvt.u16.u32 	%rs20649, %r21108;
	bfe.u32 	%r21109, %r21101, 8, 8;
	cvt.u16.u32 	%rs20650, %r21109;
	bfe.u32 	%r21110, %r21101, 16, 8;
	cvt.u16.u32 	%rs20651, %r21110;
	bfe.u32 	%r21111, %r21101, 24, 8;
	cvt.u16.u32 	%rs20652, %r21111;
	bfe.u32 	%r21112, %r21102, 0, 8;
	cvt.u16.u32 	%rs20653, %r21112;
	bfe.u32 	%r21113, %r21102, 8, 8;
	cvt.u16.u32 	%rs20654, %r21113;
	bfe.u32 	%r21114, %r21102, 16, 8;
	cvt.u16.u32 	%rs20655, %r21114;
	bfe.u32 	%r21115, %r21102, 24, 8;
	cvt.u16.u32 	%rs20656, %r21115;
	bfe.u32 	%r21116, %r21103, 0, 8;
	cvt.u16.u32 	%rs20657, %r21116;
	bfe.u32 	%r21117, %r21103, 8, 8;
	cvt.u16.u32 	%rs20658, %r21117;
	bfe.u32 	%r21118, %r21103, 16, 8;
	cvt.u16.u32 	%rs20659, %r21118;
	bfe.u32 	%r21119, %r21103, 24, 8;
	cvt.u16.u32 	%rs20660, %r21119;
	ld.shared.v4.b32 	{%r21120, %r21121, %r21122, %r21123}, [_ZN6thrust24THRUST_300001_SM_1000_NS8cuda_cub4core6detail5shmemE+464];
	bfe.u32 	%r21124, %r21120, 0, 8;
	cvt.u16.u32 	%rs20661, %r21124;
	bfe.u32 	%r21125, %r21120, 8, 8;
	cvt.u16.u32 	%rs20662, %r21125;
	bfe.u32 	%r21126, %r21120, 16, 8;
	cvt.u16.u32 	%rs20663, %r21126;
	bfe.u32 	%r21127, %r21120, 24, 8;
	cvt.u16.u32 	%rs20664, %r21127;
	bfe.u32 	%r21128, %r21121, 0, 8;
	cvt.u16.u32 	%rs20665, %r21128;
	bfe.u32 	%r21129, %r21121, 8, 8;
	cvt.u16.u32 	%rs20666, %r21129;
	bfe.u32 	%r21130, %r21121, 16, 8;
	cvt.u16.u32 	%rs20667, %r21130;
	bfe.u32 	%r21131, %r21121, 24, 8;
	cvt.u16.u32 	%rs20668, %r21131;
	bfe.u32 	%r21132, %r21122, 0, 8;
	cvt.u16.u32 	%rs20669, %r21132;
	bfe.u32 	%r21133, %r21122, 8, 8;
	cvt.u16.u32 	%rs20670, %r21133;
	bfe.u32 	%r21134, %r21122, 16, 8;
	cvt.u16.u32 	%rs20671, %r21134;
	bfe.u32 	%r21135, %r21122, 24, 8;
	cvt.u16.u32 	%rs20672, %r21135;
	bfe.u32 	%r21136, %r21123, 0, 8;
	cvt.u16.u32 	%rs20673, %r21136;
	bfe.u32 	%r21137, %r21123, 8, 8;
	cvt.u16.u32 	%rs20674, %r21137;
	bfe.u32 	%r21138, %r21123, 16, 8;
	cvt.u16.u32 	%rs20675, %r21138;
	bfe.u32 	%r21139, %r21123, 24, 8;
	cvt.u16.u32 	%rs20676, %r21139;
	ld.shared.v4.b32 	{%r21140, %r21141, %r21142, %r21143}, [_ZN6thrust24THRUST_300001_SM_1000_NS8cuda_cub4core6detail5shmemE+480];
	bfe.u32 	%r21144, %r21140, 0, 8;
	cvt.u16.u32 	%rs20677, %r21144;
	bfe.u32 	%r21145, %r21140, 8, 8;
	cvt.u16.u32 	%rs20678, %r21145;
	bfe.u32 	%r21146, %r21140, 16, 8;
	cvt.u16.u32 	%rs20679, %r21146;
	bfe.u32 	%r21147, %r21140, 24, 8;
	cvt.u16.u32 	%rs20680, %r21147;
	bfe.u32 	%r21148, %r21141, 0, 8;
	cvt.u16.u32 	%rs20681, %r21148;
	bfe.u32 	%r21149, %r21141, 8, 8;
	cvt.u16.u32 	%rs20682, %r21149;
	bfe.u32 	%r21150, %r21141, 16, 8;
	cvt.u16.u32 	%rs20683, %r21150;
	bfe.u32 	%r21151, %r21141, 24, 8;
	cvt.u16.u32 	%rs20684, %r21151;
	bfe.u32 	%r21152, %r21142, 0, 8;
	cvt.u16.u32 	%rs20685, %r21152;
	mov.b64 	%rd2744, {%r21142, %r21143};
	shr.u64 	%rd2745, %rd2744, 8;
	cvt.u16.u64 	%rs20686, %rd2745;
	{ .reg .b32 tmp; mov.b64 {tmp, %r32730}, %rd2744; }
	ld.shared.f64 	%fd501, [_ZN6thrust24THRUST_300001_SM_1000_NS8cuda_cub4core6detail5shmemE+496];
	st.local.u64 	[%rd140], %rd2743;
	st.local.v2.b32 	[%rd140+8], {%r21090, %r21091};
	st.local.v2.b32 	[%rd140+16], {%r21100, %r21101};
	st.local.v2.b32 	[%rd140+24], {%r21102, %r21103};
	st.local.v2.b32 	[%rd140+32], {%r21120, %r21121};
	st.local.v2.b32 	[%rd140+40], {%r21122, %r21123};
	st.local.v2.b32 	[%rd140+48], {%r21140, %r21141};
	st.local.v2.u8 	[%rd140+56], {%rs20685, %rs20686};
	st.local.u32 	[%rd140+60], %r32730;
	st.local.f64 	[%rd140+64], %fd501;
	add.s64 	%rd292, %rd2743, %rd290;
	setp.ne.s64 	%p519, %rd2743, 0;
	@%p519 bra 	$L__BB3_415;
	mov.b16 	%rs17376, 0;
	st.local.u8 	[%rd139], %rs17376;
	add.s32 	%r21154, %r32730, %r32722;
	st.local.u32 	[%rd139+52], %r21154;
	add.f64 	%fd411, %fd499, %fd501;
	st.local.f64 	[%rd139+56], %fd411;
	mov.b32 	%r32724, 0;
$L__BB3_405:
	mov.u32 	%r621, %r32724;
	cvt.u64.u32 	%rd2746, %r621;
	add.s64 	%rd2747, %rd139, %rd2746;
	ld.local.u8 	%rs17377, [%rd2747];
	setp.ne.s16 	%p520, %rs17377, 0;
	add.s32 	%r32724, %r621, 1;
	@%p520 bra 	$L__BB3_405;
	and.b16  	%rs17378, %rs20537, 255;
	setp.eq.s16 	%p521, %rs17378, 0;
	mov.u32 	%r32726, %r621;
	@%p521 bra 	$L__BB3_409;
	mov.b32 	%r32725, 0;
$L__BB3_408:
	add.s32 	%r21156, %r32725, %r621;
	cvt.u64.u32 	%rd2748, %r21156;
	add.s64 	%rd2749, %rd155, %rd2748;
	ld.local.u8 	%rs17379, [%rd2749+8];
	add.s64 	%rd2750, %rd139, %rd2748;
	st.local.u8 	[%rd2750], %rs17379;
	add.s32 	%r624, %r32725, 1;
	add.s32 	%r32726, %r624, %r621;
	cvt.u64.u32 	%rd2751, %r32725;
	add.s64 	%rd2752, %rd155, %rd2751;
	ld.local.u8 	%rs17380, [%rd2752+9];
	setp.ne.s16 	%p522, %rs17380, 0;
	mov.u32 	%r32725, %r624;
	@%p522 bra 	$L__BB3_408;
$L__BB3_409:
	cvt.u64.u32 	%rd2753, %r32726;
	add.s64 	%rd2754, %rd139, %rd2753;
	mov.b16 	%rs17381, 0;
	st.local.u8 	[%rd2754+1], %rs17381;
	mov.b32 	%r32727, 0;
$L__BB3_410:
	mov.u32 	%r627, %r32727;
	cvt.u64.u32 	%rd2755, %r627;
	add.s64 	%rd2756, %rd139, %rd2755;
	ld.local.u8 	%rs17382, [%rd2756];
	setp.ne.s16 	%p523, %rs17382, 0;
	add.s32 	%r32727, %r627, 1;
	@%p523 bra 	$L__BB3_410;
	and.b16  	%rs17383, %rs20637, 255;
	setp.eq.s16 	%p524, %rs17383, 0;
	mov.u32 	%r32729, %r627;
	@%p524 bra 	$L__BB3_414;
	mov.b32 	%r32728, 0;
$L__BB3_413:
	add.s32 	%r21159, %r32728, %r627;
	cvt.u64.u32 	%rd2757, %r21159;
	add.s64 	%rd2758, %rd140, %rd2757;
	ld.local.u8 	%rs17384, [%rd2758+8];
	add.s64 	%rd2759, %rd139, %rd2757;
	st.local.u8 	[%rd2759], %rs17384;
	add.s32 	%r630, %r32728, 1;
	add.s32 	%r32729, %r630, %r627;
	cvt.u64.u32 	%rd2760, %r32728;
	add.s64 	%rd2761, %rd140, %rd2760;
	ld.local.u8 	%rs17385, [%rd2761+9];
	setp.ne.s16 	%p525, %rs17385, 0;
	mov.u32 	%r32728, %r630;
	@%p525 bra 	$L__BB3_413;
$L__BB3_414:
	cvt.u64.u32 	%rd2762, %r32729;
	add.s64 	%rd2763, %rd139, %rd2762;
	mov.b16 	%rs17386, 0;
	st.local.u8 	[%rd2763+1], %rs17386;
	ld.local.v2.b32 	{%r21160, %r21161}, [%rd139];
	bfe.u32 	%r21162, %r21160, 0, 8;
	cvt.u16.u32 	%rs20637, %r21162;
	bfe.u32 	%r21163, %r21160, 8, 8;
	cvt.u16.u32 	%rs20638, %r21163;
	bfe.u32 	%r21164, %r21160, 16, 8;
	cvt.u16.u32 	%rs20639, %r21164;
	bfe.u32 	%r21165, %r21160, 24, 8;
	cvt.u16.u32 	%rs20640, %r21165;
	bfe.u32 	%r21166, %r21161, 0, 8;
	cvt.u16.u32 	%rs20641, %r21166;
	bfe.u32 	%r21167, %r21161, 8, 8;
	cvt.u16.u32 	%rs20642, %r21167;
	bfe.u32 	%r21168, %r21161, 16, 8;
	cvt.u16.u32 	%rs20643, %r21168;
	bfe.u32 	%r21169, %r21161, 24, 8;
	cvt.u16.u32 	%rs20644, %r21169;
	ld.local.v2.b32 	{%r21170, %r21171}, [%rd139+8];
	bfe.u32 	%r21172, %r21170, 0, 8;
	cvt.u16.u32 	%rs20645, %r21172;
	bfe.u32 	%r21173, %r21170, 8, 8;
	cvt.u16.u32 	%rs20646, %r21173;
	bfe.u32 	%r21174, %r21170, 16, 8;
	cvt.u16.u32 	%rs20647, %r21174;
	bfe.u32 	%r21175, %r21170, 24, 8;
	cvt.u16.u32 	%rs20648, %r21175;
	bfe.u32 	%r21176, %r21171, 0, 8;
	cvt.u16.u32 	%rs20649, %r21176;
	bfe.u32 	%r21177, %r21171, 8, 8;
	cvt.u16.u32 	%rs20650, %r21177;
	bfe.u32 	%r21178, %r21171, 16, 8;
	cvt.u16.u32 	%rs20651, %r21178;
	bfe.u32 	%r21179, %r21171, 24, 8;
	cvt.u16.u32 	%rs20652, %r21179;
	ld.local.v2.b32 	{%r21180, %r21181}, [%rd139+16];
	bfe.u32 	%r21182, %r21180, 0, 8;
	cvt.u16.u32 	%rs20653, %r21182;
	bfe.u32 	%r21183, %r21180, 8, 8;
	cvt.u16.u32 	%rs20654, %r21183;
	bfe.u32 	%r21184, %r21180, 16, 8;
	cvt.u16.u32 	%rs20655, %r21184;
	bfe.u32 	%r21185, %r21180, 24, 8;
	cvt.u16.u32 	%rs20656, %r21185;
	bfe.u32 	%r21186, %r21181, 0, 8;
	cvt.u16.u32 	%rs20657, %r21186;
	bfe.u32 	%r21187, %r21181, 8, 8;
	cvt.u16.u32 	%rs20658, %r21187;
	bfe.u32 	%r21188, %r21181, 16, 8;
	cvt.u16.u32 	%rs20659, %r21188;
	bfe.u32 	%r21189, %r21181, 24, 8;
	cvt.u16.u32 	%rs20660, %r21189;
	ld.local.v2.b32 	{%r21190, %r21191}, [%rd139+24];
	bfe.u32 	%r21192, %r21190, 0, 8;
	cvt.u16.u32 	%rs20661, %r21192;
	bfe.u32 	%r21193, %r21190, 8, 8;
	cvt.u16.u32 	%rs20662, %r21193;
	bfe.u32 	%r21194, %r21190, 16, 8;
	cvt.u16.u32 	%rs20663, %r21194;
	bfe.u32 	%r21195, %r21190, 24, 8;
	cvt.u16.u32 	%rs20664, %r21195;
	bfe.u32 	%r21196, %r21191, 0, 8;
	cvt.u16.u32 	%rs20665, %r21196;
	bfe.u32 	%r21197, %r21191, 8, 8;
	cvt.u16.u32 	%rs20666, %r21197;
	bfe.u32 	%r21198, %r21191, 16, 8;
	cvt.u16.u32 	%rs20667, %r21198;
	bfe.u32 	%r21199, %r21191, 24, 8;
	cvt.u16.u32 	%rs20668, %r21199;
	ld.local.v2.b32 	{%r21200, %r21201}, [%rd139+32];
	bfe.u32 	%r21202, %r21200, 0, 8;
	cvt.u16.u32 	%rs20669, %r21202;
	bfe.u32 	%r21203, %r21200, 8, 8;
	cvt.u16.u32 	%rs20670, %r21203;
	bfe.u32 	%r21204, %r21200, 16, 8;
	cvt.u16.u32 	%rs20671, %r21204;
	bfe.u32 	%r21205, %r21200, 24, 8;
	cvt.u16.u32 	%rs20672, %r21205;
	bfe.u32 	%r21206, %r21201, 0, 8;
	cvt.u16.u32 	%rs20673, %r21206;
	bfe.u32 	%r21207, %r21201, 8, 8;
	cvt.u16.u32 	%rs20674, %r21207;
	bfe.u32 	%r21208, %r21201, 16, 8;
	cvt.u16.u32 	%rs20675, %r21208;
	bfe.u32 	%r21209, %r21201, 24, 8;
	cvt.u16.u32 	%rs20676, %r21209;
	ld.local.v2.b32 	{%r21210, %r21211}, [%rd139+40];
	bfe.u32 	%r21212, %r21210, 0, 8;
	cvt.u16.u32 	%rs20677, %r21212;
	bfe.u32 	%r21213, %r21210, 8, 8;
	cvt.u16.u32 	%rs20678, %r21213;
	bfe.u32 	%r21214, %r21210, 16, 8;
	cvt.u16.u32 	%rs20679, %r21214;
	bfe.u32 	%r21215, %r21210, 24, 8;
	cvt.u16.u32 	%rs20680, %r21215;
	bfe.u32 	%r21216, %r21211, 0, 8;
	cvt.u16.u32 	%rs20681, %r21216;
	bfe.u32 	%r21217, %r21211, 8, 8;
	cvt.u16.u32 	%rs20682, %r21217;
	bfe.u32 	%r21218, %r21211, 16, 8;
	cvt.u16.u32 	%rs20683, %r21218;
	bfe.u32 	%r21219, %r21211, 24, 8;
	cvt.u16.u32 	%rs20684, %r21219;
	ld.local.v2.u8 	{%rs20685, %rs20686}, [%rd139+48];
	ld.local.u32 	%r32730, [%rd139+52];
	ld.local.f64 	%fd501, [%rd139+56];
$L__BB3_415:
	st.local.u64 	[%rd155], %rd292;
	cvt.u32.u16 	%r21220, %rs20644;
	cvt.u32.u16 	%r21221, %rs20643;
	prmt.b32 	%r21222, %r21221, %r21220, 0x3340U;
	cvt.u32.u16 	%r21223, %rs20642;
	cvt.u32.u16 	%r21224, %rs20641;
	prmt.b32 	%r21225, %r21224, %r21223, 0x3340U;
	prmt.b32 	%r21226, %r21225, %r21222, 0x5410U;
	cvt.u32.u16 	%r21227, %rs20640;
	cvt.u32.u16 	%r21228, %rs20639;
	prmt.b32 	%r21229, %r21228, %r21227, 0x3340U;
	cvt.u32.u16 	%r21230, %rs20638;
	cvt.u32.u16 	%r21231, %rs20637;
	prmt.b32 	%r21232, %r21231, %r21230, 0x3340U;
	prmt.b32 	%r21233, %r21232, %r21229, 0x5410U;
	st.local.v2.b32 	[%rd155+8], {%r21233, %r21226};
	cvt.u32.u16 	%r21234, %rs20652;
	cvt.u32.u16 	%r21235, %rs20651;
	prmt.b32 	%r21236, %r21235, %r21234, 0x3340U;
	cvt.u32.u16 	%r21237, %rs20650;
	cvt.u32.u16 	%r21238, %rs20649;
	prmt.b32 	%r21239, %r21238, %r21237, 0x3340U;
	prmt.b32 	%r21240, %r21239, %r21236, 0x5410U;
	cvt.u32.u16 	%r21241, %rs20648;
	cvt.u32.u16 	%r21242, %rs20647;
	prmt.b32 	%r21243, %r21242, %r21241, 0x3340U;
	cvt.u32.u16 	%r21244, %rs20646;
	cvt.u32.u16 	%r21245, %rs20645;
	prmt.b32 	%r21246, %r21245, %r21244, 0x3340U;
	prmt.b32 	%r21247, %r21246, %r21243, 0x5410U;
	st.local.v2.b32 	[%rd155+16], {%r21247, %r21240};
	cvt.u32.u16 	%r21248, %rs20660;
	cvt.u32.u16 	%r21249, %rs20659;
	prmt.b32 	%r21250, %r21249, %r21248, 0x3340U;
	cvt.u32.u16 	%r21251, %rs20658;
	cvt.u32.u16 	%r21252, %rs20657;
	prmt.b32 	%r21253, %r21252, %r21251, 0x3340U;
	prmt.b32 	%r21254, %r21253, %r21250, 0x5410U;
	cvt.u32.u16 	%r21255, %rs20656;
	cvt.u32.u16 	%r21256, %rs20655;
	prmt.b32 	%r21257, %r21256, %r21255, 0x3340U;
	cvt.u32.u16 	%r21258, %rs20654;
	cvt.u32.u16 	%r21259, %rs20653;
	prmt.b32 	%r21260, %r21259, %r21258, 0x3340U;
	prmt.b32 	%r21261, %r21260, %r21257, 0x5410U;
	st.local.v2.b32 	[%rd155+24], {%r21261, %r21254};
	cvt.u32.u16 	%r21262, %rs20668;
	cvt.u32.u16 	%r21263, %rs20667;
	prmt.b32 	%r21264, %r21263, %r21262, 0x3340U;
	cvt.u32.u16 	%r21265, %rs20666;
	cvt.u32.u16 	%r21266, %rs20665;
	prmt.b32 	%r21267, %r21266, %r21265, 0x3340U;
	prmt.b32 	%r21268, %r21267, %r21264, 0x5410U;
	cvt.u32.u16 	%r21269, %rs20664;
	cvt.u32.u16 	%r21270, %rs20663;
	prmt.b32 	%r21271, %r21270, %r21269, 0x3340U;
	cvt.u32.u16 	%r21272, %rs20662;
	cvt.u32.u16 	%r21273, %rs20661;
	prmt.b32 	%r21274, %r21273, %r21272, 0x3340U;
	prmt.b32 	%r21275, %r21274, %r21271, 0x5410U;
	st.local.v2.b32 	[%rd155+32], {%r21275, %r21268};
	cvt.u32.u16 	%r21276, %rs20676;
	cvt.u32.u16 	%r21277, %rs20675;
	prmt.b32 	%r21278, %r21277, %r21276, 0x3340U;
	cvt.u32.u16 	%r21279, %rs20674;
	cvt.u32.u16 	%r21280, %rs20673;
	prmt.b32 	%r21281, %r21280, %r21279, 0x3340U;
	prmt.b32 	%r21282, %r21281, %r21278, 0x5410U;
	cvt.u32.u16 	%r21283, %rs20672;
	cvt.u32.u16 	%r21284, %rs20671;
	prmt.b32 	%r21285, %r21284, %r21283, 0x3340U;
	cvt.u32.u16 	%r21286, %rs20670;
	cvt.u32.u16 	%r21287, %rs20669;
	prmt.b32 	%r21288, %r21287, %r21286, 0x3340U;
	prmt.b32 	%r21289, %r21288, %r21285, 0x5410U;
	st.local.v2.b32 	[%rd155+40], {%r21289, %r21282};
	cvt.u32.u16 	%r21290, %rs20684;
	cvt.u32.u16 	%r21291, %rs20683;
	prmt.b32 	%r21292, %r21291, %r21290, 0x3340U;
	cvt.u32.u16 	%r21293, %rs20682;
	cvt.u32.u16 	%r21294, %rs20681;
	prmt.b32 	%r21295, %r21294, %r21293, 0x3340U;
	prmt.b32 	%r21296, %r21295, %r21292, 0x5410U;
	cvt.u32.u16 	%r21297, %rs20680;
	cvt.u32.u16 	%r21298, %rs20679;
	prmt.b32 	%r21299, %r21298, %r21297, 0x3340U;
	cvt.u32.u16 	%r21300, %rs20678;
	cvt.u32.u16 	%r21301, %rs20677;
	prmt.b32 	%r21302, %r21301, %r21300, 0x3340U;
	prmt.b32 	%r21303, %r21302, %r21299, 0x5410U;
	st.local.v2.b32 	[%rd155+48], {%r21303, %r21296};
	st.local.v2.u8 	[%rd155+56], {%rs20685, %rs20686};
	st.local.u32 	[%rd155+60], %r32730;
	st.local.f64 	[%rd155+64], %fd501;
	mov.u32 	%r21304, %tid.x;
	shr.u32 	%r21305, %r21304, 5;
	setp.ne.s32 	%p526, %r21305, 7;
	@%p526 bra 	$L__BB3_417;
	mov.f64 	%fd492, %fd501;
	mov.u32 	%r32691, %r32730;
	mov.u16 	%rs20187, %rs20686;
	mov.u16 	%rs20188, %rs20685;
	mov.u16 	%rs20189, %rs20684;
	mov.u16 	%rs20190, %rs20683;
	mov.u16 	%rs20191, %rs20682;
	mov.u16 	%rs20192, %rs20681;
	mov.u16 	%rs20193, %rs20680;
	mov.u16 	%rs20194, %rs20679;
	mov.u16 	%rs20195, %rs20678;
	mov.u16 	%rs20196, %rs20677;
	mov.u16 	%rs20197, %rs20676;
	mov.u16 	%rs20198, %rs20675;
	mov.u16 	%rs20199, %rs20674;
	mov.u16 	%rs20200, %rs20673;
	mov.u16 	%rs20201, %rs20672;
	mov.u16 	%rs20202, %rs20671;
	mov.u16 	%rs20203, %rs20670;
	mov.u16 	%rs20204, %rs20669;
	mov.u16 	%rs20205, %rs20668;
	mov.u16 	%rs20206, %rs20667;
	mov.u16 	%rs20207, %rs20666;
	mov.u16 	%rs20208, %rs20665;
	mov.u16 	%rs20209, %rs20664;
	mov.u16 	%rs20210, %rs20663;
	mov.u16 	%rs20211, %rs20662;
	mov.u16 	%rs20212, %rs20661;
	mov.u16 	%rs20213, %rs20660;
	mov.u16 	%rs20214, %rs20659;
	mov.u16 	%rs20215, %rs20658;
	mov.u16 	%rs20216, %rs20657;
	mov.u16 	%rs20217, %rs20656;
	mov.u16 	%rs20218, %rs20655;
	mov.u16 	%rs20219, %rs20654;
	mov.u16 	%rs20220, %rs20653;
	mov.u16 	%rs20221, %rs20652;
	mov.u16 	%rs20222, %rs20651;
	mov.u16 	%rs20223, %rs20650;
	mov.u16 	%rs20224, %rs20649;
	mov.u16 	%rs20225, %rs20648;
	mov.u16 	%rs20226, %rs20647;
	mov.u16 	%rs20227, %rs20646;
	mov.u16 	%rs20228, %rs20645;
	mov.u16 	%rs20229, %rs20644;
	mov.u16 	%rs20230, %rs20643;
	mov.u16 	%rs20231, %rs20642;
	mov.u16 	%rs20232, %rs20641;
	mov.u16 	%rs20233, %rs20640;
	mov.u16 	%rs20234, %rs20639;
	mov.u16 	%rs20235, %rs20638;
	mov.u16 	%rs20236, %rs20637;
	mov.u64 	%rd3950, %rd292;
$L__BB3_417:
	ld.shared.u64 	%rd2764, [_ZN6thrust24THRUST_300001_SM_1000_NS8cuda_cub4core6detail5shmemE+504];
	ld.shared.v4.b32 	{%r21306, %r21307, %r21308, %r21309}, [_ZN6thrust24THRUST_300001_SM_1000_NS8cuda_cub4core6detail5shmemE+512];
	bfe.u32 	%r21310, %r21306, 0, 8;
	cvt.u16.u32 	%rs20737, %r21310;
	bfe.u32 	%r21311, %r21306, 8, 8;
	cvt.u16.u32 	%rs20738, %r21311;
	bfe.u32 	%r21312, %r21306, 16, 8;
	cvt.u16.u32 	%rs20739, %r21312;
	bfe.u32 	%r21313, %r21306, 24, 8;
	cvt.u16.u32 	%rs20740, %r21313;
	bfe.u32 	%r21314, %r21307, 0, 8;
	cvt.u16.u32 	%rs20741, %r21314;
	bfe.u32 	%r21315, %r21307, 8, 8;
	cvt.u16.u32 	%rs20742, %r21315;
	bfe.u32 	%r21316, %r21307, 16, 8;
	cvt.u16.u32 	%rs20743, %r21316;
	bfe.u32 	%r21317, %r21307, 24, 8;
	cvt.u16.u32 	%rs20744, %r21317;
	bfe.u32 	%r21318, %r21308, 0, 8;
	cvt.u16.u32 	%rs20745, %r21318;
	bfe.u32 	%r21319, %r21308, 8, 8;
	cvt.u16.u32 	%rs20746, %r21319;
	bfe.u32 	%r21320, %r21308, 16, 8;
	cvt.u16.u32 	%rs20747, %r21320;
	bfe.u32 	%r21321, %r21308, 24, 8;
	cvt.u16.u32 	%rs20748, %r21321;
	bfe.u32 	%r21322, %r21309, 0, 8;
	cvt.u16.u32 	%rs20749, %r21322;
	bfe.u32 	%r21323, %r21309, 8, 8;
	cvt.u16.u32 	%rs20750, %r21323;
	bfe.u32 	%r21324, %r21309, 16, 8;
	cvt.u16.u32 	%rs20751, %r21324;
	bfe.u32 	%r21325, %r21309, 24, 8;
	cvt.u16.u32 	%rs20752, %r21325;
	ld.shared.v4.b32 	{%r21326, %r21327, %r21328, %r21329}, [_ZN6thrust24THRUST_300001_SM_1000_NS8cuda_cub4core6detail5shmemE+528];
	bfe.u32 	%r21330, %r21326, 0, 8;
	cvt.u16.u32 	%rs20753, %r21330;
	bfe.u32 	%r21331, %r21326, 8, 8;
	cvt.u16.u32 	%rs20754, %r21331;
	bfe.u32 	%r21332, %r21326, 16, 8;
	cvt.u16.u32 	%rs20755, %r21332;
	bfe.u32 	%r21333, %r21326, 24, 8;
	cvt.u16.u32 	%rs20756, %r21333;
	bfe.u32 	%r21334, %r21327, 0, 8;
	cvt.u16.u32 	%rs20757, %r21334;
	bfe.u32 	%r21335, %r21327, 8, 8;
	cvt.u16.u32 	%rs20758, %r21335;
	bfe.u32 	%r21336, %r21327, 16, 8;
	cvt.u16.u32 	%rs20759, %r21336;
	bfe.u32 	%r21337, %r21327, 24, 8;
	cvt.u16.u32 	%rs20760, %r21337;
	bfe.u32 	%r21338, %r21328, 0, 8;
	cvt.u16.u32 	%rs20761, %r21338;
	bfe.u32 	%r21339, %r21328, 8, 8;
	cvt.u16.u32 	%rs20762, %r21339;
	bfe.u32 	%r21340, %r21328, 16, 8;
	cvt.u16.u32 	%rs20763, %r21340;
	bfe.u32 	%r21341, %r21328, 24, 8;
	cvt.u16.u32 	%rs20764, %r21341;
	bfe.u32 	%r21342, %r21329, 0, 8;
	cvt.u16.u32 	%rs20765, %r21342;
	bfe.u32 	%r21343, %r21329, 8, 8;
	cvt.u16.u32 	%rs20766, %r21343;
	bfe.u32 	%r21344, %r21329, 16, 8;
	cvt.u16.u32 	%rs20767, %r21344;
	bfe.u32 	%r21345, %r21329, 24, 8;
	cvt.u16.u32 	%rs20768, %r21345;
	ld.shared.v4.b32 	{%r21346, %r21347, %r21348, %r21349}, [_ZN6thrust24THRUST_300001_SM_1000_NS8cuda_cub4core6detail5shmemE+544];
	bfe.u32 	%r21350, %r21346, 0, 8;
	cvt.u16.u32 	%rs20769, %r21350;
	bfe.u32 	%r21351, %r21346, 8, 8;
	cvt.u16.u32 	%rs20770, %r21351;
	bfe.u32 	%r21352, %r21346, 16, 8;
	cvt.u16.u32 	%rs20771, %r21352;
	bfe.u32 	%r21353, %r21346, 24, 8;
	cvt.u16.u32 	%rs20772, %r21353;
	bfe.u32 	%r21354, %r21347, 0, 8;
	cvt.u16.u32 	%rs20773, %r21354;
	bfe.u32 	%r21355, %r21347, 8, 8;
	cvt.u16.u32 	%rs20774, %r21355;
	bfe.u32 	%r21356, %r21347, 16, 8;
	cvt.u16.u32 	%rs20775, %r21356;
	bfe.u32 	%r21357, %r21347, 24, 8;
	cvt.u16.u32 	%rs20776, %r21357;
	bfe.u32 	%r21358, %r21348, 0, 8;
	cvt.u16.u32 	%rs20777, %r21358;
	bfe.u32 	%r21359, %r21348, 8, 8;
	cvt.u16.u32 	%rs20778, %r21359;
	bfe.u32 	%r21360, %r21348, 16, 8;
	cvt.u16.u32 	%rs20779, %r21360;
	bfe.u32 	%r21361, %r21348, 24, 8;
	cvt.u16.u32 	%rs20780, %r21361;
	bfe.u32 	%r21362, %r21349, 0, 8;
	cvt.u16.u32 	%rs20781, %r21362;
	bfe.u32 	%r21363, %r21349, 8, 8;
	cvt.u16.u32 	%rs20782, %r21363;
	bfe.u32 	%r21364, %r21349, 16, 8;
	cvt.u16.u32 	%rs20783, %r21364;
	bfe.u32 	%r21365, %r21349, 24, 8;
	cvt.u16.u32 	%rs20784, %r21365;
	ld.shared.v2.u8 	{%rs20785, %rs20786}, [_ZN6thrust24THRUST_300001_SM_1000_NS8cuda_cub4core6detail5shmemE+560];
	ld.shared.u32 	%r32738, [_ZN6thrust24THRUST_300001_SM_1000_NS8cuda_cub4core6detail5shmemE+564];
	ld.shared.f64 	%fd503, [_ZN6thrust24THRUST_300001_SM_1000_NS8cuda_cub4core6detail5shmemE+568];
	st.local.u64 	[%rd138], %rd2764;
	st.local.v2.b32 	[%rd138+8], {%r21306, %r21307};
	st.local.v2.b32 	[%rd138+16], {%r21308, %r21309};
	st.local.v2.b32 	[%rd138+24], {%r21326, %r21327};
	st.local.v2.b32 	[%rd138+32], {%r21328, %r21329};
	st.local.v2.b32 	[%rd138+40], {%r21346, %r21347};
	st.local.v2.b32 	[%rd138+48], {%r21348, %r21349};
	st.local.v2.u8 	[%rd138+56], {%rs20785, %rs20786};
	st.local.u32 	[%rd138+60], %r32738;
	st.local.f64 	[%rd138+64], %fd503;
	add.s64 	%rd294, %rd2764, %rd292;
	setp.ne.s64 	%p527, %rd2764, 0;
	@%p527 bra 	$L__BB3_429;
	mov.b16 	%rs17387, 0;
	st.local.u8 	[%rd137], %rs17387;
	add.s32 	%r21367, %r32738, %r32730;
	st.local.u32 	[%rd137+52], %r21367;
	add.f64 	%fd412, %fd501, %fd503;
	st.local.f64 	[%rd137+56], %fd412;
	mov.b32 	%r32732, 0;
$L__BB3_419:
	mov.u32 	%r637, %r32732;
	cvt.u64.u32 	%rd2765, %r637;
	add.s64 	%rd2766, %rd137, %rd2765;
	ld.local.u8 	%rs17388, [%rd2766];
	setp.ne.s16 	%p528, %rs17388, 0;
	add.s32 	%r32732, %r637, 1;
	@%p528 bra 	$L__BB3_419;
	and.b16  	%rs17389, %rs20637, 255;
	setp.eq.s16 	%p529, %rs17389, 0;
	mov.u32 	%r32734, %r637;
	@%p529 bra 	$L__BB3_423;
	mov.b32 	%r32733, 0;
$L__BB3_422:
	add.s32 	%r21369, %r32733, %r637;
	cvt.u64.u32 	%rd2767, %r21369;
	add.s64 	%rd2768, %rd155, %rd2767;
	ld.local.u8 	%rs17390, [%rd2768+8];
	add.s64 	%rd2769, %rd137, %rd2767;
	st.local.u8 	[%rd2769], %rs17390;
	add.s32 	%r640, %r32733, 1;
	add.s32 	%r32734, %r640, %r637;
	cvt.u64.u32 	%rd2770, %r32733;
	add.s64 	%rd2771, %rd155, %rd2770;
	ld.local.u8 	%rs17391, [%rd2771+9];
	setp.ne.s16 	%p530, %rs17391, 0;
	mov.u32 	%r32733, %r640;
	@%p530 bra 	$L__BB3_422;
$L__BB3_423:
	cvt.u64.u32 	%rd2772, %r32734;
	add.s64 	%rd2773, %rd137, %rd2772;
	mov.b16 	%rs17392, 0;
	st.local.u8 	[%rd2773+1], %rs17392;
	mov.b32 	%r32735, 0;
$L__BB3_424:
	mov.u32 	%r643, %r32735;
	cvt.u64.u32 	%rd2774, %r643;
	add.s64 	%rd2775, %rd137, %rd2774;
	ld.local.u8 	%rs17393, [%rd2775];
	setp.ne.s16 	%p531, %rs17393, 0;
	add.s32 	%r32735, %r643, 1;
	@%p531 bra 	$L__BB3_424;
	and.b16  	%rs17394, %rs20737, 255;
	setp.eq.s16 	%p532, %rs17394, 0;
	mov.u32 	%r32737, %r643;
	@%p532 bra 	$L__BB3_428;
	mov.b32 	%r32736, 0;
$L__BB3_427:
	add.s32 	%r21372, %r32736, %r643;
	cvt.u64.u32 	%rd2776, %r21372;
	add.s64 	%rd2777, %rd138, %rd2776;
	ld.local.u8 	%rs17395, [%rd2777+8];
	add.s64 	%rd2778, %rd137, %rd2776;
	st.local.u8 	[%rd2778], %rs17395;
	add.s32 	%r646, %r32736, 1;
	add.s32 	%r32737, %r646, %r643;
	cvt.u64.u32 	%rd2779, %r32736;
	add.s64 	%rd2780, %rd138, %rd2779;
	ld.local.u8 	%rs17396, [%rd2780+9];
	setp.ne.s16 	%p533, %rs17396, 0;
	mov.u32 	%r32736, %r646;
	@%p533 bra 	$L__BB3_427;
$L__BB3_428:
	cvt.u64.u32 	%rd2781, %r32737;
	add.s64 	%rd2782, %rd137, %rd2781;
	mov.b16 	%rs17397, 0;
	st.local.u8 	[%rd2782+1], %rs17397;
	ld.local.v2.b32 	{%r21373, %r21374}, [%rd137];
	bfe.u32 	%r21375, %r21373, 0, 8;
	cvt.u16.u32 	%rs20737, %r21375;
	bfe.u32 	%r21376, %r21373, 8, 8;
	cvt.u16.u32 	%rs20738, %r21376;
	bfe.u32 	%r21377, %r21373, 16, 8;
	cvt.u16.u32 	%rs20739, %r21377;
	bfe.u32 	%r21378, %r21373, 24, 8;
	cvt.u16.u32 	%rs20740, %r21378;
	bfe.u32 	%r21379, %r21374, 0, 8;
	cvt.u16.u32 	%rs20741, %r21379;
	bfe.u32 	%r21380, %r21374, 8, 8;
	cvt.u16.u32 	%rs20742, %r21380;
	bfe.u32 	%r21381, %r21374, 16, 8;
	cvt.u16.u32 	%rs20743, %r21381;
	bfe.u32 	%r21382, %r21374, 24, 8;
	cvt.u16.u32 	%rs20744, %r21382;
	ld.local.v2.b32 	{%r21383, %r21384}, [%rd137+8];
	bfe.u32 	%r21385, %r21383, 0, 8;
	cvt.u16.u32 	%rs20745, %r21385;
	bfe.u32 	%r21386, %r21383, 8, 8;
	cvt.u16.u32 	%rs20746, %r21386;
	bfe.u32 	%r21387, %r21383, 16, 8;
	cvt.u16.u32 	%rs20747, %r21387;
	bfe.u32 	%r21388, %r21383, 24, 8;
	cvt.u16.u32 	%rs20748, %r21388;
	bfe.u32 	%r21389, %r21384, 0, 8;
	cvt.u16.u32 	%rs20749, %r21389;
	bfe.u32 	%r21390, %r21384, 8, 8;
	cvt.u16.u32 	%rs20750, %r21390;
	bfe.u32 	%r21391, %r21384, 16, 8;
	cvt.u16.u32 	%rs20751, %r21391;
	bfe.u32 	%r21392, %r21384, 24, 8;
	cvt.u16.u32 	%rs20752, %r21392;
	ld.local.v2.b32 	{%r21393, %r21394}, [%rd137+16];
	bfe.u32 	%r21395, %r21393, 0, 8;
	cvt.u16.u32 	%rs20753, %r21395;
	bfe.u32 	%r21396, %r21393, 8, 8;
	cvt.u16.u32 	%rs20754, %r21396;
	bfe.u32 	%r21397, %r21393, 16, 8;
	cvt.u16.u32 	%rs20755, %r21397;
	bfe.u32 	%r21398, %r21393, 24, 8;
	cvt.u16.u32 	%rs20756, %r21398;
	bfe.u32 	%r21399, %r21394, 0, 8;
	cvt.u16.u32 	%rs20757, %r21399;
	bfe.u32 	%r21400, %r21394, 8, 8;
	cvt.u16.u32 	%rs20758, %r21400;
	bfe.u32 	%r21401, %r21394, 16, 8;
	cvt.u16.u32 	%rs20759, %r21401;
	bfe.u32 	%r21402, %r21394, 24, 8;
	cvt.u16.u32 	%rs20760, %r21402;
	ld.local.v2.b32 	{%r21403, %r21404}, [%rd137+24];
	bfe.u32 	%r21405, %r21403, 0, 8;
	cvt.u16.u32 	%rs20761, %r21405;
	bfe.u32 	%r21406, %r21403, 8, 8;
	cvt.u16.u32 	%rs20762, %r21406;
	bfe.u32 	%r21407, %r21403, 16, 8;
	cvt.u16.u32 	%rs20763, %r21407;
	bfe.u32 	%r21408, %r21403, 24, 8;
	cvt.u16.u32 	%rs20764, %r21408;
	bfe.u32 	%r21409, %r21404, 0, 8;
	cvt.u16.u32 	%rs20765, %r21409;
	bfe.u32 	%r21410, %r21404, 8, 8;
	cvt.u16.u32 	%rs20766, %r21410;
	bfe.u32 	%r21411, %r21404, 16, 8;
	cvt.u16.u32 	%rs20767, %r21411;
	bfe.u32 	%r21412, %r21404, 24, 8;
	cvt.u16.u32 	%rs20768, %r21412;
	ld.local.v2.b32 	{%r21413, %r21414}, [%rd137+32];
	bfe.u32 	%r21415, %r21413, 0, 8;
	cvt.u16.u32 	%rs20769, %r21415;
	bfe.u32 	%r21416, %r21413, 8, 8;
	cvt.u16.u32 	%rs20770, %r21416;
	bfe.u32 	%r21417, %r21413, 16, 8;
	cvt.u16.u32 	%rs20771, %r21417;
	bfe.u32 	%r21418, %r21413, 24, 8;
	cvt.u16.u32 	%rs20772, %r21418;
	bfe.u32 	%r21419, %r21414, 0, 8;
	cvt.u16.u32 	%rs20773, %r21419;
	bfe.u32 	%r21420, %r21414, 8, 8;
	cvt.u16.u32 	%rs20774, %r21420;
	bfe.u32 	%r21421, %r21414, 16, 8;
	cvt.u16.u32 	%rs20775, %r21421;
	bfe.u32 	%r21422, %r21414, 24, 8;
	cvt.u16.u32 	%rs20776, %r21422;
	ld.local.v2.b32 	{%r21423, %r21424}, [%rd137+40];
	bfe.u32 	%r21425, %r21423, 0, 8;
	cvt.u16.u32 	%rs20777, %r21425;
	bfe.u32 	%r21426, %r21423, 8, 8;
	cvt.u16.u32 	%rs20778, %r21426;
	bfe.u32 	%r21427, %r21423, 16, 8;
	cvt.u16.u32 	%rs20779, %r21427;
	bfe.u32 	%r21428, %r21423, 24, 8;
	cvt.u16.u32 	%rs20780, %r21428;
	bfe.u32 	%r21429, %r21424, 0, 8;
	cvt.u16.u32 	%rs20781, %r21429;
	bfe.u32 	%r21430, %r21424, 8, 8;
	cvt.u16.u32 	%rs20782, %r21430;
	bfe.u32 	%r21431, %r21424, 16, 8;
	cvt.u16.u32 	%rs20783, %r21431;
	bfe.u32 	%r21432, %r21424, 24, 8;
	cvt.u16.u32 	%rs20784, %r21432;
	ld.local.v2.u8 	{%rs20785, %rs20786}, [%rd137+48];
	ld.local.u32 	%r32738, [%rd137+52];
	ld.local.f64 	%fd503, [%rd137+56];
$L__BB3_429:
	st.local.u64 	[%rd155], %rd294;
	cvt.u32.u16 	%r21433, %rs20744;
	cvt.u32.u16 	%r21434, %rs20743;
	prmt.b32 	%r21435, %r21434, %r21433, 0x3340U;
	cvt.u32.u16 	%r21436, %rs20742;
	cvt.u32.u16 	%r21437, %rs20741;
	prmt.b32 	%r21438, %r21437, %r21436, 0x3340U;
	prmt.b32 	%r21439, %r21438, %r21435, 0x5410U;
	cvt.u32.u16 	%r21440, %rs20740;
	cvt.u32.u16 	%r21441, %rs20739;
	prmt.b32 	%r21442, %r21441, %r21440, 0x3340U;
	cvt.u32.u16 	%r21443, %rs20738;
	cvt.u32.u16 	%r21444, %rs20737;
	prmt.b32 	%r21445, %r21444, %r21443, 0x3340U;
	prmt.b32 	%r21446, %r21445, %r21442, 0x5410U;
	st.local.v2.b32 	[%rd155+8], {%r21446, %r21439};
	cvt.u32.u16 	%r21447, %rs20752;
	cvt.u32.u16 	%r21448, %rs20751;
	prmt.b32 	%r21449, %r21448, %r21447, 0x3340U;
	cvt.u32.u16 	%r21450, %rs20750;
	cvt.u32.u16 	%r21451, %rs20749;
	prmt.b32 	%r21452, %r21451, %r21450, 0x3340U;
	prmt.b32 	%r21453, %r21452, %r21449, 0x5410U;
	cvt.u32.u16 	%r21454, %rs20748;
	cvt.u32.u16 	%r21455, %rs20747;
	prmt.b32 	%r21456, %r21455, %r21454, 0x3340U;
	cvt.u32.u16 	%r21457, %rs20746;
	cvt.u32.u16 	%r21458, %rs20745;
	prmt.b32 	%r21459, %r21458, %r21457, 0x3340U;
	prmt.b32 	%r21460, %r21459, %r21456, 0x5410U;
	st.local.v2.b32 	[%rd155+16], {%r21460, %r21453};
	cvt.u32.u16 	%r21461, %rs20760;
	cvt.u32.u16 	%r21462, %rs20759;
	prmt.b32 	%r21463, %r21462, %r21461, 0x3340U;
	cvt.u32.u16 	%r21464, %rs20758;
	cvt.u32.u16 	%r21465, %rs20757;
	prmt.b32 	%r21466, %r21465, %r21464, 0x3340U;
	prmt.b32 	%r21467, %r21466, %r21463, 0x5410U;
	cvt.u32.u16 	%r21468, %rs20756;
	cvt.u32.u16 	%r21469, %rs20755;
	prmt.b32 	%r21470, %r21469, %r21468, 0x3340U;
	cvt.u32.u16 	%r21471, %rs20754;
	cvt.u32.u16 	%r21472, %rs20753;
	prmt.b32 	%r21473, %r21472, %r21471, 0x3340U;
	prmt.b32 	%r21474, %r21473, %r21470, 0x5410U;
	st.local.v2.b32 	[%rd155+24], {%r21474, %r21467};
	cvt.u32.u16 	%r21475, %rs20768;
	cvt.u32.u16 	%r21476, %rs20767;
	prmt.b32 	%r21477, %r21476, %r21475, 0x3340U;
	cvt.u32.u16 	%r21478, %rs20766;
	cvt.u32.u16 	%r21479, %rs20765;
	prmt.b32 	%r21480, %r21479, %r21478, 0x3340U;
	prmt.b32 	%r21481, %r21480, %r21477, 0x5410U;
	cvt.u32.u16 	%r21482, %rs20764;
	cvt.u32.u16 	%r21483, %rs20763;
	prmt.b32 	%r21484, %r21483, %r21482, 0x3340U;
	cvt.u32.u16 	%r21485, %rs20762;
	cvt.u32.u16 	%r21486, %rs20761;
	prmt.b32 	%r21487, %r21486, %r21485, 0x3340U;
	prmt.b32 	%r21488, %r21487, %r21484, 0x5410U;
	st.local.v2.b32 	[%rd155+32], {%r21488, %r21481};
	cvt.u32.u16 	%r21489, %rs20776;
	cvt.u32.u16 	%r21490, %rs20775;
	prmt.b32 	%r21491, %r21490, %r21489, 0x3340U;
	cvt.u32.u16 	%r21492, %rs20774;
	cvt.u32.u16 	%r21493, %rs20773;
	prmt.b32 	%r21494, %r21493, %r21492, 0x3340U;
	prmt.b32 	%r21495, %r21494, %r21491, 0x5410U;
	cvt.u32.u16 	%r21496, %rs20772;
	cvt.u32.u16 	%r21497, %rs20771;
	prmt.b32 	%r21498, %r21497, %r21496, 0x3340U;
	cvt.u32.u16 	%r21499, %rs20770;
	cvt.u32.u16 	%r21500, %rs20769;
	prmt.b32 	%r21501, %r21500, %r21499, 0x3340U;
	prmt.b32 	%r21502, %r21501, %r21498, 0x5410U;
	st.local.v2.b32 	[%rd155+40], {%r21502, %r21495};
	cvt.u32.u16 	%r21503, %rs20784;
	cvt.u32.u16 	%r21504, %rs20783;
	prmt.b32 	%r21505, %r21504, %r21503, 0x3340U;
	cvt.u32.u16 	%r21506, %rs20782;
	cvt.u32.u16 	%r21507, %rs20781;
	prmt.b32 	%r21508, %r21507, %r21506, 0x3340U;
	prmt.b32 	%r21509, %r21508, %r21505, 0x5410U;
	cvt.u32.u16 	%r21510, %rs20780;
	cvt.u32.u16 	%r21511, %rs20779;
	prmt.b32 	%r21512, %r21511, %r21510, 0x3340U;
	cvt.u32.u16 	%r21513, %rs20778;
	cvt.u32.u16 	%r21514, %rs20777;
	prmt.b32 	%r21515, %r21514, %r21513, 0x3340U;
	prmt.b32 	%r21516, %r21515, %r21512, 0x5410U;
	st.local.v2.b32 	[%rd155+48], {%r21516, %r21509};
	st.local.v2.u8 	[%rd155+56], {%rs20785, %rs20786};
	st.local.u32 	[%rd155+60], %r32738;
	st.local.f64 	[%rd155+64], %fd503;
	st.local.u64 	[%rd154], %rd3950;
	add.s64 	%rd295, %rd154, 8;
	cvt.u32.u16 	%r21517, %rs20229;
	cvt.u32.u16 	%r21518, %rs20230;
	prmt.b32 	%r21519, %r21518, %r21517, 0x3340U;
	cvt.u32.u16 	%r21520, %rs20231;
	cvt.u32.u16 	%r21521, %rs20232;
	prmt.b32 	%r21522, %r21521, %r21520, 0x3340U;
	prmt.b32 	%r21523, %r21522, %r21519, 0x5410U;
	cvt.u32.u16 	%r21524, %rs20233;
	cvt.u32.u16 	%r21525, %rs20234;
	prmt.b32 	%r21526, %r21525, %r21524, 0x3340U;
	cvt.u32.u16 	%r21527, %rs20235;
	cvt.u32.u16 	%r21528, %rs20236;
	prmt.b32 	%r21529, %r21528, %r21527, 0x3340U;
	prmt.b32 	%r21530, %r21529, %r21526, 0x5410U;
	st.local.v2.b32 	[%rd154+8], {%r21530, %r21523};
	cvt.u32.u16 	%r21531, %rs20221;
	cvt.u32.u16 	%r21532, %rs20222;
	prmt.b32 	%r21533, %r21532, %r21531, 0x3340U;
	cvt.u32.u16 	%r21534, %rs20223;
	cvt.u32.u16 	%r21535, %rs20224;
	prmt.b32 	%r21536, %r21535, %r21534, 0x3340U;
	prmt.b32 	%r21537, %r21536, %r21533, 0x5410U;
	cvt.u32.u16 	%r21538, %rs20225;
	cvt.u32.u16 	%r21539, %rs20226;
	prmt.b32 	%r21540, %r21539, %r21538, 0x3340U;
	cvt.u32.u16 	%r21541, %rs20227;
	cvt.u32.u16 	%r21542, %rs20228;
	prmt.b32 	%r21543, %r21542, %r21541, 0x3340U;
	prmt.b32 	%r21544, %r21543, %r21540, 0x5410U;
	st.local.v2.b32 	[%rd154+16], {%r21544, %r21537};
	cvt.u32.u16 	%r21545, %rs20213;
	cvt.u32.u16 	%r21546, %rs20214;
	prmt.b32 	%r21547, %r21546, %r21545, 0x3340U;
	cvt.u32.u16 	%r21548, %rs20215;
	cvt.u32.u16 	%r21549, %rs20216;
	prmt.b32 	%r21550, %r21549, %r21548, 0x3340U;
	prmt.b32 	%r21551, %r21550, %r21547, 0x5410U;
	cvt.u32.u16 	%r21552, %rs20217;
	cvt.u32.u16 	%r21553, %rs20218;
	prmt.b32 	%r21554, %r21553, %r21552, 0x3340U;
	cvt.u32.u16 	%r21555, %rs20219;
	cvt.u32.u16 	%r21556, %rs20220;
	prmt.b32 	%r21557, %r21556, %r21555, 0x3340U;
	prmt.b32 	%r21558, %r21557, %r21554, 0x5410U;
	st.local.v2.b32 	[%rd154+24], {%r21558, %r21551};
	cvt.u32.u16 	%r21559, %rs20205;
	cvt.u32.u16 	%r21560, %rs20206;
	prmt.b32 	%r21561, %r21560, %r21559, 0x3340U;
	cvt.u32.u16 	%r21562, %rs20207;
	cvt.u32.u16 	%r21563, %rs20208;
	prmt.b32 	%r21564, %r21563, %r21562, 0x3340U;
	prmt.b32 	%r21565, %r21564, %r21561, 0x5410U;
	cvt.u32.u16 	%r21566, %rs20209;
	cvt.u32.u16 	%r21567, %rs20210;
	prmt.b32 	%r21568, %r21567, %r21566, 0x3340U;
	cvt.u32.u16 	%r21569, %rs20211;
	cvt.u32.u16 	%r21570, %rs20212;
	prmt.b32 	%r21571, %r21570, %r21569, 0x3340U;
	prmt.b32 	%r21572, %r21571, %r21568, 0x5410U;
	st.local.v2.b32 	[%rd154+32], {%r21572, %r21565};
	cvt.u32.u16 	%r21573, %rs20201;
	cvt.u32.u16 	%r21574, %rs20202;
	prmt.b32 	%r21575, %r21574, %r21573, 0x3340U;
	cvt.u32.u16 	%r21576, %rs20203;
	cvt.u32.u16 	%r21577, %rs20204;
	prmt.b32 	%r21578, %r21577, %r21576, 0x3340U;
	prmt.b32 	%r651, %r21578, %r21575, 0x5410U;
	cvt.u32.u16 	%r21579, %rs20199;
	cvt.u32.u16 	%r21580, %rs20200;
	prmt.b32 	%r21581, %r21580, %r21579, 0x3340U;
	prmt.b32 	%r21582, %r21583, %r21584, 0x3340U;
	prmt.b32 	%r654, %r21581, %r21582, 0x5410U;
	cvt.u32.u16 	%r21585, %rs20197;
	cvt.u32.u16 	%r21586, %rs20198;
	prmt.b32 	%r21587, %r21586, %r21585, 0x3340U;
	prmt.b32 	%r21588, %r21581, %r21587, 0x5410U;
	st.local.v2.b32 	[%rd154+40], {%r651, %r21588};
	cvt.u32.u16 	%r21589, %rs20195;
	cvt.u32.u16 	%r21590, %rs20196;
	prmt.b32 	%r21591, %r21590, %r21589, 0x3340U;
	prmt.b32 	%r655, %r21591, %r21582, 0x5410U;
	cvt.u32.u16 	%r21592, %rs20194;
	bfi.b32 	%r21593, %r21592, %r655, 16, 8;
	cvt.u32.u16 	%r21594, %rs20193;
	bfi.b32 	%r663, %r21594, %r21593, 24, 8;
	cvt.u32.u16 	%r21595, %rs20192;
	prmt.b32 	%r21596, %r21595, %r21597, 0x3340U;
	prmt.b32 	%r658, %r21596, %r21582, 0x5410U;
	cvt.u32.u16 	%r21598, %rs20191;
	bfi.b32 	%r660, %r21598, %r658, 8, 8;
	cvt.u32.u16 	%r21599, %rs20190;
	bfi.b32 	%r662, %r21599, %r660, 16, 8;
	cvt.u32.u16 	%r21600, %rs20189;
	bfi.b32 	%r664, %r21600, %r662, 24, 8;
	prmt.b32 	%r21601, %r21599, %r21600, 0x3340U;
	prmt.b32 	%r21602, %r21595, %r21598, 0x3340U;
	prmt.b32 	%r21603, %r21602, %r21601, 0x5410U;
	prmt.b32 	%r21604, %r21592, %r21594, 0x3340U;
	prmt.b32 	%r21605, %r21591, %r21604, 0x5410U;
	st.local.v2.b32 	[%rd154+48], {%r21605, %r21603};
	mov.b32 	%r666, {%rs20188, %rs20187};
	st.local.v2.u8 	[%rd154+56], {%rs20188, %rs20187};
	st.local.u32 	[%rd154+60], %r32691;
	st.local.f64 	[%rd154+64], %fd492;
	mov.u32 	%r21606, %tid.x;
	setp.gt.u32 	%p534, %r21606, 31;
	@%p534 bra 	$L__BB3_434;
	mov.u32 	%r21821, %tid.x;
	setp.eq.s32 	%p543, %r21821, 0;
	st.local.u64 	[%rd134], %rd294;
	cvt.u32.u16 	%r21822, %rs20744;
	cvt.u32.u16 	%r21823, %rs20743;
	prmt.b32 	%r21824, %r21823, %r21822, 0x3340U;
	cvt.u32.u16 	%r21825, %rs20742;
	cvt.u32.u16 	%r21826, %rs20741;
	prmt.b32 	%r21827, %r21826, %r21825, 0x3340U;
	prmt.b32 	%r21828, %r21827, %r21824, 0x5410U;
	cvt.u32.u16 	%r21829, %rs20740;
	cvt.u32.u16 	%r21830, %rs20739;
	prmt.b32 	%r21831, %r21830, %r21829, 0x3340U;
	cvt.u32.u16 	%r21832, %rs20738;
	cvt.u32.u16 	%r21833, %rs20737;
	prmt.b32 	%r21834, %r21833, %r21832, 0x3340U;
	prmt.b32 	%r21835, %r21834, %r21831, 0x5410U;
	st.local.v2.b32 	[%rd134+8], {%r21835, %r21828};
	cvt.u32.u16 	%r21836, %rs20752;
	cvt.u32.u16 	%r21837, %rs20751;
	prmt.b32 	%r21838, %r21837, %r21836, 0x3340U;
	cvt.u32.u16 	%r21839, %rs20750;
	cvt.u32.u16 	%r21840, %rs20749;
	prmt.b32 	%r21841, %r21840, %r21839, 0x3340U;
	prmt.b32 	%r21842, %r21841, %r21838, 0x5410U;
	cvt.u32.u16 	%r21843, %rs20748;
	cvt.u32.u16 	%r21844, %rs20747;
	prmt.b32 	%r21845, %r21844, %r21843, 0x3340U;
	cvt.u32.u16 	%r21846, %rs20746;
	cvt.u32.u16 	%r21847, %rs20745;
	prmt.b32 	%r21848, %r21847, %r21846, 0x3340U;
	prmt.b32 	%r21849, %r21848, %r21845, 0x5410U;
	st.local.v2.b32 	[%rd134+16], {%r21849, %r21842};
	cvt.u32.u16 	%r21850, %rs20760;
	cvt.u32.u16 	%r21851, %rs20759;
	prmt.b32 	%r21852, %r21851, %r21850, 0x3340U;
	cvt.u32.u16 	%r21853, %rs20758;
	cvt.u32.u16 	%r21854, %rs20757;
	prmt.b32 	%r21855, %r21854, %r21853, 0x3340U;
	prmt.b32 	%r21856, %r21855, %r21852, 0x5410U;
	cvt.u32.u16 	%r21857, %rs20756;
	cvt.u32.u16 	%r21858, %rs20755;
	prmt.b32 	%r21859, %r21858, %r21857, 0x3340U;
	cvt.u32.u16 	%r21860, %rs20754;
	cvt.u32.u16 	%r21861, %rs20753;
	prmt.b32 	%r21862, %r21861, %r21860, 0x3340U;
	prmt.b32 	%r21863, %r21862, %r21859, 0x5410U;
	st.local.v2.b32 	[%rd134+24], {%r21863, %r21856};
	cvt.u32.u16 	%r21864, %rs20768;
	cvt.u32.u16 	%r21865, %rs20767;
	prmt.b32 	%r21866, %r21865, %r21864, 0x3340U;
	cvt.u32.u16 	%r21867, %rs20766;
	cvt.u32.u16 	%r21868, %rs20765;
	prmt.b32 	%r21869, %r21868, %r21867, 0x3340U;
	prmt.b32 	%r21870, %r21869, %r21866, 0x5410U;
	cvt.u32.u16 	%r21871, %rs20764;
	cvt.u32.u16 	%r21872, %rs20763;
	prmt.b32 	%r21873, %r21872, %r21871, 0x3340U;
	cvt.u32.u16 	%r21874, %rs20762;
	cvt.u32.u16 	%r21875, %rs20761;
	prmt.b32 	%r21876, %r21875, %r21874, 0x3340U;
	prmt.b32 	%r21877, %r21876, %r21873, 0x5410U;
	st.local.v2.b32 	[%rd134+32], {%r21877, %r21870};
	cvt.u32.u16 	%r21878, %rs20776;
	cvt.u32.u16 	%r21879, %rs20775;
	prmt.b32 	%r21880, %r21879, %r21878, 0x3340U;
	cvt.u32.u16 	%r21881, %rs20774;
	cvt.u32.u16 	%r21882, %rs20773;
	prmt.b32 	%r21883, %r21882, %r21881, 0x3340U;
	prmt.b32 	%r21884, %r21883, %r21880, 0x5410U;
	cvt.u32.u16 	%r21885, %rs20772;
	cvt.u32.u16 	%r21886, %rs20771;
	prmt.b32 	%r21887, %r21886, %r21885, 0x3340U;
	cvt.u32.u16 	%r21888, %rs20770;
	cvt.u32.u16 	%r21889, %rs20769;
	prmt.b32 	%r21890, %r21889, %r21888, 0x3340U;
	prmt.b32 	%r21891, %r21890, %r21887, 0x5410U;
	st.local.v2.b32 	[%rd134+40], {%r21891, %r21884};
	cvt.u32.u16 	%r21892, %rs20784;
	cvt.u32.u16 	%r21893, %rs20783;
	prmt.b32 	%r21894, %r21893, %r21892, 0x3340U;
	cvt.u32.u16 	%r21895, %rs20782;
	cvt.u32.u16 	%r21896, %rs20781;
	prmt.b32 	%r21897, %r21896, %r21895, 0x3340U;
	prmt.b32 	%r21898, %r21897, %r21894, 0x5410U;
	cvt.u32.u16 	%r21899, %rs20780;
	cvt.u32.u16 	%r21900, %rs20779;
	prmt.b32 	%r21901, %r21900, %r21899, 0x3340U;
	cvt.u32.u16 	%r21902, %rs20778;
	cvt.u32.u16 	%r21903, %rs20777;
	prmt.b32 	%r21904, %r21903, %r21902, 0x3340U;
	prmt.b32 	%r21905, %r21904, %r21901, 0x5410U;
	st.local.v2.b32 	[%rd134+48], {%r21905, %r21898};
	st.local.v2.u8 	[%rd134+56], {%rs20785, %rs20786};
	st.local.u32 	[%rd134+60], %r32738;
	st.local.f64 	[%rd134+64], %fd503;
	@%p543 bra 	$L__BB3_431;
	bra.uni 	$L__BB3_432;
$L__BB3_431:
	mov.u32 	%r21907, %ctaid.x;
	st.shared.u64 	[_ZN6thrust24THRUST_300001_SM_1000_NS8cuda_cub4core6detail5shmemE+824], %rd294;
	cvt.u32.u16 	%r21908, %rs20751;
	cvt.u32.u16 	%r21909, %rs20752;
	prmt.b32 	%r21910, %r21908, %r21909, 0x3340U;
	cvt.u32.u16 	%r21911, %rs20750;
	cvt.u32.u16 	%r21912, %rs20749;
	prmt.b32 	%r21913, %r21912, %r21911, 0x3340U;
	prmt.b32 	%r21914, %r21913, %r21910, 0x5410U;
	cvt.u32.u16 	%r21915, %rs20747;
	cvt.u32.u16 	%r21916, %rs20748;
	prmt.b32 	%r21917, %r21915, %r21916, 0x3340U;
	cvt.u32.u16 	%r21918, %rs20746;
	cvt.u32.u16 	%r21919, %rs20745;
	prmt.b32 	%r21920, %r21919, %r21918, 0x3340U;
	prmt.b32 	%r21921, %r21920, %r21917, 0x5410U;
	cvt.u32.u16 	%r21922, %rs20743;
	cvt.u32.u16 	%r21923, %rs20744;
	prmt.b32 	%r21924, %r21922, %r21923, 0x3340U;
	cvt.u32.u16 	%r21925, %rs20742;
	cvt.u32.u16 	%r21926, %rs20741;
	prmt.b32 	%r21927, %r21926, %r21925, 0x3340U;
	prmt.b32 	%r21928, %r21927, %r21924, 0x5410U;
	cvt.u32.u16 	%r21929, %rs20739;
	cvt.u32.u16 	%r21930, %rs20740;
	prmt.b32 	%r21931, %r21929, %r21930, 0x3340U;
	cvt.u32.u16 	%r21932, %rs20738;
	cvt.u32.u16 	%r21933, %rs20737;
	prmt.b32 	%r21934, %r21933, %r21932, 0x3340U;
	prmt.b32 	%r21935, %r21934, %r21931, 0x5410U;
	st.shared.v4.b32 	[_ZN6thrust24THRUST_300001_SM_1000_NS8cuda_cub4core6detail5shmemE+832], {%r21935, %r21928, %r21921, %r21914};
	cvt.u32.u16 	%r21936, %rs20767;
	cvt.u32.u16 	%r21937, %rs20768;
	prmt.b32 	%r21938, %r21936, %r21937, 0x3340U;
	cvt.u32.u16 	%r21939, %rs20766;
	cvt.u32.u16 	%r21940, %rs20765;
	prmt.b32 	%r21941, %r21940, %r21939, 0x3340U;
	prmt.b32 	%r21942, %r21941, %r21938, 0x5410U;
	cvt.u32.u16 	%r21943, %rs20763;
	cvt.u32.u16 	%r21944, %rs20764;
	prmt.b32 	%r21945, %r21943, %r21944, 0x3340U;
	cvt.u32.u16 	%r21946, %rs20762;
	cvt.u32.u16 	%r21947, %rs20761;
	prmt.b32 	%r21948, %r21947, %r21946, 0x3340U;
	prmt.b32 	%r21949, %r21948, %r21945, 0x5410U;
	cvt.u32.u16 	%r21950, %rs20759;
	cvt.u32.u16 	%r21951, %rs20760;
	prmt.b32 	%r21952, %r21950, %r21951, 0x3340U;
	cvt.u32.u16 	%r21953, %rs20758;
	cvt.u32.u16 	%r21954, %rs20757;
	prmt.b32 	%r21955, %r21954, %r21953, 0x3340U;
	prmt.b32 	%r21956, %r21955, %r21952, 0x5410U;
	cvt.u32.u16 	%r21957, %rs20755;
	cvt.u32.u16 	%r21958, %rs20756;
	prmt.b32 	%r21959, %r21957, %r21958, 0x3340U;
	cvt.u32.u16 	%r21960, %rs20754;
	cvt.u32.u16 	%r21961, %rs20753;
	prmt.b32 	%r21962, %r21961, %r21960, 0x3340U;
	prmt.b32 	%r21963, %r21962, %r21959, 0x5410U;
	st.shared.v4.b32 	[_ZN6thrust24THRUST_300001_SM_1000_NS8cuda_cub4core6detail5shmemE+848], {%r21963, %r21956, %r21949, %r21942};
	cvt.u32.u16 	%r21964, %rs20783;
	cvt.u32.u16 	%r21965, %rs20784;
	prmt.b32 	%r21966, %r21964, %r21965, 0x3340U;
	cvt.u32.u16 	%r21967, %rs20782;
	cvt.u32.u16 	%r21968, %rs20781;
	prmt.b32 	%r21969, %r21968, %r21967, 0x3340U;
	prmt.b32 	%r21970, %r21969, %r21966, 0x5410U;
	cvt.u32.u16 	%r21971, %rs20779;
	cvt.u32.u16 	%r21972, %rs20780;
	prmt.b32 	%r21973, %r21971, %r21972, 0x3340U;
	cvt.u32.u16 	%r21974, %rs20778;
	cvt.u32.u16 	%r21975, %rs20777;
	prmt.b32 	%r21976, %r21975, %r21974, 0x3340U;
	prmt.b32 	%r21977, %r21976, %r21973, 0x5410U;
	cvt.u32.u16 	%r21978, %rs20775;
	cvt.u32.u16 	%r21979, %rs20776;
	prmt.b32 	%r21980, %r21978, %r21979, 0x3340U;
	cvt.u32.u16 	%r21981, %rs20774;
	cvt.u32.u16 	%r21982, %rs20773;
	prmt.b32 	%r21983, %r21982, %r21981, 0x3340U;
	prmt.b32 	%r21984, %r21983, %r21980, 0x5410U;
	cvt.u32.u16 	%r21985, %rs20771;
	cvt.u32.u16 	%r21986, %rs20772;
	prmt.b32 	%r21987, %r21985, %r21986, 0x3340U;
	cvt.u32.u16 	%r21988, %rs20770;
	cvt.u32.u16 	%r21989, %rs20769;
	prmt.b32 	%r21990, %r21989, %r21988, 0x3340U;
	prmt.b32 	%r21991, %r21990, %r21987, 0x5410U;
	st.shared.v4.b32 	[_ZN6thrust24THRUST_300001_SM_1000_NS8cuda_cub4core6detail5shmemE+864], {%r21991, %r21984, %r21977, %r21970};
	st.shared.v2.u8 	[_ZN6thrust24THRUST_300001_SM_1000_NS8cuda_cub4core6detail5shmemE+880], {%rs20785, %rs20786};
	st.shared.u32 	[_ZN6thrust24THRUST_300001_SM_1000_NS8cuda_cub4core6detail5shmemE+884], %r32738;
	st.shared.f64 	[_ZN6thrust24THRUST_300001_SM_1000_NS8cuda_cub4core6detail5shmemE+888], %fd503;
	ld.local.u64 	%rd2820, [%rd191+8];
	mul.wide.u32 	%rd2821, %r21907, 72;
	add.s64 	%rd2822, %rd2820, %rd2821;
	add.s64 	%rd2801, %rd2822, 2304;
	and.b32  	%r21992, %r21933, 255;
	and.b16  	%rs17412, %rs20738, 255;
	mul.wide.u16 	%r21993, %rs17412, 256;
	or.b32  	%r21994, %r21993, %r21992;
	shl.b32 	%r21995, %r21929, 16;
	and.b32  	%r21996, %r21995, 16711680;
	or.b32  	%r21997, %r21994, %r21996;
	shl.b32 	%r21998, %r21930, 24;
	or.b32  	%r21999, %r21997, %r21998;
	and.b32  	%r22000, %r21926, 255;
	and.b16  	%rs17413, %rs20742, 255;
	mul.wide.u16 	%r22001, %rs17413, 256;
	or.b32  	%r22002, %r22001, %r22000;
	shl.b32 	%r22003, %r21922, 16;
	and.b32  	%r22004, %r22003, 16711680;
	or.b32  	%r22005, %r22002, %r22004;
	shl.b32 	%r22006, %r21923, 24;
	or.b32  	%r22007, %r22005, %r22006;
	and.b32  	%r22008, %r21919, 255;
	and.b16  	%rs17414, %rs20746, 255;
	mul.wide.u16 	%r22009, %rs17414, 256;
	or.b32  	%r22010, %r22009, %r22008;
	shl.b32 	%r22011, %r21915, 16;
	and.b32  	%r22012, %r22011, 16711680;
	or.b32  	%r22013, %r22010, %r22012;
	shl.b32 	%r22014, %r21916, 24;
	or.b32  	%r22015, %r22013, %r22014;
	and.b32  	%r22016, %r21912, 255;
	and.b16  	%rs17415, %rs20750, 255;
	mul.wide.u16 	%r22017, %rs17415, 256;
	or.b32  	%r22018, %r22017, %r22016;
	shl.b32 	%r22019, %r21908, 16;
	and.b32  	%r22020, %r22019, 16711680;
	or.b32  	%r22021, %r22018, %r22020;
	shl.b32 	%r22022, %r21909, 24;
	or.b32  	%r22023, %r22021, %r22022;
	and.b32  	%r22024, %r21961, 255;
	and.b16  	%rs17416, %rs20754, 255;
	mul.wide.u16 	%r22025, %rs17416, 256;
	or.b32  	%r22026, %r22025, %r22024;
	shl.b32 	%r22027, %r21957, 16;
	and.b32  	%r22028, %r22027, 16711680;
	or.b32  	%r22029, %r22026, %r22028;
	shl.b32 	%r22030, %r21958, 24;
	or.b32  	%r22031, %r22029, %r22030;
	and.b32  	%r22032, %r21954, 255;
	and.b16  	%rs17417, %rs20758, 255;
	mul.wide.u16 	%r22033, %rs17417, 256;
	or.b32  	%r22034, %r22033, %r22032;
	shl.b32 	%r22035, %r21950, 16;
	and.b32  	%r22036, %r22035, 16711680;
	or.b32  	%r22037, %r22034, %r22036;
	shl.b32 	%r22038, %r21951, 24;
	or.b32  	%r22039, %r22037, %r22038;
	and.b32  	%r22040, %r21947, 255;
	and.b16  	%rs17418, %rs20762, 255;
	mul.wide.u16 	%r22041, %rs17418, 256;
	or.b32  	%r22042, %r22041, %r22040;
	shl.b32 	%r22043, %r21943, 16;
	and.b32  	%r22044, %r22043, 16711680;
	or.b32  	%r22045, %r22042, %r22044;
	shl.b32 	%r22046, %r21944, 24;
	or.b32  	%r22047, %r22045, %r22046;
	and.b32  	%r22048, %r21940, 255;
	and.b16  	%rs17419, %rs20766, 255;
	mul.wide.u16 	%r22049, %rs17419, 256;
	or.b32  	%r22050, %r22049, %r22048;
	shl.b32 	%r22051, %r21936, 16;
	and.b32  	%r22052, %r22051, 16711680;
	or.b32  	%r22053, %r22050, %r22052;
	shl.b32 	%r22054, %r21937, 24;
	or.b32  	%r22055, %r22053, %r22054;
	and.b32  	%r22056, %r21989, 255;
	and.b16  	%rs17420, %rs20770, 255;
	mul.wide.u16 	%r22057, %rs17420, 256;
	or.b32  	%r22058, %r22057, %r22056;
	shl.b32 	%r22059, %r21985, 16;
	and.b32  	%r22060, %r22059, 16711680;
	or.b32  	%r22061, %r22058, %r22060;
	shl.b32 	%r22062, %r21986, 24;
	or.b32  	%r22063, %r22061, %r22062;
	and.b32  	%r22064, %r21982, 255;
	and.b16  	%rs17421, %rs20774, 255;
	mul.wide.u16 	%r22065, %rs17421, 256;
	or.b32  	%r22066, %r22065, %r22064;
	shl.b32 	%r22067, %r21978, 16;
	and.b32  	%r22068, %r22067, 16711680;
	or.b32  	%r22069, %r22066, %r22068;
	shl.b32 	%r22070, %r21979, 24;
	or.b32  	%r22071, %r22069, %r22070;
	and.b32  	%r22072, %r21975, 255;
	and.b16  	%rs17422, %rs20778, 255;
	mul.wide.u16 	%r22073, %rs17422, 256;
	or.b32  	%r22074, %r22073, %r22072;
	shl.b32 	%r22075, %r21971, 16;
	and.b32  	%r22076, %r22075, 16711680;
	or.b32  	%r22077, %r22074, %r22076;
	shl.b32 	%r22078, %r21972, 24;
	or.b32  	%r22079, %r22077, %r22078;
	and.b32  	%r22080, %r21968, 255;
	and.b16  	%rs17423, %rs20782, 255;
	mul.wide.u16 	%r22081, %rs17423, 256;
	or.b32  	%r22082, %r22081, %r22080;
	shl.b32 	%r22083, %r21964, 16;
	and.b32  	%r22084, %r22083, 16711680;
	or.b32  	%r22085, %r22082, %r22084;
	shl.b32 	%r22086, %r21965, 24;
	or.b32  	%r22087, %r22085, %r22086;
	cvt.u32.u16 	%r22088, %rs20785;
	and.b32  	%r22089, %r22088, 255;
	and.b16  	%rs17424, %rs20786, 255;
	mul.wide.u16 	%r22090, %rs17424, 256;
	or.b32  	%r22091, %r22090, %r22089;
	mov.b64 	%rd2804, {%r21999, %r22007};
	mov.b64 	%rd2806, {%r22015, %r22023};
	mov.b64 	%rd2808, {%r22031, %r22039};
	mov.b64 	%rd2810, {%r22047, %r22055};
	mov.b64 	%rd2812, {%r22063, %r22071};
	mov.b64 	%rd2814, {%r22079, %r22087};
	mov.b64 	%rd2816, {%r22091, %r32738};
	mov.b64 	%rd2818, %fd503;
	// begin inline asm
	st.cg.u64 [%rd2801], %rd294;
	// end inline asm
	add.s64 	%rd2803, %rd2822, 2312;
	// begin inline asm
	st.cg.u64 [%rd2803], %rd2804;
	// end inline asm
	add.s64 	%rd2805, %rd2822, 2320;
	// begin inline asm
	st.cg.u64 [%rd2805], %rd2806;
	// end inline asm
	add.s64 	%rd2807, %rd2822, 2328;
	// begin inline asm
	st.cg.u64 [%rd2807], %rd2808;
	// end inline asm
	add.s64 	%rd2809, %rd2822, 2336;
	// begin inline asm
	st.cg.u64 [%rd2809], %rd2810;
	// end inline asm
	add.s64 	%rd2811, %rd2822, 2344;
	// begin inline asm
	st.cg.u64 [%rd2811], %rd2812;
	// end inline asm
	add.s64 	%rd2813, %rd2822, 2352;
	// begin inline asm
	st.cg.u64 [%rd2813], %rd2814;
	// end inline asm
	add.s64 	%rd2815, %rd2822, 2360;
	// begin inline asm
	st.cg.u64 [%rd2815], %rd2816;
	// end inline asm
	add.s64 	%rd2817, %rd2822, 2368;
	// begin inline asm
	st.cg.u64 [%rd2817], %rd2818;
	// end inline asm
	ld.local.u64 	%rd2823, [%rd191];
	mul.wide.u32 	%rd2824, %r21907, 4;
	add.s64 	%rd2825, %rd2823, %rd2824;
	add.s64 	%rd2819, %rd2825, 128;
	mov.b32 	%r21906, 100;
	// begin inline asm
	st.release.gpu.u32 [%rd2819], %r21906;
	// end inline asm
$L__BB3_432:
	mov.b32 	%r22092, 0;
	st.local.u32 	[%rd135+60], %r22092;
	mov.b64 	%rd2826, 0;
	st.local.u64 	[%rd135+64], %rd2826;
	mov.b16 	%rs17425, 0;
	st.local.u8 	[%rd135+8], %rs17425;
	mov.u32 	%r22093, %nctaid.x;
	setp.gt.u32 	%p544, %r22093, 499;
	@%p544 bra 	$L__BB3_449;
	membar.cta;
	bra.uni 	$L__BB3_450;
$L__BB3_434:
	add.s64 	%rd3956, %rd3950, %rd3971;
	setp.ne.s64 	%p535, %rd3971, 0;
	@%p535 bra 	$L__BB3_446;
	mov.b16 	%rs17399, 0;
	st.local.u8 	[%rd136], %rs17399;
	add.s32 	%r21608, %r32851, %r32691;
	st.local.u32 	[%rd136+52], %r21608;
	add.f64 	%fd413, %fd492, %fd531;
	st.local.f64 	[%rd136+56], %fd413;
	mov.b32 	%r32739, 0;
$L__BB3_436:
	mov.u32 	%r667, %r32739;
	cvt.u64.u32 	%rd2783, %r667;
	add.s64 	%rd2784, %rd136, %rd2783;
	ld.local.u8 	%rs17400, [%rd2784];
	setp.ne.s16 	%p536, %rs17400, 0;
	add.s32 	%r32739, %r667, 1;
	@%p536 bra 	$L__BB3_436;
	and.b16  	%rs17401, %rs20236, 255;
	setp.eq.s16 	%p537, %rs17401, 0;
	mov.u32 	%r32741, %r667;
	@%p537 bra 	$L__BB3_440;
	mov.b32 	%r32740, 0;
$L__BB3_439:
	add.s32 	%r21610, %r32740, %r667;
	cvt.u64.u32 	%rd2785, %r21610;
	add.s64 	%rd2786, %rd154, %rd2785;
	ld.local.u8 	%rs17402, [%rd2786+8];
	add.s64 	%rd2787, %rd136, %rd2785;
	st.local.u8 	[%rd2787], %rs17402;
	add.s32 	%r670, %r32740, 1;
	add.s32 	%r32741, %r670, %r667;
	cvt.u64.u32 	%rd2788, %r32740;
	add.s64 	%rd2789, %rd295, %rd2788;
	ld.local.u8 	%rs17403, [%rd2789+1];
	setp.ne.s16 	%p538, %rs17403, 0;
	mov.u32 	%r32740, %r670;
	@%p538 bra 	$L__BB3_439;
$L__BB3_440:
	cvt.u64.u32 	%rd2790, %r32741;
	add.s64 	%rd2791, %rd136, %rd2790;
	mov.b16 	%rs17404, 0;
	st.local.u8 	[%rd2791+1], %rs17404;
	mov.b32 	%r32742, 0;
$L__BB3_441:
	mov.u32 	%r673, %r32742;
	cvt.u64.u32 	%rd2792, %r673;
	add.s64 	%rd2793, %rd136, %rd2792;
	ld.local.u8 	%rs17405, [%rd2793];
	setp.ne.s16 	%p539, %rs17405, 0;
	add.s32 	%r32742, %r673, 1;
	@%p539 bra 	$L__BB3_441;
	and.b16  	%rs17406, %rs22235, 255;
	setp.eq.s16 	%p540, %rs17406, 0;
	mov.u32 	%r32744, %r673;
	@%p540 bra 	$L__BB3_445;
	mov.b32 	%r32743, 0;
$L__BB3_444:
	add.s32 	%r21613, %r32743, %r673;
	cvt.u64.u32 	%rd2794, %r21613;
	add.s64 	%rd2795, %rd159, %rd2794;
	ld.local.u8 	%rs17407, [%rd2795+8];
	add.s64 	%rd2796, %rd136, %rd2794;
	st.local.u8 	[%rd2796], %rs17407;
	add.s32 	%r676, %r32743, 1;
	add.s32 	%r32744, %r676, %r673;
	cvt.u64.u32 	%rd2797, %r32743;
	add.s64 	%rd2798, %rd159, %rd2797;
	ld.local.u8 	%rs17408, [%rd2798+9];
	setp.ne.s16 	%p541, %rs17408, 0;
	mov.u32 	%r32743, %r676;
	@%p541 bra 	$L__BB3_444;
$L__BB3_445:
	cvt.u64.u32 	%rd2799, %r32744;
	add.s64 	%rd2800, %rd136, %rd2799;
	mov.b16 	%rs17409, 0;
	st.local.u8 	[%rd2800+1], %rs17409;
	ld.local.v2.b32 	{%r21614, %r21615}, [%rd136];
	bfe.u32 	%r21616, %r21614, 0, 8;
	cvt.u16.u32 	%rs22235, %r21616;
	bfe.u32 	%r21617, %r21614, 8, 8;
	cvt.u16.u32 	%rs22234, %r21617;
	bfe.u32 	%r21618, %r21614, 16, 8;
	cvt.u16.u32 	%rs22233, %r21618;
	bfe.u32 	%r21619, %r21614, 24, 8;
	cvt.u16.u32 	%rs22232, %r21619;
	bfe.u32 	%r21620, %r21615, 0, 8;
	cvt.u16.u32 	%rs22231, %r21620;
	bfe.u32 	%r21621, %r21615, 8, 8;
	cvt.u16.u32 	%rs22230, %r21621;
	bfe.u32 	%r21622, %r21615, 16, 8;
	cvt.u16.u32 	%rs22229, %r21622;
	bfe.u32 	%r21623, %r21615, 24, 8;
	cvt.u16.u32 	%rs22228, %r21623;
	ld.local.v2.b32 	{%r21624, %r21625}, [%rd136+8];
	bfe.u32 	%r21626, %r21624, 0, 8;
	cvt.u16.u32 	%rs22227, %r21626;
	bfe.u32 	%r21627, %r21624, 8, 8;
	cvt.u16.u32 	%rs22226, %r21627;
	bfe.u32 	%r21628, %r21624, 16, 8;
	cvt.u16.u32 	%rs22225, %r21628;
	bfe.u32 	%r21629, %r21624, 24, 8;
	cvt.u16.u32 	%rs22224, %r21629;
	bfe.u32 	%r21630, %r21625, 0, 8;
	cvt.u16.u32 	%rs22223, %r21630;
	bfe.u32 	%r21631, %r21625, 8, 8;
	cvt.u16.u32 	%rs22222, %r21631;
	bfe.u32 	%r21632, %r21625, 16, 8;
	cvt.u16.u32 	%rs22221, %r21632;
	bfe.u32 	%r21633, %r21625, 24, 8;
	cvt.u16.u32 	%rs22220, %r21633;
	ld.local.v2.b32 	{%r21634, %r21635}, [%rd136+16];
	bfe.u32 	%r21636, %r21634, 0, 8;
	cvt.u16.u32 	%rs22219, %r21636;
	bfe.u32 	%r21637, %r21634, 8, 8;
	cvt.u16.u32 	%rs22218, %r21637;
	bfe.u32 	%r21638, %r21634, 16, 8;
	cvt.u16.u32 	%rs22217, %r21638;
	bfe.u32 	%r21639, %r21634, 24, 8;
	cvt.u16.u32 	%rs22216, %r21639;
	bfe.u32 	%r21640, %r21635, 0, 8;
	cvt.u16.u32 	%rs22215, %r21640;
	bfe.u32 	%r21641, %r21635, 8, 8;
	cvt.u16.u32 	%rs22214, %r21641;
	bfe.u32 	%r21642, %r21635, 16, 8;
	cvt.u16.u32 	%rs22213, %r21642;
	bfe.u32 	%r21643, %r21635, 24, 8;
	cvt.u16.u32 	%rs22212, %r21643;
	ld.local.v2.b32 	{%r21644, %r21645}, [%rd136+24];
	bfe.u32 	%r21646, %r21644, 0, 8;
	cvt.u16.u32 	%rs22211, %r21646;
	bfe.u32 	%r21647, %r21644, 8, 8;
	cvt.u16.u32 	%rs22210, %r21647;
	bfe.u32 	%r21648, %r21644, 16, 8;
	cvt.u16.u32 	%rs22209, %r21648;
	bfe.u32 	%r21649, %r21644, 24, 8;
	cvt.u16.u32 	%rs22208, %r21649;
	bfe.u32 	%r21650, %r21645, 0, 8;
	cvt.u16.u32 	%rs22207, %r21650;
	bfe.u32 	%r21651, %r21645, 8, 8;
	cvt.u16.u32 	%rs22206, %r21651;
	bfe.u32 	%r21652, %r21645, 16, 8;
	cvt.u16.u32 	%rs22205, %r21652;
	bfe.u32 	%r21653, %r21645, 24, 8;
	cvt.u16.u32 	%rs22204, %r21653;
	ld.local.v2.b32 	{%r21654, %r21655}, [%rd136+32];
	bfe.u32 	%r21656, %r21654, 0, 8;
	cvt.u16.u32 	%rs22203, %r21656;
	bfe.u32 	%r21657, %r21654, 8, 8;
	cvt.u16.u32 	%rs22202, %r21657;
	bfe.u32 	%r21658, %r21654, 16, 8;
	cvt.u16.u32 	%rs22201, %r21658;
	bfe.u32 	%r21659, %r21654, 24, 8;
	cvt.u16.u32 	%rs22200, %r21659;
	bfe.u32 	%r21660, %r21655, 0, 8;
	cvt.u16.u32 	%rs22199, %r21660;
	bfe.u32 	%r21661, %r21655, 8, 8;
	cvt.u16.u32 	%rs22198, %r21661;
	bfe.u32 	%r21662, %r21655, 16, 8;
	cvt.u16.u32 	%rs22197, %r21662;
	bfe.u32 	%r21663, %r21655, 24, 8;
	cvt.u16.u32 	%rs22196, %r21663;
	ld.local.v2.b32 	{%r21664, %r21665}, [%rd136+40];
	bfe.u32 	%r21666, %r21664, 0, 8;
	cvt.u16.u32 	%rs22195, %r21666;
	bfe.u32 	%r21667, %r21664, 8, 8;
	cvt.u16.u32 	%rs22194, %r21667;
	bfe.u32 	%r21668, %r21664, 16, 8;
	cvt.u16.u32 	%rs22193, %r21668;
	bfe.u32 	%r21669, %r21664, 24, 8;
	cvt.u16.u32 	%rs22192, %r21669;
	bfe.u32 	%r21670, %r21665, 0, 8;
	cvt.u16.u32 	%rs22191, %r21670;
	bfe.u32 	%r21671, %r21665, 8, 8;
	cvt.u16.u32 	%rs22190, %r21671;
	bfe.u32 	%r21672, %r21665, 16, 8;
	cvt.u16.u32 	%rs22189, %r21672;
	bfe.u32 	%r21673, %r21665, 24, 8;
	cvt.u16.u32 	%rs22188, %r21673;
	ld.local.v2.u8 	{%rs22187, %rs22186}, [%rd136+48];
	ld.local.u32 	%r32851, [%rd136+52];
	ld.local.f64 	%fd531, [%rd136+56];
$L__BB3_446:
	st.local.u64 	[%rd159], %rd3956;
	cvt.u32.u16 	%r21674, %rs22228;
	cvt.u32.u16 	%r21675, %rs22229;
	prmt.b32 	%r21676, %r21675, %r21674, 0x3340U;
	cvt.u32.u16 	%r21677, %rs22230;
	cvt.u32.u16 	%r21678, %rs22231;
	prmt.b32 	%r21679, %r21678, %r21677, 0x3340U;
	prmt.b32 	%r21680, %r21679, %r21676, 0x5410U;
	cvt.u32.u16 	%r21681, %rs22232;
	cvt.u32.u16 	%r21682, %rs22233;
	prmt.b32 	%r21683, %r21682, %r21681, 0x3340U;
	cvt.u32.u16 	%r21684, %rs22234;
	cvt.u32.u16 	%r21685, %rs22235;
	prmt.b32 	%r21686, %r21685, %r21684, 0x3340U;
	prmt.b32 	%r21687, %r21686, %r21683, 0x5410U;
	st.local.v2.b32 	[%rd159+8], {%r21687, %r21680};
	cvt.u32.u16 	%r21688, %rs22220;
	cvt.u32.u16 	%r21689, %rs22221;
	prmt.b32 	%r21690, %r21689, %r21688, 0x3340U;
	cvt.u32.u16 	%r21691, %rs22222;
	cvt.u32.u16 	%r21692, %rs22223;
	prmt.b32 	%r21693, %r21692, %r21691, 0x3340U;
	prmt.b32 	%r21694, %r21693, %r21690, 0x5410U;
	cvt.u32.u16 	%r21695, %rs22224;
	cvt.u32.u16 	%r21696, %rs22225;
	prmt.b32 	%r21697, %r21696, %r21695, 0x3340U;
	cvt.u32.u16 	%r21698, %rs22226;
	cvt.u32.u16 	%r21699, %rs22227;
	prmt.b32 	%r21700, %r21699, %r21698, 0x3340U;
	prmt.b32 	%r21701, %r21700, %r21697, 0x5410U;
	st.local.v2.b32 	[%rd159+16], {%r21701, %r21694};
	cvt.u32.u16 	%r21702, %rs22212;
	cvt.u32.u16 	%r21703, %rs22213;
	prmt.b32 	%r21704, %r21703, %r21702, 0x3340U;
	cvt.u32.u16 	%r21705, %rs22214;
	cvt.u32.u16 	%r21706, %rs22215;
	prmt.b32 	%r21707, %r21706, %r21705, 0x3340U;
	prmt.b32 	%r21708, %r21707, %r21704, 0x5410U;
	cvt.u32.u16 	%r21709, %rs22216;
	cvt.u32.u16 	%r21710, %rs22217;
	prmt.b32 	%r21711, %r21710, %r21709, 0x3340U;
	cvt.u32.u16 	%r21712, %rs22218;
	cvt.u32.u16 	%r21713, %rs22219;
	prmt.b32 	%r21714, %r21713, %r21712, 0x3340U;
	prmt.b32 	%r21715, %r21714, %r21711, 0x5410U;
	st.local.v2.b32 	[%rd159+24], {%r21715, %r21708};
	cvt.u32.u16 	%r21716, %rs22204;
	cvt.u32.u16 	%r21717, %rs22205;
	prmt.b32 	%r21718, %r21717, %r21716, 0x3340U;
	cvt.u32.u16 	%r21719, %rs22206;
	cvt.u32.u16 	%r21720, %rs22207;
	prmt.b32 	%r21721, %r21720, %r21719, 0x3340U;
	prmt.b32 	%r21722, %r21721, %r21718, 0x5410U;
	cvt.u32.u16 	%r21723, %rs22208;
	cvt.u32.u16 	%r21724, %rs22209;
	prmt.b32 	%r21725, %r21724, %r21723, 0x3340U;
	cvt.u32.u16 	%r21726, %rs22210;
	cvt.u32.u16 	%r21727, %rs22211;
	prmt.b32 	%r21728, %r21727, %r21726, 0x3340U;
	prmt.b32 	%r21729, %r21728, %r21725, 0x5410U;
	st.local.v2.b32 	[%rd159+32], {%r21729, %r21722};
	cvt.u32.u16 	%r21730, %rs22196;
	cvt.u32.u16 	%r21731, %rs22197;
	prmt.b32 	%r21732, %r21731, %r21730, 0x3340U;
	cvt.u32.u16 	%r21733, %rs22198;
	cvt.u32.u16 	%r21734, %rs22199;
	prmt.b32 	%r21735, %r21734, %r21733, 0x3340U;
	prmt.b32 	%r21736, %r21735, %r21732, 0x5410U;
	cvt.u32.u16 	%r21737, %rs22200;
	cvt.u32.u16 	%r21738, %rs22201;
	prmt.b32 	%r21739, %r21738, %r21737, 0x3340U;
	cvt.u32.u16 	%r21740, %rs22202;
	cvt.u32.u16 	%r21741, %rs22203;
	prmt.b32 	%r21742, %r21741, %r21740, 0x3340U;
	prmt.b32 	%r21743, %r21742, %r21739, 0x5410U;
	st.local.v2.b32 	[%rd159+40], {%r21743, %r21736};
	cvt.u32.u16 	%r21744, %rs22188;
	cvt.u32.u16 	%r21745, %rs22189;
	prmt.b32 	%r21746, %r21745, %r21744, 0x3340U;
	cvt.u32.u16 	%r21747, %rs22190;
	cvt.u32.u16 	%r21748, %rs22191;
	prmt.b32 	%r21749, %r21748, %r21747, 0x3340U;
	prmt.b32 	%r21750, %r21749, %r21746, 0x5410U;
	cvt.u32.u16 	%r21751, %rs22192;
	cvt.u32.u16 	%r21752, %rs22193;
	prmt.b32 	%r21753, %r21752, %r21751, 0x3340U;
	cvt.u32.u16 	%r21754, %rs22194;
	cvt.u32.u16 	%r21755, %rs22195;
	prmt.b32 	%r21756, %r21755, %r21754, 0x3340U;
	prmt.b32 	%r21757, %r21756, %r21753, 0x5410U;
	st.local.v2.b32 	[%rd159+48], {%r21757, %r21750};
	st.local.v2.u8 	[%rd159+56], {%rs22187, %rs22186};
	st.local.u32 	[%rd159+60], %r32851;
	st.local.f64 	[%rd159+64], %fd531;
	setp.ne.s32 	%p542, %r17612, 0;
	@%p542 bra 	$L__BB3_448;
	st.local.u64 	[%rd159], %rd3950;
	st.local.v2.b32 	[%rd159+8], {%r21530, %r21523};
	st.local.v2.b32 	[%rd159+16], {%r21544, %r21537};
	st.local.v2.b32 	[%rd159+24], {%r21558, %r21551};
	st.local.v2.b32 	[%rd159+32], {%r21572, %r21565};
	bfe.u32 	%r21814, %r654, 8, 8;
	bfe.u32 	%r21815, %r654, 0, 8;
	prmt.b32 	%r21819, %r21815, %r21814, 0x3340U;
	prmt.b32 	%r21820, %r21819, %r21587, 0x5410U;
	st.local.v2.b32 	[%rd159+40], {%r651, %r21820};
	st.local.v2.b32 	[%rd159+48], {%r663, %r664};
	mov.b32 	{%rs17410, %rs17411}, %r666;
	st.local.v2.u8 	[%rd159+56], {%rs17410, %rs17411};
	st.local.u32 	[%rd159+60], %r32691;
	st.local.f64 	[%rd159+64], %fd492;
	mov.f64 	%fd531, %fd492;
	mov.u32 	%r32851, %r32691;
	mov.u16 	%rs22186, %rs20187;
	mov.u16 	%rs22187, %rs20188;
	mov.u16 	%rs22188, %rs20189;
	mov.u16 	%rs22189, %rs20190;
	mov.u16 	%rs22190, %rs20191;
	mov.u16 	%rs22191, %rs20192;
	mov.u16 	%rs22192, %rs20193;
	mov.u16 	%rs22193, %rs20194;
	mov.u16 	%rs22194, %rs20195;
	mov.u16 	%rs22195, %rs20196;
	mov.u16 	%rs22196, %rs20197;
	mov.u16 	%rs22197, %rs20198;
	mov.u16 	%rs22198, %rs20199;
	mov.u16 	%rs22199, %rs20200;
	mov.u16 	%rs22200, %rs20201;
	mov.u16 	%rs22201, %rs20202;
	mov.u16 	%rs22202, %rs20203;
	mov.u16 	%rs22203, %rs20204;
	mov.u16 	%rs22204, %rs20205;
	mov.u16 	%rs22205, %rs20206;
	mov.u16 	%rs22206, %rs20207;
	mov.u16 	%rs22207, %rs20208;
	mov.u16 	%rs22208, %rs20209;
	mov.u16 	%rs22209, %rs20210;
	mov.u16 	%rs22210, %rs20211;
	mov.u16 	%rs22211, %rs20212;
	mov.u16 	%rs22212, %rs20213;
	mov.u16 	%rs22213, %rs20214;
	mov.u16 	%rs22214, %rs20215;
	mov.u16 	%rs22215, %rs20216;
	mov.u16 	%rs22216, %rs20217;
	mov.u16 	%rs22217, %rs20218;
	mov.u16 	%rs22218, %rs20219;
	mov.u16 	%rs22219, %rs20220;
	mov.u16 	%rs22220, %rs20221;
	mov.u16 	%rs22221, %rs20222;
	mov.u16 	%rs22222, %rs20223;
	mov.u16 	%rs22223, %rs20224;
	mov.u16 	%rs22224, %rs20225;
	mov.u16 	%rs22225, %rs20226;
	mov.u16 	%rs22226, %rs20227;
	mov.u16 	%rs22227, %rs20228;
	mov.u16 	%rs22228, %rs20229;
	mov.u16 	%rs22229, %rs20230;
	mov.u16 	%rs22230, %rs20231;
	mov.u16 	%rs22231, %rs20232;
	mov.u16 	%rs22232, %rs20233;
	mov.u16 	%rs22233, %rs20234;
	mov.u16 	%rs22234, %rs20235;
	mov.u16 	%rs22235, %rs20236;
	mov.u64 	%rd3956, %rd3950;
$L__BB3_448:
	mov.u64 	%rd3971, %rd3956;
	bra.uni 	$L__BB3_633;
$L__BB3_449:
	mov.b32 	%r22094, 450;
	// begin inline asm
	nanosleep.u32 %r22094;
	// end inline asm
$L__BB3_450:
	mov.u32 	%r22096, %tid.x;
	not.b32 	%r22097, %r22096;
	mov.u32 	%r22098, %ctaid.x;
	add.s32 	%r22099, %r22098, %r22097;
	mul.wide.s32 	%rd2829, %r22099, 4;
$L__BB3_451:
	ld.local.u64 	%rd2828, [%rd191];
	add.s64 	%rd2830, %rd2828, %rd2829;
	add.s64 	%rd2827, %rd2830, 128;
	// begin inline asm
	ld.relaxed.gpu.u32 %r32794, [%rd2827];
	// end inline asm
	membar.gl;
	setp.eq.s32 	%p545, %r32794, 99;
	mov.b32 	%r22100, -1;
	vote.sync.any.pred 	%p546, %p545, %r22100;
	@%p546 bra 	$L__BB3_451;
	mov.b16 	%rs20936, 0;
	mov.b32 	%r32747, 0;
	mov.f64 	%fd506, 0d0000000000000000;
	setp.eq.s32 	%p547, %r32794, 101;
	@%p547 bra 	$L__BB3_455;
	setp.ne.s32 	%p548, %r32794, 100;
	@%p548 bra 	$L__BB3_456;
	mov.u32 	%r22108, %tid.x;
	not.b32 	%r22109, %r22108;
	mov.u32 	%r22110, %ctaid.x;
	add.s32 	%r22111, %r22110, %r22109;
	ld.local.u64 	%rd2914, [%rd191+8];
	mul.wide.s32 	%rd2915, %r22111, 72;
	add.s64 	%rd2916, %rd2914, %rd2915;
	add.s64 	%rd2897, %rd2916, 2304;
	// begin inline asm
	ld.cg.u64 %rd3957, [%rd2897];
	// end inline asm
	add.s64 	%rd2899, %rd2916, 2312;
	// begin inline asm
	ld.cg.u64 %rd2898, [%rd2899];
	// end inline asm
	add.s64 	%rd2901, %rd2916, 2320;
	// begin inline asm
	ld.cg.u64 %rd2900, [%rd2901];
	// end inline asm
	add.s64 	%rd2903, %rd2916, 2328;
	// begin inline asm
	ld.cg.u64 %rd2902, [%rd2903];
	// end inline asm
	add.s64 	%rd2905, %rd2916, 2336;
	// begin inline asm
	ld.cg.u64 %rd2904, [%rd2905];
	// end inline asm
	add.s64 	%rd2907, %rd2916, 2344;
	// begin inline asm
	ld.cg.u64 %rd2906, [%rd2907];
	// end inline asm
	add.s64 	%rd2909, %rd2916, 2352;
	// begin inline asm
	ld.cg.u64 %rd2908, [%rd2909];
	// end inline asm
	add.s64 	%rd2911, %rd2916, 2360;
	// begin inline asm
	ld.cg.u64 %rd2910, [%rd2911];
	// end inline asm
	mov.b64 	{%r22112, %r32747}, %rd2910;
	add.s64 	%rd2913, %rd2916, 2368;
	// begin inline asm
	ld.cg.u64 %rd2912, [%rd2913];
	// end inline asm
	cvt.u16.u64 	%rs20936, %rd2898;
	shr.u64 	%rd2917, %rd2898, 8;
	cvt.u16.u64 	%rs20935, %rd2917;
	shr.u64 	%rd2918, %rd2898, 16;
	cvt.u16.u64 	%rs20934, %rd2918;
	shr.u64 	%rd2919, %rd2898, 24;
	cvt.u16.u64 	%rs20933, %rd2919;
	shr.u64 	%rd2920, %rd2898, 32;
	cvt.u16.u64 	%rs20932, %rd2920;
	shr.u64 	%rd2921, %rd2898, 40;
	cvt.u16.u64 	%rs20931, %rd2921;
	shr.u64 	%rd2922, %rd2898, 48;
	cvt.u16.u64 	%rs20930, %rd2922;
	shr.u64 	%rd2923, %rd2898, 56;
	cvt.u16.u64 	%rs20929, %rd2923;
	cvt.u16.u64 	%rs20928, %rd2900;
	shr.u64 	%rd2924, %rd2900, 8;
	cvt.u16.u64 	%rs20927, %rd2924;
	shr.u64 	%rd2925, %rd2900, 16;
	cvt.u16.u64 	%rs20926, %rd2925;
	shr.u64 	%rd2926, %rd2900, 24;
	cvt.u16.u64 	%rs20925, %rd2926;
	shr.u64 	%rd2927, %rd2900, 32;
	cvt.u16.u64 	%rs20924, %rd2927;
	shr.u64 	%rd2928, %rd2900, 40;
	cvt.u16.u64 	%rs20923, %rd2928;
	shr.u64 	%rd2929, %rd2900, 48;
	cvt.u16.u64 	%rs20922, %rd2929;
	shr.u64 	%rd2930, %rd2900, 56;
	cvt.u16.u64 	%rs20921, %rd2930;
	cvt.u16.u64 	%rs20920, %rd2902;
	shr.u64 	%rd2931, %rd2902, 8;
	cvt.u16.u64 	%rs20919, %rd2931;
	shr.u64 	%rd2932, %rd2902, 16;
	cvt.u16.u64 	%rs20918, %rd2932;
	shr.u64 	%rd2933, %rd2902, 24;
	cvt.u16.u64 	%rs20917, %rd2933;
	shr.u64 	%rd2934, %rd2902, 32;
	cvt.u16.u64 	%rs20916, %rd2934;
	shr.u64 	%rd2935, %rd2902, 40;
	cvt.u16.u64 	%rs20915, %rd2935;
	shr.u64 	%rd2936, %rd2902, 48;
	cvt.u16.u64 	%rs20914, %rd2936;
	shr.u64 	%rd2937, %rd2902, 56;
	cvt.u16.u64 	%rs20913, %rd2937;
	cvt.u16.u64 	%rs20912, %rd2904;
	shr.u64 	%rd2938, %rd2904, 8;
	cvt.u16.u64 	%rs20911, %rd2938;
	shr.u64 	%rd2939, %rd2904, 16;
	cvt.u16.u64 	%rs20910, %rd2939;
	shr.u64 	%rd2940, %rd2904, 24;
	cvt.u16.u64 	%rs20909, %rd2940;
	shr.u64 	%rd2941, %rd2904, 32;
	cvt.u16.u64 	%rs20908, %rd2941;
	shr.u64 	%rd2942, %rd2904, 40;
	cvt.u16.u64 	%rs20907, %rd2942;
	shr.u64 	%rd2943, %rd2904, 48;
	cvt.u16.u64 	%rs20906, %rd2943;
	shr.u64 	%rd2944, %rd2904, 56;
	cvt.u16.u64 	%rs20905, %rd2944;
	cvt.u16.u64 	%rs20904, %rd2906;
	shr.u64 	%rd2945, %rd2906, 8;
	cvt.u16.u64 	%rs20903, %rd2945;
	shr.u64 	%rd2946, %rd2906, 16;
	cvt.u16.u64 	%rs20902, %rd2946;
	shr.u64 	%rd2947, %rd2906, 24;
	cvt.u16.u64 	%rs20901, %rd2947;
	shr.u64 	%rd2948, %rd2906, 32;
	cvt.u16.u64 	%rs20900, %rd2948;
	shr.u64 	%rd2949, %rd2906, 40;
	cvt.u16.u64 	%rs20899, %rd2949;
	shr.u64 	%rd2950, %rd2906, 48;
	cvt.u16.u64 	%rs20898, %rd2950;
	shr.u64 	%rd2951, %rd2906, 56;
	cvt.u16.u64 	%rs20897, %rd2951;
	cvt.u16.u64 	%rs20896, %rd2908;
	shr.u64 	%rd2952, %rd2908, 8;
	cvt.u16.u64 	%rs20895, %rd2952;
	shr.u64 	%rd2953, %rd2908, 16;
	cvt.u16.u64 	%rs20894, %rd2953;
	shr.u64 	%rd2954, %rd2908, 24;
	cvt.u16.u64 	%rs20893, %rd2954;
	shr.u64 	%rd2955, %rd2908, 32;
	cvt.u16.u64 	%rs20892, %rd2955;
	shr.u64 	%rd2956, %rd2908, 40;
	cvt.u16.u64 	%rs20891, %rd2956;
	shr.u64 	%rd2957, %rd2908, 48;
	cvt.u16.u64 	%rs20890, %rd2957;
	shr.u64 	%rd2958, %rd2908, 56;
	cvt.u16.u64 	%rs20889, %rd2958;
	cvt.u16.u64 	%rs20888, %rd2910;
	shr.u64 	%rd2959, %rd2910, 8;
	cvt.u16.u64 	%rs20887, %rd2959;
	mov.b64 	%fd506, %rd2912;
	bra.uni 	$L__BB3_456;
$L__BB3_455:
	mov.u32 	%r22103, %tid.x;
	not.b32 	%r22104, %r22103;
	mov.u32 	%r22105, %ctaid.x;
	add.s32 	%r22106, %r22105, %r22104;
	ld.local.u64 	%rd2850, [%rd191+16];
	mul.wide.s32 	%rd2851, %r22106, 72;
	add.s64 	%rd2852, %rd2850, %rd2851;
	add.s64 	%rd2833, %rd2852, 2304;
	// begin inline asm
	ld.cg.u64 %rd3957, [%rd2833];
	// end inline asm
	add.s64 	%rd2835, %rd2852, 2312;
	// begin inline asm
	ld.cg.u64 %rd2834, [%rd2835];
	// end inline asm
	add.s64 	%rd2837, %rd2852, 2320;
	// begin inline asm
	ld.cg.u64 %rd2836, [%rd2837];
	// end inline asm
	add.s64 	%rd2839, %rd2852, 2328;
	// begin inline asm
	ld.cg.u64 %rd2838, [%rd2839];
	// end inline asm
	add.s64 	%rd2841, %rd2852, 2336;
	// begin inline asm
	ld.cg.u64 %rd2840, [%rd2841];
	// end inline asm
	add.s64 	%rd2843, %rd2852, 2344;
	// begin inline asm
	ld.cg.u64 %rd2842, [%rd2843];
	// end inline asm
	add.s64 	%rd2845, %rd2852, 2352;
	// begin inline asm
	ld.cg.u64 %rd2844, [%rd2845];
	// end inline asm
	add.s64 	%rd2847, %rd2852, 2360;
	// begin inline asm
	ld.cg.u64 %rd2846, [%rd2847];
	// end inline asm
	mov.b64 	{%r22107, %r32747}, %rd2846;
	add.s64 	%rd2849, %rd2852, 2368;
	// begin inline asm
	ld.cg.u64 %rd2848, [%rd2849];
	// end inline asm
	cvt.u16.u64 	%rs20936, %rd2834;
	shr.u64 	%rd2853, %rd2834, 8;
	cvt.u16.u64 	%rs20935, %rd2853;
	shr.u64 	%rd2854, %rd2834, 16;
	cvt.u16.u64 	%rs20934, %rd2854;
	shr.u64 	%rd2855, %rd2834, 24;
	cvt.u16.u64 	%rs20933, %rd2855;
	shr.u64 	%rd2856, %rd2834, 32;
	cvt.u16.u64 	%rs20932, %rd2856;
	shr.u64 	%rd2857, %rd2834, 40;
	cvt.u16.u64 	%rs20931, %rd2857;
	shr.u64 	%rd2858, %rd2834, 48;
	cvt.u16.u64 	%rs20930, %rd2858;
	shr.u64 	%rd2859, %rd2834, 56;
	cvt.u16.u64 	%rs20929, %rd2859;
	cvt.u16.u64 	%rs20928, %rd2836;
	shr.u64 	%rd2860, %rd2836, 8;
	cvt.u16.u64 	%rs20927, %rd2860;
	shr.u64 	%rd2861, %rd2836, 16;
	cvt.u16.u64 	%rs20926, %rd2861;
	shr.u64 	%rd2862, %rd2836, 24;
	cvt.u16.u64 	%rs20925, %rd2862;
	shr.u64 	%rd2863, %rd2836, 32;
	cvt.u16.u64 	%rs20924, %rd2863;
	shr.u64 	%rd2864, %rd2836, 40;
	cvt.u16.u64 	%rs20923, %rd2864;
	shr.u64 	%rd2865, %rd2836, 48;
	cvt.u16.u64 	%rs20922, %rd2865;
	shr.u64 	%rd2866, %rd2836, 56;
	cvt.u16.u64 	%rs20921, %rd2866;
	cvt.u16.u64 	%rs20920, %rd2838;
	shr.u64 	%rd2867, %rd2838, 8;
	cvt.u16.u64 	%rs20919, %rd2867;
	shr.u64 	%rd2868, %rd2838, 16;
	cvt.u16.u64 	%rs20918, %rd2868;
	shr.u64 	%rd2869, %rd2838, 24;
	cvt.u16.u64 	%rs20917, %rd2869;
	shr.u64 	%rd2870, %rd2838, 32;
	cvt.u16.u64 	%rs20916, %rd2870;
	shr.u64 	%rd2871, %rd2838, 40;
	cvt.u16.u64 	%rs20915, %rd2871;
	shr.u64 	%rd2872, %rd2838, 48;
	cvt.u16.u64 	%rs20914, %rd2872;
	shr.u64 	%rd2873, %rd2838, 56;
	cvt.u16.u64 	%rs20913, %rd2873;
	cvt.u16.u64 	%rs20912, %rd2840;
	shr.u64 	%rd2874, %rd2840, 8;
	cvt.u16.u64 	%rs20911, %rd2874;
	shr.u64 	%rd2875, %rd2840, 16;
	cvt.u16.u64 	%rs20910, %rd2875;
	shr.u64 	%rd2876, %rd2840, 24;
	cvt.u16.u64 	%rs20909, %rd2876;
	shr.u64 	%rd2877, %rd2840, 32;
	cvt.u16.u64 	%rs20908, %rd2877;
	shr.u64 	%rd2878, %rd2840, 40;
	cvt.u16.u64 	%rs20907, %rd2878;
	shr.u64 	%rd2879, %rd2840, 48;
	cvt.u16.u64 	%rs20906, %rd2879;
	shr.u64 	%rd2880, %rd2840, 56;
	cvt.u16.u64 	%rs20905, %rd2880;
	cvt.u16.u64 	%rs20904, %rd2842;
	shr.u64 	%rd2881, %rd2842, 8;
	cvt.u16.u64 	%rs20903, %rd2881;
	shr.u64 	%rd2882, %rd2842, 16;
	cvt.u16.u64 	%rs20902, %rd2882;
	shr.u64 	%rd2883, %rd2842, 24;
	cvt.u16.u64 	%rs20901, %rd2883;
	shr.u64 	%rd2884, %rd2842, 32;
	cvt.u16.u64 	%rs20900, %rd2884;
	shr.u64 	%rd2885, %rd2842, 40;
	cvt.u16.u64 	%rs20899, %rd2885;
	shr.u64 	%rd2886, %rd2842, 48;
	cvt.u16.u64 	%rs20898, %rd2886;
	shr.u64 	%rd2887, %rd2842, 56;
	cvt.u16.u64 	%rs20897, %rd2887;
	cvt.u16.u64 	%rs20896, %rd2844;
	shr.u64 	%rd2888, %rd2844, 8;
	cvt.u16.u64 	%rs20895, %rd2888;
	shr.u64 	%rd2889, %rd2844, 16;
	cvt.u16.u64 	%rs20894, %rd2889;
	shr.u64 	%rd2890, %rd2844, 24;
	cvt.u16.u64 	%rs20893, %rd2890;
	shr.u64 	%rd2891, %rd2844, 32;
	cvt.u16.u64 	%rs20892, %rd2891;
	shr.u64 	%rd2892, %rd2844, 40;
	cvt.u16.u64 	%rs20891, %rd2892;
	shr.u64 	%rd2893, %rd2844, 48;
	cvt.u16.u64 	%rs20890, %rd2893;
	shr.u64 	%rd2894, %rd2844, 56;
	cvt.u16.u64 	%rs20889, %rd2894;
	cvt.u16.u64 	%rs20888, %rd2846;
	shr.u64 	%rd2895, %rd2846, 8;
	cvt.u16.u64 	%rs20887, %rd2895;
	mov.b64 	%fd506, %rd2848;
$L__BB3_456:
	mov.b32 	%r22203, -1;
	vote.sync.ballot.b32 	%r22204, %p547, %r22203;
	// begin inline asm
	mov.u32 %r22113, %lanemask_ge;
	// end inline asm
	and.b32  	%r22205, %r22204, %r22113;
	or.b32  	%r22206, %r22205, -2147483648;
	add.s32 	%r22207, %r22206, -1;
	not.b32 	%r22208, %r22206;
	and.b32  	%r22209, %r22208, %r22207;
	popc.b32 	%r687, %r22209;
	cvt.u32.u16 	%r22210, %rs20936;
	and.b32  	%r22211, %r22210, 255;
	and.b16  	%rs17428, %rs20935, 255;
	mul.wide.u16 	%r22212, %rs17428, 256;
	or.b32  	%r22213, %r22212, %r22211;
	cvt.u32.u16 	%r22214, %rs20934;
	shl.b32 	%r22215, %r22214, 16;
	and.b32  	%r22216, %r22215, 16711680;
	or.b32  	%r22217, %r22213, %r22216;
	cvt.u32.u16 	%r22218, %rs20933;
	shl.b32 	%r22219, %r22218, 24;
	or.b32  	%r22125, %r22217, %r22219;
	cvt.u32.u16 	%r22220, %rs20932;
	and.b32  	%r22221, %r22220, 255;
	and.b16  	%rs17429, %rs20931, 255;
	mul.wide.u16 	%r22222, %rs17429, 256;
	or.b32  	%r22223, %r22222, %r22221;
	cvt.u32.u16 	%r22224, %rs20930;
	shl.b32 	%r22225, %r22224, 16;
	and.b32  	%r22226, %r22225, 16711680;
	or.b32  	%r22227, %r22223, %r22226;
	cvt.u32.u16 	%r22228, %rs20929;
	shl.b32 	%r22229, %r22228, 24;
	or.b32  	%r22130, %r22227, %r22229;
	cvt.u32.u16 	%r22230, %rs20928;
	and.b32  	%r22231, %r22230, 255;
	and.b16  	%rs17430, %rs20927, 255;
	mul.wide.u16 	%r22232, %rs17430, 256;
	or.b32  	%r22233, %r22232, %r22231;
	cvt.u32.u16 	%r22234, %rs20926;
	shl.b32 	%r22235, %r22234, 16;
	and.b32  	%r22236, %r22235, 16711680;
	or.b32  	%r22237, %r22233, %r22236;
	cvt.u32.u16 	%r22238, %rs20925;
	shl.b32 	%r22239, %r22238, 24;
	or.b32  	%r22135, %r22237, %r22239;
	cvt.u32.u16 	%r22240, %rs20924;
	and.b32  	%r22241, %r22240, 255;
	and.b16  	%rs17431, %rs20923, 255;
	mul.wide.u16 	%r22242, %rs17431, 256;
	or.b32  	%r22243, %r22242, %r22241;
	cvt.u32.u16 	%r22244, %rs20922;
	shl.b32 	%r22245, %r22244, 16;
	and.b32  	%r22246, %r22245, 16711680;
	or.b32  	%r22247, %r22243, %r22246;
	cvt.u32.u16 	%r22248, %rs20921;
	shl.b32 	%r22249, %r22248, 24;
	or.b32  	%r22140, %r22247, %r22249;
	cvt.u32.u16 	%r22250, %rs20920;
	and.b32  	%r22251, %r22250, 255;
	and.b16  	%rs17432, %rs20919, 255;
	mul.wide.u16 	%r22252, %rs17432, 256;
	or.b32  	%r22253, %r22252, %r22251;
	cvt.u32.u16 	%r22254, %rs20918;
	shl.b32 	%r22255, %r22254, 16;
	and.b32  	%r22256, %r22255, 16711680;
	or.b32  	%r22257, %r22253, %r22256;
	cvt.u32.u16 	%r22258, %rs20917;
	shl.b32 	%r22259, %r22258, 24;
	or.b32  	%r22145, %r22257, %r22259;
	cvt.u32.u16 	%r22260, %rs20916;
	and.b32  	%r22261, %r22260, 255;
	and.b16  	%rs17433, %rs20915, 255;
	mul.wide.u16 	%r22262, %rs17433, 256;
	or.b32  	%r22263, %r22262, %r22261;
	cvt.u32.u16 	%r22264, %rs20914;
	shl.b32 	%r22265, %r22264, 16;
	and.b32  	%r22266, %r22265, 16711680;
	or.b32  	%r22267, %r22263, %r22266;
	cvt.u32.u16 	%r22268, %rs20913;
	shl.b32 	%r22269, %r22268, 24;
	or.b32  	%r22150, %r22267, %r22269;
	cvt.u32.u16 	%r22270, %rs20912;
	and.b32  	%r22271, %r22270, 255;
	and.b16  	%rs17434, %rs20911, 255;
	mul.wide.u16 	%r22272, %rs17434, 256;
	or.b32  	%r22273, %r22272, %r22271;
	cvt.u32.u16 	%r22274, %rs20910;
	shl.b32 	%r22275, %r22274, 16;
	and.b32  	%r22276, %r22275, 16711680;
	or.b32  	%r22277, %r22273, %r22276;
	cvt.u32.u16 	%r22278, %rs20909;
	shl.b32 	%r22279, %r22278, 24;
	or.b32  	%r22155, %r22277, %r22279;
	cvt.u32.u16 	%r22280, %rs20908;
	and.b32  	%r22281, %r22280, 255;
	and.b16  	%rs17435, %rs20907, 255;
	mul.wide.u16 	%r22282, %rs17435, 256;
	or.b32  	%r22283, %r22282, %r22281;
	cvt.u32.u16 	%r22284, %rs20906;
	shl.b32 	%r22285, %r22284, 16;
	and.b32  	%r22286, %r22285, 16711680;
	or.b32  	%r22287, %r22283, %r22286;
	cvt.u32.u16 	%r22288, %rs20905;
	shl.b32 	%r22289, %r22288, 24;
	or.b32  	%r22160, %r22287, %r22289;
	cvt.u32.u16 	%r22290, %rs20904;
	and.b32  	%r22291, %r22290, 255;
	and.b16  	%rs17436, %rs20903, 255;
	mul.wide.u16 	%r22292, %rs17436, 256;
	or.b32  	%r22293, %r22292, %r22291;
	cvt.u32.u16 	%r22294, %rs20902;
	shl.b32 	%r22295, %r22294, 16;
	and.b32  	%r22296, %r22295, 16711680;
	or.b32  	%r22297, %r22293, %r22296;
	cvt.u32.u16 	%r22298, %rs20901;
	shl.b32 	%r22299, %r22298, 24;
	or.b32  	%r22165, %r22297, %r22299;
	cvt.u32.u16 	%r22300, %rs20900;
	and.b32  	%r22301, %r22300, 255;
	and.b16  	%rs17437, %rs20899, 255;
	mul.wide.u16 	%r22302, %rs17437, 256;
	or.b32  	%r22303, %r22302, %r22301;
	cvt.u32.u16 	%r22304, %rs20898;
	shl.b32 	%r22305, %r22304, 16;
	and.b32  	%r22306, %r22305, 16711680;
	or.b32  	%r22307, %r22303, %r22306;
	cvt.u32.u16 	%r22308, %rs20897;
	shl.b32 	%r22309, %r22308, 24;
	or.b32  	%r22170, %r22307, %r22309;
	cvt.u32.u16 	%r22310, %rs20896;
	and.b32  	%r22311, %r22310, 255;
	and.b16  	%rs17438, %rs20895, 255;
	mul.wide.u16 	%r22312, %rs17438, 256;
	or.b32  	%r22313, %r22312, %r22311;
	cvt.u32.u16 	%r22314, %rs20894;
	shl.b32 	%r22315, %r22314, 16;
	and.b32  	%r22316, %r22315, 16711680;
	or.b32  	%r22317, %r22313, %r22316;
	cvt.u32.u16 	%r22318, %rs20893;
	shl.b32 	%r22319, %r22318, 24;
	or.b32  	%r22175, %r22317, %r22319;
	cvt.u32.u16 	%r22320, %rs20892;
	and.b32  	%r22321, %r22320, 255;
	and.b16  	%rs17439, %rs20891, 255;
	mul.wide.u16 	%r22322, %rs17439, 256;
	or.b32  	%r22323, %r22322, %r22321;
	cvt.u32.u16 	%r22324, %rs20890;
	shl.b32 	%r22325, %r22324, 16;
	and.b32  	%r22326, %r22325, 16711680;
	or.b32  	%r22327, %r22323, %r22326;
	cvt.u32.u16 	%r22328, %rs20889;
	shl.b32 	%r22329, %r22328, 24;
	or.b32  	%r22180, %r22327, %r22329;
	cvt.u32.u16 	%r22330, %rs20888;
	and.b32  	%r22331, %r22330, 255;
	and.b16  	%rs17440, %rs20887, 255;
	mul.wide.u16 	%r22332, %rs17440, 256;
	or.b32  	%r22185, %r22332, %r22331;
	mov.b64 	{%r22115, %r22120}, %rd3957;
	mov.b32 	%r22201, 1;
	// begin inline asm
	shfl.sync.down.b32 %r22114, %r22115, %r22201, %r687, %r22203;
	// end inline asm
	// begin inline asm
	shfl.sync.down.b32 %r22119, %r22120, %r22201, %r687, %r22203;
	// end inline asm
	// begin inline asm
	shfl.sync.down.b32 %r22124, %r22125, %r22201, %r687, %r22203;
	// end inline asm
	// begin inline asm
	shfl.sync.down.b32 %r22129, %r22130, %r22201, %r687, %r22203;
	// end inline asm
	// begin inline asm
	shfl.sync.down.b32 %r22134, %r22135, %r22201, %r687, %r22203;
	// end inline asm
	// begin inline asm
	shfl.sync.down.b32 %r22139, %r22140, %r22201, %r687, %r22203;
	// end inline asm
	// begin inline asm
	shfl.sync.down.b32 %r22144, %r22145, %r22201, %r687, %r22203;
	// end inline asm
	// begin inline asm
	shfl.sync.down.b32 %r22149, %r22150, %r22201, %r687, %r22203;
	// end inline asm
	// begin inline asm
	shfl.sync.down.b32 %r22154, %r22155, %r22201, %r687, %r22203;
	// end inline asm
	// begin inline asm
	shfl.sync.down.b32 %r22159, %r22160, %r22201, %r687, %r22203;
	// end inline asm
	// begin inline asm
	shfl.sync.down.b32 %r22164, %r22165, %r22201, %r687, %r22203;
	// end inline asm
	// begin inline asm
	shfl.sync.down.b32 %r22169, %r22170, %r22201, %r687, %r22203;
	// end inline asm
	// begin inline asm
	shfl.sync.down.b32 %r22174, %r22175, %r22201, %r687, %r22203;
	// end inline asm
	// begin inline asm
	shfl.sync.down.b32 %r22179, %r22180, %r22201, %r687, %r22203;
	// end inline asm
	// begin inline asm
	shfl.sync.down.b32 %r22184, %r22185, %r22201, %r687, %r22203;
	// end inline asm
	// begin inline asm
	shfl.sync.down.b32 %r22189, %r32747, %r22201, %r687, %r22203;
	// end inline asm
	mov.b64 	%rd2960, %fd506;
	mov.b64 	{%r22195, %r22200}, %rd2960;
	// begin inline asm
	shfl.sync.down.b32 %r22194, %r22195, %r22201, %r687, %r22203;
	// end inline asm
	// begin inline asm
	shfl.sync.down.b32 %r22199, %r22200, %r22201, %r687, %r22203;
	// end inline asm
	setp.ge.s32 	%p551, %r17612, %r687;
	@%p551 bra 	$L__BB3_470;
	shr.u32 	%r22333, %r22184, 8;
	cvt.u16.u32 	%rs17441, %r22333;
	cvt.u16.u32 	%rs17442, %r22184;
	cvt.u16.u32 	%rs5509, %r22124;
	mov.b64 	%rd2961, {%r22194, %r22199};
	mov.b64 	%fd115, %rd2961;
	mov.b64 	%rd2962, {%r22114, %r22119};
	st.local.u64 	[%rd132], %rd3957;
	cvt.u32.u16 	%r22334, %rs20929;
	cvt.u32.u16 	%r22335, %rs20930;
	prmt.b32 	%r22336, %r22335, %r22334, 0x3340U;
	cvt.u32.u16 	%r22337, %rs20931;
	cvt.u32.u16 	%r22338, %rs20932;
	prmt.b32 	%r22339, %r22338, %r22337, 0x3340U;
	prmt.b32 	%r22340, %r22339, %r22336, 0x5410U;
	cvt.u32.u16 	%r22341, %rs20933;
	cvt.u32.u16 	%r22342, %rs20934;
	prmt.b32 	%r22343, %r22342, %r22341, 0x3340U;
	cvt.u32.u16 	%r22344, %rs20935;
	cvt.u32.u16 	%r22345, %rs20936;
	prmt.b32 	%r22346, %r22345, %r22344, 0x3340U;
	prmt.b32 	%r22347, %r22346, %r22343, 0x5410U;
	st.local.v2.b32 	[%rd132+8], {%r22347, %r22340};
	cvt.u32.u16 	%r22348, %rs20921;
	cvt.u32.u16 	%r22349, %rs20922;
	prmt.b32 	%r22350, %r22349, %r22348, 0x3340U;
	cvt.u32.u16 	%r22351, %rs20923;
	cvt.u32.u16 	%r22352, %rs20924;
	prmt.b32 	%r22353, %r22352, %r22351, 0x3340U;
	prmt.b32 	%r22354, %r22353, %r22350, 0x5410U;
	cvt.u32.u16 	%r22355, %rs20925;
	cvt.u32.u16 	%r22356, %rs20926;
	prmt.b32 	%r22357, %r22356, %r22355, 0x3340U;
	cvt.u32.u16 	%r22358, %rs20927;
	cvt.u32.u16 	%r22359, %rs20928;
	prmt.b32 	%r22360, %r22359, %r22358, 0x3340U;
	prmt.b32 	%r22361, %r22360, %r22357, 0x5410U;
	st.local.v2.b32 	[%rd132+16], {%r22361, %r22354};
	cvt.u32.u16 	%r22362, %rs20913;
	cvt.u32.u16 	%r22363, %rs20914;
	prmt.b32 	%r22364, %r22363, %r22362, 0x3340U;
	cvt.u32.u16 	%r22365, %rs20915;
	cvt.u32.u16 	%r22366, %rs20916;
	prmt.b32 	%r22367, %r22366, %r22365, 0x3340U;
	prmt.b32 	%r22368, %r22367, %r22364, 0x5410U;
	cvt.u32.u16 	%r22369, %rs20917;
	cvt.u32.u16 	%r22370, %rs20918;
	prmt.b32 	%r22371, %r22370, %r22369, 0x3340U;
	cvt.u32.u16 	%r22372, %rs20919;
	cvt.u32.u16 	%r22373, %rs20920;
	prmt.b32 	%r22374, %r22373, %r22372, 0x3340U;
	prmt.b32 	%r22375, %r22374, %r22371, 0x5410U;
	st.local.v2.b32 	[%rd132+24], {%r22375, %r22368};
	cvt.u32.u16 	%r22376, %rs20905;
	cvt.u32.u16 	%r22377, %rs20906;
	prmt.b32 	%r22378, %r22377, %r22376, 0x3340U;
	cvt.u32.u16 	%r22379, %rs20907;
	cvt.u32.u16 	%r22380, %rs20908;
	prmt.b32 	%r22381, %r22380, %r22379, 0x3340U;
	prmt.b32 	%r22382, %r22381, %r22378, 0x5410U;
	cvt.u32.u16 	%r22383, %rs20909;
	cvt.u32.u16 	%r22384, %rs20910;
	prmt.b32 	%r22385, %r22384, %r22383, 0x3340U;
	cvt.u32.u16 	%r22386, %rs20911;
	cvt.u32.u16 	%r22387, %rs20912;
	prmt.b32 	%r22388, %r22387, %r22386, 0x3340U;
	prmt.b32 	%r22389, %r22388, %r22385, 0x5410U;
	st.local.v2.b32 	[%rd132+32], {%r22389, %r22382};
	cvt.u32.u16 	%r22390, %rs20897;
	cvt.u32.u16 	%r22391, %rs20898;
	prmt.b32 	%r22392, %r22391, %r22390, 0x3340U;
	cvt.u32.u16 	%r22393, %rs20899;
	cvt.u32.u16 	%r22394, %rs20900;
	prmt.b32 	%r22395, %r22394, %r22393, 0x3340U;
	prmt.b32 	%r22396, %r22395, %r22392, 0x5410U;
	cvt.u32.u16 	%r22397, %rs20901;
	cvt.u32.u16 	%r22398, %rs20902;
	prmt.b32 	%r22399, %r22398, %r22397, 0x3340U;
	cvt.u32.u16 	%r22400, %rs20903;
	cvt.u32.u16 	%r22401, %rs20904;
	prmt.b32 	%r22402, %r22401, %r22400, 0x3340U;
	prmt.b32 	%r22403, %r22402, %r22399, 0x5410U;
	st.local.v2.b32 	[%rd132+40], {%r22403, %r22396};
	cvt.u32.u16 	%r22404, %rs20889;
	cvt.u32.u16 	%r22405, %rs20890;
	prmt.b32 	%r22406, %r22405, %r22404, 0x3340U;
	cvt.u32.u16 	%r22407, %rs20891;
	cvt.u32.u16 	%r22408, %rs20892;
	prmt.b32 	%r22409, %r22408, %r22407, 0x3340U;
	prmt.b32 	%r22410, %r22409, %r22406, 0x5410U;
	cvt.u32.u16 	%r22411, %rs20893;
	cvt.u32.u16 	%r22412, %rs20894;
	prmt.b32 	%r22413, %r22412, %r22411, 0x3340U;
	cvt.u32.u16 	%r22414, %rs20895;
	cvt.u32.u16 	%r22415, %rs20896;
	prmt.b32 	%r22416, %r22415, %r22414, 0x3340U;
	prmt.b32 	%r22417, %r22416, %r22413, 0x5410U;
	st.local.v2.b32 	[%rd132+48], {%r22417, %r22410};
	st.local.v2.u8 	[%rd132+56], {%rs20888, %rs20887};
	st.local.u32 	[%rd132+60], %r32747;
	st.local.f64 	[%rd132+64], %fd506;
	st.local.v2.u32 	[%rd133], {%r22114, %r22119};
	st.local.v2.b32 	[%rd133+8], {%r22124, %r22129};
	st.local.v2.b32 	[%rd133+16], {%r22134, %r22139};
	st.local.v2.b32 	[%rd133+24], {%r22144, %r22149};
	st.local.v2.b32 	[%rd133+32], {%r22154, %r22159};
	st.local.v2.b32 	[%rd133+40], {%r22164, %r22169};
	st.local.v2.b32 	[%rd133+48], {%r22174, %r22179};
	st.local.v2.u8 	[%rd133+56], {%rs17442, %rs17441};
	st.local.u32 	[%rd133+60], %r22189;
	st.local.v2.u32 	[%rd133+64], {%r22194, %r22199};
	add.s64 	%rd301, %rd3957, %rd2962;
	setp.ne.s64 	%p552, %rd3957, 0;
	@%p552 bra 	$L__BB3_469;
	mov.b16 	%rs17443, 0;
	st.local.u8 	[%rd131], %rs17443;
	add.s32 	%r22419, %r32747, %r22189;
	st.local.u32 	[%rd131+52], %r22419;
	add.f64 	%fd415, %fd506, %fd115;
	st.local.f64 	[%rd131+56], %fd415;
	mov.b32 	%r32748, 0;
$L__BB3_459:
	mov.u32 	%r706, %r32748;
	cvt.u64.u32 	%rd2963, %r706;
	add.s64 	%rd2964, %rd131, %rd2963;
	ld.local.u8 	%rs17444, [%rd2964];
	setp.ne.s16 	%p553, %rs17444, 0;
	add.s32 	%r32748, %r706, 1;
	@%p553 bra 	$L__BB3_459;
	and.b16  	%rs17445, %rs5509, 255;
	setp.eq.s16 	%p554, %rs17445, 0;
	mov.u32 	%r32750, %r706;
	@%p554 bra 	$L__BB3_463;
	mov.b32 	%r32749, 0;
$L__BB3_462:
	add.s32 	%r22421, %r32749, %r706;
	cvt.u64.u32 	%rd2965, %r22421;
	add.s64 	%rd2966, %rd133, %rd2965;
	ld.local.u8 	%rs17446, [%rd2966+8];
	add.s64 	%rd2967, %rd131, %rd2965;
	st.local.u8 	[%rd2967], %rs17446;
	add.s32 	%r709, %r32749, 1;
	add.s32 	%r32750, %r709, %r706;
	cvt.u64.u32 	%rd2968, %r32749;
	add.s64 	%rd2969, %rd133, %rd2968;
	ld.local.u8 	%rs17447, [%rd2969+9];
	setp.ne.s16 	%p555, %rs17447, 0;
	mov.u32 	%r32749, %r709;
	@%p555 bra 	$L__BB3_462;
$L__BB3_463:
	cvt.u64.u32 	%rd2970, %r32750;
	add.s64 	%rd2971, %rd131, %rd2970;
	mov.b16 	%rs17448, 0;
	st.local.u8 	[%rd2971+1], %rs17448;
	mov.b32 	%r32751, 0;
$L__BB3_464:
	mov.u32 	%r712, %r32751;
	cvt.u64.u32 	%rd2972, %r712;
	add.s64 	%rd2973, %rd131, %rd2972;
	ld.local.u8 	%rs17449, [%rd2973];
	setp.ne.s16 	%p556, %rs17449, 0;
	add.s32 	%r32751, %r712, 1;
	@%p556 bra 	$L__BB3_464;
	and.b16  	%rs17450, %rs20936, 255;
	setp.eq.s16 	%p557, %rs17450, 0;
	mov.u32 	%r32753, %r712;
	@%p557 bra 	$L__BB3_468;
	mov.b32 	%r32752, 0;
$L__BB3_467:
	add.s32 	%r22424, %r32752, %r712;
	cvt.u64.u32 	%rd2974, %r22424;
	add.s64 	%rd2975, %rd132, %rd2974;
	ld.local.u8 	%rs17451, [%rd2975+8];
	add.s64 	%rd2976, %rd131, %rd2974;
	st.local.u8 	[%rd2976], %rs17451;
	add.s32 	%r715, %r32752, 1;
	add.s32 	%r32753, %r715, %r712;
	cvt.u64.u32 	%rd2977, %r32752;
	add.s64 	%rd2978, %rd132, %rd2977;
	ld.local.u8 	%rs17452, [%rd2978+9];
	setp.ne.s16 	%p558, %rs17452, 0;
	mov.u32 	%r32752, %r715;
	@%p558 bra 	$L__BB3_467;
$L__BB3_468:
	cvt.u64.u32 	%rd2979, %r32753;
	add.s64 	%rd2980, %rd131, %rd2979;
	mov.b16 	%rs17453, 0;
	st.local.u8 	[%rd2980+1], %rs17453;
	ld.local.v2.b32 	{%r22425, %r22426}, [%rd131];
	bfe.u32 	%r22427, %r22425, 0, 8;
	cvt.u16.u32 	%rs20936, %r22427;
	bfe.u32 	%r22428, %r22425, 8, 8;
	cvt.u16.u32 	%rs20935, %r22428;
	bfe.u32 	%r22429, %r22425, 16, 8;
	cvt.u16.u32 	%rs20934, %r22429;
	bfe.u32 	%r22430, %r22425, 24, 8;
	cvt.u16.u32 	%rs20933, %r22430;
	bfe.u32 	%r22431, %r22426, 0, 8;
	cvt.u16.u32 	%rs20932, %r22431;
	bfe.u32 	%r22432, %r22426, 8, 8;
	cvt.u16.u32 	%rs20931, %r22432;
	bfe.u32 	%r22433, %r22426, 16, 8;
	cvt.u16.u32 	%rs20930, %r22433;
	bfe.u32 	%r22434, %r22426, 24, 8;
	cvt.u16.u32 	%rs20929, %r22434;
	ld.local.v2.b32 	{%r22435, %r22436}, [%rd131+8];
	bfe.u32 	%r22437, %r22435, 0, 8;
	cvt.u16.u32 	%rs20928, %r22437;
	bfe.u32 	%r22438, %r22435, 8, 8;
	cvt.u16.u32 	%rs20927, %r22438;
	bfe.u32 	%r22439, %r22435, 16, 8;
	cvt.u16.u32 	%rs20926, %r22439;
	bfe.u32 	%r22440, %r22435, 24, 8;
	cvt.u16.u32 	%rs20925, %r22440;
	bfe.u32 	%r22441, %r22436, 0, 8;
	cvt.u16.u32 	%rs20924, %r22441;
	bfe.u32 	%r22442, %r22436, 8, 8;
	cvt.u16.u32 	%rs20923, %r22442;
	bfe.u32 	%r22443, %r22436, 16, 8;
	cvt.u16.u32 	%rs20922, %r22443;
	bfe.u32 	%r22444, %r22436, 24, 8;
	cvt.u16.u32 	%rs20921, %r22444;
	ld.local.v2.b32 	{%r22445, %r22446}, [%rd131+16];
	bfe.u32 	%r22447, %r22445, 0, 8;
	cvt.u16.u32 	%rs20920, %r22447;
	bfe.u32 	%r22448, %r22445, 8, 8;
	cvt.u16.u32 	%rs20919, %r22448;
	bfe.u32 	%r22449, %r22445, 16, 8;
	cvt.u16.u32 	%rs20918, %r22449;
	bfe.u32 	%r22450, %r22445, 24, 8;
	cvt.u16.u32 	%rs20917, %r22450;
	bfe.u32 	%r22451, %r22446, 0, 8;
	cvt.u16.u32 	%rs20916, %r22451;
	bfe.u32 	%r22452, %r22446, 8, 8;
	cvt.u16.u32 	%rs20915, %r22452;
	bfe.u32 	%r22453, %r22446, 16, 8;
	cvt.u16.u32 	%rs20914, %r22453;
	bfe.u32 	%r22454, %r22446, 24, 8;
	cvt.u16.u32 	%rs20913, %r22454;
	ld.local.v2.b32 	{%r22455, %r22456}, [%rd131+24];
	bfe.u32 	%r22457, %r22455, 0, 8;
	cvt.u16.u32 	%rs20912, %r22457;
	bfe.u32 	%r22458, %r22455, 8, 8;
	cvt.u16.u32 	%rs20911, %r22458;
	bfe.u32 	%r22459, %r22455, 16, 8;
	cvt.u16.u32 	%rs20910, %r22459;
	bfe.u32 	%r22460, %r22455, 24, 8;
	cvt.u16.u32 	%rs20909, %r22460;
	bfe.u32 	%r22461, %r22456, 0, 8;
	cvt.u16.u32 	%rs20908, %r22461;
	bfe.u32 	%r22462, %r22456, 8, 8;
	cvt.u16.u32 	%rs20907, %r22462;
	bfe.u32 	%r22463, %r22456, 16, 8;
	cvt.u16.u32 	%rs20906, %r22463;
	bfe.u32 	%r22464, %r22456, 24, 8;
	cvt.u16.u32 	%rs20905, %r22464;
	ld.local.v2.b32 	{%r22465, %r22466}, [%rd131+32];
	bfe.u32 	%r22467, %r22465, 0, 8;
	cvt.u16.u32 	%rs20904, %r22467;
	bfe.u32 	%r22468, %r22465, 8, 8;
	cvt.u16.u32 	%rs20903, %r22468;
	bfe.u32 	%r22469, %r22465, 16, 8;
	cvt.u16.u32 	%rs20902, %r22469;
	bfe.u32 	%r22470, %r22465, 24, 8;
	cvt.u16.u32 	%rs20901, %r22470;
	bfe.u32 	%r22471, %r22466, 0, 8;
	cvt.u16.u32 	%rs20900, %r22471;
	bfe.u32 	%r22472, %r22466, 8, 8;
	cvt.u16.u32 	%rs20899, %r22472;
	bfe.u32 	%r22473, %r22466, 16, 8;
	cvt.u16.u32 	%rs20898, %r22473;
	bfe.u32 	%r22474, %r22466, 24, 8;
	cvt.u16.u32 	%rs20897, %r22474;
	ld.local.v2.b32 	{%r22475, %r22476}, [%rd131+40];
	bfe.u32 	%r22477, %r22475, 0, 8;
	cvt.u16.u32 	%rs20896, %r22477;
	bfe.u32 	%r22478, %r22475, 8, 8;
	cvt.u16.u32 	%rs20895, %r22478;
	bfe.u32 	%r22479, %r22475, 16, 8;
	cvt.u16.u32 	%rs20894, %r22479;
	bfe.u32 	%r22480, %r22475, 24, 8;
	cvt.u16.u32 	%rs20893, %r22480;
	bfe.u32 	%r22481, %r22476, 0, 8;
	cvt.u16.u32 	%rs20892, %r22481;
	bfe.u32 	%r22482, %r22476, 8, 8;
	cvt.u16.u32 	%rs20891, %r22482;
	bfe.u32 	%r22483, %r22476, 16, 8;
	cvt.u16.u32 	%rs20890, %r22483;
	bfe.u32 	%r22484, %r22476, 24, 8;
	cvt.u16.u32 	%rs20889, %r22484;
	ld.local.v2.u8 	{%rs20888, %rs20887}, [%rd131+48];
	ld.local.u32 	%r32747, [%rd131+52];
	ld.local.f64 	%fd506, [%rd131+56];
$L__BB3_469:
	mov.u64 	%rd3957, %rd301;
$L__BB3_470:
	cvt.u32.u16 	%r22575, %rs20936;
	and.b32  	%r22576, %r22575, 255;
	and.b16  	%rs17454, %rs20935, 255;
	mul.wide.u16 	%r22577, %rs17454, 256;
	or.b32  	%r22578, %r22577, %r22576;
	cvt.u32.u16 	%r22579, %rs20934;
	shl.b32 	%r22580, %r22579, 16;
	and.b32  	%r22581, %r22580, 16711680;
	or.b32  	%r22582, %r22578, %r22581;
	cvt.u32.u16 	%r22583, %rs20933;
	shl.b32 	%r22584, %r22583, 24;
	or.b32  	%r22496, %r22582, %r22584;
	cvt.u32.u16 	%r22585, %rs20932;
	and.b32  	%r22586, %r22585, 255;
	and.b16  	%rs17455, %rs20931, 255;
	mul.wide.u16 	%r22587, %rs17455, 256;
	or.b32  	%r22588, %r22587, %r22586;
	cvt.u32.u16 	%r22589, %rs20930;
	shl.b32 	%r22590, %r22589, 16;
	and.b32  	%r22591, %r22590, 16711680;
	or.b32  	%r22592, %r22588, %r22591;
	cvt.u32.u16 	%r22593, %rs20929;
	shl.b32 	%r22594, %r22593, 24;
	or.b32  	%r22501, %r22592, %r22594;
	cvt.u32.u16 	%r22595, %rs20928;
	and.b32  	%r22596, %r22595, 255;
	and.b16  	%rs17456, %rs20927, 255;
	mul.wide.u16 	%r22597, %rs17456, 256;
	or.b32  	%r22598, %r22597, %r22596;
	cvt.u32.u16 	%r22599, %rs20926;
	shl.b32 	%r22600, %r22599, 16;
	and.b32  	%r22601, %r22600, 16711680;
	or.b32  	%r22602, %r22598, %r22601;
	cvt.u32.u16 	%r22603, %rs20925;
	shl.b32 	%r22604, %r22603, 24;
	or.b32  	%r22506, %r22602, %r22604;
	cvt.u32.u16 	%r22605, %rs20924;
	and.b32  	%r22606, %r22605, 255;
	and.b16  	%rs17457, %rs20923, 255;
	mul.wide.u16 	%r22607, %rs17457, 256;
	or.b32  	%r22608, %r22607, %r22606;
	cvt.u32.u16 	%r22609, %rs20922;
	shl.b32 	%r22610, %r22609, 16;
	and.b32  	%r22611, %r22610, 16711680;
	or.b32  	%r22612, %r22608, %r22611;
	cvt.u32.u16 	%r22613, %rs20921;
	shl.b32 	%r22614, %r22613, 24;
	or.b32  	%r22511, %r22612, %r22614;
	cvt.u32.u16 	%r22615, %rs20920;
	and.b32  	%r22616, %r22615, 255;
	and.b16  	%rs17458, %rs20919, 255;
	mul.wide.u16 	%r22617, %rs17458, 256;
	or.b32  	%r22618, %r22617, %r22616;
	cvt.u32.u16 	%r22619, %rs20918;
	shl.b32 	%r22620, %r22619, 16;
	and.b32  	%r22621, %r22620, 16711680;
	or.b32  	%r22622, %r22618, %r22621;
	cvt.u32.u16 	%r22623, %rs20917;
	shl.b32 	%r22624, %r22623, 24;
	or.b32  	%r22516, %r22622, %r22624;
	cvt.u32.u16 	%r22625, %rs20916;
	and.b32  	%r22626, %r22625, 255;
	and.b16  	%rs17459, %rs20915, 255;
	mul.wide.u16 	%r22627, %rs17459, 256;
	or.b32  	%r22628, %r22627, %r22626;
	cvt.u32.u16 	%r22629, %rs20914;
	shl.b32 	%r22630, %r22629, 16;
	and.b32  	%r22631, %r22630, 16711680;
	or.b32  	%r22632, %r22628, %r22631;
	cvt.u32.u16 	%r22633, %rs20913;
	shl.b32 	%r22634, %r22633, 24;
	or.b32  	%r22521, %r22632, %r22634;
	cvt.u32.u16 	%r22635, %rs20912;
	and.b32  	%r22636, %r22635, 255;
	and.b16  	%rs17460, %rs20911, 255;
	mul.wide.u16 	%r22637, %rs17460, 256;
	or.b32  	%r22638, %r22637, %r22636;
	cvt.u32.u16 	%r22639, %rs20910;
	shl.b32 	%r22640, %r22639, 16;
	and.b32  	%r22641, %r22640, 16711680;
	or.b32  	%r22642, %r22638, %r22641;
	cvt.u32.u16 	%r22643, %rs20909;
	shl.b32 	%r22644, %r22643, 24;
	or.b32  	%r22526, %r22642, %r22644;
	cvt.u32.u16 	%r22645, %rs20908;
	and.b32  	%r22646, %r22645, 255;
	and.b16  	%rs17461, %rs20907, 255;
	mul.wide.u16 	%r22647, %rs17461, 256;
	or.b32  	%r22648, %r22647, %r22646;
	cvt.u32.u16 	%r22649, %rs20906;
	shl.b32 	%r22650, %r22649, 16;
	and.b32  	%r22651, %r22650, 16711680;
	or.b32  	%r22652, %r22648, %r22651;
	cvt.u32.u16 	%r22653, %rs20905;
	shl.b32 	%r22654, %r22653, 24;
	or.b32  	%r22531, %r22652, %r22654;
	cvt.u32.u16 	%r22655, %rs20904;
	and.b32  	%r22656, %r22655, 255;
	and.b16  	%rs17462, %rs20903, 255;
	mul.wide.u16 	%r22657, %rs17462, 256;
	or.b32  	%r22658, %r22657, %r22656;
	cvt.u32.u16 	%r22659, %rs20902;
	shl.b32 	%r22660, %r22659, 16;
	and.b32  	%r22661, %r22660, 16711680;
	or.b32  	%r22662, %r22658, %r22661;
	cvt.u32.u16 	%r22663, %rs20901;
	shl.b32 	%r22664, %r22663, 24;
	or.b32  	%r22536, %r22662, %r22664;
	cvt.u32.u16 	%r22665, %rs20900;
	and.b32  	%r22666, %r22665, 255;
	and.b16  	%rs17463, %rs20899, 255;
	mul.wide.u16 	%r22667, %rs17463, 256;
	or.b32  	%r22668, %r22667, %r22666;
	cvt.u32.u16 	%r22669, %rs20898;
	shl.b32 	%r22670, %r22669, 16;
	and.b32  	%r22671, %r22670, 16711680;
	or.b32  	%r22672, %r22668, %r22671;
	cvt.u32.u16 	%r22673, %rs20897;
	shl.b32 	%r22674, %r22673, 24;
	or.b32  	%r22541, %r22672, %r22674;
	cvt.u32.u16 	%r22675, %rs20896;
	and.b32  	%r22676, %r22675, 255;
	and.b16  	%rs17464, %rs20895, 255;
	mul.wide.u16 	%r22677, %rs17464, 256;
	or.b32  	%r22678, %r22677, %r22676;
	cvt.u32.u16 	%r22679, %rs20894;
	shl.b32 	%r22680, %r22679, 16;
	and.b32  	%r22681, %r22680, 16711680;
	or.b32  	%r22682, %r22678, %r22681;
	cvt.u32.u16 	%r22683, %rs20893;
	shl.b32 	%r22684, %r22683, 24;
	or.b32  	%r22546, %r22682, %r22684;
	cvt.u32.u16 	%r22685, %rs20892;
	and.b32  	%r22686, %r22685, 255;
	and.b16  	%rs17465, %rs20891, 255;
	mul.wide.u16 	%r22687, %rs17465, 256;
	or.b32  	%r22688, %r22687, %r22686;
	cvt.u32.u16 	%r22689, %rs20890;
	shl.b32 	%r22690, %r22689, 16;
	and.b32  	%r22691, %r22690, 16711680;
	or.b32  	%r22692, %r22688, %r22691;
	cvt.u32.u16 	%r22693, %rs20889;
	shl.b32 	%r22694, %r22693, 24;
	or.b32  	%r22551, %r22692, %r22694;
	cvt.u32.u16 	%r22695, %rs20888;
	and.b32  	%r22696, %r22695, 255;
	and.b16  	%rs17466, %rs20887, 255;
	mul.wide.u16 	%r22697, %rs17466, 256;
	or.b32  	%r22556, %r22697, %r22696;
	mov.b64 	{%r22486, %r22491}, %rd3957;
	mov.b32 	%r22572, 2;
	mov.b32 	%r22574, -1;
	// begin inline asm
	shfl.sync.down.b32 %r22485, %r22486, %r22572, %r687, %r22574;
	// end inline asm
	// begin inline asm
	shfl.sync.down.b32 %r22490, %r22491, %r22572, %r687, %r22574;
	// end inline asm
	// begin inline asm
	shfl.sync.down.b32 %r22495, %r22496, %r22572, %r687, %r22574;
	// end inline asm
	// begin inline asm
	shfl.sync.down.b32 %r22500, %r22501, %r22572, %r687, %r22574;
	// end inline asm
	// begin inline asm
	shfl.sync.down.b32 %r22505, %r22506, %r22572, %r687, %r22574;
	// end inline asm
	// begin inline asm
	shfl.sync.down.b32 %r22510, %r22511, %r22572, %r687, %r22574;
	// end inline asm
	// begin inline asm
	shfl.sync.down.b32 %r22515, %r22516, %r22572, %r687, %r22574;
	// end inline asm
	// begin inline asm
	shfl.sync.down.b32 %r22520, %r22521, %r22572, %r687, %r22574;
	// end inline asm
	// begin inline asm
	shfl.sync.down.b32 %r22525, %r22526, %r22572, %r687, %r22574;
	// end inline asm
	// begin inline asm
	shfl.sync.down.b32 %r22530, %r22531, %r22572, %r687, %r22574;
	// end inline asm
	// begin inline asm
	shfl.sync.down.b32 %r22535, %r22536, %r22572, %r687, %r22574;
	// end inline asm
	// begin inline asm
	shfl.sync.down.b32 %r22540, %r22541, %r22572, %r687, %r22574;
	// end inline asm
	// begin inline asm
	shfl.sync.down.b32 %r22545, %r22546, %r22572, %r687, %r22574;
	// end inline asm
	// begin inline asm
	shfl.sync.down.b32 %r22550, %r22551, %r22572, %r687, %r22574;
	// end inline asm
	// begin inline asm
	shfl.sync.down.b32 %r22555, %r22556, %r22572, %r687, %r22574;
	// end inline asm
	// begin inline asm
	shfl.sync.down.b32 %r22560, %r32747, %r22572, %r687, %r22574;
	// end inline asm
	mov.b64 	%rd2981, %fd506;
	mov.b64 	{%r22566, %r22571}, %rd2981;
	// begin inline asm
	shfl.sync.down.b32 %r22565, %r22566, %r22572, %r687, %r22574;
	// end inline asm
	// begin inline asm
	shfl.sync.down.b32 %r22570, %r22571, %r22572, %r687, %r22574;
	// end inline asm
	add.s32 	%r22698, %r17612, 2;
	setp.gt.s32 	%p559, %r22698, %r687;
	@%p559 bra 	$L__BB3_484;
	shr.u32 	%r22699, %r22555, 8;
	cvt.u16.u32 	%rs17467, %r22699;
	cvt.u16.u32 	%rs17468, %r22555;
	cvt.u16.u32 	%rs5660, %r22495;
	mov.b64 	%rd2982, {%r22565, %r22570};
	mov.b64 	%fd119, %rd2982;
	mov.b64 	%rd2983, {%r22485, %r22490};
	st.local.u64 	[%rd129], %rd3957;
	cvt.u32.u16 	%r22700, %rs20929;
	cvt.u32.u16 	%r22701, %rs20930;
	prmt.b32 	%r22702, %r22701, %r22700, 0x3340U;
	cvt.u32.u16 	%r22703, %rs20931;
	cvt.u32.u16 	%r22704, %rs20932;
	prmt.b32 	%r22705, %r22704, %r22703, 0x3340U;
	prmt.b32 	%r22706, %r22705, %r22702, 0x5410U;
	cvt.u32.u16 	%r22707, %rs20933;
	cvt.u32.u16 	%r22708, %rs20934;
	prmt.b32 	%r22709, %r22708, %r22707, 0x3340U;
	cvt.u32.u16 	%r22710, %rs20935;
	cvt.u32.u16 	%r22711, %rs20936;
	prmt.b32 	%r22712, %r22711, %r22710, 0x3340U;
	prmt.b32 	%r22713, %r22712, %r22709, 0x5410U;
	st.local.v2.b32 	[%rd129+8], {%r22713, %r22706};
	cvt.u32.u16 	%r22714, %rs20921;
	cvt.u32.u16 	%r22715, %rs20922;
	prmt.b32 	%r22716, %r22715, %r22714, 0x3340U;
	cvt.u32.u16 	%r22717, %rs20923;
	cvt.u32.u16 	%r22718, %rs20924;
	prmt.b32 	%r22719, %r22718, %r22717, 0x3340U;
	prmt.b32 	%r22720, %r22719, %r22716, 0x5410U;
	cvt.u32.u16 	%r22721, %rs20925;
	cvt.u32.u16 	%r22722, %rs20926;
	prmt.b32 	%r22723, %r22722, %r22721, 0x3340U;
	cvt.u32.u16 	%r22724, %rs20927;
	cvt.u32.u16 	%r22725, %rs20928;
	prmt.b32 	%r22726, %r22725, %r22724, 0x3340U;
	prmt.b32 	%r22727, %r22726, %r22723, 0x5410U;
	st.local.v2.b32 	[%rd129+16], {%r22727, %r22720};
	cvt.u32.u16 	%r22728, %rs20913;
	cvt.u32.u16 	%r22729, %rs20914;
	prmt.b32 	%r22730, %r22729, %r22728, 0x3340U;
	cvt.u32.u16 	%r22731, %rs20915;
	cvt.u32.u16 	%r22732, %rs20916;
	prmt.b32 	%r22733, %r22732, %r22731, 0x3340U;
	prmt.b32 	%r22734, %r22733, %r22730, 0x5410U;
	cvt.u32.u16 	%r22735, %rs20917;
	cvt.u32.u16 	%r22736, %rs20918;
	prmt.b32 	%r22737, %r22736, %r22735, 0x3340U;
	cvt.u32.u16 	%r22738, %rs20919;
	cvt.u32.u16 	%r22739, %rs20920;
	prmt.b32 	%r22740, %r22739, %r22738, 0x3340U;
	prmt.b32 	%r22741, %r22740, %r22737, 0x5410U;
	st.local.v2.b32 	[%rd129+24], {%r22741, %r22734};
	cvt.u32.u16 	%r22742, %rs20905;
	cvt.u32.u16 	%r22743, %rs20906;
	prmt.b32 	%r22744, %r22743, %r22742, 0x3340U;
	cvt.u32.u16 	%r22745, %rs20907;
	cvt.u32.u16 	%r22746, %rs20908;
	prmt.b32 	%r22747, %r22746, %r22745, 0x3340U;
	prmt.b32 	%r22748, %r22747, %r22744, 0x5410U;
	cvt.u32.u16 	%r22749, %rs20909;
	cvt.u32.u16 	%r22750, %rs20910;
	prmt.b32 	%r22751, %r22750, %r22749, 0x3340U;
	cvt.u32.u16 	%r22752, %rs20911;
	cvt.u32.u16 	%r22753, %rs20912;
	prmt.b32 	%r22754, %r22753, %r22752, 0x3340U;
	prmt.b32 	%r22755, %r22754, %r22751, 0x5410U;
	st.local.v2.b32 	[%rd129+32], {%r22755, %r22748};
	cvt.u32.u16 	%r22756, %rs20897;
	cvt.u32.u16 	%r22757, %rs20898;
	prmt.b32 	%r22758, %r22757, %r22756, 0x3340U;
	cvt.u32.u16 	%r22759, %rs20899;
	cvt.u32.u16 	%r22760, %rs20900;
	prmt.b32 	%r22761, %r22760, %r22759, 0x3340U;
	prmt.b32 	%r22762, %r22761, %r22758, 0x5410U;
	cvt.u32.u16 	%r22763, %rs20901;
	cvt.u32.u16 	%r22764, %rs20902;
	prmt.b32 	%r22765, %r22764, %r22763, 0x3340U;
	cvt.u32.u16 	%r22766, %rs20903;
	cvt.u32.u16 	%r22767, %rs20904;
	prmt.b32 	%r22768, %r22767, %r22766, 0x3340U;
	prmt.b32 	%r22769, %r22768, %r22765, 0x5410U;
	st.local.v2.b32 	[%rd129+40], {%r22769, %r22762};
	cvt.u32.u16 	%r22770, %rs20889;
	cvt.u32.u16 	%r22771, %rs20890;
	prmt.b32 	%r22772, %r22771, %r22770, 0x3340U;
	cvt.u32.u16 	%r22773, %rs20891;
	cvt.u32.u16 	%r22774, %rs20892;
	prmt.b32 	%r22775, %r22774, %r22773, 0x3340U;
	prmt.b32 	%r22776, %r22775, %r22772, 0x5410U;
	cvt.u32.u16 	%r22777, %rs20893;
	cvt.u32.u16 	%r22778, %rs20894;
	prmt.b32 	%r22779, %r22778, %r22777, 0x3340U;
	cvt.u32.u16 	%r22780, %rs20895;
	cvt.u32.u16 	%r22781, %rs20896;
	prmt.b32 	%r22782, %r22781, %r22780, 0x3340U;
	prmt.b32 	%r22783, %r22782, %r22779, 0x5410U;
	st.local.v2.b32 	[%rd129+48], {%r22783, %r22776};
	st.local.v2.u8 	[%rd129+56], {%rs20888, %rs20887};
	st.local.u32 	[%rd129+60], %r32747;
	st.local.f64 	[%rd129+64], %fd506;
	st.local.v2.u32 	[%rd130], {%r22485, %r22490};
	st.local.v2.b32 	[%rd130+8], {%r22495, %r22500};
	st.local.v2.b32 	[%rd130+16], {%r22505, %r22510};
	st.local.v2.b32 	[%rd130+24], {%r22515, %r22520};
	st.local.v2.b32 	[%rd130+32], {%r22525, %r22530};
	st.local.v2.b32 	[%rd130+40], {%r22535, %r22540};
	st.local.v2.b32 	[%rd130+48], {%r22545, %r22550};
	st.local.v2.u8 	[%rd130+56], {%rs17468, %rs17467};
	st.local.u32 	[%rd130+60], %r22560;
	st.local.v2.u32 	[%rd130+64], {%r22565, %r22570};
	add.s64 	%rd303, %rd3957, %rd2983;
	setp.ne.s64 	%p560, %rd3957, 0;
	@%p560 bra 	$L__BB3_483;
	mov.b16 	%rs17469, 0;
	st.local.u8 	[%rd128], %rs17469;
	add.s32 	%r22785, %r32747, %r22560;
	st.local.u32 	[%rd128+52], %r22785;
	add.f64 	%fd416, %fd506, %fd119;
	st.local.f64 	[%rd128+56], %fd416;
	mov.b32 	%r32756, 0;
$L__BB3_473:
	mov.u32 	%r739, %r32756;
	cvt.u64.u32 	%rd2984, %r739;
	add.s64 	%rd2985, %rd128, %rd2984;
	ld.local.u8 	%rs17470, [%rd2985];
	setp.ne.s16 	%p561, %rs17470, 0;
	add.s32 	%r32756, %r739, 1;
	@%p561 bra 	$L__BB3_473;
	and.b16  	%rs17471, %rs5660, 255;
	setp.eq.s16 	%p562, %rs17471, 0;
	mov.u32 	%r32758, %r739;
	@%p562 bra 	$L__BB3_477;
	mov.b32 	%r32757, 0;
$L__BB3_476:
	add.s32 	%r22787, %r32757, %r739;
	cvt.u64.u32 	%rd2986, %r22787;
	add.s64 	%rd2987, %rd130, %rd2986;
	ld.local.u8 	%rs17472, [%rd2987+8];
	add.s64 	%rd2988, %rd128, %rd2986;
	st.local.u8 	[%rd2988], %rs17472;
	add.s32 	%r742, %r32757, 1;
	add.s32 	%r32758, %r742, %r739;
	cvt.u64.u32 	%rd2989, %r32757;
	add.s64 	%rd2990, %rd130, %rd2989;
	ld.local.u8 	%rs17473, [%rd2990+9];
	setp.ne.s16 	%p563, %rs17473, 0;
	mov.u32 	%r32757, %r742;
	@%p563 bra 	$L__BB3_476;
$L__BB3_477:
	cvt.u64.u32 	%rd2991, %r32758;
	add.s64 	%rd2992, %rd128, %rd2991;
	mov.b16 	%rs17474, 0;
	st.local.u8 	[%rd2992+1], %rs17474;
	mov.b32 	%r32759, 0;
$L__BB3_478:
	mov.u32 	%r745, %r32759;
	cvt.u64.u32 	%rd2993, %r745;
	add.s64 	%rd2994, %rd128, %rd2993;
	ld.local.u8 	%rs17475, [%rd2994];
	setp.ne.s16 	%p564, %rs17475, 0;
	add.s32 	%r32759, %r745, 1;
	@%p564 bra 	$L__BB3_478;
	and.b16  	%rs17476, %rs20936, 255;
	setp.eq.s16 	%p565, %rs17476, 0;
	mov.u32 	%r32761, %r745;
	@%p565 bra 	$L__BB3_482;
	mov.b32 	%r32760, 0;
$L__BB3_481:
	add.s32 	%r22790, %r32760, %r745;
	cvt.u64.u32 	%rd2995, %r22790;
	add.s64 	%rd2996, %rd129, %rd2995;
	ld.local.u8 	%rs17477, [%rd2996+8];
	add.s64 	%rd2997, %rd128, %rd2995;
	st.local.u8 	[%rd2997], %rs17477;
	add.s32 	%r748, %r32760, 1;
	add.s32 	%r32761, %r748, %r745;
	cvt.u64.u32 	%rd2998, %r32760;
	add.s64 	%rd2999, %rd129, %rd2998;
	ld.local.u8 	%rs17478, [%rd2999+9];
	setp.ne.s16 	%p566, %rs17478, 0;
	mov.u32 	%r32760, %r748;
	@%p566 bra 	$L__BB3_481;
$L__BB3_482:
	cvt.u64.u32 	%rd3000, %r32761;
	add.s64 	%rd3001, %rd128, %rd3000;
	mov.b16 	%rs17479, 0;
	st.local.u8 	[%rd3001+1], %rs17479;
	ld.local.v2.b32 	{%r22791, %r22792}, [%rd128];
	bfe.u32 	%r22793, %r22791, 0, 8;
	cvt.u16.u32 	%rs20936, %r22793;
	bfe.u32 	%r22794, %r22791, 8, 8;
	cvt.u16.u32 	%rs20935, %r22794;
	bfe.u32 	%r22795, %r22791, 16, 8;
	cvt.u16.u32 	%rs20934, %r22795;
	bfe.u32 	%r22796, %r22791, 24, 8;
	cvt.u16.u32 	%rs20933, %r22796;
	bfe.u32 	%r22797, %r22792, 0, 8;
	cvt.u16.u32 	%rs20932, %r22797;
	bfe.u32 	%r22798, %r22792, 8, 8;
	cvt.u16.u32 	%rs20931, %r22798;
	bfe.u32 	%r22799, %r22792, 16, 8;
	cvt.u16.u32 	%rs20930, %r22799;
	bfe.u32 	%r22800, %r22792, 24, 8;
	cvt.u16.u32 	%rs20929, %r22800;
	ld.local.v2.b32 	{%r22801, %r22802}, [%rd128+8];
	bfe.u32 	%r22803, %r22801, 0, 8;
	cvt.u16.u32 	%rs20928, %r22803;
	bfe.u32 	%r22804, %r22801, 8, 8;
	cvt.u16.u32 	%rs20927, %r22804;
	bfe.u32 	%r22805, %r22801, 16, 8;
	cvt.u16.u32 	%rs20926, %r22805;
	bfe.u32 	%r22806, %r22801, 24, 8;
	cvt.u16.u32 	%rs20925, %r22806;
	bfe.u32 	%r22807, %r22802, 0, 8;
	cvt.u16.u32 	%rs20924, %r22807;
	bfe.u32 	%r22808, %r22802, 8, 8;
	cvt.u16.u32 	%rs20923, %r22808;
	bfe.u32 	%r22809, %r22802, 16, 8;
	cvt.u16.u32 	%rs20922, %r22809;
	bfe.u32 	%r22810, %r22802, 24, 8;
	cvt.u16.u32 	%rs20921, %r22810;
	ld.local.v2.b32 	{%r22811, %r22812}, [%rd128+16];
	bfe.u32 	%r22813, %r22811, 0, 8;
	cvt.u16.u32 	%rs20920, %r22813;
	bfe.u32 	%r22814, %r22811, 8, 8;
	cvt.u16.u32 	%rs20919, %r22814;
	bfe.u32 	%r22815, %r22811, 16, 8;
	cvt.u16.u32 	%rs20918, %r22815;
	bfe.u32 	%r22816, %r22811, 24, 8;
	cvt.u16.u32 	%rs20917, %r22816;
	bfe.u32 	%r22817, %r22812, 0, 8;
	cvt.u16.u32 	%rs20916, %r22817;
	bfe.u32 	%r22818, %r22812, 8, 8;
	cvt.u16.u32 	%rs20915, %r22818;
	bfe.u32 	%r22819, %r22812, 16, 8;
	cvt.u16.u32 	%rs20914, %r22819;
	bfe.u32 	%r22820, %r22812, 24, 8;
	cvt.u16.u32 	%rs20913, %r22820;
	ld.local.v2.b32 	{%r22821, %r22822}, [%rd128+24];
	bfe.u32 	%r22823, %r22821, 0, 8;
	cvt.u16.u32 	%rs20912, %r22823;
	bfe.u32 	%r22824, %r22821, 8, 8;
	cvt.u16.u32 	%rs20911, %r22824;
	bfe.u32 	%r22825, %r22821, 16, 8;
	cvt.u16.u32 	%rs20910, %r22825;
	bfe.u32 	%r22826, %r22821, 24, 8;
	cvt.u16.u32 	%rs20909, %r22826;
	bfe.u32 	%r22827, %r22822, 0, 8;
	cvt.u16.u32 	%rs20908, %r22827;
	bfe.u32 	%r22828, %r22822, 8, 8;
	cvt.u16.u32 	%rs20907, %r22828;
	bfe.u32 	%r22829, %r22822, 16, 8;
	cvt.u16.u32 	%rs20906, %r22829;
	bfe.u32 	%r22830, %r22822, 24, 8;
	cvt.u16.u32 	%rs20905, %r22830;
	ld.local.v2.b32 	{%r22831, %r22832}, [%rd128+32];
	bfe.u32 	%r22833, %r22831, 0, 8;
	cvt.u16.u32 	%rs20904, %r22833;
	bfe.u32 	%r22834, %r22831, 8, 8;
	cvt.u16.u32 	%rs20903, %r22834;
	bfe.u32 	%r22835, %r22831, 16, 8;
	cvt.u16.u32 	%rs20902, %r22835;
	bfe.u32 	%r22836, %r22831, 24, 8;
	cvt.u16.u32 	%rs20901, %r22836;
	bfe.u32 	%r22837, %r22832, 0, 8;
	cvt.u16.u32 	%rs20900, %r22837;
	bfe.u32 	%r22838, %r22832, 8, 8;
	cvt.u16.u32 	%rs20899, %r22838;
	bfe.u32 	%r22839, %r22832, 16, 8;
	cvt.u16.u32 	%rs20898, %r22839;
	bfe.u32 	%r22840, %r22832, 24, 8;
	cvt.u16.u32 	%rs20897, %r22840;
	ld.local.v2.b32 	{%r22841, %r22842}, [%rd128+40];
	bfe.u32 	%r22843, %r22841, 0, 8;
	cvt.u16.u32 	%rs20896, %r22843;
	bfe.u32 	%r22844, %r22841, 8, 8;
	cvt.u16.u32 	%rs20895, %r22844;
	bfe.u32 	%r22845, %r22841, 16, 8;
	cvt.u16.u32 	%rs20894, %r22845;
	bfe.u32 	%r22846, %r22841, 24, 8;
	cvt.u16.u32 	%rs20893, %r22846;
	bfe.u32 	%r22847, %r22842, 0, 8;
	cvt.u16.u32 	%rs20892, %r22847;
	bfe.u32 	%r22848, %r22842, 8, 8;
	cvt.u16.u32 	%rs20891, %r22848;
	bfe.u32 	%r22849, %r22842, 16, 8;
	cvt.u16.u32 	%rs20890, %r22849;
	bfe.u32 	%r22850, %r22842, 24, 8;
	cvt.u16.u32 	%rs20889, %r22850;
	ld.local.v2.u8 	{%rs20888, %rs20887}, [%rd128+48];
	ld.local.u32 	%r32747, [%rd128+52];
	ld.local.f64 	%fd506, [%rd128+56];
$L__BB3_483:
	mov.u64 	%rd3957, %rd303;
$L__BB3_484:
	cvt.u32.u16 	%r22941, %rs20936;
	and.b32  	%r22942, %r22941, 255;
	and.b16  	%rs17480, %rs20935, 255;
	mul.wide.u16 	%r22943, %rs17480, 256;
	or.b32  	%r22944, %r22943, %r22942;
	cvt.u32.u16 	%r22945, %rs20934;
	shl.b32 	%r22946, %r22945, 16;
	and.b32  	%r22947, %r22946, 16711680;
	or.b32  	%r22948, %r22944, %r22947;
	cvt.u32.u16 	%r22949, %rs20933;
	shl.b32 	%r22950, %r22949, 24;
	or.b32  	%r22862, %r22948, %r22950;
	cvt.u32.u16 	%r22951, %rs20932;
	and.b32  	%r22952, %r22951, 255;
	and.b16  	%rs17481, %rs20931, 255;
	mul.wide.u16 	%r22953, %rs17481, 256;
	or.b32  	%r22954, %r22953, %r22952;
	cvt.u32.u16 	%r22955, %rs20930;
	shl.b32 	%r22956, %r22955, 16;
	and.b32  	%r22957, %r22956, 16711680;
	or.b32  	%r22958, %r22954, %r22957;
	cvt.u32.u16 	%r22959, %rs20929;
	shl.b32 	%r22960, %r22959, 24;
	or.b32  	%r22867, %r22958, %r22960;
	cvt.u32.u16 	%r22961, %rs20928;
	and.b32  	%r22962, %r22961, 255;
	and.b16  	%rs17482, %rs20927, 255;
	mul.wide.u16 	%r22963, %rs17482, 256;
	or.b32  	%r22964, %r22963, %r22962;
	cvt.u32.u16 	%r22965, %rs20926;
	shl.b32 	%r22966, %r22965, 16;
	and.b32  	%r22967, %r22966, 16711680;
	or.b32  	%r22968, %r22964, %r22967;
	cvt.u32.u16 	%r22969, %rs20925;
	shl.b32 	%r22970, %r22969, 24;
	or.b32  	%r22872, %r22968, %r22970;
	cvt.u32.u16 	%r22971, %rs20924;
	and.b32  	%r22972, %r22971, 255;
	and.b16  	%rs17483, %rs20923, 255;
	mul.wide.u16 	%r22973, %rs17483, 256;
	or.b32  	%r22974, %r22973, %r22972;
	cvt.u32.u16 	%r22975, %rs20922;
	shl.b32 	%r22976, %r22975, 16;
	and.b32  	%r22977, %r22976, 16711680;
	or.b32  	%r22978, %r22974, %r22977;
	cvt.u32.u16 	%r22979, %rs20921;
	shl.b32 	%r22980, %r22979, 24;
	or.b32  	%r22877, %r22978, %r22980;
	cvt.u32.u16 	%r22981, %rs20920;
	and.b32  	%r22982, %r22981, 255;
	and.b16  	%rs17484, %rs20919, 255;
	mul.wide.u16 	%r22983, %rs17484, 256;
	or.b32  	%r22984, %r22983, %r22982;
	cvt.u32.u16 	%r22985, %rs20918;
	shl.b32 	%r22986, %r22985, 16;
	and.b32  	%r22987, %r22986, 16711680;
	or.b32  	%r22988, %r22984, %r22987;
	cvt.u32.u16 	%r22989, %rs20917;
	shl.b32 	%r22990, %r22989, 24;
	or.b32  	%r22882, %r22988, %r22990;
	cvt.u32.u16 	%r22991, %rs20916;
	and.b32  	%r22992, %r22991, 255;
	and.b16  	%rs17485, %rs20915, 255;
	mul.wide.u16 	%r22993, %rs17485, 256;
	or.b32  	%r22994, %r22993, %r22992;
	cvt.u32.u16 	%r22995, %rs20914;
	shl.b32 	%r22996, %r22995, 16;
	and.b32  	%r22997, %r22996, 16711680;
	or.b32  	%r22998, %r22994, %r22997;
	cvt.u32.u16 	%r22999, %rs20913;
	shl.b32 	%r23000, %r22999, 24;
	or.b32  	%r22887, %r22998, %r23000;
	cvt.u32.u16 	%r23001, %rs20912;
	and.b32  	%r23002, %r23001, 255;
	and.b16  	%rs17486, %rs20911, 255;
	mul.wide.u16 	%r23003, %rs17486, 256;
	or.b32  	%r23004, %r23003, %r23002;
	cvt.u32.u16 	%r23005, %rs20910;
	shl.b32 	%r23006, %r23005, 16;
	and.b32  	%r23007, %r23006, 16711680;
	or.b32  	%r23008, %r23004, %r23007;
	cvt.u32.u16 	%r23009, %rs20909;
	shl.b32 	%r23010, %r23009, 24;
	or.b32  	%r22892, %r23008, %r23010;
	cvt.u32.u16 	%r23011, %rs20908;
	and.b32  	%r23012, %r23011, 255;
	and.b16  	%rs17487, %rs20907, 255;
	mul.wide.u16 	%r23013, %rs17487, 256;
	or.b32  	%r23014, %r23013, %r23012;
	cvt.u32.u16 	%r23015, %rs20906;
	shl.b32 	%r23016, %r23015, 16;
	and.b32  	%r23017, %r23016, 16711680;
	or.b32  	%r23018, %r23014, %r23017;
	cvt.u32.u16 	%r23019, %rs20905;
	shl.b32 	%r23020, %r23019, 24;
	or.b32  	%r22897, %r23018, %r23020;
	cvt.u32.u16 	%r23021, %rs20904;
	and.b32  	%r23022, %r23021, 255;
	and.b16  	%rs17488, %rs20903, 255;
	mul.wide.u16 	%r23023, %rs17488, 256;
	or.b32  	%r23024, %r23023, %r23022;
	cvt.u32.u16 	%r23025, %rs20902;
	shl.b32 	%r23026, %r23025, 16;
	and.b32  	%r23027, %r23026, 16711680;
	or.b32  	%r23028, %r23024, %r23027;
	cvt.u32.u16 	%r23029, %rs20901;
	shl.b32 	%r23030, %r23029, 24;
	or.b32  	%r22902, %r23028, %r23030;
	cvt.u32.u16 	%r23031, %rs20900;
	and.b32  	%r23032, %r23031, 255;
	and.b16  	%rs17489, %rs20899, 255;
	mul.wide.u16 	%r23033, %rs17489, 256;
	or.b32  	%r23034, %r23033, %r23032;
	cvt.u32.u16 	%r23035, %rs20898;
	shl.b32 	%r23036, %r23035, 16;
	and.b32  	%r23037, %r23036, 16711680;
	or.b32  	%r23038, %r23034, %r23037;
	cvt.u32.u16 	%r23039, %rs20897;
	shl.b32 	%r23040, %r23039, 24;
	or.b32  	%r22907, %r23038, %r23040;
	cvt.u32.u16 	%r23041, %rs20896;
	and.b32  	%r23042, %r23041, 255;
	and.b16  	%rs17490, %rs20895, 255;
	mul.wide.u16 	%r23043, %rs17490, 256;
	or.b32  	%r23044, %r23043, %r23042;
	cvt.u32.u16 	%r23045, %rs20894;
	shl.b32 	%r23046, %r23045, 16;
	and.b32  	%r23047, %r23046, 16711680;
	or.b32  	%r23048, %r23044, %r23047;
	cvt.u32.u16 	%r23049, %rs20893;
	shl.b32 	%r23050, %r23049, 24;
	or.b32  	%r22912, %r23048, %r23050;
	cvt.u32.u16 	%r23051, %rs20892;
	and.b32  	%r23052, %r23051, 255;
	and.b16  	%rs17491, %rs20891, 255;
	mul.wide.u16 	%r23053, %rs17491, 256;
	or.b32  	%r23054, %r23053, %r23052;
	cvt.u32.u16 	%r23055, %rs20890;
	shl.b32 	%r23056, %r23055, 16;
	and.b32  	%r23057, %r23056, 16711680;
	or.b32  	%r23058, %r23054, %r23057;
	cvt.u32.u16 	%r23059, %rs20889;
	shl.b32 	%r23060, %r23059, 24;
	or.b32  	%r22917, %r23058, %r23060;
	cvt.u32.u16 	%r23061, %rs20888;
	and.b32  	%r23062, %r23061, 255;
	and.b16  	%rs17492, %rs20887, 255;
	mul.wide.u16 	%r23063, %rs17492, 256;
	or.b32  	%r22922, %r23063, %r23062;
	mov.b64 	{%r22852, %r22857}, %rd3957;
	mov.b32 	%r22938, 4;
	mov.b32 	%r22940, -1;
	// begin inline asm
	shfl.sync.down.b32 %r22851, %r22852, %r22938, %r687, %r22940;
	// end inline asm
	// begin inline asm
	shfl.sync.down.b32 %r22856, %r22857, %r22938, %r687, %r22940;
	// end inline asm
	// begin inline asm
	shfl.sync.down.b32 %r22861, %r22862, %r22938, %r687, %r22940;
	// end inline asm
	// begin inline asm
	shfl.sync.down.b32 %r22866, %r22867, %r22938, %r687, %r22940;
	// end inline asm
	// begin inline asm
	shfl.sync.down.b32 %r22871, %r22872, %r22938, %r687, %r22940;
	// end inline asm
	// begin inline asm
	shfl.sync.down.b32 %r22876, %r22877, %r22938, %r687, %r22940;
	// end inline asm
	// begin inline asm
	shfl.sync.down.b32 %r22881, %r22882, %r22938, %r687, %r22940;
	// end inline asm
	// begin inline asm
	shfl.sync.down.b32 %r22886, %r22887, %r22938, %r687, %r22940;
	// end inline asm
	// begin inline asm
	shfl.sync.down.b32 %r22891, %r22892, %r22938, %r687, %r22940;
	// end inline asm
	// begin inline asm
	shfl.sync.down.b32 %r22896, %r22897, %r22938, %r687, %r22940;
	// end inline asm
	// begin inline asm
	shfl.sync.down.b32 %r22901, %r22902, %r22938, %r687, %r22940;
	// end inline asm
	// begin inline asm
	shfl.sync.down.b32 %r22906, %r22907, %r22938, %r687, %r22940;
	// end inline asm
	// begin inline asm
	shfl.sync.down.b32 %r22911, %r22912, %r22938, %r687, %r22940;
	// end inline asm
	// begin inline asm
	shfl.sync.down.b32 %r22916, %r22917, %r22938, %r687, %r22940;
	// end inline asm
	// begin inline asm
	shfl.sync.down.b32 %r22921, %r22922, %r22938, %r687, %r22940;
	// end inline asm
	// begin inline asm
	shfl.sync.down.b32 %r22926, %r32747, %r22938, %r687, %r22940;
	// end inline asm
	mov.b64 	%rd3002, %fd506;
	mov.b64 	{%r22932, %r22937}, %rd3002;
	// begin inline asm
	shfl.sync.down.b32 %r22931, %r22932, %r22938, %r687, %r22940;
	// end inline asm
	// begin inline asm
	shfl.sync.down.b32 %r22936, %r22937, %r22938, %r687, %r22940;
	// end inline asm
	add.s32 	%r23064, %r17612, 4;
	setp.gt.s32 	%p567, %r23064, %r687;
	@%p567 bra 	$L__BB3_498;
	shr.u32 	%r23065, %r22921, 8;
	cvt.u16.u32 	%rs17493, %r23065;
	cvt.u16.u32 	%rs17494, %r22921;
	cvt.u16.u32 	%rs5811, %r22861;
	mov.b64 	%rd3003, {%r22931, %r22936};
	mov.b64 	%fd123, %rd3003;
	mov.b64 	%rd3004, {%r22851, %r22856};
	st.local.u64 	[%rd126], %rd3957;
	cvt.u32.u16 	%r23066, %rs20929;
	cvt.u32.u16 	%r23067, %rs20930;
	prmt.b32 	%r23068, %r23067, %r23066, 0x3340U;
	cvt.u32.u16 	%r23069, %rs20931;
	cvt.u32.u16 	%r23070, %rs20932;
	prmt.b32 	%r23071, %r23070, %r23069, 0x3340U;
	prmt.b32 	%r23072, %r23071, %r23068, 0x5410U;
	cvt.u32.u16 	%r23073, %rs20933;
	cvt.u32.u16 	%r23074, %rs20934;
	prmt.b32 	%r23075, %r23074, %r23073, 0x3340U;
	cvt.u32.u16 	%r23076, %rs20935;
	cvt.u32.u16 	%r23077, %rs20936;
	prmt.b32 	%r23078, %r23077, %r23076, 0x3340U;
	prmt.b32 	%r23079, %r23078, %r23075, 0x5410U;
	st.local.v2.b32 	[%rd126+8], {%r23079, %r23072};
	cvt.u32.u16 	%r23080, %rs20921;
	cvt.u32.u16 	%r23081, %rs20922;
	prmt.b32 	%r23082, %r23081, %r23080, 0x3340U;
	cvt.u32.u16 	%r23083, %rs20923;
	cvt.u32.u16 	%r23084, %rs20924;
	prmt.b32 	%r23085, %r23084, %r23083, 0x3340U;
	prmt.b32 	%r23086, %r23085, %r23082, 0x5410U;
	cvt.u32.u16 	%r23087, %rs20925;
	cvt.u32.u16 	%r23088, %rs20926;
	prmt.b32 	%r23089, %r23088, %r23087, 0x3340U;
	cvt.u32.u16 	%r23090, %rs20927;
	cvt.u32.u16 	%r23091, %rs20928;
	prmt.b32 	%r23092, %r23091, %r23090, 0x3340U;
	prmt.b32 	%r23093, %r23092, %r23089, 0x5410U;
	st.local.v2.b32 	[%rd126+16], {%r23093, %r23086};
	cvt.u32.u16 	%r23094, %rs20913;
	cvt.u32.u16 	%r23095, %rs20914;
	prmt.b32 	%r23096, %r23095, %r23094, 0x3340U;
	cvt.u32.u16 	%r23097, %rs20915;
	cvt.u32.u16 	%r23098, %rs20916;
	prmt.b32 	%r23099, %r23098, %r23097, 0x3340U;
	prmt.b32 	%r23100, %r23099, %r23096, 0x5410U;
	cvt.u32.u16 	%r23101, %rs20917;
	cvt.u32.u16 	%r23102, %rs20918;
	prmt.b32 	%r23103, %r23102, %r23101, 0x3340U;
	cvt.u32.u16 	%r23104, %rs20919;
	cvt.u32.u16 	%r23105, %rs20920;
	prmt.b32 	%r23106, %r23105, %r23104, 0x3340U;
	prmt.b32 	%r23107, %r23106, %r23103, 0x5410U;
	st.local.v2.b32 	[%rd126+24], {%r23107, %r23100};
	cvt.u32.u16 	%r23108, %rs20905;
	cvt.u32.u16 	%r23109, %rs20906;
	prmt.b32 	%r23110, %r23109, %r23108, 0x3340U;
	cvt.u32.u16 	%r23111, %rs20907;
	cvt.u32.u16 	%r23112, %rs20908;
	prmt.b32 	%r23113, %r23112, %r23111, 0x3340U;
	prmt.b32 	%r23114, %r23113, %r23110, 0x5410U;
	cvt.u32.u16 	%r23115, %rs20909;
	cvt.u32.u16 	%r23116, %rs20910;
	prmt.b32 	%r23117, %r23116, %r23115, 0x3340U;
	cvt.u32.u16 	%r23118, %rs20911;
	cvt.u32.u16 	%r23119, %rs20912;
	prmt.b32 	%r23120, %r23119, %r23118, 0x3340U;
	prmt.b32 	%r23121, %r23120, %r23117, 0x5410U;
	st.local.v2.b32 	[%rd126+32], {%r23121, %r23114};
	cvt.u32.u16 	%r23122, %rs20897;
	cvt.u32.u16 	%r23123, %rs20898;
	prmt.b32 	%r23124, %r23123, %r23122, 0x3340U;
	cvt.u32.u16 	%r23125, %rs20899;
	cvt.u32.u16 	%r23126, %rs20900;
	prmt.b32 	%r23127, %r23126, %r23125, 0x3340U;
	prmt.b32 	%r23128, %r23127, %r23124, 0x5410U;
	cvt.u32.u16 	%r23129, %rs20901;
	cvt.u32.u16 	%r23130, %rs20902;
	prmt.b32 	%r23131, %r23130, %r23129, 0x3340U;
	cvt.u32.u16 	%r23132, %rs20903;
	cvt.u32.u16 	%r23133, %rs20904;
	prmt.b32 	%r23134, %r23133, %r23132, 0x3340U;
	prmt.b32 	%r23135, %r23134, %r23131, 0x5410U;
	st.local.v2.b32 	[%rd126+40], {%r23135, %r23128};
	cvt.u32.u16 	%r23136, %rs20889;
	cvt.u32.u16 	%r23137, %rs20890;
	prmt.b32 	%r23138, %r23137, %r23136, 0x3340U;
	cvt.u32.u16 	%r23139, %rs20891;
	cvt.u32.u16 	%r23140, %rs20892;
	prmt.b32 	%r23141, %r23140, %r23139, 0x3340U;
	prmt.b32 	%r23142, %r23141, %r23138, 0x5410U;
	cvt.u32.u16 	%r23143, %rs20893;
	cvt.u32.u16 	%r23144, %rs20894;
	prmt.b32 	%r23145, %r23144, %r23143, 0x3340U;
	cvt.u32.u16 	%r23146, %rs20895;
	cvt.u32.u16 	%r23147, %rs20896;
	prmt.b32 	%r23148, %r23147, %r23146, 0x3340U;
	prmt.b32 	%r23149, %r23148, %r23145, 0x5410U;
	st.local.v2.b32 	[%rd126+48], {%r23149, %r23142};
	st.local.v2.u8 	[%rd126+56], {%rs20888, %rs20887};
	st.local.u32 	[%rd126+60], %r32747;
	st.local.f64 	[%rd126+64], %fd506;
	st.local.v2.u32 	[%rd127], {%r22851, %r22856};
	st.local.v2.b32 	[%rd127+8], {%r22861, %r22866};
	st.local.v2.b32 	[%rd127+16], {%r22871, %r22876};
	st.local.v2.b32 	[%rd127+24], {%r22881, %r22886};
	st.local.v2.b32 	[%rd127+32], {%r22891, %r22896};
	st.local.v2.b32 	[%rd127+40], {%r22901, %r22906};
	st.local.v2.b32 	[%rd127+48], {%r22911, %r22916};
	st.local.v2.u8 	[%rd127+56], {%rs17494, %rs17493};
	st.local.u32 	[%rd127+60], %r22926;
	st.local.v2.u32 	[%rd127+64], {%r22931, %r22936};
	add.s64 	%rd305, %rd3957, %rd3004;
	setp.ne.s64 	%p568, %rd3957, 0;
	@%p568 bra 	$L__BB3_497;
	mov.b16 	%rs17495, 0;
	st.local.u8 	[%rd125], %rs17495;
	add.s32 	%r23151, %r32747, %r22926;
	st.local.u32 	[%rd125+52], %r23151;
	add.f64 	%fd417, %fd506, %fd123;
	st.local.f64 	[%rd125+56], %fd417;
	mov.b32 	%r32764, 0;
$L__BB3_487:
	mov.u32 	%r772, %r32764;
	cvt.u64.u32 	%rd3005, %r772;
	add.s64 	%rd3006, %rd125, %rd3005;
	ld.local.u8 	%rs17496, [%rd3006];
	setp.ne.s16 	%p569, %rs17496, 0;
	add.s32 	%r32764, %r772, 1;
	@%p569 bra 	$L__BB3_487;
	and.b16  	%rs17497, %rs5811, 255;
	setp.eq.s16 	%p570, %rs17497, 0;
	mov.u32 	%r32766, %r772;
	@%p570 bra 	$L__BB3_491;
	mov.b32 	%r32765, 0;
$L__BB3_490:
	add.s32 	%r23153, %r32765, %r772;
	cvt.u64.u32 	%rd3007, %r23153;
	add.s64 	%rd3008, %rd127, %rd3007;
	ld.local.u8 	%rs17498, [%rd3008+8];
	add.s64 	%rd3009, %rd125, %rd3007;
	st.local.u8 	[%rd3009], %rs17498;
	add.s32 	%r775, %r32765, 1;
	add.s32 	%r32766, %r775, %r772;
	cvt.u64.u32 	%rd3010, %r32765;
	add.s64 	%rd3011, %rd127, %rd3010;
	ld.local.u8 	%rs17499, [%rd3011+9];
	setp.ne.s16 	%p571, %rs17499, 0;
	mov.u32 	%r32765, %r775;
	@%p571 bra 	$L__BB3_490;
$L__BB3_491:
	cvt.u64.u32 	%rd3012, %r32766;
	add.s64 	%rd3013, %rd125, %rd3012;
	mov.b16 	%rs17500, 0;
	st.local.u8 	[%rd3013+1], %rs17500;
	mov.b32 	%r32767, 0;
$L__BB3_492:
	mov.u32 	%r778, %r32767;
	cvt.u64.u32 	%rd3014, %r778;
	add.s64 	%rd3015, %rd125, %rd3014;
	ld.local.u8 	%rs17501, [%rd3015];
	setp.ne.s16 	%p572, %rs17501, 0;
	add.s32 	%r32767, %r778, 1;
	@%p572 bra 	$L__BB3_492;
	and.b16  	%rs17502, %rs20936, 255;
	setp.eq.s16 	%p573, %rs17502, 0;
	mov.u32 	%r32769, %r778;
	@%p573 bra 	$L__BB3_496;
	mov.b32 	%r32768, 0;
$L__BB3_495:
	add.s32 	%r23156, %r32768, %r778;
	cvt.u64.u32 	%rd3016, %r23156;
	add.s64 	%rd3017, %rd126, %rd3016;
	ld.local.u8 	%rs17503, [%rd3017+8];
	add.s64 	%rd3018, %rd125, %rd3016;
	st.local.u8 	[%rd3018], %rs17503;
	add.s32 	%r781, %r32768, 1;
	add.s32 	%r32769, %r781, %r778;
	cvt.u64.u32 	%rd3019, %r32768;
	add.s64 	%rd3020, %rd126, %rd3019;
	ld.local.u8 	%rs17504, [%rd3020+9];
	setp.ne.s16 	%p574, %rs17504, 0;
	mov.u32 	%r32768, %r781;
	@%p574 bra 	$L__BB3_495;
$L__BB3_496:
	cvt.u64.u32 	%rd3021, %r32769;
	add.s64 	%rd3022, %rd125, %rd3021;
	mov.b16 	%rs17505, 0;
	st.local.u8 	[%rd3022+1], %rs17505;
	ld.local.v2.b32 	{%r23157, %r23158}, [%rd125];
	bfe.u32 	%r23159, %r23157, 0, 8;
	cvt.u16.u32 	%rs20936, %r23159;
	bfe.u32 	%r23160, %r23157, 8, 8;
	cvt.u16.u32 	%rs20935, %r23160;
	bfe.u32 	%r23161, %r23157, 16, 8;
	cvt.u16.u32 	%rs20934, %r23161;
	bfe.u32 	%r23162, %r23157, 24, 8;
	cvt.u16.u32 	%rs20933, %r23162;
	bfe.u32 	%r23163, %r23158, 0, 8;
	cvt.u16.u32 	%rs20932, %r23163;
	bfe.u32 	%r23164, %r23158, 8, 8;
	cvt.u16.u32 	%rs20931, %r23164;
	bfe.u32 	%r23165, %r23158, 16, 8;
	cvt.u16.u32 	%rs20930, %r23165;
	bfe.u32 	%r23166, %r23158, 24, 8;
	cvt.u16.u32 	%rs20929, %r23166;
	ld.local.v2.b32 	{%r23167, %r23168}, [%rd125+8];
	bfe.u32 	%r23169, %r23167, 0, 8;
	cvt.u16.u32 	%rs20928, %r23169;
	bfe.u32 	%r23170, %r23167, 8, 8;
	cvt.u16.u32 	%rs20927, %r23170;
	bfe.u32 	%r23171, %r23167, 16, 8;
	cvt.u16.u32 	%rs20926, %r23171;
	bfe.u32 	%r23172, %r23167, 24, 8;
	cvt.u16.u32 	%rs20925, %r23172;
	bfe.u32 	%r23173, %r23168, 0, 8;
	cvt.u16.u32 	%rs20924, %r23173;
	bfe.u32 	%r23174, %r23168, 8, 8;
	cvt.u16.u32 	%rs20923, %r23174;
	bfe.u32 	%r23175, %r23168, 16, 8;
	cvt.u16.u32 	%rs20922, %r23175;
	bfe.u32 	%r23176, %r23168, 24, 8;
	cvt.u16.u32 	%rs20921, %r23176;
	ld.local.v2.b32 	{%r23177, %r23178}, [%rd125+16];
	bfe.u32 	%r23179, %r23177, 0, 8;
	cvt.u16.u32 	%rs20920, %r23179;
	bfe.u32 	%r23180, %r23177, 8, 8;
	cvt.u16.u32 	%rs20919, %r23180;
	bfe.u32 	%r23181, %r23177, 16, 8;
	cvt.u16.u32 	%rs20918, %r23181;
	bfe.u32 	%r23182, %r23177, 24, 8;
	cvt.u16.u32 	%rs20917, %r23182;
	bfe.u32 	%r23183, %r23178, 0, 8;
	cvt.u16.u32 	%rs20916, %r23183;
	bfe.u32 	%r23184, %r23178, 8, 8;
	cvt.u16.u32 	%rs20915, %r23184;
	bfe.u32 	%r23185, %r23178, 16, 8;
	cvt.u16.u32 	%rs20914, %r23185;
	bfe.u32 	%r23186, %r23178, 24, 8;
	cvt.u16.u32 	%rs20913, %r23186;
	ld.local.v2.b32 	{%r23187, %r23188}, [%rd125+24];
	bfe.u32 	%r23189, %r23187, 0, 8;
	cvt.u16.u32 	%rs20912, %r23189;
	bfe.u32 	%r23190, %r23187, 8, 8;
	cvt.u16.u32 	%rs20911, %r23190;
	bfe.u32 	%r23191, %r23187, 16, 8;
	cvt.u16.u32 	%rs20910, %r23191;
	bfe.u32 	%r23192, %r23187, 24, 8;
	cvt.u16.u32 	%rs20909, %r23192;
	bfe.u32 	%r23193, %r23188, 0, 8;
	cvt.u16.u32 	%rs20908, %r23193;
	bfe.u32 	%r23194, %r23188, 8, 8;
	cvt.u16.u32 	%rs20907, %r23194;
	bfe.u32 	%r23195, %r23188, 16, 8;
	cvt.u16.u32 	%rs20906, %r23195;
	bfe.u32 	%r23196, %r23188, 24, 8;
	cvt.u16.u32 	%rs20905, %r23196;
	ld.local.v2.b32 	{%r23197, %r23198}, [%rd125+32];
	bfe.u32 	%r23199, %r23197, 0, 8;
	cvt.u16.u32 	%rs20904, %r23199;
	bfe.u32 	%r23200, %r23197, 8, 8;
	cvt.u16.u32 	%rs20903, %r23200;
	bfe.u32 	%r23201, %r23197, 16, 8;
	cvt.u16.u32 	%rs20902, %r23201;
	bfe.u32 	%r23202, %r23197, 24, 8;
	cvt.u16.u32 	%rs20901, %r23202;
	bfe.u32 	%r23203, %r23198, 0, 8;
	cvt.u16.u32 	%rs20900, %r23203;
	bfe.u32 	%r23204, %r23198, 8, 8;
	cvt.u16.u32 	%rs20899, %r23204;
	bfe.u32 	%r23205, %r23198, 16, 8;
	cvt.u16.u32 	%rs20898, %r23205;
	bfe.u32 	%r23206, %r23198, 24, 8;
	cvt.u16.u32 	%rs20897, %r23206;
	ld.local.v2.b32 	{%r23207, %r23208}, [%rd125+40];
	bfe.u32 	%r23209, %r23207, 0, 8;
	cvt.u16.u32 	%rs20896, %r23209;
	bfe.u32 	%r23210, %r23207, 8, 8;
	cvt.u16.u32 	%rs20895, %r23210;
	bfe.u32 	%r23211, %r23207, 16, 8;
	cvt.u16.u32 	%rs20894, %r23211;
	bfe.u32 	%r23212, %r23207, 24, 8;
	cvt.u16.u32 	%rs20893, %r23212;
	bfe.u32 	%r23213, %r23208, 0, 8;
	cvt.u16.u32 	%rs20892, %r23213;
	bfe.u32 	%r23214, %r23208, 8, 8;
	cvt.u16.u32 	%rs20891, %r23214;
	bfe.u32 	%r23215, %r23208, 16, 8;
	cvt.u16.u32 	%rs20890, %r23215;
	bfe.u32 	%r23216, %r23208, 24, 8;
	cvt.u16.u32 	%rs20889, %r23216;
	ld.local.v2.u8 	{%rs20888, %rs20887}, [%rd125+48];
	ld.local.u32 	%r32747, [%rd125+52];
	ld.local.f64 	%fd506, [%rd125+56];
$L__BB3_497:
	mov.u64 	%rd3957, %rd305;
$L__BB3_498:
	cvt.u32.u16 	%r23307, %rs20936;
	and.b32  	%r23308, %r23307, 255;
	and.b16  	%rs17506, %rs20935, 255;
	mul.wide.u16 	%r23309, %rs17506, 256;
	or.b32  	%r23310, %r23309, %r23308;
	cvt.u32.u16 	%r23311, %rs20934;
	shl.b32 	%r23312, %r23311, 16;
	and.b32  	%r23313, %r23312, 16711680;
	or.b32  	%r23314, %r23310, %r23313;
	cvt.u32.u16 	%r23315, %rs20933;
	shl.b32 	%r23316, %r23315, 24;
	or.b32  	%r23228, %r23314, %r23316;
	cvt.u32.u16 	%r23317, %rs20932;
	and.b32  	%r23318, %r23317, 255;
	and.b16  	%rs17507, %rs20931, 255;
	mul.wide.u16 	%r23319, %rs17507, 256;
	or.b32  	%r23320, %r23319, %r23318;
	cvt.u32.u16 	%r23321, %rs20930;
	shl.b32 	%r23322, %r23321, 16;
	and.b32  	%r23323, %r23322, 16711680;
	or.b32  	%r23324, %r23320, %r23323;
	cvt.u32.u16 	%r23325, %rs20929;
	shl.b32 	%r23326, %r23325, 24;
	or.b32  	%r23233, %r23324, %r23326;
	cvt.u32.u16 	%r23327, %rs20928;
	and.b32  	%r23328, %r23327, 255;
	and.b16  	%rs17508, %rs20927, 255;
	mul.wide.u16 	%r23329, %rs17508, 256;
	or.b32  	%r23330, %r23329, %r23328;
	cvt.u32.u16 	%r23331, %rs20926;
	shl.b32 	%r23332, %r23331, 16;
	and.b32  	%r23333, %r23332, 16711680;
	or.b32  	%r23334, %r23330, %r23333;
	cvt.u32.u16 	%r23335, %rs20925;
	shl.b32 	%r23336, %r23335, 24;
	or.b32  	%r23238, %r23334, %r23336;
	cvt.u32.u16 	%r23337, %rs20924;
	and.b32  	%r23338, %r23337, 255;
	and.b16  	%rs17509, %rs20923, 255;
	mul.wide.u16 	%r23339, %rs17509, 256;
	or.b32  	%r23340, %r23339, %r23338;
	cvt.u32.u16 	%r23341, %rs20922;
	shl.b32 	%r23342, %r23341, 16;
	and.b32  	%r23343, %r23342, 16711680;
	or.b32  	%r23344, %r23340, %r23343;
	cvt.u32.u16 	%r23345, %rs20921;
	shl.b32 	%r23346, %r23345, 24;
	or.b32  	%r23243, %r23344, %r23346;
	cvt.u32.u16 	%r23347, %rs20920;
	and.b32  	%r23348, %r23347, 255;
	and.b16  	%rs17510, %rs20919, 255;
	mul.wide.u16 	%r23349, %rs17510, 256;
	or.b32  	%r23350, %r23349, %r23348;
	cvt.u32.u16 	%r23351, %rs20918;
	shl.b32 	%r23352, %r23351, 16;
	and.b32  	%r23353, %r23352, 16711680;
	or.b32  	%r23354, %r23350, %r23353;
	cvt.u32.u16 	%r23355, %rs20917;
	shl.b32 	%r23356, %r23355, 24;
	or.b32  	%r23248, %r23354, %r23356;
	cvt.u32.u16 	%r23357, %rs20916;
	and.b32  	%r23358, %r23357, 255;
	and.b16  	%rs17511, %rs20915, 255;
	mul.wide.u16 	%r23359, %rs17511, 256;
	or.b32  	%r23360, %r23359, %r23358;
	cvt.u32.u16 	%r23361, %rs20914;
	shl.b32 	%r23362, %r23361, 16;
	and.b32  	%r23363, %r23362, 16711680;
	or.b32  	%r23364, %r23360, %r23363;
	cvt.u32.u16 	%r23365, %rs20913;
	shl.b32 	%r23366, %r23365, 24;
	or.b32  	%r23253, %r23364, %r23366;
	cvt.u32.u16 	%r23367, %rs20912;
	and.b32  	%r23368, %r23367, 255;
	and.b16  	%rs17512, %rs20911, 255;
	mul.wide.u16 	%r23369, %rs17512, 256;
	or.b32  	%r23370, %r23369, %r23368;
	cvt.u32.u16 	%r23371, %rs20910;
	shl.b32 	%r23372, %r23371, 16;
	and.b32  	%r23373, %r23372, 16711680;
	or.b32  	%r23374, %r23370, %r23373;
	cvt.u32.u16 	%r23375, %rs20909;
	shl.b32 	%r23376, %r23375, 24;
	or.b32  	%r23258, %r23374, %r23376;
	cvt.u32.u16 	%r23377, %rs20908;
	and.b32  	%r23378, %r23377, 255;
	and.b16  	%rs17513, %rs20907, 255;
	mul.wide.u16 	%r23379, %rs17513, 256;
	or.b32  	%r23380, %r23379, %r23378;
	cvt.u32.u16 	%r23381, %rs20906;
	shl.b32 	%r23382, %r23381, 16;
	and.b32  	%r23383, %r23382, 16711680;
	or.b32  	%r23384, %r23380, %r23383;
	cvt.u32.u16 	%r23385, %rs20905;
	shl.b32 	%r23386, %r23385, 24;
	or.b32  	%r23263, %r23384, %r23386;
	cvt.u32.u16 	%r23387, %rs20904;
	and.b32  	%r23388, %r23387, 255;
	and.b16  	%rs17514, %rs20903, 255;
	mul.wide.u16 	%r23389, %rs17514, 256;
	or.b32  	%r23390, %r23389, %r23388;
	cvt.u32.u16 	%r23391, %rs20902;
	shl.b32 	%r23392, %r23391, 16;
	and.b32  	%r23393, %r23392, 16711680;
	or.b32  	%r23394, %r23390, %r23393;
	cvt.u32.u16 	%r23395, %rs20901;
	shl.b32 	%r23396, %r23395, 24;
	or.b32  	%r23268, %r23394, %r23396;
	cvt.u32.u16 	%r23397, %rs20900;
	and.b32  	%r23398, %r23397, 255;
	and.b16  	%rs17515, %rs20899, 255;
	mul.wide.u16 	%r23399, %rs17515, 256;
	or.b32  	%r23400, %r23399, %r23398;
	cvt.u32.u16 	%r23401, %rs20898;
	shl.b32 	%r23402, %r23401, 16;
	and.b32  	%r23403, %r23402, 16711680;
	or.b32  	%r23404, %r23400, %r23403;
	cvt.u32.u16 	%r23405, %rs20897;
	shl.b32 	%r23406, %r23405, 24;
	or.b32  	%r23273, %r23404, %r23406;
	cvt.u32.u16 	%r23407, %rs20896;
	and.b32  	%r23408, %r23407, 255;
	and.b16  	%rs17516, %rs20895, 255;
	mul.wide.u16 	%r23409, %rs17516, 256;
	or.b32  	%r23410, %r23409, %r23408;
	cvt.u32.u16 	%r23411, %rs20894;
	shl.b32 	%r23412, %r23411, 16;
	and.b32  	%r23413, %r23412, 16711680;
	or.b32  	%r23414, %r23410, %r23413;
	cvt.u32.u16 	%r23415, %rs20893;
	shl.b32 	%r23416, %r23415, 24;
	or.b32  	%r23278, %r23414, %r23416;
	cvt.u32.u16 	%r23417, %rs20892;
	and.b32  	%r23418, %r23417, 255;
	and.b16  	%rs17517, %rs20891, 255;
	mul.wide.u16 	%r23419, %rs17517, 256;
	or.b32  	%r23420, %r23419, %r23418;
	cvt.u32.u16 	%r23421, %rs20890;
	shl.b32 	%r23422, %r23421, 16;
	and.b32  	%r23423, %r23422, 16711680;
	or.b32  	%r23424, %r23420, %r23423;
	cvt.u32.u16 	%r23425, %rs20889;
	shl.b32 	%r23426, %r23425, 24;
	or.b32  	%r23283, %r23424, %r23426;
	cvt.u32.u16 	%r23427, %rs20888;
	and.b32  	%r23428, %r23427, 255;
	and.b16  	%rs17518, %rs20887, 255;
	mul.wide.u16 	%r23429, %rs17518, 256;
	or.b32  	%r23288, %r23429, %r23428;
	mov.b64 	{%r23218, %r23223}, %rd3957;
	mov.b32 	%r23304, 8;
	mov.b32 	%r23306, -1;
	// begin inline asm
	shfl.sync.down.b32 %r23217, %r23218, %r23304, %r687, %r23306;
	// end inline asm
	// begin inline asm
	shfl.sync.down.b32 %r23222, %r23223, %r23304, %r687, %r23306;
	// end inline asm
	// begin inline asm
	shfl.sync.down.b32 %r23227, %r23228, %r23304, %r687, %r23306;
	// end inline asm
	// begin inline asm
	shfl.sync.down.b32 %r23232, %r23233, %r23304, %r687, %r23306;
	// end inline asm
	// begin inline asm
	shfl.sync.down.b32 %r23237, %r23238, %r23304, %r687, %r23306;
	// end inline asm
	// begin inline asm
	shfl.sync.down.b32 %r23242, %r23243, %r23304, %r687, %r23306;
	// end inline asm
	// begin inline asm
	shfl.sync.down.b32 %r23247, %r23248, %r23304, %r687, %r23306;
	// end inline asm
	// begin inline asm
	shfl.sync.down.b32 %r23252, %r23253, %r23304, %r687, %r23306;
	// end inline asm
	// begin inline asm
	shfl.sync.down.b32 %r23257, %r23258, %r23304, %r687, %r23306;
	// end inline asm
	// begin inline asm
	shfl.sync.down.b32 %r23262, %r23263, %r23304, %r687, %r23306;
	// end inline asm
	// begin inline asm
	shfl.sync.down.b32 %r23267, %r23268, %r23304, %r687, %r23306;
	// end inline asm
	// begin inline asm
	shfl.sync.down.b32 %r23272, %r23273, %r23304, %r687, %r23306;
	// end inline asm
	// begin inline asm
	shfl.sync.down.b32 %r23277, %r23278, %r23304, %r687, %r23306;
	// end inline asm
	// begin inline asm
	shfl.sync.down.b32 %r23282, %r23283, %r23304, %r687, %r23306;
	// end inline asm
	// begin inline asm
	shfl.sync.down.b32 %r23287, %r23288, %r23304, %r687, %r23306;
	// end inline asm
	// begin inline asm
	shfl.sync.down.b32 %r23292, %r32747, %r23304, %r687, %r23306;
	// end inline asm
	mov.b64 	%rd3023, %fd506;
	mov.b64 	{%r23298, %r23303}, %rd3023;
	// begin inline asm
	shfl.sync.down.b32 %r23297, %r23298, %r23304, %r687, %r23306;
	// end inline asm
	// begin inline asm
	shfl.sync.down.b32 %r23302, %r23303, %r23304, %r687, %r23306;
	// end inline asm
	add.s32 	%r23430, %r17612, 8;
	setp.gt.s32 	%p575, %r23430, %r687;
	@%p575 bra 	$L__BB3_512;
	shr.u32 	%r23431, %r23287, 8;
	cvt.u16.u32 	%rs17519, %r23431;
	cvt.u16.u32 	%rs17520, %r23287;
	cvt.u16.u32 	%rs5962, %r23227;
	mov.b64 	%rd3024, {%r23297, %r23302};
	mov.b64 	%fd127, %rd3024;
	mov.b64 	%rd3025, {%r23217, %r23222};
	st.local.u64 	[%rd123], %rd3957;
	cvt.u32.u16 	%r23432, %rs20929;
	cvt.u32.u16 	%r23433, %rs20930;
	prmt.b32 	%r23434, %r23433, %r23432, 0x3340U;
	cvt.u32.u16 	%r23435, %rs20931;
	cvt.u32.u16 	%r23436, %rs20932;
	prmt.b32 	%r23437, %r23436, %r23435, 0x3340U;
	prmt.b32 	%r23438, %r23437, %r23434, 0x5410U;
	cvt.u32.u16 	%r23439, %rs20933;
	cvt.u32.u16 	%r23440, %rs20934;
	prmt.b32 	%r23441, %r23440, %r23439, 0x3340U;
	cvt.u32.u16 	%r23442, %rs20935;
	cvt.u32.u16 	%r23443, %rs20936;
	prmt.b32 	%r23444, %r23443, %r23442, 0x3340U;
	prmt.b32 	%r23445, %r23444, %r23441, 0x5410U;
	st.local.v2.b32 	[%rd123+8], {%r23445, %r23438};
	cvt.u32.u16 	%r23446, %rs20921;
	cvt.u32.u16 	%r23447, %rs20922;
	prmt.b32 	%r23448, %r23447, %r23446, 0x3340U;
	cvt.u32.u16 	%r23449, %rs20923;
	cvt.u32.u16 	%r23450, %rs20924;
	prmt.b32 	%r23451, %r23450, %r23449, 0x3340U;
	prmt.b32 	%r23452, %r23451, %r23448, 0x5410U;
	cvt.u32.u16 	%r23453, %rs20925;
	cvt.u32.u16 	%r23454, %rs20926;
	prmt.b32 	%r23455, %r23454, %r23453, 0x3340U;
	cvt.u32.u16 	%r23456, %rs20927;
	cvt.u32.u16 	%r23457, %rs20928;
	prmt.b32 	%r23458, %r23457, %r23456, 0x3340U;
	prmt.b32 	%r23459, %r23458, %r23455, 0x5410U;
	st.local.v2.b32 	[%rd123+16], {%r23459, %r23452};
	cvt.u32.u16 	%r23460, %rs20913;
	cvt.u32.u16 	%r23461, %rs20914;
	prmt.b32 	%r23462, %r23461, %r23460, 0x3340U;
	cvt.u32.u16 	%r23463, %rs20915;
	cvt.u32.u16 	%r23464, %rs20916;
	prmt.b32 	%r23465, %r23464, %r23463, 0x3340U;
	prmt.b32 	%r23466, %r23465, %r23462, 0x5410U;
	cvt.u32.u16 	%r23467, %rs20917;
	cvt.u32.u16 	%r23468, %rs20918;
	prmt.b32 	%r23469, %r23468, %r23467, 0x3340U;
	cvt.u32.u16 	%r23470, %rs20919;
	cvt.u32.u16 	%r23471, %rs20920;
	prmt.b32 	%r23472, %r23471, %r23470, 0x3340U;
	prmt.b32 	%r23473, %r23472, %r23469, 0x5410U;
	st.local.v2.b32 	[%rd123+24], {%r23473, %r23466};
	cvt.u32.u16 	%r23474, %rs20905;
	cvt.u32.u16 	%r23475, %rs20906;
	prmt.b32 	%r23476, %r23475, %r23474, 0x3340U;
	cvt.u32.u16 	%r23477, %rs20907;
	cvt.u32.u16 	%r23478, %rs20908;
	prmt.b32 	%r23479, %r23478, %r23477, 0x3340U;
	prmt.b32 	%r23480, %r23479, %r23476, 0x5410U;
	cvt.u32.u16 	%r23481, %rs20909;
	cvt.u32.u16 	%r23482, %rs20910;
	prmt.b32 	%r23483, %r23482, %r23481, 0x3340U;
	cvt.u32.u16 	%r23484, %rs20911;
	cvt.u32.u16 	%r23485, %rs20912;
	prmt.b32 	%r23486, %r23485, %r23484, 0x3340U;
	prmt.b32 	%r23487, %r23486, %r23483, 0x5410U;
	st.local.v2.b32 	[%rd123+32], {%r23487, %r23480};
	cvt.u32.u16 	%r23488, %rs20897;
	cvt.u32.u16 	%r23489, %rs20898;
	prmt.b32 	%r23490, %r23489, %r23488, 0x3340U;
	cvt.u32.u16 	%r23491, %rs20899;
	cvt.u32.u16 	%r23492, %rs20900;
	prmt.b32 	%r23493, %r23492, %r23491, 0x3340U;
	prmt.b32 	%r23494, %r23493, %r23490, 0x5410U;
	cvt.u32.u16 	%r23495, %rs20901;
	cvt.u32.u16 	%r23496, %rs20902;
	prmt.b32 	%r23497, %r23496, %r23495, 0x3340U;
	cvt.u32.u16 	%r23498, %rs20903;
	cvt.u32.u16 	%r23499, %rs20904;
	prmt.b32 	%r23500, %r23499, %r23498, 0x3340U;
	prmt.b32 	%r23501, %r23500, %r23497, 0x5410U;
	st.local.v2.b32 	[%rd123+40], {%r23501, %r23494};
	cvt.u32.u16 	%r23502, %rs20889;
	cvt.u32.u16 	%r23503, %rs20890;
	prmt.b32 	%r23504, %r23503, %r23502, 0x3340U;
	cvt.u32.u16 	%r23505, %rs20891;
	cvt.u32.u16 	%r23506, %rs20892;
	prmt.b32 	%r23507, %r23506, %r23505, 0x3340U;
	prmt.b32 	%r23508, %r23507, %r23504, 0x5410U;
	cvt.u32.u16 	%r23509, %rs20893;
	cvt.u32.u16 	%r23510, %rs20894;
	prmt.b32 	%r23511, %r23510, %r23509, 0x3340U;
	cvt.u32.u16 	%r23512, %rs20895;
	cvt.u32.u16 	%r23513, %rs20896;
	prmt.b32 	%r23514, %r23513, %r23512, 0x3340U;
	prmt.b32 	%r23515, %r23514, %r23511, 0x5410U;
	st.local.v2.b32 	[%rd123+48], {%r23515, %r23508};
	st.local.v2.u8 	[%rd123+56], {%rs20888, %rs20887};
	st.local.u32 	[%rd123+60], %r32747;
	st.local.f64 	[%rd123+64], %fd506;
	st.local.v2.u32 	[%rd124], {%r23217, %r23222};
	st.local.v2.b32 	[%rd124+8], {%r23227, %r23232};
	st.local.v2.b32 	[%rd124+16], {%r23237, %r23242};
	st.local.v2.b32 	[%rd124+24], {%r23247, %r23252};
	st.local.v2.b32 	[%rd124+32], {%r23257, %r23262};
	st.local.v2.b32 	[%rd124+40], {%r23267, %r23272};
	st.local.v2.b32 	[%rd124+48], {%r23277, %r23282};
	st.local.v2.u8 	[%rd124+56], {%rs17520, %rs17519};
	st.local.u32 	[%rd124+60], %r23292;
	st.local.v2.u32 	[%rd124+64], {%r23297, %r23302};
	add.s64 	%rd307, %rd3957, %rd3025;
	setp.ne.s64 	%p576, %rd3957, 0;
	@%p576 bra 	$L__BB3_511;
	mov.b16 	%rs17521, 0;
	st.local.u8 	[%rd122], %rs17521;
	add.s32 	%r23517, %r32747, %r23292;
	st.local.u32 	[%rd122+52], %r23517;
	add.f64 	%fd418, %fd506, %fd127;
	st.local.f64 	[%rd122+56], %fd418;
	mov.b32 	%r32772, 0;
$L__BB3_501:
	mov.u32 	%r805, %r32772;
	cvt.u64.u32 	%rd3026, %r805;
	add.s64 	%rd3027, %rd122, %rd3026;
	ld.local.u8 	%rs17522, [%rd3027];
	setp.ne.s16 	%p577, %rs17522, 0;
	add.s32 	%r32772, %r805, 1;
	@%p577 bra 	$L__BB3_501;
	and.b16  	%rs17523, %rs5962, 255;
	setp.eq.s16 	%p578, %rs17523, 0;
	mov.u32 	%r32774, %r805;
	@%p578 bra 	$L__BB3_505;
	mov.b32 	%r32773, 0;
$L__BB3_504:
	add.s32 	%r23519, %r32773, %r805;
	cvt.u64.u32 	%rd3028, %r23519;
	add.s64 	%rd3029, %rd124, %rd3028;
	ld.local.u8 	%rs17524, [%rd3029+8];
	add.s64 	%rd3030, %rd122, %rd3028;
	st.local.u8 	[%rd3030], %rs17524;
	add.s32 	%r808, %r32773, 1;
	add.s32 	%r32774, %r808, %r805;
	cvt.u64.u32 	%rd3031, %r32773;
	add.s64 	%rd3032, %rd124, %rd3031;
	ld.local.u8 	%rs17525, [%rd3032+9];
	setp.ne.s16 	%p579, %rs17525, 0;
	mov.u32 	%r32773, %r808;
	@%p579 bra 	$L__BB3_504;
$L__BB3_505:
	cvt.u64.u32 	%rd3033, %r32774;
	add.s64 	%rd3034, %rd122, %rd3033;
	mov.b16 	%rs17526, 0;
	st.local.u8 	[%rd3034+1], %rs17526;
	mov.b32 	%r32775, 0;
$L__BB3_506:
	mov.u32 	%r811, %r32775;
	cvt.u64.u32 	%rd3035, %r811;
	add.s64 	%rd3036, %rd122, %rd3035;
	ld.local.u8 	%rs17527, [%rd3036];
	setp.ne.s16 	%p580, %rs17527, 0;
	add.s32 	%r32775, %r811, 1;
	@%p580 bra 	$L__BB3_506;
	and.b16  	%rs17528, %rs20936, 255;
	setp.eq.s16 	%p581, %rs17528, 0;
	mov.u32 	%r32777, %r811;
	@%p581 bra 	$L__BB3_510;
	mov.b32 	%r32776, 0;
$L__BB3_509:
	add.s32 	%r23522, %r32776, %r811;
	cvt.u64.u32 	%rd3037, %r23522;
	add.s64 	%rd3038, %rd123, %rd3037;
	ld.local.u8 	%rs17529, [%rd3038+8];
	add.s64 	%rd3039, %rd122, %rd3037;
	st.local.u8 	[%rd3039], %rs17529;
	add.s32 	%r814, %r32776, 1;
	add.s32 	%r32777, %r814, %r811;
	cvt.u64.u32 	%rd3040, %r32776;
	add.s64 	%rd3041, %rd123, %rd3040;
	ld.local.u8 	%rs17530, [%rd3041+9];
	setp.ne.s16 	%p582, %rs17530, 0;
	mov.u32 	%r32776, %r814;
	@%p582 bra 	$L__BB3_509;
$L__BB3_510:
	cvt.u64.u32 	%rd3042, %r32777;
	add.s64 	%rd3043, %rd122, %rd3042;
	mov.b16 	%rs17531, 0;
	st.local.u8 	[%rd3043+1], %rs17531;
	ld.local.v2.b32 	{%r23523, %r23524}, [%rd122];
	bfe.u32 	%r23525, %r23523, 0, 8;
	cvt.u16.u32 	%rs20936, %r23525;
	bfe.u32 	%r23526, %r23523, 8, 8;
	cvt.u16.u32 	%rs20935, %r23526;
	bfe.u32 	%r23527, %r23523, 16, 8;
	cvt.u16.u32 	%rs20934, %r23527;
	bfe.u32 	%r23528, %r23523, 24, 8;
	cvt.u16.u32 	%rs20933, %r23528;
	bfe.u32 	%r23529, %r23524, 0, 8;
	cvt.u16.u32 	%rs20932, %r23529;
	bfe.u32 	%r23530, %r23524, 8, 8;
	cvt.u16.u32 	%rs20931, %r23530;
	bfe.u32 	%r23531, %r23524, 16, 8;
	cvt.u16.u32 	%rs20930, %r23531;
	bfe.u32 	%r23532, %r23524, 24, 8;
	cvt.u16.u32 	%rs20929, %r23532;
	ld.local.v2.b32 	{%r23533, %r23534}, [%rd122+8];
	bfe.u32 	%r23535, %r23533, 0, 8;
	cvt.u16.u32 	%rs20928, %r23535;
	bfe.u32 	%r23536, %r23533, 8, 8;
	cvt.u16.u32 	%rs20927, %r23536;
	bfe.u32 	%r23537, %r23533, 16, 8;
	cvt.u16.u32 	%rs20926, %r23537;
	bfe.u32 	%r23538, %r23533, 24, 8;
	cvt.u16.u32 	%rs20925, %r23538;
	bfe.u32 	%r23539, %r23534, 0, 8;
	cvt.u16.u32 	%rs20924, %r23539;
	bfe.u32 	%r23540, %r23534, 8, 8;
	cvt.u16.u32 	%rs20923, %r23540;
	bfe.u32 	%r23541, %r23534, 16, 8;
	cvt.u16.u32 	%rs20922, %r23541;
	bfe.u32 	%r23542, %r23534, 24, 8;
	cvt.u16.u32 	%rs20921, %r23542;
	ld.local.v2.b32 	{%r23543, %r23544}, [%rd122+16];
	bfe.u32 	%r23545, %r23543, 0, 8;
	cvt.u16.u32 	%rs20920, %r23545;
	bfe.u32 	%r23546, %r23543, 8, 8;
	cvt.u16.u32 	%rs20919, %r23546;
	bfe.u32 	%r23547, %r23543, 16, 8;
	cvt.u16.u32 	%rs20918, %r23547;
	bfe.u32 	%r23548, %r23543, 24, 8;
	cvt.u16.u32 	%rs20917, %r23548;
	bfe.u32 	%r23549, %r23544, 0, 8;
	cvt.u16.u32 	%rs20916, %r23549;
	bfe.u32 	%r23550, %r23544, 8, 8;
	cvt.u16.u32 	%rs20915, %r23550;
	bfe.u32 	%r23551, %r23544, 16, 8;
	cvt.u16.u32 	%rs20914, %r23551;
	bfe.u32 	%r23552, %r23544, 24, 8;
	cvt.u16.u32 	%rs20913, %r23552;
	ld.local.v2.b32 	{%r23553, %r23554}, [%rd122+24];
	bfe.u32 	%r23555, %r23553, 0, 8;
	cvt.u16.u32 	%rs20912, %r23555;
	bfe.u32 	%r23556, %r23553, 8, 8;
	cvt.u16.u32 	%rs20911, %r23556;
	bfe.u32 	%r23557, %r23553, 16, 8;
	cvt.u16.u32 	%rs20910, %r23557;
	bfe.u32 	%r23558, %r23553, 24, 8;
	cvt.u16.u32 	%rs20909, %r23558;
	bfe.u32 	%r23559, %r23554, 0, 8;
	cvt.u16.u32 	%rs20908, %r23559;
	bfe.u32 	%r23560, %r23554, 8, 8;
	cvt.u16.u32 	%rs20907, %r23560;
	bfe.u32 	%r23561, %r23554, 16, 8;
	cvt.u16.u32 	%rs20906, %r23561;
	bfe.u32 	%r23562, %r23554, 24, 8;
	cvt.u16.u32 	%rs20905, %r23562;
	ld.local.v2.b32 	{%r23563, %r23564}, [%rd122+32];
	bfe.u32 	%r23565, %r23563, 0, 8;
	cvt.u16.u32 	%rs20904, %r23565;
	bfe.u32 	%r23566, %r23563, 8, 8;
	cvt.u16.u32 	%rs20903, %r23566;
	bfe.u32 	%r23567, %r23563, 16, 8;
	cvt.u16.u32 	%rs20902, %r23567;
	bfe.u32 	%r23568, %r23563, 24, 8;
	cvt.u16.u32 	%rs20901, %r23568;
	bfe.u32 	%r23569, %r23564, 0, 8;
	cvt.u16.u32 	%rs20900, %r23569;
	bfe.u32 	%r23570, %r23564, 8, 8;
	cvt.u16.u32 	%rs20899, %r23570;
	bfe.u32 	%r23571, %r23564, 16, 8;
	cvt.u16.u32 	%rs20898, %r23571;
	bfe.u32 	%r23572, %r23564, 24, 8;
	cvt.u16.u32 	%rs20897, %r23572;
	ld.local.v2.b32 	{%r23573, %r23574}, [%rd122+40];
	bfe.u32 	%r23575, %r23573, 0, 8;
	cvt.u16.u32 	%rs20896, %r23575;
	bfe.u32 	%r23576, %r23573, 8, 8;
	cvt.u16.u32 	%rs20895, %r23576;
	bfe.u32 	%r23577, %r23573, 16, 8;
	cvt.u16.u32 	%rs20894, %r23577;
	bfe.u32 	%r23578, %r23573, 24, 8;
	cvt.u16.u32 	%rs20893, %r23578;
	bfe.u32 	%r23579, %r23574, 0, 8;
	cvt.u16.u32 	%rs20892, %r23579;
	bfe.u32 	%r23580, %r23574, 8, 8;
	cvt.u16.u32 	%rs20891, %r23580;
	bfe.u32 	%r23581, %r23574, 16, 8;
	cvt.u16.u32 	%rs20890, %r23581;
	bfe.u32 	%r23582, %r23574, 24, 8;
	cvt.u16.u32 	%rs20889, %r23582;
	ld.local.v2.u8 	{%rs20888, %rs20887}, [%rd122+48];
	ld.local.u32 	%r32747, [%rd122+52];
	ld.local.f64 	%fd506, [%rd122+56];
$L__BB3_511:
	mov.u64 	%rd3957, %rd307;
$L__BB3_512:
	cvt.u32.u16 	%r23673, %rs20936;
	and.b32  	%r23674, %r23673, 255;
	and.b16  	%rs17532, %rs20935, 255;
	mul.wide.u16 	%r23675, %rs17532, 256;
	or.b32  	%r23676, %r23675, %r23674;
	cvt.u32.u16 	%r23677, %rs20934;
	shl.b32 	%r23678, %r23677, 16;
	and.b32  	%r23679, %r23678, 16711680;
	or.b32  	%r23680, %r23676, %r23679;
	cvt.u32.u16 	%r23681, %rs20933;
	shl.b32 	%r23682, %r23681, 24;
	or.b32  	%r23594, %r23680, %r23682;
	cvt.u32.u16 	%r23683, %rs20932;
	and.b32  	%r23684, %r23683, 255;
	and.b16  	%rs17533, %rs20931, 255;
	mul.wide.u16 	%r23685, %rs17533, 256;
	or.b32  	%r23686, %r23685, %r23684;
	cvt.u32.u16 	%r23687, %rs20930;
	shl.b32 	%r23688, %r23687, 16;
	and.b32  	%r23689, %r23688, 16711680;
	or.b32  	%r23690, %r23686, %r23689;
	cvt.u32.u16 	%r23691, %rs20929;
	shl.b32 	%r23692, %r23691, 24;
	or.b32  	%r23599, %r23690, %r23692;
	cvt.u32.u16 	%r23693, %rs20928;
	and.b32  	%r23694, %r23693, 255;
	and.b16  	%rs17534, %rs20927, 255;
	mul.wide.u16 	%r23695, %rs17534, 256;
	or.b32  	%r23696, %r23695, %r23694;
	cvt.u32.u16 	%r23697, %rs20926;
	shl.b32 	%r23698, %r23697, 16;
	and.b32  	%r23699, %r23698, 16711680;
	or.b32  	%r23700, %r23696, %r23699;
	cvt.u32.u16 	%r23701, %rs20925;
	shl.b32 	%r23702, %r23701, 24;
	or.b32  	%r23604, %r23700, %r23702;
	cvt.u32.u16 	%r23703, %rs20924;
	and.b32  	%r23704, %r23703, 255;
	and.b16  	%rs17535, %rs20923, 255;
	mul.wide.u16 	%r23705, %rs17535, 256;
	or.b32  	%r23706, %r23705, %r23704;
	cvt.u32.u16 	%r23707, %rs20922;
	shl.b32 	%r23708, %r23707, 16;
	and.b32  	%r23709, %r23708, 16711680;
	or.b32  	%r23710, %r23706, %r23709;
	cvt.u32.u16 	%r23711, %rs20921;
	shl.b32 	%r23712, %r23711, 24;
	or.b32  	%r23609, %r23710, %r23712;
	cvt.u32.u16 	%r23713, %rs20920;
	and.b32  	%r23714, %r23713, 255;
	and.b16  	%rs17536, %rs20919, 255;
	mul.wide.u16 	%r23715, %rs17536, 256;
	or.b32  	%r23716, %r23715, %r23714;
	cvt.u32.u16 	%r23717, %rs20918;
	shl.b32 	%r23718, %r23717, 16;
	and.b32  	%r23719, %r23718, 16711680;
	or.b32  	%r23720, %r23716, %r23719;
	cvt.u32.u16 	%r23721, %rs20917;
	shl.b32 	%r23722, %r23721, 24;
	or.b32  	%r23614, %r23720, %r23722;
	cvt.u32.u16 	%r23723, %rs20916;
	and.b32  	%r23724, %r23723, 255;
	and.b16  	%rs17537, %rs20915, 255;
	mul.wide.u16 	%r23725, %rs17537, 256;
	or.b32  	%r23726, %r23725, %r23724;
	cvt.u32.u16 	%r23727, %rs20914;
	shl.b32 	%r23728, %r23727, 16;
	and.b32  	%r23729, %r23728, 16711680;
	or.b32  	%r23730, %r23726, %r23729;
	cvt.u32.u16 	%r23731, %rs20913;
	shl.b32 	%r23732, %r23731, 24;
	or.b32  	%r23619, %r23730, %r23732;
	cvt.u32.u16 	%r23733, %rs20912;
	and.b32  	%r23734, %r23733, 255;
	and.b16  	%rs17538, %rs20911, 255;
	mul.wide.u16 	%r23735, %rs17538, 256;
	or.b32  	%r23736, %r23735, %r23734;
	cvt.u32.u16 	%r23737, %rs20910;
	shl.b32 	%r23738, %r23737, 16;
	and.b32  	%r23739, %r23738, 16711680;
	or.b32  	%r23740, %r23736, %r23739;
	cvt.u32.u16 	%r23741, %rs20909;
	shl.b32 	%r23742, %r23741, 24;
	or.b32  	%r23624, %r23740, %r23742;
	cvt.u32.u16 	%r23743, %rs20908;
	and.b32  	%r23744, %r23743, 255;
	and.b16  	%rs17539, %rs20907, 255;
	mul.wide.u16 	%r23745, %rs17539, 256;
	or.b32  	%r23746, %r23745, %r23744;
	cvt.u32.u16 	%r23747, %rs20906;
	shl.b32 	%r23748, %r23747, 16;
	and.b32  	%r23749, %r23748, 16711680;
	or.b32  	%r23750, %r23746, %r23749;
	cvt.u32.u16 	%r23751, %rs20905;
	shl.b32 	%r23752, %r23751, 24;
	or.b32  	%r23629, %r23750, %r23752;
	cvt.u32.u16 	%r23753, %rs20904;
	and.b32  	%r23754, %r23753, 255;
	and.b16  	%rs17540, %rs20903, 255;
	mul.wide.u16 	%r23755, %rs17540, 256;
	or.b32  	%r23756, %r23755, %r23754;
	cvt.u32.u16 	%r23757, %rs20902;
	shl.b32 	%r23758, %r23757, 16;
	and.b32  	%r23759, %r23758, 16711680;
	or.b32  	%r23760, %r23756, %r23759;
	cvt.u32.u16 	%r23761, %rs20901;
	shl.b32 	%r23762, %r23761, 24;
	or.b32  	%r23634, %r23760, %r23762;
	cvt.u32.u16 	%r23763, %rs20900;
	and.b32  	%r23764, %r23763, 255;
	and.b16  	%rs17541, %rs20899, 255;
	mul.wide.u16 	%r23765, %rs17541, 256;
	or.b32  	%r23766, %r23765, %r23764;
	cvt.u32.u16 	%r23767, %rs20898;
	shl.b32 	%r23768, %r23767, 16;
	and.b32  	%r23769, %r23768, 16711680;
	or.b32  	%r23770, %r23766, %r23769;
	cvt.u32.u16 	%r23771, %rs20897;
	shl.b32 	%r23772, %r23771, 24;
	or.b32  	%r23639, %r23770, %r23772;
	cvt.u32.u16 	%r23773, %rs20896;
	and.b32  	%r23774, %r23773, 255;
	and.b16  	%rs17542, %rs20895, 255;
	mul.wide.u16 	%r23775, %rs17542, 256;
	or.b32  	%r23776, %r23775, %r23774;
	cvt.u32.u16 	%r23777, %rs20894;
	shl.b32 	%r23778, %r23777, 16;
	and.b32  	%r23779, %r23778, 16711680;
	or.b32  	%r23780, %r23776, %r23779;
	cvt.u32.u16 	%r23781, %rs20893;
	shl.b32 	%r23782, %r23781, 24;
	or.b32  	%r23644, %r23780, %r23782;
	cvt.u32.u16 	%r23783, %rs20892;
	and.b32  	%r23784, %r23783, 255;
	and.b16  	%rs17543, %rs20891, 255;
	mul.wide.u16 	%r23785, %rs17543, 256;
	or.b32  	%r23786, %r23785, %r23784;
	cvt.u32.u16 	%r23787, %rs20890;
	shl.b32 	%r23788, %r23787, 16;
	and.b32  	%r23789, %r23788, 16711680;
	or.b32  	%r23790, %r23786, %r23789;
	cvt.u32.u16 	%r23791, %rs20889;
	shl.b32 	%r23792, %r23791, 24;
	or.b32  	%r23649, %r23790, %r23792;
	cvt.u32.u16 	%r23793, %rs20888;
	and.b32  	%r23794, %r23793, 255;
	and.b16  	%rs17544, %rs20887, 255;
	mul.wide.u16 	%r23795, %rs17544, 256;
	or.b32  	%r23654, %r23795, %r23794;
	mov.b64 	{%r23584, %r23589}, %rd3957;
	mov.b32 	%r23670, 16;
	mov.b32 	%r23672, -1;
	// begin inline asm
	shfl.sync.down.b32 %r23583, %r23584, %r23670, %r687, %r23672;
	// end inline asm
	// begin inline asm
	shfl.sync.down.b32 %r23588, %r23589, %r23670, %r687, %r23672;
	// end inline asm
	// begin inline asm
	shfl.sync.down.b32 %r23593, %r23594, %r23670, %r687, %r23672;
	// end inline asm
	// begin inline asm
	shfl.sync.down.b32 %r23598, %r23599, %r23670, %r687, %r23672;
	// end inline asm
	// begin inline asm
	shfl.sync.down.b32 %r23603, %r23604, %r23670, %r687, %r23672;
	// end inline asm
	// begin inline asm
	shfl.sync.down.b32 %r23608, %r23609, %r23670, %r687, %r23672;
	// end inline asm
	// begin inline asm
	shfl.sync.down.b32 %r23613, %r23614, %r23670, %r687, %r23672;
	// end inline asm
	// begin inline asm
	shfl.sync.down.b32 %r23618, %r23619, %r23670, %r687, %r23672;
	// end inline asm
	// begin inline asm
	shfl.sync.down.b32 %r23623, %r23624, %r23670, %r687, %r23672;
	// end inline asm
	// begin inline asm
	shfl.sync.down.b32 %r23628, %r23629, %r23670, %r687, %r23672;
	// end inline asm
	// begin inline asm
	shfl.sync.down.b32 %r23633, %r23634, %r23670, %r687, %r23672;
	// end inline asm
	// begin inline asm
	shfl.sync.down.b32 %r23638, %r23639, %r23670, %r687, %r23672;
	// end inline asm
	// begin inline asm
	shfl.sync.down.b32 %r23643, %r23644, %r23670, %r687, %r23672;
	// end inline asm
	// begin inline asm
	shfl.sync.down.b32 %r23648, %r23649, %r23670, %r687, %r23672;
	// end inline asm
	// begin inline asm
	shfl.sync.down.b32 %r23653, %r23654, %r23670, %r687, %r23672;
	// end inline asm
	// begin inline asm
	shfl.sync.down.b32 %r23658, %r32747, %r23670, %r687, %r23672;
	// end inline asm
	mov.b64 	%rd3044, %fd506;
	mov.b64 	{%r23664, %r23669}, %rd3044;
	// begin inline asm
	shfl.sync.down.b32 %r23663, %r23664, %r23670, %r687, %r23672;
	// end inline asm
	// begin inline asm
	shfl.sync.down.b32 %r23668, %r23669, %r23670, %r687, %r23672;
	// end inline asm
	add.s32 	%r23796, %r17612, 16;
	setp.gt.s32 	%p583, %r23796, %r687;
	@%p583 bra 	$L__BB3_526;
	shr.u32 	%r23797, %r23653, 8;
	cvt.u16.u32 	%rs17545, %r23797;
	cvt.u16.u32 	%rs17546, %r23653;
	cvt.u16.u32 	%rs6113, %r23593;
	mov.b64 	%rd3045, {%r23663, %r23668};
	mov.b64 	%fd131, %rd3045;
	mov.b64 	%rd3046, {%r23583, %r23588};
	st.local.u64 	[%rd120], %rd3957;
	cvt.u32.u16 	%r23798, %rs20929;
	cvt.u32.u16 	%r23799, %rs20930;
	prmt.b32 	%r23800, %r23799, %r23798, 0x3340U;
	cvt.u32.u16 	%r23801, %rs20931;
	cvt.u32.u16 	%r23802, %rs20932;
	prmt.b32 	%r23803, %r23802, %r23801, 0x3340U;
	prmt.b32 	%r23804, %r23803, %r23800, 0x5410U;
	cvt.u32.u16 	%r23805, %rs20933;
	cvt.u32.u16 	%r23806, %rs20934;
	prmt.b32 	%r23807, %r23806, %r23805, 0x3340U;
	cvt.u32.u16 	%r23808, %rs20935;
	cvt.u32.u16 	%r23809, %rs20936;
	prmt.b32 	%r23810, %r23809, %r23808, 0x3340U;
	prmt.b32 	%r23811, %r23810, %r23807, 0x5410U;
	st.local.v2.b32 	[%rd120+8], {%r23811, %r23804};
	cvt.u32.u16 	%r23812, %rs20921;
	cvt.u32.u16 	%r23813, %rs20922;
	prmt.b32 	%r23814, %r23813, %r23812, 0x3340U;
	cvt.u32.u16 	%r23815, %rs20923;
	cvt.u32.u16 	%r23816, %rs20924;
	prmt.b32 	%r23817, %r23816, %r23815, 0x3340U;
	prmt.b32 	%r23818, %r23817, %r23814, 0x5410U;
	cvt.u32.u16 	%r23819, %rs20925;
	cvt.u32.u16 	%r23820, %rs20926;
	prmt.b32 	%r23821, %r23820, %r23819, 0x3340U;
	cvt.u32.u16 	%r23822, %rs20927;
	cvt.u32.u16 	%r23823, %rs20928;
	prmt.b32 	%r23824, %r23823, %r23822, 0x3340U;
	prmt.b32 	%r23825, %r23824, %r23821, 0x5410U;
	st.local.v2.b32 	[%rd120+16], {%r23825, %r23818};
	cvt.u32.u16 	%r23826, %rs20913;
	cvt.u32.u16 	%r23827, %rs20914;
	prmt.b32 	%r23828, %r23827, %r23826, 0x3340U;
	cvt.u32.u16 	%r23829, %rs20915;
	cvt.u32.u16 	%r23830, %rs20916;
	prmt.b32 	%r23831, %r23830, %r23829, 0x3340U;
	prmt.b32 	%r23832, %r23831, %r23828, 0x5410U;
	cvt.u32.u16 	%r23833, %rs20917;
	cvt.u32.u16 	%r23834, %rs20918;
	prmt.b32 	%r23835, %r23834, %r23833, 0x3340U;
	cvt.u32.u16 	%r23836, %rs20919;
	cvt.u32.u16 	%r23837, %rs20920;
	prmt.b32 	%r23838, %r23837, %r23836, 0x3340U;
	prmt.b32 	%r23839, %r23838, %r23835, 0x5410U;
	st.local.v2.b32 	[%rd120+24], {%r23839, %r23832};
	cvt.u32.u16 	%r23840, %rs20905;
	cvt.u32.u16 	%r23841, %rs20906;
	prmt.b32 	%r23842, %r23841, %r23840, 0x3340U;
	cvt.u32.u16 	%r23843, %rs20907;
	cvt.u32.u16 	%r23844, %rs20908;
	prmt.b32 	%r23845, %r23844, %r23843, 0x3340U;
	prmt.b32 	%r23846, %r23845, %r23842, 0x5410U;
	cvt.u32.u16 	%r23847, %rs20909;
	cvt.u32.u16 	%r23848, %rs20910;
	prmt.b32 	%r23849, %r23848, %r23847, 0x3340U;
	cvt.u32.u16 	%r23850, %rs20911;
	cvt.u32.u16 	%r23851, %rs20912;
	prmt.b32 	%r23852, %r23851, %r23850, 0x3340U;
	prmt.b32 	%r23853, %r23852, %r23849, 0x5410U;
	st.local.v2.b32 	[%rd120+32], {%r23853, %r23846};
	cvt.u32.u16 	%r23854, %rs20897;
	cvt.u32.u16 	%r23855, %rs20898;
	prmt.b32 	%r23856, %r23855, %r23854, 0x3340U;
	cvt.u32.u16 	%r23857, %rs20899;
	cvt.u32.u16 	%r23858, %rs20900;
	prmt.b32 	%r23859, %r23858, %r23857, 0x3340U;
	prmt.b32 	%r23860, %r23859, %r23856, 0x5410U;
	cvt.u32.u16 	%r23861, %rs20901;
	cvt.u32.u16 	%r23862, %rs20902;
	prmt.b32 	%r23863, %r23862, %r23861, 0x3340U;
	cvt.u32.u16 	%r23864, %rs20903;
	cvt.u32.u16 	%r23865, %rs20904;
	prmt.b32 	%r23866, %r23865, %r23864, 0x3340U;
	prmt.b32 	%r23867, %r23866, %r23863, 0x5410U;
	st.local.v2.b32 	[%rd120+40], {%r23867, %r23860};
	cvt.u32.u16 	%r23868, %rs20889;
	cvt.u32.u16 	%r23869, %rs20890;
	prmt.b32 	%r23870, %r23869, %r23868, 0x3340U;
	cvt.u32.u16 	%r23871, %rs20891;
	cvt.u32.u16 	%r23872, %rs20892;
	prmt.b32 	%r23873, %r23872, %r23871, 0x3340U;
	prmt.b32 	%r23874, %r23873, %r23870, 0x5410U;
	cvt.u32.u16 	%r23875, %rs20893;
	cvt.u32.u16 	%r23876, %rs20894;
	prmt.b32 	%r23877, %r23876, %r23875, 0x3340U;
	cvt.u32.u16 	%r23878, %rs20895;
	cvt.u32.u16 	%r23879, %rs20896;
	prmt.b32 	%r23880, %r23879, %r23878, 0x3340U;
	prmt.b32 	%r23881, %r23880, %r23877, 0x5410U;
	st.local.v2.b32 	[%rd120+48], {%r23881, %r23874};
	st.local.v2.u8 	[%rd120+56], {%rs20888, %rs20887};
	st.local.u32 	[%rd120+60], %r32747;
	st.local.f64 	[%rd120+64], %fd506;
	st.local.v2.u32 	[%rd121], {%r23583, %r23588};
	st.local.v2.b32 	[%rd121+8], {%r23593, %r23598};
	st.local.v2.b32 	[%rd121+16], {%r23603, %r23608};
	st.local.v2.b32 	[%rd121+24], {%r23613, %r23618};
	st.local.v2.b32 	[%rd121+32], {%r23623, %r23628};
	st.local.v2.b32 	[%rd121+40], {%r23633, %r23638};
	st.local.v2.b32 	[%rd121+48], {%r23643, %r23648};
	st.local.v2.u8 	[%rd121+56], {%rs17546, %rs17545};
	st.local.u32 	[%rd121+60], %r23658;
	st.local.v2.u32 	[%rd121+64], {%r23663, %r23668};
	add.s64 	%rd309, %rd3957, %rd3046;
	setp.ne.s64 	%p584, %rd3957, 0;
	@%p584 bra 	$L__BB3_525;
	mov.b16 	%rs17547, 0;
	st.local.u8 	[%rd119], %rs17547;
	add.s32 	%r23883, %r32747, %r23658;
	st.local.u32 	[%rd119+52], %r23883;
	add.f64 	%fd419, %fd506, %fd131;
	st.local.f64 	[%rd119+56], %fd419;
	mov.b32 	%r32780, 0;
$L__BB3_515:
	mov.u32 	%r838, %r32780;
	cvt.u64.u32 	%rd3047, %r838;
	add.s64 	%rd3048, %rd119, %rd3047;
	ld.local.u8 	%rs17548, [%rd3048];
	setp.ne.s16 	%p585, %rs17548, 0;
	add.s32 	%r32780, %r838, 1;
	@%p585 bra 	$L__BB3_515;
	and.b16  	%rs17549, %rs6113, 255;
	setp.eq.s16 	%p586, %rs17549, 0;
	mov.u32 	%r32782, %r838;
	@%p586 bra 	$L__BB3_519;
	mov.b32 	%r32781, 0;
$L__BB3_518:
	add.s32 	%r23885, %r32781, %r838;
	cvt.u64.u32 	%rd3049, %r23885;
	add.s64 	%rd3050, %rd121, %rd3049;
	ld.local.u8 	%rs17550, [%rd3050+8];
	add.s64 	%rd3051, %rd119, %rd3049;
	st.local.u8 	[%rd3051], %rs17550;
	add.s32 	%r841, %r32781, 1;
	add.s32 	%r32782, %r841, %r838;
	cvt.u64.u32 	%rd3052, %r32781;
	add.s64 	%rd3053, %rd121, %rd3052;
	ld.local.u8 	%rs17551, [%rd3053+9];
	setp.ne.s16 	%p587, %rs17551, 0;
	mov.u32 	%r32781, %r841;
	@%p587 bra 	$L__BB3_518;
$L__BB3_519:
	cvt.u64.u32 	%rd3054, %r32782;
	add.s64 	%rd3055, %rd119, %rd3054;
	mov.b16 	%rs17552, 0;
	st.local.u8 	[%rd3055+1], %rs17552;
	mov.b32 	%r32783, 0;
$L__BB3_520:
	mov.u32 	%r844, %r32783;
	cvt.u64.u32 	%rd3056, %r844;
	add.s64 	%rd3057, %rd119, %rd3056;
	ld.local.u8 	%rs17553, [%rd3057];
	setp.ne.s16 	%p588, %rs17553, 0;
	add.s32 	%r32783, %r844, 1;
	@%p588 bra 	$L__BB3_520;
	and.b16  	%rs17554, %rs20936, 255;
	setp.eq.s16 	%p589, %rs17554, 0;
	mov.u32 	%r32785, %r844;
	@%p589 bra 	$L__BB3_524;
	mov.b32 	%r32784, 0;
$L__BB3_523:
	add.s32 	%r23888, %r32784, %r844;
	cvt.u64.u32 	%rd3058, %r23888;
	add.s64 	%rd3059, %rd120, %rd3058;
	ld.local.u8 	%rs17555, [%rd3059+8];
	add.s64 	%rd3060, %rd119, %rd3058;
	st.local.u8 	[%rd3060], %rs17555;
	add.s32 	%r847, %r32784, 1;
	add.s32 	%r32785, %r847, %r844;
	cvt.u64.u32 	%rd3061, %r32784;
	add.s64 	%rd3062, %rd120, %rd3061;
	ld.local.u8 	%rs17556, [%rd3062+9];
	setp.ne.s16 	%p590, %rs17556, 0;
	mov.u32 	%r32784, %r847;
	@%p590 bra 	$L__BB3_523;
$L__BB3_524:
	cvt.u64.u32 	%rd3063, %r32785;
	add.s64 	%rd3064, %rd119, %rd3063;
	mov.b16 	%rs17557, 0;
	st.local.u8 	[%rd3064+1], %rs17557;
	ld.local.v2.b32 	{%r23889, %r23890}, [%rd119];
	bfe.u32 	%r23891, %r23889, 0, 8;
	cvt.u16.u32 	%rs20936, %r23891;
	bfe.u32 	%r23892, %r23889, 8, 8;
	cvt.u16.u32 	%rs20935, %r23892;
	bfe.u32 	%r23893, %r23889, 16, 8;
	cvt.u16.u32 	%rs20934, %r23893;
	bfe.u32 	%r23894, %r23889, 24, 8;
	cvt.u16.u32 	%rs20933, %r23894;
	bfe.u32 	%r23895, %r23890, 0, 8;
	cvt.u16.u32 	%rs20932, %r23895;
	bfe.u32 	%r23896, %r23890, 8, 8;
	cvt.u16.u32 	%rs20931, %r23896;
	bfe.u32 	%r23897, %r23890, 16, 8;
	cvt.u16.u32 	%rs20930, %r23897;
	bfe.u32 	%r23898, %r23890, 24, 8;
	cvt.u16.u32 	%rs20929, %r23898;
	ld.local.v2.b32 	{%r23899, %r23900}, [%rd119+8];
	bfe.u32 	%r23901, %r23899, 0, 8;
	cvt.u16.u32 	%rs20928, %r23901;
	bfe.u32 	%r23902, %r23899, 8, 8;
	cvt.u16.u32 	%rs20927, %r23902;
	bfe.u32 	%r23903, %r23899, 16, 8;
	cvt.u16.u32 	%rs20926, %r23903;
	bfe.u32 	%r23904, %r23899, 24, 8;
	cvt.u16.u32 	%rs20925, %r23904;
	bfe.u32 	%r23905, %r23900, 0, 8;
	cvt.u16.u32 	%rs20924, %r23905;
	bfe.u32 	%r23906, %r23900, 8, 8;
	cvt.u16.u32 	%rs20923, %r23906;
	bfe.u32 	%r23907, %r23900, 16, 8;
	cvt.u16.u32 	%rs20922, %r23907;
	bfe.u32 	%r23908, %r23900, 24, 8;
	cvt.u16.u32 	%rs20921, %r23908;
	ld.local.v2.b32 	{%r23909, %r23910}, [%rd119+16];
	bfe.u32 	%r23911, %r23909, 0, 8;
	cvt.u16.u32 	%rs20920, %r23911;
	bfe.u32 	%r23912, %r23909, 8, 8;
	cvt.u16.u32 	%rs20919, %r23912;
	bfe.u32 	%r23913, %r23909, 16, 8;
	cvt.u16.u32 	%rs20918, %r23913;
	bfe.u32 	%r23914, %r23909, 24, 8;
	cvt.u16.u32 	%rs20917, %r23914;
	bfe.u32 	%r23915, %r23910, 0, 8;
	cvt.u16.u32 	%rs20916, %r23915;
	bfe.u32 	%r23916, %r23910, 8, 8;
	cvt.u16.u32 	%rs20915, %r23916;
	bfe.u32 	%r23917, %r23910, 16, 8;
	cvt.u16.u32 	%rs20914, %r23917;
	bfe.u32 	%r23918, %r23910, 24, 8;
	cvt.u16.u32 	%rs20913, %r23918;
	ld.local.v2.b32 	{%r23919, %r23920}, [%rd119+24];
	bfe.u32 	%r23921, %r23919, 0, 8;
	cvt.u16.u32 	%rs20912, %r23921;
	bfe.u32 	%r23922, %r23919, 8, 8;
	cvt.u16.u32 	%rs20911, %r23922;
	bfe.u32 	%r23923, %r23919, 16, 8;
	cvt.u16.u32 	%rs20910, %r23923;
	bfe.u32 	%r23924, %r23919, 24, 8;
	cvt.u16.u32 	%rs20909, %r23924;
	bfe.u32 	%r23925, %r23920, 0, 8;
	cvt.u16.u32 	%rs20908, %r23925;
	bfe.u32 	%r23926, %r23920, 8, 8;
	cvt.u16.u32 	%rs20907, %r23926;
	bfe.u32 	%r23927, %r23920, 16, 8;
	cvt.u16.u32 	%rs20906, %r23927;
	bfe.u32 	%r23928, %r23920, 24, 8;
	cvt.u16.u32 	%rs20905, %r23928;
	ld.local.v2.b32 	{%r23929, %r23930}, [%rd119+32];
	bfe.u32 	%r23931, %r23929, 0, 8;
	cvt.u16.u32 	%rs20904, %r23931;
	bfe.u32 	%r23932, %r23929, 8, 8;
	cvt.u16.u32 	%rs20903, %r23932;
	bfe.u32 	%r23933, %r23929, 16, 8;
	cvt.u16.u32 	%rs20902, %r23933;
	bfe.u32 	%r23934, %r23929, 24, 8;
	cvt.u16.u32 	%rs20901, %r23934;
	bfe.u32 	%r23935, %r23930, 0, 8;
	cvt.u16.u32 	%rs20900, %r23935;
	bfe.u32 	%r23936, %r23930, 8, 8;
	cvt.u16.u32 	%rs20899, %r23936;
	bfe.u32 	%r23937, %r23930, 16, 8;
	cvt.u16.u32 	%rs20898, %r23937;
	bfe.u32 	%r23938, %r23930, 24, 8;
	cvt.u16.u32 	%rs20897, %r23938;
	ld.local.v2.b32 	{%r23939, %r23940}, [%rd119+40];
	bfe.u32 	%r23941, %r23939, 0, 8;
	cvt.u16.u32 	%rs20896, %r23941;
	bfe.u32 	%r23942, %r23939, 8, 8;
	cvt.u16.u32 	%rs20895, %r23942;
	bfe.u32 	%r23943, %r23939, 16, 8;
	cvt.u16.u32 	%rs20894, %r23943;
	bfe.u32 	%r23944, %r23939, 24, 8;
	cvt.u16.u32 	%rs20893, %r23944;
	bfe.u32 	%r23945, %r23940, 0, 8;
	cvt.u16.u32 	%rs20892, %r23945;
	bfe.u32 	%r23946, %r23940, 8, 8;
	cvt.u16.u32 	%rs20891, %r23946;
	bfe.u32 	%r23947, %r23940, 16, 8;
	cvt.u16.u32 	%rs20890, %r23947;
	bfe.u32 	%r23948, %r23940, 24, 8;
	cvt.u16.u32 	%rs20889, %r23948;
	ld.local.v2.u8 	{%rs20888, %rs20887}, [%rd119+48];
	ld.local.u32 	%r32747, [%rd119+52];
	ld.local.f64 	%fd506, [%rd119+56];
$L__BB3_525:
	mov.u64 	%rd3957, %rd309;
$L__BB3_526:
	mov.u32 	%r23950, %tid.x;
	not.b32 	%r23951, %r23950;
	mov.u32 	%r23952, %ctaid.x;
	add.s32 	%r32795, %r23952, %r23951;
	st.local.u64 	[%rd135], %rd3957;
	cvt.u32.u16 	%r23953, %rs20929;
	cvt.u32.u16 	%r23954, %rs20930;
	prmt.b32 	%r23955, %r23954, %r23953, 0x3340U;
	cvt.u32.u16 	%r23956, %rs20931;
	cvt.u32.u16 	%r23957, %rs20932;
	prmt.b32 	%r23958, %r23957, %r23956, 0x3340U;
	prmt.b32 	%r23959, %r23958, %r23955, 0x5410U;
	cvt.u32.u16 	%r23960, %rs20933;
	cvt.u32.u16 	%r23961, %rs20934;
	prmt.b32 	%r23962, %r23961, %r23960, 0x3340U;
	cvt.u32.u16 	%r23963, %rs20935;
	cvt.u32.u16 	%r23964, %rs20936;
	prmt.b32 	%r23965, %r23964, %r23963, 0x3340U;
	prmt.b32 	%r23966, %r23965, %r23962, 0x5410U;
	st.local.v2.b32 	[%rd135+8], {%r23966, %r23959};
	cvt.u32.u16 	%r23967, %rs20921;
	cvt.u32.u16 	%r23968, %rs20922;
	prmt.b32 	%r23969, %r23968, %r23967, 0x3340U;
	cvt.u32.u16 	%r23970, %rs20923;
	cvt.u32.u16 	%r23971, %rs20924;
	prmt.b32 	%r23972, %r23971, %r23970, 0x3340U;
	prmt.b32 	%r23973, %r23972, %r23969, 0x5410U;
	cvt.u32.u16 	%r23974, %rs20925;
	cvt.u32.u16 	%r23975, %rs20926;
	prmt.b32 	%r23976, %r23975, %r23974, 0x3340U;
	cvt.u32.u16 	%r23977, %rs20927;
	cvt.u32.u16 	%r23978, %rs20928;
	prmt.b32 	%r23979, %r23978, %r23977, 0x3340U;
	prmt.b32 	%r23980, %r23979, %r23976, 0x5410U;
	st.local.v2.b32 	[%rd135+16], {%r23980, %r23973};
	cvt.u32.u16 	%r23981, %rs20913;
	cvt.u32.u16 	%r23982, %rs20914;
	prmt.b32 	%r23983, %r23982, %r23981, 0x3340U;
	cvt.u32.u16 	%r23984, %rs20915;
	cvt.u32.u16 	%r23985, %rs20916;
	prmt.b32 	%r23986, %r23985, %r23984, 0x3340U;
	prmt.b32 	%r23987, %r23986, %r23983, 0x5410U;
	cvt.u32.u16 	%r23988, %rs20917;
	cvt.u32.u16 	%r23989, %rs20918;
	prmt.b32 	%r23990, %r23989, %r23988, 0x3340U;
	cvt.u32.u16 	%r23991, %rs20919;
	cvt.u32.u16 	%r23992, %rs20920;
	prmt.b32 	%r23993, %r23992, %r23991, 0x3340U;
	prmt.b32 	%r23994, %r23993, %r23990, 0x5410U;
	st.local.v2.b32 	[%rd135+24], {%r23994, %r23987};
	cvt.u32.u16 	%r23995, %rs20905;
	cvt.u32.u16 	%r23996, %rs20906;
	prmt.b32 	%r23997, %r23996, %r23995, 0x3340U;
	cvt.u32.u16 	%r23998, %rs20907;
	cvt.u32.u16 	%r23999, %rs20908;
	prmt.b32 	%r24000, %r23999, %r23998, 0x3340U;
	prmt.b32 	%r24001, %r24000, %r23997, 0x5410U;
	cvt.u32.u16 	%r24002, %rs20909;
	cvt.u32.u16 	%r24003, %rs20910;
	prmt.b32 	%r24004, %r24003, %r24002, 0x3340U;
	cvt.u32.u16 	%r24005, %rs20911;
	cvt.u32.u16 	%r24006, %rs20912;
	prmt.b32 	%r24007, %r24006, %r24005, 0x3340U;
	prmt.b32 	%r24008, %r24007, %r24004, 0x5410U;
	st.local.v2.b32 	[%rd135+32], {%r24008, %r24001};
	cvt.u32.u16 	%r24009, %rs20897;
	cvt.u32.u16 	%r24010, %rs20898;
	prmt.b32 	%r24011, %r24010, %r24009, 0x3340U;
	cvt.u32.u16 	%r24012, %rs20899;
	cvt.u32.u16 	%r24013, %rs20900;
	prmt.b32 	%r24014, %r24013, %r24012, 0x3340U;
	prmt.b32 	%r24015, %r24014, %r24011, 0x5410U;
	cvt.u32.u16 	%r24016, %rs20901;
	cvt.u32.u16 	%r24017, %rs20902;
	prmt.b32 	%r24018, %r24017, %r24016, 0x3340U;
	cvt.u32.u16 	%r24019, %rs20903;
	cvt.u32.u16 	%r24020, %rs20904;
	prmt.b32 	%r24021, %r24020, %r24019, 0x3340U;
	prmt.b32 	%r24022, %r24021, %r24018, 0x5410U;
	st.local.v2.b32 	[%rd135+40], {%r24022, %r24015};
	cvt.u32.u16 	%r24023, %rs20889;
	cvt.u32.u16 	%r24024, %rs20890;
	prmt.b32 	%r24025, %r24024, %r24023, 0x3340U;
	cvt.u32.u16 	%r24026, %rs20891;
	cvt.u32.u16 	%r24027, %rs20892;
	prmt.b32 	%r24028, %r24027, %r24026, 0x3340U;
	prmt.b32 	%r24029, %r24028, %r24025, 0x5410U;
	cvt.u32.u16 	%r24030, %rs20893;
	cvt.u32.u16 	%r24031, %rs20894;
	prmt.b32 	%r24032, %r24031, %r24030, 0x3340U;
	cvt.u32.u16 	%r24033, %rs20895;
	cvt.u32.u16 	%r24034, %rs20896;
	prmt.b32 	%r24035, %r24034, %r24033, 0x3340U;
	prmt.b32 	%r24036, %r24035, %r24032, 0x5410U;
	st.local.v2.b32 	[%rd135+48], {%r24036, %r24029};
	st.local.v2.u8 	[%rd135+56], {%rs20888, %rs20887};
	st.local.u32 	[%rd135+60], %r32747;
	st.local.f64 	[%rd135+64], %fd506;
	st.local.u64 	[%rd161+24], %rd3957;
	st.local.v2.b32 	[%rd161+32], {%r23966, %r23959};
	st.local.v2.b32 	[%rd161+40], {%r23980, %r23973};
	st.local.v2.b32 	[%rd161+48], {%r23994, %r23987};
	st.local.v2.b32 	[%rd161+56], {%r24008, %r24001};
	st.local.v2.b32 	[%rd161+64], {%r24022, %r24015};
	st.local.v2.b32 	[%rd161+72], {%r24036, %r24029};
	st.local.u8 	[%rd161+80], %rs20888;
$L__BB3_527:
	st.local.u8 	[%rd161+81], %rs20887;
	st.local.u32 	[%rd161+84], %r32747;
	st.local.f64 	[%rd161+88], %fd506;
	setp.ne.s32 	%p591, %r32794, 101;
	mov.b32 	%r24037, -1;
	vote.sync.all.pred 	%p592, %p591, %r24037;
	not.pred 	%p593, %p592;
	@%p593 bra 	$L__BB3_617;
	mul.wide.s32 	%rd3192, %r32795, 4;
$L__BB3_529:
	ld.local.u64 	%rd3191, [%rd191];
	add.s64 	%rd3190, %rd3191, %rd3192;
	// begin inline asm
	ld.relaxed.gpu.u32 %r32794, [%rd3190];
	// end inline asm
	membar.gl;
	setp.eq.s32 	%p635, %r32794, 99;
	mov.b32 	%r25294, -1;
	vote.sync.any.pred 	%p636, %p635, %r25294;
	@%p636 bra 	$L__BB3_529;
	mov.f64 	%fd518, 0d0000000000000000;
	mov.b32 	%r32796, 0;
	mov.b16 	%rs21536, 0;
	setp.eq.s32 	%p637, %r32794, 101;
	@%p637 bra 	$L__BB3_533;
	setp.ne.s32 	%p638, %r32794, 100;
	@%p638 bra 	$L__BB3_534;
	ld.local.u64 	%rd3274, [%rd191+8];
	mul.wide.s32 	%rd3275, %r32795, 72;
	add.s64 	%rd3257, %rd3274, %rd3275;
	// begin inline asm
	ld.cg.u64 %rd3965, [%rd3257];
	// end inline asm
	add.s64 	%rd3259, %rd3257, 8;
	// begin inline asm
	ld.cg.u64 %rd3258, [%rd3259];
	// end inline asm
	add.s64 	%rd3261, %rd3257, 16;
	// begin inline asm
	ld.cg.u64 %rd3260, [%rd3261];
	// end inline asm
	add.s64 	%rd3263, %rd3257, 24;
	// begin inline asm
	ld.cg.u64 %rd3262, [%rd3263];
	// end inline asm
	add.s64 	%rd3265, %rd3257, 32;
	// begin inline asm
	ld.cg.u64 %rd3264, [%rd3265];
	// end inline asm
	add.s64 	%rd3267, %rd3257, 40;
	// begin inline asm
	ld.cg.u64 %rd3266, [%rd3267];
	// end inline asm
	add.s64 	%rd3269, %rd3257, 48;
	// begin inline asm
	ld.cg.u64 %rd3268, [%rd3269];
	// end inline asm
	add.s64 	%rd3271, %rd3257, 56;
	// begin inline asm
	ld.cg.u64 %rd3270, [%rd3271];
	// end inline asm
	mov.b64 	{%r25298, %r32796}, %rd3270;
	add.s64 	%rd3273, %rd3257, 64;
	// begin inline asm
	ld.cg.u64 %rd3272, [%rd3273];
	// end inline asm
	cvt.u16.u64 	%rs21536, %rd3258;
	shr.u64 	%rd3276, %rd3258, 8;
	cvt.u16.u64 	%rs21537, %rd3276;
	shr.u64 	%rd3277, %rd3258, 16;
	cvt.u16.u64 	%rs21538, %rd3277;
	shr.u64 	%rd3278, %rd3258, 24;
	cvt.u16.u64 	%rs21539, %rd3278;
	shr.u64 	%rd3279, %rd3258, 32;
	cvt.u16.u64 	%rs21540, %rd3279;
	shr.u64 	%rd3280, %rd3258, 40;
	cvt.u16.u64 	%rs21541, %rd3280;
	shr.u64 	%rd3281, %rd3258, 48;
	cvt.u16.u64 	%rs21542, %rd3281;
	shr.u64 	%rd3282, %rd3258, 56;
	cvt.u16.u64 	%rs21543, %rd3282;
	cvt.u16.u64 	%rs21544, %rd3260;
	shr.u64 	%rd3283, %rd3260, 8;
	cvt.u16.u64 	%rs21545, %rd3283;
	shr.u64 	%rd3284, %rd3260, 16;
	cvt.u16.u64 	%rs21546, %rd3284;
	shr.u64 	%rd3285, %rd3260, 24;
	cvt.u16.u64 	%rs21547, %rd3285;
	shr.u64 	%rd3286, %rd3260, 32;
	cvt.u16.u64 	%rs21548, %rd3286;
	shr.u64 	%rd3287, %rd3260, 40;
	cvt.u16.u64 	%rs21549, %rd3287;
	shr.u64 	%rd3288, %rd3260, 48;
	cvt.u16.u64 	%rs21550, %rd3288;
	shr.u64 	%rd3289, %rd3260, 56;
	cvt.u16.u64 	%rs21551, %rd3289;
	cvt.u16.u64 	%rs21552, %rd3262;
	shr.u64 	%rd3290, %rd3262, 8;
	cvt.u16.u64 	%rs21553, %rd3290;
	shr.u64 	%rd3291, %rd3262, 16;
	cvt.u16.u64 	%rs21554, %rd3291;
	shr.u64 	%rd3292, %rd3262, 24;
	cvt.u16.u64 	%rs21555, %rd3292;
	shr.u64 	%rd3293, %rd3262, 32;
	cvt.u16.u64 	%rs21556, %rd3293;
	shr.u64 	%rd3294, %rd3262, 40;
	cvt.u16.u64 	%rs21557, %rd3294;
	shr.u64 	%rd3295, %rd3262, 48;
	cvt.u16.u64 	%rs21558, %rd3295;
	shr.u64 	%rd3296, %rd3262, 56;
	cvt.u16.u64 	%rs21559, %rd3296;
	cvt.u16.u64 	%rs21560, %rd3264;
	shr.u64 	%rd3297, %rd3264, 8;
	cvt.u16.u64 	%rs21561, %rd3297;
	shr.u64 	%rd3298, %rd3264, 16;
	cvt.u16.u64 	%rs21562, %rd3298;
	shr.u64 	%rd3299, %rd3264, 24;
	cvt.u16.u64 	%rs21563, %rd3299;
	shr.u64 	%rd3300, %rd3264, 32;
	cvt.u16.u64 	%rs21564, %rd3300;
	shr.u64 	%rd3301, %rd3264, 40;
	cvt.u16.u64 	%rs21565, %rd3301;
	shr.u64 	%rd3302, %rd3264, 48;
	cvt.u16.u64 	%rs21566, %rd3302;
	shr.u64 	%rd3303, %rd3264, 56;
	cvt.u16.u64 	%rs21567, %rd3303;
	cvt.u16.u64 	%rs21568, %rd3266;
	shr.u64 	%rd3304, %rd3266, 8;
	cvt.u16.u64 	%rs21569, %rd3304;
	shr.u64 	%rd3305, %rd3266, 16;
	cvt.u16.u64 	%rs21570, %rd3305;
	shr.u64 	%rd3306, %rd3266, 24;
	cvt.u16.u64 	%rs21571, %rd3306;
	shr.u64 	%rd3307, %rd3266, 32;
	cvt.u16.u64 	%rs21572, %rd3307;
	shr.u64 	%rd3308, %rd3266, 40;
	cvt.u16.u64 	%rs21573, %rd3308;
	shr.u64 	%rd3309, %rd3266, 48;
	cvt.u16.u64 	%rs21574, %rd3309;
	shr.u64 	%rd3310, %rd3266, 56;
	cvt.u16.u64 	%rs21575, %rd3310;
	cvt.u16.u64 	%rs21576, %rd3268;
	shr.u64 	%rd3311, %rd3268, 8;
	cvt.u16.u64 	%rs21577, %rd3311;
	shr.u64 	%rd3312, %rd3268, 16;
	cvt.u16.u64 	%rs21578, %rd3312;
	shr.u64 	%rd3313, %rd3268, 24;
	cvt.u16.u64 	%rs21579, %rd3313;
	shr.u64 	%rd3314, %rd3268, 32;
	cvt.u16.u64 	%rs21580, %rd3314;
	shr.u64 	%rd3315, %rd3268, 40;
	cvt.u16.u64 	%rs21581, %rd3315;
	shr.u64 	%rd3316, %rd3268, 48;
	cvt.u16.u64 	%rs21582, %rd3316;
	shr.u64 	%rd3317, %rd3268, 56;
	cvt.u16.u64 	%rs21583, %rd3317;
	cvt.u16.u64 	%rs21584, %rd3270;
	shr.u64 	%rd3318, %rd3270, 8;
	cvt.u16.u64 	%rs21585, %rd3318;
	mov.b64 	%fd518, %rd3272;
	bra.uni 	$L__BB3_534;
$L__BB3_533:
	ld.local.u64 	%rd3211, [%rd191+16];
	mul.wide.s32 	%rd3212, %r32795, 72;
	add.s64 	%rd3194, %rd3211, %rd3212;
	// begin inline asm
	ld.cg.u64 %rd3965, [%rd3194];
	// end inline asm
	add.s64 	%rd3196, %rd3194, 8;
	// begin inline asm
	ld.cg.u64 %rd3195, [%rd3196];
	// end inline asm
	add.s64 	%rd3198, %rd3194, 16;
	// begin inline asm
	ld.cg.u64 %rd3197, [%rd3198];
	// end inline asm
	add.s64 	%rd3200, %rd3194, 24;
	// begin inline asm
	ld.cg.u64 %rd3199, [%rd3200];
	// end inline asm
	add.s64 	%rd3202, %rd3194, 32;
	// begin inline asm
	ld.cg.u64 %rd3201, [%rd3202];
	// end inline asm
	add.s64 	%rd3204, %rd3194, 40;
	// begin inline asm
	ld.cg.u64 %rd3203, [%rd3204];
	// end inline asm
	add.s64 	%rd3206, %rd3194, 48;
	// begin inline asm
	ld.cg.u64 %rd3205, [%rd3206];
	// end inline asm
	add.s64 	%rd3208, %rd3194, 56;
	// begin inline asm
	ld.cg.u64 %rd3207, [%rd3208];
	// end inline asm
	mov.b64 	{%r25297, %r32796}, %rd3207;
	add.s64 	%rd3210, %rd3194, 64;
	// begin inline asm
	ld.cg.u64 %rd3209, [%rd3210];
	// end inline asm
	cvt.u16.u64 	%rs21536, %rd3195;
	shr.u64 	%rd3213, %rd3195, 8;
	cvt.u16.u64 	%rs21537, %rd3213;
	shr.u64 	%rd3214, %rd3195, 16;
	cvt.u16.u64 	%rs21538, %rd3214;
	shr.u64 	%rd3215, %rd3195, 24;
	cvt.u16.u64 	%rs21539, %rd3215;
	shr.u64 	%rd3216, %rd3195, 32;
	cvt.u16.u64 	%rs21540, %rd3216;
	shr.u64 	%rd3217, %rd3195, 40;
	cvt.u16.u64 	%rs21541, %rd3217;
	shr.u64 	%rd3218, %rd3195, 48;
	cvt.u16.u64 	%rs21542, %rd3218;
	shr.u64 	%rd3219, %rd3195, 56;
	cvt.u16.u64 	%rs21543, %rd3219;
	cvt.u16.u64 	%rs21544, %rd3197;
	shr.u64 	%rd3220, %rd3197, 8;
	cvt.u16.u64 	%rs21545, %rd3220;
	shr.u64 	%rd3221, %rd3197, 16;
	cvt.u16.u64 	%rs21546, %rd3221;
	shr.u64 	%rd3222, %rd3197, 24;
	cvt.u16.u64 	%rs21547, %rd3222;
	shr.u64 	%rd3223, %rd3197, 32;
	cvt.u16.u64 	%rs21548, %rd3223;
	shr.u64 	%rd3224, %rd3197, 40;
	cvt.u16.u64 	%rs21549, %rd3224;
	shr.u64 	%rd3225, %rd3197, 48;
	cvt.u16.u64 	%rs21550, %rd3225;
	shr.u64 	%rd3226, %rd3197, 56;
	cvt.u16.u64 	%rs21551, %rd3226;
	cvt.u16.u64 	%rs21552, %rd3199;
	shr.u64 	%rd3227, %rd3199, 8;
	cvt.u16.u64 	%rs21553, %rd3227;
	shr.u64 	%rd3228, %rd3199, 16;
	cvt.u16.u64 	%rs21554, %rd3228;
	shr.u64 	%rd3229, %rd3199, 24;
	cvt.u16.u64 	%rs21555, %rd3229;
	shr.u64 	%rd3230, %rd3199, 32;
	cvt.u16.u64 	%rs21556, %rd3230;
	shr.u64 	%rd3231, %rd3199, 40;
	cvt.u16.u64 	%rs21557, %rd3231;
	shr.u64 	%rd3232, %rd3199, 48;
	cvt.u16.u64 	%rs21558, %rd3232;
	shr.u64 	%rd3233, %rd3199, 56;
	cvt.u16.u64 	%rs21559, %rd3233;
	cvt.u16.u64 	%rs21560, %rd3201;
	shr.u64 	%rd3234, %rd3201, 8;
	cvt.u16.u64 	%rs21561, %rd3234;
	shr.u64 	%rd3235, %rd3201, 16;
	cvt.u16.u64 	%rs21562, %rd3235;
	shr.u64 	%rd3236, %rd3201, 24;
	cvt.u16.u64 	%rs21563, %rd3236;
	shr.u64 	%rd3237, %rd3201, 32;
	cvt.u16.u64 	%rs21564, %rd3237;
	shr.u64 	%rd3238, %rd3201, 40;
	cvt.u16.u64 	%rs21565, %rd3238;
	shr.u64 	%rd3239, %rd3201, 48;
	cvt.u16.u64 	%rs21566, %rd3239;
	shr.u64 	%rd3240, %rd3201, 56;
	cvt.u16.u64 	%rs21567, %rd3240;
	cvt.u16.u64 	%rs21568, %rd3203;
	shr.u64 	%rd3241, %rd3203, 8;
	cvt.u16.u64 	%rs21569, %rd3241;
	shr.u64 	%rd3242, %rd3203, 16;
	cvt.u16.u64 	%rs21570, %rd3242;
	shr.u64 	%rd3243, %rd3203, 24;
	cvt.u16.u64 	%rs21571, %rd3243;
	shr.u64 	%rd3244, %rd3203, 32;
	cvt.u16.u64 	%rs21572, %rd3244;
	shr.u64 	%rd3245, %rd3203, 40;
	cvt.u16.u64 	%rs21573, %rd3245;
	shr.u64 	%rd3246, %rd3203, 48;
	cvt.u16.u64 	%rs21574, %rd3246;
	shr.u64 	%rd3247, %rd3203, 56;
	cvt.u16.u64 	%rs21575, %rd3247;
	cvt.u16.u64 	%rs21576, %rd3205;
	shr.u64 	%rd3248, %rd3205, 8;
	cvt.u16.u64 	%rs21577, %rd3248;
	shr.u64 	%rd3249, %rd3205, 16;
	cvt.u16.u64 	%rs21578, %rd3249;
	shr.u64 	%rd3250, %rd3205, 24;
	cvt.u16.u64 	%rs21579, %rd3250;
	shr.u64 	%rd3251, %rd3205, 32;
	cvt.u16.u64 	%rs21580, %rd3251;
	shr.u64 	%rd3252, %rd3205, 40;
	cvt.u16.u64 	%rs21581, %rd3252;
	shr.u64 	%rd3253, %rd3205, 48;
	cvt.u16.u64 	%rs21582, %rd3253;
	shr.u64 	%rd3254, %rd3205, 56;
	cvt.u16.u64 	%rs21583, %rd3254;
	cvt.u16.u64 	%rs21584, %rd3207;
	shr.u64 	%rd3255, %rd3207, 8;
	cvt.u16.u64 	%rs21585, %rd3255;
	mov.b64 	%fd518, %rd3209;
$L__BB3_534:
	mov.b32 	%r25388, -1;
	vote.sync.ballot.b32 	%r25389, %p637, %r25388;
	and.b32  	%r25390, %r25389, %r22113;
	or.b32  	%r25391, %r25390, -2147483648;
	add.s32 	%r25392, %r25391, -1;
	not.b32 	%r25393, %r25391;
	and.b32  	%r25394, %r25393, %r25392;
	popc.b32 	%r866, %r25394;
	cvt.u32.u16 	%r25395, %rs21536;
	and.b32  	%r25396, %r25395, 255;
	and.b16  	%rs17638, %rs21537, 255;
	mul.wide.u16 	%r25397, %rs17638, 256;
	or.b32  	%r25398, %r25397, %r25396;
	cvt.u32.u16 	%r25399, %rs21538;
	shl.b32 	%r25400, %r25399, 16;
	and.b32  	%r25401, %r25400, 16711680;
	or.b32  	%r25402, %r25398, %r25401;
	cvt.u32.u16 	%r25403, %rs21539;
	shl.b32 	%r25404, %r25403, 24;
	or.b32  	%r25310, %r25402, %r25404;
	cvt.u32.u16 	%r25405, %rs21540;
	and.b32  	%r25406, %r25405, 255;
	and.b16  	%rs17639, %rs21541, 255;
	mul.wide.u16 	%r25407, %rs17639, 256;
	or.b32  	%r25408, %r25407, %r25406;
	cvt.u32.u16 	%r25409, %rs21542;
	shl.b32 	%r25410, %r25409, 16;
	and.b32  	%r25411, %r25410, 16711680;
	or.b32  	%r25412, %r25408, %r25411;
	cvt.u32.u16 	%r25413, %rs21543;
	shl.b32 	%r25414, %r25413, 24;
	or.b32  	%r25315, %r25412, %r25414;
	cvt.u32.u16 	%r25415, %rs21544;
	and.b32  	%r25416, %r25415, 255;
	and.b16  	%rs17640, %rs21545, 255;
	mul.wide.u16 	%r25417, %rs17640, 256;
	or.b32  	%r25418, %r25417, %r25416;
	cvt.u32.u16 	%r25419, %rs21546;
	shl.b32 	%r25420, %r25419, 16;
	and.b32  	%r25421, %r25420, 16711680;
	or.b32  	%r25422, %r25418, %r25421;
	cvt.u32.u16 	%r25423, %rs21547;
	shl.b32 	%r25424, %r25423, 24;
	or.b32  	%r25320, %r25422, %r25424;
	cvt.u32.u16 	%r25425, %rs21548;
	and.b32  	%r25426, %r25425, 255;
	and.b16  	%rs17641, %rs21549, 255;
	mul.wide.u16 	%r25427, %rs17641, 256;
	or.b32  	%r25428, %r25427, %r25426;
	cvt.u32.u16 	%r25429, %rs21550;
	shl.b32 	%r25430, %r25429, 16;
	and.b32  	%r25431, %r25430, 16711680;
	or.b32  	%r25432, %r25428, %r25431;
	cvt.u32.u16 	%r25433, %rs21551;
	shl.b32 	%r25434, %r25433, 24;
	or.b32  	%r25325, %r25432, %r25434;
	cvt.u32.u16 	%r25435, %rs21552;
	and.b32  	%r25436, %r25435, 255;
	and.b16  	%rs17642, %rs21553, 255;
	mul.wide.u16 	%r25437, %rs17642, 256;
	or.b32  	%r25438, %r25437, %r25436;
	cvt.u32.u16 	%r25439, %rs21554;
	shl.b32 	%r25440, %r25439, 16;
	and.b32  	%r25441, %r25440, 16711680;
	or.b32  	%r25442, %r25438, %r25441;
	cvt.u32.u16 	%r25443, %rs21555;
	shl.b32 	%r25444, %r25443, 24;
	or.b32  	%r25330, %r25442, %r25444;
	cvt.u32.u16 	%r25445, %rs21556;
	and.b32  	%r25446, %r25445, 255;
	and.b16  	%rs17643, %rs21557, 255;
	mul.wide.u16 	%r25447, %rs17643, 256;
	or.b32  	%r25448, %r25447, %r25446;
	cvt.u32.u16 	%r25449, %rs21558;
	shl.b32 	%r25450, %r25449, 16;
	and.b32  	%r25451, %r25450, 16711680;
	or.b32  	%r25452, %r25448, %r25451;
	cvt.u32.u16 	%r25453, %rs21559;
	shl.b32 	%r25454, %r25453, 24;
	or.b32  	%r25335, %r25452, %r25454;
	cvt.u32.u16 	%r25455, %rs21560;
	and.b32  	%r25456, %r25455, 255;
	and.b16  	%rs17644, %rs21561, 255;
	mul.wide.u16 	%r25457, %rs17644, 256;
	or.b32  	%r25458, %r25457, %r25456;
	cvt.u32.u16 	%r25459, %rs21562;
	shl.b32 	%r25460, %r25459, 16;
	and.b32  	%r25461, %r25460, 16711680;
	or.b32  	%r25462, %r25458, %r25461;
	cvt.u32.u16 	%r25463, %rs21563;
	shl.b32 	%r25464, %r25463, 24;
	or.b32  	%r25340, %r25462, %r25464;
	cvt.u32.u16 	%r25465, %rs21564;
	and.b32  	%r25466, %r25465, 255;
	and.b16  	%rs17645, %rs21565, 255;
	mul.wide.u16 	%r25467, %rs17645, 256;
	or.b32  	%r25468, %r25467, %r25466;
	cvt.u32.u16 	%r25469, %rs21566;
	shl.b32 	%r25470, %r25469, 16;
	and.b32  	%r25471, %r25470, 16711680;
	or.b32  	%r25472, %r25468, %r25471;
	cvt.u32.u16 	%r25473, %rs21567;
	shl.b32 	%r25474, %r25473, 24;
	or.b32  	%r25345, %r25472, %r25474;
	cvt.u32.u16 	%r25475, %rs21568;
	and.b32  	%r25476, %r25475, 255;
	and.b16  	%rs17646, %rs21569, 255;
	mul.wide.u16 	%r25477, %rs17646, 256;
	or.b32  	%r25478, %r25477, %r25476;
	cvt.u32.u16 	%r25479, %rs21570;
	shl.b32 	%r25480, %r25479, 16;
	and.b32  	%r25481, %r25480, 16711680;
	or.b32  	%r25482, %r25478, %r25481;
	cvt.u32.u16 	%r25483, %rs21571;
	shl.b32 	%r25484, %r25483, 24;
	or.b32  	%r25350, %r25482, %r25484;
	cvt.u32.u16 	%r25485, %rs21572;
	and.b32  	%r25486, %r25485, 255;
	and.b16  	%rs17647, %rs21573, 255;
	mul.wide.u16 	%r25487, %rs17647, 256;
	or.b32  	%r25488, %r25487, %r25486;
	cvt.u32.u16 	%r25489, %rs21574;
	shl.b32 	%r25490, %r25489, 16;
	and.b32  	%r25491, %r25490, 16711680;
	or.b32  	%r25492, %r25488, %r25491;
	cvt.u32.u16 	%r25493, %rs21575;
	shl.b32 	%r25494, %r25493, 24;
	or.b32  	%r25355, %r25492, %r25494;
	cvt.u32.u16 	%r25495, %rs21576;
	and.b32  	%r25496, %r25495, 255;
	and.b16  	%rs17648, %rs21577, 255;
	mul.wide.u16 	%r25497, %rs17648, 256;
	or.b32  	%r25498, %r25497, %r25496;
	cvt.u32.u16 	%r25499, %rs21578;
	shl.b32 	%r25500, %r25499, 16;
	and.b32  	%r25501, %r25500, 16711680;
	or.b32  	%r25502, %r25498, %r25501;
	cvt.u32.u16 	%r25503, %rs21579;
	shl.b32 	%r25504, %r25503, 24;
	or.b32  	%r25360, %r25502, %r25504;
	cvt.u32.u16 	%r25505, %rs21580;
	and.b32  	%r25506, %r25505, 255;
	and.b16  	%rs17649, %rs21581, 255;
	mul.wide.u16 	%r25507, %rs17649, 256;
	or.b32  	%r25508, %r25507, %r25506;
	cvt.u32.u16 	%r25509, %rs21582;
	shl.b32 	%r25510, %r25509, 16;
	and.b32  	%r25511, %r25510, 16711680;
	or.b32  	%r25512, %r25508, %r25511;
	cvt.u32.u16 	%r25513, %rs21583;
	shl.b32 	%r25514, %r25513, 24;
	or.b32  	%r25365, %r25512, %r25514;
	cvt.u32.u16 	%r25515, %rs21584;
	and.b32  	%r25516, %r25515, 255;
	and.b32  	%r25517, %r32792, -65536;
	or.b32  	%r25518, %r25517, %r25516;
	and.b16  	%rs17650, %rs21585, 255;
	mul.wide.u16 	%r25519, %rs17650, 256;
	or.b32  	%r32792, %r25518, %r25519;
	mov.b64 	{%r25300, %r25305}, %rd3965;
	mov.b32 	%r25386, 1;
	// begin inline asm
	shfl.sync.down.b32 %r25299, %r25300, %r25386, %r866, %r25388;
	// end inline asm
	// begin inline asm
	shfl.sync.down.b32 %r25304, %r25305, %r25386, %r866, %r25388;
	// end inline asm
	// begin inline asm
	shfl.sync.down.b32 %r25309, %r25310, %r25386, %r866, %r25388;
	// end inline asm
	// begin inline asm
	shfl.sync.down.b32 %r25314, %r25315, %r25386, %r866, %r25388;
	// end inline asm
	// begin inline asm
	shfl.sync.down.b32 %r25319, %r25320, %r25386, %r866, %r25388;
	// end inline asm
	// begin inline asm
	shfl.sync.down.b32 %r25324, %r25325, %r25386, %r866, %r25388;
	// end inline asm
	// begin inline asm
	shfl.sync.down.b32 %r25329, %r25330, %r25386, %r866, %r25388;
	// end inline asm
	// begin inline asm
	shfl.sync.down.b32 %r25334, %r25335, %r25386, %r866, %r25388;
	// end inline asm
	// begin inline asm
	shfl.sync.down.b32 %r25339, %r25340, %r25386, %r866, %r25388;
	// end inline asm
	// begin inline asm
	shfl.sync.down.b32 %r25344, %r25345, %r25386, %r866, %r25388;
	// end inline asm
	// begin inline asm
	shfl.sync.down.b32 %r25349, %r25350, %r25386, %r866, %r25388;
	// end inline asm
	// begin inline asm
	shfl.sync.down.b32 %r25354, %r25355, %r25386, %r866, %r25388;
	// end inline asm
	// begin inline asm
	shfl.sync.down.b32 %r25359, %r25360, %r25386, %r866, %r25388;
	// end inline asm
	// begin inline asm
	shfl.sync.down.b32 %r25364, %r25365, %r25386, %r866, %r25388;
	// end inline asm
	// begin inline asm
	shfl.sync.down.b32 %r25369, %r32792, %r25386, %r866, %r25388;
	// end inline asm
	// begin inline asm
	shfl.sync.down.b32 %r25374, %r32796, %r25386, %r866, %r25388;
	// end inline asm
	mov.b64 	%rd3319, %fd518;
	mov.b64 	{%r25380, %r25385}, %rd3319;
	// begin inline asm
	shfl.sync.down.b32 %r25379, %r25380, %r25386, %r866, %r25388;
	// end inline asm
	// begin inline asm
	shfl.sync.down.b32 %r25384, %r25385, %r25386, %r866, %r25388;
	// end inline asm
	setp.ge.s32 	%p641, %r17612, %r866;
	mov.u64 	%rd3967, %rd3965;
	mov.u16 	%rs21737, %rs21537;
	mov.u16 	%rs21738, %rs21538;
	mov.u16 	%rs21739, %rs21539;
	mov.u16 	%rs21740, %rs21540;
	mov.u16 	%rs21741, %rs21541;
	mov.u16 	%rs21742, %rs21542;
	mov.u16 	%rs21743, %rs21543;
	mov.u16 	%rs21744, %rs21544;
	mov.u16 	%rs21745, %rs21545;
	mov.u16 	%rs21746, %rs21546;
	mov.u16 	%rs21747, %rs21547;
	mov.u16 	%rs21748, %rs21548;
	mov.u16 	%rs21749, %rs21549;
	mov.u16 	%rs21750, %rs21550;
	mov.u16 	%rs21751, %rs21551;
	mov.u16 	%rs21752, %rs21552;
	mov.u16 	%rs21753, %rs21553;
	mov.u16 	%rs21754, %rs21554;
	mov.u16 	%rs21755, %rs21555;
	mov.u16 	%rs21756, %rs21556;
	mov.u16 	%rs21757, %rs21557;
	mov.u16 	%rs21758, %rs21558;
	mov.u16 	%rs21759, %rs21559;
	mov.u16 	%rs21760, %rs21560;
	mov.u16 	%rs21761, %rs21561;
	mov.u16 	%rs21762, %rs21562;
	mov.u16 	%rs21763, %rs21563;
	mov.u16 	%rs21764, %rs21564;
	mov.u16 	%rs21765, %rs21565;
	mov.u16 	%rs21766, %rs21566;
	mov.u16 	%rs21767, %rs21567;
	mov.u16 	%rs21768, %rs21568;
	mov.u16 	%rs21769, %rs21569;
	mov.u16 	%rs21770, %rs21570;
	mov.u16 	%rs21771, %rs21571;
	mov.u16 	%rs21772, %rs21572;
	mov.u16 	%rs21773, %rs21573;
	mov.u16 	%rs21774, %rs21574;
	mov.u16 	%rs21775, %rs21575;
	mov.u16 	%rs21776, %rs21576;
	mov.u16 	%rs21777, %rs21577;
	mov.u16 	%rs21778, %rs21578;
	mov.u16 	%rs21779, %rs21579;
	mov.u16 	%rs21780, %rs21580;
	mov.u16 	%rs21781, %rs21581;
	mov.u16 	%rs21782, %rs21582;
	mov.u16 	%rs21783, %rs21583;
	mov.u16 	%rs21784, %rs21584;
	mov.u16 	%rs21785, %rs21585;
	@%p641 bra 	$L__BB3_548;
	shr.u32 	%r25520, %r25369, 8;
	cvt.u16.u32 	%rs17651, %r25520;
	cvt.u16.u32 	%rs17652, %r25369;
	cvt.u16.u32 	%rs6513, %r25309;
	mov.b64 	%rd3320, {%r25379, %r25384};
	mov.b64 	%fd139, %rd3320;
	mov.b64 	%rd316, {%r25299, %r25304};
	st.local.u64 	[%rd117], %rd3965;
	cvt.u32.u16 	%r25521, %rs21543;
	cvt.u32.u16 	%r25522, %rs21542;
	prmt.b32 	%r25523, %r25522, %r25521, 0x3340U;
	cvt.u32.u16 	%r25524, %rs21541;
	cvt.u32.u16 	%r25525, %rs21540;
	prmt.b32 	%r25526, %r25525, %r25524, 0x3340U;
	prmt.b32 	%r25527, %r25526, %r25523, 0x5410U;
	cvt.u32.u16 	%r25528, %rs21539;
	cvt.u32.u16 	%r25529, %rs21538;
	prmt.b32 	%r25530, %r25529, %r25528, 0x3340U;
	cvt.u32.u16 	%r25531, %rs21537;
	cvt.u32.u16 	%r25532, %rs21536;
	prmt.b32 	%r25533, %r25532, %r25531, 0x3340U;
	prmt.b32 	%r25534, %r25533, %r25530, 0x5410U;
	st.local.v2.b32 	[%rd117+8], {%r25534, %r25527};
	cvt.u32.u16 	%r25535, %rs21551;
	cvt.u32.u16 	%r25536, %rs21550;
	prmt.b32 	%r25537, %r25536, %r25535, 0x3340U;
	cvt.u32.u16 	%r25538, %rs21549;
	cvt.u32.u16 	%r25539, %rs21548;
	prmt.b32 	%r25540, %r25539, %r25538, 0x3340U;
	prmt.b32 	%r25541, %r25540, %r25537, 0x5410U;
	cvt.u32.u16 	%r25542, %rs21547;
	cvt.u32.u16 	%r25543, %rs21546;
	prmt.b32 	%r25544, %r25543, %r25542, 0x3340U;
	cvt.u32.u16 	%r25545, %rs21545;
	cvt.u32.u16 	%r25546, %rs21544;
	prmt.b32 	%r25547, %r25546, %r25545, 0x3340U;
	prmt.b32 	%r25548, %r25547, %r25544, 0x5410U;
	st.local.v2.b32 	[%rd117+16], {%r25548, %r25541};
	cvt.u32.u16 	%r25549, %rs21559;
	cvt.u32.u16 	%r25550, %rs21558;
	prmt.b32 	%r25551, %r25550, %r25549, 0x3340U;
	cvt.u32.u16 	%r25552, %rs21557;
	cvt.u32.u16 	%r25553, %rs21556;
	prmt.b32 	%r25554, %r25553, %r25552, 0x3340U;
	prmt.b32 	%r25555, %r25554, %r25551, 0x5410U;
	cvt.u32.u16 	%r25556, %rs21555;
	cvt.u32.u16 	%r25557, %rs21554;
	prmt.b32 	%r25558, %r25557, %r25556, 0x3340U;
	cvt.u32.u16 	%r25559, %rs21553;
	cvt.u32.u16 	%r25560, %rs21552;
	prmt.b32 	%r25561, %r25560, %r25559, 0x3340U;
	prmt.b32 	%r25562, %r25561, %r25558, 0x5410U;
	st.local.v2.b32 	[%rd117+24], {%r25562, %r25555};
	cvt.u32.u16 	%r25563, %rs21567;
	cvt.u32.u16 	%r25564, %rs21566;
	prmt.b32 	%r25565, %r25564, %r25563, 0x3340U;
	cvt.u32.u16 	%r25566, %rs21565;
	cvt.u32.u16 	%r25567, %rs21564;
	prmt.b32 	%r25568, %r25567, %r25566, 0x3340U;
	prmt.b32 	%r25569, %r25568, %r25565, 0x5410U;
	cvt.u32.u16 	%r25570, %rs21563;
	cvt.u32.u16 	%r25571, %rs21562;
	prmt.b32 	%r25572, %r25571, %r25570, 0x3340U;
	cvt.u32.u16 	%r25573, %rs21561;
	cvt.u32.u16 	%r25574, %rs21560;
	prmt.b32 	%r25575, %r25574, %r25573, 0x3340U;
	prmt.b32 	%r25576, %r25575, %r25572, 0x5410U;
	st.local.v2.b32 	[%rd117+32], {%r25576, %r25569};
	cvt.u32.u16 	%r25577, %rs21575;
	cvt.u32.u16 	%r25578, %rs21574;
	prmt.b32 	%r25579, %r25578, %r25577, 0x3340U;
	cvt.u32.u16 	%r25580, %rs21573;
	cvt.u32.u16 	%r25581, %rs21572;
	prmt.b32 	%r25582, %r25581, %r25580, 0x3340U;
	prmt.b32 	%r25583, %r25582, %r25579, 0x5410U;
	cvt.u32.u16 	%r25584, %rs21571;
	cvt.u32.u16 	%r25585, %rs21570;
	prmt.b32 	%r25586, %r25585, %r25584, 0x3340U;
	cvt.u32.u16 	%r25587, %rs21569;
	cvt.u32.u16 	%r25588, %rs21568;
	prmt.b32 	%r25589, %r25588, %r25587, 0x3340U;
	prmt.b32 	%r25590, %r25589, %r25586, 0x5410U;
	st.local.v2.b32 	[%rd117+40], {%r25590, %r25583};
	cvt.u32.u16 	%r25591, %rs21583;
	cvt.u32.u16 	%r25592, %rs21582;
	prmt.b32 	%r25593, %r25592, %r25591, 0x3340U;
	cvt.u32.u16 	%r25594, %rs21581;
	cvt.u32.u16 	%r25595, %rs21580;
	prmt.b32 	%r25596, %r25595, %r25594, 0x3340U;
	prmt.b32 	%r25597, %r25596, %r25593, 0x5410U;
	cvt.u32.u16 	%r25598, %rs21579;
	cvt.u32.u16 	%r25599, %rs21578;
	prmt.b32 	%r25600, %r25599, %r25598, 0x3340U;
	cvt.u32.u16 	%r25601, %rs21577;
	cvt.u32.u16 	%r25602, %rs21576;
	prmt.b32 	%r25603, %r25602, %r25601, 0x3340U;
	prmt.b32 	%r25604, %r25603, %r25600, 0x5410U;
	st.local.v2.b32 	[%rd117+48], {%r25604, %r25597};
	st.local.v2.u8 	[%rd117+56], {%rs21584, %rs21585};
	st.local.u32 	[%rd117+60], %r32796;
	st.local.f64 	[%rd117+64], %fd518;
	st.local.v2.u32 	[%rd118], {%r25299, %r25304};
	st.local.v2.b32 	[%rd118+8], {%r25309, %r25314};
	st.local.v2.b32 	[%rd118+16], {%r25319, %r25324};
	st.local.v2.b32 	[%rd118+24], {%r25329, %r25334};
	st.local.v2.b32 	[%rd118+32], {%r25339, %r25344};
	st.local.v2.b32 	[%rd118+40], {%r25349, %r25354};
	st.local.v2.b32 	[%rd118+48], {%r25359, %r25364};
	st.local.v2.u8 	[%rd118+56], {%rs17652, %rs17651};
	st.local.u32 	[%rd118+60], %r25374;
	st.local.v2.u32 	[%rd118+64], {%r25379, %r25384};
	setp.ne.s64 	%p642, %rd3965, 0;
	mov.u16 	%rs21737, %rs21537;
	mov.u16 	%rs21738, %rs21538;
	mov.u16 	%rs21739, %rs21539;
	mov.u16 	%rs21740, %rs21540;
	mov.u16 	%rs21741, %rs21541;
	mov.u16 	%rs21742, %rs21542;
	mov.u16 	%rs21743, %rs21543;
	mov.u16 	%rs21744, %rs21544;
	mov.u16 	%rs21745, %rs21545;
	mov.u16 	%rs21746, %rs21546;
	mov.u16 	%rs21747, %rs21547;
	mov.u16 	%rs21748, %rs21548;
	mov.u16 	%rs21749, %rs21549;
	mov.u16 	%rs21750, %rs21550;
	mov.u16 	%rs21751, %rs21551;
	mov.u16 	%rs21752, %rs21552;
	mov.u16 	%rs21753, %rs21553;
	mov.u16 	%rs21754, %rs21554;
	mov.u16 	%rs21755, %rs21555;
	mov.u16 	%rs21756, %rs21556;
	mov.u16 	%rs21757, %rs21557;
	mov.u16 	%rs21758, %rs21558;
	mov.u16 	%rs21759, %rs21559;
	mov.u16 	%rs21760, %rs21560;
	mov.u16 	%rs21761, %rs21561;
	mov.u16 	%rs21762, %rs21562;
	mov.u16 	%rs21763, %rs21563;
	mov.u16 	%rs21764, %rs21564;
	mov.u16 	%rs21765, %rs21565;
	mov.u16 	%rs21766, %rs21566;
	mov.u16 	%rs21767, %rs21567;
	mov.u16 	%rs21768, %rs21568;
	mov.u16 	%rs21769, %rs21569;
	mov.u16 	%rs21770, %rs21570;
	mov.u16 	%rs21771, %rs21571;
	mov.u16 	%rs21772, %rs21572;
	mov.u16 	%rs21773, %rs21573;
	mov.u16 	%rs21774, %rs21574;
	mov.u16 	%rs21775, %rs21575;
	mov.u16 	%rs21776, %rs21576;
	mov.u16 	%rs21777, %rs21577;
	mov.u16 	%rs21778, %rs21578;
	mov.u16 	%rs21779, %rs21579;
	mov.u16 	%rs21780, %rs21580;
	mov.u16 	%rs21781, %rs21581;
	mov.u16 	%rs21782, %rs21582;
	mov.u16 	%rs21783, %rs21583;
	mov.u16 	%rs21784, %rs21584;
	mov.u16 	%rs21785, %rs21585;
	@%p642 bra 	$L__BB3_547;
	mov.b16 	%rs17653, 0;
	st.local.u8 	[%rd116], %rs17653;
	add.s32 	%r25606, %r32796, %r25374;
	st.local.u32 	[%rd116+52], %r25606;
	add.f64 	%fd428, %fd518, %fd139;
	st.local.f64 	[%rd116+56], %fd428;
	mov.b32 	%r32797, 0;
$L__BB3_537:
	mov.u32 	%r886, %r32797;
	cvt.u64.u32 	%rd3321, %r886;
	add.s64 	%rd3322, %rd116, %rd3321;
	ld.local.u8 	%rs17654, [%rd3322];
	setp.ne.s16 	%p643, %rs17654, 0;
	add.s32 	%r32797, %r886, 1;
	@%p643 bra 	$L__BB3_537;
	and.b16  	%rs17655, %rs6513, 255;
	setp.eq.s16 	%p644, %rs17655, 0;
	mov.u32 	%r32799, %r886;
	@%p644 bra 	$L__BB3_541;
	mov.b32 	%r32798, 0;
$L__BB3_540:
	add.s32 	%r25608, %r32798, %r886;
	cvt.u64.u32 	%rd3323, %r25608;
	add.s64 	%rd3324, %rd118, %rd3323;
	ld.local.u8 	%rs17656, [%rd3324+8];
	add.s64 	%rd3325, %rd116, %rd3323;
	st.local.u8 	[%rd3325], %rs17656;
	add.s32 	%r889, %r32798, 1;
	add.s32 	%r32799, %r889, %r886;
	cvt.u64.u32 	%rd3326, %r32798;
	add.s64 	%rd3327, %rd118, %rd3326;
	ld.local.u8 	%rs17657, [%rd3327+9];
	setp.ne.s16 	%p645, %rs17657, 0;
	mov.u32 	%r32798, %r889;
	@%p645 bra 	$L__BB3_540;
$L__BB3_541:
	cvt.u64.u32 	%rd3328, %r32799;
	add.s64 	%rd3329, %rd116, %rd3328;
	mov.b16 	%rs17658, 0;
	st.local.u8 	[%rd3329+1], %rs17658;
	mov.b32 	%r32800, 0;
$L__BB3_542:
	mov.u32 	%r892, %r32800;
	cvt.u64.u32 	%rd3330, %r892;
	add.s64 	%rd3331, %rd116, %rd3330;
	ld.local.u8 	%rs17659, [%rd3331];
	setp.ne.s16 	%p646, %rs17659, 0;
	add.s32 	%r32800, %r892, 1;
	@%p646 bra 	$L__BB3_542;
	and.b16  	%rs17660, %rs21536, 255;
	setp.eq.s16 	%p647, %rs17660, 0;
	mov.u32 	%r32802, %r892;
	@%p647 bra 	$L__BB3_546;
	mov.b32 	%r32801, 0;
$L__BB3_545:
	add.s32 	%r25611, %r32801, %r892;
	cvt.u64.u32 	%rd3332, %r25611;
	add.s64 	%rd3333, %rd117, %rd3332;
	ld.local.u8 	%rs17661, [%rd3333+8];
	add.s64 	%rd3334, %rd116, %rd3332;
	st.local.u8 	[%rd3334], %rs17661;
	add.s32 	%r895, %r32801, 1;
	add.s32 	%r32802, %r895, %r892;
	cvt.u64.u32 	%rd3335, %r32801;
	add.s64 	%rd3336, %rd117, %rd3335;
	ld.local.u8 	%rs17662, [%rd3336+9];
	setp.ne.s16 	%p648, %rs17662, 0;
	mov.u32 	%r32801, %r895;
	@%p648 bra 	$L__BB3_545;
$L__BB3_546:
	cvt.u64.u32 	%rd3337, %r32802;
	add.s64 	%rd3338, %rd116, %rd3337;
	mov.b16 	%rs17663, 0;
	st.local.u8 	[%rd3338+1], %rs17663;
	ld.local.v2.b32 	{%r25612, %r25613}, [%rd116];
	bfe.u32 	%r25614, %r25612, 0, 8;
	cvt.u16.u32 	%rs21536, %r25614;
	bfe.u32 	%r25615, %r25612, 8, 8;
	cvt.u16.u32 	%rs21737, %r25615;
	bfe.u32 	%r25616, %r25612, 16, 8;
	cvt.u16.u32 	%rs21738, %r25616;
	bfe.u32 	%r25617, %r25612, 24, 8;
	cvt.u16.u32 	%rs21739, %r25617;
	bfe.u32 	%r25618, %r25613, 0, 8;
	cvt.u16.u32 	%rs21740, %r25618;
	bfe.u32 	%r25619, %r25613, 8, 8;
	cvt.u16.u32 	%rs21741, %r25619;
	bfe.u32 	%r25620, %r25613, 16, 8;
	cvt.u16.u32 	%rs21742, %r25620;
	bfe.u32 	%r25621, %r25613, 24, 8;
	cvt.u16.u32 	%rs21743, %r25621;
	ld.local.v2.b32 	{%r25622, %r25623}, [%rd116+8];
	bfe.u32 	%r25624, %r25622, 0, 8;
	cvt.u16.u32 	%rs21744, %r25624;
	bfe.u32 	%r25625, %r25622, 8, 8;
	cvt.u16.u32 	%rs21745, %r25625;
	bfe.u32 	%r25626, %r25622, 16, 8;
	cvt.u16.u32 	%rs21746, %r25626;
	bfe.u32 	%r25627, %r25622, 24, 8;
	cvt.u16.u32 	%rs21747, %r25627;
	bfe.u32 	%r25628, %r25623, 0, 8;
	cvt.u16.u32 	%rs21748, %r25628;
	bfe.u32 	%r25629, %r25623, 8, 8;
	cvt.u16.u32 	%rs21749, %r25629;
	bfe.u32 	%r25630, %r25623, 16, 8;
	cvt.u16.u32 	%rs21750, %r25630;
	bfe.u32 	%r25631, %r25623, 24, 8;
	cvt.u16.u32 	%rs21751, %r25631;
	ld.local.v2.b32 	{%r25632, %r25633}, [%rd116+16];
	bfe.u32 	%r25634, %r25632, 0, 8;
	cvt.u16.u32 	%rs21752, %r25634;
	bfe.u32 	%r25635, %r25632, 8, 8;
	cvt.u16.u32 	%rs21753, %r25635;
	bfe.u32 	%r25636, %r25632, 16, 8;
	cvt.u16.u32 	%rs21754, %r25636;
	bfe.u32 	%r25637, %r25632, 24, 8;
	cvt.u16.u32 	%rs21755, %r25637;
	bfe.u32 	%r25638, %r25633, 0, 8;
	cvt.u16.u32 	%rs21756, %r25638;
	bfe.u32 	%r25639, %r25633, 8, 8;
	cvt.u16.u32 	%rs21757, %r25639;
	bfe.u32 	%r25640, %r25633, 16, 8;
	cvt.u16.u32 	%rs21758, %r25640;
	bfe.u32 	%r25641, %r25633, 24, 8;
	cvt.u16.u32 	%rs21759, %r25641;
	ld.local.v2.b32 	{%r25642, %r25643}, [%rd116+24];
	bfe.u32 	%r25644, %r25642, 0, 8;
	cvt.u16.u32 	%rs21760, %r25644;
	bfe.u32 	%r25645, %r25642, 8, 8;
	cvt.u16.u32 	%rs21761, %r25645;
	bfe.u32 	%r25646, %r25642, 16, 8;
	cvt.u16.u32 	%rs21762, %r25646;
	bfe.u32 	%r25647, %r25642, 24, 8;
	cvt.u16.u32 	%rs21763, %r25647;
	bfe.u32 	%r25648, %r25643, 0, 8;
	cvt.u16.u32 	%rs21764, %r25648;
	bfe.u32 	%r25649, %r25643, 8, 8;
	cvt.u16.u32 	%rs21765, %r25649;
	bfe.u32 	%r25650, %r25643, 16, 8;
	cvt.u16.u32 	%rs21766, %r25650;
	bfe.u32 	%r25651, %r25643, 24, 8;
	cvt.u16.u32 	%rs21767, %r25651;
	ld.local.v2.b32 	{%r25652, %r25653}, [%rd116+32];
	bfe.u32 	%r25654, %r25652, 0, 8;
	cvt.u16.u32 	%rs21768, %r25654;
	bfe.u32 	%r25655, %r25652, 8, 8;
	cvt.u16.u32 	%rs21769, %r25655;
	bfe.u32 	%r25656, %r25652, 16, 8;
	cvt.u16.u32 	%rs21770, %r25656;
	bfe.u32 	%r25657, %r25652, 24, 8;
	cvt.u16.u32 	%rs21771, %r25657;
	bfe.u32 	%r25658, %r25653, 0, 8;
	cvt.u16.u32 	%rs21772, %r25658;
	bfe.u32 	%r25659, %r25653, 8, 8;
	cvt.u16.u32 	%rs21773, %r25659;
	bfe.u32 	%r25660, %r25653, 16, 8;
	cvt.u16.u32 	%rs21774, %r25660;
	bfe.u32 	%r25661, %r25653, 24, 8;
	cvt.u16.u32 	%rs21775, %r25661;
	ld.local.v2.b32 	{%r25662, %r25663}, [%rd116+40];
	bfe.u32 	%r25664, %r25662, 0, 8;
	cvt.u16.u32 	%rs21776, %r25664;
	bfe.u32 	%r25665, %r25662, 8, 8;
	cvt.u16.u32 	%rs21777, %r25665;
	bfe.u32 	%r25666, %r25662, 16, 8;
	cvt.u16.u32 	%rs21778, %r25666;
	bfe.u32 	%r25667, %r25662, 24, 8;
	cvt.u16.u32 	%rs21779, %r25667;
	bfe.u32 	%r25668, %r25663, 0, 8;
	cvt.u16.u32 	%rs21780, %r25668;
	bfe.u32 	%r25669, %r25663, 8, 8;
	cvt.u16.u32 	%rs21781, %r25669;
	bfe.u32 	%r25670, %r25663, 16, 8;
	cvt.u16.u32 	%rs21782, %r25670;
	bfe.u32 	%r25671, %r25663, 24, 8;
	cvt.u16.u32 	%rs21783, %r25671;
	ld.local.v2.u8 	{%rs21784, %rs21785}, [%rd116+48];
	ld.local.u32 	%r32796, [%rd116+52];
	ld.local.f64 	%fd518, [%rd116+56];
$L__BB3_547:
	add.s64 	%rd3967, %rd3965, %rd316;
$L__BB3_548:
	cvt.u32.u16 	%r25762, %rs21536;
	and.b32  	%r25763, %r25762, 255;
	and.b16  	%rs17664, %rs21737, 255;
	mul.wide.u16 	%r25764, %rs17664, 256;
	or.b32  	%r25765, %r25764, %r25763;
	cvt.u32.u16 	%r25766, %rs21738;
	shl.b32 	%r25767, %r25766, 16;
	and.b32  	%r25768, %r25767, 16711680;
	or.b32  	%r25769, %r25765, %r25768;
	cvt.u32.u16 	%r25770, %rs21739;
	shl.b32 	%r25771, %r25770, 24;
	or.b32  	%r25683, %r25769, %r25771;
	cvt.u32.u16 	%r25772, %rs21740;
	and.b32  	%r25773, %r25772, 255;
	and.b16  	%rs17665, %rs21741, 255;
	mul.wide.u16 	%r25774, %rs17665, 256;
	or.b32  	%r25775, %r25774, %r25773;
	cvt.u32.u16 	%r25776, %rs21742;
	shl.b32 	%r25777, %r25776, 16;
	and.b32  	%r25778, %r25777, 16711680;
	or.b32  	%r25779, %r25775, %r25778;
	cvt.u32.u16 	%r25780, %rs21743;
	shl.b32 	%r25781, %r25780, 24;
	or.b32  	%r25688, %r25779, %r25781;
	cvt.u32.u16 	%r25782, %rs21744;
	and.b32  	%r25783, %r25782, 255;
	and.b16  	%rs17666, %rs21745, 255;
	mul.wide.u16 	%r25784, %rs17666, 256;
	or.b32  	%r25785, %r25784, %r25783;
	cvt.u32.u16 	%r25786, %rs21746;
	shl.b32 	%r25787, %r25786, 16;
	and.b32  	%r25788, %r25787, 16711680;
	or.b32  	%r25789, %r25785, %r25788;
	cvt.u32.u16 	%r25790, %rs21747;
	shl.b32 	%r25791, %r25790, 24;
	or.b32  	%r25693, %r25789, %r25791;
	cvt.u32.u16 	%r25792, %rs21748;
	and.b32  	%r25793, %r25792, 255;
	and.b16  	%rs17667, %rs21749, 255;
	mul.wide.u16 	%r25794, %rs17667, 256;
	or.b32  	%r25795, %r25794, %r25793;
	cvt.u32.u16 	%r25796, %rs21750;
	shl.b32 	%r25797, %r25796, 16;
	and.b32  	%r25798, %r25797, 16711680;
	or.b32  	%r25799, %r25795, %r25798;
	cvt.u32.u16 	%r25800, %rs21751;
	shl.b32 	%r25801, %r25800, 24;
	or.b32  	%r25698, %r25799, %r25801;
	cvt.u32.u16 	%r25802, %rs21752;
	and.b32  	%r25803, %r25802, 255;
	and.b16  	%rs17668, %rs21753, 255;
	mul.wide.u16 	%r25804, %rs17668, 256;
	or.b32  	%r25805, %r25804, %r25803;
	cvt.u32.u16 	%r25806, %rs21754;
	shl.b32 	%r25807, %r25806, 16;
	and.b32  	%r25808, %r25807, 16711680;
	or.b32  	%r25809, %r25805, %r25808;
	cvt.u32.u16 	%r25810, %rs21755;
	shl.b32 	%r25811, %r25810, 24;
	or.b32  	%r25703, %r25809, %r25811;
	cvt.u32.u16 	%r25812, %rs21756;
	and.b32  	%r25813, %r25812, 255;
	and.b16  	%rs17669, %rs21757, 255;
	mul.wide.u16 	%r25814, %rs17669, 256;
	or.b32  	%r25815, %r25814, %r25813;
	cvt.u32.u16 	%r25816, %rs21758;
	shl.b32 	%r25817, %r25816, 16;
	and.b32  	%r25818, %r25817, 16711680;
	or.b32  	%r25819, %r25815, %r25818;
	cvt.u32.u16 	%r25820, %rs21759;
	shl.b32 	%r25821, %r25820, 24;
	or.b32  	%r25708, %r25819, %r25821;
	cvt.u32.u16 	%r25822, %rs21760;
	and.b32  	%r25823, %r25822, 255;
	and.b16  	%rs17670, %rs21761, 255;
	mul.wide.u16 	%r25824, %rs17670, 256;
	or.b32  	%r25825, %r25824, %r25823;
	cvt.u32.u16 	%r25826, %rs21762;
	shl.b32 	%r25827, %r25826, 16;
	and.b32  	%r25828, %r25827, 16711680;
	or.b32  	%r25829, %r25825, %r25828;
	cvt.u32.u16 	%r25830, %rs21763;
	shl.b32 	%r25831, %r25830, 24;
	or.b32  	%r25713, %r25829, %r25831;
	cvt.u32.u16 	%r25832, %rs21764;
	and.b32  	%r25833, %r25832, 255;
	and.b16  	%rs17671, %rs21765, 255;
	mul.wide.u16 	%r25834, %rs17671, 256;
	or.b32  	%r25835, %r25834, %r25833;
	cvt.u32.u16 	%r25836, %rs21766;
	shl.b32 	%r25837, %r25836, 16;
	and.b32  	%r25838, %r25837, 16711680;
	or.b32  	%r25839, %r25835, %r25838;
	cvt.u32.u16 	%r25840, %rs21767;
	shl.b32 	%r25841, %r25840, 24;
	or.b32  	%r25718, %r25839, %r25841;
	cvt.u32.u16 	%r25842, %rs21768;
	and.b32  	%r25843, %r25842, 255;
	and.b16  	%rs17672, %rs21769, 255;
	mul.wide.u16 	%r25844, %rs17672, 256;
	or.b32  	%r25845, %r25844, %r25843;
	cvt.u32.u16 	%r25846, %rs21770;
	shl.b32 	%r25847, %r25846, 16;
	and.b32  	%r25848, %r25847, 16711680;
	or.b32  	%r25849, %r25845, %r25848;
	cvt.u32.u16 	%r25850, %rs21771;
	shl.b32 	%r25851, %r25850, 24;
	or.b32  	%r25723, %r25849, %r25851;
	cvt.u32.u16 	%r25852, %rs21772;
	and.b32  	%r25853, %r25852, 255;
	and.b16  	%rs17673, %rs21773, 255;
	mul.wide.u16 	%r25854, %rs17673, 256;
	or.b32  	%r25855, %r25854, %r25853;
	cvt.u32.u16 	%r25856, %rs21774;
	shl.b32 	%r25857, %r25856, 16;
	and.b32  	%r25858, %r25857, 16711680;
	or.b32  	%r25859, %r25855, %r25858;
	cvt.u32.u16 	%r25860, %rs21775;
	shl.b32 	%r25861, %r25860, 24;
	or.b32  	%r25728, %r25859, %r25861;
	cvt.u32.u16 	%r25862, %rs21776;
	and.b32  	%r25863, %r25862, 255;
	and.b16  	%rs17674, %rs21777, 255;
	mul.wide.u16 	%r25864, %rs17674, 256;
	or.b32  	%r25865, %r25864, %r25863;
	cvt.u32.u16 	%r25866, %rs21778;
	shl.b32 	%r25867, %r25866, 16;
	and.b32  	%r25868, %r25867, 16711680;
	or.b32  	%r25869, %r25865, %r25868;
	cvt.u32.u16 	%r25870, %rs21779;
	shl.b32 	%r25871, %r25870, 24;
	or.b32  	%r25733, %r25869, %r25871;
	cvt.u32.u16 	%r25872, %rs21780;
	and.b32  	%r25873, %r25872, 255;
	and.b16  	%rs17675, %rs21781, 255;
	mul.wide.u16 	%r25874, %rs17675, 256;
	or.b32  	%r25875, %r25874, %r25873;
	cvt.u32.u16 	%r25876, %rs21782;
	shl.b32 	%r25877, %r25876, 16;
	and.b32  	%r25878, %r25877, 16711680;
	or.b32  	%r25879, %r25875, %r25878;
	cvt.u32.u16 	%r25880, %rs21783;
	shl.b32 	%r25881, %r25880, 24;
	or.b32  	%r25738, %r25879, %r25881;
	cvt.u32.u16 	%r25882, %rs21784;
	and.b32  	%r25883, %r25882, 255;
	and.b32  	%r25884, %r32791, -65536;
	or.b32  	%r25885, %r25884, %r25883;
	and.b16  	%rs17676, %rs21785, 255;
	mul.wide.u16 	%r25886, %rs17676, 256;
	or.b32  	%r32791, %r25885, %r25886;
	mov.b64 	{%r25673, %r25678}, %rd3967;
	mov.b32 	%r25759, 2;
	mov.b32 	%r25761, -1;
	// begin inline asm
	shfl.sync.down.b32 %r25672, %r25673, %r25759, %r866, %r25761;
	// end inline asm
	// begin inline asm
	shfl.sync.down.b32 %r25677, %r25678, %r25759, %r866, %r25761;
	// end inline asm
	// begin inline asm
	shfl.sync.down.b32 %r25682, %r25683, %r25759, %r866, %r25761;
	// end inline asm
	// begin inline asm
	shfl.sync.down.b32 %r25687, %r25688, %r25759, %r866, %r25761;
	// end inline asm
	// begin inline asm
	shfl.sync.down.b32 %r25692, %r25693, %r25759, %r866, %r25761;
	// end inline asm
	// begin inline asm
	shfl.sync.down.b32 %r25697, %r25698, %r25759, %r866, %r25761;
	// end inline asm
	// begin inline asm
	shfl.sync.down.b32 %r25702, %r25703, %r25759, %r866, %r25761;
	// end inline asm
	// begin inline asm
	shfl.sync.down.b32 %r25707, %r25708, %r25759, %r866, %r25761;
	// end inline asm
	// begin inline asm
	shfl.sync.down.b32 %r25712, %r25713, %r25759, %r866, %r25761;
	// end inline asm
	// begin inline asm
	shfl.sync.down.b32 %r25717, %r25718, %r25759, %r866, %r25761;
	// end inline asm
	// begin inline asm
	shfl.sync.down.b32 %r25722, %r25723, %r25759, %r866, %r25761;
	// end inline asm
	// begin inline asm
	shfl.sync.down.b32 %r25727, %r25728, %r25759, %r866, %r25761;
	// end inline asm
	// begin inline asm
	shfl.sync.down.b32 %r25732, %r25733, %r25759, %r866, %r25761;
	// end inline asm
	// begin inline asm
	shfl.sync.down.b32 %r25737, %r25738, %r25759, %r866, %r25761;
	// end inline asm
	// begin inline asm
	shfl.sync.down.b32 %r25742, %r32791, %r25759, %r866, %r25761;
	// end inline asm
	// begin inline asm
	shfl.sync.down.b32 %r25747, %r32796, %r25759, %r866, %r25761;
	// end inline asm
	mov.b64 	%rd3339, %fd518;
	mov.b64 	{%r25753, %r25758}, %rd3339;
	// begin inline asm
	shfl.sync.down.b32 %r25752, %r25753, %r25759, %r866, %r25761;
	// end inline asm
	// begin inline asm
	shfl.sync.down.b32 %r25757, %r25758, %r25759, %r866, %r25761;
	// end inline asm
	add.s32 	%r25887, %r17612, 2;
	setp.gt.s32 	%p649, %r25887, %r866;
	@%p649 bra 	$L__BB3_562;
	shr.u32 	%r25888, %r25742, 8;
	cvt.u16.u32 	%rs17677, %r25888;
	cvt.u16.u32 	%rs17678, %r25742;
	cvt.u16.u32 	%rs6664, %r25682;
	mov.b64 	%rd3340, {%r25752, %r25757};
	mov.b64 	%fd143, %rd3340;
	mov.b64 	%rd3341, {%r25672, %r25677};
	st.local.u64 	[%rd114], %rd3967;
	cvt.u32.u16 	%r25889, %rs21743;
	cvt.u32.u16 	%r25890, %rs21742;
	prmt.b32 	%r25891, %r25890, %r25889, 0x3340U;
	cvt.u32.u16 	%r25892, %rs21741;
	cvt.u32.u16 	%r25893, %rs21740;
	prmt.b32 	%r25894, %r25893, %r25892, 0x3340U;
	prmt.b32 	%r25895, %r25894, %r25891, 0x5410U;
	cvt.u32.u16 	%r25896, %rs21739;
	cvt.u32.u16 	%r25897, %rs21738;
	prmt.b32 	%r25898, %r25897, %r25896, 0x3340U;
	cvt.u32.u16 	%r25899, %rs21737;
	cvt.u32.u16 	%r25900, %rs21536;
	prmt.b32 	%r25901, %r25900, %r25899, 0x3340U;
	prmt.b32 	%r25902, %r25901, %r25898, 0x5410U;
	st.local.v2.b32 	[%rd114+8], {%r25902, %r25895};
	cvt.u32.u16 	%r25903, %rs21751;
	cvt.u32.u16 	%r25904, %rs21750;
	prmt.b32 	%r25905, %r25904, %r25903, 0x3340U;
	cvt.u32.u16 	%r25906, %rs21749;
	cvt.u32.u16 	%r25907, %rs21748;
	prmt.b32 	%r25908, %r25907, %r25906, 0x3340U;
	prmt.b32 	%r25909, %r25908, %r25905, 0x5410U;
	cvt.u32.u16 	%r25910, %rs21747;
	cvt.u32.u16 	%r25911, %rs21746;
	prmt.b32 	%r25912, %r25911, %r25910, 0x3340U;
	cvt.u32.u16 	%r25913, %rs21745;
	cvt.u32.u16 	%r25914, %rs21744;
	prmt.b32 	%r25915, %r25914, %r25913, 0x3340U;
	prmt.b32 	%r25916, %r25915, %r25912, 0x5410U;
	st.local.v2.b32 	[%rd114+16], {%r25916, %r25909};
	cvt.u32.u16 	%r25917, %rs21759;
	cvt.u32.u16 	%r25918, %rs21758;
	prmt.b32 	%r25919, %r25918, %r25917, 0x3340U;
	cvt.u32.u16 	%r25920, %rs21757;
	cvt.u32.u16 	%r25921, %rs21756;
	prmt.b32 	%r25922, %r25921, %r25920, 0x3340U;
	prmt.b32 	%r25923, %r25922, %r25919, 0x5410U;
	cvt.u32.u16 	%r25924, %rs21755;
	cvt.u32.u16 	%r25925, %rs21754;
	prmt.b32 	%r25926, %r25925, %r25924, 0x3340U;
	cvt.u32.u16 	%r25927, %rs21753;
	cvt.u32.u16 	%r25928, %rs21752;
	prmt.b32 	%r25929, %r25928, %r25927, 0x3340U;
	prmt.b32 	%r25930, %r25929, %r25926, 0x5410U;
	st.local.v2.b32 	[%rd114+24], {%r25930, %r25923};
	cvt.u32.u16 	%r25931, %rs21767;
	cvt.u32.u16 	%r25932, %rs21766;
	prmt.b32 	%r25933, %r25932, %r25931, 0x3340U;
	cvt.u32.u16 	%r25934, %rs21765;
	cvt.u32.u16 	%r25935, %rs21764;
	prmt.b32 	%r25936, %r25935, %r25934, 0x3340U;
	prmt.b32 	%r25937, %r25936, %r25933, 0x5410U;
	cvt.u32.u16 	%r25938, %rs21763;
	cvt.u32.u16 	%r25939, %rs21762;
	prmt.b32 	%r25940, %r25939, %r25938, 0x3340U;
	cvt.u32.u16 	%r25941, %rs21761;
	cvt.u32.u16 	%r25942, %rs21760;
	prmt.b32 	%r25943, %r25942, %r25941, 0x3340U;
	prmt.b32 	%r25944, %r25943, %r25940, 0x5410U;
	st.local.v2.b32 	[%rd114+32], {%r25944, %r25937};
	cvt.u32.u16 	%r25945, %rs21775;
	cvt.u32.u16 	%r25946, %rs21774;
	prmt.b32 	%r25947, %r25946, %r25945, 0x3340U;
	cvt.u32.u16 	%r25948, %rs21773;
	cvt.u32.u16 	%r25949, %rs21772;
	prmt.b32 	%r25950, %r25949, %r25948, 0x3340U;
	prmt.b32 	%r25951, %r25950, %r25947, 0x5410U;
	cvt.u32.u16 	%r25952, %rs21771;
	cvt.u32.u16 	%r25953, %rs21770;
	prmt.b32 	%r25954, %r25953, %r25952, 0x3340U;
	cvt.u32.u16 	%r25955, %rs21769;
	cvt.u32.u16 	%r25956, %rs21768;
	prmt.b32 	%r25957, %r25956, %r25955, 0x3340U;
	prmt.b32 	%r25958, %r25957, %r25954, 0x5410U;
	st.local.v2.b32 	[%rd114+40], {%r25958, %r25951};
	cvt.u32.u16 	%r25959, %rs21783;
	cvt.u32.u16 	%r25960, %rs21782;
	prmt.b32 	%r25961, %r25960, %r25959, 0x3340U;
	cvt.u32.u16 	%r25962, %rs21781;
	cvt.u32.u16 	%r25963, %rs21780;
	prmt.b32 	%r25964, %r25963, %r25962, 0x3340U;
	prmt.b32 	%r25965, %r25964, %r25961, 0x5410U;
	cvt.u32.u16 	%r25966, %rs21779;
	cvt.u32.u16 	%r25967, %rs21778;
	prmt.b32 	%r25968, %r25967, %r25966, 0x3340U;
	cvt.u32.u16 	%r25969, %rs21777;
	cvt.u32.u16 	%r25970, %rs21776;
	prmt.b32 	%r25971, %r25970, %r25969, 0x3340U;
	prmt.b32 	%r25972, %r25971, %r25968, 0x5410U;
	st.local.v2.b32 	[%rd114+48], {%r25972, %r25965};
	st.local.v2.u8 	[%rd114+56], {%rs21784, %rs21785};
	st.local.u32 	[%rd114+60], %r32796;
	st.local.f64 	[%rd114+64], %fd518;
	st.local.v2.u32 	[%rd115], {%r25672, %r25677};
	st.local.v2.b32 	[%rd115+8], {%r25682, %r25687};
	st.local.v2.b32 	[%rd115+16], {%r25692, %r25697};
	st.local.v2.b32 	[%rd115+24], {%r25702, %r25707};
	st.local.v2.b32 	[%rd115+32], {%r25712, %r25717};
	st.local.v2.b32 	[%rd115+40], {%r25722, %r25727};
	st.local.v2.b32 	[%rd115+48], {%r25732, %r25737};
	st.local.v2.u8 	[%rd115+56], {%rs17678, %rs17677};
	st.local.u32 	[%rd115+60], %r25747;
	st.local.v2.u32 	[%rd115+64], {%r25752, %r25757};
	add.s64 	%rd319, %rd3967, %rd3341;
	setp.ne.s64 	%p650, %rd3967, 0;
	@%p650 bra 	$L__BB3_561;
	mov.b16 	%rs17679, 0;
	st.local.u8 	[%rd113], %rs17679;
	add.s32 	%r25974, %r32796, %r25747;
	st.local.u32 	[%rd113+52], %r25974;
	add.f64 	%fd429, %fd518, %fd143;
	st.local.f64 	[%rd113+56], %fd429;
	mov.b32 	%r32805, 0;
$L__BB3_551:
	mov.u32 	%r920, %r32805;
	cvt.u64.u32 	%rd3342, %r920;
	add.s64 	%rd3343, %rd113, %rd3342;
	ld.local.u8 	%rs17680, [%rd3343];
	setp.ne.s16 	%p651, %rs17680, 0;
	add.s32 	%r32805, %r920, 1;
	@%p651 bra 	$L__BB3_551;
	and.b16  	%rs17681, %rs6664, 255;
	setp.eq.s16 	%p652, %rs17681, 0;
	mov.u32 	%r32807, %r920;
	@%p652 bra 	$L__BB3_555;
	mov.b32 	%r32806, 0;
$L__BB3_554:
	add.s32 	%r25976, %r32806, %r920;
	cvt.u64.u32 	%rd3344, %r25976;
	add.s64 	%rd3345, %rd115, %rd3344;
	ld.local.u8 	%rs17682, [%rd3345+8];
	add.s64 	%rd3346, %rd113, %rd3344;
	st.local.u8 	[%rd3346], %rs17682;
	add.s32 	%r923, %r32806, 1;
	add.s32 	%r32807, %r923, %r920;
	cvt.u64.u32 	%rd3347, %r32806;
	add.s64 	%rd3348, %rd115, %rd3347;
	ld.local.u8 	%rs17683, [%rd3348+9];
	setp.ne.s16 	%p653, %rs17683, 0;
	mov.u32 	%r32806, %r923;
	@%p653 bra 	$L__BB3_554;
$L__BB3_555:
	cvt.u64.u32 	%rd3349, %r32807;
	add.s64 	%rd3350, %rd113, %rd3349;
	mov.b16 	%rs17684, 0;
	st.local.u8 	[%rd3350+1], %rs17684;
	mov.b32 	%r32808, 0;
$L__BB3_556:
	mov.u32 	%r926, %r32808;
	cvt.u64.u32 	%rd3351, %r926;
	add.s64 	%rd3352, %rd113, %rd3351;
	ld.local.u8 	%rs17685, [%rd3352];
	setp.ne.s16 	%p654, %rs17685, 0;
	add.s32 	%r32808, %r926, 1;
	@%p654 bra 	$L__BB3_556;
	and.b16  	%rs17686, %rs21536, 255;
	setp.eq.s16 	%p655, %rs17686, 0;
	mov.u32 	%r32810, %r926;
	@%p655 bra 	$L__BB3_560;
	mov.b32 	%r32809, 0;
$L__BB3_559:
	add.s32 	%r25979, %r32809, %r926;
	cvt.u64.u32 	%rd3353, %r25979;
	add.s64 	%rd3354, %rd114, %rd3353;
	ld.local.u8 	%rs17687, [%rd3354+8];
	add.s64 	%rd3355, %rd113, %rd3353;
	st.local.u8 	[%rd3355], %rs17687;
	add.s32 	%r929, %r32809, 1;
	add.s32 	%r32810, %r929, %r926;
	cvt.u64.u32 	%rd3356, %r32809;
	add.s64 	%rd3357, %rd114, %rd3356;
	ld.local.u8 	%rs17688, [%rd3357+9];
	setp.ne.s16 	%p656, %rs17688, 0;
	mov.u32 	%r32809, %r929;
	@%p656 bra 	$L__BB3_559;
$L__BB3_560:
	cvt.u64.u32 	%rd3358, %r32810;
	add.s64 	%rd3359, %rd113, %rd3358;
	mov.b16 	%rs17689, 0;
	st.local.u8 	[%rd3359+1], %rs17689;
	ld.local.v2.b32 	{%r25980, %r25981}, [%rd113];
	bfe.u32 	%r25982, %r25980, 0, 8;
	cvt.u16.u32 	%rs21536, %r25982;
	bfe.u32 	%r25983, %r25980, 8, 8;
	cvt.u16.u32 	%rs21737, %r25983;
	bfe.u32 	%r25984, %r25980, 16, 8;
	cvt.u16.u32 	%rs21738, %r25984;
	bfe.u32 	%r25985, %r25980, 24, 8;
	cvt.u16.u32 	%rs21739, %r25985;
	bfe.u32 	%r25986, %r25981, 0, 8;
	cvt.u16.u32 	%rs21740, %r25986;
	bfe.u32 	%r25987, %r25981, 8, 8;
	cvt.u16.u32 	%rs21741, %r25987;
	bfe.u32 	%r25988, %r25981, 16, 8;
	cvt.u16.u32 	%rs21742, %r25988;
	bfe.u32 	%r25989, %r25981, 24, 8;
	cvt.u16.u32 	%rs21743, %r25989;
	ld.local.v2.b32 	{%r25990, %r25991}, [%rd113+8];
	bfe.u32 	%r25992, %r25990, 0, 8;
	cvt.u16.u32 	%rs21744, %r25992;
	bfe.u32 	%r25993, %r25990, 8, 8;
	cvt.u16.u32 	%rs21745, %r25993;
	bfe.u32 	%r25994, %r25990, 16, 8;
	cvt.u16.u32 	%rs21746, %r25994;
	bfe.u32 	%r25995, %r25990, 24, 8;
	cvt.u16.u32 	%rs21747, %r25995;
	bfe.u32 	%r25996, %r25991, 0, 8;
	cvt.u16.u32 	%rs21748, %r25996;
	bfe.u32 	%r25997, %r25991, 8, 8;
	cvt.u16.u32 	%rs21749, %r25997;
	bfe.u32 	%r25998, %r25991, 16, 8;
	cvt.u16.u32 	%rs21750, %r25998;
	bfe.u32 	%r25999, %r25991, 24, 8;
	cvt.u16.u32 	%rs21751, %r25999;
	ld.local.v2.b32 	{%r26000, %r26001}, [%rd113+16];
	bfe.u32 	%r26002, %r26000, 0, 8;
	cvt.u16.u32 	%rs21752, %r26002;
	bfe.u32 	%r26003, %r26000, 8, 8;
	cvt.u16.u32 	%rs21753, %r26003;
	bfe.u32 	%r26004, %r26000, 16, 8;
	cvt.u16.u32 	%rs21754, %r26004;
	bfe.u32 	%r26005, %r26000, 24, 8;
	cvt.u16.u32 	%rs21755, %r26005;
	bfe.u32 	%r26006, %r26001, 0, 8;
	cvt.u16.u32 	%rs21756, %r26006;
	bfe.u32 	%r26007, %r26001, 8, 8;
	cvt.u16.u32 	%rs21757, %r26007;
	bfe.u32 	%r26008, %r26001, 16, 8;
	cvt.u16.u32 	%rs21758, %r26008;
	bfe.u32 	%r26009, %r26001, 24, 8;
	cvt.u16.u32 	%rs21759, %r26009;
	ld.local.v2.b32 	{%r26010, %r26011}, [%rd113+24];
	bfe.u32 	%r26012, %r26010, 0, 8;
	cvt.u16.u32 	%rs21760, %r26012;
	bfe.u32 	%r26013, %r26010, 8, 8;
	cvt.u16.u32 	%rs21761, %r26013;
	bfe.u32 	%r26014, %r26010, 16, 8;
	cvt.u16.u32 	%rs21762, %r26014;
	bfe.u32 	%r26015, %r26010, 24, 8;
	cvt.u16.u32 	%rs21763, %r26015;
	bfe.u32 	%r26016, %r26011, 0, 8;
	cvt.u16.u32 	%rs21764, %r26016;
	bfe.u32 	%r26017, %r26011, 8, 8;
	cvt.u16.u32 	%rs21765, %r26017;
	bfe.u32 	%r26018, %r26011, 16, 8;
	cvt.u16.u32 	%rs21766, %r26018;
	bfe.u32 	%r26019, %r26011, 24, 8;
	cvt.u16.u32 	%rs21767, %r26019;
	ld.local.v2.b32 	{%r26020, %r26021}, [%rd113+32];
	bfe.u32 	%r26022, %r26020, 0, 8;
	cvt.u16.u32 	%rs21768, %r26022;
	bfe.u32 	%r26023, %r26020, 8, 8;
	cvt.u16.u32 	%rs21769, %r26023;
	bfe.u32 	%r26024, %r26020, 16, 8;
	cvt.u16.u32 	%rs21770, %r26024;
	bfe.u32 	%r26025, %r26020, 24, 8;
	cvt.u16.u32 	%rs21771, %r26025;
	bfe.u32 	%r26026, %r26021, 0, 8;
	cvt.u16.u32 	%rs21772, %r26026;
	bfe.u32 	%r26027, %r26021, 8, 8;
	cvt.u16.u32 	%rs21773, %r26027;
	bfe.u32 	%r26028, %r26021, 16, 8;
	cvt.u16.u32 	%rs21774, %r26028;
	bfe.u32 	%r26029, %r26021, 24, 8;
	cvt.u16.u32 	%rs21775, %r26029;
	ld.local.v2.b32 	{%r26030, %r26031}, [%rd113+40];
	bfe.u32 	%r26032, %r26030, 0, 8;
	cvt.u16.u32 	%rs21776, %r26032;
	bfe.u32 	%r26033, %r26030, 8, 8;
	cvt.u16.u32 	%rs21777, %r26033;
	bfe.u32 	%r26034, %r26030, 16, 8;
	cvt.u16.u32 	%rs21778, %r26034;
	bfe.u32 	%r26035, %r26030, 24, 8;
	cvt.u16.u32 	%rs21779, %r26035;
	bfe.u32 	%r26036, %r26031, 0, 8;
	cvt.u16.u32 	%rs21780, %r26036;
	bfe.u32 	%r26037, %r26031, 8, 8;
	cvt.u16.u32 	%rs21781, %r26037;
	bfe.u32 	%r26038, %r26031, 16, 8;
	cvt.u16.u32 	%rs21782, %r26038;
	bfe.u32 	%r26039, %r26031, 24, 8;
	cvt.u16.u32 	%rs21783, %r26039;
	ld.local.v2.u8 	{%rs21784, %rs21785}, [%rd113+48];
	ld.local.u32 	%r32796, [%rd113+52];
	ld.local.f64 	%fd518, [%rd113+56];
$L__BB3_561:
	mov.u64 	%rd3967, %rd319;
$L__BB3_562:
	cvt.u32.u16 	%r26130, %rs21536;
	and.b32  	%r26131, %r26130, 255;
	and.b16  	%rs17690, %rs21737, 255;
	mul.wide.u16 	%r26132, %rs17690, 256;
	or.b32  	%r26133, %r26132, %r26131;
	cvt.u32.u16 	%r26134, %rs21738;
	shl.b32 	%r26135, %r26134, 16;
	and.b32  	%r26136, %r26135, 16711680;
	or.b32  	%r26137, %r26133, %r26136;
	cvt.u32.u16 	%r26138, %rs21739;
	shl.b32 	%r26139, %r26138, 24;
	or.b32  	%r26051, %r26137, %r26139;
	cvt.u32.u16 	%r26140, %rs21740;
	and.b32  	%r26141, %r26140, 255;
	and.b16  	%rs17691, %rs21741, 255;
	mul.wide.u16 	%r26142, %rs17691, 256;
	or.b32  	%r26143, %r26142, %r26141;
	cvt.u32.u16 	%r26144, %rs21742;
	shl.b32 	%r26145, %r26144, 16;
	and.b32  	%r26146, %r26145, 16711680;
	or.b32  	%r26147, %r26143, %r26146;
	cvt.u32.u16 	%r26148, %rs21743;
	shl.b32 	%r26149, %r26148, 24;
	or.b32  	%r26056, %r26147, %r26149;
	cvt.u32.u16 	%r26150, %rs21744;
	and.b32  	%r26151, %r26150, 255;
	and.b16  	%rs17692, %rs21745, 255;
	mul.wide.u16 	%r26152, %rs17692, 256;
	or.b32  	%r26153, %r26152, %r26151;
	cvt.u32.u16 	%r26154, %rs21746;
	shl.b32 	%r26155, %r26154, 16;
	and.b32  	%r26156, %r26155, 16711680;
	or.b32  	%r26157, %r26153, %r26156;
	cvt.u32.u16 	%r26158, %rs21747;
	shl.b32 	%r26159, %r26158, 24;
	or.b32  	%r26061, %r26157, %r26159;
	cvt.u32.u16 	%r26160, %rs21748;
	and.b32  	%r26161, %r26160, 255;
	and.b16  	%rs17693, %rs21749, 255;
	mul.wide.u16 	%r26162, %rs17693, 256;
	or.b32  	%r26163, %r26162, %r26161;
	cvt.u32.u16 	%r26164, %rs21750;
	shl.b32 	%r26165, %r26164, 16;
	and.b32  	%r26166, %r26165, 16711680;
	or.b32  	%r26167, %r26163, %r26166;
	cvt.u32.u16 	%r26168, %rs21751;
	shl.b32 	%r26169, %r26168, 24;
	or.b32  	%r26066, %r26167, %r26169;
	cvt.u32.u16 	%r26170, %rs21752;
	and.b32  	%r26171, %r26170, 255;
	and.b16  	%rs17694, %rs21753, 255;
	mul.wide.u16 	%r26172, %rs17694, 256;
	or.b32  	%r26173, %r26172, %r26171;
	cvt.u32.u16 	%r26174, %rs21754;
	shl.b32 	%r26175, %r26174, 16;
	and.b32  	%r26176, %r26175, 16711680;
	or.b32  	%r26177, %r26173, %r26176;
	cvt.u32.u16 	%r26178, %rs21755;
	shl.b32 	%r26179, %r26178, 24;
	or.b32  	%r26071, %r26177, %r26179;
	cvt.u32.u16 	%r26180, %rs21756;
	and.b32  	%r26181, %r26180, 255;
	and.b16  	%rs17695, %rs21757, 255;
	mul.wide.u16 	%r26182, %rs17695, 256;
	or.b32  	%r26183, %r26182, %r26181;
	cvt.u32.u16 	%r26184, %rs21758;
	shl.b32 	%r26185, %r26184, 16;
	and.b32  	%r26186, %r26185, 16711680;
	or.b32  	%r26187, %r26183, %r26186;
	cvt.u32.u16 	%r26188, %rs21759;
	shl.b32 	%r26189, %r26188, 24;
	or.b32  	%r26076, %r26187, %r26189;
	cvt.u32.u16 	%r26190, %rs21760;
	and.b32  	%r26191, %r26190, 255;
	and.b16  	%rs17696, %rs21761, 255;
	mul.wide.u16 	%r26192, %rs17696, 256;
	or.b32  	%r26193, %r26192, %r26191;
	cvt.u32.u16 	%r26194, %rs21762;
	shl.b32 	%r26195, %r26194, 16;
	and.b32  	%r26196, %r26195, 16711680;
	or.b32  	%r26197, %r26193, %r26196;
	cvt.u32.u16 	%r26198, %rs21763;
	shl.b32 	%r26199, %r26198, 24;
	or.b32  	%r26081, %r26197, %r26199;
	cvt.u32.u16 	%r26200, %rs21764;
	and.b32  	%r26201, %r26200, 255;
	and.b16  	%rs17697, %rs21765, 255;
	mul.wide.u16 	%r26202, %rs17697, 256;
	or.b32  	%r26203, %r26202, %r26201;
	cvt.u32.u16 	%r26204, %rs21766;
	shl.b32 	%r26205, %r26204, 16;
	and.b32  	%r26206, %r26205, 16711680;
	or.b32  	%r26207, %r26203, %r26206;
	cvt.u32.u16 	%r26208, %rs21767;
	shl.b32 	%r26209, %r26208, 24;
	or.b32  	%r26086, %r26207, %r26209;
	cvt.u32.u16 	%r26210, %rs21768;
	and.b32  	%r26211, %r26210, 255;
	and.b16  	%rs17698, %rs21769, 255;
	mul.wide.u16 	%r26212, %rs17698, 256;
	or.b32  	%r26213, %r26212, %r26211;
	cvt.u32.u16 	%r26214, %rs21770;
	shl.b32 	%r26215, %r26214, 16;
	and.b32  	%r26216, %r26215, 16711680;
	or.b32  	%r26217, %r26213, %r26216;
	cvt.u32.u16 	%r26218, %rs21771;
	shl.b32 	%r26219, %r26218, 24;
	or.b32  	%r26091, %r26217, %r26219;
	cvt.u32.u16 	%r26220, %rs21772;
	and.b32  	%r26221, %r26220, 255;
	and.b16  	%rs17699, %rs21773, 255;
	mul.wide.u16 	%r26222, %rs17699, 256;
	or.b32  	%r26223, %r26222, %r26221;
	cvt.u32.u16 	%r26224, %rs21774;
	shl.b32 	%r26225, %r26224, 16;
	and.b32  	%r26226, %r26225, 16711680;
	or.b32  	%r26227, %r26223, %r26226;
	cvt.u32.u16 	%r26228, %rs21775;
	shl.b32 	%r26229, %r26228, 24;
	or.b32  	%r26096, %r26227, %r26229;
	cvt.u32.u16 	%r26230, %rs21776;
	and.b32  	%r26231, %r26230, 255;
	and.b16  	%rs17700, %rs21777, 255;
	mul.wide.u16 	%r26232, %rs17700, 256;
	or.b32  	%r26233, %r26232, %r26231;
	cvt.u32.u16 	%r26234, %rs21778;
	shl.b32 	%r26235, %r26234, 16;
	and.b32  	%r26236, %r26235, 16711680;
	or.b32  	%r26237, %r26233, %r26236;
	cvt.u32.u16 	%r26238, %rs21779;
	shl.b32 	%r26239, %r26238, 24;
	or.b32  	%r26101, %r26237, %r26239;
	cvt.u32.u16 	%r26240, %rs21780;
	and.b32  	%r26241, %r26240, 255;
	and.b16  	%rs17701, %rs21781, 255;
	mul.wide.u16 	%r26242, %rs17701, 256;
	or.b32  	%r26243, %r26242, %r26241;
	cvt.u32.u16 	%r26244, %rs21782;
	shl.b32 	%r26245, %r26244, 16;
	and.b32  	%r26246, %r26245, 16711680;
	or.b32  	%r26247, %r26243, %r26246;
	cvt.u32.u16 	%r26248, %rs21783;
	shl.b32 	%r26249, %r26248, 24;
	or.b32  	%r26106, %r26247, %r26249;
	cvt.u32.u16 	%r26250, %rs21784;
	and.b32  	%r26251, %r26250, 255;
	and.b32  	%r26252, %r32790, -65536;
	or.b32  	%r26253, %r26252, %r26251;
	and.b16  	%rs17702, %rs21785, 255;
	mul.wide.u16 	%r26254, %rs17702, 256;
	or.b32  	%r32790, %r26253, %r26254;
	mov.b64 	{%r26041, %r26046}, %rd3967;
	mov.b32 	%r26127, 4;
	mov.b32 	%r26129, -1;
	// begin inline asm
	shfl.sync.down.b32 %r26040, %r26041, %r26127, %r866, %r26129;
	// end inline asm
	// begin inline asm
	shfl.sync.down.b32 %r26045, %r26046, %r26127, %r866, %r26129;
	// end inline asm
	// begin inline asm
	shfl.sync.down.b32 %r26050, %r26051, %r26127, %r866, %r26129;
	// end inline asm
	// begin inline asm
	shfl.sync.down.b32 %r26055, %r26056, %r26127, %r866, %r26129;
	// end inline asm
	// begin inline asm
	shfl.sync.down.b32 %r26060, %r26061, %r26127, %r866, %r26129;
	// end inline asm
	// begin inline asm
	shfl.sync.down.b32 %r26065, %r26066, %r26127, %r866, %r26129;
	// end inline asm
	// begin inline asm
	shfl.sync.down.b32 %r26070, %r26071, %r26127, %r866, %r26129;
	// end inline asm
	// begin inline asm
	shfl.sync.down.b32 %r26075, %r26076, %r26127, %r866, %r26129;
	// end inline asm
	// begin inline asm
	shfl.sync.down.b32 %r26080, %r26081, %r26127, %r866, %r26129;
	// end inline asm
	// begin inline asm
	shfl.sync.down.b32 %r26085, %r26086, %r26127, %r866, %r26129;
	// end inline asm
	// begin inline asm
	shfl.sync.down.b32 %r26090, %r26091, %r26127, %r866, %r26129;
	// end inline asm
	// begin inline asm
	shfl.sync.down.b32 %r26095, %r26096, %r26127, %r866, %r26129;
	// end inline asm
	// begin inline asm
	shfl.sync.down.b32 %r26100, %r26101, %r26127, %r866, %r26129;
	// end inline asm
	// begin inline asm
	shfl.sync.down.b32 %r26105, %r26106, %r26127, %r866, %r26129;
	// end inline asm
	// begin inline asm
	shfl.sync.down.b32 %r26110, %r32790, %r26127, %r866, %r26129;
	// end inline asm
	// begin inline asm
	shfl.sync.down.b32 %r26115, %r32796, %r26127, %r866, %r26129;
	// end inline asm
	mov.b64 	%rd3360, %fd518;
	mov.b64 	{%r26121, %r26126}, %rd3360;
	// begin inline asm
	shfl.sync.down.b32 %r26120, %r26121, %r26127, %r866, %r26129;
	// end inline asm
	// begin inline asm
	shfl.sync.down.b32 %r26125, %r26126, %r26127, %r866, %r26129;
	// end inline asm
	add.s32 	%r26255, %r17612, 4;
	setp.gt.s32 	%p657, %r26255, %r866;
	@%p657 bra 	$L__BB3_576;
	shr.u32 	%r26256, %r26110, 8;
	cvt.u16.u32 	%rs17703, %r26256;
	cvt.u16.u32 	%rs17704, %r26110;
	cvt.u16.u32 	%rs6815, %r26050;
	mov.b64 	%rd3361, {%r26120, %r26125};
	mov.b64 	%fd147, %rd3361;
	mov.b64 	%rd3362, {%r26040, %r26045};
	st.local.u64 	[%rd111], %rd3967;
	cvt.u32.u16 	%r26257, %rs21743;
	cvt.u32.u16 	%r26258, %rs21742;
	prmt.b32 	%r26259, %r26258, %r26257, 0x3340U;
	cvt.u32.u16 	%r26260, %rs21741;
	cvt.u32.u16 	%r26261, %rs21740;
	prmt.b32 	%r26262, %r26261, %r26260, 0x3340U;
	prmt.b32 	%r26263, %r26262, %r26259, 0x5410U;
	cvt.u32.u16 	%r26264, %rs21739;
	cvt.u32.u16 	%r26265, %rs21738;
	prmt.b32 	%r26266, %r26265, %r26264, 0x3340U;
	cvt.u32.u16 	%r26267, %rs21737;
	cvt.u32.u16 	%r26268, %rs21536;
	prmt.b32 	%r26269, %r26268, %r26267, 0x3340U;
	prmt.b32 	%r26270, %r26269, %r26266, 0x5410U;
	st.local.v2.b32 	[%rd111+8], {%r26270, %r26263};
	cvt.u32.u16 	%r26271, %rs21751;
	cvt.u32.u16 	%r26272, %rs21750;
	prmt.b32 	%r26273, %r26272, %r26271, 0x3340U;
	cvt.u32.u16 	%r26274, %rs21749;
	cvt.u32.u16 	%r26275, %rs21748;
	prmt.b32 	%r26276, %r26275, %r26274, 0x3340U;
	prmt.b32 	%r26277, %r26276, %r26273, 0x5410U;
	cvt.u32.u16 	%r26278, %rs21747;
	cvt.u32.u16 	%r26279, %rs21746;
	prmt.b32 	%r26280, %r26279, %r26278, 0x3340U;
	cvt.u32.u16 	%r26281, %rs21745;
	cvt.u32.u16 	%r26282, %rs21744;
	prmt.b32 	%r26283, %r26282, %r26281, 0x3340U;
	prmt.b32 	%r26284, %r26283, %r26280, 0x5410U;
	st.local.v2.b32 	[%rd111+16], {%r26284, %r26277};
	cvt.u32.u16 	%r26285, %rs21759;
	cvt.u32.u16 	%r26286, %rs21758;
	prmt.b32 	%r26287, %r26286, %r26285, 0x3340U;
	cvt.u32.u16 	%r26288, %rs21757;
	cvt.u32.u16 	%r26289, %rs21756;
	prmt.b32 	%r26290, %r26289, %r26288, 0x3340U;
	prmt.b32 	%r26291, %r26290, %r26287, 0x5410U;
	cvt.u32.u16 	%r26292, %rs21755;
	cvt.u32.u16 	%r26293, %rs21754;
	prmt.b32 	%r26294, %r26293, %r26292, 0x3340U;
	cvt.u32.u16 	%r26295, %rs21753;
	cvt.u32.u16 	%r26296, %rs21752;
	prmt.b32 	%r26297, %r26296, %r26295, 0x3340U;
	prmt.b32 	%r26298, %r26297, %r26294, 0x5410U;
	st.local.v2.b32 	[%rd111+24], {%r26298, %r26291};
	cvt.u32.u16 	%r26299, %rs21767;
	cvt.u32.u16 	%r26300, %rs21766;
	prmt.b32 	%r26301, %r26300, %r26299, 0x3340U;
	cvt.u32.u16 	%r26302, %rs21765;
	cvt.u32.u16 	%r26303, %rs21764;
	prmt.b32 	%r26304, %r26303, %r26302, 0x3340U;
	prmt.b32 	%r26305, %r26304, %r26301, 0x5410U;
	cvt.u32.u16 	%r26306, %rs21763;
	cvt.u32.u16 	%r26307, %rs21762;
	prmt.b32 	%r26308, %r26307, %r26306, 0x3340U;
	cvt.u32.u16 	%r26309, %rs21761;
	cvt.u32.u16 	%r26310, %rs21760;
	prmt.b32 	%r26311, %r26310, %r26309, 0x3340U;
	prmt.b32 	%r26312, %r26311, %r26308, 0x5410U;
	st.local.v2.b32 	[%rd111+32], {%r26312, %r26305};
	cvt.u32.u16 	%r26313, %rs21775;
	cvt.u32.u16 	%r26314, %rs21774;
	prmt.b32 	%r26315, %r26314, %r26313, 0x3340U;
	cvt.u32.u16 	%r26316, %rs21773;
	cvt.u32.u16 	%r26317, %rs21772;
	prmt.b32 	%r26318, %r26317, %r26316, 0x3340U;
	prmt.b32 	%r26319, %r26318, %r26315, 0x5410U;
	cvt.u32.u16 	%r26320, %rs21771;
	cvt.u32.u16 	%r26321, %rs21770;
	prmt.b32 	%r26322, %r26321, %r26320, 0x3340U;
	cvt.u32.u16 	%r26323, %rs21769;
	cvt.u32.u16 	%r26324, %rs21768;
	prmt.b32 	%r26325, %r26324, %r26323, 0x3340U;
	prmt.b32 	%r26326, %r26325, %r26322, 0x5410U;
	st.local.v2.b32 	[%rd111+40], {%r26326, %r26319};
	cvt.u32.u16 	%r26327, %rs21783;
	cvt.u32.u16 	%r26328, %rs21782;
	prmt.b32 	%r26329, %r26328, %r26327, 0x3340U;
	cvt.u32.u16 	%r26330, %rs21781;
	cvt.u32.u16 	%r26331, %rs21780;
	prmt.b32 	%r26332, %r26331, %r26330, 0x3340U;
	prmt.b32 	%r26333, %r26332, %r26329, 0x5410U;
	cvt.u32.u16 	%r26334, %rs21779;
	cvt.u32.u16 	%r26335, %rs21778;
	prmt.b32 	%r26336, %r26335, %r26334, 0x3340U;
	cvt.u32.u16 	%r26337, %rs21777;
	cvt.u32.u16 	%r26338, %rs21776;
	prmt.b32 	%r26339, %r26338, %r26337, 0x3340U;
	prmt.b32 	%r26340, %r26339, %r26336, 0x5410U;
	st.local.v2.b32 	[%rd111+48], {%r26340, %r26333};
	st.local.v2.u8 	[%rd111+56], {%rs21784, %rs21785};
	st.local.u32 	[%rd111+60], %r32796;
	st.local.f64 	[%rd111+64], %fd518;
	st.local.v2.u32 	[%rd112], {%r26040, %r26045};
	st.local.v2.b32 	[%rd112+8], {%r26050, %r26055};
	st.local.v2.b32 	[%rd112+16], {%r26060, %r26065};
	st.local.v2.b32 	[%rd112+24], {%r26070, %r26075};
	st.local.v2.b32 	[%rd112+32], {%r26080, %r26085};
	st.local.v2.b32 	[%rd112+40], {%r26090, %r26095};
	st.local.v2.b32 	[%rd112+48], {%r26100, %r26105};
	st.local.v2.u8 	[%rd112+56], {%rs17704, %rs17703};
	st.local.u32 	[%rd112+60], %r26115;
	st.local.v2.u32 	[%rd112+64], {%r26120, %r26125};
	add.s64 	%rd321, %rd3967, %rd3362;
	setp.ne.s64 	%p658, %rd3967, 0;
	@%p658 bra 	$L__BB3_575;
	mov.b16 	%rs17705, 0;
	st.local.u8 	[%rd110], %rs17705;
	add.s32 	%r26342, %r32796, %r26115;
	st.local.u32 	[%rd110+52], %r26342;
	add.f64 	%fd430, %fd518, %fd147;
	st.local.f64 	[%rd110+56], %fd430;
	mov.b32 	%r32813, 0;
$L__BB3_565:
	mov.u32 	%r954, %r32813;
	cvt.u64.u32 	%rd3363, %r954;
	add.s64 	%rd3364, %rd110, %rd3363;
	ld.local.u8 	%rs17706, [%rd3364];
	setp.ne.s16 	%p659, %rs17706, 0;
	add.s32 	%r32813, %r954, 1;
	@%p659 bra 	$L__BB3_565;
	and.b16  	%rs17707, %rs6815, 255;
	setp.eq.s16 	%p660, %rs17707, 0;
	mov.u32 	%r32815, %r954;
	@%p660 bra 	$L__BB3_569;
	mov.b32 	%r32814, 0;
$L__BB3_568:
	add.s32 	%r26344, %r32814, %r954;
	cvt.u64.u32 	%rd3365, %r26344;
	add.s64 	%rd3366, %rd112, %rd3365;
	ld.local.u8 	%rs17708, [%rd3366+8];
	add.s64 	%rd3367, %rd110, %rd3365;
	st.local.u8 	[%rd3367], %rs17708;
	add.s32 	%r957, %r32814, 1;
	add.s32 	%r32815, %r957, %r954;
	cvt.u64.u32 	%rd3368, %r32814;
	add.s64 	%rd3369, %rd112, %rd3368;
	ld.local.u8 	%rs17709, [%rd3369+9];
	setp.ne.s16 	%p661, %rs17709, 0;
	mov.u32 	%r32814, %r957;
	@%p661 bra 	$L__BB3_568;
$L__BB3_569:
	cvt.u64.u32 	%rd3370, %r32815;
	add.s64 	%rd3371, %rd110, %rd3370;
	mov.b16 	%rs17710, 0;
	st.local.u8 	[%rd3371+1], %rs17710;
	mov.b32 	%r32816, 0;
$L__BB3_570:
	mov.u32 	%r960, %r32816;
	cvt.u64.u32 	%rd3372, %r960;
	add.s64 	%rd3373, %rd110, %rd3372;
	ld.local.u8 	%rs17711, [%rd3373];
	setp.ne.s16 	%p662, %rs17711, 0;
	add.s32 	%r32816, %r960, 1;
	@%p662 bra 	$L__BB3_570;
	and.b16  	%rs17712, %rs21536, 255;
	setp.eq.s16 	%p663, %rs17712, 0;
	mov.u32 	%r32818, %r960;
	@%p663 bra 	$L__BB3_574;
	mov.b32 	%r32817, 0;
$L__BB3_573:
	add.s32 	%r26347, %r32817, %r960;
	cvt.u64.u32 	%rd3374, %r26347;
	add.s64 	%rd3375, %rd111, %rd3374;
	ld.local.u8 	%rs17713, [%rd3375+8];
	add.s64 	%rd3376, %rd110, %rd3374;
	st.local.u8 	[%rd3376], %rs17713;
	add.s32 	%r963, %r32817, 1;
	add.s32 	%r32818, %r963, %r960;
	cvt.u64.u32 	%rd3377, %r32817;
	add.s64 	%rd3378, %rd111, %rd3377;
	ld.local.u8 	%rs17714, [%rd3378+9];
	setp.ne.s16 	%p664, %rs17714, 0;
	mov.u32 	%r32817, %r963;
	@%p664 bra 	$L__BB3_573;
$L__BB3_574:
	cvt.u64.u32 	%rd3379, %r32818;
	add.s64 	%rd3380, %rd110, %rd3379;
	mov.b16 	%rs17715, 0;
	st.local.u8 	[%rd3380+1], %rs17715;
	ld.local.v2.b32 	{%r26348, %r26349}, [%rd110];
	bfe.u32 	%r26350, %r26348, 0, 8;
	cvt.u16.u32 	%rs21536, %r26350;
	bfe.u32 	%r26351, %r26348, 8, 8;
	cvt.u16.u32 	%rs21737, %r26351;
	bfe.u32 	%r26352, %r26348, 16, 8;
	cvt.u16.u32 	%rs21738, %r26352;
	bfe.u32 	%r26353, %r26348, 24, 8;
	cvt.u16.u32 	%rs21739, %r26353;
	bfe.u32 	%r26354, %r26349, 0, 8;
	cvt.u16.u32 	%rs21740, %r26354;
	bfe.u32 	%r26355, %r26349, 8, 8;
	cvt.u16.u32 	%rs21741, %r26355;
	bfe.u32 	%r26356, %r26349, 16, 8;
	cvt.u16.u32 	%rs21742, %r26356;
	bfe.u32 	%r26357, %r26349, 24, 8;
	cvt.u16.u32 	%rs21743, %r26357;
	ld.local.v2.b32 	{%r26358, %r26359}, [%rd110+8];
	bfe.u32 	%r26360, %r26358, 0, 8;
	cvt.u16.u32 	%rs21744, %r26360;
	bfe.u32 	%r26361, %r26358, 8, 8;
	cvt.u16.u32 	%rs21745, %r26361;
	bfe.u32 	%r26362, %r26358, 16, 8;
	cvt.u16.u32 	%rs21746, %r26362;
	bfe.u32 	%r26363, %r26358, 24, 8;
	cvt.u16.u32 	%rs21747, %r26363;
	bfe.u32 	%r26364, %r26359, 0, 8;
	cvt.u16.u32 	%rs21748, %r26364;
	bfe.u32 	%r26365, %r26359, 8, 8;
	cvt.u16.u32 	%rs21749, %r26365;
	bfe.u32 	%r26366, %r26359, 16, 8;
	cvt.u16.u32 	%rs21750, %r26366;
	bfe.u32 	%r26367, %r26359, 24, 8;
	cvt.u16.u32 	%rs21751, %r26367;
	ld.local.v2.b32 	{%r26368, %r26369}, [%rd110+16];
	bfe.u32 	%r26370, %r26368, 0, 8;
	cvt.u16.u32 	%rs21752, %r26370;
	bfe.u32 	%r26371, %r26368, 8, 8;
	cvt.u16.u32 	%rs21753, %r26371;
	bfe.u32 	%r26372, %r26368, 16, 8;
	cvt.u16.u32 	%rs21754, %r26372;
	bfe.u32 	%r26373, %r26368, 24, 8;
	cvt.u16.u32 	%rs21755, %r26373;
	bfe.u32 	%r26374, %r26369, 0, 8;
	cvt.u16.u32 	%rs21756, %r26374;
	bfe.u32 	%r26375, %r26369, 8, 8;
	cvt.u16.u32 	%rs21757, %r26375;
	bfe.u32 	%r26376, %r26369, 16, 8;
	cvt.u16.u32 	%rs21758, %r26376;
	bfe.u32 	%r26377, %r26369, 24, 8;
	cvt.u16.u32 	%rs21759, %r26377;
	ld.local.v2.b32 	{%r26378, %r26379}, [%rd110+24];
	bfe.u32 	%r26380, %r26378, 0, 8;
	cvt.u16.u32 	%rs21760, %r26380;
	bfe.u32 	%r26381, %r26378, 8, 8;
	cvt.u16.u32 	%rs21761, %r26381;
	bfe.u32 	%r26382, %r26378, 16, 8;
	cvt.u16.u32 	%rs21762, %r26382;
	bfe.u32 	%r26383, %r26378, 24, 8;
	cvt.u16.u32 	%rs21763, %r26383;
	bfe.u32 	%r26384, %r26379, 0, 8;
	cvt.u16.u32 	%rs21764, %r26384;
	bfe.u32 	%r26385, %r26379, 8, 8;
	cvt.u16.u32 	%rs21765, %r26385;
	bfe.u32 	%r26386, %r26379, 16, 8;
	cvt.u16.u32 	%rs21766, %r26386;
	bfe.u32 	%r26387, %r26379, 24, 8;
	cvt.u16.u32 	%rs21767, %r26387;
	ld.local.v2.b32 	{%r26388, %r26389}, [%rd110+32];
	bfe.u32 	%r26390, %r26388, 0, 8;
	cvt.u16.u32 	%rs21768, %r26390;
	bfe.u32 	%r26391, %r26388, 8, 8;
	cvt.u16.u32 	%rs21769, %r26391;
	bfe.u32 	%r26392, %r26388, 16, 8;
	cvt.u16.u32 	%rs21770, %r26392;
	bfe.u32 	%r26393, %r26388, 24, 8;
	cvt.u16.u32 	%rs21771, %r26393;
	bfe.u32 	%r26394, %r26389, 0, 8;
	cvt.u16.u32 	%rs21772, %r26394;
	bfe.u32 	%r26395, %r26389, 8, 8;
	cvt.u16.u32 	%rs21773, %r26395;
	bfe.u32 	%r26396, %r26389, 16, 8;
	cvt.u16.u32 	%rs21774, %r26396;
	bfe.u32 	%r26397, %r26389, 24, 8;
	cvt.u16.u32 	%rs21775, %r26397;
	ld.local.v2.b32 	{%r26398, %r26399}, [%rd110+40];
	bfe.u32 	%r26400, %r26398, 0, 8;
	cvt.u16.u32 	%rs21776, %r26400;
	bfe.u32 	%r26401, %r26398, 8, 8;
	cvt.u16.u32 	%rs21777, %r26401;
	bfe.u32 	%r26402, %r26398, 16, 8;
	cvt.u16.u32 	%rs21778, %r26402;
	bfe.u32 	%r26403, %r26398, 24, 8;
	cvt.u16.u32 	%rs21779, %r26403;
	bfe.u32 	%r26404, %r26399, 0, 8;
	cvt.u16.u32 	%rs21780, %r26404;
	bfe.u32 	%r26405, %r26399, 8, 8;
	cvt.u16.u32 	%rs21781, %r26405;
	bfe.u32 	%r26406, %r26399, 16, 8;
	cvt.u16.u32 	%rs21782, %r26406;
	bfe.u32 	%r26407, %r26399, 24, 8;
	cvt.u16.u32 	%rs21783, %r26407;
	ld.local.v2.u8 	{%rs21784, %rs21785}, [%rd110+48];
	ld.local.u32 	%r32796, [%rd110+52];
	ld.local.f64 	%fd518, [%rd110+56];
$L__BB3_575:
	mov.u64 	%rd3967, %rd321;
$L__BB3_576:
	cvt.u32.u16 	%r26498, %rs21536;
	and.b32  	%r26499, %r26498, 255;
	and.b16  	%rs17716, %rs21737, 255;
	mul.wide.u16 	%r26500, %rs17716, 256;
	or.b32  	%r26501, %r26500, %r26499;
	cvt.u32.u16 	%r26502, %rs21738;
	shl.b32 	%r26503, %r26502, 16;
	and.b32  	%r26504, %r26503, 16711680;
	or.b32  	%r26505, %r26501, %r26504;
	cvt.u32.u16 	%r26506, %rs21739;
	shl.b32 	%r26507, %r26506, 24;
	or.b32  	%r26419, %r26505, %r26507;
	cvt.u32.u16 	%r26508, %rs21740;
	and.b32  	%r26509, %r26508, 255;
	and.b16  	%rs17717, %rs21741, 255;
	mul.wide.u16 	%r26510, %rs17717, 256;
	or.b32  	%r26511, %r26510, %r26509;
	cvt.u32.u16 	%r26512, %rs21742;
	shl.b32 	%r26513, %r26512, 16;
	and.b32  	%r26514, %r26513, 16711680;
	or.b32  	%r26515, %r26511, %r26514;
	cvt.u32.u16 	%r26516, %rs21743;
	shl.b32 	%r26517, %r26516, 24;
	or.b32  	%r26424, %r26515, %r26517;
	cvt.u32.u16 	%r26518, %rs21744;
	and.b32  	%r26519, %r26518, 255;
	and.b16  	%rs17718, %rs21745, 255;
	mul.wide.u16 	%r26520, %rs17718, 256;
	or.b32  	%r26521, %r26520, %r26519;
	cvt.u32.u16 	%r26522, %rs21746;
	shl.b32 	%r26523, %r26522, 16;
	and.b32  	%r26524, %r26523, 16711680;
	or.b32  	%r26525, %r26521, %r26524;
	cvt.u32.u16 	%r26526, %rs21747;
	shl.b32 	%r26527, %r26526, 24;
	or.b32  	%r26429, %r26525, %r26527;
	cvt.u32.u16 	%r26528, %rs21748;
	and.b32  	%r26529, %r26528, 255;
	and.b16  	%rs17719, %rs21749, 255;
	mul.wide.u16 	%r26530, %rs17719, 256;
	or.b32  	%r26531, %r26530, %r26529;
	cvt.u32.u16 	%r26532, %rs21750;
	shl.b32 	%r26533, %r26532, 16;
	and.b32  	%r26534, %r26533, 16711680;
	or.b32  	%r26535, %r26531, %r26534;
	cvt.u32.u16 	%r26536, %rs21751;
	shl.b32 	%r26537, %r26536, 24;
	or.b32  	%r26434, %r26535, %r26537;
	cvt.u32.u16 	%r26538, %rs21752;
	and.b32  	%r26539, %r26538, 255;
	and.b16  	%rs17720, %rs21753, 255;
	mul.wide.u16 	%r26540, %rs17720, 256;
	or.b32  	%r26541, %r26540, %r26539;
	cvt.u32.u16 	%r26542, %rs21754;
	shl.b32 	%r26543, %r26542, 16;
	and.b32  	%r26544, %r26543, 16711680;
	or.b32  	%r26545, %r26541, %r26544;
	cvt.u32.u16 	%r26546, %rs21755;
	shl.b32 	%r26547, %r26546, 24;
	or.b32  	%r26439, %r26545, %r26547;
	cvt.u32.u16 	%r26548, %rs21756;
	and.b32  	%r26549, %r26548, 255;
	and.b16  	%rs17721, %rs21757, 255;
	mul.wide.u16 	%r26550, %rs17721, 256;
	or.b32  	%r26551, %r26550, %r26549;
	cvt.u32.u16 	%r26552, %rs21758;
	shl.b32 	%r26553, %r26552, 16;
	and.b32  	%r26554, %r26553, 16711680;
	or.b32  	%r26555, %r26551, %r26554;
	cvt.u32.u16 	%r26556, %rs21759;
	shl.b32 	%r26557, %r26556, 24;
	or.b32  	%r26444, %r26555, %r26557;
	cvt.u32.u16 	%r26558, %rs21760;
	and.b32  	%r26559, %r26558, 255;
	and.b16  	%rs17722, %rs21761, 255;
	mul.wide.u16 	%r26560, %rs17722, 256;
	or.b32  	%r26561, %r26560, %r26559;
	cvt.u32.u16 	%r26562, %rs21762;
	shl.b32 	%r26563, %r26562, 16;
	and.b32  	%r26564, %r26563, 16711680;
	or.b32  	%r26565, %r26561, %r26564;
	cvt.u32.u16 	%r26566, %rs21763;
	shl.b32 	%r26567, %r26566, 24;
	or.b32  	%r26449, %r26565, %r26567;
	cvt.u32.u16 	%r26568, %rs21764;
	and.b32  	%r26569, %r26568, 255;
	and.b16  	%rs17723, %rs21765, 255;
	mul.wide.u16 	%r26570, %rs17723, 256;
	or.b32  	%r26571, %r26570, %r26569;
	cvt.u32.u16 	%r26572, %rs21766;
	shl.b32 	%r26573, %r26572, 16;
	and.b32  	%r26574, %r26573, 16711680;
	or.b32  	%r26575, %r26571, %r26574;
	cvt.u32.u16 	%r26576, %rs21767;
	shl.b32 	%r26577, %r26576, 24;
	or.b32  	%r26454, %r26575, %r26577;
	cvt.u32.u16 	%r26578, %rs21768;
	and.b32  	%r26579, %r26578, 255;
	and.b16  	%rs17724, %rs21769, 255;
	mul.wide.u16 	%r26580, %rs17724, 256;
	or.b32  	%r26581, %r26580, %r26579;
	cvt.u32.u16 	%r26582, %rs21770;
	shl.b32 	%r26583, %r26582, 16;
	and.b32  	%r26584, %r26583, 16711680;
	or.b32  	%r26585, %r26581, %r26584;
	cvt.u32.u16 	%r26586, %rs21771;
	shl.b32 	%r26587, %r26586, 24;
	or.b32  	%r26459, %r26585, %r26587;
	cvt.u32.u16 	%r26588, %rs21772;
	and.b32  	%r26589, %r26588, 255;
	and.b16  	%rs17725, %rs21773, 255;
	mul.wide.u16 	%r26590, %rs17725, 256;
	or.b32  	%r26591, %r26590, %r26589;
	cvt.u32.u16 	%r26592, %rs21774;
	shl.b32 	%r26593, %r26592, 16;
	and.b32  	%r26594, %r26593, 16711680;
	or.b32  	%r26595, %r26591, %r26594;
	cvt.u32.u16 	%r26596, %rs21775;
	shl.b32 	%r26597, %r26596, 24;
	or.b32  	%r26464, %r26595, %r26597;
	cvt.u32.u16 	%r26598, %rs21776;
	and.b32  	%r26599, %r26598, 255;
	and.b16  	%rs17726, %rs21777, 255;
	mul.wide.u16 	%r26600, %rs17726, 256;
	or.b32  	%r26601, %r26600, %r26599;
	cvt.u32.u16 	%r26602, %rs21778;
	shl.b32 	%r26603, %r26602, 16;
	and.b32  	%r26604, %r26603, 16711680;
	or.b32  	%r26605, %r26601, %r26604;
	cvt.u32.u16 	%r26606, %rs21779;
	shl.b32 	%r26607, %r26606, 24;
	or.b32  	%r26469, %r26605, %r26607;
	cvt.u32.u16 	%r26608, %rs21780;
	and.b32  	%r26609, %r26608, 255;
	and.b16  	%rs17727, %rs21781, 255;
	mul.wide.u16 	%r26610, %rs17727, 256;
	or.b32  	%r26611, %r26610, %r26609;
	cvt.u32.u16 	%r26612, %rs21782;
	shl.b32 	%r26613, %r26612, 16;
	and.b32  	%r26614, %r26613, 16711680;
	or.b32  	%r26615, %r26611, %r26614;
	cvt.u32.u16 	%r26616, %rs21783;
	shl.b32 	%r26617, %r26616, 24;
	or.b32  	%r26474, %r26615, %r26617;
	cvt.u32.u16 	%r26618, %rs21784;
	and.b32  	%r26619, %r26618, 255;
	and.b32  	%r26620, %r32789, -65536;
	or.b32  	%r26621, %r26620, %r26619;
	and.b16  	%rs17728, %rs21785, 255;
	mul.wide.u16 	%r26622, %rs17728, 256;
	or.b32  	%r32789, %r26621, %r26622;
	mov.b64 	{%r26409, %r26414}, %rd3967;
	mov.b32 	%r26495, 8;
	mov.b32 	%r26497, -1;
	// begin inline asm
	shfl.sync.down.b32 %r26408, %r26409, %r26495, %r866, %r26497;
	// end inline asm
	// begin inline asm
	shfl.sync.down.b32 %r26413, %r26414, %r26495, %r866, %r26497;
	// end inline asm
	// begin inline asm
	shfl.sync.down.b32 %r26418, %r26419, %r26495, %r866, %r26497;
	// end inline asm
	// begin inline asm
	shfl.sync.down.b32 %r26423, %r26424, %r26495, %r866, %r26497;
	// end inline asm
	// begin inline asm
	shfl.sync.down.b32 %r26428, %r26429, %r26495, %r866, %r26497;
	// end inline asm
	// begin inline asm
	shfl.sync.down.b32 %r26433, %r26434, %r26495, %r866, %r26497;
	// end inline asm
	// begin inline asm
	shfl.sync.down.b32 %r26438, %r26439, %r26495, %r866, %r26497;
	// end inline asm
	// begin inline asm
	shfl.sync.down.b32 %r26443, %r26444, %r26495, %r866, %r26497;
	// end inline asm
	// begin inline asm
	shfl.sync.down.b32 %r26448, %r26449, %r26495, %r866, %r26497;
	// end inline asm
	// begin inline asm
	shfl.sync.down.b32 %r26453, %r26454, %r26495, %r866, %r26497;
	// end inline asm
	// begin inline asm
	shfl.sync.down.b32 %r26458, %r26459, %r26495, %r866, %r26497;
	// end inline asm
	// begin inline asm
	shfl.sync.down.b32 %r26463, %r26464, %r26495, %r866, %r26497;
	// end inline asm
	// begin inline asm
	shfl.sync.down.b32 %r26468, %r26469, %r26495, %r866, %r26497;
	// end inline asm
	// begin inline asm
	shfl.sync.down.b32 %r26473, %r26474, %r26495, %r866, %r26497;
	// end inline asm
	// begin inline asm
	shfl.sync.down.b32 %r26478, %r32789, %r26495, %r866, %r26497;
	// end inline asm
	// begin inline asm
	shfl.sync.down.b32 %r26483, %r32796, %r26495, %r866, %r26497;
	// end inline asm
	mov.b64 	%rd3381, %fd518;
	mov.b64 	{%r26489, %r26494}, %rd3381;
	// begin inline asm
	shfl.sync.down.b32 %r26488, %r26489, %r26495, %r866, %r26497;
	// end inline asm
	// begin inline asm
	shfl.sync.down.b32 %r26493, %r26494, %r26495, %r866, %r26497;
	// end inline asm
	add.s32 	%r26623, %r17612, 8;
	setp.gt.s32 	%p665, %r26623, %r866;
	@%p665 bra 	$L__BB3_590;
	shr.u32 	%r26624, %r26478, 8;
	cvt.u16.u32 	%rs17729, %r26624;
	cvt.u16.u32 	%rs17730, %r26478;
	cvt.u16.u32 	%rs6966, %r26418;
	mov.b64 	%rd3382, {%r26488, %r26493};
	mov.b64 	%fd151, %rd3382;
	mov.b64 	%rd3383, {%r26408, %r26413};
	st.local.u64 	[%rd108], %rd3967;
	cvt.u32.u16 	%r26625, %rs21743;
	cvt.u32.u16 	%r26626, %rs21742;
	prmt.b32 	%r26627, %r26626, %r26625, 0x3340U;
	cvt.u32.u16 	%r26628, %rs21741;
	cvt.u32.u16 	%r26629, %rs21740;
	prmt.b32 	%r26630, %r26629, %r26628, 0x3340U;
	prmt.b32 	%r26631, %r26630, %r26627, 0x5410U;
	cvt.u32.u16 	%r26632, %rs21739;
	cvt.u32.u16 	%r26633, %rs21738;
	prmt.b32 	%r26634, %r26633, %r26632, 0x3340U;
	cvt.u32.u16 	%r26635, %rs21737;
	cvt.u32.u16 	%r26636, %rs21536;
	prmt.b32 	%r26637, %r26636, %r26635, 0x3340U;
	prmt.b32 	%r26638, %r26637, %r26634, 0x5410U;
	st.local.v2.b32 	[%rd108+8], {%r26638, %r26631};
	cvt.u32.u16 	%r26639, %rs21751;
	cvt.u32.u16 	%r26640, %rs21750;
	prmt.b32 	%r26641, %r26640, %r26639, 0x3340U;
	cvt.u32.u16 	%r26642, %rs21749;
	cvt.u32.u16 	%r26643, %rs21748;
	prmt.b32 	%r26644, %r26643, %r26642, 0x3340U;
	prmt.b32 	%r26645, %r26644, %r26641, 0x5410U;
	cvt.u32.u16 	%r26646, %rs21747;
	cvt.u32.u16 	%r26647, %rs21746;
	prmt.b32 	%r26648, %r26647, %r26646, 0x3340U;
	cvt.u32.u16 	%r26649, %rs21745;
	cvt.u32.u16 	%r26650, %rs21744;
	prmt.b32 	%r26651, %r26650, %r26649, 0x3340U;
	prmt.b32 	%r26652, %r26651, %r26648, 0x5410U;
	st.local.v2.b32 	[%rd108+16], {%r26652, %r26645};
	cvt.u32.u16 	%r26653, %rs21759;
	cvt.u32.u16 	%r26654, %rs21758;
	prmt.b32 	%r26655, %r26654, %r26653, 0x3340U;
	cvt.u32.u16 	%r26656, %rs21757;
	cvt.u32.u16 	%r26657, %rs21756;
	prmt.b32 	%r26658, %r26657, %r26656, 0x3340U;
	prmt.b32 	%r26659, %r26658, %r26655, 0x5410U;
	cvt.u32.u16 	%r26660, %rs21755;
	cvt.u32.u16 	%r26661, %rs21754;
	prmt.b32 	%r26662, %r26661, %r26660, 0x3340U;
	cvt.u32.u16 	%r26663, %rs21753;
	cvt.u32.u16 	%r26664, %rs21752;
	prmt.b32 	%r26665, %r26664, %r26663, 0x3340U;
	prmt.b32 	%r26666, %r26665, %r26662, 0x5410U;
	st.local.v2.b32 	[%rd108+24], {%r26666, %r26659};
	cvt.u32.u16 	%r26667, %rs21767;
	cvt.u32.u16 	%r26668, %rs21766;
	prmt.b32 	%r26669, %r26668, %r26667, 0x3340U;
	cvt.u32.u16 	%r26670, %rs21765;
	cvt.u32.u16 	%r26671, %rs21764;
	prmt.b32 	%r26672, %r26671, %r26670, 0x3340U;
	prmt.b32 	%r26673, %r26672, %r26669, 0x5410U;
	cvt.u32.u16 	%r26674, %rs21763;
	cvt.u32.u16 	%r26675, %rs21762;
	prmt.b32 	%r26676, %r26675, %r26674, 0x3340U;
	cvt.u32.u16 	%r26677, %rs21761;
	cvt.u32.u16 	%r26678, %rs21760;
	prmt.b32 	%r26679, %r26678, %r26677, 0x3340U;
	prmt.b32 	%r26680, %r26679, %r26676, 0x5410U;
	st.local.v2.b32 	[%rd108+32], {%r26680, %r26673};
	cvt.u32.u16 	%r26681, %rs21775;
	cvt.u32.u16 	%r26682, %rs21774;
	prmt.b32 	%r26683, %r26682, %r26681, 0x3340U;
	cvt.u32.u16 	%r26684, %rs21773;
	cvt.u32.u16 	%r26685, %rs21772;
	prmt.b32 	%r26686, %r26685, %r26684, 0x3340U;
	prmt.b32 	%r26687, %r26686, %r26683, 0x5410U;
	cvt.u32.u16 	%r26688, %rs21771;
	cvt.u32.u16 	%r26689, %rs21770;
	prmt.b32 	%r26690, %r26689, %r26688, 0x3340U;
	cvt.u32.u16 	%r26691, %rs21769;
	cvt.u32.u16 	%r26692, %rs21768;
	prmt.b32 	%r26693, %r26692, %r26691, 0x3340U;
	prmt.b32 	%r26694, %r26693, %r26690, 0x5410U;
	st.local.v2.b32 	[%rd108+40], {%r26694, %r26687};
	cvt.u32.u16 	%r26695, %rs21783;
	cvt.u32.u16 	%r26696, %rs21782;
	prmt.b32 	%r26697, %r26696, %r26695, 0x3340U;
	cvt.u32.u16 	%r26698, %rs21781;
	cvt.u32.u16 	%r26699, %rs21780;
	prmt.b32 	%r26700, %r26699, %r26698, 0x3340U;
	prmt.b32 	%r26701, %r26700, %r26697, 0x5410U;
	cvt.u32.u16 	%r26702, %rs21779;
	cvt.u32.u16 	%r26703, %rs21778;
	prmt.b32 	%r26704, %r26703, %r26702, 0x3340U;
	cvt.u32.u16 	%r26705, %rs21777;
	cvt.u32.u16 	%r26706, %rs21776;
	prmt.b32 	%r26707, %r26706, %r26705, 0x3340U;
	prmt.b32 	%r26708, %r26707, %r26704, 0x5410U;
	st.local.v2.b32 	[%rd108+48], {%r26708, %r26701};
	st.local.v2.u8 	[%rd108+56], {%rs21784, %rs21785};
	st.local.u32 	[%rd108+60], %r32796;
	st.local.f64 	[%rd108+64], %fd518;
	st.local.v2.u32 	[%rd109], {%r26408, %r26413};
	st.local.v2.b32 	[%rd109+8], {%r26418, %r26423};
	st.local.v2.b32 	[%rd109+16], {%r26428, %r26433};
	st.local.v2.b32 	[%rd109+24], {%r26438, %r26443};
	st.local.v2.b32 	[%rd109+32], {%r26448, %r26453};
	st.local.v2.b32 	[%rd109+40], {%r26458, %r26463};
	st.local.v2.b32 	[%rd109+48], {%r26468, %r26473};
	st.local.v2.u8 	[%rd109+56], {%rs17730, %rs17729};
	st.local.u32 	[%rd109+60], %r26483;
	st.local.v2.u32 	[%rd109+64], {%r26488, %r26493};
	add.s64 	%rd323, %rd3967, %rd3383;
	setp.ne.s64 	%p666, %rd3967, 0;
	@%p666 bra 	$L__BB3_589;
	mov.b16 	%rs17731, 0;
	st.local.u8 	[%rd107], %rs17731;
	add.s32 	%r26710, %r32796, %r26483;
	st.local.u32 	[%rd107+52], %r26710;
	add.f64 	%fd431, %fd518, %fd151;
	st.local.f64 	[%rd107+56], %fd431;
	mov.b32 	%r32821, 0;
$L__BB3_579:
	mov.u32 	%r988, %r32821;
	cvt.u64.u32 	%rd3384, %r988;
	add.s64 	%rd3385, %rd107, %rd3384;
	ld.local.u8 	%rs17732, [%rd3385];
	setp.ne.s16 	%p667, %rs17732, 0;
	add.s32 	%r32821, %r988, 1;
	@%p667 bra 	$L__BB3_579;
	and.b16  	%rs17733, %rs6966, 255;
	setp.eq.s16 	%p668, %rs17733, 0;
	mov.u32 	%r32823, %r988;
	@%p668 bra 	$L__BB3_583;
	mov.b32 	%r32822, 0;
$L__BB3_582:
	add.s32 	%r26712, %r32822, %r988;
	cvt.u64.u32 	%rd3386, %r26712;
	add.s64 	%rd3387, %rd109, %rd3386;
	ld.local.u8 	%rs17734, [%rd3387+8];
	add.s64 	%rd3388, %rd107, %rd3386;
	st.local.u8 	[%rd3388], %rs17734;
	add.s32 	%r991, %r32822, 1;
	add.s32 	%r32823, %r991, %r988;
	cvt.u64.u32 	%rd3389, %r32822;
	add.s64 	%rd3390, %rd109, %rd3389;
	ld.local.u8 	%rs17735, [%rd3390+9];
	setp.ne.s16 	%p669, %rs17735, 0;
	mov.u32 	%r32822, %r991;
	@%p669 bra 	$L__BB3_582;
$L__BB3_583:
	cvt.u64.u32 	%rd3391, %r32823;
	add.s64 	%rd3392, %rd107, %rd3391;
	mov.b16 	%rs17736, 0;
	st.local.u8 	[%rd3392+1], %rs17736;
	mov.b32 	%r32824, 0;
$L__BB3_584:
	mov.u32 	%r994, %r32824;
	cvt.u64.u32 	%rd3393, %r994;
	add.s64 	%rd3394, %rd107, %rd3393;
	ld.local.u8 	%rs17737, [%rd3394];
	setp.ne.s16 	%p670, %rs17737, 0;
	add.s32 	%r32824, %r994, 1;
	@%p670 bra 	$L__BB3_584;
	and.b16  	%rs17738, %rs21536, 255;
	setp.eq.s16 	%p671, %rs17738, 0;
	mov.u32 	%r32826, %r994;
	@%p671 bra 	$L__BB3_588;
	mov.b32 	%r32825, 0;
$L__BB3_587:
	add.s32 	%r26715, %r32825, %r994;
	cvt.u64.u32 	%rd3395, %r26715;
	add.s64 	%rd3396, %rd108, %rd3395;
	ld.local.u8 	%rs17739, [%rd3396+8];
	add.s64 	%rd3397, %rd107, %rd3395;
	st.local.u8 	[%rd3397], %rs17739;
	add.s32 	%r997, %r32825, 1;
	add.s32 	%r32826, %r997, %r994;
	cvt.u64.u32 	%rd3398, %r32825;
	add.s64 	%rd3399, %rd108, %rd3398;
	ld.local.u8 	%rs17740, [%rd3399+9];
	setp.ne.s16 	%p672, %rs17740, 0;
	mov.u32 	%r32825, %r997;
	@%p672 bra 	$L__BB3_587;
$L__BB3_588:
	cvt.u64.u32 	%rd3400, %r32826;
	add.s64 	%rd3401, %rd107, %rd3400;
	mov.b16 	%rs17741, 0;
	st.local.u8 	[%rd3401+1], %rs17741;
	ld.local.v2.b32 	{%r26716, %r26717}, [%rd107];
	bfe.u32 	%r26718, %r26716, 0, 8;
	cvt.u16.u32 	%rs21536, %r26718;
	bfe.u32 	%r26719, %r26716, 8, 8;
	cvt.u16.u32 	%rs21737, %r26719;
	bfe.u32 	%r26720, %r26716, 16, 8;
	cvt.u16.u32 	%rs21738, %r26720;
	bfe.u32 	%r26721, %r26716, 24, 8;
	cvt.u16.u32 	%rs21739, %r26721;
	bfe.u32 	%r26722, %r26717, 0, 8;
	cvt.u16.u32 	%rs21740, %r26722;
	bfe.u32 	%r26723, %r26717, 8, 8;
	cvt.u16.u32 	%rs21741, %r26723;
	bfe.u32 	%r26724, %r26717, 16, 8;
	cvt.u16.u32 	%rs21742, %r26724;
	bfe.u32 	%r26725, %r26717, 24, 8;
	cvt.u16.u32 	%rs21743, %r26725;
	ld.local.v2.b32 	{%r26726, %r26727}, [%rd107+8];
	bfe.u32 	%r26728, %r26726, 0, 8;
	cvt.u16.u32 	%rs21744, %r26728;
	bfe.u32 	%r26729, %r26726, 8, 8;
	cvt.u16.u32 	%rs21745, %r26729;
	bfe.u32 	%r26730, %r26726, 16, 8;
	cvt.u16.u32 	%rs21746, %r26730;
	bfe.u32 	%r26731, %r26726, 24, 8;
	cvt.u16.u32 	%rs21747, %r26731;
	bfe.u32 	%r26732, %r26727, 0, 8;
	cvt.u16.u32 	%rs21748, %r26732;
	bfe.u32 	%r26733, %r26727, 8, 8;
	cvt.u16.u32 	%rs21749, %r26733;
	bfe.u32 	%r26734, %r26727, 16, 8;
	cvt.u16.u32 	%rs21750, %r26734;
	bfe.u32 	%r26735, %r26727, 24, 8;
	cvt.u16.u32 	%rs21751, %r26735;
	ld.local.v2.b32 	{%r26736, %r26737}, [%rd107+16];
	bfe.u32 	%r26738, %r26736, 0, 8;
	cvt.u16.u32 	%rs21752, %r26738;
	bfe.u32 	%r26739, %r26736, 8, 8;
	cvt.u16.u32 	%rs21753, %r26739;
	bfe.u32 	%r26740, %r26736, 16, 8;
	cvt.u16.u32 	%rs21754, %r26740;
	bfe.u32 	%r26741, %r26736, 24, 8;
	cvt.u16.u32 	%rs21755, %r26741;
	bfe.u32 	%r26742, %r26737, 0, 8;
	cvt.u16.u32 	%rs21756, %r26742;
	bfe.u32 	%r26743, %r26737, 8, 8;
	cvt.u16.u32 	%rs21757, %r26743;
	bfe.u32 	%r26744, %r26737, 16, 8;
	cvt.u16.u32 	%rs21758, %r26744;
	bfe.u32 	%r26745, %r26737, 24, 8;
	cvt.u16.u32 	%rs21759, %r26745;
	ld.local.v2.b32 	{%r26746, %r26747}, [%rd107+24];
	bfe.u32 	%r26748, %r26746, 0, 8;
	cvt.u16.u32 	%rs21760, %r26748;
	bfe.u32 	%r26749, %r26746, 8, 8;
	cvt.u16.u32 	%rs21761, %r26749;
	bfe.u32 	%r26750, %r26746, 16, 8;
	cvt.u16.u32 	%rs21762, %r26750;
	bfe.u32 	%r26751, %r26746, 24, 8;
	cvt.u16.u32 	%rs21763, %r26751;
	bfe.u32 	%r26752, %r26747, 0, 8;
	cvt.u16.u32 	%rs21764, %r26752;
	bfe.u32 	%r26753, %r26747, 8, 8;
	cvt.u16.u32 	%rs21765, %r26753;
	bfe.u32 	%r26754, %r26747, 16, 8;
	cvt.u16.u32 	%rs21766, %r26754;
	bfe.u32 	%r26755, %r26747, 24, 8;
	cvt.u16.u32 	%rs21767, %r26755;
	ld.local.v2.b32 	{%r26756, %r26757}, [%rd107+32];
	bfe.u32 	%r26758, %r26756, 0, 8;
	cvt.u16.u32 	%rs21768, %r26758;
	bfe.u32 	%r26759, %r26756, 8, 8;
	cvt.u16.u32 	%rs21769, %r26759;
	bfe.u32 	%r26760, %r26756, 16, 8;
	cvt.u16.u32 	%rs21770, %r26760;
	bfe.u32 	%r26761, %r26756, 24, 8;
	cvt.u16.u32 	%rs21771, %r26761;
	bfe.u32 	%r26762, %r26757, 0, 8;
	cvt.u16.u32 	%rs21772, %r26762;
	bfe.u32 	%r26763, %r26757, 8, 8;
	cvt.u16.u32 	%rs21773, %r26763;
	bfe.u32 	%r26764, %r26757, 16, 8;
	cvt.u16.u32 	%rs21774, %r26764;
	bfe.u32 	%r26765, %r26757, 24, 8;
	cvt.u16.u32 	%rs21775, %r26765;
	ld.local.v2.b32 	{%r26766, %r26767}, [%rd107+40];
	bfe.u32 	%r26768, %r26766, 0, 8;
	cvt.u16.u32 	%rs21776, %r26768;
	bfe.u32 	%r26769, %r26766, 8, 8;
	cvt.u16.u32 	%rs21777, %r26769;
	bfe.u32 	%r26770, %r26766, 16, 8;
	cvt.u16.u32 	%rs21778, %r26770;
	bfe.u32 	%r26771, %r26766, 24, 8;
	cvt.u16.u32 	%rs21779, %r26771;
	bfe.u32 	%r26772, %r26767, 0, 8;
	cvt.u16.u32 	%rs21780, %r26772;
	bfe.u32 	%r26773, %r26767, 8, 8;
	cvt.u16.u32 	%rs21781, %r26773;
	bfe.u32 	%r26774, %r26767, 16, 8;
	cvt.u16.u32 	%rs21782, %r26774;
	bfe.u32 	%r26775, %r26767, 24, 8;
	cvt.u16.u32 	%rs21783, %r26775;
	ld.local.v2.u8 	{%rs21784, %rs21785}, [%rd107+48];
	ld.local.u32 	%r32796, [%rd107+52];
	ld.local.f64 	%fd518, [%rd107+56];
$L__BB3_589:
	mov.u64 	%rd3967, %rd323;
$L__BB3_590:
	cvt.u32.u16 	%r26866, %rs21536;
	and.b32  	%r26867, %r26866, 255;
	and.b16  	%rs17742, %rs21737, 255;
	mul.wide.u16 	%r26868, %rs17742, 256;
	or.b32  	%r26869, %r26868, %r26867;
	cvt.u32.u16 	%r26870, %rs21738;
	shl.b32 	%r26871, %r26870, 16;
	and.b32  	%r26872, %r26871, 16711680;
	or.b32  	%r26873, %r26869, %r26872;
	cvt.u32.u16 	%r26874, %rs21739;
	shl.b32 	%r26875, %r26874, 24;
	or.b32  	%r26787, %r26873, %r26875;
	cvt.u32.u16 	%r26876, %rs21740;
	and.b32  	%r26877, %r26876, 255;
	and.b16  	%rs17743, %rs21741, 255;
	mul.wide.u16 	%r26878, %rs17743, 256;
	or.b32  	%r26879, %r26878, %r26877;
	cvt.u32.u16 	%r26880, %rs21742;
	shl.b32 	%r26881, %r26880, 16;
	and.b32  	%r26882, %r26881, 16711680;
	or.b32  	%r26883, %r26879, %r26882;
	cvt.u32.u16 	%r26884, %rs21743;
	shl.b32 	%r26885, %r26884, 24;
	or.b32  	%r26792, %r26883, %r26885;
	cvt.u32.u16 	%r26886, %rs21744;
	and.b32  	%r26887, %r26886, 255;
	and.b16  	%rs17744, %rs21745, 255;
	mul.wide.u16 	%r26888, %rs17744, 256;
	or.b32  	%r26889, %r26888, %r26887;
	cvt.u32.u16 	%r26890, %rs21746;
	shl.b32 	%r26891, %r26890, 16;
	and.b32  	%r26892, %r26891, 16711680;
	or.b32  	%r26893, %r26889, %r26892;
	cvt.u32.u16 	%r26894, %rs21747;
	shl.b32 	%r26895, %r26894, 24;
	or.b32  	%r26797, %r26893, %r26895;
	cvt.u32.u16 	%r26896, %rs21748;
	and.b32  	%r26897, %r26896, 255;
	and.b16  	%rs17745, %rs21749, 255;
	mul.wide.u16 	%r26898, %rs17745, 256;
	or.b32  	%r26899, %r26898, %r26897;
	cvt.u32.u16 	%r26900, %rs21750;
	shl.b32 	%r26901, %r26900, 16;
	and.b32  	%r26902, %r26901, 16711680;
	or.b32  	%r26903, %r26899, %r26902;
	cvt.u32.u16 	%r26904, %rs21751;
	shl.b32 	%r26905, %r26904, 24;
	or.b32  	%r26802, %r26903, %r26905;
	cvt.u32.u16 	%r26906, %rs21752;
	and.b32  	%r26907, %r26906, 255;
	and.b16  	%rs17746, %rs21753, 255;
	mul.wide.u16 	%r26908, %rs17746, 256;
	or.b32  	%r26909, %r26908, %r26907;
	cvt.u32.u16 	%r26910, %rs21754;
	shl.b32 	%r26911, %r26910, 16;
	and.b32  	%r26912, %r26911, 16711680;
	or.b32  	%r26913, %r26909, %r26912;
	cvt.u32.u16 	%r26914, %rs21755;
	shl.b32 	%r26915, %r26914, 24;
	or.b32  	%r26807, %r26913, %r26915;
	cvt.u32.u16 	%r26916, %rs21756;
	and.b32  	%r26917, %r26916, 255;
	and.b16  	%rs17747, %rs21757, 255;
	mul.wide.u16 	%r26918, %rs17747, 256;
	or.b32  	%r26919, %r26918, %r26917;
	cvt.u32.u16 	%r26920, %rs21758;
	shl.b32 	%r26921, %r26920, 16;
	and.b32  	%r26922, %r26921, 16711680;
	or.b32  	%r26923, %r26919, %r26922;
	cvt.u32.u16 	%r26924, %rs21759;
	shl.b32 	%r26925, %r26924, 24;
	or.b32  	%r26812, %r26923, %r26925;
	cvt.u32.u16 	%r26926, %rs21760;
	and.b32  	%r26927, %r26926, 255;
	and.b16  	%rs17748, %rs21761, 255;
	mul.wide.u16 	%r26928, %rs17748, 256;
	or.b32  	%r26929, %r26928, %r26927;
	cvt.u32.u16 	%r26930, %rs21762;
	shl.b32 	%r26931, %r26930, 16;
	and.b32  	%r26932, %r26931, 16711680;
	or.b32  	%r26933, %r26929, %r26932;
	cvt.u32.u16 	%r26934, %rs21763;
	shl.b32 	%r26935, %r26934, 24;
	or.b32  	%r26817, %r26933, %r26935;
	cvt.u32.u16 	%r26936, %rs21764;
	and.b32  	%r26937, %r26936, 255;
	and.b16  	%rs17749, %rs21765, 255;
	mul.wide.u16 	%r26938, %rs17749, 256;
	or.b32  	%r26939, %r26938, %r26937;
	cvt.u32.u16 	%r26940, %rs21766;
	shl.b32 	%r26941, %r26940, 16;
	and.b32  	%r26942, %r26941, 16711680;
	or.b32  	%r26943, %r26939, %r26942;
	cvt.u32.u16 	%r26944, %rs21767;
	shl.b32 	%r26945, %r26944, 24;
	or.b32  	%r26822, %r26943, %r26945;
	cvt.u32.u16 	%r26946, %rs21768;
	and.b32  	%r26947, %r26946, 255;
	and.b16  	%rs17750, %rs21769, 255;
	mul.wide.u16 	%r26948, %rs17750, 256;
	or.b32  	%r26949, %r26948, %r26947;
	cvt.u32.u16 	%r26950, %rs21770;
	shl.b32 	%r26951, %r26950, 16;
	and.b32  	%r26952, %r26951, 16711680;
	or.b32  	%r26953, %r26949, %r26952;
	cvt.u32.u16 	%r26954, %rs21771;
	shl.b32 	%r26955, %r26954, 24;
	or.b32  	%r26827, %r26953, %r26955;
	cvt.u32.u16 	%r26956, %rs21772;
	and.b32  	%r26957, %r26956, 255;
	and.b16  	%rs17751, %rs21773, 255;
	mul.wide.u16 	%r26958, %rs17751, 256;
	or.b32  	%r26959, %r26958, %r26957;
	cvt.u32.u16 	%r26960, %rs21774;
	shl.b32 	%r26961, %r26960, 16;
	and.b32  	%r26962, %r26961, 16711680;
	or.b32  	%r26963, %r26959, %r26962;
	cvt.u32.u16 	%r26964, %rs21775;
	shl.b32 	%r26965, %r26964, 24;
	or.b32  	%r26832, %r26963, %r26965;
	cvt.u32.u16 	%r26966, %rs21776;
	and.b32  	%r26967, %r26966, 255;
	and.b16  	%rs17752, %rs21777, 255;
	mul.wide.u16 	%r26968, %rs17752, 256;
	or.b32  	%r26969, %r26968, %r26967;
	cvt.u32.u16 	%r26970, %rs21778;
	shl.b32 	%r26971, %r26970, 16;
	and.b32  	%r26972, %r26971, 16711680;
	or.b32  	%r26973, %r26969, %r26972;
	cvt.u32.u16 	%r26974, %rs21779;
	shl.b32 	%r26975, %r26974, 24;
	or.b32  	%r26837, %r26973, %r26975;
	cvt.u32.u16 	%r26976, %rs21780;
	and.b32  	%r26977, %r26976, 255;
	and.b16  	%rs17753, %rs21781, 255;
	mul.wide.u16 	%r26978, %rs17753, 256;
	or.b32  	%r26979, %r26978, %r26977;
	cvt.u32.u16 	%r26980, %rs21782;
	shl.b32 	%r26981, %r26980, 16;
	and.b32  	%r26982, %r26981, 16711680;
	or.b32  	%r26983, %r26979, %r26982;
	cvt.u32.u16 	%r26984, %rs21783;
	shl.b32 	%r26985, %r26984, 24;
	or.b32  	%r26842, %r26983, %r26985;
	cvt.u32.u16 	%r26986, %rs21784;
	and.b32  	%r26987, %r26986, 255;
	and.b32  	%r26988, %r32788, -65536;
	or.b32  	%r26989, %r26988, %r26987;
	and.b16  	%rs17754, %rs21785, 255;
	mul.wide.u16 	%r26990, %rs17754, 256;
	or.b32  	%r32788, %r26989, %r26990;
	mov.b64 	{%r26777, %r26782}, %rd3967;
	mov.b32 	%r26863, 16;
	mov.b32 	%r26865, -1;
	// begin inline asm
	shfl.sync.down.b32 %r26776, %r26777, %r26863, %r866, %r26865;
	// end inline asm
	// begin inline asm
	shfl.sync.down.b32 %r26781, %r26782, %r26863, %r866, %r26865;
	// end inline asm
	// begin inline asm
	shfl.sync.down.b32 %r26786, %r26787, %r26863, %r866, %r26865;
	// end inline asm
	// begin inline asm
	shfl.sync.down.b32 %r26791, %r26792, %r26863, %r866, %r26865;
	// end inline asm
	// begin inline asm
	shfl.sync.down.b32 %r26796, %r26797, %r26863, %r866, %r26865;
	// end inline asm
	// begin inline asm
	shfl.sync.down.b32 %r26801, %r26802, %r26863, %r866, %r26865;
	// end inline asm
	// begin inline asm
	shfl.sync.down.b32 %r26806, %r26807, %r26863, %r866, %r26865;
	// end inline asm
	// begin inline asm
	shfl.sync.down.b32 %r26811, %r26812, %r26863, %r866, %r26865;
	// end inline asm
	// begin inline asm
	shfl.sync.down.b32 %r26816, %r26817, %r26863, %r866, %r26865;
	// end inline asm
	// begin inline asm
	shfl.sync.down.b32 %r26821, %r26822, %r26863, %r866, %r26865;
	// end inline asm
	// begin inline asm
	shfl.sync.down.b32 %r26826, %r26827, %r26863, %r866, %r26865;
	// end inline asm
	// begin inline asm
	shfl.sync.down.b32 %r26831, %r26832, %r26863, %r866, %r26865;
	// end inline asm
	// begin inline asm
	shfl.sync.down.b32 %r26836, %r26837, %r26863, %r866, %r26865;
	// end inline asm
	// begin inline asm
	shfl.sync.down.b32 %r26841, %r26842, %r26863, %r866, %r26865;
	// end inline asm
	// begin inline asm
	shfl.sync.down.b32 %r26846, %r32788, %r26863, %r866, %r26865;
	// end inline asm
	// begin inline asm
	shfl.sync.down.b32 %r26851, %r32796, %r26863, %r866, %r26865;
	// end inline asm
	mov.b64 	%rd3402, %fd518;
	mov.b64 	{%r26857, %r26862}, %rd3402;
	// begin inline asm
	shfl.sync.down.b32 %r26856, %r26857, %r26863, %r866, %r26865;
	// end inline asm
	// begin inline asm
	shfl.sync.down.b32 %r26861, %r26862, %r26863, %r866, %r26865;
	// end inline asm
	add.s32 	%r26991, %r17612, 16;
	setp.gt.s32 	%p673, %r26991, %r866;
	@%p673 bra 	$L__BB3_604;
	shr.u32 	%r26992, %r26846, 8;
	cvt.u16.u32 	%rs17755, %r26992;
	cvt.u16.u32 	%rs17756, %r26846;
	cvt.u16.u32 	%rs7117, %r26786;
	mov.b64 	%rd3403, {%r26856, %r26861};
	mov.b64 	%fd155, %rd3403;
	mov.b64 	%rd3404, {%r26776, %r26781};
	st.local.u64 	[%rd105], %rd3967;
	cvt.u32.u16 	%r26993, %rs21743;
	cvt.u32.u16 	%r26994, %rs21742;
	prmt.b32 	%r26995, %r26994, %r26993, 0x3340U;
	cvt.u32.u16 	%r26996, %rs21741;
	cvt.u32.u16 	%r26997, %rs21740;
	prmt.b32 	%r26998, %r26997, %r26996, 0x3340U;
	prmt.b32 	%r26999, %r26998, %r26995, 0x5410U;
	cvt.u32.u16 	%r27000, %rs21739;
	cvt.u32.u16 	%r27001, %rs21738;
	prmt.b32 	%r27002, %r27001, %r27000, 0x3340U;
	cvt.u32.u16 	%r27003, %rs21737;
	cvt.u32.u16 	%r27004, %rs21536;
	prmt.b32 	%r27005, %r27004, %r27003, 0x3340U;
	prmt.b32 	%r27006, %r27005, %r27002, 0x5410U;
	st.local.v2.b32 	[%rd105+8], {%r27006, %r26999};
	cvt.u32.u16 	%r27007, %rs21751;
	cvt.u32.u16 	%r27008, %rs21750;
	prmt.b32 	%r27009, %r27008, %r27007, 0x3340U;
	cvt.u32.u16 	%r27010, %rs21749;
	cvt.u32.u16 	%r27011, %rs21748;
	prmt.b32 	%r27012, %r27011, %r27010, 0x3340U;
	prmt.b32 	%r27013, %r27012, %r27009, 0x5410U;
	cvt.u32.u16 	%r27014, %rs21747;
	cvt.u32.u16 	%r27015, %rs21746;
	prmt.b32 	%r27016, %r27015, %r27014, 0x3340U;
	cvt.u32.u16 	%r27017, %rs21745;
	cvt.u32.u16 	%r27018, %rs21744;
	prmt.b32 	%r27019, %r27018, %r27017, 0x3340U;
	prmt.b32 	%r27020, %r27019, %r27016, 0x5410U;
	st.local.v2.b32 	[%rd105+16], {%r27020, %r27013};
	cvt.u32.u16 	%r27021, %rs21759;
	cvt.u32.u16 	%r27022, %rs21758;
	prmt.b32 	%r27023, %r27022, %r27021, 0x3340U;
	cvt.u32.u16 	%r27024, %rs21757;
	cvt.u32.u16 	%r27025, %rs21756;
	prmt.b32 	%r27026, %r27025, %r27024, 0x3340U;
	prmt.b32 	%r27027, %r27026, %r27023, 0x5410U;
	cvt.u32.u16 	%r27028, %rs21755;
	cvt.u32.u16 	%r27029, %rs21754;
	prmt.b32 	%r27030, %r27029, %r27028, 0x3340U;
	cvt.u32.u16 	%r27031, %rs21753;
	cvt.u32.u16 	%r27032, %rs21752;
	prmt.b32 	%r27033, %r27032, %r27031, 0x3340U;
	prmt.b32 	%r27034, %r27033, %r27030, 0x5410U;
	st.local.v2.b32 	[%rd105+24], {%r27034, %r27027};
	cvt.u32.u16 	%r27035, %rs21767;
	cvt.u32.u16 	%r27036, %rs21766;
	prmt.b32 	%r27037, %r27036, %r27035, 0x3340U;
	cvt.u32.u16 	%r27038, %rs21765;
	cvt.u32.u16 	%r27039, %rs21764;
	prmt.b32 	%r27040, %r27039, %r27038, 0x3340U;
	prmt.b32 	%r27041, %r27040, %r27037, 0x5410U;
	cvt.u32.u16 	%r27042, %rs21763;
	cvt.u32.u16 	%r27043, %rs21762;
	prmt.b32 	%r27044, %r27043, %r27042, 0x3340U;
	cvt.u32.u16 	%r27045, %rs21761;
	cvt.u32.u16 	%r27046, %rs21760;
	prmt.b32 	%r27047, %r27046, %r27045, 0x3340U;
	prmt.b32 	%r27048, %r27047, %r27044, 0x5410U;
	st.local.v2.b32 	[%rd105+32], {%r27048, %r27041};
	cvt.u32.u16 	%r27049, %rs21775;
	cvt.u32.u16 	%r27050, %rs21774;
	prmt.b32 	%r27051, %r27050, %r27049, 0x3340U;
	cvt.u32.u16 	%r27052, %rs21773;
	cvt.u32.u16 	%r27053, %rs21772;
	prmt.b32 	%r27054, %r27053, %r27052, 0x3340U;
	prmt.b32 	%r27055, %r27054, %r27051, 0x5410U;
	cvt.u32.u16 	%r27056, %rs21771;
	cvt.u32.u16 	%r27057, %rs21770;
	prmt.b32 	%r27058, %r27057, %r27056, 0x3340U;
	cvt.u32.u16 	%r27059, %rs21769;
	cvt.u32.u16 	%r27060, %rs21768;
	prmt.b32 	%r27061, %r27060, %r27059, 0x3340U;
	prmt.b32 	%r27062, %r27061, %r27058, 0x5410U;
	st.local.v2.b32 	[%rd105+40], {%r27062, %r27055};
	cvt.u32.u16 	%r27063, %rs21783;
	cvt.u32.u16 	%r27064, %rs21782;
	prmt.b32 	%r27065, %r27064, %r27063, 0x3340U;
	cvt.u32.u16 	%r27066, %rs21781;
	cvt.u32.u16 	%r27067, %rs21780;
	prmt.b32 	%r27068, %r27067, %r27066, 0x3340U;
	prmt.b32 	%r27069, %r27068, %r27065, 0x5410U;
	cvt.u32.u16 	%r27070, %rs21779;
	cvt.u32.u16 	%r27071, %rs21778;
	prmt.b32 	%r27072, %r27071, %r27070, 0x3340U;
	cvt.u32.u16 	%r27073, %rs21777;
	cvt.u32.u16 	%r27074, %rs21776;
	prmt.b32 	%r27075, %r27074, %r27073, 0x3340U;
	prmt.b32 	%r27076, %r27075, %r27072, 0x5410U;
	st.local.v2.b32 	[%rd105+48], {%r27076, %r27069};
	st.local.v2.u8 	[%rd105+56], {%rs21784, %rs21785};
	st.local.u32 	[%rd105+60], %r32796;
	st.local.f64 	[%rd105+64], %fd518;
	st.local.v2.u32 	[%rd106], {%r26776, %r26781};
	st.local.v2.b32 	[%rd106+8], {%r26786, %r26791};
	st.local.v2.b32 	[%rd106+16], {%r26796, %r26801};
	st.local.v2.b32 	[%rd106+24], {%r26806, %r26811};
	st.local.v2.b32 	[%rd106+32], {%r26816, %r26821};
	st.local.v2.b32 	[%rd106+40], {%r26826, %r26831};
	st.local.v2.b32 	[%rd106+48], {%r26836, %r26841};
	st.local.v2.u8 	[%rd106+56], {%rs17756, %rs17755};
	st.local.u32 	[%rd106+60], %r26851;
	st.local.v2.u32 	[%rd106+64], {%r26856, %r26861};
	add.s64 	%rd325, %rd3967, %rd3404;
	setp.ne.s64 	%p674, %rd3967, 0;
	@%p674 bra 	$L__BB3_603;
	mov.b16 	%rs17757, 0;
	st.local.u8 	[%rd104], %rs17757;
	add.s32 	%r27078, %r32796, %r26851;
	st.local.u32 	[%rd104+52], %r27078;
	add.f64 	%fd432, %fd518, %fd155;
	st.local.f64 	[%rd104+56], %fd432;
	mov.b32 	%r32829, 0;
$L__BB3_593:
	mov.u32 	%r1022, %r32829;
	cvt.u64.u32 	%rd3405, %r1022;
	add.s64 	%rd3406, %rd104, %rd3405;
	ld.local.u8 	%rs17758, [%rd3406];
	setp.ne.s16 	%p675, %rs17758, 0;
	add.s32 	%r32829, %r1022, 1;
	@%p675 bra 	$L__BB3_593;
	and.b16  	%rs17759, %rs7117, 255;
	setp.eq.s16 	%p676, %rs17759, 0;
	mov.u32 	%r32831, %r1022;
	@%p676 bra 	$L__BB3_597;
	mov.b32 	%r32830, 0;
$L__BB3_596:
	add.s32 	%r27080, %r32830, %r1022;
	cvt.u64.u32 	%rd3407, %r27080;
	add.s64 	%rd3408, %rd106, %rd3407;
	ld.local.u8 	%rs17760, [%rd3408+8];
	add.s64 	%rd3409, %rd104, %rd3407;
	st.local.u8 	[%rd3409], %rs17760;
	add.s32 	%r1025, %r32830, 1;
	add.s32 	%r32831, %r1025, %r1022;
	cvt.u64.u32 	%rd3410, %r32830;
	add.s64 	%rd3411, %rd106, %rd3410;
	ld.local.u8 	%rs17761, [%rd3411+9];
	setp.ne.s16 	%p677, %rs17761, 0;
	mov.u32 	%r32830, %r1025;
	@%p677 bra 	$L__BB3_596;
$L__BB3_597:
	cvt.u64.u32 	%rd3412, %r32831;
	add.s64 	%rd3413, %rd104, %rd3412;
	mov.b16 	%rs17762, 0;
	st.local.u8 	[%rd3413+1], %rs17762;
	mov.b32 	%r32832, 0;
$L__BB3_598:
	mov.u32 	%r1028, %r32832;
	cvt.u64.u32 	%rd3414, %r1028;
	add.s64 	%rd3415, %rd104, %rd3414;
	ld.local.u8 	%rs17763, [%rd3415];
	setp.ne.s16 	%p678, %rs17763, 0;
	add.s32 	%r32832, %r1028, 1;
	@%p678 bra 	$L__BB3_598;
	and.b16  	%rs17764, %rs21536, 255;
	setp.eq.s16 	%p679, %rs17764, 0;
	mov.u32 	%r32834, %r1028;
	@%p679 bra 	$L__BB3_602;
	mov.b32 	%r32833, 0;
$L__BB3_601:
	add.s32 	%r27083, %r32833, %r1028;
	cvt.u64.u32 	%rd3416, %r27083;
	add.s64 	%rd3417, %rd105, %rd3416;
	ld.local.u8 	%rs17765, [%rd3417+8];
	add.s64 	%rd3418, %rd104, %rd3416;
	st.local.u8 	[%rd3418], %rs17765;
	add.s32 	%r1031, %r32833, 1;
	add.s32 	%r32834, %r1031, %r1028;
	cvt.u64.u32 	%rd3419, %r32833;
	add.s64 	%rd3420, %rd105, %rd3419;
	ld.local.u8 	%rs17766, [%rd3420+9];
	setp.ne.s16 	%p680, %rs17766, 0;
	mov.u32 	%r32833, %r1031;
	@%p680 bra 	$L__BB3_601;
$L__BB3_602:
	cvt.u64.u32 	%rd3421, %r32834;
	add.s64 	%rd3422, %rd104, %rd3421;
	mov.b16 	%rs17767, 0;
	st.local.u8 	[%rd3422+1], %rs17767;
	ld.local.v2.b32 	{%r27084, %r27085}, [%rd104];
	bfe.u32 	%r27086, %r27084, 0, 8;
	cvt.u16.u32 	%rs21536, %r27086;
	bfe.u32 	%r27087, %r27084, 8, 8;
	cvt.u16.u32 	%rs21737, %r27087;
	bfe.u32 	%r27088, %r27084, 16, 8;
	cvt.u16.u32 	%rs21738, %r27088;
	bfe.u32 	%r27089, %r27084, 24, 8;
	cvt.u16.u32 	%rs21739, %r27089;
	bfe.u32 	%r27090, %r27085, 0, 8;
	cvt.u16.u32 	%rs21740, %r27090;
	bfe.u32 	%r27091, %r27085, 8, 8;
	cvt.u16.u32 	%rs21741, %r27091;
	bfe.u32 	%r27092, %r27085, 16, 8;
	cvt.u16.u32 	%rs21742, %r27092;
	bfe.u32 	%r27093, %r27085, 24, 8;
	cvt.u16.u32 	%rs21743, %r27093;
	ld.local.v2.b32 	{%r27094, %r27095}, [%rd104+8];
	bfe.u32 	%r27096, %r27094, 0, 8;
	cvt.u16.u32 	%rs21744, %r27096;
	bfe.u32 	%r27097, %r27094, 8, 8;
	cvt.u16.u32 	%rs21745, %r27097;
	bfe.u32 	%r27098, %r27094, 16, 8;
	cvt.u16.u32 	%rs21746, %r27098;
	bfe.u32 	%r27099, %r27094, 24, 8;
	cvt.u16.u32 	%rs21747, %r27099;
	bfe.u32 	%r27100, %r27095, 0, 8;
	cvt.u16.u32 	%rs21748, %r27100;
	bfe.u32 	%r27101, %r27095, 8, 8;
	cvt.u16.u32 	%rs21749, %r27101;
	bfe.u32 	%r27102, %r27095, 16, 8;
	cvt.u16.u32 	%rs21750, %r27102;
	bfe.u32 	%r27103, %r27095, 24, 8;
	cvt.u16.u32 	%rs21751, %r27103;
	ld.local.v2.b32 	{%r27104, %r27105}, [%rd104+16];
	bfe.u32 	%r27106, %r27104, 0, 8;
	cvt.u16.u32 	%rs21752, %r27106;
	bfe.u32 	%r27107, %r27104, 8, 8;
	cvt.u16.u32 	%rs21753, %r27107;
	bfe.u32 	%r27108, %r27104, 16, 8;
	cvt.u16.u32 	%rs21754, %r27108;
	bfe.u32 	%r27109, %r27104, 24, 8;
	cvt.u16.u32 	%rs21755, %r27109;
	bfe.u32 	%r27110, %r27105, 0, 8;
	cvt.u16.u32 	%rs21756, %r27110;
	bfe.u32 	%r27111, %r27105, 8, 8;
	cvt.u16.u32 	%rs21757, %r27111;
	bfe.u32 	%r27112, %r27105, 16, 8;
	cvt.u16.u32 	%rs21758, %r27112;
	bfe.u32 	%r27113, %r27105, 24, 8;
	cvt.u16.u32 	%rs21759, %r27113;
	ld.local.v2.b32 	{%r27114, %r27115}, [%rd104+24];
	bfe.u32 	%r27116, %r27114, 0, 8;
	cvt.u16.u32 	%rs21760, %r27116;
	bfe.u32 	%r27117, %r27114, 8, 8;
	cvt.u16.u32 	%rs21761, %r27117;
	bfe.u32 	%r27118, %r27114, 16, 8;
	cvt.u16.u32 	%rs21762, %r27118;
	bfe.u32 	%r27119, %r27114, 24, 8;
	cvt.u16.u32 	%rs21763, %r27119;
	bfe.u32 	%r27120, %r27115, 0, 8;
	cvt.u16.u32 	%rs21764, %r27120;
	bfe.u32 	%r27121, %r27115, 8, 8;
	cvt.u16.u32 	%rs21765, %r27121;
	bfe.u32 	%r27122, %r27115, 16, 8;
	cvt.u16.u32 	%rs21766, %r27122;
	bfe.u32 	%r27123, %r27115, 24, 8;
	cvt.u16.u32 	%rs21767, %r27123;
	ld.local.v2.b32 	{%r27124, %r27125}, [%rd104+32];
	bfe.u32 	%r27126, %r27124, 0, 8;
	cvt.u16.u32 	%rs21768, %r27126;
	bfe.u32 	%r27127, %r27124, 8, 8;
	cvt.u16.u32 	%rs21769, %r27127;
	bfe.u32 	%r27128, %r27124, 16, 8;
	cvt.u16.u32 	%rs21770, %r27128;
	bfe.u32 	%r27129, %r27124, 24, 8;
	cvt.u16.u32 	%rs21771, %r27129;
	bfe.u32 	%r27130, %r27125, 0, 8;
	cvt.u16.u32 	%rs21772, %r27130;
	bfe.u32 	%r27131, %r27125, 8, 8;
	cvt.u16.u32 	%rs21773, %r27131;
	bfe.u32 	%r27132, %r27125, 16, 8;
	cvt.u16.u32 	%rs21774, %r27132;
	bfe.u32 	%r27133, %r27125, 24, 8;
	cvt.u16.u32 	%rs21775, %r27133;
	ld.local.v2.b32 	{%r27134, %r27135}, [%rd104+40];
	bfe.u32 	%r27136, %r27134, 0, 8;
	cvt.u16.u32 	%rs21776, %r27136;
	bfe.u32 	%r27137, %r27134, 8, 8;
	cvt.u16.u32 	%rs21777, %r27137;
	bfe.u32 	%r27138, %r27134, 16, 8;
	cvt.u16.u32 	%rs21778, %r27138;
	bfe.u32 	%r27139, %r27134, 24, 8;
	cvt.u16.u32 	%rs21779, %r27139;
	bfe.u32 	%r27140, %r27135, 0, 8;
	cvt.u16.u32 	%rs21780, %r27140;
	bfe.u32 	%r27141, %r27135, 8, 8;
	cvt.u16.u32 	%rs21781, %r27141;
	bfe.u32 	%r27142, %r27135, 16, 8;
	cvt.u16.u32 	%rs21782, %r27142;
	bfe.u32 	%r27143, %r27135, 24, 8;
	cvt.u16.u32 	%rs21783, %r27143;
	ld.local.v2.u8 	{%rs21784, %rs21785}, [%rd104+48];
	ld.local.u32 	%r32796, [%rd104+52];
	ld.local.f64 	%fd518, [%rd104+56];
$L__BB3_603:
	mov.u64 	%rd3967, %rd325;
$L__BB3_604:
	st.local.u64 	[%rd135], %rd3967;
	cvt.u32.u16 	%r27144, %rs21743;
	cvt.u32.u16 	%r27145, %rs21742;
	prmt.b32 	%r27146, %r27145, %r27144, 0x3340U;
	cvt.u32.u16 	%r27147, %rs21741;
	cvt.u32.u16 	%r27148, %rs21740;
	prmt.b32 	%r27149, %r27148, %r27147, 0x3340U;
	prmt.b32 	%r27150, %r27149, %r27146, 0x5410U;
	cvt.u32.u16 	%r27151, %rs21739;
	cvt.u32.u16 	%r27152, %rs21738;
	prmt.b32 	%r27153, %r27152, %r27151, 0x3340U;
	cvt.u32.u16 	%r27154, %rs21737;
	cvt.u32.u16 	%r27155, %rs21536;
	prmt.b32 	%r27156, %r27155, %r27154, 0x3340U;
	prmt.b32 	%r27157, %r27156, %r27153, 0x5410U;
	st.local.v2.b32 	[%rd135+8], {%r27157, %r27150};
	cvt.u32.u16 	%r27158, %rs21751;
	cvt.u32.u16 	%r27159, %rs21750;
	prmt.b32 	%r27160, %r27159, %r27158, 0x3340U;
	cvt.u32.u16 	%r27161, %rs21749;
	cvt.u32.u16 	%r27162, %rs21748;
	prmt.b32 	%r27163, %r27162, %r27161, 0x3340U;
	prmt.b32 	%r27164, %r27163, %r27160, 0x5410U;
	cvt.u32.u16 	%r27165, %rs21747;
	cvt.u32.u16 	%r27166, %rs21746;
	prmt.b32 	%r27167, %r27166, %r27165, 0x3340U;
	cvt.u32.u16 	%r27168, %rs21745;
	cvt.u32.u16 	%r27169, %rs21744;
	prmt.b32 	%r27170, %r27169, %r27168, 0x3340U;
	prmt.b32 	%r27171, %r27170, %r27167, 0x5410U;
	st.local.v2.b32 	[%rd135+16], {%r27171, %r27164};
	cvt.u32.u16 	%r27172, %rs21759;
	cvt.u32.u16 	%r27173, %rs21758;
	prmt.b32 	%r27174, %r27173, %r27172, 0x3340U;
	cvt.u32.u16 	%r27175, %rs21757;
	cvt.u32.u16 	%r27176, %rs21756;
	prmt.b32 	%r27177, %r27176, %r27175, 0x3340U;
	prmt.b32 	%r27178, %r27177, %r27174, 0x5410U;
	cvt.u32.u16 	%r27179, %rs21755;
	cvt.u32.u16 	%r27180, %rs21754;
	prmt.b32 	%r27181, %r27180, %r27179, 0x3340U;
	cvt.u32.u16 	%r27182, %rs21753;
	cvt.u32.u16 	%r27183, %rs21752;
	prmt.b32 	%r27184, %r27183, %r27182, 0x3340U;
	prmt.b32 	%r27185, %r27184, %r27181, 0x5410U;
	st.local.v2.b32 	[%rd135+24], {%r27185, %r27178};
	cvt.u32.u16 	%r27186, %rs21767;
	cvt.u32.u16 	%r27187, %rs21766;
	prmt.b32 	%r27188, %r27187, %r27186, 0x3340U;
	cvt.u32.u16 	%r27189, %rs21765;
	cvt.u32.u16 	%r27190, %rs21764;
	prmt.b32 	%r27191, %r27190, %r27189, 0x3340U;
	prmt.b32 	%r27192, %r27191, %r27188, 0x5410U;
	cvt.u32.u16 	%r27193, %rs21763;
	cvt.u32.u16 	%r27194, %rs21762;
	prmt.b32 	%r27195, %r27194, %r27193, 0x3340U;
	cvt.u32.u16 	%r27196, %rs21761;
	cvt.u32.u16 	%r27197, %rs21760;
	prmt.b32 	%r27198, %r27197, %r27196, 0x3340U;
	prmt.b32 	%r27199, %r27198, %r27195, 0x5410U;
	st.local.v2.b32 	[%rd135+32], {%r27199, %r27192};
	cvt.u32.u16 	%r27200, %rs21775;
	cvt.u32.u16 	%r27201, %rs21774;
	prmt.b32 	%r27202, %r27201, %r27200, 0x3340U;
	cvt.u32.u16 	%r27203, %rs21773;
	cvt.u32.u16 	%r27204, %rs21772;
	prmt.b32 	%r27205, %r27204, %r27203, 0x3340U;
	prmt.b32 	%r27206, %r27205, %r27202, 0x5410U;
	cvt.u32.u16 	%r27207, %rs21771;
	cvt.u32.u16 	%r27208, %rs21770;
	prmt.b32 	%r27209, %r27208, %r27207, 0x3340U;
	cvt.u32.u16 	%r27210, %rs21769;
	cvt.u32.u16 	%r27211, %rs21768;
	prmt.b32 	%r27212, %r27211, %r27210, 0x3340U;
	prmt.b32 	%r27213, %r27212, %r27209, 0x5410U;
	st.local.v2.b32 	[%rd135+40], {%r27213, %r27206};
	cvt.u32.u16 	%r27214, %rs21783;
	cvt.u32.u16 	%r27215, %rs21782;
	prmt.b32 	%r27216, %r27215, %r27214, 0x3340U;
	cvt.u32.u16 	%r27217, %rs21781;
	cvt.u32.u16 	%r27218, %rs21780;
	prmt.b32 	%r27219, %r27218, %r27217, 0x3340U;
	prmt.b32 	%r27220, %r27219, %r27216, 0x5410U;
	cvt.u32.u16 	%r27221, %rs21779;
	cvt.u32.u16 	%r27222, %rs21778;
	prmt.b32 	%r27223, %r27222, %r27221, 0x3340U;
	cvt.u32.u16 	%r27224, %rs21777;
	cvt.u32.u16 	%r27225, %rs21776;
	prmt.b32 	%r27226, %r27225, %r27224, 0x3340U;
	prmt.b32 	%r27227, %r27226, %r27223, 0x5410U;
	st.local.v2.b32 	[%rd135+48], {%r27227, %r27220};
	st.local.v2.u8 	[%rd135+56], {%rs21784, %rs21785};
	st.local.u32 	[%rd135+60], %r32796;
	st.local.f64 	[%rd135+64], %fd518;
	add.s64 	%rd327, %rd3957, %rd3967;
	setp.ne.s64 	%p681, %rd3957, 0;
	@%p681 bra 	$L__BB3_616;
	mov.b16 	%rs17768, 0;
	st.local.u8 	[%rd103], %rs17768;
	add.s32 	%r27229, %r32747, %r32796;
	st.local.u32 	[%rd103+52], %r27229;
	add.f64 	%fd433, %fd518, %fd506;
	st.local.f64 	[%rd103+56], %fd433;
	mov.b32 	%r32837, 0;
$L__BB3_606:
	mov.u32 	%r1037, %r32837;
	cvt.u64.u32 	%rd3423, %r1037;
	add.s64 	%rd3424, %rd103, %rd3423;
	ld.local.u8 	%rs17769, [%rd3424];
	setp.ne.s16 	%p682, %rs17769, 0;
	add.s32 	%r32837, %r1037, 1;
	@%p682 bra 	$L__BB3_606;
	and.b16  	%rs17770, %rs21536, 255;
	setp.eq.s16 	%p683, %rs17770, 0;
	mov.u32 	%r32839, %r1037;
	@%p683 bra 	$L__BB3_610;
	mov.b32 	%r32838, 0;
$L__BB3_609:
	add.s32 	%r27231, %r32838, %r1037;
	cvt.u64.u32 	%rd3425, %r27231;
	add.s64 	%rd3426, %rd135, %rd3425;
	ld.local.u8 	%rs17771, [%rd3426+8];
	add.s64 	%rd3427, %rd103, %rd3425;
	st.local.u8 	[%rd3427], %rs17771;
	add.s32 	%r1040, %r32838, 1;
	add.s32 	%r32839, %r1040, %r1037;
	cvt.u64.u32 	%rd3428, %r32838;
	add.s64 	%rd3429, %rd135, %rd3428;
	ld.local.u8 	%rs17772, [%rd3429+9];
	setp.ne.s16 	%p684, %rs17772, 0;
	mov.u32 	%r32838, %r1040;
	@%p684 bra 	$L__BB3_609;
$L__BB3_610:
	cvt.u64.u32 	%rd3430, %r32839;
	add.s64 	%rd3431, %rd103, %rd3430;
	mov.b16 	%rs17773, 0;
	st.local.u8 	[%rd3431+1], %rs17773;
	mov.b32 	%r32840, 0;
$L__BB3_611:
	mov.u32 	%r1043, %r32840;
	cvt.u64.u32 	%rd3432, %r1043;
	add.s64 	%rd3433, %rd103, %rd3432;
	ld.local.u8 	%rs17774, [%rd3433];
	setp.ne.s16 	%p685, %rs17774, 0;
	add.s32 	%r32840, %r1043, 1;
	@%p685 bra 	$L__BB3_611;
	and.b16  	%rs17775, %rs20936, 255;
	setp.eq.s16 	%p686, %rs17775, 0;
	mov.u32 	%r32842, %r1043;
	@%p686 bra 	$L__BB3_615;
	mov.b32 	%r32841, 0;
$L__BB3_614:
	add.s32 	%r27234, %r32841, %r1043;
	cvt.u64.u32 	%rd3434, %r27234;
	add.s64 	%rd3435, %rd161, %rd3434;
	ld.local.u8 	%rs17776, [%rd3435+32];
	add.s64 	%rd3436, %rd103, %rd3434;
	st.local.u8 	[%rd3436], %rs17776;
	add.s32 	%r1046, %r32841, 1;
	add.s32 	%r32842, %r1046, %r1043;
	cvt.u64.u32 	%rd3437, %r32841;
	add.s64 	%rd3438, %rd161, %rd3437;
	ld.local.u8 	%rs17777, [%rd3438+33];
	setp.ne.s16 	%p687, %rs17777, 0;
	mov.u32 	%r32841, %r1046;
	@%p687 bra 	$L__BB3_614;
$L__BB3_615:
	cvt.u64.u32 	%rd3439, %r32842;
	add.s64 	%rd3440, %rd103, %rd3439;
	mov.b16 	%rs17778, 0;
	st.local.u8 	[%rd3440+1], %rs17778;
	ld.local.v2.b32 	{%r27235, %r27236}, [%rd103];
	bfe.u32 	%r27237, %r27235, 0, 8;
	cvt.u16.u32 	%rs20936, %r27237;
	bfe.u32 	%r27238, %r27235, 8, 8;
	cvt.u16.u32 	%rs20935, %r27238;
	bfe.u32 	%r27239, %r27235, 16, 8;
	cvt.u16.u32 	%rs20934, %r27239;
	bfe.u32 	%r27240, %r27235, 24, 8;
	cvt.u16.u32 	%rs20933, %r27240;
	bfe.u32 	%r27241, %r27236, 0, 8;
	cvt.u16.u32 	%rs20932, %r27241;
	bfe.u32 	%r27242, %r27236, 8, 8;
	cvt.u16.u32 	%rs20931, %r27242;
	bfe.u32 	%r27243, %r27236, 16, 8;
	cvt.u16.u32 	%rs20930, %r27243;
	bfe.u32 	%r27244, %r27236, 24, 8;
	cvt.u16.u32 	%rs20929, %r27244;
	ld.local.v2.b32 	{%r27245, %r27246}, [%rd103+8];
	bfe.u32 	%r27247, %r27245, 0, 8;
	cvt.u16.u32 	%rs20928, %r27247;
	bfe.u32 	%r27248, %r27245, 8, 8;
	cvt.u16.u32 	%rs20927, %r27248;
	bfe.u32 	%r27249, %r27245, 16, 8;
	cvt.u16.u32 	%rs20926, %r27249;
	bfe.u32 	%r27250, %r27245, 24, 8;
	cvt.u16.u32 	%rs20925, %r27250;
	bfe.u32 	%r27251, %r27246, 0, 8;
	cvt.u16.u32 	%rs20924, %r27251;
	bfe.u32 	%r27252, %r27246, 8, 8;
	cvt.u16.u32 	%rs20923, %r27252;
	bfe.u32 	%r27253, %r27246, 16, 8;
	cvt.u16.u32 	%rs20922, %r27253;
	bfe.u32 	%r27254, %r27246, 24, 8;
	cvt.u16.u32 	%rs20921, %r27254;
	ld.local.v2.b32 	{%r27255, %r27256}, [%rd103+16];
	bfe.u32 	%r27257, %r27255, 0, 8;
	cvt.u16.u32 	%rs20920, %r27257;
	bfe.u32 	%r27258, %r27255, 8, 8;
	cvt.u16.u32 	%rs20919, %r27258;
	bfe.u32 	%r27259, %r27255, 16, 8;
	cvt.u16.u32 	%rs20918, %r27259;
	bfe.u32 	%r27260, %r27255, 24, 8;
	cvt.u16.u32 	%rs20917, %r27260;
	bfe.u32 	%r27261, %r27256, 0, 8;
	cvt.u16.u32 	%rs20916, %r27261;
	bfe.u32 	%r27262, %r27256, 8, 8;
	cvt.u16.u32 	%rs20915, %r27262;
	bfe.u32 	%r27263, %r27256, 16, 8;
	cvt.u16.u32 	%rs20914, %r27263;
	bfe.u32 	%r27264, %r27256, 24, 8;
	cvt.u16.u32 	%rs20913, %r27264;
	ld.local.v2.b32 	{%r27265, %r27266}, [%rd103+24];
	bfe.u32 	%r27267, %r27265, 0, 8;
	cvt.u16.u32 	%rs20912, %r27267;
	bfe.u32 	%r27268, %r27265, 8, 8;
	cvt.u16.u32 	%rs20911, %r27268;
	bfe.u32 	%r27269, %r27265, 16, 8;
	cvt.u16.u32 	%rs20910, %r27269;
	bfe.u32 	%r27270, %r27265, 24, 8;
	cvt.u16.u32 	%rs20909, %r27270;
	bfe.u32 	%r27271, %r27266, 0, 8;
	cvt.u16.u32 	%rs20908, %r27271;
	bfe.u32 	%r27272, %r27266, 8, 8;
	cvt.u16.u32 	%rs20907, %r27272;
	bfe.u32 	%r27273, %r27266, 16, 8;
	cvt.u16.u32 	%rs20906, %r27273;
	bfe.u32 	%r27274, %r27266, 24, 8;
	cvt.u16.u32 	%rs20905, %r27274;
	ld.local.v2.b32 	{%r27275, %r27276}, [%rd103+32];
	bfe.u32 	%r27277, %r27275, 0, 8;
	cvt.u16.u32 	%rs20904, %r27277;
	bfe.u32 	%r27278, %r27275, 8, 8;
	cvt.u16.u32 	%rs20903, %r27278;
	bfe.u32 	%r27279, %r27275, 16, 8;
	cvt.u16.u32 	%rs20902, %r27279;
	bfe.u32 	%r27280, %r27275, 24, 8;
	cvt.u16.u32 	%rs20901, %r27280;
	bfe.u32 	%r27281, %r27276, 0, 8;
	cvt.u16.u32 	%rs20900, %r27281;
	bfe.u32 	%r27282, %r27276, 8, 8;
	cvt.u16.u32 	%rs20899, %r27282;
	bfe.u32 	%r27283, %r27276, 16, 8;
	cvt.u16.u32 	%rs20898, %r27283;
	bfe.u32 	%r27284, %r27276, 24, 8;
	cvt.u16.u32 	%rs20897, %r27284;
	ld.local.v2.b32 	{%r27285, %r27286}, [%rd103+40];
	bfe.u32 	%r27287, %r27285, 0, 8;
	cvt.u16.u32 	%rs20896, %r27287;
	bfe.u32 	%r27288, %r27285, 8, 8;
	cvt.u16.u32 	%rs20895, %r27288;
	bfe.u32 	%r27289, %r27285, 16, 8;
	cvt.u16.u32 	%rs20894, %r27289;
	bfe.u32 	%r27290, %r27285, 24, 8;
	cvt.u16.u32 	%rs20893, %r27290;
	bfe.u32 	%r27291, %r27286, 0, 8;
	cvt.u16.u32 	%rs20892, %r27291;
	bfe.u32 	%r27292, %r27286, 8, 8;
	cvt.u16.u32 	%rs20891, %r27292;
	bfe.u32 	%r27293, %r27286, 16, 8;
	cvt.u16.u32 	%rs20890, %r27293;
	bfe.u32 	%r27294, %r27286, 24, 8;
	cvt.u16.u32 	%rs20889, %r27294;
	ld.local.v2.u8 	{%rs20888, %rs20887}, [%rd103+48];
	ld.local.u32 	%r32747, [%rd103+52];
	ld.local.f64 	%fd506, [%rd103+56];
$L__BB3_616:
	st.local.u64 	[%rd161+24], %rd327;
	cvt.u32.u16 	%r27295, %rs20929;
	cvt.u32.u16 	%r27296, %rs20930;
	prmt.b32 	%r27297, %r27296, %r27295, 0x3340U;
	cvt.u32.u16 	%r27298, %rs20931;
	cvt.u32.u16 	%r27299, %rs20932;
	prmt.b32 	%r27300, %r27299, %r27298, 0x3340U;
	prmt.b32 	%r27301, %r27300, %r27297, 0x5410U;
	cvt.u32.u16 	%r27302, %rs20933;
	cvt.u32.u16 	%r27303, %rs20934;
	prmt.b32 	%r27304, %r27303, %r27302, 0x3340U;
	cvt.u32.u16 	%r27305, %rs20935;
	cvt.u32.u16 	%r27306, %rs20936;
	prmt.b32 	%r27307, %r27306, %r27305, 0x3340U;
	prmt.b32 	%r27308, %r27307, %r27304, 0x5410U;
	st.local.v2.b32 	[%rd161+32], {%r27308, %r27301};
	cvt.u32.u16 	%r27309, %rs20921;
	cvt.u32.u16 	%r27310, %rs20922;
	prmt.b32 	%r27311, %r27310, %r27309, 0x3340U;
	cvt.u32.u16 	%r27312, %rs20923;
	cvt.u32.u16 	%r27313, %rs20924;
	prmt.b32 	%r27314, %r27313, %r27312, 0x3340U;
	prmt.b32 	%r27315, %r27314, %r27311, 0x5410U;
	cvt.u32.u16 	%r27316, %rs20925;
	cvt.u32.u16 	%r27317, %rs20926;
	prmt.b32 	%r27318, %r27317, %r27316, 0x3340U;
	cvt.u32.u16 	%r27319, %rs20927;
	cvt.u32.u16 	%r27320, %rs20928;
	prmt.b32 	%r27321, %r27320, %r27319, 0x3340U;
	prmt.b32 	%r27322, %r27321, %r27318, 0x5410U;
	st.local.v2.b32 	[%rd161+40], {%r27322, %r27315};
	cvt.u32.u16 	%r27323, %rs20913;
	cvt.u32.u16 	%r27324, %rs20914;
	prmt.b32 	%r27325, %r27324, %r27323, 0x3340U;
	cvt.u32.u16 	%r27326, %rs20915;
	cvt.u32.u16 	%r27327, %rs20916;
	prmt.b32 	%r27328, %r27327, %r27326, 0x3340U;
	prmt.b32 	%r27329, %r27328, %r27325, 0x5410U;
	cvt.u32.u16 	%r27330, %rs20917;
	cvt.u32.u16 	%r27331, %rs20918;
	prmt.b32 	%r27332, %r27331, %r27330, 0x3340U;
	cvt.u32.u16 	%r27333, %rs20919;
	cvt.u32.u16 	%r27334, %rs20920;
	prmt.b32 	%r27335, %r27334, %r27333, 0x3340U;
	prmt.b32 	%r27336, %r27335, %r27332, 0x5410U;
	st.local.v2.b32 	[%rd161+48], {%r27336, %r27329};
	cvt.u32.u16 	%r27337, %rs20905;
	cvt.u32.u16 	%r27338, %rs20906;
	prmt.b32 	%r27339, %r27338, %r27337, 0x3340U;
	cvt.u32.u16 	%r27340, %rs20907;
	cvt.u32.u16 	%r27341, %rs20908;
	prmt.b32 	%r27342, %r27341, %r27340, 0x3340U;
	prmt.b32 	%r27343, %r27342, %r27339, 0x5410U;
	cvt.u32.u16 	%r27344, %rs20909;
	cvt.u32.u16 	%r27345, %rs20910;
	prmt.b32 	%r27346, %r27345, %r27344, 0x3340U;
	cvt.u32.u16 	%r27347, %rs20911;
	cvt.u32.u16 	%r27348, %rs20912;
	prmt.b32 	%r27349, %r27348, %r27347, 0x3340U;
	prmt.b32 	%r27350, %r27349, %r27346, 0x5410U;
	st.local.v2.b32 	[%rd161+56], {%r27350, %r27343};
	cvt.u32.u16 	%r27351, %rs20897;
	cvt.u32.u16 	%r27352, %rs20898;
	prmt.b32 	%r27353, %r27352, %r27351, 0x3340U;
	cvt.u32.u16 	%r27354, %rs20899;
	cvt.u32.u16 	%r27355, %rs20900;
	prmt.b32 	%r27356, %r27355, %r27354, 0x3340U;
	prmt.b32 	%r27357, %r27356, %r27353, 0x5410U;
	cvt.u32.u16 	%r27358, %rs20901;
	cvt.u32.u16 	%r27359, %rs20902;
	prmt.b32 	%r27360, %r27359, %r27358, 0x3340U;
	cvt.u32.u16 	%r27361, %rs20903;
	cvt.u32.u16 	%r27362, %rs20904;
	prmt.b32 	%r27363, %r27362, %r27361, 0x3340U;
	prmt.b32 	%r27364, %r27363, %r27360, 0x5410U;
	st.local.v2.b32 	[%rd161+64], {%r27364, %r27357};
	cvt.u32.u16 	%r27365, %rs20889;
	cvt.u32.u16 	%r27366, %rs20890;
	prmt.b32 	%r27367, %r27366, %r27365, 0x3340U;
	cvt.u32.u16 	%r27368, %rs20891;
	cvt.u32.u16 	%r27369, %rs20892;
	prmt.b32 	%r27370, %r27369, %r27368, 0x3340U;
	prmt.b32 	%r27371, %r27370, %r27367, 0x5410U;
	cvt.u32.u16 	%r27372, %rs20893;
	cvt.u32.u16 	%r27373, %rs20894;
	prmt.b32 	%r27374, %r27373, %r27372, 0x3340U;
	cvt.u32.u16 	%r27375, %rs20895;
	cvt.u32.u16 	%r27376, %rs20896;
	prmt.b32 	%r27377, %r27376, %r27375, 0x3340U;
	prmt.b32 	%r27378, %r27377, %r27374, 0x5410U;
	st.local.v2.b32 	[%rd161+72], {%r27378, %r27371};
	st.local.u8 	[%rd161+80], %rs20888;
	add.s32 	%r32795, %r32795, -32;
	mov.u64 	%rd3957, %rd327;
	bra.uni 	$L__BB3_527;
$L__BB3_617:
	mov.u32 	%r24039, %tid.x;
	setp.ne.s32 	%p594, %r24039, 0;
	@%p594 bra 	$L__BB3_631;
	setp.ne.s64 	%p595, %rd294, 0;
	@%p595 bra 	$L__BB3_630;
	mov.b16 	%rs17559, 0;
	st.local.u8 	[%rd102], %rs17559;
	add.s32 	%r24041, %r32738, %r32747;
	st.local.u32 	[%rd102+52], %r24041;
	add.f64 	%fd420, %fd506, %fd503;
	st.local.f64 	[%rd102+56], %fd420;
	mov.b32 	%r32844, 0;
$L__BB3_620:
	mov.u32 	%r1052, %r32844;
	cvt.u64.u32 	%rd3066, %r1052;
	add.s64 	%rd3067, %rd102, %rd3066;
	ld.local.u8 	%rs17560, [%rd3067];
	setp.ne.s16 	%p596, %rs17560, 0;
	add.s32 	%r32844, %r1052, 1;
	@%p596 bra 	$L__BB3_620;
	and.b16  	%rs17561, %rs20936, 255;
	setp.eq.s16 	%p597, %rs17561, 0;
	mov.u32 	%r32846, %r1052;
	@%p597 bra 	$L__BB3_624;
	mov.b32 	%r32845, 0;
$L__BB3_623:
	add.s32 	%r24043, %r32845, %r1052;
	cvt.u64.u32 	%rd3068, %r24043;
	add.s64 	%rd3069, %rd161, %rd3068;
	ld.local.u8 	%rs17562, [%rd3069+32];
	add.s64 	%rd3070, %rd102, %rd3068;
	st.local.u8 	[%rd3070], %rs17562;
	add.s32 	%r1055, %r32845, 1;
	add.s32 	%r32846, %r1055, %r1052;
	cvt.u64.u32 	%rd3071, %r32845;
	add.s64 	%rd3072, %rd161, %rd3071;
	ld.local.u8 	%rs17563, [%rd3072+33];
	setp.ne.s16 	%p598, %rs17563, 0;
	mov.u32 	%r32845, %r1055;
	@%p598 bra 	$L__BB3_623;
$L__BB3_624:
	cvt.u64.u32 	%rd3073, %r32846;
	add.s64 	%rd3074, %rd102, %rd3073;
	mov.b16 	%rs17564, 0;
	st.local.u8 	[%rd3074+1], %rs17564;
	mov.b32 	%r32847, 0;
$L__BB3_625:
	mov.u32 	%r1058, %r32847;
	cvt.u64.u32 	%rd3075, %r1058;
	add.s64 	%rd3076, %rd102, %rd3075;
	ld.local.u8 	%rs17565, [%rd3076];
	setp.ne.s16 	%p599, %rs17565, 0;
	add.s32 	%r32847, %r1058, 1;
	@%p599 bra 	$L__BB3_625;
	and.b16  	%rs17566, %rs20737, 255;
	setp.eq.s16 	%p600, %rs17566, 0;
	mov.u32 	%r32849, %r1058;
	@%p600 bra 	$L__BB3_629;
	mov.b32 	%r32848, 0;
$L__BB3_628:
	add.s32 	%r24046, %r32848, %r1058;
	cvt.u64.u32 	%rd3077, %r24046;
	add.s64 	%rd3078, %rd134, %rd3077;
	ld.local.u8 	%rs17567, [%rd3078+8];
	add.s64 	%rd3079, %rd102, %rd3077;
	st.local.u8 	[%rd3079], %rs17567;
	add.s32 	%r1061, %r32848, 1;
	add.s32 	%r32849, %r1061, %r1058;
	cvt.u64.u32 	%rd3080, %r32848;
	add.s64 	%rd3081, %rd134, %rd3080;
	ld.local.u8 	%rs17568, [%rd3081+9];
	setp.ne.s16 	%p601, %rs17568, 0;
	mov.u32 	%r32848, %r1061;
	@%p601 bra 	$L__BB3_628;
$L__BB3_629:
	cvt.u64.u32 	%rd3082, %r32849;
	add.s64 	%rd3083, %rd102, %rd3082;
	mov.b16 	%rs17569, 0;
	st.local.u8 	[%rd3083+1], %rs17569;
	ld.local.v2.b32 	{%r24047, %r24048}, [%rd102];
	bfe.u32 	%r24049, %r24047, 0, 8;
	cvt.u16.u32 	%rs20737, %r24049;
	bfe.u32 	%r24050, %r24047, 8, 8;
	cvt.u16.u32 	%rs20738, %r24050;
	bfe.u32 	%r24051, %r24047, 16, 8;
	cvt.u16.u32 	%rs20739, %r24051;
	bfe.u32 	%r24052, %r24047, 24, 8;
	cvt.u16.u32 	%rs20740, %r24052;
	bfe.u32 	%r24053, %r24048, 0, 8;
	cvt.u16.u32 	%rs20741, %r24053;
	bfe.u32 	%r24054, %r24048, 8, 8;
	cvt.u16.u32 	%rs20742, %r24054;
	bfe.u32 	%r24055, %r24048, 16, 8;
	cvt.u16.u32 	%rs20743, %r24055;
	bfe.u32 	%r24056, %r24048, 24, 8;
	cvt.u16.u32 	%rs20744, %r24056;
	ld.local.v2.b32 	{%r24057, %r24058}, [%rd102+8];
	bfe.u32 	%r24059, %r24057, 0, 8;
	cvt.u16.u32 	%rs20745, %r24059;
	bfe.u32 	%r24060, %r24057, 8, 8;
	cvt.u16.u32 	%rs20746, %r24060;
	bfe.u32 	%r24061, %r24057, 16, 8;
	cvt.u16.u32 	%rs20747, %r24061;
	bfe.u32 	%r24062, %r24057, 24, 8;
	cvt.u16.u32 	%rs20748, %r24062;
	bfe.u32 	%r24063, %r24058, 0, 8;
	cvt.u16.u32 	%rs20749, %r24063;
	bfe.u32 	%r24064, %r24058, 8, 8;
	cvt.u16.u32 	%rs20750, %r24064;
	bfe.u32 	%r24065, %r24058, 16, 8;
	cvt.u16.u32 	%rs20751, %r24065;
	bfe.u32 	%r24066, %r24058, 24, 8;
	cvt.u16.u32 	%rs20752, %r24066;
	ld.local.v2.b32 	{%r24067, %r24068}, [%rd102+16];
	bfe.u32 	%r24069, %r24067, 0, 8;
	cvt.u16.u32 	%rs20753, %r24069;
	bfe.u32 	%r24070, %r24067, 8, 8;
	cvt.u16.u32 	%rs20754, %r24070;
	bfe.u32 	%r24071, %r24067, 16, 8;
	cvt.u16.u32 	%rs20755, %r24071;
	bfe.u32 	%r24072, %r24067, 24, 8;
	cvt.u16.u32 	%rs20756, %r24072;
	bfe.u32 	%r24073, %r24068, 0, 8;
	cvt.u16.u32 	%rs20757, %r24073;
	bfe.u32 	%r24074, %r24068, 8, 8;
	cvt.u16.u32 	%rs20758, %r24074;
	bfe.u32 	%r24075, %r24068, 16, 8;
	cvt.u16.u32 	%rs20759, %r24075;
	bfe.u32 	%r24076, %r24068, 24, 8;
	cvt.u16.u32 	%rs20760, %r24076;
	ld.local.v2.b32 	{%r24077, %r24078}, [%rd102+24];
	bfe.u32 	%r24079, %r24077, 0, 8;
	cvt.u16.u32 	%rs20761, %r24079;
	bfe.u32 	%r24080, %r24077, 8, 8;
	cvt.u16.u32 	%rs20762, %r24080;
	bfe.u32 	%r24081, %r24077, 16, 8;
	cvt.u16.u32 	%rs20763, %r24081;
	bfe.u32 	%r24082, %r24077, 24, 8;
	cvt.u16.u32 	%rs20764, %r24082;
	bfe.u32 	%r24083, %r24078, 0, 8;
	cvt.u16.u32 	%rs20765, %r24083;
	bfe.u32 	%r24084, %r24078, 8, 8;
	cvt.u16.u32 	%rs20766, %r24084;
	bfe.u32 	%r24085, %r24078, 16, 8;
	cvt.u16.u32 	%rs20767, %r24085;
	bfe.u32 	%r24086, %r24078, 24, 8;
	cvt.u16.u32 	%rs20768, %r24086;
	ld.local.v2.b32 	{%r24087, %r24088}, [%rd102+32];
	bfe.u32 	%r24089, %r24087, 0, 8;
	cvt.u16.u32 	%rs20769, %r24089;
	bfe.u32 	%r24090, %r24087, 8, 8;
	cvt.u16.u32 	%rs20770, %r24090;
	bfe.u32 	%r24091, %r24087, 16, 8;
	cvt.u16.u32 	%rs20771, %r24091;
	bfe.u32 	%r24092, %r24087, 24, 8;
	cvt.u16.u32 	%rs20772, %r24092;
	bfe.u32 	%r24093, %r24088, 0, 8;
	cvt.u16.u32 	%rs20773, %r24093;
	bfe.u32 	%r24094, %r24088, 8, 8;
	cvt.u16.u32 	%rs20774, %r24094;
	bfe.u32 	%r24095, %r24088, 16, 8;
	cvt.u16.u32 	%rs20775, %r24095;
	bfe.u32 	%r24096, %r24088, 24, 8;
	cvt.u16.u32 	%rs20776, %r24096;
	ld.local.v2.b32 	{%r24097, %r24098}, [%rd102+40];
	bfe.u32 	%r24099, %r24097, 0, 8;
	cvt.u16.u32 	%rs20777, %r24099;
	bfe.u32 	%r24100, %r24097, 8, 8;
	cvt.u16.u32 	%rs20778, %r24100;
	bfe.u32 	%r24101, %r24097, 16, 8;
	cvt.u16.u32 	%rs20779, %r24101;
	bfe.u32 	%r24102, %r24097, 24, 8;
	cvt.u16.u32 	%rs20780, %r24102;
	bfe.u32 	%r24103, %r24098, 0, 8;
	cvt.u16.u32 	%rs20781, %r24103;
	bfe.u32 	%r24104, %r24098, 8, 8;
	cvt.u16.u32 	%rs20782, %r24104;
	bfe.u32 	%r24105, %r24098, 16, 8;
	cvt.u16.u32 	%rs20783, %r24105;
	bfe.u32 	%r24106, %r24098, 24, 8;
	cvt.u16.u32 	%rs20784, %r24106;
	ld.local.v2.u8 	{%rs20785, %rs20786}, [%rd102+48];
	ld.local.u32 	%r32738, [%rd102+52];
	ld.local.f64 	%fd503, [%rd102+56];
$L__BB3_630:
	add.s64 	%rd3085, %rd294, %rd3957;
	mov.u32 	%r24108, %ctaid.x;
	st.local.u64 	[%rd161+96], %rd3085;
	cvt.u32.u16 	%r24109, %rs20743;
	cvt.u32.u16 	%r24110, %rs20744;
	prmt.b32 	%r24111, %r24109, %r24110, 0x3340U;
	cvt.u32.u16 	%r24112, %rs20742;
	cvt.u32.u16 	%r24113, %rs20741;
	prmt.b32 	%r24114, %r24113, %r24112, 0x3340U;
	prmt.b32 	%r24115, %r24114, %r24111, 0x5410U;
	cvt.u32.u16 	%r24116, %rs20739;
	cvt.u32.u16 	%r24117, %rs20740;
	prmt.b32 	%r24118, %r24116, %r24117, 0x3340U;
	cvt.u32.u16 	%r24119, %rs20738;
	cvt.u32.u16 	%r24120, %rs20737;
	prmt.b32 	%r24121, %r24120, %r24119, 0x3340U;
	prmt.b32 	%r24122, %r24121, %r24118, 0x5410U;
	st.local.v2.b32 	[%rd161+104], {%r24122, %r24115};
	cvt.u32.u16 	%r24123, %rs20751;
	cvt.u32.u16 	%r24124, %rs20752;
	prmt.b32 	%r24125, %r24123, %r24124, 0x3340U;
	cvt.u32.u16 	%r24126, %rs20750;
	cvt.u32.u16 	%r24127, %rs20749;
	prmt.b32 	%r24128, %r24127, %r24126, 0x3340U;
	prmt.b32 	%r24129, %r24128, %r24125, 0x5410U;
	cvt.u32.u16 	%r24130, %rs20747;
	cvt.u32.u16 	%r24131, %rs20748;
	prmt.b32 	%r24132, %r24130, %r24131, 0x3340U;
	cvt.u32.u16 	%r24133, %rs20746;
	cvt.u32.u16 	%r24134, %rs20745;
	prmt.b32 	%r24135, %r24134, %r24133, 0x3340U;
	prmt.b32 	%r24136, %r24135, %r24132, 0x5410U;
	st.local.v2.b32 	[%rd161+112], {%r24136, %r24129};
	cvt.u32.u16 	%r24137, %rs20759;
	cvt.u32.u16 	%r24138, %rs20760;
	prmt.b32 	%r24139, %r24137, %r24138, 0x3340U;
	cvt.u32.u16 	%r24140, %rs20758;
	cvt.u32.u16 	%r24141, %rs20757;
	prmt.b32 	%r24142, %r24141, %r24140, 0x3340U;
	prmt.b32 	%r24143, %r24142, %r24139, 0x5410U;
	cvt.u32.u16 	%r24144, %rs20755;
	cvt.u32.u16 	%r24145, %rs20756;
	prmt.b32 	%r24146, %r24144, %r24145, 0x3340U;
	cvt.u32.u16 	%r24147, %rs20754;
	cvt.u32.u16 	%r24148, %rs20753;
	prmt.b32 	%r24149, %r24148, %r24147, 0x3340U;
	prmt.b32 	%r24150, %r24149, %r24146, 0x5410U;
	st.local.v2.b32 	[%rd161+120], {%r24150, %r24143};
	cvt.u32.u16 	%r24151, %rs20767;
	cvt.u32.u16 	%r24152, %rs20768;
	prmt.b32 	%r24153, %r24151, %r24152, 0x3340U;
	cvt.u32.u16 	%r24154, %rs20766;
	cvt.u32.u16 	%r24155, %rs20765;
	prmt.b32 	%r24156, %r24155, %r24154, 0x3340U;
	prmt.b32 	%r24157, %r24156, %r24153, 0x5410U;
	cvt.u32.u16 	%r24158, %rs20763;
	cvt.u32.u16 	%r24159, %rs20764;
	prmt.b32 	%r24160, %r24158, %r24159, 0x3340U;
	cvt.u32.u16 	%r24161, %rs20762;
	cvt.u32.u16 	%r24162, %rs20761;
	prmt.b32 	%r24163, %r24162, %r24161, 0x3340U;
	prmt.b32 	%r24164, %r24163, %r24160, 0x5410U;
	st.local.v2.b32 	[%rd161+128], {%r24164, %r24157};
	cvt.u32.u16 	%r24165, %rs20775;
	cvt.u32.u16 	%r24166, %rs20776;
	prmt.b32 	%r24167, %r24165, %r24166, 0x3340U;
	cvt.u32.u16 	%r24168, %rs20774;
	cvt.u32.u16 	%r24169, %rs20773;
	prmt.b32 	%r24170, %r24169, %r24168, 0x3340U;
	prmt.b32 	%r24171, %r24170, %r24167, 0x5410U;
	cvt.u32.u16 	%r24172, %rs20771;
	cvt.u32.u16 	%r24173, %rs20772;
	prmt.b32 	%r24174, %r24172, %r24173, 0x3340U;
	cvt.u32.u16 	%r24175, %rs20770;
	cvt.u32.u16 	%r24176, %rs20769;
	prmt.b32 	%r24177, %r24176, %r24175, 0x3340U;
	prmt.b32 	%r24178, %r24177, %r24174, 0x5410U;
	st.local.v2.b32 	[%rd161+136], {%r24178, %r24171};
	cvt.u32.u16 	%r24179, %rs20783;
	cvt.u32.u16 	%r24180, %rs20784;
	prmt.b32 	%r24181, %r24179, %r24180, 0x3340U;
	cvt.u32.u16 	%r24182, %rs20782;
	cvt.u32.u16 	%r24183, %rs20781;
	prmt.b32 	%r24184, %r24183, %r24182, 0x3340U;
	prmt.b32 	%r24185, %r24184, %r24181, 0x5410U;
	cvt.u32.u16 	%r24186, %rs20779;
	cvt.u32.u16 	%r24187, %rs20780;
	prmt.b32 	%r24188, %r24186, %r24187, 0x3340U;
	cvt.u32.u16 	%r24189, %rs20778;
	cvt.u32.u16 	%r24190, %rs20777;
	prmt.b32 	%r24191, %r24190, %r24189, 0x3340U;
	prmt.b32 	%r24192, %r24191, %r24188, 0x5410U;
	st.local.v2.b32 	[%rd161+144], {%r24192, %r24185};
	st.local.v2.u8 	[%rd161+152], {%rs20785, %rs20786};
	st.local.u32 	[%rd161+156], %r32738;
	st.local.f64 	[%rd161+160], %fd503;
	ld.local.u64 	%rd3103, [%rd191+16];
	mul.wide.u32 	%rd3104, %r24108, 72;
	add.s64 	%rd3105, %rd3103, %rd3104;
	add.s64 	%rd3084, %rd3105, 2304;
	and.b32  	%r24193, %r24120, 255;
	and.b16  	%rs17570, %rs20738, 255;
	mul.wide.u16 	%r24194, %rs17570, 256;
	or.b32  	%r24195, %r24194, %r24193;
	shl.b32 	%r24196, %r24116, 16;
	and.b32  	%r24197, %r24196, 16711680;
	or.b32  	%r24198, %r24195, %r24197;
	shl.b32 	%r24199, %r24117, 24;
	or.b32  	%r24200, %r24198, %r24199;
	and.b32  	%r24201, %r24113, 255;
	and.b16  	%rs17571, %rs20742, 255;
	mul.wide.u16 	%r24202, %rs17571, 256;
	or.b32  	%r24203, %r24202, %r24201;
	shl.b32 	%r24204, %r24109, 16;
	and.b32  	%r24205, %r24204, 16711680;
	or.b32  	%r24206, %r24203, %r24205;
	shl.b32 	%r24207, %r24110, 24;
	or.b32  	%r24208, %r24206, %r24207;
	and.b32  	%r24209, %r24134, 255;
	and.b16  	%rs17572, %rs20746, 255;
	mul.wide.u16 	%r24210, %rs17572, 256;
	or.b32  	%r24211, %r24210, %r24209;
	shl.b32 	%r24212, %r24130, 16;
	and.b32  	%r24213, %r24212, 16711680;
	or.b32  	%r24214, %r24211, %r24213;
	shl.b32 	%r24215, %r24131, 24;
	or.b32  	%r24216, %r24214, %r24215;
	and.b32  	%r24217, %r24127, 255;
	and.b16  	%rs17573, %rs20750, 255;
	mul.wide.u16 	%r24218, %rs17573, 256;
	or.b32  	%r24219, %r24218, %r24217;
	shl.b32 	%r24220, %r24123, 16;
	and.b32  	%r24221, %r24220, 16711680;
	or.b32  	%r24222, %r24219, %r24221;
	shl.b32 	%r24223, %r24124, 24;
	or.b32  	%r24224, %r24222, %r24223;
	and.b32  	%r24225, %r24148, 255;
	and.b16  	%rs17574, %rs20754, 255;
	mul.wide.u16 	%r24226, %rs17574, 256;
	or.b32  	%r24227, %r24226, %r24225;
	shl.b32 	%r24228, %r24144, 16;
	and.b32  	%r24229, %r24228, 16711680;
	or.b32  	%r24230, %r24227, %r24229;
	shl.b32 	%r24231, %r24145, 24;
	or.b32  	%r24232, %r24230, %r24231;
	and.b32  	%r24233, %r24141, 255;
	and.b16  	%rs17575, %rs20758, 255;
	mul.wide.u16 	%r24234, %rs17575, 256;
	or.b32  	%r24235, %r24234, %r24233;
	shl.b32 	%r24236, %r24137, 16;
	and.b32  	%r24237, %r24236, 16711680;
	or.b32  	%r24238, %r24235, %r24237;
	shl.b32 	%r24239, %r24138, 24;
	or.b32  	%r24240, %r24238, %r24239;
	and.b32  	%r24241, %r24162, 255;
	and.b16  	%rs17576, %rs20762, 255;
	mul.wide.u16 	%r24242, %rs17576, 256;
	or.b32  	%r24243, %r24242, %r24241;
	shl.b32 	%r24244, %r24158, 16;
	and.b32  	%r24245, %r24244, 16711680;
	or.b32  	%r24246, %r24243, %r24245;
	shl.b32 	%r24247, %r24159, 24;
	or.b32  	%r24248, %r24246, %r24247;
	and.b32  	%r24249, %r24155, 255;
	and.b16  	%rs17577, %rs20766, 255;
	mul.wide.u16 	%r24250, %rs17577, 256;
	or.b32  	%r24251, %r24250, %r24249;
	shl.b32 	%r24252, %r24151, 16;
	and.b32  	%r24253, %r24252, 16711680;
	or.b32  	%r24254, %r24251, %r24253;
	shl.b32 	%r24255, %r24152, 24;
	or.b32  	%r24256, %r24254, %r24255;
	and.b32  	%r24257, %r24176, 255;
	and.b16  	%rs17578, %rs20770, 255;
	mul.wide.u16 	%r24258, %rs17578, 256;
	or.b32  	%r24259, %r24258, %r24257;
	shl.b32 	%r24260, %r24172, 16;
	and.b32  	%r24261, %r24260, 16711680;
	or.b32  	%r24262, %r24259, %r24261;
	shl.b32 	%r24263, %r24173, 24;
	or.b32  	%r24264, %r24262, %r24263;
	and.b32  	%r24265, %r24169, 255;
	and.b16  	%rs17579, %rs20774, 255;
	mul.wide.u16 	%r24266, %rs17579, 256;
	or.b32  	%r24267, %r24266, %r24265;
	shl.b32 	%r24268, %r24165, 16;
	and.b32  	%r24269, %r24268, 16711680;
	or.b32  	%r24270, %r24267, %r24269;
	shl.b32 	%r24271, %r24166, 24;
	or.b32  	%r24272, %r24270, %r24271;
	and.b32  	%r24273, %r24190, 255;
	and.b16  	%rs17580, %rs20778, 255;
	mul.wide.u16 	%r24274, %rs17580, 256;
	or.b32  	%r24275, %r24274, %r24273;
	shl.b32 	%r24276, %r24186, 16;
	and.b32  	%r24277, %r24276, 16711680;
	or.b32  	%r24278, %r24275, %r24277;
	shl.b32 	%r24279, %r24187, 24;
	or.b32  	%r24280, %r24278, %r24279;
	and.b32  	%r24281, %r24183, 255;
	and.b16  	%rs17581, %rs20782, 255;
	mul.wide.u16 	%r24282, %rs17581, 256;
	or.b32  	%r24283, %r24282, %r24281;
	shl.b32 	%r24284, %r24179, 16;
	and.b32  	%r24285, %r24284, 16711680;
	or.b32  	%r24286, %r24283, %r24285;
	shl.b32 	%r24287, %r24180, 24;
	or.b32  	%r24288, %r24286, %r24287;
	cvt.u32.u16 	%r24289, %rs20785;
	and.b32  	%r24290, %r24289, 255;
	and.b16  	%rs17582, %rs20786, 255;
	mul.wide.u16 	%r24291, %rs17582, 256;
	or.b32  	%r24292, %r24291, %r24290;
	mov.b64 	%rd3087, {%r24200, %r24208};
	mov.b64 	%rd3089, {%r24216, %r24224};
	mov.b64 	%rd3091, {%r24232, %r24240};
	mov.b64 	%rd3093, {%r24248, %r24256};
	mov.b64 	%rd3095, {%r24264, %r24272};
	mov.b64 	%rd3097, {%r24280, %r24288};
	mov.b64 	%rd3099, {%r24292, %r32738};
	mov.b64 	%rd3101, %fd503;
	// begin inline asm
	st.cg.u64 [%rd3084], %rd3085;
	// end inline asm
	add.s64 	%rd3086, %rd3105, 2312;
	// begin inline asm
	st.cg.u64 [%rd3086], %rd3087;
	// end inline asm
	add.s64 	%rd3088, %rd3105, 2320;
	// begin inline asm
	st.cg.u64 [%rd3088], %rd3089;
	// end inline asm
	add.s64 	%rd3090, %rd3105, 2328;
	// begin inline asm
	st.cg.u64 [%rd3090], %rd3091;
	// end inline asm
	add.s64 	%rd3092, %rd3105, 2336;
	// begin inline asm
	st.cg.u64 [%rd3092], %rd3093;
	// end inline asm
	add.s64 	%rd3094, %rd3105, 2344;
	// begin inline asm
	st.cg.u64 [%rd3094], %rd3095;
	// end inline asm
	add.s64 	%rd3096, %rd3105, 2352;
	// begin inline asm
	st.cg.u64 [%rd3096], %rd3097;
	// end inline asm
	add.s64 	%rd3098, %rd3105, 2360;
	// begin inline asm
	st.cg.u64 [%rd3098], %rd3099;
	// end inline asm
	add.s64 	%rd3100, %rd3105, 2368;
	// begin inline asm
	st.cg.u64 [%rd3100], %rd3101;
	// end inline asm
	ld.local.u64 	%rd3106, [%rd191];
	mul.wide.u32 	%rd3107, %r24108, 4;
	add.s64 	%rd3108, %rd3106, %rd3107;
	add.s64 	%rd3102, %rd3108, 128;
	mov.b32 	%r24107, 101;
	// begin inline asm
	st.release.gpu.u32 [%rd3102], %r24107;
	// end inline asm
	st.shared.u64 	[_ZN6thrust24THRUST_300001_SM_1000_NS8cuda_cub4core6detail5shmemE+680], %rd3957;
	cvt.u32.u16 	%r24293, %rs20921;
	cvt.u32.u16 	%r24294, %rs20922;
	prmt.b32 	%r24295, %r24294, %r24293, 0x3340U;
	cvt.u32.u16 	%r24296, %rs20923;
	cvt.u32.u16 	%r24297, %rs20924;
	prmt.b32 	%r24298, %r24297, %r24296, 0x3340U;
	prmt.b32 	%r24299, %r24298, %r24295, 0x5410U;
	cvt.u32.u16 	%r24300, %rs20925;
	cvt.u32.u16 	%r24301, %rs20926;
	prmt.b32 	%r24302, %r24301, %r24300, 0x3340U;
	cvt.u32.u16 	%r24303, %rs20927;
	cvt.u32.u16 	%r24304, %rs20928;
	prmt.b32 	%r24305, %r24304, %r24303, 0x3340U;
	prmt.b32 	%r24306, %r24305, %r24302, 0x5410U;
	cvt.u32.u16 	%r24307, %rs20929;
	cvt.u32.u16 	%r24308, %rs20930;
	prmt.b32 	%r24309, %r24308, %r24307, 0x3340U;
	cvt.u32.u16 	%r24310, %rs20931;
	cvt.u32.u16 	%r24311, %rs20932;
	prmt.b32 	%r24312, %r24311, %r24310, 0x3340U;
	prmt.b32 	%r24313, %r24312, %r24309, 0x5410U;
	cvt.u32.u16 	%r24314, %rs20933;
	cvt.u32.u16 	%r24315, %rs20934;
	prmt.b32 	%r24316, %r24315, %r24314, 0x3340U;
	cvt.u32.u16 	%r24317, %rs20935;
	cvt.u32.u16 	%r24318, %rs20936;
	prmt.b32 	%r24319, %r24318, %r24317, 0x3340U;
	prmt.b32 	%r24320, %r24319, %r24316, 0x5410U;
	st.shared.v4.b32 	[_ZN6thrust24THRUST_300001_SM_1000_NS8cuda_cub4core6detail5shmemE+688], {%r24320, %r24313, %r24306, %r24299};
	cvt.u32.u16 	%r24321, %rs20905;
	cvt.u32.u16 	%r24322, %rs20906;
	prmt.b32 	%r24323, %r24322, %r24321, 0x3340U;
	cvt.u32.u16 	%r24324, %rs20907;
	cvt.u32.u16 	%r24325, %rs20908;
	prmt.b32 	%r24326, %r24325, %r24324, 0x3340U;
	prmt.b32 	%r24327, %r24326, %r24323, 0x5410U;
	cvt.u32.u16 	%r24328, %rs20909;
	cvt.u32.u16 	%r24329, %rs20910;
	prmt.b32 	%r24330, %r24329, %r24328, 0x3340U;
	cvt.u32.u16 	%r24331, %rs20911;
	cvt.u32.u16 	%r24332, %rs20912;
	prmt.b32 	%r24333, %r24332, %r24331, 0x3340U;
	prmt.b32 	%r24334, %r24333, %r24330, 0x5410U;
	cvt.u32.u16 	%r24335, %rs20913;
	cvt.u32.u16 	%r24336, %rs20914;
	prmt.b32 	%r24337, %r24336, %r24335, 0x3340U;
	cvt.u32.u16 	%r24338, %rs20915;
	cvt.u32.u16 	%r24339, %rs20916;
	prmt.b32 	%r24340, %r24339, %r24338, 0x3340U;
	prmt.b32 	%r24341, %r24340, %r24337, 0x5410U;
	cvt.u32.u16 	%r24342, %rs20917;
	cvt.u32.u16 	%r24343, %rs20918;
	prmt.b32 	%r24344, %r24343, %r24342, 0x3340U;
	cvt.u32.u16 	%r24345, %rs20919;
	cvt.u32.u16 	%r24346, %rs20920;
	prmt.b32 	%r24347, %r24346, %r24345, 0x3340U;
	prmt.b32 	%r24348, %r24347, %r24344, 0x5410U;
	st.shared.v4.b32 	[_ZN6thrust24THRUST_300001_SM_1000_NS8cuda_cub4core6detail5shmemE+704], {%r24348, %r24341, %r24334, %r24327};
	cvt.u32.u16 	%r24349, %rs20889;
	cvt.u32.u16 	%r24350, %rs20890;
	prmt.b32 	%r24351, %r24350, %r24349, 0x3340U;
	cvt.u32.u16 	%r24352, %rs20891;
	cvt.u32.u16 	%r24353, %rs20892;
	prmt.b32 	%r24354, %r24353, %r24352, 0x3340U;
	prmt.b32 	%r24355, %r24354, %r24351, 0x5410U;
	cvt.u32.u16 	%r24356, %rs20893;
	cvt.u32.u16 	%r24357, %rs20894;
	prmt.b32 	%r24358, %r24357, %r24356, 0x3340U;
	cvt.u32.u16 	%r24359, %rs20895;
	cvt.u32.u16 	%r24360, %rs20896;
	prmt.b32 	%r24361, %r24360, %r24359, 0x3340U;
	prmt.b32 	%r24362, %r24361, %r24358, 0x5410U;
	cvt.u32.u16 	%r24363, %rs20897;
	cvt.u32.u16 	%r24364, %rs20898;
	prmt.b32 	%r24365, %r24364, %r24363, 0x3340U;
	cvt.u32.u16 	%r24366, %rs20899;
	cvt.u32.u16 	%r24367, %rs20900;
	prmt.b32 	%r24368, %r24367, %r24366, 0x3340U;
	prmt.b32 	%r24369, %r24368, %r24365, 0x5410U;
	cvt.u32.u16 	%r24370, %rs20901;
	cvt.u32.u16 	%r24371, %rs20902;
	prmt.b32 	%r24372, %r24371, %r24370, 0x3340U;
	cvt.u32.u16 	%r24373, %rs20903;
	cvt.u32.u16 	%r24374, %rs20904;
	prmt.b32 	%r24375, %r24374, %r24373, 0x3340U;
	prmt.b32 	%r24376, %r24375, %r24372, 0x5410U;
	st.shared.v4.b32 	[_ZN6thrust24THRUST_300001_SM_1000_NS8cuda_cub4core6detail5shmemE+720], {%r24376, %r24369, %r24362, %r24355};
	st.shared.v2.u8 	[_ZN6thrust24THRUST_300001_SM_1000_NS8cuda_cub4core6detail5shmemE+736], {%rs20888, %rs20887};
	st.shared.u32 	[_ZN6thrust24THRUST_300001_SM_1000_NS8cuda_cub4core6detail5shmemE+740], %r32747;
	st.shared.f64 	[_ZN6thrust24THRUST_300001_SM_1000_NS8cuda_cub4core6detail5shmemE+744], %fd506;
	st.shared.u64 	[_ZN6thrust24THRUST_300001_SM_1000_NS8cuda_cub4core6detail5shmemE+752], %rd3085;
	st.shared.v2.b32 	[_ZN6thrust24THRUST_300001_SM_1000_NS8cuda_cub4core6detail5shmemE+760], {%r24122, %r24115};
	st.shared.v4.b32 	[_ZN6thrust24THRUST_300001_SM_1000_NS8cuda_cub4core6detail5shmemE+768], {%r24136, %r24129, %r24150, %r24143};
	st.shared.v4.b32 	[_ZN6thrust24THRUST_300001_SM_1000_NS8cuda_cub4core6detail5shmemE+784], {%r24164, %r24157, %r24178, %r24171};
	st.shared.v2.b32 	[_ZN6thrust24THRUST_300001_SM_1000_NS8cuda_cub4core6detail5shmemE+800], {%r24192, %r24185};
	st.shared.v2.u8 	[_ZN6thrust24THRUST_300001_SM_1000_NS8cuda_cub4core6detail5shmemE+808], {%rs20785, %rs20786};
	st.shared.u32 	[_ZN6thrust24THRUST_300001_SM_1000_NS8cuda_cub4core6detail5shmemE+812], %r32738;
	st.shared.f64 	[_ZN6thrust24THRUST_300001_SM_1000_NS8cuda_cub4core6detail5shmemE+816], %fd503;
$L__BB3_631:
	setp.ne.s32 	%p602, %r17612, 0;
	@%p602 bra 	$L__BB3_633;
	st.shared.u64 	[_ZN6thrust24THRUST_300001_SM_1000_NS8cuda_cub4core6detail5shmemE+584], %rd3957;
	cvt.u32.u16 	%r24377, %rs20929;
	cvt.u32.u16 	%r24378, %rs20930;
	prmt.b32 	%r24379, %r24378, %r24377, 0x3340U;
	cvt.u32.u16 	%r24380, %rs20931;
	cvt.u32.u16 	%r24381, %rs20932;
	prmt.b32 	%r24382, %r24381, %r24380, 0x3340U;
	prmt.b32 	%r24383, %r24382, %r24379, 0x5410U;
	cvt.u32.u16 	%r24384, %rs20933;
	cvt.u32.u16 	%r24385, %rs20934;
	prmt.b32 	%r24386, %r24385, %r24384, 0x3340U;
	cvt.u32.u16 	%r24387, %rs20935;
	cvt.u32.u16 	%r24388, %rs20936;
	prmt.b32 	%r24389, %r24388, %r24387, 0x3340U;
	prmt.b32 	%r24390, %r24389, %r24386, 0x5410U;
	cvt.u32.u16 	%r24391, %rs20921;
	cvt.u32.u16 	%r24392, %rs20922;
	prmt.b32 	%r24393, %r24392, %r24391, 0x3340U;
	cvt.u32.u16 	%r24394, %rs20923;
	cvt.u32.u16 	%r24395, %rs20924;
	prmt.b32 	%r24396, %r24395, %r24394, 0x3340U;
	prmt.b32 	%r24397, %r24396, %r24393, 0x5410U;
	cvt.u32.u16 	%r24398, %rs20925;
	cvt.u32.u16 	%r24399, %rs20926;
	prmt.b32 	%r24400, %r24399, %r24398, 0x3340U;
	cvt.u32.u16 	%r24401, %rs20927;
	cvt.u32.u16 	%r24402, %rs20928;
	prmt.b32 	%r24403, %r24402, %r24401, 0x3340U;
	prmt.b32 	%r24404, %r24403, %r24400, 0x5410U;
	st.shared.v4.b32 	[_ZN6thrust24THRUST_300001_SM_1000_NS8cuda_cub4core6detail5shmemE+592], {%r24390, %r24383, %r24404, %r24397};
	cvt.u32.u16 	%r24405, %rs20913;
	cvt.u32.u16 	%r24406, %rs20914;
	prmt.b32 	%r24407, %r24406, %r24405, 0x3340U;
	cvt.u32.u16 	%r24408, %rs20915;
	cvt.u32.u16 	%r24409, %rs20916;
	prmt.b32 	%r24410, %r24409, %r24408, 0x3340U;
	prmt.b32 	%r24411, %r24410, %r24407, 0x5410U;
	cvt.u32.u16 	%r24412, %rs20917;
	cvt.u32.u16 	%r24413, %rs20918;
	prmt.b32 	%r24414, %r24413, %r24412, 0x3340U;
	cvt.u32.u16 	%r24415, %rs20919;
	cvt.u32.u16 	%r24416, %rs20920;
	prmt.b32 	%r24417, %r24416, %r24415, 0x3340U;
	prmt.b32 	%r24418, %r24417, %r24414, 0x5410U;
	cvt.u32.u16 	%r24419, %rs20905;
	cvt.u32.u16 	%r24420, %rs20906;
	prmt.b32 	%r24421, %r24420, %r24419, 0x3340U;
	cvt.u32.u16 	%r24422, %rs20907;
	cvt.u32.u16 	%r24423, %rs20908;
	prmt.b32 	%r24424, %r24423, %r24422, 0x3340U;
	prmt.b32 	%r24425, %r24424, %r24421, 0x5410U;
	cvt.u32.u16 	%r24426, %rs20909;
	cvt.u32.u16 	%r24427, %rs20910;
	prmt.b32 	%r24428, %r24427, %r24426, 0x3340U;
	cvt.u32.u16 	%r24429, %rs20911;
	cvt.u32.u16 	%r24430, %rs20912;
	prmt.b32 	%r24431, %r24430, %r24429, 0x3340U;
	prmt.b32 	%r24432, %r24431, %r24428, 0x5410U;
	st.shared.v4.b32 	[_ZN6thrust24THRUST_300001_SM_1000_NS8cuda_cub4core6detail5shmemE+608], {%r24418, %r24411, %r24432, %r24425};
	cvt.u32.u16 	%r24433, %rs20897;
	cvt.u32.u16 	%r24434, %rs20898;
	prmt.b32 	%r24435, %r24434, %r24433, 0x3340U;
	cvt.u32.u16 	%r24436, %rs20899;
	cvt.u32.u16 	%r24437, %rs20900;
	prmt.b32 	%r24438, %r24437, %r24436, 0x3340U;
	prmt.b32 	%r24439, %r24438, %r24435, 0x5410U;
	cvt.u32.u16 	%r24440, %rs20901;
	cvt.u32.u16 	%r24441, %rs20902;
	prmt.b32 	%r24442, %r24441, %r24440, 0x3340U;
	cvt.u32.u16 	%r24443, %rs20903;
	cvt.u32.u16 	%r24444, %rs20904;
	prmt.b32 	%r24445, %r24444, %r24443, 0x3340U;
	prmt.b32 	%r24446, %r24445, %r24442, 0x5410U;
	cvt.u32.u16 	%r24447, %rs20889;
	cvt.u32.u16 	%r24448, %rs20890;
	prmt.b32 	%r24449, %r24448, %r24447, 0x3340U;
	cvt.u32.u16 	%r24450, %rs20891;
	cvt.u32.u16 	%r24451, %rs20892;
	prmt.b32 	%r24452, %r24451, %r24450, 0x3340U;
	prmt.b32 	%r24453, %r24452, %r24449, 0x5410U;
	cvt.u32.u16 	%r24454, %rs20893;
	cvt.u32.u16 	%r24455, %rs20894;
	prmt.b32 	%r24456, %r24455, %r24454, 0x3340U;
	cvt.u32.u16 	%r24457, %rs20895;
	cvt.u32.u16 	%r24458, %rs20896;
	prmt.b32 	%r24459, %r24458, %r24457, 0x3340U;
	prmt.b32 	%r24460, %r24459, %r24456, 0x5410U;
	st.shared.v4.b32 	[_ZN6thrust24THRUST_300001_SM_1000_NS8cuda_cub4core6detail5shmemE+624], {%r24446, %r24439, %r24460, %r24453};
	st.shared.v2.u8 	[_ZN6thrust24THRUST_300001_SM_1000_NS8cuda_cub4core6detail5shmemE+640], {%rs20888, %rs20887};
	st.shared.u32 	[_ZN6thrust24THRUST_300001_SM_1000_NS8cuda_cub4core6detail5shmemE+644], %r32747;
	st.shared.f64 	[_ZN6thrust24THRUST_300001_SM_1000_NS8cuda_cub4core6detail5shmemE+648], %fd506;
	st.local.u64 	[%rd159], %rd3957;
	st.local.v2.b32 	[%rd159+8], {%r24390, %r24383};
	st.local.v2.b32 	[%rd159+16], {%r24404, %r24397};
	st.local.v2.b32 	[%rd159+24], {%r24418, %r24411};
	st.local.v2.b32 	[%rd159+32], {%r24432, %r24425};
	st.local.v2.b32 	[%rd159+40], {%r24446, %r24439};
	st.local.v2.b32 	[%rd159+48], {%r24460, %r24453};
	st.local.v2.u8 	[%rd159+56], {%rs20888, %rs20887};
	st.local.u32 	[%rd159+60], %r32747;
	st.local.f64 	[%rd159+64], %fd506;
	mov.f64 	%fd531, %fd506;
	mov.u32 	%r32851, %r32747;
	mov.u16 	%rs22186, %rs20887;
	mov.u16 	%rs22187, %rs20888;
	mov.u16 	%rs22188, %rs20889;
	mov.u16 	%rs22189, %rs20890;
	mov.u16 	%rs22190, %rs20891;
	mov.u16 	%rs22191, %rs20892;
	mov.u16 	%rs22192, %rs20893;
	mov.u16 	%rs22193, %rs20894;
	mov.u16 	%rs22194, %rs20895;
	mov.u16 	%rs22195, %rs20896;
	mov.u16 	%rs22196, %rs20897;
	mov.u16 	%rs22197, %rs20898;
	mov.u16 	%rs22198, %rs20899;
	mov.u16 	%rs22199, %rs20900;
	mov.u16 	%rs22200, %rs20901;
	mov.u16 	%rs22201, %rs20902;
	mov.u16 	%rs22202, %rs20903;
	mov.u16 	%rs22203, %rs20904;
	mov.u16 	%rs22204, %rs20905;
	mov.u16 	%rs22205, %rs20906;
	mov.u16 	%rs22206, %rs20907;
	mov.u16 	%rs22207, %rs20908;
	mov.u16 	%rs22208, %rs20909;
	mov.u16 	%rs22209, %rs20910;
	mov.u16 	%rs22210, %rs20911;
	mov.u16 	%rs22211, %rs20912;
	mov.u16 	%rs22212, %rs20913;
	mov.u16 	%rs22213, %rs20914;
	mov.u16 	%rs22214, %rs20915;
	mov.u16 	%rs22215, %rs20916;
	mov.u16 	%rs22216, %rs20917;
	mov.u16 	%rs22217, %rs20918;
	mov.u16 	%rs22218, %rs20919;
	mov.u16 	%rs22219, %rs20920;
	mov.u16 	%rs22220, %rs20921;
	mov.u16 	%rs22221, %rs20922;
	mov.u16 	%rs22222, %rs20923;
	mov.u16 	%rs22223, %rs20924;
	mov.u16 	%rs22224, %rs20925;
	mov.u16 	%rs22225, %rs20926;
	mov.u16 	%rs22226, %rs20927;
	mov.u16 	%rs22227, %rs20928;
	mov.u16 	%rs22228, %rs20929;
	mov.u16 	%rs22229, %rs20930;
	mov.u16 	%rs22230, %rs20931;
	mov.u16 	%rs22231, %rs20932;
	mov.u16 	%rs22232, %rs20933;
	mov.u16 	%rs22233, %rs20934;
	mov.u16 	%rs22234, %rs20935;
	mov.u16 	%rs22235, %rs20936;
	mov.u64 	%rd3971, %rd3957;
$L__BB3_633:
	mov.u32 	%r24461, %tid.x;
	setp.eq.s32 	%p603, %r24461, 0;
	bar.sync 	0;
	ld.shared.u64 	%rd329, [_ZN6thrust24THRUST_300001_SM_1000_NS8cuda_cub4core6detail5shmemE+584];
	ld.shared.v4.b32 	{%r24462, %r24463, %r24464, %r24465}, [_ZN6thrust24THRUST_300001_SM_1000_NS8cuda_cub4core6detail5shmemE+592];
	bfe.u32 	%r24466, %r24462, 0, 8;
	cvt.u16.u32 	%rs7518, %r24466;
	ld.shared.v4.b32 	{%r24467, %r24468, %r24469, %r24470}, [_ZN6thrust24THRUST_300001_SM_1000_NS8cuda_cub4core6detail5shmemE+608];
	ld.shared.v4.b32 	{%r24471, %r24472, %r24473, %r24474}, [_ZN6thrust24THRUST_300001_SM_1000_NS8cuda_cub4core6detail5shmemE+624];
	ld.shared.v2.u8 	{%rs17583, %rs17584}, [_ZN6thrust24THRUST_300001_SM_1000_NS8cuda_cub4core6detail5shmemE+640];
	ld.shared.u32 	%r1067, [_ZN6thrust24THRUST_300001_SM_1000_NS8cuda_cub4core6detail5shmemE+644];
	ld.shared.f64 	%fd164, [_ZN6thrust24THRUST_300001_SM_1000_NS8cuda_cub4core6detail5shmemE+648];
	st.local.u64 	[%rd156], %rd329;
	add.s64 	%rd330, %rd156, 8;
	st.local.v2.b32 	[%rd156+8], {%r24462, %r24463};
	st.local.v2.b32 	[%rd156+16], {%r24464, %r24465};
	st.local.v2.b32 	[%rd156+24], {%r24467, %r24468};
	st.local.v2.b32 	[%rd156+32], {%r24469, %r24470};
	st.local.v2.b32 	[%rd156+40], {%r24471, %r24472};
	st.local.v2.b32 	[%rd156+48], {%r24473, %r24474};
	st.local.v2.u8 	[%rd156+56], {%rs17583, %rs17584};
	st.local.u32 	[%rd156+60], %r1067;
	st.local.f64 	[%rd156+64], %fd164;
	@%p603 bra 	$L__BB3_647;
	add.s64 	%rd331, %rd3971, %rd329;
	setp.ne.s64 	%p604, %rd3971, 0;
	@%p604 bra 	$L__BB3_646;
	mov.b16 	%rs17585, 0;
	st.local.u8 	[%rd101], %rs17585;
	add.s32 	%r24476, %r32851, %r1067;
	st.local.u32 	[%rd101+52], %r24476;
	add.f64 	%fd421, %fd164, %fd531;
	st.local.f64 	[%rd101+56], %fd421;
	mov.b32 	%r32852, 0;
$L__BB3_636:
	mov.u32 	%r1068, %r32852;
	cvt.u64.u32 	%rd3109, %r1068;
	add.s64 	%rd3110, %rd101, %rd3109;
	ld.local.u8 	%rs17586, [%rd3110];
	setp.ne.s16 	%p605, %rs17586, 0;
	add.s32 	%r32852, %r1068, 1;
	@%p605 bra 	$L__BB3_636;
	and.b16  	%rs17587, %rs7518, 255;
	setp.eq.s16 	%p606, %rs17587, 0;
	mov.u32 	%r32854, %r1068;
	@%p606 bra 	$L__BB3_640;
	mov.b32 	%r32853, 0;
$L__BB3_639:
	add.s32 	%r24478, %r32853, %r1068;
	cvt.u64.u32 	%rd3111, %r24478;
	add.s64 	%rd3112, %rd156, %rd3111;
	ld.local.u8 	%rs17588, [%rd3112+8];
	add.s64 	%rd3113, %rd101, %rd3111;
	st.local.u8 	[%rd3113], %rs17588;
	add.s32 	%r1071, %r32853, 1;
	add.s32 	%r32854, %r1071, %r1068;
	cvt.u64.u32 	%rd3114, %r32853;
	add.s64 	%rd3115, %rd330, %rd3114;
	ld.local.u8 	%rs17589, [%rd3115+1];
	setp.ne.s16 	%p607, %rs17589, 0;
	mov.u32 	%r32853, %r1071;
	@%p607 bra 	$L__BB3_639;
$L__BB3_640:
	cvt.u64.u32 	%rd3116, %r32854;
	add.s64 	%rd3117, %rd101, %rd3116;
	mov.b16 	%rs17590, 0;
	st.local.u8 	[%rd3117+1], %rs17590;
	mov.b32 	%r32855, 0;
$L__BB3_641:
	mov.u32 	%r1074, %r32855;
	cvt.u64.u32 	%rd3118, %r1074;
	add.s64 	%rd3119, %rd101, %rd3118;
	ld.local.u8 	%rs17591, [%rd3119];
	setp.ne.s16 	%p608, %rs17591, 0;
	add.s32 	%r32855, %r1074, 1;
	@%p608 bra 	$L__BB3_641;
	and.b16  	%rs17592, %rs22235, 255;
	setp.eq.s16 	%p609, %rs17592, 0;
	mov.u32 	%r32857, %r1074;
	@%p609 bra 	$L__BB3_645;
	mov.b32 	%r32856, 0;
$L__BB3_644:
	add.s32 	%r24481, %r32856, %r1074;
	cvt.u64.u32 	%rd3120, %r24481;
	add.s64 	%rd3121, %rd159, %rd3120;
	ld.local.u8 	%rs17593, [%rd3121+8];
	add.s64 	%rd3122, %rd101, %rd3120;
	st.local.u8 	[%rd3122], %rs17593;
	add.s32 	%r1077, %r32856, 1;
	add.s32 	%r32857, %r1077, %r1074;
	cvt.u64.u32 	%rd3123, %r32856;
	add.s64 	%rd3124, %rd159, %rd3123;
	ld.local.u8 	%rs17594, [%rd3124+9];
	setp.ne.s16 	%p610, %rs17594, 0;
	mov.u32 	%r32856, %r1077;
	@%p610 bra 	$L__BB3_644;
$L__BB3_645:
	cvt.u64.u32 	%rd3125, %r32857;
	add.s64 	%rd3126, %rd101, %rd3125;
	mov.b16 	%rs17595, 0;
	st.local.u8 	[%rd3126+1], %rs17595;
	ld.local.v2.b32 	{%r24482, %r24483}, [%rd101];
	bfe.u32 	%r24484, %r24482, 0, 8;
	cvt.u16.u32 	%rs22235, %r24484;
	bfe.u32 	%r24485, %r24482, 8, 8;
	cvt.u16.u32 	%rs22234, %r24485;
	bfe.u32 	%r24486, %r24482, 16, 8;
	cvt.u16.u32 	%rs22233, %r24486;
	bfe.u32 	%r24487, %r24482, 24, 8;
	cvt.u16.u32 	%rs22232, %r24487;
	bfe.u32 	%r24488, %r24483, 0, 8;
	cvt.u16.u32 	%rs22231, %r24488;
	bfe.u32 	%r24489, %r24483, 8, 8;
	cvt.u16.u32 	%rs22230, %r24489;
	bfe.u32 	%r24490, %r24483, 16, 8;
	cvt.u16.u32 	%rs22229, %r24490;
	bfe.u32 	%r24491, %r24483, 24, 8;
	cvt.u16.u32 	%rs22228, %r24491;
	ld.local.v2.b32 	{%r24492, %r24493}, [%rd101+8];
	bfe.u32 	%r24494, %r24492, 0, 8;
	cvt.u16.u32 	%rs22227, %r24494;
	bfe.u32 	%r24495, %r24492, 8, 8;
	cvt.u16.u32 	%rs22226, %r24495;
	bfe.u32 	%r24496, %r24492, 16, 8;
	cvt.u16.u32 	%rs22225, %r24496;
	bfe.u32 	%r24497, %r24492, 24, 8;
	cvt.u16.u32 	%rs22224, %r24497;
	bfe.u32 	%r24498, %r24493, 0, 8;
	cvt.u16.u32 	%rs22223, %r24498;
	bfe.u32 	%r24499, %r24493, 8, 8;
	cvt.u16.u32 	%rs22222, %r24499;
	bfe.u32 	%r24500, %r24493, 16, 8;
	cvt.u16.u32 	%rs22221, %r24500;
	bfe.u32 	%r24501, %r24493, 24, 8;
	cvt.u16.u32 	%rs22220, %r24501;
	ld.local.v2.b32 	{%r24502, %r24503}, [%rd101+16];
	bfe.u32 	%r24504, %r24502, 0, 8;
	cvt.u16.u32 	%rs22219, %r24504;
	bfe.u32 	%r24505, %r24502, 8, 8;
	cvt.u16.u32 	%rs22218, %r24505;
	bfe.u32 	%r24506, %r24502, 16, 8;
	cvt.u16.u32 	%rs22217, %r24506;
	bfe.u32 	%r24507, %r24502, 24, 8;
	cvt.u16.u32 	%rs22216, %r24507;
	bfe.u32 	%r24508, %r24503, 0, 8;
	cvt.u16.u32 	%rs22215, %r24508;
	bfe.u32 	%r24509, %r24503, 8, 8;
	cvt.u16.u32 	%rs22214, %r24509;
	bfe.u32 	%r24510, %r24503, 16, 8;
	cvt.u16.u32 	%rs22213, %r24510;
	bfe.u32 	%r24511, %r24503, 24, 8;
	cvt.u16.u32 	%rs22212, %r24511;
	ld.local.v2.b32 	{%r24512, %r24513}, [%rd101+24];
	bfe.u32 	%r24514, %r24512, 0, 8;
	cvt.u16.u32 	%rs22211, %r24514;
	bfe.u32 	%r24515, %r24512, 8, 8;
	cvt.u16.u32 	%rs22210, %r24515;
	bfe.u32 	%r24516, %r24512, 16, 8;
	cvt.u16.u32 	%rs22209, %r24516;
	bfe.u32 	%r24517, %r24512, 24, 8;
	cvt.u16.u32 	%rs22208, %r24517;
	bfe.u32 	%r24518, %r24513, 0, 8;
	cvt.u16.u32 	%rs22207, %r24518;
	bfe.u32 	%r24519, %r24513, 8, 8;
	cvt.u16.u32 	%rs22206, %r24519;
	bfe.u32 	%r24520, %r24513, 16, 8;
	cvt.u16.u32 	%rs22205, %r24520;
	bfe.u32 	%r24521, %r24513, 24, 8;
	cvt.u16.u32 	%rs22204, %r24521;
	ld.local.v2.b32 	{%r24522, %r24523}, [%rd101+32];
	bfe.u32 	%r24524, %r24522, 0, 8;
	cvt.u16.u32 	%rs22203, %r24524;
	bfe.u32 	%r24525, %r24522, 8, 8;
	cvt.u16.u32 	%rs22202, %r24525;
	bfe.u32 	%r24526, %r24522, 16, 8;
	cvt.u16.u32 	%rs22201, %r24526;
	bfe.u32 	%r24527, %r24522, 24, 8;
	cvt.u16.u32 	%rs22200, %r24527;
	bfe.u32 	%r24528, %r24523, 0, 8;
	cvt.u16.u32 	%rs22199, %r24528;
	bfe.u32 	%r24529, %r24523, 8, 8;
	cvt.u16.u32 	%rs22198, %r24529;
	bfe.u32 	%r24530, %r24523, 16, 8;
	cvt.u16.u32 	%rs22197, %r24530;
	bfe.u32 	%r24531, %r24523, 24, 8;
	cvt.u16.u32 	%rs22196, %r24531;
	ld.local.v2.b32 	{%r24532, %r24533}, [%rd101+40];
	bfe.u32 	%r24534, %r24532, 0, 8;
	cvt.u16.u32 	%rs22195, %r24534;
	bfe.u32 	%r24535, %r24532, 8, 8;
	cvt.u16.u32 	%rs22194, %r24535;
	bfe.u32 	%r24536, %r24532, 16, 8;
	cvt.u16.u32 	%rs22193, %r24536;
	bfe.u32 	%r24537, %r24532, 24, 8;
	cvt.u16.u32 	%rs22192, %r24537;
	bfe.u32 	%r24538, %r24533, 0, 8;
	cvt.u16.u32 	%rs22191, %r24538;
	bfe.u32 	%r24539, %r24533, 8, 8;
	cvt.u16.u32 	%rs22190, %r24539;
	bfe.u32 	%r24540, %r24533, 16, 8;
	cvt.u16.u32 	%rs22189, %r24540;
	bfe.u32 	%r24541, %r24533, 24, 8;
	cvt.u16.u32 	%rs22188, %r24541;
	ld.local.v2.u8 	{%rs22187, %rs22186}, [%rd101+48];
	ld.local.u32 	%r32851, [%rd101+52];
	ld.local.f64 	%fd531, [%rd101+56];
$L__BB3_646:
	st.local.u64 	[%rd159], %rd331;
	cvt.u32.u16 	%r24542, %rs22228;
	cvt.u32.u16 	%r24543, %rs22229;
	prmt.b32 	%r24544, %r24543, %r24542, 0x3340U;
	cvt.u32.u16 	%r24545, %rs22230;
	cvt.u32.u16 	%r24546, %rs22231;
	prmt.b32 	%r24547, %r24546, %r24545, 0x3340U;
	prmt.b32 	%r24548, %r24547, %r24544, 0x5410U;
	cvt.u32.u16 	%r24549, %rs22232;
	cvt.u32.u16 	%r24550, %rs22233;
	prmt.b32 	%r24551, %r24550, %r24549, 0x3340U;
	cvt.u32.u16 	%r24552, %rs22234;
	cvt.u32.u16 	%r24553, %rs22235;
	prmt.b32 	%r24554, %r24553, %r24552, 0x3340U;
	prmt.b32 	%r24555, %r24554, %r24551, 0x5410U;
	st.local.v2.b32 	[%rd159+8], {%r24555, %r24548};
	cvt.u32.u16 	%r24556, %rs22220;
	cvt.u32.u16 	%r24557, %rs22221;
	prmt.b32 	%r24558, %r24557, %r24556, 0x3340U;
	cvt.u32.u16 	%r24559, %rs22222;
	cvt.u32.u16 	%r24560, %rs22223;
	prmt.b32 	%r24561, %r24560, %r24559, 0x3340U;
	prmt.b32 	%r24562, %r24561, %r24558, 0x5410U;
	cvt.u32.u16 	%r24563, %rs22224;
	cvt.u32.u16 	%r24564, %rs22225;
	prmt.b32 	%r24565, %r24564, %r24563, 0x3340U;
	cvt.u32.u16 	%r24566, %rs22226;
	cvt.u32.u16 	%r24567, %rs22227;
	prmt.b32 	%r24568, %r24567, %r24566, 0x3340U;
	prmt.b32 	%r24569, %r24568, %r24565, 0x5410U;
	st.local.v2.b32 	[%rd159+16], {%r24569, %r24562};
	cvt.u32.u16 	%r24570, %rs22212;
	cvt.u32.u16 	%r24571, %rs22213;
	prmt.b32 	%r24572, %r24571, %r24570, 0x3340U;
	cvt.u32.u16 	%r24573, %rs22214;
	cvt.u32.u16 	%r24574, %rs22215;
	prmt.b32 	%r24575, %r24574, %r24573, 0x3340U;
	prmt.b32 	%r24576, %r24575, %r24572, 0x5410U;
	cvt.u32.u16 	%r24577, %rs22216;
	cvt.u32.u16 	%r24578, %rs22217;
	prmt.b32 	%r24579, %r24578, %r24577, 0x3340U;
	cvt.u32.u16 	%r24580, %rs22218;
	cvt.u32.u16 	%r24581, %rs22219;
	prmt.b32 	%r24582, %r24581, %r24580, 0x3340U;
	prmt.b32 	%r24583, %r24582, %r24579, 0x5410U;
	st.local.v2.b32 	[%rd159+24], {%r24583, %r24576};
	cvt.u32.u16 	%r24584, %rs22204;
	cvt.u32.u16 	%r24585, %rs22205;
	prmt.b32 	%r24586, %r24585, %r24584, 0x3340U;
	cvt.u32.u16 	%r24587, %rs22206;
	cvt.u32.u16 	%r24588, %rs22207;
	prmt.b32 	%r24589, %r24588, %r24587, 0x3340U;
	prmt.b32 	%r24590, %r24589, %r24586, 0x5410U;
	cvt.u32.u16 	%r24591, %rs22208;
	cvt.u32.u16 	%r24592, %rs22209;
	prmt.b32 	%r24593, %r24592, %r24591, 0x3340U;
	cvt.u32.u16 	%r24594, %rs22210;
	cvt.u32.u16 	%r24595, %rs22211;
	prmt.b32 	%r24596, %r24595, %r24594, 0x3340U;
	prmt.b32 	%r24597, %r24596, %r24593, 0x5410U;
	st.local.v2.b32 	[%rd159+32], {%r24597, %r24590};
	cvt.u32.u16 	%r24598, %rs22196;
	cvt.u32.u16 	%r24599, %rs22197;
	prmt.b32 	%r24600, %r24599, %r24598, 0x3340U;
	cvt.u32.u16 	%r24601, %rs22198;
	cvt.u32.u16 	%r24602, %rs22199;
	prmt.b32 	%r24603, %r24602, %r24601, 0x3340U;
	prmt.b32 	%r24604, %r24603, %r24600, 0x5410U;
	cvt.u32.u16 	%r24605, %rs22200;
	cvt.u32.u16 	%r24606, %rs22201;
	prmt.b32 	%r24607, %r24606, %r24605, 0x3340U;
	cvt.u32.u16 	%r24608, %rs22202;
	cvt.u32.u16 	%r24609, %rs22203;
	prmt.b32 	%r24610, %r24609, %r24608, 0x3340U;
	prmt.b32 	%r24611, %r24610, %r24607, 0x5410U;
	st.local.v2.b32 	[%rd159+40], {%r24611, %r24604};
	cvt.u32.u16 	%r24612, %rs22188;
	cvt.u32.u16 	%r24613, %rs22189;
	prmt.b32 	%r24614, %r24613, %r24612, 0x3340U;
	cvt.u32.u16 	%r24615, %rs22190;
	cvt.u32.u16 	%r24616, %rs22191;
	prmt.b32 	%r24617, %r24616, %r24615, 0x3340U;
	prmt.b32 	%r24618, %r24617, %r24614, 0x5410U;
	cvt.u32.u16 	%r24619, %rs22192;
	cvt.u32.u16 	%r24620, %rs22193;
	prmt.b32 	%r24621, %r24620, %r24619, 0x3340U;
	cvt.u32.u16 	%r24622, %rs22194;
	cvt.u32.u16 	%r24623, %rs22195;
	prmt.b32 	%r24624, %r24623, %r24622, 0x3340U;
	prmt.b32 	%r24625, %r24624, %r24621, 0x5410U;
	st.local.v2.b32 	[%rd159+48], {%r24625, %r24618};
	st.local.v2.u8 	[%rd159+56], {%rs22187, %rs22186};
	st.local.u32 	[%rd159+60], %r32851;
	st.local.f64 	[%rd159+64], %fd531;
	mov.u64 	%rd3971, %rd331;
$L__BB3_647:
	setp.ne.s32 	%p611, %r32635, %r396;
	st.local.u64 	[%rd99], %rd3971;
	add.s64 	%rd333, %rd99, 8;
	cvt.u32.u16 	%r24626, %rs22228;
	cvt.u32.u16 	%r24627, %rs22229;
	prmt.b32 	%r24628, %r24627, %r24626, 0x3340U;
	cvt.u32.u16 	%r24629, %rs22230;
	cvt.u32.u16 	%r24630, %rs22231;
	prmt.b32 	%r24631, %r24630, %r24629, 0x3340U;
	prmt.b32 	%r24632, %r24631, %r24628, 0x5410U;
	cvt.u32.u16 	%r24633, %rs22232;
	cvt.u32.u16 	%r24634, %rs22233;
	prmt.b32 	%r24635, %r24634, %r24633, 0x3340U;
	cvt.u32.u16 	%r24636, %rs22234;
	cvt.u32.u16 	%r24637, %rs22235;
	prmt.b32 	%r24638, %r24637, %r24636, 0x3340U;
	prmt.b32 	%r24639, %r24638, %r24635, 0x5410U;
	st.local.v2.b32 	[%rd99+8], {%r24639, %r24632};
	cvt.u32.u16 	%r24640, %rs22220;
	cvt.u32.u16 	%r24641, %rs22221;
	prmt.b32 	%r24642, %r24641, %r24640, 0x3340U;
	cvt.u32.u16 	%r24643, %rs22222;
	cvt.u32.u16 	%r24644, %rs22223;
	prmt.b32 	%r24645, %r24644, %r24643, 0x3340U;
	prmt.b32 	%r24646, %r24645, %r24642, 0x5410U;
	cvt.u32.u16 	%r24647, %rs22224;
	cvt.u32.u16 	%r24648, %rs22225;
	prmt.b32 	%r24649, %r24648, %r24647, 0x3340U;
	cvt.u32.u16 	%r24650, %rs22226;
	cvt.u32.u16 	%r24651, %rs22227;
	prmt.b32 	%r24652, %r24651, %r24650, 0x3340U;
	prmt.b32 	%r24653, %r24652, %r24649, 0x5410U;
	st.local.v2.b32 	[%rd99+16], {%r24653, %r24646};
	cvt.u32.u16 	%r24654, %rs22212;
	cvt.u32.u16 	%r24655, %rs22213;
	prmt.b32 	%r24656, %r24655, %r24654, 0x3340U;
	cvt.u32.u16 	%r24657, %rs22214;
	cvt.u32.u16 	%r24658, %rs22215;
	prmt.b32 	%r24659, %r24658, %r24657, 0x3340U;
	prmt.b32 	%r24660, %r24659, %r24656, 0x5410U;
	cvt.u32.u16 	%r24661, %rs22216;
	cvt.u32.u16 	%r24662, %rs22217;
	prmt.b32 	%r24663, %r24662, %r24661, 0x3340U;
	cvt.u32.u16 	%r24664, %rs22218;
	cvt.u32.u16 	%r24665, %rs22219;
	prmt.b32 	%r24666, %r24665, %r24664, 0x3340U;
	prmt.b32 	%r24667, %r24666, %r24663, 0x5410U;
	st.local.v2.b32 	[%rd99+24], {%r24667, %r24660};
	cvt.u32.u16 	%r24668, %rs22204;
	cvt.u32.u16 	%r24669, %rs22205;
	prmt.b32 	%r24670, %r24669, %r24668, 0x3340U;
	cvt.u32.u16 	%r24671, %rs22206;
	cvt.u32.u16 	%r24672, %rs22207;
	prmt.b32 	%r24673, %r24672, %r24671, 0x3340U;
	prmt.b32 	%r24674, %r24673, %r24670, 0x5410U;
	cvt.u32.u16 	%r24675, %rs22208;
	cvt.u32.u16 	%r24676, %rs22209;
	prmt.b32 	%r24677, %r24676, %r24675, 0x3340U;
	cvt.u32.u16 	%r24678, %rs22210;
	cvt.u32.u16 	%r24679, %rs22211;
	prmt.b32 	%r24680, %r24679, %r24678, 0x3340U;
	prmt.b32 	%r24681, %r24680, %r24677, 0x5410U;
	st.local.v2.b32 	[%rd99+32], {%r24681, %r24674};
	cvt.u32.u16 	%r24682, %rs22196;
	cvt.u32.u16 	%r24683, %rs22197;
	prmt.b32 	%r24684, %r24683, %r24682, 0x3340U;
	cvt.u32.u16 	%r24685, %rs22198;
	cvt.u32.u16 	%r24686, %rs22199;
	prmt.b32 	%r24687, %r24686, %r24685, 0x3340U;
	prmt.b32 	%r24688, %r24687, %r24684, 0x5410U;
	cvt.u32.u16 	%r24689, %rs22200;
	cvt.u32.u16 	%r24690, %rs22201;
	prmt.b32 	%r24691, %r24690, %r24689, 0x3340U;
	cvt.u32.u16 	%r24692, %rs22202;
	cvt.u32.u16 	%r24693, %rs22203;
	prmt.b32 	%r24694, %r24693, %r24692, 0x3340U;
	prmt.b32 	%r24695, %r24694, %r24691, 0x5410U;
	st.local.v2.b32 	[%rd99+40], {%r24695, %r24688};
	cvt.u32.u16 	%r24696, %rs22188;
	cvt.u32.u16 	%r24697, %rs22189;
	prmt.b32 	%r24698, %r24697, %r24696, 0x3340U;
	cvt.u32.u16 	%r24699, %rs22190;
	cvt.u32.u16 	%r24700, %rs22191;
	prmt.b32 	%r24701, %r24700, %r24699, 0x3340U;
	prmt.b32 	%r24702, %r24701, %r24698, 0x5410U;
	cvt.u32.u16 	%r24703, %rs22192;
	cvt.u32.u16 	%r24704, %rs22193;
	prmt.b32 	%r24705, %r24704, %r24703, 0x3340U;
	cvt.u32.u16 	%r24706, %rs22194;
	cvt.u32.u16 	%r24707, %rs22195;
	prmt.b32 	%r24708, %r24707, %r24706, 0x3340U;
	prmt.b32 	%r24709, %r24708, %r24705, 0x5410U;
	st.local.v2.b32 	[%rd99+48], {%r24709, %r24702};
	mov.b32 	%r1084, {%rs22187, %rs22186};
	st.local.v2.u8 	[%rd99+56], {%rs22187, %rs22186};
	st.local.u32 	[%rd99+60], %r32851;
	st.local.f64 	[%rd99+64], %fd531;
	selp.u64 	%rd3127, 1, 0, %p611;
	st.local.u64 	[%rd100], %rd3127;
	add.s64 	%rd334, %rd100, 8;
	st.local.v2.b32 	[%rd100+8], {%r400, %r401};
	st.local.v2.b32 	[%rd100+16], {%r402, %r403};
	st.local.v2.b32 	[%rd100+24], {%r404, %r405};
	st.local.v2.b32 	[%rd100+32], {%r406, %r407};
	st.local.v2.b32 	[%rd100+40], {%r408, %r409};
	st.local.v2.b32 	[%rd100+48], {%r410, %r411};
	st.local.v2.u8 	[%rd100+56], {%rs22384, %rs22385};
	st.local.u32 	[%rd100+60], %r32866;
	st.local.f64 	[%rd100+64], %fd534;
	@%p611 bra 	$L__BB3_659;
	mov.b16 	%rs17597, 0;
	st.local.u8 	[%rd98], %rs17597;
	add.s32 	%r24711, %r32866, %r32851;
	st.local.u32 	[%rd98+52], %r24711;
	add.f64 	%fd422, %fd531, %fd534;
	st.local.f64 	[%rd98+56], %fd422;
	mov.b32 	%r32860, 0;
$L__BB3_649:
	mov.u32 	%r1085, %r32860;
	cvt.u64.u32 	%rd3128, %r1085;
	add.s64 	%rd3129, %rd98, %rd3128;
	ld.local.u8 	%rs17598, [%rd3129];
	setp.ne.s16 	%p612, %rs17598, 0;
	add.s32 	%r32860, %r1085, 1;
	@%p612 bra 	$L__BB3_649;
	and.b16  	%rs17599, %rs22235, 255;
	setp.eq.s16 	%p613, %rs17599, 0;
	mov.u32 	%r32862, %r1085;
	@%p613 bra 	$L__BB3_653;
	mov.b32 	%r32861, 0;
$L__BB3_652:
	add.s32 	%r24713, %r32861, %r1085;
	cvt.u64.u32 	%rd3130, %r24713;
	add.s64 	%rd3131, %rd99, %rd3130;
	ld.local.u8 	%rs17600, [%rd3131+8];
	add.s64 	%rd3132, %rd98, %rd3130;
	st.local.u8 	[%rd3132], %rs17600;
	add.s32 	%r1088, %r32861, 1;
	add.s32 	%r32862, %r1088, %r1085;
	cvt.u64.u32 	%rd3133, %r32861;
	add.s64 	%rd3134, %rd333, %rd3133;
	ld.local.u8 	%rs17601, [%rd3134+1];
	setp.ne.s16 	%p614, %rs17601, 0;
	mov.u32 	%r32861, %r1088;
	@%p614 bra 	$L__BB3_652;
$L__BB3_653:
	cvt.u64.u32 	%rd3135, %r32862;
	add.s64 	%rd3136, %rd98, %rd3135;
	mov.b16 	%rs17602, 0;
	st.local.u8 	[%rd3136+1], %rs17602;
	mov.b32 	%r32863, 0;
$L__BB3_654:
	mov.u32 	%r1091, %r32863;
	cvt.u64.u32 	%rd3137, %r1091;
	add.s64 	%rd3138, %rd98, %rd3137;
	ld.local.u8 	%rs17603, [%rd3138];
	setp.ne.s16 	%p615, %rs17603, 0;
	add.s32 	%r32863, %r1091, 1;
	@%p615 bra 	$L__BB3_654;
	and.b16  	%rs17604, %rs22336, 255;
	setp.eq.s16 	%p616, %rs17604, 0;
	mov.u32 	%r32865, %r1091;
	@%p616 bra 	$L__BB3_658;
	mov.b32 	%r32864, 0;
$L__BB3_657:
	add.s32 	%r24716, %r32864, %r1091;
	cvt.u64.u32 	%rd3139, %r24716;
	add.s64 	%rd3140, %rd100, %rd3139;
	ld.local.u8 	%rs17605, [%rd3140+8];
	add.s64 	%rd3141, %rd98, %rd3139;
	st.local.u8 	[%rd3141], %rs17605;
	add.s32 	%r1094, %r32864, 1;
	add.s32 	%r32865, %r1094, %r1091;
	cvt.u64.u32 	%rd3142, %r32864;
	add.s64 	%rd3143, %rd334, %rd3142;
	ld.local.u8 	%rs17606, [%rd3143+1];
	setp.ne.s16 	%p617, %rs17606, 0;
	mov.u32 	%r32864, %r1094;
	@%p617 bra 	$L__BB3_657;
$L__BB3_658:
	cvt.u64.u32 	%rd3144, %r32865;
	add.s64 	%rd3145, %rd98, %rd3144;
	mov.b16 	%rs17607, 0;
	st.local.u8 	[%rd3145+1], %rs17607;
	ld.local.v2.b32 	{%r24717, %r24718}, [%rd98];
	bfe.u32 	%r24719, %r24717, 0, 8;
	cvt.u16.u32 	%rs22336, %r24719;
	bfe.u32 	%r24720, %r24717, 8, 8;
	cvt.u16.u32 	%rs22337, %r24720;
	bfe.u32 	%r24721, %r24717, 16, 8;
	cvt.u16.u32 	%rs22338, %r24721;
	bfe.u32 	%r24722, %r24717, 24, 8;
	cvt.u16.u32 	%rs22339, %r24722;
	bfe.u32 	%r24723, %r24718, 0, 8;
	cvt.u16.u32 	%rs22340, %r24723;
	bfe.u32 	%r24724, %r24718, 8, 8;
	cvt.u16.u32 	%rs22341, %r24724;
	bfe.u32 	%r24725, %r24718, 16, 8;
	cvt.u16.u32 	%rs22342, %r24725;
	bfe.u32 	%r24726, %r24718, 24, 8;
	cvt.u16.u32 	%rs22343, %r24726;
	ld.local.v2.b32 	{%r24727, %r24728}, [%rd98+8];
	bfe.u32 	%r24729, %r24727, 0, 8;
	cvt.u16.u32 	%rs22344, %r24729;
	bfe.u32 	%r24730, %r24727, 8, 8;
	cvt.u16.u32 	%rs22345, %r24730;
	bfe.u32 	%r24731, %r24727, 16, 8;
	cvt.u16.u32 	%rs22346, %r24731;
	bfe.u32 	%r24732, %r24727, 24, 8;
	cvt.u16.u32 	%rs22347, %r24732;
	bfe.u32 	%r24733, %r24728, 0, 8;
	cvt.u16.u32 	%rs22348, %r24733;
	bfe.u32 	%r24734, %r24728, 8, 8;
	cvt.u16.u32 	%rs22349, %r24734;
	bfe.u32 	%r24735, %r24728, 16, 8;
	cvt.u16.u32 	%rs22350, %r24735;
	bfe.u32 	%r24736, %r24728, 24, 8;
	cvt.u16.u32 	%rs22351, %r24736;
	ld.local.v2.b32 	{%r24737, %r24738}, [%rd98+16];
	bfe.u32 	%r24739, %r24737, 0, 8;
	cvt.u16.u32 	%rs22352, %r24739;
	bfe.u32 	%r24740, %r24737, 8, 8;
	cvt.u16.u32 	%rs22353, %r24740;
	bfe.u32 	%r24741, %r24737, 16, 8;
	cvt.u16.u32 	%rs22354, %r24741;
	bfe.u32 	%r24742, %r24737, 24, 8;
	cvt.u16.u32 	%rs22355, %r24742;
	bfe.u32 	%r24743, %r24738, 0, 8;
	cvt.u16.u32 	%rs22356, %r24743;
	bfe.u32 	%r24744, %r24738, 8, 8;
	cvt.u16.u32 	%rs22357, %r24744;
	bfe.u32 	%r24745, %r24738, 16, 8;
	cvt.u16.u32 	%rs22358, %r24745;
	bfe.u32 	%r24746, %r24738, 24, 8;
	cvt.u16.u32 	%rs22359, %r24746;
	ld.local.v2.b32 	{%r24747, %r24748}, [%rd98+24];
	bfe.u32 	%r24749, %r24747, 0, 8;
	cvt.u16.u32 	%rs22360, %r24749;
	bfe.u32 	%r24750, %r24747, 8, 8;
	cvt.u16.u32 	%rs22361, %r24750;
	bfe.u32 	%r24751, %r24747, 16, 8;
	cvt.u16.u32 	%rs22362, %r24751;
	bfe.u32 	%r24752, %r24747, 24, 8;
	cvt.u16.u32 	%rs22363, %r24752;
	bfe.u32 	%r24753, %r24748, 0, 8;
	cvt.u16.u32 	%rs22364, %r24753;
	bfe.u32 	%r24754, %r24748, 8, 8;
	cvt.u16.u32 	%rs22365, %r24754;
	bfe.u32 	%r24755, %r24748, 16, 8;
	cvt.u16.u32 	%rs22366, %r24755;
	bfe.u32 	%r24756, %r24748, 24, 8;
	cvt.u16.u32 	%rs22367, %r24756;
	ld.local.v2.b32 	{%r24757, %r24758}, [%rd98+32];
	bfe.u32 	%r24759, %r24757, 0, 8;
	cvt.u16.u32 	%rs22368, %r24759;
	bfe.u32 	%r24760, %r24757, 8, 8;
	cvt.u16.u32 	%rs22369, %r24760;
	bfe.u32 	%r24761, %r24757, 16, 8;
	cvt.u16.u32 	%rs22370, %r24761;
	bfe.u32 	%r24762, %r24757, 24, 8;
	cvt.u16.u32 	%rs22371, %r24762;
	bfe.u32 	%r24763, %r24758, 0, 8;
	cvt.u16.u32 	%rs22372, %r24763;
	bfe.u32 	%r24764, %r24758, 8, 8;
	cvt.u16.u32 	%rs22373, %r24764;
	bfe.u32 	%r24765, %r24758, 16, 8;
	cvt.u16.u32 	%rs22374, %r24765;
	bfe.u32 	%r24766, %r24758, 24, 8;
	cvt.u16.u32 	%rs22375, %r24766;
	ld.local.v2.b32 	{%r24767, %r24768}, [%rd98+40];
	bfe.u32 	%r24769, %r24767, 0, 8;
	cvt.u16.u32 	%rs22376, %r24769;
	bfe.u32 	%r24770, %r24767, 8, 8;
	cvt.u16.u32 	%rs22377, %r24770;
	bfe.u32 	%r24771, %r24767, 16, 8;
	cvt.u16.u32 	%rs22378, %r24771;
	bfe.u32 	%r24772, %r24767, 24, 8;
	cvt.u16.u32 	%rs22379, %r24772;
	bfe.u32 	%r24773, %r24768, 0, 8;
	cvt.u16.u32 	%rs22380, %r24773;
	bfe.u32 	%r24774, %r24768, 8, 8;
	cvt.u16.u32 	%rs22381, %r24774;
	bfe.u32 	%r24775, %r24768, 16, 8;
	cvt.u16.u32 	%rs22382, %r24775;
	bfe.u32 	%r24776, %r24768, 24, 8;
	cvt.u16.u32 	%rs22383, %r24776;
	ld.local.v2.u8 	{%rs22384, %rs22385}, [%rd98+48];
	ld.local.u32 	%r32866, [%rd98+52];
	ld.local.f64 	%fd534, [%rd98+56];
$L__BB3_659:
	setp.ne.s32 	%p618, %r396, %r397;
	add.s64 	%rd335, %rd3971, %rd3127;
	st.local.u64 	[%rd100], %rd335;
	cvt.u32.u16 	%r24777, %rs22336;
	prmt.b32 	%r24778, %r24777, %r24779, 0x3340U;
	prmt.b32 	%r24780, %r24781, %r24782, 0x3340U;
	prmt.b32 	%r1099, %r24778, %r24780, 0x5410U;
	cvt.u32.u16 	%r24783, %rs22337;
	bfi.b32 	%r1101, %r24783, %r1099, 8, 8;
	cvt.u32.u16 	%r24784, %rs22338;
	bfi.b32 	%r1103, %r24784, %r1101, 16, 8;
	cvt.u32.u16 	%r24785, %rs22339;
	bfi.b32 	%r1113, %r24785, %r1103, 24, 8;
	cvt.u32.u16 	%r24786, %rs22340;
	prmt.b32 	%r24787, %r24786, %r24788, 0x3340U;
	prmt.b32 	%r1108, %r24787, %r24780, 0x5410U;
	cvt.u32.u16 	%r24789, %rs22341;
	bfi.b32 	%r1110, %r24789, %r1108, 8, 8;
	cvt.u32.u16 	%r24790, %rs22342;
	bfi.b32 	%r1112, %r24790, %r1110, 16, 8;
	cvt.u32.u16 	%r24791, %rs22343;
	bfi.b32 	%r1114, %r24791, %r1112, 24, 8;
	prmt.b32 	%r24792, %r24790, %r24791, 0x3340U;
	prmt.b32 	%r24793, %r24786, %r24789, 0x3340U;
	prmt.b32 	%r24794, %r24793, %r24792, 0x5410U;
	prmt.b32 	%r24795, %r24784, %r24785, 0x3340U;
	prmt.b32 	%r24796, %r24777, %r24783, 0x3340U;
	prmt.b32 	%r24797, %r24796, %r24795, 0x5410U;
	st.local.v2.b32 	[%rd100+8], {%r24797, %r24794};
	cvt.u32.u16 	%r24798, %rs22344;
	prmt.b32 	%r24799, %r24798, %r24800, 0x3340U;
	prmt.b32 	%r1115, %r24799, %r24780, 0x5410U;
	cvt.u32.u16 	%r24801, %rs22345;
	bfi.b32 	%r1117, %r24801, %r1115, 8, 8;
	cvt.u32.u16 	%r24802, %rs22346;
	bfi.b32 	%r1119, %r24802, %r1117, 16, 8;
	cvt.u32.u16 	%r24803, %rs22347;
	bfi.b32 	%r1129, %r24803, %r1119, 24, 8;
	cvt.u32.u16 	%r24804, %rs22348;
	prmt.b32 	%r24805, %r24804, %r24806, 0x3340U;
	prmt.b32 	%r1124, %r24805, %r24780, 0x5410U;
	cvt.u32.u16 	%r24807, %rs22349;
	bfi.b32 	%r1126, %r24807, %r1124, 8, 8;
	cvt.u32.u16 	%r24808, %rs22350;
	bfi.b32 	%r1128, %r24808, %r1126, 16, 8;
	cvt.u32.u16 	%r24809, %rs22351;
	bfi.b32 	%r1130, %r24809, %r1128, 24, 8;
	prmt.b32 	%r24810, %r24808, %r24809, 0x3340U;
	prmt.b32 	%r24811, %r24804, %r24807, 0x3340U;
	prmt.b32 	%r24812, %r24811, %r24810, 0x5410U;
	prmt.b32 	%r24813, %r24802, %r24803, 0x3340U;
	prmt.b32 	%r24814, %r24798, %r24801, 0x3340U;
	prmt.b32 	%r24815, %r24814, %r24813, 0x5410U;
	st.local.v2.b32 	[%rd100+16], {%r24815, %r24812};
	cvt.u32.u16 	%r24816, %rs22352;
	prmt.b32 	%r24817, %r24816, %r24818, 0x3340U;
	prmt.b32 	%r1131, %r24817, %r24780, 0x5410U;
	cvt.u32.u16 	%r24819, %rs22353;
	bfi.b32 	%r1133, %r24819, %r1131, 8, 8;
	cvt.u32.u16 	%r24820, %rs22354;
	bfi.b32 	%r1135, %r24820, %r1133, 16, 8;
	cvt.u32.u16 	%r24821, %rs22355;
	bfi.b32 	%r1145, %r24821, %r1135, 24, 8;
	cvt.u32.u16 	%r24822, %rs22356;
	prmt.b32 	%r24823, %r24822, %r24824, 0x3340U;
	prmt.b32 	%r1140, %r24823, %r24780, 0x5410U;
	cvt.u32.u16 	%r24825, %rs22357;
	bfi.b32 	%r1142, %r24825, %r1140, 8, 8;
	cvt.u32.u16 	%r24826, %rs22358;
	bfi.b32 	%r1144, %r24826, %r1142, 16, 8;
	cvt.u32.u16 	%r24827, %rs22359;
	bfi.b32 	%r1146, %r24827, %r1144, 24, 8;
	prmt.b32 	%r24828, %r24826, %r24827, 0x3340U;
	prmt.b32 	%r24829, %r24822, %r24825, 0x3340U;
	prmt.b32 	%r24830, %r24829, %r24828, 0x5410U;
	prmt.b32 	%r24831, %r24820, %r24821, 0x3340U;
	prmt.b32 	%r24832, %r24816, %r24819, 0x3340U;
	prmt.b32 	%r24833, %r24832, %r24831, 0x5410U;
	st.local.v2.b32 	[%rd100+24], {%r24833, %r24830};
	cvt.u32.u16 	%r24834, %rs22360;
	prmt.b32 	%r24835, %r24834, %r24836, 0x3340U;
	prmt.b32 	%r1147, %r24835, %r24780, 0x5410U;
	cvt.u32.u16 	%r24837, %rs22361;
	bfi.b32 	%r24838, %r24837, %r1147, 8, 8;
	cvt.u32.u16 	%r24839, %rs22362;
	bfi.b32 	%r1149, %r24839, %r24838, 16, 8;
	cvt.u32.u16 	%r24840, %rs22367;
	cvt.u32.u16 	%r24841, %rs22366;
	prmt.b32 	%r24842, %r24841, %r24840, 0x3340U;
	cvt.u32.u16 	%r24843, %rs22365;
	cvt.u32.u16 	%r24844, %rs22364;
	prmt.b32 	%r24845, %r24844, %r24843, 0x3340U;
	prmt.b32 	%r24846, %r24845, %r24842, 0x5410U;
	cvt.u32.u16 	%r24847, %rs22363;
	prmt.b32 	%r24848, %r24839, %r24847, 0x3340U;
	prmt.b32 	%r24849, %r24834, %r24837, 0x3340U;
	prmt.b32 	%r24850, %r24849, %r24848, 0x5410U;
	st.local.v2.b32 	[%rd100+32], {%r24850, %r24846};
	cvt.u32.u16 	%r24851, %rs22368;
	prmt.b32 	%r24852, %r24851, %r24853, 0x3340U;
	prmt.b32 	%r1151, %r24852, %r24780, 0x5410U;
	cvt.u32.u16 	%r24854, %rs22369;
	bfi.b32 	%r24855, %r24854, %r1151, 8, 8;
	cvt.u32.u16 	%r24856, %rs22370;
	bfi.b32 	%r1153, %r24856, %r24855, 16, 8;
	cvt.u32.u16 	%r24857, %rs22371;
	bfi.b32 	%r1155, %r24857, %r1153, 24, 8;
	cvt.u32.u16 	%r24858, %rs22374;
	prmt.b32 	%r24859, %r24858, %r24860, 0x3340U;
	cvt.u32.u16 	%r24861, %rs22373;
	cvt.u32.u16 	%r24862, %rs22372;
	prmt.b32 	%r24863, %r24862, %r24861, 0x3340U;
	prmt.b32 	%r1156, %r24863, %r24859, 0x5410U;
	cvt.u32.u16 	%r24864, %rs22375;
	prmt.b32 	%r24865, %r24858, %r24864, 0x3340U;
	prmt.b32 	%r24866, %r24863, %r24865, 0x5410U;
	prmt.b32 	%r24867, %r24856, %r24857, 0x3340U;
	prmt.b32 	%r24868, %r24851, %r24854, 0x3340U;
	prmt.b32 	%r24869, %r24868, %r24867, 0x5410U;
	st.local.v2.b32 	[%rd100+40], {%r24869, %r24866};
	cvt.u32.u16 	%r24870, %rs22383;
	cvt.u32.u16 	%r24871, %rs22382;
	prmt.b32 	%r24872, %r24871, %r24870, 0x3340U;
	cvt.u32.u16 	%r24873, %rs22381;
	cvt.u32.u16 	%r24874, %rs22380;
	prmt.b32 	%r24875, %r24874, %r24873, 0x3340U;
	prmt.b32 	%r24876, %r24875, %r24872, 0x5410U;
	cvt.u32.u16 	%r24877, %rs22379;
	cvt.u32.u16 	%r24878, %rs22378;
	prmt.b32 	%r24879, %r24878, %r24877, 0x3340U;
	cvt.u32.u16 	%r24880, %rs22377;
	cvt.u32.u16 	%r24881, %rs22376;
	prmt.b32 	%r24882, %r24881, %r24880, 0x3340U;
	prmt.b32 	%r24883, %r24882, %r24879, 0x5410U;
	st.local.v2.b32 	[%rd100+48], {%r24883, %r24876};
	mov.b32 	%r1158, {%rs22384, %rs22385};
	st.local.v2.u8 	[%rd100+56], {%rs22384, %rs22385};
	st.local.u32 	[%rd100+60], %r32866;
	st.local.f64 	[%rd100+64], %fd534;
	st.local.u64 	[%rd160], %rd3971;
	prmt.b32 	%r24885, %r24637, %r24886, 0x3340U;
	prmt.b32 	%r1159, %r24885, %r24780, 0x5410U;
	bfi.b32 	%r1161, %r24636, %r1159, 8, 8;
	bfi.b32 	%r1163, %r24634, %r1161, 16, 8;
	bfi.b32 	%r1173, %r24633, %r1163, 24, 8;
	prmt.b32 	%r24891, %r24630, %r24892, 0x3340U;
	prmt.b32 	%r1168, %r24891, %r24780, 0x5410U;
	bfi.b32 	%r1170, %r24629, %r1168, 8, 8;
	bfi.b32 	%r1172, %r24627, %r1170, 16, 8;
	bfi.b32 	%r1174, %r24626, %r1172, 24, 8;
	st.local.v2.b32 	[%rd160+8], {%r24639, %r24632};
	st.local.v4.b32 	[%rd160+16], {%r24653, %r24646, %r24667, %r24660};
	st.local.v4.b32 	[%rd160+32], {%r24681, %r24674, %r24695, %r24688};
	prmt.b32 	%r24959, %r24707, %r24960, 0x3340U;
	prmt.b32 	%r1175, %r24959, %r24780, 0x5410U;
	bfi.b32 	%r1177, %r24706, %r1175, 8, 8;
	bfi.b32 	%r1179, %r24704, %r1177, 16, 8;
	bfi.b32 	%r1189, %r24703, %r1179, 24, 8;
	prmt.b32 	%r24965, %r24700, %r24966, 0x3340U;
	prmt.b32 	%r1184, %r24965, %r24780, 0x5410U;
	bfi.b32 	%r1186, %r24699, %r1184, 8, 8;
	bfi.b32 	%r1188, %r24697, %r1186, 16, 8;
	bfi.b32 	%r1190, %r24696, %r1188, 24, 8;
	st.local.v2.b32 	[%rd160+48], {%r24709, %r24702};
	mov.b32 	{%rs17609, %rs17610}, %r1084;
	st.local.v2.u8 	[%rd160+56], {%rs17609, %rs17610};
	st.local.u32 	[%rd160+60], %r32851;
	st.local.f64 	[%rd160+64], %fd531;
	st.local.u64 	[%rd97], %rd335;
	add.s64 	%rd336, %rd97, 8;
	st.local.v2.b32 	[%rd97+8], {%r24797, %r24794};
	st.local.v2.b32 	[%rd97+16], {%r24815, %r24812};
	st.local.v2.b32 	[%rd97+24], {%r24833, %r24830};
	st.local.v2.b32 	[%rd97+32], {%r24850, %r24846};
	st.local.v2.b32 	[%rd97+40], {%r24869, %r24866};
	st.local.v2.b32 	[%rd97+48], {%r24883, %r24876};
	st.local.v2.u8 	[%rd97+56], {%rs22384, %rs22385};
	st.local.u32 	[%rd97+60], %r32866;
	st.local.f64 	[%rd97+64], %fd534;
	@%p618 bra 	$L__BB3_670;
	mov.b16 	%rs17611, 0;
	st.local.u8 	[%rd96], %rs17611;
	add.s32 	%r24977, %r427, %r32866;
	st.local.u32 	[%rd96+52], %r24977;
	add.f64 	%fd423, %fd534, %fd59;
	st.local.f64 	[%rd96+56], %fd423;
	mov.b32 	%r32867, 0;
$L__BB3_661:
	mov.u32 	%r1191, %r32867;
	cvt.u64.u32 	%rd3147, %r1191;
	add.s64 	%rd3148, %rd96, %rd3147;
	ld.local.u8 	%rs17612, [%rd3148];
	setp.ne.s16 	%p620, %rs17612, 0;
	add.s32 	%r32867, %r1191, 1;
	@%p620 bra 	$L__BB3_661;
	and.b16  	%rs17613, %rs22336, 255;
	setp.eq.s16 	%p621, %rs17613, 0;
	mov.u32 	%r32869, %r1191;
	@%p621 bra 	$L__BB3_665;
	mov.b32 	%r32868, 0;
$L__BB3_664:
	add.s32 	%r24979, %r32868, %r1191;
	cvt.u64.u32 	%rd3149, %r24979;
	add.s64 	%rd3150, %rd97, %rd3149;
	ld.local.u8 	%rs17614, [%rd3150+8];
	add.s64 	%rd3151, %rd96, %rd3149;
	st.local.u8 	[%rd3151], %rs17614;
	add.s32 	%r1194, %r32868, 1;
	add.s32 	%r32869, %r1194, %r1191;
	cvt.u64.u32 	%rd3152, %r32868;
	add.s64 	%rd3153, %rd336, %rd3152;
	ld.local.u8 	%rs17615, [%rd3153+1];
	setp.ne.s16 	%p622, %rs17615, 0;
	mov.u32 	%r32868, %r1194;
	@%p622 bra 	$L__BB3_664;
$L__BB3_665:
	cvt.u64.u32 	%rd3154, %r32869;
	add.s64 	%rd3155, %rd96, %rd3154;
	mov.b16 	%rs17616, 0;
	st.local.u8 	[%rd3155+1], %rs17616;
	mov.b32 	%r32870, 0;
$L__BB3_666:
	mov.u32 	%r1197, %r32870;
	cvt.u64.u32 	%rd3156, %r1197;
	add.s64 	%rd3157, %rd96, %rd3156;
	ld.local.u8 	%rs17617, [%rd3157];
	setp.ne.s16 	%p623, %rs17617, 0;
	add.s32 	%r32870, %r1197, 1;
	@%p623 bra 	$L__BB3_666;
	and.b16  	%rs17618, %rs2804, 255;
	setp.eq.s16 	%p624, %rs17618, 0;
	@%p624 bra 	$L__BB3_670;
	mov.b32 	%r32871, 0;
$L__BB3_669:
	add.s32 	%r24982, %r32871, %r1197;
	cvt.u64.u32 	%rd3158, %r24982;
	add.s64 	%rd3159, %rd160, %rd3158;
	ld.local.u8 	%rs17619, [%rd3159+80];
	add.s64 	%rd3160, %rd96, %rd3158;
	st.local.u8 	[%rd3160], %rs17619;
	add.s32 	%r1200, %r32871, 1;
	cvt.u64.u32 	%rd3161, %r32871;
	add.s64 	%rd3162, %rd160, %rd3161;
	ld.local.u8 	%rs17620, [%rd3162+81];
	setp.ne.s16 	%p625, %rs17620, 0;
	mov.u32 	%r32871, %r1200;
	@%p625 bra 	$L__BB3_669;
$L__BB3_670:
	bfi.b32 	%r1203, %r24847, %r1149, 24, 8;
	st.local.u64 	[%rd160+72], %rd335;
	st.local.v4.b32 	[%rd160+80], {%r24797, %r24794, %r24815, %r24812};
	st.local.v4.b32 	[%rd160+96], {%r24833, %r24830, %r24850, %r24846};
	st.local.v4.b32 	[%rd160+112], {%r24869, %r24866, %r24883, %r24876};
	mov.b32 	{%rs17621, %rs17622}, %r1158;
	st.local.v2.u8 	[%rd160+128], {%rs17621, %rs17622};
	st.local.u32 	[%rd160+132], %r32866;
	st.local.f64 	[%rd160+136], %fd534;
	ld.shared.u64 	%rd337, [_ZN6thrust24THRUST_300001_SM_1000_NS8cuda_cub4core6detail5shmemE+824];
	ld.shared.u64 	%rd338, [_ZN6thrust24THRUST_300001_SM_1000_NS8cuda_cub4core6detail5shmemE+680];
	setp.lt.s64 	%p626, %rd337, 257;
	@%p626 bra 	$L__BB3_681;
	setp.eq.s32 	%p629, %r32635, %r396;
	bar.sync 	0;
	@%p629 bra 	$L__BB3_673;
	cvt.u32.u64 	%r25151, %rd338;
	cvt.u32.u64 	%r25152, %rd3971;
	sub.s32 	%r25153, %r25152, %r25151;
	mov.u32 	%r25154, _ZN6thrust24THRUST_300001_SM_1000_NS8cuda_cub4core6detail5shmemE;
	mad.lo.s32 	%r25155, %r25153, 72, %r25154;
	st.shared.u32 	[%r25155], %r32635;
	st.shared.v2.b32 	[%r25155+8], {%r1173, %r1174};
	st.shared.v2.b32 	[%r25155+16], {%r24653, %r24646};
	st.shared.v2.b32 	[%r25155+24], {%r24667, %r24660};
	st.shared.v2.b32 	[%r25155+32], {%r24681, %r24674};
	st.shared.v2.b32 	[%r25155+40], {%r24695, %r24688};
	st.shared.v2.b32 	[%r25155+48], {%r1189, %r1190};
	st.shared.v2.u8 	[%r25155+56], {%rs17609, %rs17610};
	st.shared.u32 	[%r25155+60], %r32851;
	st.shared.f64 	[%r25155+64], %fd531;
$L__BB3_673:
	setp.eq.s32 	%p630, %r396, %r397;
	@%p630 bra 	$L__BB3_675;
	cvt.u32.u64 	%r25212, %rd338;
	cvt.u32.u64 	%r25213, %rd335;
	sub.s32 	%r25214, %r25213, %r25212;
	mov.u32 	%r25215, _ZN6thrust24THRUST_300001_SM_1000_NS8cuda_cub4core6detail5shmemE;
	mad.lo.s32 	%r25216, %r25214, 72, %r25215;
	st.shared.u32 	[%r25216], %r396;
	st.shared.v2.b32 	[%r25216+8], {%r1113, %r1114};
	st.shared.v2.b32 	[%r25216+16], {%r1129, %r1130};
	st.shared.v2.b32 	[%r25216+24], {%r1145, %r1146};
	st.shared.v2.b32 	[%r25216+32], {%r1203, %r24846};
	bfe.u32 	%r25224, %r1156, 8, 8;
	bfe.u32 	%r25225, %r1156, 0, 8;
	bfe.u32 	%r25226, %r1156, 16, 8;
	prmt.b32 	%r25228, %r25226, %r24864, 0x3340U;
	prmt.b32 	%r25229, %r25225, %r25224, 0x3340U;
	prmt.b32 	%r25230, %r25229, %r25228, 0x5410U;
	st.shared.v2.b32 	[%r25216+40], {%r1155, %r25230};
	st.shared.v2.b32 	[%r25216+48], {%r24883, %r24876};
	st.shared.v2.u8 	[%r25216+56], {%rs17621, %rs17622};
	st.shared.u32 	[%r25216+60], %r32866;
	st.shared.f64 	[%r25216+64], %fd534;
$L__BB3_675:
	bar.sync 	0;
	cvt.u64.u32 	%rd3974, %r24461;
	setp.le.u64 	%p631, %rd337, %rd3974;
	@%p631 bra 	$L__BB3_1396;
	not.b64 	%rd3171, %rd3974;
	add.s64 	%rd340, %rd337, %rd3171;
	and.b64  	%rd3172, %rd340, 256;
	setp.ne.s64 	%p632, %rd3172, 0;
	@%p632 bra 	$L__BB3_678;
	add.s64 	%rd3173, %rd338, %rd3974;
	mov.u32 	%r25245, _ZN6thrust24THRUST_300001_SM_1000_NS8cuda_cub4core6detail5shmemE;
	mad.lo.s32 	%r25246, %r24461, 72, %r25245;
	ld.shared.u32 	%r25247, [%r25246];
	ld.shared.v2.b32 	{%r25248, %r25249}, [%r25246+8];
	ld.shared.v2.b32 	{%r25250, %r25251}, [%r25246+16];
	ld.shared.v2.b32 	{%r25252, %r25253}, [%r25246+24];
	ld.shared.v2.b32 	{%r25254, %r25255}, [%r25246+32];
	ld.shared.v2.b32 	{%r25256, %r25257}, [%r25246+40];
	ld.shared.v2.b32 	{%r25258, %r25259}, [%r25246+48];
	ld.shared.v2.u8 	{%rs17631, %rs17632}, [%r25246+56];
	ld.shared.u32 	%r25260, [%r25246+60];
	ld.shared.f64 	%fd424, [%r25246+64];
	shl.b64 	%rd3174, %rd3173, 2;
	add.s64 	%rd3175, %rd194, %rd3174;
	st.global.u32 	[%rd3175], %r25247;
	shl.b64 	%rd3176, %rd3173, 6;
	add.s64 	%rd3177, %rd195, %rd3176;
	st.global.v2.b32 	[%rd3177], {%r25248, %r25249};
	st.global.v2.b32 	[%rd3177+8], {%r25250, %r25251};
	st.global.v2.b32 	[%rd3177+16], {%r25252, %r25253};
	st.global.v2.b32 	[%rd3177+24], {%r25254, %r25255};
	st.global.v2.b32 	[%rd3177+32], {%r25256, %r25257};
	st.global.v2.b32 	[%rd3177+40], {%r25258, %r25259};
	st.global.v2.u8 	[%rd3177+48], {%rs17631, %rs17632};
	st.global.u32 	[%rd3177+52], %r25260;
	st.global.f64 	[%rd3177+56], %fd424;
	add.s32 	%r25261, %r24461, 256;
	cvt.u64.u32 	%rd3974, %r25261;
$L__BB3_678:
	setp.lt.u64 	%p633, %rd340, 256;
	@%p633 bra 	$L__BB3_1396;
	mov.u32 	%r25263, _ZN6thrust24THRUST_300001_SM_1000_NS8cuda_cub4core6detail5shmemE;
$L__BB3_680:
	cvt.u32.u64 	%r25262, %rd3974;
	add.s64 	%rd3178, %rd3974, %rd338;
	mad.lo.s32 	%r25264, %r25262, 72, %r25263;
	ld.shared.u32 	%r25265, [%r25264];
	ld.shared.v2.b32 	{%r25266, %r25267}, [%r25264+8];
	ld.shared.v2.b32 	{%r25268, %r25269}, [%r25264+16];
	ld.shared.v2.b32 	{%r25270, %r25271}, [%r25264+24];
	ld.shared.v2.b32 	{%r25272, %r25273}, [%r25264+32];
	ld.shared.v2.b32 	{%r25274, %r25275}, [%r25264+40];
	ld.shared.v2.b32 	{%r25276, %r25277}, [%r25264+48];
	ld.shared.v2.u8 	{%rs17633, %rs17634}, [%r25264+56];
	ld.shared.u32 	%r25278, [%r25264+60];
	ld.shared.f64 	%fd425, [%r25264+64];
	shl.b64 	%rd3179, %rd3178, 2;
	add.s64 	%rd3180, %rd194, %rd3179;
	st.global.u32 	[%rd3180], %r25265;
	shl.b64 	%rd3181, %rd3178, 6;
	add.s64 	%rd3182, %rd195, %rd3181;
	st.global.v2.b32 	[%rd3182], {%r25266, %r25267};
	st.global.v2.b32 	[%rd3182+8], {%r25268, %r25269};
	st.global.v2.b32 	[%rd3182+16], {%r25270, %r25271};
	st.global.v2.b32 	[%rd3182+24], {%r25272, %r25273};
	st.global.v2.b32 	[%rd3182+32], {%r25274, %r25275};
	st.global.v2.b32 	[%rd3182+40], {%r25276, %r25277};
	st.global.v2.u8 	[%rd3182+48], {%rs17633, %rs17634};
	st.global.u32 	[%rd3182+52], %r25278;
	st.global.f64 	[%rd3182+56], %fd425;
	and.b64  	%rd3183, %rd3974, 4294967295;
	add.s64 	%rd3184, %rd338, %rd3183;
	ld.shared.u32 	%r25279, [%r25264+18432];
	ld.shared.v2.b32 	{%r25280, %r25281}, [%r25264+18440];
	ld.shared.v2.b32 	{%r25282, %r25283}, [%r25264+18448];
	ld.shared.v2.b32 	{%r25284, %r25285}, [%r25264+18456];
	ld.shared.v2.b32 	{%r25286, %r25287}, [%r25264+18464];
	ld.shared.v2.b32 	{%r25288, %r25289}, [%r25264+18472];
	ld.shared.v2.b32 	{%r25290, %r25291}, [%r25264+18480];
	ld.shared.v2.u8 	{%rs17635, %rs17636}, [%r25264+18488];
	ld.shared.u32 	%r25292, [%r25264+18492];
	ld.shared.f64 	%fd426, [%r25264+18496];
	shl.b64 	%rd3185, %rd3184, 2;
	add.s64 	%rd3186, %rd194, %rd3185;
	st.global.u32 	[%rd3186+1024], %r25279;
	shl.b64 	%rd3187, %rd3184, 6;
	add.s64 	%rd3188, %rd195, %rd3187;
	st.global.v2.b32 	[%rd3188+16384], {%r25280, %r25281};
	st.global.v2.b32 	[%rd3188+16392], {%r25282, %r25283};
	st.global.v2.b32 	[%rd3188+16400], {%r25284, %r25285};
	st.global.v2.b32 	[%rd3188+16408], {%r25286, %r25287};
	st.global.v2.b32 	[%rd3188+16416], {%r25288, %r25289};
	st.global.v2.b32 	[%rd3188+16424], {%r25290, %r25291};
	st.global.v2.u8 	[%rd3188+16432], {%rs17635, %rs17636};
	st.global.u32 	[%rd3188+16436], %r25292;
	st.global.f64 	[%rd3188+16440], %fd426;
	add.s64 	%rd3189, %rd3974, 512;
	and.b64  	%rd3974, %rd3189, 4294967295;
	setp.gt.u64 	%p634, %rd337, %rd3974;
	@%p634 bra 	$L__BB3_680;
	bra.uni 	$L__BB3_1396;
$L__BB3_681:
	setp.eq.s32 	%p627, %r32635, %r396;
	@%p627 bra 	$L__BB3_683;
	shl.b64 	%rd3163, %rd3971, 2;
	add.s64 	%rd3164, %rd194, %rd3163;
	st.global.u32 	[%rd3164], %r32635;
	shl.b64 	%rd3165, %rd3971, 6;
	add.s64 	%rd3166, %rd195, %rd3165;
	st.global.v2.b32 	[%rd3166], {%r1173, %r1174};
	st.global.v2.b32 	[%rd3166+8], {%r24653, %r24646};
	st.global.v2.b32 	[%rd3166+16], {%r24667, %r24660};
	st.global.v2.b32 	[%rd3166+24], {%r24681, %r24674};
	st.global.v2.b32 	[%rd3166+32], {%r24695, %r24688};
	st.global.v2.b32 	[%rd3166+40], {%r1189, %r1190};
	st.global.v2.u8 	[%rd3166+48], {%rs17609, %rs17610};
	st.global.u32 	[%rd3166+52], %r32851;
	st.global.f64 	[%rd3166+56], %fd531;
$L__BB3_683:
	setp.eq.s32 	%p628, %r396, %r397;
	@%p628 bra 	$L__BB3_1396;
	shl.b64 	%rd3167, %rd335, 2;
	add.s64 	%rd3168, %rd194, %rd3167;
	st.global.u32 	[%rd3168], %r396;
	shl.b64 	%rd3169, %rd335, 6;
	add.s64 	%rd3170, %rd195, %rd3169;
	st.global.v2.b32 	[%rd3170], {%r1113, %r1114};
	st.global.v2.b32 	[%rd3170+8], {%r1129, %r1130};
	st.global.v2.b32 	[%rd3170+16], {%r1145, %r1146};
	st.global.v2.b32 	[%rd3170+24], {%r1203, %r24846};
	bfe.u32 	%r25130, %r1156, 8, 8;
	bfe.u32 	%r25131, %r1156, 0, 8;
	bfe.u32 	%r25132, %r1156, 16, 8;
	prmt.b32 	%r25134, %r25132, %r24864, 0x3340U;
	prmt.b32 	%r25135, %r25131, %r25130, 0x3340U;
	prmt.b32 	%r25136, %r25135, %r25134, 0x5410U;
	st.global.v2.b32 	[%rd3170+32], {%r1155, %r25136};
	st.global.v2.b32 	[%rd3170+40], {%r24883, %r24876};
	st.global.v2.u8 	[%rd3170+48], {%rs17621, %rs17622};
	st.global.u32 	[%rd3170+52], %r32866;
	st.global.f64 	[%rd3170+56], %fd534;
	bra.uni 	$L__BB3_1396;
$L__BB3_685:
	setp.lt.s64 	%p5, %rd197, 1;
	@%p5 bra 	$L__BB3_1396;
	setp.ne.s32 	%p6, %r1, 0;
	@%p6 bra 	$L__BB3_941;
	ld.param.u64 	%rd3920, [_ZN6thrust24THRUST_300001_SM_1000_NS8cuda_cub4core6detail13_kernel_agentINS1_15__reduce_by_key16ReduceByKeyAgentINS0_6detail15normal_iteratorINS0_10device_ptrIiEEEENS8_INS9_I6StructEEEESB_SE_N4cuda3std3__48equal_toIiEENSH_4plusISC_EEPllEEJSB_SE_SB_SE_SM_N3cub18CUB_300001_SM_100024ReduceByKeyScanTileStateISC_lLb0EEESJ_SL_llEEEvDpT0__param_8];
	mov.b32 	%r12325, 0;
	st.local.u32 	[%rd94+60], %r12325;
	mov.b64 	%rd1845, 0;
	st.local.u64 	[%rd94+64], %rd1845;
	mov.b16 	%rs16862, 0;
	st.local.u8 	[%rd94+8], %rs16862;
	add.s64 	%rd345, %rd94, 80;
	st.local.u32 	[%rd94+132], %r12325;
	st.local.u64 	[%rd94+136], %rd1845;
	st.local.u8 	[%rd94+80], %rs16862;
	cvt.u32.u64 	%r1206, %rd3920;
	shl.b64 	%rd1846, %rd196, 2;
	add.s64 	%rd1844, %rd192, %rd1846;
	// begin inline asm
	ld.global.nc.u32 %r32873, [%rd1844];
	// end inline asm
	mov.u32 	%r1208, %tid.x;
	and.b32  	%r12326, %r1208, 31;
	shl.b32 	%r1209, %r1208, 1;
	and.b32  	%r1210, %r1209, 1984;
	or.b32  	%r1211, %r1210, %r12326;
	setp.ge.s32 	%p273, %r1211, %r1206;
	shl.b32 	%r12327, %r1211, 2;
	cvt.u64.u32 	%rd1847, %r12327;
	add.s64 	%rd346, %rd1844, %rd1847;
	mov.u32 	%r32872, %r32873;
	@%p273 bra 	$L__BB3_689;
	// begin inline asm
	ld.global.nc.u32 %r32872, [%rd346];
	// end inline asm
$L__BB3_689:
	add.s32 	%r1214, %r1211, 32;
	setp.ge.s32 	%p274, %r1214, %r1206;
	@%p274 bra 	$L__BB3_691;
	add.s64 	%rd1849, %rd346, 128;
	// begin inline asm
	ld.global.nc.u32 %r32873, [%rd1849];
	// end inline asm
$L__BB3_691:
	setp.ge.s32 	%p275, %r1211, %r1206;
	// begin inline asm
	mov.u32 %r12330, %laneid;
	// end inline asm
	add.s32 	%r1218, %r12330, %r1210;
	shl.b32 	%r12331, %r1218, 2;
	mov.u32 	%r12332, _ZN6thrust24THRUST_300001_SM_1000_NS8cuda_cub4core6detail5shmemE;
	add.s32 	%r1219, %r12332, %r12331;
	st.shared.u32 	[%r1219], %r32872;
	st.shared.u32 	[%r1219+128], %r32873;
	bar.warp.sync 	-1;
	shl.b32 	%r12333, %r12330, 2;
	add.s32 	%r1220, %r1219, %r12333;
	ld.shared.v2.u32 	{%r1221, %r1222}, [%r1220];
	bar.sync 	0;
	shl.b64 	%rd1866, %rd196, 6;
	add.s64 	%rd1851, %rd193, %rd1866;
	// begin inline asm
	ld.global.nc.u64 %rd1850, [%rd1851];
	// end inline asm
	add.s64 	%rd1853, %rd1851, 8;
	// begin inline asm
	ld.global.nc.u64 %rd1852, [%rd1853];
	// end inline asm
	add.s64 	%rd1855, %rd1851, 16;
	// begin inline asm
	ld.global.nc.u64 %rd1854, [%rd1855];
	// end inline asm
	add.s64 	%rd1857, %rd1851, 24;
	// begin inline asm
	ld.global.nc.u64 %rd1856, [%rd1857];
	// end inline asm
	add.s64 	%rd1859, %rd1851, 32;
	// begin inline asm
	ld.global.nc.u64 %rd1858, [%rd1859];
	// end inline asm
	add.s64 	%rd1861, %rd1851, 40;
	// begin inline asm
	ld.global.nc.u64 %rd1860, [%rd1861];
	// end inline asm
	add.s64 	%rd1863, %rd1851, 48;
	// begin inline asm
	ld.global.nc.u64 %rd1862, [%rd1863];
	// end inline asm
	mov.b64 	{%r12334, %r32875}, %rd1862;
	add.s64 	%rd1865, %rd1851, 56;
	// begin inline asm
	ld.global.nc.u64 %rd3976, [%rd1865];
	// end inline asm
	shr.u64 	%rd1867, %rd1862, 8;
	cvt.u16.u64 	%rs22485, %rd1867;
	cvt.u16.u64 	%rs22484, %rd1862;
	shr.u64 	%rd1868, %rd1860, 56;
	cvt.u16.u64 	%rs22483, %rd1868;
	shr.u64 	%rd1869, %rd1860, 48;
	cvt.u16.u64 	%rs22482, %rd1869;
	shr.u64 	%rd1870, %rd1860, 40;
	cvt.u16.u64 	%rs22481, %rd1870;
	shr.u64 	%rd1871, %rd1860, 32;
	cvt.u16.u64 	%rs22480, %rd1871;
	shr.u64 	%rd1872, %rd1860, 24;
	cvt.u16.u64 	%rs22479, %rd1872;
	shr.u64 	%rd1873, %rd1860, 16;
	cvt.u16.u64 	%rs22478, %rd1873;
	shr.u64 	%rd1874, %rd1860, 8;
	cvt.u16.u64 	%rs22477, %rd1874;
	cvt.u16.u64 	%rs22476, %rd1860;
	shr.u64 	%rd1875, %rd1858, 56;
	cvt.u16.u64 	%rs22475, %rd1875;
	shr.u64 	%rd1876, %rd1858, 48;
	cvt.u16.u64 	%rs22474, %rd1876;
	shr.u64 	%rd1877, %rd1858, 40;
	cvt.u16.u64 	%rs22473, %rd1877;
	shr.u64 	%rd1878, %rd1858, 32;
	cvt.u16.u64 	%rs22472, %rd1878;
	shr.u64 	%rd1879, %rd1858, 24;
	cvt.u16.u64 	%rs22471, %rd1879;
	shr.u64 	%rd1880, %rd1858, 16;
	cvt.u16.u64 	%rs22470, %rd1880;
	shr.u64 	%rd1881, %rd1858, 8;
	cvt.u16.u64 	%rs22469, %rd1881;
	cvt.u16.u64 	%rs22468, %rd1858;
	shr.u64 	%rd1882, %rd1856, 56;
	cvt.u16.u64 	%rs22467, %rd1882;
	shr.u64 	%rd1883, %rd1856, 48;
	cvt.u16.u64 	%rs22466, %rd1883;
	shr.u64 	%rd1884, %rd1856, 40;
	cvt.u16.u64 	%rs22465, %rd1884;
	shr.u64 	%rd1885, %rd1856, 32;
	cvt.u16.u64 	%rs22464, %rd1885;
	shr.u64 	%rd1886, %rd1856, 24;
	cvt.u16.u64 	%rs22463, %rd1886;
	shr.u64 	%rd1887, %rd1856, 16;
	cvt.u16.u64 	%rs22462, %rd1887;
	shr.u64 	%rd1888, %rd1856, 8;
	cvt.u16.u64 	%rs22461, %rd1888;
	cvt.u16.u64 	%rs22460, %rd1856;
	shr.u64 	%rd1889, %rd1854, 56;
	cvt.u16.u64 	%rs22459, %rd1889;
	shr.u64 	%rd1890, %rd1854, 48;
	cvt.u16.u64 	%rs22458, %rd1890;
	shr.u64 	%rd1891, %rd1854, 40;
	cvt.u16.u64 	%rs22457, %rd1891;
	shr.u64 	%rd1892, %rd1854, 32;
	cvt.u16.u64 	%rs22456, %rd1892;
	shr.u64 	%rd1893, %rd1854, 24;
	cvt.u16.u64 	%rs22455, %rd1893;
	shr.u64 	%rd1894, %rd1854, 16;
	cvt.u16.u64 	%rs22454, %rd1894;
	shr.u64 	%rd1895, %rd1854, 8;
	cvt.u16.u64 	%rs22453, %rd1895;
	cvt.u16.u64 	%rs22452, %rd1854;
	shr.u64 	%rd1896, %rd1852, 56;
	cvt.u16.u64 	%rs22451, %rd1896;
	shr.u64 	%rd1897, %rd1852, 48;
	cvt.u16.u64 	%rs22450, %rd1897;
	shr.u64 	%rd1898, %rd1852, 40;
	cvt.u16.u64 	%rs22449, %rd1898;
	shr.u64 	%rd1899, %rd1852, 32;
	cvt.u16.u64 	%rs22448, %rd1899;
	shr.u64 	%rd1900, %rd1852, 24;
	cvt.u16.u64 	%rs22447, %rd1900;
	shr.u64 	%rd1901, %rd1852, 16;
	cvt.u16.u64 	%rs22446, %rd1901;
	shr.u64 	%rd1902, %rd1852, 8;
	cvt.u16.u64 	%rs22445, %rd1902;
	cvt.u16.u64 	%rs22444, %rd1852;
	shr.u64 	%rd1903, %rd1850, 56;
	cvt.u16.u64 	%rs22443, %rd1903;
	shr.u64 	%rd1904, %rd1850, 48;
	cvt.u16.u64 	%rs22442, %rd1904;
	shr.u64 	%rd1905, %rd1850, 40;
	cvt.u16.u64 	%rs22441, %rd1905;
	shr.u64 	%rd1906, %rd1850, 32;
	cvt.u16.u64 	%rs22440, %rd1906;
	shr.u64 	%rd1907, %rd1850, 24;
	cvt.u16.u64 	%rs22439, %rd1907;
	shr.u64 	%rd1908, %rd1850, 16;
	cvt.u16.u64 	%rs22438, %rd1908;
	shr.u64 	%rd1909, %rd1850, 8;
	cvt.u16.u64 	%rs22437, %rd1909;
	cvt.u16.u64 	%rs22436, %rd1850;
	shl.b32 	%r12335, %r1211, 6;
	cvt.u64.u32 	%rd1910, %r12335;
	add.s64 	%rd348, %rd1851, %rd1910;
	mov.u16 	%rs22386, %rs22436;
	mov.u16 	%rs22387, %rs22437;
	mov.u16 	%rs22388, %rs22438;
	mov.u16 	%rs22389, %rs22439;
	mov.u16 	%rs22390, %rs22440;
	mov.u16 	%rs22391, %rs22441;
	mov.u16 	%rs22392, %rs22442;
	mov.u16 	%rs22393, %rs22443;
	mov.u16 	%rs22394, %rs22444;
	mov.u16 	%rs22395, %rs22445;
	mov.u16 	%rs22396, %rs22446;
	mov.u16 	%rs22397, %rs22447;
	mov.u16 	%rs22398, %rs22448;
	mov.u16 	%rs22399, %rs22449;
	mov.u16 	%rs22400, %rs22450;
	mov.u16 	%rs22401, %rs22451;
	mov.u16 	%rs22402, %rs22452;
	mov.u16 	%rs22403, %rs22453;
	mov.u16 	%rs22404, %rs22454;
	mov.u16 	%rs22405, %rs22455;
	mov.u16 	%rs22406, %rs22456;
	mov.u16 	%rs22407, %rs22457;
	mov.u16 	%rs22408, %rs22458;
	mov.u16 	%rs22409, %rs22459;
	mov.u16 	%rs22410, %rs22460;
	mov.u16 	%rs22411, %rs22461;
	mov.u16 	%rs22412, %rs22462;
	mov.u16 	%rs22413, %rs22463;
	mov.u16 	%rs22414, %rs22464;
	mov.u16 	%rs22415, %rs22465;
	mov.u16 	%rs22416, %rs22466;
	mov.u16 	%rs22417, %rs22467;
	mov.u16 	%rs22418, %rs22468;
	mov.u16 	%rs22419, %rs22469;
	mov.u16 	%rs22420, %rs22470;
	mov.u16 	%rs22421, %rs22471;
	mov.u16 	%rs22422, %rs22472;
	mov.u16 	%rs22423, %rs22473;
	mov.u16 	%rs22424, %rs22474;
	mov.u16 	%rs22425, %rs22475;
	mov.u16 	%rs22426, %rs22476;
	mov.u16 	%rs22427, %rs22477;
	mov.u16 	%rs22428, %rs22478;
	mov.u16 	%rs22429, %rs22479;
	mov.u16 	%rs22430, %rs22480;
	mov.u16 	%rs22431, %rs22481;
	mov.u16 	%rs22432, %rs22482;
	mov.u16 	%rs22433, %rs22483;
	mov.u16 	%rs22434, %rs22484;
	mov.u16 	%rs22435, %rs22485;
	mov.u32 	%r32874, %r32875;
	mov.u64 	%rd3975, %rd3976;
	@%p275 bra 	$L__BB3_693;
	// begin inline asm
	ld.global.nc.u64 %rd1911, [%rd348];
	// end inline asm
	add.s64 	%rd1914, %rd348, 8;
	// begin inline asm
	ld.global.nc.u64 %rd1913, [%rd1914];
	// end inline asm
	add.s64 	%rd1916, %rd348, 16;
	// begin inline asm
	ld.global.nc.u64 %rd1915, [%rd1916];
	// end inline asm
	add.s64 	%rd1918, %rd348, 24;
	// begin inline asm
	ld.global.nc.u64 %rd1917, [%rd1918];
	// end inline asm
	add.s64 	%rd1920, %rd348, 32;
	// begin inline asm
	ld.global.nc.u64 %rd1919, [%rd1920];
	// end inline asm
	add.s64 	%rd1922, %rd348, 40;
	// begin inline asm
	ld.global.nc.u64 %rd1921, [%rd1922];
	// end inline asm
	add.s64 	%rd1924, %rd348, 48;
	// begin inline asm
	ld.global.nc.u64 %rd1923, [%rd1924];
	// end inline asm
	mov.b64 	{%r12336, %r32874}, %rd1923;
	add.s64 	%rd1926, %rd348, 56;
	// begin inline asm
	ld.global.nc.u64 %rd3975, [%rd1926];
	// end inline asm
	cvt.u16.u64 	%rs22386, %rd1911;
	shr.u64 	%rd1927, %rd1911, 8;
	cvt.u16.u64 	%rs22387, %rd1927;
	shr.u64 	%rd1928, %rd1911, 16;
	cvt.u16.u64 	%rs22388, %rd1928;
	shr.u64 	%rd1929, %rd1911, 24;
	cvt.u16.u64 	%rs22389, %rd1929;
	shr.u64 	%rd1930, %rd1911, 32;
	cvt.u16.u64 	%rs22390, %rd1930;
	shr.u64 	%rd1931, %rd1911, 40;
	cvt.u16.u64 	%rs22391, %rd1931;
	shr.u64 	%rd1932, %rd1911, 48;
	cvt.u16.u64 	%rs22392, %rd1932;
	shr.u64 	%rd1933, %rd1911, 56;
	cvt.u16.u64 	%rs22393, %rd1933;
	cvt.u16.u64 	%rs22394, %rd1913;
	shr.u64 	%rd1934, %rd1913, 8;
	cvt.u16.u64 	%rs22395, %rd1934;
	shr.u64 	%rd1935, %rd1913, 16;
	cvt.u16.u64 	%rs22396, %rd1935;
	shr.u64 	%rd1936, %rd1913, 24;
	cvt.u16.u64 	%rs22397, %rd1936;
	shr.u64 	%rd1937, %rd1913, 32;
	cvt.u16.u64 	%rs22398, %rd1937;
	shr.u64 	%rd1938, %rd1913, 40;
	cvt.u16.u64 	%rs22399, %rd1938;
	shr.u64 	%rd1939, %rd1913, 48;
	cvt.u16.u64 	%rs22400, %rd1939;
	shr.u64 	%rd1940, %rd1913, 56;
	cvt.u16.u64 	%rs22401, %rd1940;
	cvt.u16.u64 	%rs22402, %rd1915;
	shr.u64 	%rd1941, %rd1915, 8;
	cvt.u16.u64 	%rs22403, %rd1941;
	shr.u64 	%rd1942, %rd1915, 16;
	cvt.u16.u64 	%rs22404, %rd1942;
	shr.u64 	%rd1943, %rd1915, 24;
	cvt.u16.u64 	%rs22405, %rd1943;
	shr.u64 	%rd1944, %rd1915, 32;
	cvt.u16.u64 	%rs22406, %rd1944;
	shr.u64 	%rd1945, %rd1915, 40;
	cvt.u16.u64 	%rs22407, %rd1945;
	shr.u64 	%rd1946, %rd1915, 48;
	cvt.u16.u64 	%rs22408, %rd1946;
	shr.u64 	%rd1947, %rd1915, 56;
	cvt.u16.u64 	%rs22409, %rd1947;
	cvt.u16.u64 	%rs22410, %rd1917;
	shr.u64 	%rd1948, %rd1917, 8;
	cvt.u16.u64 	%rs22411, %rd1948;
	shr.u64 	%rd1949, %rd1917, 16;
	cvt.u16.u64 	%rs22412, %rd1949;
	shr.u64 	%rd1950, %rd1917, 24;
	cvt.u16.u64 	%rs22413, %rd1950;
	shr.u64 	%rd1951, %rd1917, 32;
	cvt.u16.u64 	%rs22414, %rd1951;
	shr.u64 	%rd1952, %rd1917, 40;
	cvt.u16.u64 	%rs22415, %rd1952;
	shr.u64 	%rd1953, %rd1917, 48;
	cvt.u16.u64 	%rs22416, %rd1953;
	shr.u64 	%rd1954, %rd1917, 56;
	cvt.u16.u64 	%rs22417, %rd1954;
	cvt.u16.u64 	%rs22418, %rd1919;
	shr.u64 	%rd1955, %rd1919, 8;
	cvt.u16.u64 	%rs22419, %rd1955;
	shr.u64 	%rd1956, %rd1919, 16;
	cvt.u16.u64 	%rs22420, %rd1956;
	shr.u64 	%rd1957, %rd1919, 24;
	cvt.u16.u64 	%rs22421, %rd1957;
	shr.u64 	%rd1958, %rd1919, 32;
	cvt.u16.u64 	%rs22422, %rd1958;
	shr.u64 	%rd1959, %rd1919, 40;
	cvt.u16.u64 	%rs22423, %rd1959;
	shr.u64 	%rd1960, %rd1919, 48;
	cvt.u16.u64 	%rs22424, %rd1960;
	shr.u64 	%rd1961, %rd1919, 56;
	cvt.u16.u64 	%rs22425, %rd1961;
	cvt.u16.u64 	%rs22426, %rd1921;
	shr.u64 	%rd1962, %rd1921, 8;
	cvt.u16.u64 	%rs22427, %rd1962;
	shr.u64 	%rd1963, %rd1921, 16;
	cvt.u16.u64 	%rs22428, %rd1963;
	shr.u64 	%rd1964, %rd1921, 24;
	cvt.u16.u64 	%rs22429, %rd1964;
	shr.u64 	%rd1965, %rd1921, 32;
	cvt.u16.u64 	%rs22430, %rd1965;
	shr.u64 	%rd1966, %rd1921, 40;
	cvt.u16.u64 	%rs22431, %rd1966;
	shr.u64 	%rd1967, %rd1921, 48;
	cvt.u16.u64 	%rs22432, %rd1967;
	shr.u64 	%rd1968, %rd1921, 56;
	cvt.u16.u64 	%rs22433, %rd1968;
	cvt.u16.u64 	%rs22434, %rd1923;
	shr.u64 	%rd1969, %rd1923, 8;
	cvt.u16.u64 	%rs22435, %rd1969;
$L__BB3_693:
	setp.ge.s32 	%p276, %r1214, %r1206;
	@%p276 bra 	$L__BB3_695;
	add.s64 	%rd1971, %rd348, 2048;
	// begin inline asm
	ld.global.nc.u64 %rd1970, [%rd1971];
	// end inline asm
	add.s64 	%rd1973, %rd348, 2056;
	// begin inline asm
	ld.global.nc.u64 %rd1972, [%rd1973];
	// end inline asm
	add.s64 	%rd1975, %rd348, 2064;
	// begin inline asm
	ld.global.nc.u64 %rd1974, [%rd1975];
	// end inline asm
	add.s64 	%rd1977, %rd348, 2072;
	// begin inline asm
	ld.global.nc.u64 %rd1976, [%rd1977];
	// end inline asm
	add.s64 	%rd1979, %rd348, 2080;
	// begin inline asm
	ld.global.nc.u64 %rd1978, [%rd1979];
	// end inline asm
	add.s64 	%rd1981, %rd348, 2088;
	// begin inline asm
	ld.global.nc.u64 %rd1980, [%rd1981];
	// end inline asm
	add.s64 	%rd1983, %rd348, 2096;
	// begin inline asm
	ld.global.nc.u64 %rd1982, [%rd1983];
	// end inline asm
	mov.b64 	{%r12337, %r32875}, %rd1982;
	add.s64 	%rd1985, %rd348, 2104;
	// begin inline asm
	ld.global.nc.u64 %rd3976, [%rd1985];
	// end inline asm
	cvt.u16.u64 	%rs22436, %rd1970;
	shr.u64 	%rd1986, %rd1970, 8;
	cvt.u16.u64 	%rs22437, %rd1986;
	shr.u64 	%rd1987, %rd1970, 16;
	cvt.u16.u64 	%rs22438, %rd1987;
	shr.u64 	%rd1988, %rd1970, 24;
	cvt.u16.u64 	%rs22439, %rd1988;
	shr.u64 	%rd1989, %rd1970, 32;
	cvt.u16.u64 	%rs22440, %rd1989;
	shr.u64 	%rd1990, %rd1970, 40;
	cvt.u16.u64 	%rs22441, %rd1990;
	shr.u64 	%rd1991, %rd1970, 48;
	cvt.u16.u64 	%rs22442, %rd1991;
	shr.u64 	%rd1992, %rd1970, 56;
	cvt.u16.u64 	%rs22443, %rd1992;
	cvt.u16.u64 	%rs22444, %rd1972;
	shr.u64 	%rd1993, %rd1972, 8;
	cvt.u16.u64 	%rs22445, %rd1993;
	shr.u64 	%rd1994, %rd1972, 16;
	cvt.u16.u64 	%rs22446, %rd1994;
	shr.u64 	%rd1995, %rd1972, 24;
	cvt.u16.u64 	%rs22447, %rd1995;
	shr.u64 	%rd1996, %rd1972, 32;
	cvt.u16.u64 	%rs22448, %rd1996;
	shr.u64 	%rd1997, %rd1972, 40;
	cvt.u16.u64 	%rs22449, %rd1997;
	shr.u64 	%rd1998, %rd1972, 48;
	cvt.u16.u64 	%rs22450, %rd1998;
	shr.u64 	%rd1999, %rd1972, 56;
	cvt.u16.u64 	%rs22451, %rd1999;
	cvt.u16.u64 	%rs22452, %rd1974;
	shr.u64 	%rd2000, %rd1974, 8;
	cvt.u16.u64 	%rs22453, %rd2000;
	shr.u64 	%rd2001, %rd1974, 16;
	cvt.u16.u64 	%rs22454, %rd2001;
	shr.u64 	%rd2002, %rd1974, 24;
	cvt.u16.u64 	%rs22455, %rd2002;
	shr.u64 	%rd2003, %rd1974, 32;
	cvt.u16.u64 	%rs22456, %rd2003;
	shr.u64 	%rd2004, %rd1974, 40;
	cvt.u16.u64 	%rs22457, %rd2004;
	shr.u64 	%rd2005, %rd1974, 48;
	cvt.u16.u64 	%rs22458, %rd2005;
	shr.u64 	%rd2006, %rd1974, 56;
	cvt.u16.u64 	%rs22459, %rd2006;
	cvt.u16.u64 	%rs22460, %rd1976;
	shr.u64 	%rd2007, %rd1976, 8;
	cvt.u16.u64 	%rs22461, %rd2007;
	shr.u64 	%rd2008, %rd1976, 16;
	cvt.u16.u64 	%rs22462, %rd2008;
	shr.u64 	%rd2009, %rd1976, 24;
	cvt.u16.u64 	%rs22463, %rd2009;
	shr.u64 	%rd2010, %rd1976, 32;
	cvt.u16.u64 	%rs22464, %rd2010;
	shr.u64 	%rd2011, %rd1976, 40;
	cvt.u16.u64 	%rs22465, %rd2011;
	shr.u64 	%rd2012, %rd1976, 48;
	cvt.u16.u64 	%rs22466, %rd2012;
	shr.u64 	%rd2013, %rd1976, 56;
	cvt.u16.u64 	%rs22467, %rd2013;
	cvt.u16.u64 	%rs22468, %rd1978;
	shr.u64 	%rd2014, %rd1978, 8;
	cvt.u16.u64 	%rs22469, %rd2014;
	shr.u64 	%rd2015, %rd1978, 16;
	cvt.u16.u64 	%rs22470, %rd2015;
	shr.u64 	%rd2016, %rd1978, 24;
	cvt.u16.u64 	%rs22471, %rd2016;
	shr.u64 	%rd2017, %rd1978, 32;
	cvt.u16.u64 	%rs22472, %rd2017;
	shr.u64 	%rd2018, %rd1978, 40;
	cvt.u16.u64 	%rs22473, %rd2018;
	shr.u64 	%rd2019, %rd1978, 48;
	cvt.u16.u64 	%rs22474, %rd2019;
	shr.u64 	%rd2020, %rd1978, 56;
	cvt.u16.u64 	%rs22475, %rd2020;
	cvt.u16.u64 	%rs22476, %rd1980;
	shr.u64 	%rd2021, %rd1980, 8;
	cvt.u16.u64 	%rs22477, %rd2021;
	shr.u64 	%rd2022, %rd1980, 16;
	cvt.u16.u64 	%rs22478, %rd2022;
	shr.u64 	%rd2023, %rd1980, 24;
	cvt.u16.u64 	%rs22479, %rd2023;
	shr.u64 	%rd2024, %rd1980, 32;
	cvt.u16.u64 	%rs22480, %rd2024;
	shr.u64 	%rd2025, %rd1980, 40;
	cvt.u16.u64 	%rs22481, %rd2025;
	shr.u64 	%rd2026, %rd1980, 48;
	cvt.u16.u64 	%rs22482, %rd2026;
	shr.u64 	%rd2027, %rd1980, 56;
	cvt.u16.u64 	%rs22483, %rd2027;
	cvt.u16.u64 	%rs22484, %rd1982;
	shr.u64 	%rd2028, %rd1982, 8;
	cvt.u16.u64 	%rs22485, %rd2028;
$L__BB3_695:
	mad.lo.s32 	%r12339, %r1218, 60, %r1219;
	cvt.u32.u16 	%r12340, %rs22401;
	cvt.u32.u16 	%r12341, %rs22400;
	prmt.b32 	%r12342, %r12341, %r12340, 0x3340U;
	cvt.u32.u16 	%r12343, %rs22399;
	cvt.u32.u16 	%r12344, %rs22398;
	prmt.b32 	%r12345, %r12344, %r12343, 0x3340U;
	prmt.b32 	%r12346, %r12345, %r12342, 0x5410U;
	cvt.u32.u16 	%r12347, %rs22397;
	cvt.u32.u16 	%r12348, %rs22396;
	prmt.b32 	%r12349, %r12348, %r12347, 0x3340U;
	cvt.u32.u16 	%r12350, %rs22395;
	cvt.u32.u16 	%r12351, %rs22394;
	prmt.b32 	%r12352, %r12351, %r12350, 0x3340U;
	prmt.b32 	%r12353, %r12352, %r12349, 0x5410U;
	cvt.u32.u16 	%r12354, %rs22393;
	cvt.u32.u16 	%r12355, %rs22392;
	prmt.b32 	%r12356, %r12355, %r12354, 0x3340U;
	cvt.u32.u16 	%r12357, %rs22391;
	cvt.u32.u16 	%r12358, %rs22390;
	prmt.b32 	%r12359, %r12358, %r12357, 0x3340U;
	prmt.b32 	%r12360, %r12359, %r12356, 0x5410U;
	cvt.u32.u16 	%r12361, %rs22389;
	cvt.u32.u16 	%r12362, %rs22388;
	prmt.b32 	%r12363, %r12362, %r12361, 0x3340U;
	cvt.u32.u16 	%r12364, %rs22387;
	cvt.u32.u16 	%r12365, %rs22386;
	prmt.b32 	%r12366, %r12365, %r12364, 0x3340U;
	prmt.b32 	%r12367, %r12366, %r12363, 0x5410U;
	st.shared.v4.b32 	[%r12339], {%r12367, %r12360, %r12353, %r12346};
	cvt.u32.u16 	%r12368, %rs22417;
	cvt.u32.u16 	%r12369, %rs22416;
	prmt.b32 	%r12370, %r12369, %r12368, 0x3340U;
	cvt.u32.u16 	%r12371, %rs22415;
	cvt.u32.u16 	%r12372, %rs22414;
	prmt.b32 	%r12373, %r12372, %r12371, 0x3340U;
	prmt.b32 	%r12374, %r12373, %r12370, 0x5410U;
	cvt.u32.u16 	%r12375, %rs22413;
	cvt.u32.u16 	%r12376, %rs22412;
	prmt.b32 	%r12377, %r12376, %r12375, 0x3340U;
	cvt.u32.u16 	%r12378, %rs22411;
	cvt.u32.u16 	%r12379, %rs22410;
	prmt.b32 	%r12380, %r12379, %r12378, 0x3340U;
	prmt.b32 	%r12381, %r12380, %r12377, 0x5410U;
	cvt.u32.u16 	%r12382, %rs22409;
	cvt.u32.u16 	%r12383, %rs22408;
	prmt.b32 	%r12384, %r12383, %r12382, 0x3340U;
	cvt.u32.u16 	%r12385, %rs22407;
	cvt.u32.u16 	%r12386, %rs22406;
	prmt.b32 	%r12387, %r12386, %r12385, 0x3340U;
	prmt.b32 	%r12388, %r12387, %r12384, 0x5410U;
	cvt.u32.u16 	%r12389, %rs22405;
	cvt.u32.u16 	%r12390, %rs22404;
	prmt.b32 	%r12391, %r12390, %r12389, 0x3340U;
	cvt.u32.u16 	%r12392, %rs22403;
	cvt.u32.u16 	%r12393, %rs22402;
	prmt.b32 	%r12394, %r12393, %r12392, 0x3340U;
	prmt.b32 	%r12395, %r12394, %r12391, 0x5410U;
	st.shared.v4.b32 	[%r12339+16], {%r12395, %r12388, %r12381, %r12374};
	cvt.u32.u16 	%r12396, %rs22433;
	cvt.u32.u16 	%r12397, %rs22432;
	prmt.b32 	%r12398, %r12397, %r12396, 0x3340U;
	cvt.u32.u16 	%r12399, %rs22431;
	cvt.u32.u16 	%r12400, %rs22430;
	prmt.b32 	%r12401, %r12400, %r12399, 0x3340U;
	prmt.b32 	%r12402, %r12401, %r12398, 0x5410U;
	cvt.u32.u16 	%r12403, %rs22429;
	cvt.u32.u16 	%r12404, %rs22428;
	prmt.b32 	%r12405, %r12404, %r12403, 0x3340U;
	cvt.u32.u16 	%r12406, %rs22427;
	cvt.u32.u16 	%r12407, %rs22426;
	prmt.b32 	%r12408, %r12407, %r12406, 0x3340U;
	prmt.b32 	%r12409, %r12408, %r12405, 0x5410U;
	cvt.u32.u16 	%r12410, %rs22425;
	cvt.u32.u16 	%r12411, %rs22424;
	prmt.b32 	%r12412, %r12411, %r12410, 0x3340U;
	cvt.u32.u16 	%r12413, %rs22423;
	cvt.u32.u16 	%r12414, %rs22422;
	prmt.b32 	%r12415, %r12414, %r12413, 0x3340U;
	prmt.b32 	%r12416, %r12415, %r12412, 0x5410U;
	cvt.u32.u16 	%r12417, %rs22421;
	cvt.u32.u16 	%r12418, %rs22420;
	prmt.b32 	%r12419, %r12418, %r12417, 0x3340U;
	cvt.u32.u16 	%r12420, %rs22419;
	cvt.u32.u16 	%r12421, %rs22418;
	prmt.b32 	%r12422, %r12421, %r12420, 0x3340U;
	prmt.b32 	%r12423, %r12422, %r12419, 0x5410U;
	st.shared.v4.b32 	[%r12339+32], {%r12423, %r12416, %r12409, %r12402};
	st.shared.v2.u8 	[%r12339+48], {%rs22434, %rs22435};
	st.shared.u32 	[%r12339+52], %r32874;
	st.shared.u64 	[%r12339+56], %rd3975;
	cvt.u32.u16 	%r12424, %rs22451;
	cvt.u32.u16 	%r12425, %rs22450;
	prmt.b32 	%r12426, %r12425, %r12424, 0x3340U;
	cvt.u32.u16 	%r12427, %rs22449;
	cvt.u32.u16 	%r12428, %rs22448;
	prmt.b32 	%r12429, %r12428, %r12427, 0x3340U;
	prmt.b32 	%r12430, %r12429, %r12426, 0x5410U;
	cvt.u32.u16 	%r12431, %rs22447;
	cvt.u32.u16 	%r12432, %rs22446;
	prmt.b32 	%r12433, %r12432, %r12431, 0x3340U;
	cvt.u32.u16 	%r12434, %rs22445;
	cvt.u32.u16 	%r12435, %rs22444;
	prmt.b32 	%r12436, %r12435, %r12434, 0x3340U;
	prmt.b32 	%r12437, %r12436, %r12433, 0x5410U;
	cvt.u32.u16 	%r12438, %rs22443;
	cvt.u32.u16 	%r12439, %rs22442;
	prmt.b32 	%r12440, %r12439, %r12438, 0x3340U;
	cvt.u32.u16 	%r12441, %rs22441;
	cvt.u32.u16 	%r12442, %rs22440;
	prmt.b32 	%r12443, %r12442, %r12441, 0x3340U;
	prmt.b32 	%r12444, %r12443, %r12440, 0x5410U;
	cvt.u32.u16 	%r12445, %rs22439;
	cvt.u32.u16 	%r12446, %rs22438;
	prmt.b32 	%r12447, %r12446, %r12445, 0x3340U;
	cvt.u32.u16 	%r12448, %rs22437;
	cvt.u32.u16 	%r12449, %rs22436;
	prmt.b32 	%r12450, %r12449, %r12448, 0x3340U;
	prmt.b32 	%r12451, %r12450, %r12447, 0x5410U;
	st.shared.v4.b32 	[%r12339+2048], {%r12451, %r12444, %r12437, %r12430};
	cvt.u32.u16 	%r12452, %rs22467;
	cvt.u32.u16 	%r12453, %rs22466;
	prmt.b32 	%r12454, %r12453, %r12452, 0x3340U;
	cvt.u32.u16 	%r12455, %rs22465;
	cvt.u32.u16 	%r12456, %rs22464;
	prmt.b32 	%r12457, %r12456, %r12455, 0x3340U;
	prmt.b32 	%r12458, %r12457, %r12454, 0x5410U;
	cvt.u32.u16 	%r12459, %rs22463;
	cvt.u32.u16 	%r12460, %rs22462;
	prmt.b32 	%r12461, %r12460, %r12459, 0x3340U;
	cvt.u32.u16 	%r12462, %rs22461;
	cvt.u32.u16 	%r12463, %rs22460;
	prmt.b32 	%r12464, %r12463, %r12462, 0x3340U;
	prmt.b32 	%r12465, %r12464, %r12461, 0x5410U;
	cvt.u32.u16 	%r12466, %rs22459;
	cvt.u32.u16 	%r12467, %rs22458;
	prmt.b32 	%r12468, %r12467, %r12466, 0x3340U;
	cvt.u32.u16 	%r12469, %rs22457;
	cvt.u32.u16 	%r12470, %rs22456;
	prmt.b32 	%r12471, %r12470, %r12469, 0x3340U;
	prmt.b32 	%r12472, %r12471, %r12468, 0x5410U;
	cvt.u32.u16 	%r12473, %rs22455;
	cvt.u32.u16 	%r12474, %rs22454;
	prmt.b32 	%r12475, %r12474, %r12473, 0x3340U;
	cvt.u32.u16 	%r12476, %rs22453;
	cvt.u32.u16 	%r12477, %rs22452;
	prmt.b32 	%r12478, %r12477, %r12476, 0x3340U;
	prmt.b32 	%r12479, %r12478, %r12475, 0x5410U;
	st.shared.v4.b32 	[%r12339+2064], {%r12479, %r12472, %r12465, %r12458};
	cvt.u32.u16 	%r12480, %rs22483;
	cvt.u32.u16 	%r12481, %rs22482;
	prmt.b32 	%r12482, %r12481, %r12480, 0x3340U;
	cvt.u32.u16 	%r12483, %rs22481;
	cvt.u32.u16 	%r12484, %rs22480;
	prmt.b32 	%r12485, %r12484, %r12483, 0x3340U;
	prmt.b32 	%r12486, %r12485, %r12482, 0x5410U;
	cvt.u32.u16 	%r12487, %rs22479;
	cvt.u32.u16 	%r12488, %rs22478;
	prmt.b32 	%r12489, %r12488, %r12487, 0x3340U;
	cvt.u32.u16 	%r12490, %rs22477;
	cvt.u32.u16 	%r12491, %rs22476;
	prmt.b32 	%r12492, %r12491, %r12490, 0x3340U;
	prmt.b32 	%r12493, %r12492, %r12489, 0x5410U;
	cvt.u32.u16 	%r12494, %rs22475;
	cvt.u32.u16 	%r12495, %rs22474;
	prmt.b32 	%r12496, %r12495, %r12494, 0x3340U;
	cvt.u32.u16 	%r12497, %rs22473;
	cvt.u32.u16 	%r12498, %rs22472;
	prmt.b32 	%r12499, %r12498, %r12497, 0x3340U;
	prmt.b32 	%r12500, %r12499, %r12496, 0x5410U;
	cvt.u32.u16 	%r12501, %rs22471;
	cvt.u32.u16 	%r12502, %rs22470;
	prmt.b32 	%r12503, %r12502, %r12501, 0x3340U;
	cvt.u32.u16 	%r12504, %rs22469;
	cvt.u32.u16 	%r12505, %rs22468;
	prmt.b32 	%r12506, %r12505, %r12504, 0x3340U;
	prmt.b32 	%r12507, %r12506, %r12503, 0x5410U;
	st.shared.v4.b32 	[%r12339+2080], {%r12507, %r12500, %r12493, %r12486};
	st.shared.v2.u8 	[%r12339+2096], {%rs22484, %rs22485};
	st.shared.u32 	[%r12339+2100], %r32875;
	st.shared.u64 	[%r12339+2104], %rd3976;
	bar.warp.sync 	-1;
	add.s32 	%r12508, %r1218, %r12330;
	mad.lo.s32 	%r12509, %r12508, 60, %r1220;
	ld.shared.v4.b32 	{%r1228, %r1229, %r1230, %r1231}, [%r12509];
	bfe.u32 	%r12510, %r1228, 0, 8;
	cvt.u16.u32 	%rs23836, %r12510;
	bfe.u32 	%r12511, %r1228, 8, 8;
	cvt.u16.u32 	%rs23837, %r12511;
	bfe.u32 	%r12512, %r1228, 16, 8;
	cvt.u16.u32 	%rs23838, %r12512;
	bfe.u32 	%r12513, %r1228, 24, 8;
	cvt.u16.u32 	%rs23839, %r12513;
	bfe.u32 	%r12514, %r1229, 0, 8;
	cvt.u16.u32 	%rs23840, %r12514;
	bfe.u32 	%r12515, %r1229, 8, 8;
	cvt.u16.u32 	%rs23841, %r12515;
	bfe.u32 	%r12516, %r1229, 16, 8;
	cvt.u16.u32 	%rs23842, %r12516;
	bfe.u32 	%r12517, %r1229, 24, 8;
	cvt.u16.u32 	%rs23843, %r12517;
	bfe.u32 	%r12518, %r1230, 0, 8;
	cvt.u16.u32 	%rs23844, %r12518;
	bfe.u32 	%r12519, %r1230, 8, 8;
	cvt.u16.u32 	%rs23845, %r12519;
	bfe.u32 	%r12520, %r1230, 16, 8;
	cvt.u16.u32 	%rs23846, %r12520;
	bfe.u32 	%r12521, %r1230, 24, 8;
	cvt.u16.u32 	%rs23847, %r12521;
	bfe.u32 	%r12522, %r1231, 0, 8;
	cvt.u16.u32 	%rs23848, %r12522;
	bfe.u32 	%r12523, %r1231, 8, 8;
	cvt.u16.u32 	%rs23849, %r12523;
	bfe.u32 	%r12524, %r1231, 16, 8;
	cvt.u16.u32 	%rs23850, %r12524;
	bfe.u32 	%r12525, %r1231, 24, 8;
	cvt.u16.u32 	%rs23851, %r12525;
	ld.shared.v4.b32 	{%r1232, %r1233, %r1234, %r1235}, [%r12509+16];
	bfe.u32 	%r12526, %r1232, 0, 8;
	cvt.u16.u32 	%rs23852, %r12526;
	bfe.u32 	%r12527, %r1232, 8, 8;
	cvt.u16.u32 	%rs23853, %r12527;
	bfe.u32 	%r12528, %r1232, 16, 8;
	cvt.u16.u32 	%rs23854, %r12528;
	bfe.u32 	%r12529, %r1232, 24, 8;
	cvt.u16.u32 	%rs23855, %r12529;
	bfe.u32 	%r12530, %r1233, 0, 8;
	cvt.u16.u32 	%rs23856, %r12530;
	bfe.u32 	%r12531, %r1233, 8, 8;
	cvt.u16.u32 	%rs23857, %r12531;
	bfe.u32 	%r12532, %r1233, 16, 8;
	cvt.u16.u32 	%rs23858, %r12532;
	bfe.u32 	%r12533, %r1233, 24, 8;
	cvt.u16.u32 	%rs23859, %r12533;
	bfe.u32 	%r12534, %r1234, 0, 8;
	cvt.u16.u32 	%rs23860, %r12534;
	bfe.u32 	%r12535, %r1234, 8, 8;
	cvt.u16.u32 	%rs23861, %r12535;
	bfe.u32 	%r12536, %r1234, 16, 8;
	cvt.u16.u32 	%rs23862, %r12536;
	bfe.u32 	%r12537, %r1234, 24, 8;
	cvt.u16.u32 	%rs23863, %r12537;
	bfe.u32 	%r12538, %r1235, 0, 8;
	cvt.u16.u32 	%rs23864, %r12538;
	bfe.u32 	%r12539, %r1235, 8, 8;
	cvt.u16.u32 	%rs23865, %r12539;
	bfe.u32 	%r12540, %r1235, 16, 8;
	cvt.u16.u32 	%rs23866, %r12540;
	bfe.u32 	%r12541, %r1235, 24, 8;
	cvt.u16.u32 	%rs23867, %r12541;
	ld.shared.v4.b32 	{%r1236, %r1237, %r1238, %r1239}, [%r12509+32];
	bfe.u32 	%r12542, %r1236, 0, 8;
	cvt.u16.u32 	%rs23868, %r12542;
	bfe.u32 	%r12543, %r1236, 8, 8;
	cvt.u16.u32 	%rs23869, %r12543;
	bfe.u32 	%r12544, %r1236, 16, 8;
	cvt.u16.u32 	%rs23870, %r12544;
	bfe.u32 	%r12545, %r1236, 24, 8;
	cvt.u16.u32 	%rs23871, %r12545;
	bfe.u32 	%r12546, %r1237, 0, 8;
	cvt.u16.u32 	%rs23872, %r12546;
	bfe.u32 	%r12547, %r1237, 8, 8;
	cvt.u16.u32 	%rs23873, %r12547;
	bfe.u32 	%r12548, %r1237, 16, 8;
	cvt.u16.u32 	%rs23874, %r12548;
	bfe.u32 	%r12549, %r1237, 24, 8;
	cvt.u16.u32 	%rs23875, %r12549;
	bfe.u32 	%r12550, %r1238, 0, 8;
	cvt.u16.u32 	%rs23876, %r12550;
	bfe.u32 	%r12551, %r1238, 8, 8;
	cvt.u16.u32 	%rs23877, %r12551;
	bfe.u32 	%r12552, %r1238, 16, 8;
	cvt.u16.u32 	%rs23878, %r12552;
	bfe.u32 	%r12553, %r1238, 24, 8;
	cvt.u16.u32 	%rs23879, %r12553;
	bfe.u32 	%r12554, %r1239, 0, 8;
	cvt.u16.u32 	%rs23880, %r12554;
	bfe.u32 	%r12555, %r1239, 8, 8;
	cvt.u16.u32 	%rs23881, %r12555;
	bfe.u32 	%r12556, %r1239, 16, 8;
	cvt.u16.u32 	%rs23882, %r12556;
	bfe.u32 	%r12557, %r1239, 24, 8;
	cvt.u16.u32 	%rs23883, %r12557;
	ld.shared.v2.u8 	{%rs23884, %rs23885}, [%r12509+48];
	mov.b32 	%r1240, {%rs23884, %rs23885};
	ld.shared.u32 	%r32995, [%r12509+52];
	ld.shared.f64 	%fd561, [%r12509+56];
	ld.shared.v4.b32 	{%r1242, %r1243, %r1244, %r1245}, [%r12509+64];
	bfe.u32 	%r12558, %r1242, 0, 8;
	cvt.u16.u32 	%rs23936, %r12558;
	bfe.u32 	%r12559, %r1242, 8, 8;
	cvt.u16.u32 	%rs23937, %r12559;
	bfe.u32 	%r12560, %r1242, 16, 8;
	cvt.u16.u32 	%rs23938, %r12560;
	bfe.u32 	%r12561, %r1242, 24, 8;
	cvt.u16.u32 	%rs23939, %r12561;
	bfe.u32 	%r12562, %r1243, 0, 8;
	cvt.u16.u32 	%rs23940, %r12562;
	bfe.u32 	%r12563, %r1243, 8, 8;
	cvt.u16.u32 	%rs23941, %r12563;
	bfe.u32 	%r12564, %r1243, 16, 8;
	cvt.u16.u32 	%rs23942, %r12564;
	bfe.u32 	%r12565, %r1243, 24, 8;
	cvt.u16.u32 	%rs23943, %r12565;
	bfe.u32 	%r12566, %r1244, 0, 8;
	cvt.u16.u32 	%rs23944, %r12566;
	bfe.u32 	%r12567, %r1244, 8, 8;
	cvt.u16.u32 	%rs23945, %r12567;
	bfe.u32 	%r12568, %r1244, 16, 8;
	cvt.u16.u32 	%rs23946, %r12568;
	bfe.u32 	%r12569, %r1244, 24, 8;
	cvt.u16.u32 	%rs23947, %r12569;
	bfe.u32 	%r12570, %r1245, 0, 8;
	cvt.u16.u32 	%rs23948, %r12570;
	bfe.u32 	%r12571, %r1245, 8, 8;
	cvt.u16.u32 	%rs23949, %r12571;
	bfe.u32 	%r12572, %r1245, 16, 8;
	cvt.u16.u32 	%rs23950, %r12572;
	bfe.u32 	%r12573, %r1245, 24, 8;
	cvt.u16.u32 	%rs23951, %r12573;
	ld.shared.v4.b32 	{%r1246, %r1247, %r1248, %r1249}, [%r12509+80];
	bfe.u32 	%r12574, %r1246, 0, 8;
	cvt.u16.u32 	%rs23952, %r12574;
	bfe.u32 	%r12575, %r1246, 8, 8;
	cvt.u16.u32 	%rs23953, %r12575;
	bfe.u32 	%r12576, %r1246, 16, 8;
	cvt.u16.u32 	%rs23954, %r12576;
	bfe.u32 	%r12577, %r1246, 24, 8;
	cvt.u16.u32 	%rs23955, %r12577;
	bfe.u32 	%r12578, %r1247, 0, 8;
	cvt.u16.u32 	%rs23956, %r12578;
	bfe.u32 	%r12579, %r1247, 8, 8;
	cvt.u16.u32 	%rs23957, %r12579;
	bfe.u32 	%r12580, %r1247, 16, 8;
	cvt.u16.u32 	%rs23958, %r12580;
	bfe.u32 	%r12581, %r1247, 24, 8;
	cvt.u16.u32 	%rs23959, %r12581;
	bfe.u32 	%r12582, %r1248, 0, 8;
	cvt.u16.u32 	%rs23960, %r12582;
	bfe.u32 	%r12583, %r1248, 8, 8;
	cvt.u16.u32 	%rs23961, %r12583;
	bfe.u32 	%r12584, %r1248, 16, 8;
	cvt.u16.u32 	%rs23962, %r12584;
	bfe.u32 	%r12585, %r1248, 24, 8;
	cvt.u16.u32 	%rs23963, %r12585;
	bfe.u32 	%r12586, %r1249, 0, 8;
	cvt.u16.u32 	%rs23964, %r12586;
	bfe.u32 	%r12587, %r1249, 8, 8;
	cvt.u16.u32 	%rs23965, %r12587;
	bfe.u32 	%r12588, %r1249, 16, 8;
	cvt.u16.u32 	%rs23966, %r12588;
	bfe.u32 	%r12589, %r1249, 24, 8;
	cvt.u16.u32 	%rs23967, %r12589;
	ld.shared.v4.b32 	{%r1250, %r1251, %r1252, %r1253}, [%r12509+96];
	bfe.u32 	%r12590, %r1250, 0, 8;
	cvt.u16.u32 	%rs23968, %r12590;
	bfe.u32 	%r12591, %r1250, 8, 8;
	cvt.u16.u32 	%rs23969, %r12591;
	bfe.u32 	%r12592, %r1250, 16, 8;
	cvt.u16.u32 	%rs23970, %r12592;
	bfe.u32 	%r12593, %r1250, 24, 8;
	cvt.u16.u32 	%rs23971, %r12593;
	bfe.u32 	%r12594, %r1251, 0, 8;
	cvt.u16.u32 	%rs23972, %r12594;
	bfe.u32 	%r12595, %r1251, 8, 8;
	cvt.u16.u32 	%rs23973, %r12595;
	bfe.u32 	%r12596, %r1251, 16, 8;
	cvt.u16.u32 	%rs23974, %r12596;
	bfe.u32 	%r12597, %r1251, 24, 8;
	cvt.u16.u32 	%rs23975, %r12597;
	bfe.u32 	%r12598, %r1252, 0, 8;
	cvt.u16.u32 	%rs23976, %r12598;
	bfe.u32 	%r12599, %r1252, 8, 8;
	cvt.u16.u32 	%rs23977, %r12599;
	bfe.u32 	%r12600, %r1252, 16, 8;
	cvt.u16.u32 	%rs23978, %r12600;
	bfe.u32 	%r12601, %r1252, 24, 8;
	cvt.u16.u32 	%rs23979, %r12601;
	bfe.u32 	%r12602, %r1253, 0, 8;
	cvt.u16.u32 	%rs23980, %r12602;
	bfe.u32 	%r12603, %r1253, 8, 8;
	cvt.u16.u32 	%rs23981, %r12603;
	bfe.u32 	%r12604, %r1253, 16, 8;
	cvt.u16.u32 	%rs23982, %r12604;
	bfe.u32 	%r12605, %r1253, 24, 8;
	cvt.u16.u32 	%rs23983, %r12605;
	ld.shared.v2.u8 	{%rs23984, %rs23985}, [%r12509+112];
	mov.b32 	%r1254, {%rs23984, %rs23985};
	ld.shared.u32 	%r33002, [%r12509+116];
	ld.shared.f64 	%fd562, [%r12509+120];
	bar.sync 	0;
	shl.b32 	%r12606, %r1208, 2;
	add.s32 	%r12608, %r12332, %r12606;
	add.s32 	%r1256, %r12608, 1920;
	st.shared.u32 	[%r12608+1920], %r1222;
	bar.sync 	0;
	setp.eq.s32 	%p277, %r1208, 0;
	mov.b64 	%rd3977, 0;
	@%p277 bra 	$L__BB3_697;
	ld.shared.u32 	%r32876, [%r1256+-4];
	setp.ne.s32 	%p278, %r32876, %r1221;
	selp.u64 	%rd3977, 1, 0, %p278;
$L__BB3_697:
	setp.ne.s32 	%p279, %r1221, %r1222;
	cvt.u64.u32 	%rd2030, %r1209;
	setp.eq.s64 	%p280, %rd197, %rd2030;
	selp.b64 	%rd355, 1, %rd3977, %p280;
	st.local.v2.b32 	[%rd94+8], {%r1228, %r1229};
	st.local.v4.b32 	[%rd94+16], {%r1230, %r1231, %r1232, %r1233};
	st.local.v4.b32 	[%rd94+32], {%r1234, %r1235, %r1236, %r1237};
	st.local.v2.b32 	[%rd94+48], {%r1238, %r1239};
	mov.b32 	{%rs16863, %rs16864}, %r1240;
	st.local.v2.u8 	[%rd94+56], {%rs16863, %rs16864};
	st.local.u32 	[%rd94+60], %r32995;
	st.local.u64 	[%rd94], %rd355;
	add.s32 	%r12609, %r1209, 1;
	cvt.u64.u32 	%rd2031, %r12609;
	setp.eq.s64 	%p281, %rd197, %rd2031;
	or.pred  	%p1, %p281, %p279;
	selp.u64 	%rd2032, 1, 0, %p1;
	st.local.v4.b32 	[%rd94+80], {%r1242, %r1243, %r1244, %r1245};
	st.local.v4.b32 	[%rd94+96], {%r1246, %r1247, %r1248, %r1249};
	st.local.v4.b32 	[%rd94+112], {%r1250, %r1251, %r1252, %r1253};
	mov.b32 	{%rs16865, %rs16866}, %r1254;
	st.local.v2.u8 	[%rd94+128], {%rs16865, %rs16866};
	st.local.u32 	[%rd94+132], %r33002;
	st.local.f64 	[%rd94+136], %fd562;
	mov.b64 	%rd2033, %fd561;
	st.local.v2.u64 	[%rd94+64], {%rd2033, %rd2032};
	mov.b32 	%r12610, 0;
	st.local.u32 	[%rd95+60], %r12610;
	mov.b64 	%rd2034, 0;
	st.local.u64 	[%rd95+64], %rd2034;
	mov.b16 	%rs16867, 0;
	st.local.u8 	[%rd95+8], %rs16867;
	st.local.u64 	[%rd92], %rd355;
	add.s64 	%rd356, %rd92, 8;
	st.local.v2.b32 	[%rd92+8], {%r1228, %r1229};
	st.local.v2.b32 	[%rd92+16], {%r1230, %r1231};
	st.local.v2.b32 	[%rd92+24], {%r1232, %r1233};
	st.local.v2.b32 	[%rd92+32], {%r1234, %r1235};
	st.local.v2.b32 	[%rd92+40], {%r1236, %r1237};
	st.local.v2.b32 	[%rd92+48], {%r1238, %r1239};
	st.local.v2.u8 	[%rd92+56], {%rs16863, %rs16864};
	st.local.u32 	[%rd92+60], %r32995;
	st.local.f64 	[%rd92+64], %fd561;
	mov.u16 	%rs22486, %rs23936;
	mov.u16 	%rs22487, %rs23937;
	mov.u16 	%rs22488, %rs23938;
	mov.u16 	%rs22489, %rs23939;
	mov.u16 	%rs22490, %rs23940;
	mov.u16 	%rs22491, %rs23941;
	mov.u16 	%rs22492, %rs23942;
	mov.u16 	%rs22493, %rs23943;
	mov.u16 	%rs22494, %rs23944;
	mov.u16 	%rs22495, %rs23945;
	mov.u16 	%rs22496, %rs23946;
	mov.u16 	%rs22497, %rs23947;
	mov.u16 	%rs22498, %rs23948;
	mov.u16 	%rs22499, %rs23949;
	mov.u16 	%rs22500, %rs23950;
	mov.u16 	%rs22501, %rs23951;
	mov.u16 	%rs22502, %rs23952;
	mov.u16 	%rs22503, %rs23953;
	mov.u16 	%rs22504, %rs23954;
	mov.u16 	%rs22505, %rs23955;
	mov.u16 	%rs22506, %rs23956;
	mov.u16 	%rs22507, %rs23957;
	mov.u16 	%rs22508, %rs23958;
	mov.u16 	%rs22509, %rs23959;
	mov.u16 	%rs22510, %rs23960;
	mov.u16 	%rs22511, %rs23961;
	mov.u16 	%rs22512, %rs23962;
	mov.u16 	%rs22513, %rs23963;
	mov.u16 	%rs22514, %rs23964;
	mov.u16 	%rs22515, %rs23965;
	mov.u16 	%rs22516, %rs23966;
	mov.u16 	%rs22517, %rs23967;
	mov.u16 	%rs22518, %rs23968;
	mov.u16 	%rs22519, %rs23969;
	mov.u16 	%rs22520, %rs23970;
	mov.u16 	%rs22521, %rs23971;
	mov.u16 	%rs22522, %rs23972;
	mov.u16 	%rs22523, %rs23973;
	mov.u16 	%rs22524, %rs23974;
	mov.u16 	%rs22525, %rs23975;
	mov.u16 	%rs22526, %rs23976;
	mov.u16 	%rs22527, %rs23977;
	mov.u16 	%rs22528, %rs23978;
	mov.u16 	%rs22529, %rs23979;
	mov.u16 	%rs22530, %rs23980;
	mov.u16 	%rs22531, %rs23981;
	mov.u16 	%rs22532, %rs23982;
	mov.u16 	%rs22533, %rs23983;
	mov.u16 	%rs22534, %rs23984;
	mov.u16 	%rs22535, %rs23985;
	mov.u32 	%r32883, %r33002;
	mov.f64 	%fd535, %fd562;
	@%p1 bra 	$L__BB3_709;
	mov.b16 	%rs16868, 0;
	st.local.u8 	[%rd91], %rs16868;
	add.s32 	%r12612, %r33002, %r32995;
	st.local.u32 	[%rd91+52], %r12612;
	add.f64 	%fd379, %fd561, %fd562;
	st.local.f64 	[%rd91+56], %fd379;
	mov.b32 	%r32877, 0;
$L__BB3_699:
	mov.u32 	%r1271, %r32877;
	cvt.u64.u32 	%rd2035, %r1271;
	add.s64 	%rd2036, %rd91, %rd2035;
	ld.local.u8 	%rs16869, [%rd2036];
	setp.ne.s16 	%p282, %rs16869, 0;
	add.s32 	%r32877, %r1271, 1;
	@%p282 bra 	$L__BB3_699;
	and.b16  	%rs16870, %rs23836, 255;
	setp.eq.s16 	%p283, %rs16870, 0;
	mov.u32 	%r32879, %r1271;
	@%p283 bra 	$L__BB3_703;
	mov.b32 	%r32878, 0;
$L__BB3_702:
	add.s32 	%r12614, %r32878, %r1271;
	cvt.u64.u32 	%rd2037, %r12614;
	add.s64 	%rd2038, %rd92, %rd2037;
	ld.local.u8 	%rs16871, [%rd2038+8];
	add.s64 	%rd2039, %rd91, %rd2037;
	st.local.u8 	[%rd2039], %rs16871;
	add.s32 	%r1274, %r32878, 1;
	add.s32 	%r32879, %r1274, %r1271;
	cvt.u64.u32 	%rd2040, %r32878;
	add.s64 	%rd2041, %rd356, %rd2040;
	ld.local.u8 	%rs16872, [%rd2041+1];
	setp.ne.s16 	%p284, %rs16872, 0;
	mov.u32 	%r32878, %r1274;
	@%p284 bra 	$L__BB3_702;
$L__BB3_703:
	cvt.u64.u32 	%rd2042, %r32879;
	add.s64 	%rd2043, %rd91, %rd2042;
	mov.b16 	%rs16873, 0;
	st.local.u8 	[%rd2043+1], %rs16873;
	mov.b32 	%r32880, 0;
$L__BB3_704:
	mov.u32 	%r1277, %r32880;
	cvt.u64.u32 	%rd2044, %r1277;
	add.s64 	%rd2045, %rd91, %rd2044;
	ld.local.u8 	%rs16874, [%rd2045];
	setp.ne.s16 	%p285, %rs16874, 0;
	add.s32 	%r32880, %r1277, 1;
	@%p285 bra 	$L__BB3_704;
	and.b16  	%rs16875, %rs23936, 255;
	setp.eq.s16 	%p286, %rs16875, 0;
	mov.u32 	%r32882, %r1277;
	@%p286 bra 	$L__BB3_708;
	mov.b32 	%r32881, 0;
$L__BB3_707:
	add.s32 	%r12617, %r32881, %r1277;
	cvt.u64.u32 	%rd2046, %r12617;
	add.s64 	%rd2047, %rd94, %rd2046;
	ld.local.u8 	%rs16876, [%rd2047+80];
	add.s64 	%rd2048, %rd91, %rd2046;
	st.local.u8 	[%rd2048], %rs16876;
	add.s32 	%r1280, %r32881, 1;
	add.s32 	%r32882, %r1280, %r1277;
	cvt.u64.u32 	%rd2049, %r32881;
	add.s64 	%rd2050, %rd345, %rd2049;
	ld.local.u8 	%rs16877, [%rd2050+1];
	setp.ne.s16 	%p287, %rs16877, 0;
	mov.u32 	%r32881, %r1280;
	@%p287 bra 	$L__BB3_707;
$L__BB3_708:
	cvt.u64.u32 	%rd2051, %r32882;
	add.s64 	%rd2052, %rd91, %rd2051;
	mov.b16 	%rs16878, 0;
	st.local.u8 	[%rd2052+1], %rs16878;
	ld.local.v2.b32 	{%r12618, %r12619}, [%rd91];
	bfe.u32 	%r12620, %r12618, 0, 8;
	cvt.u16.u32 	%rs22486, %r12620;
	bfe.u32 	%r12621, %r12618, 8, 8;
	cvt.u16.u32 	%rs22487, %r12621;
	bfe.u32 	%r12622, %r12618, 16, 8;
	cvt.u16.u32 	%rs22488, %r12622;
	bfe.u32 	%r12623, %r12618, 24, 8;
	cvt.u16.u32 	%rs22489, %r12623;
	bfe.u32 	%r12624, %r12619, 0, 8;
	cvt.u16.u32 	%rs22490, %r12624;
	bfe.u32 	%r12625, %r12619, 8, 8;
	cvt.u16.u32 	%rs22491, %r12625;
	bfe.u32 	%r12626, %r12619, 16, 8;
	cvt.u16.u32 	%rs22492, %r12626;
	bfe.u32 	%r12627, %r12619, 24, 8;
	cvt.u16.u32 	%rs22493, %r12627;
	ld.local.v2.b32 	{%r12628, %r12629}, [%rd91+8];
	bfe.u32 	%r12630, %r12628, 0, 8;
	cvt.u16.u32 	%rs22494, %r12630;
	bfe.u32 	%r12631, %r12628, 8, 8;
	cvt.u16.u32 	%rs22495, %r12631;
	bfe.u32 	%r12632, %r12628, 16, 8;
	cvt.u16.u32 	%rs22496, %r12632;
	bfe.u32 	%r12633, %r12628, 24, 8;
	cvt.u16.u32 	%rs22497, %r12633;
	bfe.u32 	%r12634, %r12629, 0, 8;
	cvt.u16.u32 	%rs22498, %r12634;
	bfe.u32 	%r12635, %r12629, 8, 8;
	cvt.u16.u32 	%rs22499, %r12635;
	bfe.u32 	%r12636, %r12629, 16, 8;
	cvt.u16.u32 	%rs22500, %r12636;
	bfe.u32 	%r12637, %r12629, 24, 8;
	cvt.u16.u32 	%rs22501, %r12637;
	ld.local.v2.b32 	{%r12638, %r12639}, [%rd91+16];
	bfe.u32 	%r12640, %r12638, 0, 8;
	cvt.u16.u32 	%rs22502, %r12640;
	bfe.u32 	%r12641, %r12638, 8, 8;
	cvt.u16.u32 	%rs22503, %r12641;
	bfe.u32 	%r12642, %r12638, 16, 8;
	cvt.u16.u32 	%rs22504, %r12642;
	bfe.u32 	%r12643, %r12638, 24, 8;
	cvt.u16.u32 	%rs22505, %r12643;
	bfe.u32 	%r12644, %r12639, 0, 8;
	cvt.u16.u32 	%rs22506, %r12644;
	bfe.u32 	%r12645, %r12639, 8, 8;
	cvt.u16.u32 	%rs22507, %r12645;
	bfe.u32 	%r12646, %r12639, 16, 8;
	cvt.u16.u32 	%rs22508, %r12646;
	bfe.u32 	%r12647, %r12639, 24, 8;
	cvt.u16.u32 	%rs22509, %r12647;
	ld.local.v2.b32 	{%r12648, %r12649}, [%rd91+24];
	bfe.u32 	%r12650, %r12648, 0, 8;
	cvt.u16.u32 	%rs22510, %r12650;
	bfe.u32 	%r12651, %r12648, 8, 8;
	cvt.u16.u32 	%rs22511, %r12651;
	bfe.u32 	%r12652, %r12648, 16, 8;
	cvt.u16.u32 	%rs22512, %r12652;
	bfe.u32 	%r12653, %r12648, 24, 8;
	cvt.u16.u32 	%rs22513, %r12653;
	bfe.u32 	%r12654, %r12649, 0, 8;
	cvt.u16.u32 	%rs22514, %r12654;
	bfe.u32 	%r12655, %r12649, 8, 8;
	cvt.u16.u32 	%rs22515, %r12655;
	bfe.u32 	%r12656, %r12649, 16, 8;
	cvt.u16.u32 	%rs22516, %r12656;
	bfe.u32 	%r12657, %r12649, 24, 8;
	cvt.u16.u32 	%rs22517, %r12657;
	ld.local.v2.b32 	{%r12658, %r12659}, [%rd91+32];
	bfe.u32 	%r12660, %r12658, 0, 8;
	cvt.u16.u32 	%rs22518, %r12660;
	bfe.u32 	%r12661, %r12658, 8, 8;
	cvt.u16.u32 	%rs22519, %r12661;
	bfe.u32 	%r12662, %r12658, 16, 8;
	cvt.u16.u32 	%rs22520, %r12662;
	bfe.u32 	%r12663, %r12658, 24, 8;
	cvt.u16.u32 	%rs22521, %r12663;
	bfe.u32 	%r12664, %r12659, 0, 8;
	cvt.u16.u32 	%rs22522, %r12664;
	bfe.u32 	%r12665, %r12659, 8, 8;
	cvt.u16.u32 	%rs22523, %r12665;
	bfe.u32 	%r12666, %r12659, 16, 8;
	cvt.u16.u32 	%rs22524, %r12666;
	bfe.u32 	%r12667, %r12659, 24, 8;
	cvt.u16.u32 	%rs22525, %r12667;
	ld.local.v2.b32 	{%r12668, %r12669}, [%rd91+40];
	bfe.u32 	%r12670, %r12668, 0, 8;
	cvt.u16.u32 	%rs22526, %r12670;
	bfe.u32 	%r12671, %r12668, 8, 8;
	cvt.u16.u32 	%rs22527, %r12671;
	bfe.u32 	%r12672, %r12668, 16, 8;
	cvt.u16.u32 	%rs22528, %r12672;
	bfe.u32 	%r12673, %r12668, 24, 8;
	cvt.u16.u32 	%rs22529, %r12673;
	bfe.u32 	%r12674, %r12669, 0, 8;
	cvt.u16.u32 	%rs22530, %r12674;
	bfe.u32 	%r12675, %r12669, 8, 8;
	cvt.u16.u32 	%rs22531, %r12675;
	bfe.u32 	%r12676, %r12669, 16, 8;
	cvt.u16.u32 	%rs22532, %r12676;
	bfe.u32 	%r12677, %r12669, 24, 8;
	cvt.u16.u32 	%rs22533, %r12677;
	ld.local.v2.u8 	{%rs22534, %rs22535}, [%rd91+48];
	ld.local.u32 	%r32883, [%rd91+52];
	ld.local.f64 	%fd535, [%rd91+56];
$L__BB3_709:
	selp.u64 	%rd2053, 1, 0, %p1;
	add.s64 	%rd2054, %rd355, %rd2053;
	mov.b64 	{%r12679, %r12684}, %rd2054;
	st.local.u64 	[%rd92], %rd2054;
	cvt.u32.u16 	%r12768, %rs22492;
	cvt.u32.u16 	%r12769, %rs22493;
	prmt.b32 	%r12770, %r12768, %r12769, 0x3340U;
	cvt.u32.u16 	%r12771, %rs22491;
	cvt.u32.u16 	%r12772, %rs22490;
	prmt.b32 	%r12773, %r12772, %r12771, 0x3340U;
	prmt.b32 	%r12774, %r12773, %r12770, 0x5410U;
	cvt.u32.u16 	%r12775, %rs22488;
	cvt.u32.u16 	%r12776, %rs22489;
	prmt.b32 	%r12777, %r12775, %r12776, 0x3340U;
	cvt.u32.u16 	%r12778, %rs22487;
	cvt.u32.u16 	%r12779, %rs22486;
	prmt.b32 	%r12780, %r12779, %r12778, 0x3340U;
	prmt.b32 	%r12781, %r12780, %r12777, 0x5410U;
	st.local.v2.b32 	[%rd92+8], {%r12781, %r12774};
	cvt.u32.u16 	%r12782, %rs22500;
	cvt.u32.u16 	%r12783, %rs22501;
	prmt.b32 	%r12784, %r12782, %r12783, 0x3340U;
	cvt.u32.u16 	%r12785, %rs22499;
	cvt.u32.u16 	%r12786, %rs22498;
	prmt.b32 	%r12787, %r12786, %r12785, 0x3340U;
	prmt.b32 	%r12788, %r12787, %r12784, 0x5410U;
	cvt.u32.u16 	%r12789, %rs22496;
	cvt.u32.u16 	%r12790, %rs22497;
	prmt.b32 	%r12791, %r12789, %r12790, 0x3340U;
	cvt.u32.u16 	%r12792, %rs22495;
	cvt.u32.u16 	%r12793, %rs22494;
	prmt.b32 	%r12794, %r12793, %r12792, 0x3340U;
	prmt.b32 	%r12795, %r12794, %r12791, 0x5410U;
	st.local.v2.b32 	[%rd92+16], {%r12795, %r12788};
	cvt.u32.u16 	%r12796, %rs22508;
	cvt.u32.u16 	%r12797, %rs22509;
	prmt.b32 	%r12798, %r12796, %r12797, 0x3340U;
	cvt.u32.u16 	%r12799, %rs22507;
	cvt.u32.u16 	%r12800, %rs22506;
	prmt.b32 	%r12801, %r12800, %r12799, 0x3340U;
	prmt.b32 	%r12802, %r12801, %r12798, 0x5410U;
	cvt.u32.u16 	%r12803, %rs22504;
	cvt.u32.u16 	%r12804, %rs22505;
	prmt.b32 	%r12805, %r12803, %r12804, 0x3340U;
	cvt.u32.u16 	%r12806, %rs22503;
	cvt.u32.u16 	%r12807, %rs22502;
	prmt.b32 	%r12808, %r12807, %r12806, 0x3340U;
	prmt.b32 	%r12809, %r12808, %r12805, 0x5410U;
	st.local.v2.b32 	[%rd92+24], {%r12809, %r12802};
	cvt.u32.u16 	%r12810, %rs22516;
	cvt.u32.u16 	%r12811, %rs22517;
	prmt.b32 	%r12812, %r12810, %r12811, 0x3340U;
	cvt.u32.u16 	%r12813, %rs22515;
	cvt.u32.u16 	%r12814, %rs22514;
	prmt.b32 	%r12815, %r12814, %r12813, 0x3340U;
	prmt.b32 	%r12816, %r12815, %r12812, 0x5410U;
	cvt.u32.u16 	%r12817, %rs22512;
	cvt.u32.u16 	%r12818, %rs22513;
	prmt.b32 	%r12819, %r12817, %r12818, 0x3340U;
	cvt.u32.u16 	%r12820, %rs22511;
	cvt.u32.u16 	%r12821, %rs22510;
	prmt.b32 	%r12822, %r12821, %r12820, 0x3340U;
	prmt.b32 	%r12823, %r12822, %r12819, 0x5410U;
	st.local.v2.b32 	[%rd92+32], {%r12823, %r12816};
	cvt.u32.u16 	%r12824, %rs22524;
	cvt.u32.u16 	%r12825, %rs22525;
	prmt.b32 	%r12826, %r12824, %r12825, 0x3340U;
	cvt.u32.u16 	%r12827, %rs22523;
	cvt.u32.u16 	%r12828, %rs22522;
	prmt.b32 	%r12829, %r12828, %r12827, 0x3340U;
	prmt.b32 	%r12830, %r12829, %r12826, 0x5410U;
	cvt.u32.u16 	%r12831, %rs22520;
	cvt.u32.u16 	%r12832, %rs22521;
	prmt.b32 	%r12833, %r12831, %r12832, 0x3340U;
	cvt.u32.u16 	%r12834, %rs22519;
	cvt.u32.u16 	%r12835, %rs22518;
	prmt.b32 	%r12836, %r12835, %r12834, 0x3340U;
	prmt.b32 	%r12837, %r12836, %r12833, 0x5410U;
	st.local.v2.b32 	[%rd92+40], {%r12837, %r12830};
	cvt.u32.u16 	%r12838, %rs22532;
	cvt.u32.u16 	%r12839, %rs22533;
	prmt.b32 	%r12840, %r12838, %r12839, 0x3340U;
	cvt.u32.u16 	%r12841, %rs22531;
	cvt.u32.u16 	%r12842, %rs22530;
	prmt.b32 	%r12843, %r12842, %r12841, 0x3340U;
	prmt.b32 	%r12844, %r12843, %r12840, 0x5410U;
	cvt.u32.u16 	%r12845, %rs22528;
	cvt.u32.u16 	%r12846, %rs22529;
	prmt.b32 	%r12847, %r12845, %r12846, 0x3340U;
	cvt.u32.u16 	%r12848, %rs22527;
	cvt.u32.u16 	%r12849, %rs22526;
	prmt.b32 	%r12850, %r12849, %r12848, 0x3340U;
	prmt.b32 	%r12851, %r12850, %r12847, 0x5410U;
	st.local.v2.b32 	[%rd92+48], {%r12851, %r12844};
	st.local.v2.u8 	[%rd92+56], {%rs22534, %rs22535};
	st.local.u32 	[%rd92+60], %r32883;
	st.local.f64 	[%rd92+64], %fd535;
	mov.b64 	%rd2055, %fd535;
	mov.b64 	{%r12759, %r12764}, %rd2055;
	st.local.u64 	[%rd93], %rd2054;
	st.local.v2.b32 	[%rd93+8], {%r12781, %r12774};
	st.local.v2.b32 	[%rd93+16], {%r12795, %r12788};
	st.local.v2.b32 	[%rd93+24], {%r12809, %r12802};
	st.local.v2.b32 	[%rd93+32], {%r12823, %r12816};
	st.local.v2.b32 	[%rd93+40], {%r12837, %r12830};
	st.local.v2.b32 	[%rd93+48], {%r12851, %r12844};
	st.local.v2.u8 	[%rd93+56], {%rs22534, %rs22535};
	st.local.u32 	[%rd93+60], %r32883;
	st.local.f64 	[%rd93+64], %fd535;
	st.local.u64 	[%rd88], %rd2054;
	st.local.v2.b32 	[%rd88+8], {%r12781, %r12774};
	st.local.v2.b32 	[%rd88+16], {%r12795, %r12788};
	st.local.v2.b32 	[%rd88+24], {%r12809, %r12802};
	st.local.v2.b32 	[%rd88+32], {%r12823, %r12816};
	st.local.v2.b32 	[%rd88+40], {%r12837, %r12830};
	st.local.v2.b32 	[%rd88+48], {%r12851, %r12844};
	st.local.v2.u8 	[%rd88+56], {%rs22534, %rs22535};
	st.local.u32 	[%rd88+60], %r32883;
	st.local.f64 	[%rd88+64], %fd535;
	and.b32  	%r12852, %r12779, 255;
	and.b16  	%rs16879, %rs22487, 255;
	mul.wide.u16 	%r12853, %rs16879, 256;
	or.b32  	%r12854, %r12853, %r12852;
	shl.b32 	%r12855, %r12775, 16;
	and.b32  	%r12856, %r12855, 16711680;
	or.b32  	%r12857, %r12854, %r12856;
	shl.b32 	%r12858, %r12776, 24;
	or.b32  	%r12689, %r12857, %r12858;
	and.b32  	%r12859, %r12772, 255;
	and.b16  	%rs16880, %rs22491, 255;
	mul.wide.u16 	%r12860, %rs16880, 256;
	or.b32  	%r12861, %r12860, %r12859;
	shl.b32 	%r12862, %r12768, 16;
	and.b32  	%r12863, %r12862, 16711680;
	or.b32  	%r12864, %r12861, %r12863;
	shl.b32 	%r12865, %r12769, 24;
	or.b32  	%r12694, %r12864, %r12865;
	and.b32  	%r12866, %r12793, 255;
	and.b16  	%rs16881, %rs22495, 255;
	mul.wide.u16 	%r12867, %rs16881, 256;
	or.b32  	%r12868, %r12867, %r12866;
	shl.b32 	%r12869, %r12789, 16;
	and.b32  	%r12870, %r12869, 16711680;
	or.b32  	%r12871, %r12868, %r12870;
	shl.b32 	%r12872, %r12790, 24;
	or.b32  	%r12699, %r12871, %r12872;
	and.b32  	%r12873, %r12786, 255;
	and.b16  	%rs16882, %rs22499, 255;
	mul.wide.u16 	%r12874, %rs16882, 256;
	or.b32  	%r12875, %r12874, %r12873;
	shl.b32 	%r12876, %r12782, 16;
	and.b32  	%r12877, %r12876, 16711680;
	or.b32  	%r12878, %r12875, %r12877;
	shl.b32 	%r12879, %r12783, 24;
	or.b32  	%r12704, %r12878, %r12879;
	and.b32  	%r12880, %r12807, 255;
	and.b16  	%rs16883, %rs22503, 255;
	mul.wide.u16 	%r12881, %rs16883, 256;
	or.b32  	%r12882, %r12881, %r12880;
	shl.b32 	%r12883, %r12803, 16;
	and.b32  	%r12884, %r12883, 16711680;
	or.b32  	%r12885, %r12882, %r12884;
	shl.b32 	%r12886, %r12804, 24;
	or.b32  	%r12709, %r12885, %r12886;
	and.b32  	%r12887, %r12800, 255;
	and.b16  	%rs16884, %rs22507, 255;
	mul.wide.u16 	%r12888, %rs16884, 256;
	or.b32  	%r12889, %r12888, %r12887;
	shl.b32 	%r12890, %r12796, 16;
	and.b32  	%r12891, %r12890, 16711680;
	or.b32  	%r12892, %r12889, %r12891;
	shl.b32 	%r12893, %r12797, 24;
	or.b32  	%r12714, %r12892, %r12893;
	and.b32  	%r12894, %r12821, 255;
	and.b16  	%rs16885, %rs22511, 255;
	mul.wide.u16 	%r12895, %rs16885, 256;
	or.b32  	%r12896, %r12895, %r12894;
	shl.b32 	%r12897, %r12817, 16;
	and.b32  	%r12898, %r12897, 16711680;
	or.b32  	%r12899, %r12896, %r12898;
	shl.b32 	%r12900, %r12818, 24;
	or.b32  	%r12719, %r12899, %r12900;
	and.b32  	%r12901, %r12814, 255;
	and.b16  	%rs16886, %rs22515, 255;
	mul.wide.u16 	%r12902, %rs16886, 256;
	or.b32  	%r12903, %r12902, %r12901;
	shl.b32 	%r12904, %r12810, 16;
	and.b32  	%r12905, %r12904, 16711680;
	or.b32  	%r12906, %r12903, %r12905;
	shl.b32 	%r12907, %r12811, 24;
	or.b32  	%r12724, %r12906, %r12907;
	and.b32  	%r12908, %r12835, 255;
	and.b16  	%rs16887, %rs22519, 255;
	mul.wide.u16 	%r12909, %rs16887, 256;
	or.b32  	%r12910, %r12909, %r12908;
	shl.b32 	%r12911, %r12831, 16;
	and.b32  	%r12912, %r12911, 16711680;
	or.b32  	%r12913, %r12910, %r12912;
	shl.b32 	%r12914, %r12832, 24;
	or.b32  	%r12729, %r12913, %r12914;
	and.b32  	%r12915, %r12828, 255;
	and.b16  	%rs16888, %rs22523, 255;
	mul.wide.u16 	%r12916, %rs16888, 256;
	or.b32  	%r12917, %r12916, %r12915;
	shl.b32 	%r12918, %r12824, 16;
	and.b32  	%r12919, %r12918, 16711680;
	or.b32  	%r12920, %r12917, %r12919;
	shl.b32 	%r12921, %r12825, 24;
	or.b32  	%r12734, %r12920, %r12921;
	and.b32  	%r12922, %r12849, 255;
	and.b16  	%rs16889, %rs22527, 255;
	mul.wide.u16 	%r12923, %rs16889, 256;
	or.b32  	%r12924, %r12923, %r12922;
	shl.b32 	%r12925, %r12845, 16;
	and.b32  	%r12926, %r12925, 16711680;
	or.b32  	%r12927, %r12924, %r12926;
	shl.b32 	%r12928, %r12846, 24;
	or.b32  	%r12739, %r12927, %r12928;
	and.b32  	%r12929, %r12842, 255;
	and.b16  	%rs16890, %rs22531, 255;
	mul.wide.u16 	%r12930, %rs16890, 256;
	or.b32  	%r12931, %r12930, %r12929;
	shl.b32 	%r12932, %r12838, 16;
	and.b32  	%r12933, %r12932, 16711680;
	or.b32  	%r12934, %r12931, %r12933;
	shl.b32 	%r12935, %r12839, 24;
	or.b32  	%r12744, %r12934, %r12935;
	cvt.u32.u16 	%r12936, %rs22534;
	and.b32  	%r12937, %r12936, 255;
	and.b16  	%rs16891, %rs22535, 255;
	mul.wide.u16 	%r12938, %rs16891, 256;
	or.b32  	%r12749, %r12938, %r12937;
	mov.b32 	%r12765, 1;
	mov.b32 	%r12766, 0;
	mov.b32 	%r12767, -1;
	// begin inline asm
	shfl.sync.up.b32 %r12678, %r12679, %r12765, %r12766, %r12767;
	// end inline asm
	// begin inline asm
	shfl.sync.up.b32 %r12683, %r12684, %r12765, %r12766, %r12767;
	// end inline asm
	mov.b64 	%rd357, {%r12678, %r12683};
	// begin inline asm
	shfl.sync.up.b32 %r12688, %r12689, %r12765, %r12766, %r12767;
	// end inline asm
	// begin inline asm
	shfl.sync.up.b32 %r12693, %r12694, %r12765, %r12766, %r12767;
	// end inline asm
	// begin inline asm
	shfl.sync.up.b32 %r12698, %r12699, %r12765, %r12766, %r12767;
	// end inline asm
	// begin inline asm
	shfl.sync.up.b32 %r12703, %r12704, %r12765, %r12766, %r12767;
	// end inline asm
	// begin inline asm
	shfl.sync.up.b32 %r12708, %r12709, %r12765, %r12766, %r12767;
	// end inline asm
	// begin inline asm
	shfl.sync.up.b32 %r12713, %r12714, %r12765, %r12766, %r12767;
	// end inline asm
	// begin inline asm
	shfl.sync.up.b32 %r12718, %r12719, %r12765, %r12766, %r12767;
	// end inline asm
	// begin inline asm
	shfl.sync.up.b32 %r12723, %r12724, %r12765, %r12766, %r12767;
	// end inline asm
	// begin inline asm
	shfl.sync.up.b32 %r12728, %r12729, %r12765, %r12766, %r12767;
	// end inline asm
	// begin inline asm
	shfl.sync.up.b32 %r12733, %r12734, %r12765, %r12766, %r12767;
	// end inline asm
	// begin inline asm
	shfl.sync.up.b32 %r12738, %r12739, %r12765, %r12766, %r12767;
	// end inline asm
	// begin inline asm
	shfl.sync.up.b32 %r12743, %r12744, %r12765, %r12766, %r12767;
	// end inline asm
	// begin inline asm
	shfl.sync.up.b32 %r12748, %r12749, %r12765, %r12766, %r12767;
	// end inline asm
	// begin inline asm
	shfl.sync.up.b32 %r12753, %r32883, %r12765, %r12766, %r12767;
	// end inline asm
	// begin inline asm
	shfl.sync.up.b32 %r12758, %r12759, %r12765, %r12766, %r12767;
	// end inline asm
	// begin inline asm
	shfl.sync.up.b32 %r12763, %r12764, %r12765, %r12766, %r12767;
	// end inline asm
	mov.b64 	%rd2056, {%r12758, %r12763};
	mov.b64 	%fd174, %rd2056;
	cvt.u16.u32 	%rs8221, %r12688;
	cvt.u16.u32 	%rs16892, %r12748;
	shr.u32 	%r12939, %r12748, 8;
	cvt.u16.u32 	%rs16893, %r12939;
	st.local.v2.u32 	[%rd89], {%r12678, %r12683};
	st.local.v2.b32 	[%rd89+8], {%r12688, %r12693};
	st.local.v2.b32 	[%rd89+16], {%r12698, %r12703};
	st.local.v2.b32 	[%rd89+24], {%r12708, %r12713};
	st.local.v2.b32 	[%rd89+32], {%r12718, %r12723};
	st.local.v2.b32 	[%rd89+40], {%r12728, %r12733};
	st.local.v2.b32 	[%rd89+48], {%r12738, %r12743};
	st.local.v2.u8 	[%rd89+56], {%rs16892, %rs16893};
	st.local.u32 	[%rd89+60], %r12753;
	st.local.v2.u32 	[%rd89+64], {%r12758, %r12763};
	setp.ne.s64 	%p288, %rd2054, 0;
	mov.u16 	%rs22586, %rs22486;
	mov.u16 	%rs22587, %rs22487;
	mov.u16 	%rs22588, %rs22488;
	mov.u16 	%rs22589, %rs22489;
	mov.u16 	%rs22590, %rs22490;
	mov.u16 	%rs22591, %rs22491;
	mov.u16 	%rs22592, %rs22492;
	mov.u16 	%rs22593, %rs22493;
	mov.u16 	%rs22594, %rs22494;
	mov.u16 	%rs22595, %rs22495;
	mov.u16 	%rs22596, %rs22496;
	mov.u16 	%rs22597, %rs22497;
	mov.u16 	%rs22598, %rs22498;
	mov.u16 	%rs22599, %rs22499;
	mov.u16 	%rs22600, %rs22500;
	mov.u16 	%rs22601, %rs22501;
	mov.u16 	%rs22602, %rs22502;
	mov.u16 	%rs22603, %rs22503;
	mov.u16 	%rs22604, %rs22504;
	mov.u16 	%rs22605, %rs22505;
	mov.u16 	%rs22606, %rs22506;
	mov.u16 	%rs22607, %rs22507;
	mov.u16 	%rs22608, %rs22508;
	mov.u16 	%rs22609, %rs22509;
	mov.u16 	%rs22610, %rs22510;
	mov.u16 	%rs22611, %rs22511;
	mov.u16 	%rs22612, %rs22512;
	mov.u16 	%rs22613, %rs22513;
	mov.u16 	%rs22614, %rs22514;
	mov.u16 	%rs22615, %rs22515;
	mov.u16 	%rs22616, %rs22516;
	mov.u16 	%rs22617, %rs22517;
	mov.u16 	%rs22618, %rs22518;
	mov.u16 	%rs22619, %rs22519;
	mov.u16 	%rs22620, %rs22520;
	mov.u16 	%rs22621, %rs22521;
	mov.u16 	%rs22622, %rs22522;
	mov.u16 	%rs22623, %rs22523;
	mov.u16 	%rs22624, %rs22524;
	mov.u16 	%rs22625, %rs22525;
	mov.u16 	%rs22626, %rs22526;
	mov.u16 	%rs22627, %rs22527;
	mov.u16 	%rs22628, %rs22528;
	mov.u16 	%rs22629, %rs22529;
	mov.u16 	%rs22630, %rs22530;
	mov.u16 	%rs22631, %rs22531;
	mov.u16 	%rs22632, %rs22532;
	mov.u16 	%rs22633, %rs22533;
	mov.u16 	%rs22634, %rs22534;
	mov.u16 	%rs22635, %rs22535;
	mov.u32 	%r32891, %r32883;
	mov.f64 	%fd537, %fd535;
	@%p288 bra 	$L__BB3_721;
	mov.b16 	%rs16894, 0;
	st.local.u8 	[%rd87], %rs16894;
	add.s32 	%r12941, %r32883, %r12753;
	st.local.u32 	[%rd87+52], %r12941;
	add.f64 	%fd380, %fd535, %fd174;
	st.local.f64 	[%rd87+56], %fd380;
	mov.b32 	%r32884, 0;
$L__BB3_711:
	mov.u32 	%r1286, %r32884;
	cvt.u64.u32 	%rd2057, %r1286;
	add.s64 	%rd2058, %rd87, %rd2057;
	ld.local.u8 	%rs16895, [%rd2058];
	setp.ne.s16 	%p289, %rs16895, 0;
	add.s32 	%r32884, %r1286, 1;
	@%p289 bra 	$L__BB3_711;
	and.b16  	%rs16896, %rs8221, 255;
	setp.eq.s16 	%p290, %rs16896, 0;
	mov.u32 	%r32886, %r1286;
	@%p290 bra 	$L__BB3_715;
	mov.b32 	%r32885, 0;
$L__BB3_714:
	add.s32 	%r12943, %r32885, %r1286;
	cvt.u64.u32 	%rd2059, %r12943;
	add.s64 	%rd2060, %rd89, %rd2059;
	ld.local.u8 	%rs16897, [%rd2060+8];
	add.s64 	%rd2061, %rd87, %rd2059;
	st.local.u8 	[%rd2061], %rs16897;
	add.s32 	%r1289, %r32885, 1;
	add.s32 	%r32886, %r1289, %r1286;
	cvt.u64.u32 	%rd2062, %r32885;
	add.s64 	%rd2063, %rd89, %rd2062;
	ld.local.u8 	%rs16898, [%rd2063+9];
	setp.ne.s16 	%p291, %rs16898, 0;
	mov.u32 	%r32885, %r1289;
	@%p291 bra 	$L__BB3_714;
$L__BB3_715:
	cvt.u64.u32 	%rd2064, %r32886;
	add.s64 	%rd2065, %rd87, %rd2064;
	mov.b16 	%rs16899, 0;
	st.local.u8 	[%rd2065+1], %rs16899;
	mov.b32 	%r32887, 0;
$L__BB3_716:
	mov.u32 	%r1292, %r32887;
	cvt.u64.u32 	%rd2066, %r1292;
	add.s64 	%rd2067, %rd87, %rd2066;
	ld.local.u8 	%rs16900, [%rd2067];
	setp.ne.s16 	%p292, %rs16900, 0;
	add.s32 	%r32887, %r1292, 1;
	@%p292 bra 	$L__BB3_716;
	and.b16  	%rs16901, %rs22486, 255;
	setp.eq.s16 	%p293, %rs16901, 0;
	mov.u32 	%r32889, %r1292;
	@%p293 bra 	$L__BB3_720;
	mov.b32 	%r32888, 0;
$L__BB3_719:
	add.s32 	%r12946, %r32888, %r1292;
	cvt.u64.u32 	%rd2068, %r12946;
	add.s64 	%rd2069, %rd88, %rd2068;
	ld.local.u8 	%rs16902, [%rd2069+8];
	add.s64 	%rd2070, %rd87, %rd2068;
	st.local.u8 	[%rd2070], %rs16902;
	add.s32 	%r1295, %r32888, 1;
	add.s32 	%r32889, %r1295, %r1292;
	cvt.u64.u32 	%rd2071, %r32888;
	add.s64 	%rd2072, %rd88, %rd2071;
	ld.local.u8 	%rs16903, [%rd2072+9];
	setp.ne.s16 	%p294, %rs16903, 0;
	mov.u32 	%r32888, %r1295;
	@%p294 bra 	$L__BB3_719;
$L__BB3_720:
	cvt.u64.u32 	%rd2073, %r32889;
	add.s64 	%rd2074, %rd87, %rd2073;
	mov.b16 	%rs16904, 0;
	st.local.u8 	[%rd2074+1], %rs16904;
	ld.local.v2.b32 	{%r12947, %r12948}, [%rd87];
	bfe.u32 	%r12949, %r12947, 0, 8;
	cvt.u16.u32 	%rs22586, %r12949;
	bfe.u32 	%r12950, %r12947, 8, 8;
	cvt.u16.u32 	%rs22587, %r12950;
	bfe.u32 	%r12951, %r12947, 16, 8;
	cvt.u16.u32 	%rs22588, %r12951;
	bfe.u32 	%r12952, %r12947, 24, 8;
	cvt.u16.u32 	%rs22589, %r12952;
	bfe.u32 	%r12953, %r12948, 0, 8;
	cvt.u16.u32 	%rs22590, %r12953;
	bfe.u32 	%r12954, %r12948, 8, 8;
	cvt.u16.u32 	%rs22591, %r12954;
	bfe.u32 	%r12955, %r12948, 16, 8;
	cvt.u16.u32 	%rs22592, %r12955;
	bfe.u32 	%r12956, %r12948, 24, 8;
	cvt.u16.u32 	%rs22593, %r12956;
	ld.local.v2.b32 	{%r12957, %r12958}, [%rd87+8];
	bfe.u32 	%r12959, %r12957, 0, 8;
	cvt.u16.u32 	%rs22594, %r12959;
	bfe.u32 	%r12960, %r12957, 8, 8;
	cvt.u16.u32 	%rs22595, %r12960;
	bfe.u32 	%r12961, %r12957, 16, 8;
	cvt.u16.u32 	%rs22596, %r12961;
	bfe.u32 	%r12962, %r12957, 24, 8;
	cvt.u16.u32 	%rs22597, %r12962;
	bfe.u32 	%r12963, %r12958, 0, 8;
	cvt.u16.u32 	%rs22598, %r12963;
	bfe.u32 	%r12964, %r12958, 8, 8;
	cvt.u16.u32 	%rs22599, %r12964;
	bfe.u32 	%r12965, %r12958, 16, 8;
	cvt.u16.u32 	%rs22600, %r12965;
	bfe.u32 	%r12966, %r12958, 24, 8;
	cvt.u16.u32 	%rs22601, %r12966;
	ld.local.v2.b32 	{%r12967, %r12968}, [%rd87+16];
	bfe.u32 	%r12969, %r12967, 0, 8;
	cvt.u16.u32 	%rs22602, %r12969;
	bfe.u32 	%r12970, %r12967, 8, 8;
	cvt.u16.u32 	%rs22603, %r12970;
	bfe.u32 	%r12971, %r12967, 16, 8;
	cvt.u16.u32 	%rs22604, %r12971;
	bfe.u32 	%r12972, %r12967, 24, 8;
	cvt.u16.u32 	%rs22605, %r12972;
	bfe.u32 	%r12973, %r12968, 0, 8;
	cvt.u16.u32 	%rs22606, %r12973;
	bfe.u32 	%r12974, %r12968, 8, 8;
	cvt.u16.u32 	%rs22607, %r12974;
	bfe.u32 	%r12975, %r12968, 16, 8;
	cvt.u16.u32 	%rs22608, %r12975;
	bfe.u32 	%r12976, %r12968, 24, 8;
	cvt.u16.u32 	%rs22609, %r12976;
	ld.local.v2.b32 	{%r12977, %r12978}, [%rd87+24];
	bfe.u32 	%r12979, %r12977, 0, 8;
	cvt.u16.u32 	%rs22610, %r12979;
	bfe.u32 	%r12980, %r12977, 8, 8;
	cvt.u16.u32 	%rs22611, %r12980;
	bfe.u32 	%r12981, %r12977, 16, 8;
	cvt.u16.u32 	%rs22612, %r12981;
	bfe.u32 	%r12982, %r12977, 24, 8;
	cvt.u16.u32 	%rs22613, %r12982;
	bfe.u32 	%r12983, %r12978, 0, 8;
	cvt.u16.u32 	%rs22614, %r12983;
	bfe.u32 	%r12984, %r12978, 8, 8;
	cvt.u16.u32 	%rs22615, %r12984;
	bfe.u32 	%r12985, %r12978, 16, 8;
	cvt.u16.u32 	%rs22616, %r12985;
	bfe.u32 	%r12986, %r12978, 24, 8;
	cvt.u16.u32 	%rs22617, %r12986;
	ld.local.v2.b32 	{%r12987, %r12988}, [%rd87+32];
	bfe.u32 	%r12989, %r12987, 0, 8;
	cvt.u16.u32 	%rs22618, %r12989;
	bfe.u32 	%r12990, %r12987, 8, 8;
	cvt.u16.u32 	%rs22619, %r12990;
	bfe.u32 	%r12991, %r12987, 16, 8;
	cvt.u16.u32 	%rs22620, %r12991;
	bfe.u32 	%r12992, %r12987, 24, 8;
	cvt.u16.u32 	%rs22621, %r12992;
	bfe.u32 	%r12993, %r12988, 0, 8;
	cvt.u16.u32 	%rs22622, %r12993;
	bfe.u32 	%r12994, %r12988, 8, 8;
	cvt.u16.u32 	%rs22623, %r12994;
	bfe.u32 	%r12995, %r12988, 16, 8;
	cvt.u16.u32 	%rs22624, %r12995;
	bfe.u32 	%r12996, %r12988, 24, 8;
	cvt.u16.u32 	%rs22625, %r12996;
	ld.local.v2.b32 	{%r12997, %r12998}, [%rd87+40];
	bfe.u32 	%r12999, %r12997, 0, 8;
	cvt.u16.u32 	%rs22626, %r12999;
	bfe.u32 	%r13000, %r12997, 8, 8;
	cvt.u16.u32 	%rs22627, %r13000;
	bfe.u32 	%r13001, %r12997, 16, 8;
	cvt.u16.u32 	%rs22628, %r13001;
	bfe.u32 	%r13002, %r12997, 24, 8;
	cvt.u16.u32 	%rs22629, %r13002;
	bfe.u32 	%r13003, %r12998, 0, 8;
	cvt.u16.u32 	%rs22630, %r13003;
	bfe.u32 	%r13004, %r12998, 8, 8;
	cvt.u16.u32 	%rs22631, %r13004;
	bfe.u32 	%r13005, %r12998, 16, 8;
	cvt.u16.u32 	%rs22632, %r13005;
	bfe.u32 	%r13006, %r12998, 24, 8;
	cvt.u16.u32 	%rs22633, %r13006;
	ld.local.v2.u8 	{%rs22634, %rs22635}, [%rd87+48];
	ld.local.u32 	%r32891, [%rd87+52];
	ld.local.f64 	%fd537, [%rd87+56];
$L__BB3_721:
	setp.gt.s32 	%p295, %r12330, 0;
	selp.u64 	%rd2075, 1, 0, %p1;
	add.s64 	%rd2076, %rd355, %rd2075;
	add.s64 	%rd3978, %rd2076, %rd357;
	@%p295 bra 	$L__BB3_723;
	mov.u64 	%rd3978, %rd2076;
	mov.u16 	%rs22586, %rs22486;
	mov.u16 	%rs22587, %rs22487;
	mov.u16 	%rs22588, %rs22488;
	mov.u16 	%rs22589, %rs22489;
	mov.u16 	%rs22590, %rs22490;
	mov.u16 	%rs22591, %rs22491;
	mov.u16 	%rs22592, %rs22492;
	mov.u16 	%rs22593, %rs22493;
	mov.u16 	%rs22594, %rs22494;
	mov.u16 	%rs22595, %rs22495;
	mov.u16 	%rs22596, %rs22496;
	mov.u16 	%rs22597, %rs22497;
	mov.u16 	%rs22598, %rs22498;
	mov.u16 	%rs22599, %rs22499;
	mov.u16 	%rs22600, %rs22500;
	mov.u16 	%rs22601, %rs22501;
	mov.u16 	%rs22602, %rs22502;
	mov.u16 	%rs22603, %rs22503;
	mov.u16 	%rs22604, %rs22504;
	mov.u16 	%rs22605, %rs22505;
	mov.u16 	%rs22606, %rs22506;
	mov.u16 	%rs22607, %rs22507;
	mov.u16 	%rs22608, %rs22508;
	mov.u16 	%rs22609, %rs22509;
	mov.u16 	%rs22610, %rs22510;
	mov.u16 	%rs22611, %rs22511;
	mov.u16 	%rs22612, %rs22512;
	mov.u16 	%rs22613, %rs22513;
	mov.u16 	%rs22614, %rs22514;
	mov.u16 	%rs22615, %rs22515;
	mov.u16 	%rs22616, %rs22516;
	mov.u16 	%rs22617, %rs22517;
	mov.u16 	%rs22618, %rs22518;
	mov.u16 	%rs22619, %rs22519;
	mov.u16 	%rs22620, %rs22520;
	mov.u16 	%rs22621, %rs22521;
	mov.u16 	%rs22622, %rs22522;
	mov.u16 	%rs22623, %rs22523;
	mov.u16 	%rs22624, %rs22524;
	mov.u16 	%rs22625, %rs22525;
	mov.u16 	%rs22626, %rs22526;
	mov.u16 	%rs22627, %rs22527;
	mov.u16 	%rs22628, %rs22528;
	mov.u16 	%rs22629, %rs22529;
	mov.u16 	%rs22630, %rs22530;
	mov.u16 	%rs22631, %rs22531;
	mov.u16 	%rs22632, %rs22532;
	mov.u16 	%rs22633, %rs22533;
	mov.u16 	%rs22634, %rs22534;
	mov.u16 	%rs22635, %rs22535;
	mov.u32 	%r32891, %r32883;
	mov.f64 	%fd537, %fd535;
$L__BB3_723:
	st.local.u64 	[%rd88], %rd3978;
	mov.b64 	{%r13008, %r13013}, %rd3978;
	cvt.u32.u16 	%r13097, %rs22592;
	cvt.u32.u16 	%r13098, %rs22593;
	prmt.b32 	%r13099, %r13097, %r13098, 0x3340U;
	cvt.u32.u16 	%r13100, %rs22591;
	cvt.u32.u16 	%r13101, %rs22590;
	prmt.b32 	%r13102, %r13101, %r13100, 0x3340U;
	prmt.b32 	%r13103, %r13102, %r13099, 0x5410U;
	cvt.u32.u16 	%r13104, %rs22588;
	cvt.u32.u16 	%r13105, %rs22589;
	prmt.b32 	%r13106, %r13104, %r13105, 0x3340U;
	cvt.u32.u16 	%r13107, %rs22587;
	cvt.u32.u16 	%r13108, %rs22586;
	prmt.b32 	%r13109, %r13108, %r13107, 0x3340U;
	prmt.b32 	%r13110, %r13109, %r13106, 0x5410U;
	st.local.v2.b32 	[%rd88+8], {%r13110, %r13103};
	cvt.u32.u16 	%r13111, %rs22600;
	cvt.u32.u16 	%r13112, %rs22601;
	prmt.b32 	%r13113, %r13111, %r13112, 0x3340U;
	cvt.u32.u16 	%r13114, %rs22599;
	cvt.u32.u16 	%r13115, %rs22598;
	prmt.b32 	%r13116, %r13115, %r13114, 0x3340U;
	prmt.b32 	%r13117, %r13116, %r13113, 0x5410U;
	cvt.u32.u16 	%r13118, %rs22596;
	cvt.u32.u16 	%r13119, %rs22597;
	prmt.b32 	%r13120, %r13118, %r13119, 0x3340U;
	cvt.u32.u16 	%r13121, %rs22595;
	cvt.u32.u16 	%r13122, %rs22594;
	prmt.b32 	%r13123, %r13122, %r13121, 0x3340U;
	prmt.b32 	%r13124, %r13123, %r13120, 0x5410U;
	st.local.v2.b32 	[%rd88+16], {%r13124, %r13117};
	cvt.u32.u16 	%r13125, %rs22608;
	cvt.u32.u16 	%r13126, %rs22609;
	prmt.b32 	%r13127, %r13125, %r13126, 0x3340U;
	cvt.u32.u16 	%r13128, %rs22607;
	cvt.u32.u16 	%r13129, %rs22606;
	prmt.b32 	%r13130, %r13129, %r13128, 0x3340U;
	prmt.b32 	%r13131, %r13130, %r13127, 0x5410U;
	cvt.u32.u16 	%r13132, %rs22604;
	cvt.u32.u16 	%r13133, %rs22605;
	prmt.b32 	%r13134, %r13132, %r13133, 0x3340U;
	cvt.u32.u16 	%r13135, %rs22603;
	cvt.u32.u16 	%r13136, %rs22602;
	prmt.b32 	%r13137, %r13136, %r13135, 0x3340U;
	prmt.b32 	%r13138, %r13137, %r13134, 0x5410U;
	st.local.v2.b32 	[%rd88+24], {%r13138, %r13131};
	cvt.u32.u16 	%r13139, %rs22616;
	cvt.u32.u16 	%r13140, %rs22617;
	prmt.b32 	%r13141, %r13139, %r13140, 0x3340U;
	cvt.u32.u16 	%r13142, %rs22615;
	cvt.u32.u16 	%r13143, %rs22614;
	prmt.b32 	%r13144, %r13143, %r13142, 0x3340U;
	prmt.b32 	%r13145, %r13144, %r13141, 0x5410U;
	cvt.u32.u16 	%r13146, %rs22612;
	cvt.u32.u16 	%r13147, %rs22613;
	prmt.b32 	%r13148, %r13146, %r13147, 0x3340U;
	cvt.u32.u16 	%r13149, %rs22611;
	cvt.u32.u16 	%r13150, %rs22610;
	prmt.b32 	%r13151, %r13150, %r13149, 0x3340U;
	prmt.b32 	%r13152, %r13151, %r13148, 0x5410U;
	st.local.v2.b32 	[%rd88+32], {%r13152, %r13145};
	cvt.u32.u16 	%r13153, %rs22624;
	cvt.u32.u16 	%r13154, %rs22625;
	prmt.b32 	%r13155, %r13153, %r13154, 0x3340U;
	cvt.u32.u16 	%r13156, %rs22623;
	cvt.u32.u16 	%r13157, %rs22622;
	prmt.b32 	%r13158, %r13157, %r13156, 0x3340U;
	prmt.b32 	%r13159, %r13158, %r13155, 0x5410U;
	cvt.u32.u16 	%r13160, %rs22620;
	cvt.u32.u16 	%r13161, %rs22621;
	prmt.b32 	%r13162, %r13160, %r13161, 0x3340U;
	cvt.u32.u16 	%r13163, %rs22619;
	cvt.u32.u16 	%r13164, %rs22618;
	prmt.b32 	%r13165, %r13164, %r13163, 0x3340U;
	prmt.b32 	%r13166, %r13165, %r13162, 0x5410U;
	st.local.v2.b32 	[%rd88+40], {%r13166, %r13159};
	cvt.u32.u16 	%r13167, %rs22632;
	cvt.u32.u16 	%r13168, %rs22633;
	prmt.b32 	%r13169, %r13167, %r13168, 0x3340U;
	cvt.u32.u16 	%r13170, %rs22631;
	cvt.u32.u16 	%r13171, %rs22630;
	prmt.b32 	%r13172, %r13171, %r13170, 0x3340U;
	prmt.b32 	%r13173, %r13172, %r13169, 0x5410U;
	cvt.u32.u16 	%r13174, %rs22628;
	cvt.u32.u16 	%r13175, %rs22629;
	prmt.b32 	%r13176, %r13174, %r13175, 0x3340U;
	cvt.u32.u16 	%r13177, %rs22627;
	cvt.u32.u16 	%r13178, %rs22626;
	prmt.b32 	%r13179, %r13178, %r13177, 0x3340U;
	prmt.b32 	%r13180, %r13179, %r13176, 0x5410U;
	st.local.v2.b32 	[%rd88+48], {%r13180, %r13173};
	st.local.v2.u8 	[%rd88+56], {%rs22634, %rs22635};
	st.local.u32 	[%rd88+60], %r32891;
	st.local.f64 	[%rd88+64], %fd537;
	mov.b64 	%rd2078, %fd537;
	mov.b64 	{%r13088, %r13093}, %rd2078;
	and.b32  	%r13181, %r13108, 255;
	and.b16  	%rs16905, %rs22587, 255;
	mul.wide.u16 	%r13182, %rs16905, 256;
	or.b32  	%r13183, %r13182, %r13181;
	shl.b32 	%r13184, %r13104, 16;
	and.b32  	%r13185, %r13184, 16711680;
	or.b32  	%r13186, %r13183, %r13185;
	shl.b32 	%r13187, %r13105, 24;
	or.b32  	%r13018, %r13186, %r13187;
	and.b32  	%r13188, %r13101, 255;
	and.b16  	%rs16906, %rs22591, 255;
	mul.wide.u16 	%r13189, %rs16906, 256;
	or.b32  	%r13190, %r13189, %r13188;
	shl.b32 	%r13191, %r13097, 16;
	and.b32  	%r13192, %r13191, 16711680;
	or.b32  	%r13193, %r13190, %r13192;
	shl.b32 	%r13194, %r13098, 24;
	or.b32  	%r13023, %r13193, %r13194;
	and.b32  	%r13195, %r13122, 255;
	and.b16  	%rs16907, %rs22595, 255;
	mul.wide.u16 	%r13196, %rs16907, 256;
	or.b32  	%r13197, %r13196, %r13195;
	shl.b32 	%r13198, %r13118, 16;
	and.b32  	%r13199, %r13198, 16711680;
	or.b32  	%r13200, %r13197, %r13199;
	shl.b32 	%r13201, %r13119, 24;
	or.b32  	%r13028, %r13200, %r13201;
	and.b32  	%r13202, %r13115, 255;
	and.b16  	%rs16908, %rs22599, 255;
	mul.wide.u16 	%r13203, %rs16908, 256;
	or.b32  	%r13204, %r13203, %r13202;
	shl.b32 	%r13205, %r13111, 16;
	and.b32  	%r13206, %r13205, 16711680;
	or.b32  	%r13207, %r13204, %r13206;
	shl.b32 	%r13208, %r13112, 24;
	or.b32  	%r13033, %r13207, %r13208;
	and.b32  	%r13209, %r13136, 255;
	and.b16  	%rs16909, %rs22603, 255;
	mul.wide.u16 	%r13210, %rs16909, 256;
	or.b32  	%r13211, %r13210, %r13209;
	shl.b32 	%r13212, %r13132, 16;
	and.b32  	%r13213, %r13212, 16711680;
	or.b32  	%r13214, %r13211, %r13213;
	shl.b32 	%r13215, %r13133, 24;
	or.b32  	%r13038, %r13214, %r13215;
	and.b32  	%r13216, %r13129, 255;
	and.b16  	%rs16910, %rs22607, 255;
	mul.wide.u16 	%r13217, %rs16910, 256;
	or.b32  	%r13218, %r13217, %r13216;
	shl.b32 	%r13219, %r13125, 16;
	and.b32  	%r13220, %r13219, 16711680;
	or.b32  	%r13221, %r13218, %r13220;
	shl.b32 	%r13222, %r13126, 24;
	or.b32  	%r13043, %r13221, %r13222;
	and.b32  	%r13223, %r13150, 255;
	and.b16  	%rs16911, %rs22611, 255;
	mul.wide.u16 	%r13224, %rs16911, 256;
	or.b32  	%r13225, %r13224, %r13223;
	shl.b32 	%r13226, %r13146, 16;
	and.b32  	%r13227, %r13226, 16711680;
	or.b32  	%r13228, %r13225, %r13227;
	shl.b32 	%r13229, %r13147, 24;
	or.b32  	%r13048, %r13228, %r13229;
	and.b32  	%r13230, %r13143, 255;
	and.b16  	%rs16912, %rs22615, 255;
	mul.wide.u16 	%r13231, %rs16912, 256;
	or.b32  	%r13232, %r13231, %r13230;
	shl.b32 	%r13233, %r13139, 16;
	and.b32  	%r13234, %r13233, 16711680;
	or.b32  	%r13235, %r13232, %r13234;
	shl.b32 	%r13236, %r13140, 24;
	or.b32  	%r13053, %r13235, %r13236;
	and.b32  	%r13237, %r13164, 255;
	and.b16  	%rs16913, %rs22619, 255;
	mul.wide.u16 	%r13238, %rs16913, 256;
	or.b32  	%r13239, %r13238, %r13237;
	shl.b32 	%r13240, %r13160, 16;
	and.b32  	%r13241, %r13240, 16711680;
	or.b32  	%r13242, %r13239, %r13241;
	shl.b32 	%r13243, %r13161, 24;
	or.b32  	%r13058, %r13242, %r13243;
	and.b32  	%r13244, %r13157, 255;
	and.b16  	%rs16914, %rs22623, 255;
	mul.wide.u16 	%r13245, %rs16914, 256;
	or.b32  	%r13246, %r13245, %r13244;
	shl.b32 	%r13247, %r13153, 16;
	and.b32  	%r13248, %r13247, 16711680;
	or.b32  	%r13249, %r13246, %r13248;
	shl.b32 	%r13250, %r13154, 24;
	or.b32  	%r13063, %r13249, %r13250;
	and.b32  	%r13251, %r13178, 255;
	and.b16  	%rs16915, %rs22627, 255;
	mul.wide.u16 	%r13252, %rs16915, 256;
	or.b32  	%r13253, %r13252, %r13251;
	shl.b32 	%r13254, %r13174, 16;
	and.b32  	%r13255, %r13254, 16711680;
	or.b32  	%r13256, %r13253, %r13255;
	shl.b32 	%r13257, %r13175, 24;
	or.b32  	%r13068, %r13256, %r13257;
	and.b32  	%r13258, %r13171, 255;
	and.b16  	%rs16916, %rs22631, 255;
	mul.wide.u16 	%r13259, %rs16916, 256;
	or.b32  	%r13260, %r13259, %r13258;
	shl.b32 	%r13261, %r13167, 16;
	and.b32  	%r13262, %r13261, 16711680;
	or.b32  	%r13263, %r13260, %r13262;
	shl.b32 	%r13264, %r13168, 24;
	or.b32  	%r13073, %r13263, %r13264;
	cvt.u32.u16 	%r13265, %rs22634;
	and.b32  	%r13266, %r13265, 255;
	and.b16  	%rs16917, %rs22635, 255;
	mul.wide.u16 	%r13267, %rs16917, 256;
	or.b32  	%r13078, %r13267, %r13266;
	mov.b32 	%r13094, 2;
	mov.b32 	%r13095, 0;
	mov.b32 	%r13096, -1;
	// begin inline asm
	shfl.sync.up.b32 %r13007, %r13008, %r13094, %r13095, %r13096;
	// end inline asm
	// begin inline asm
	shfl.sync.up.b32 %r13012, %r13013, %r13094, %r13095, %r13096;
	// end inline asm
	mov.b64 	%rd361, {%r13007, %r13012};
	// begin inline asm
	shfl.sync.up.b32 %r13017, %r13018, %r13094, %r13095, %r13096;
	// end inline asm
	// begin inline asm
	shfl.sync.up.b32 %r13022, %r13023, %r13094, %r13095, %r13096;
	// end inline asm
	// begin inline asm
	shfl.sync.up.b32 %r13027, %r13028, %r13094, %r13095, %r13096;
	// end inline asm
	// begin inline asm
	shfl.sync.up.b32 %r13032, %r13033, %r13094, %r13095, %r13096;
	// end inline asm
	// begin inline asm
	shfl.sync.up.b32 %r13037, %r13038, %r13094, %r13095, %r13096;
	// end inline asm
	// begin inline asm
	shfl.sync.up.b32 %r13042, %r13043, %r13094, %r13095, %r13096;
	// end inline asm
	// begin inline asm
	shfl.sync.up.b32 %r13047, %r13048, %r13094, %r13095, %r13096;
	// end inline asm
	// begin inline asm
	shfl.sync.up.b32 %r13052, %r13053, %r13094, %r13095, %r13096;
	// end inline asm
	// begin inline asm
	shfl.sync.up.b32 %r13057, %r13058, %r13094, %r13095, %r13096;
	// end inline asm
	// begin inline asm
	shfl.sync.up.b32 %r13062, %r13063, %r13094, %r13095, %r13096;
	// end inline asm
	// begin inline asm
	shfl.sync.up.b32 %r13067, %r13068, %r13094, %r13095, %r13096;
	// end inline asm
	// begin inline asm
	shfl.sync.up.b32 %r13072, %r13073, %r13094, %r13095, %r13096;
	// end inline asm
	// begin inline asm
	shfl.sync.up.b32 %r13077, %r13078, %r13094, %r13095, %r13096;
	// end inline asm
	// begin inline asm
	shfl.sync.up.b32 %r13082, %r32891, %r13094, %r13095, %r13096;
	// end inline asm
	// begin inline asm
	shfl.sync.up.b32 %r13087, %r13088, %r13094, %r13095, %r13096;
	// end inline asm
	// begin inline asm
	shfl.sync.up.b32 %r13092, %r13093, %r13094, %r13095, %r13096;
	// end inline asm
	mov.b64 	%rd2079, {%r13087, %r13092};
	mov.b64 	%fd178, %rd2079;
	cvt.u16.u32 	%rs8372, %r13017;
	cvt.u16.u32 	%rs16918, %r13077;
	shr.u32 	%r13268, %r13077, 8;
	cvt.u16.u32 	%rs16919, %r13268;
	st.local.v2.u32 	[%rd89], {%r13007, %r13012};
	st.local.v2.b32 	[%rd89+8], {%r13017, %r13022};
	st.local.v2.b32 	[%rd89+16], {%r13027, %r13032};
	st.local.v2.b32 	[%rd89+24], {%r13037, %r13042};
	st.local.v2.b32 	[%rd89+32], {%r13047, %r13052};
	st.local.v2.b32 	[%rd89+40], {%r13057, %r13062};
	st.local.v2.b32 	[%rd89+48], {%r13067, %r13072};
	st.local.v2.u8 	[%rd89+56], {%rs16918, %rs16919};
	st.local.u32 	[%rd89+60], %r13082;
	st.local.v2.u32 	[%rd89+64], {%r13087, %r13092};
	setp.ne.s64 	%p296, %rd3978, 0;
	mov.u16 	%rs22686, %rs22586;
	mov.u16 	%rs22687, %rs22587;
	mov.u16 	%rs22688, %rs22588;
	mov.u16 	%rs22689, %rs22589;
	mov.u16 	%rs22690, %rs22590;
	mov.u16 	%rs22691, %rs22591;
	mov.u16 	%rs22692, %rs22592;
	mov.u16 	%rs22693, %rs22593;
	mov.u16 	%rs22694, %rs22594;
	mov.u16 	%rs22695, %rs22595;
	mov.u16 	%rs22696, %rs22596;
	mov.u16 	%rs22697, %rs22597;
	mov.u16 	%rs22698, %rs22598;
	mov.u16 	%rs22699, %rs22599;
	mov.u16 	%rs22700, %rs22600;
	mov.u16 	%rs22701, %rs22601;
	mov.u16 	%rs22702, %rs22602;
	mov.u16 	%rs22703, %rs22603;
	mov.u16 	%rs22704, %rs22604;
	mov.u16 	%rs22705, %rs22605;
	mov.u16 	%rs22706, %rs22606;
	mov.u16 	%rs22707, %rs22607;
	mov.u16 	%rs22708, %rs22608;
	mov.u16 	%rs22709, %rs22609;
	mov.u16 	%rs22710, %rs22610;
	mov.u16 	%rs22711, %rs22611;
	mov.u16 	%rs22712, %rs22612;
	mov.u16 	%rs22713, %rs22613;
	mov.u16 	%rs22714, %rs22614;
	mov.u16 	%rs22715, %rs22615;
	mov.u16 	%rs22716, %rs22616;
	mov.u16 	%rs22717, %rs22617;
	mov.u16 	%rs22718, %rs22618;
	mov.u16 	%rs22719, %rs22619;
	mov.u16 	%rs22720, %rs22620;
	mov.u16 	%rs22721, %rs22621;
	mov.u16 	%rs22722, %rs22622;
	mov.u16 	%rs22723, %rs22623;
	mov.u16 	%rs22724, %rs22624;
	mov.u16 	%rs22725, %rs22625;
	mov.u16 	%rs22726, %rs22626;
	mov.u16 	%rs22727, %rs22627;
	mov.u16 	%rs22728, %rs22628;
	mov.u16 	%rs22729, %rs22629;
	mov.u16 	%rs22730, %rs22630;
	mov.u16 	%rs22731, %rs22631;
	mov.u16 	%rs22732, %rs22632;
	mov.u16 	%rs22733, %rs22633;
	mov.u16 	%rs22734, %rs22634;
	mov.u16 	%rs22735, %rs22635;
	mov.u32 	%r32899, %r32891;
	mov.f64 	%fd539, %fd537;
	@%p296 bra 	$L__BB3_735;
	mov.b16 	%rs16920, 0;
	st.local.u8 	[%rd87], %rs16920;
	add.s32 	%r13270, %r32891, %r13082;
	st.local.u32 	[%rd87+52], %r13270;
	add.f64 	%fd381, %fd537, %fd178;
	st.local.f64 	[%rd87+56], %fd381;
	mov.b32 	%r32892, 0;
$L__BB3_725:
	mov.u32 	%r1302, %r32892;
	cvt.u64.u32 	%rd2080, %r1302;
	add.s64 	%rd2081, %rd87, %rd2080;
	ld.local.u8 	%rs16921, [%rd2081];
	setp.ne.s16 	%p297, %rs16921, 0;
	add.s32 	%r32892, %r1302, 1;
	@%p297 bra 	$L__BB3_725;
	and.b16  	%rs16922, %rs8372, 255;
	setp.eq.s16 	%p298, %rs16922, 0;
	mov.u32 	%r32894, %r1302;
	@%p298 bra 	$L__BB3_729;
	mov.b32 	%r32893, 0;
$L__BB3_728:
	add.s32 	%r13272, %r32893, %r1302;
	cvt.u64.u32 	%rd2082, %r13272;
	add.s64 	%rd2083, %rd89, %rd2082;
	ld.local.u8 	%rs16923, [%rd2083+8];
	add.s64 	%rd2084, %rd87, %rd2082;
	st.local.u8 	[%rd2084], %rs16923;
	add.s32 	%r1305, %r32893, 1;
	add.s32 	%r32894, %r1305, %r1302;
	cvt.u64.u32 	%rd2085, %r32893;
	add.s64 	%rd2086, %rd89, %rd2085;
	ld.local.u8 	%rs16924, [%rd2086+9];
	setp.ne.s16 	%p299, %rs16924, 0;
	mov.u32 	%r32893, %r1305;
	@%p299 bra 	$L__BB3_728;
$L__BB3_729:
	cvt.u64.u32 	%rd2087, %r32894;
	add.s64 	%rd2088, %rd87, %rd2087;
	mov.b16 	%rs16925, 0;
	st.local.u8 	[%rd2088+1], %rs16925;
	mov.b32 	%r32895, 0;
$L__BB3_730:
	mov.u32 	%r1308, %r32895;
	cvt.u64.u32 	%rd2089, %r1308;
	add.s64 	%rd2090, %rd87, %rd2089;
	ld.local.u8 	%rs16926, [%rd2090];
	setp.ne.s16 	%p300, %rs16926, 0;
	add.s32 	%r32895, %r1308, 1;
	@%p300 bra 	$L__BB3_730;
	and.b16  	%rs16927, %rs22586, 255;
	setp.eq.s16 	%p301, %rs16927, 0;
	mov.u32 	%r32897, %r1308;
	@%p301 bra 	$L__BB3_734;
	mov.b32 	%r32896, 0;
$L__BB3_733:
	add.s32 	%r13275, %r32896, %r1308;
	cvt.u64.u32 	%rd2091, %r13275;
	add.s64 	%rd2092, %rd88, %rd2091;
	ld.local.u8 	%rs16928, [%rd2092+8];
	add.s64 	%rd2093, %rd87, %rd2091;
	st.local.u8 	[%rd2093], %rs16928;
	add.s32 	%r1311, %r32896, 1;
	add.s32 	%r32897, %r1311, %r1308;
	cvt.u64.u32 	%rd2094, %r32896;
	add.s64 	%rd2095, %rd88, %rd2094;
	ld.local.u8 	%rs16929, [%rd2095+9];
	setp.ne.s16 	%p302, %rs16929, 0;
	mov.u32 	%r32896, %r1311;
	@%p302 bra 	$L__BB3_733;
$L__BB3_734:
	cvt.u64.u32 	%rd2096, %r32897;
	add.s64 	%rd2097, %rd87, %rd2096;
	mov.b16 	%rs16930, 0;
	st.local.u8 	[%rd2097+1], %rs16930;
	ld.local.v2.b32 	{%r13276, %r13277}, [%rd87];
	bfe.u32 	%r13278, %r13276, 0, 8;
	cvt.u16.u32 	%rs22686, %r13278;
	bfe.u32 	%r13279, %r13276, 8, 8;
	cvt.u16.u32 	%rs22687, %r13279;
	bfe.u32 	%r13280, %r13276, 16, 8;
	cvt.u16.u32 	%rs22688, %r13280;
	bfe.u32 	%r13281, %r13276, 24, 8;
	cvt.u16.u32 	%rs22689, %r13281;
	bfe.u32 	%r13282, %r13277, 0, 8;
	cvt.u16.u32 	%rs22690, %r13282;
	bfe.u32 	%r13283, %r13277, 8, 8;
	cvt.u16.u32 	%rs22691, %r13283;
	bfe.u32 	%r13284, %r13277, 16, 8;
	cvt.u16.u32 	%rs22692, %r13284;
	bfe.u32 	%r13285, %r13277, 24, 8;
	cvt.u16.u32 	%rs22693, %r13285;
	ld.local.v2.b32 	{%r13286, %r13287}, [%rd87+8];
	bfe.u32 	%r13288, %r13286, 0, 8;
	cvt.u16.u32 	%rs22694, %r13288;
	bfe.u32 	%r13289, %r13286, 8, 8;
	cvt.u16.u32 	%rs22695, %r13289;
	bfe.u32 	%r13290, %r13286, 16, 8;
	cvt.u16.u32 	%rs22696, %r13290;
	bfe.u32 	%r13291, %r13286, 24, 8;
	cvt.u16.u32 	%rs22697, %r13291;
	bfe.u32 	%r13292, %r13287, 0, 8;
	cvt.u16.u32 	%rs22698, %r13292;
	bfe.u32 	%r13293, %r13287, 8, 8;
	cvt.u16.u32 	%rs22699, %r13293;
	bfe.u32 	%r13294, %r13287, 16, 8;
	cvt.u16.u32 	%rs22700, %r13294;
	bfe.u32 	%r13295, %r13287, 24, 8;
	cvt.u16.u32 	%rs22701, %r13295;
	ld.local.v2.b32 	{%r13296, %r13297}, [%rd87+16];
	bfe.u32 	%r13298, %r13296, 0, 8;
	cvt.u16.u32 	%rs22702, %r13298;
	bfe.u32 	%r13299, %r13296, 8, 8;
	cvt.u16.u32 	%rs22703, %r13299;
	bfe.u32 	%r13300, %r13296, 16, 8;
	cvt.u16.u32 	%rs22704, %r13300;
	bfe.u32 	%r13301, %r13296, 24, 8;
	cvt.u16.u32 	%rs22705, %r13301;
	bfe.u32 	%r13302, %r13297, 0, 8;
	cvt.u16.u32 	%rs22706, %r13302;
	bfe.u32 	%r13303, %r13297, 8, 8;
	cvt.u16.u32 	%rs22707, %r13303;
	bfe.u32 	%r13304, %r13297, 16, 8;
	cvt.u16.u32 	%rs22708, %r13304;
	bfe.u32 	%r13305, %r13297, 24, 8;
	cvt.u16.u32 	%rs22709, %r13305;
	ld.local.v2.b32 	{%r13306, %r13307}, [%rd87+24];
	bfe.u32 	%r13308, %r13306, 0, 8;
	cvt.u16.u32 	%rs22710, %r13308;
	bfe.u32 	%r13309, %r13306, 8, 8;
	cvt.u16.u32 	%rs22711, %r13309;
	bfe.u32 	%r13310, %r13306, 16, 8;
	cvt.u16.u32 	%rs22712, %r13310;
	bfe.u32 	%r13311, %r13306, 24, 8;
	cvt.u16.u32 	%rs22713, %r13311;
	bfe.u32 	%r13312, %r13307, 0, 8;
	cvt.u16.u32 	%rs22714, %r13312;
	bfe.u32 	%r13313, %r13307, 8, 8;
	cvt.u16.u32 	%rs22715, %r13313;
	bfe.u32 	%r13314, %r13307, 16, 8;
	cvt.u16.u32 	%rs22716, %r13314;
	bfe.u32 	%r13315, %r13307, 24, 8;
	cvt.u16.u32 	%rs22717, %r13315;
	ld.local.v2.b32 	{%r13316, %r13317}, [%rd87+32];
	bfe.u32 	%r13318, %r13316, 0, 8;
	cvt.u16.u32 	%rs22718, %r13318;
	bfe.u32 	%r13319, %r13316, 8, 8;
	cvt.u16.u32 	%rs22719, %r13319;
	bfe.u32 	%r13320, %r13316, 16, 8;
	cvt.u16.u32 	%rs22720, %r13320;
	bfe.u32 	%r13321, %r13316, 24, 8;
	cvt.u16.u32 	%rs22721, %r13321;
	bfe.u32 	%r13322, %r13317, 0, 8;
	cvt.u16.u32 	%rs22722, %r13322;
	bfe.u32 	%r13323, %r13317, 8, 8;
	cvt.u16.u32 	%rs22723, %r13323;
	bfe.u32 	%r13324, %r13317, 16, 8;
	cvt.u16.u32 	%rs22724, %r13324;
	bfe.u32 	%r13325, %r13317, 24, 8;
	cvt.u16.u32 	%rs22725, %r13325;
	ld.local.v2.b32 	{%r13326, %r13327}, [%rd87+40];
	bfe.u32 	%r13328, %r13326, 0, 8;
	cvt.u16.u32 	%rs22726, %r13328;
	bfe.u32 	%r13329, %r13326, 8, 8;
	cvt.u16.u32 	%rs22727, %r13329;
	bfe.u32 	%r13330, %r13326, 16, 8;
	cvt.u16.u32 	%rs22728, %r13330;
	bfe.u32 	%r13331, %r13326, 24, 8;
	cvt.u16.u32 	%rs22729, %r13331;
	bfe.u32 	%r13332, %r13327, 0, 8;
	cvt.u16.u32 	%rs22730, %r13332;
	bfe.u32 	%r13333, %r13327, 8, 8;
	cvt.u16.u32 	%rs22731, %r13333;
	bfe.u32 	%r13334, %r13327, 16, 8;
	cvt.u16.u32 	%rs22732, %r13334;
	bfe.u32 	%r13335, %r13327, 24, 8;
	cvt.u16.u32 	%rs22733, %r13335;
	ld.local.v2.u8 	{%rs22734, %rs22735}, [%rd87+48];
	ld.local.u32 	%r32899, [%rd87+52];
	ld.local.f64 	%fd539, [%rd87+56];
$L__BB3_735:
	setp.gt.s32 	%p303, %r12330, 1;
	add.s64 	%rd3979, %rd3978, %rd361;
	@%p303 bra 	$L__BB3_737;
	mov.u64 	%rd3979, %rd3978;
	mov.u16 	%rs22686, %rs22586;
	mov.u16 	%rs22687, %rs22587;
	mov.u16 	%rs22688, %rs22588;
	mov.u16 	%rs22689, %rs22589;
	mov.u16 	%rs22690, %rs22590;
	mov.u16 	%rs22691, %rs22591;
	mov.u16 	%rs22692, %rs22592;
	mov.u16 	%rs22693, %rs22593;
	mov.u16 	%rs22694, %rs22594;
	mov.u16 	%rs22695, %rs22595;
	mov.u16 	%rs22696, %rs22596;
	mov.u16 	%rs22697, %rs22597;
	mov.u16 	%rs22698, %rs22598;
	mov.u16 	%rs22699, %rs22599;
	mov.u16 	%rs22700, %rs22600;
	mov.u16 	%rs22701, %rs22601;
	mov.u16 	%rs22702, %rs22602;
	mov.u16 	%rs22703, %rs22603;
	mov.u16 	%rs22704, %rs22604;
	mov.u16 	%rs22705, %rs22605;
	mov.u16 	%rs22706, %rs22606;
	mov.u16 	%rs22707, %rs22607;
	mov.u16 	%rs22708, %rs22608;
	mov.u16 	%rs22709, %rs22609;
	mov.u16 	%rs22710, %rs22610;
	mov.u16 	%rs22711, %rs22611;
	mov.u16 	%rs22712, %rs22612;
	mov.u16 	%rs22713, %rs22613;
	mov.u16 	%rs22714, %rs22614;
	mov.u16 	%rs22715, %rs22615;
	mov.u16 	%rs22716, %rs22616;
	mov.u16 	%rs22717, %rs22617;
	mov.u16 	%rs22718, %rs22618;
	mov.u16 	%rs22719, %rs22619;
	mov.u16 	%rs22720, %rs22620;
	mov.u16 	%rs22721, %rs22621;
	mov.u16 	%rs22722, %rs22622;
	mov.u16 	%rs22723, %rs22623;
	mov.u16 	%rs22724, %rs22624;
	mov.u16 	%rs22725, %rs22625;
	mov.u16 	%rs22726, %rs22626;
	mov.u16 	%rs22727, %rs22627;
	mov.u16 	%rs22728, %rs22628;
	mov.u16 	%rs22729, %rs22629;
	mov.u16 	%rs22730, %rs22630;
	mov.u16 	%rs22731, %rs22631;
	mov.u16 	%rs22732, %rs22632;
	mov.u16 	%rs22733, %rs22633;
	mov.u16 	%rs22734, %rs22634;
	mov.u16 	%rs22735, %rs22635;
	mov.u32 	%r32899, %r32891;
	mov.f64 	%fd539, %fd537;
$L__BB3_737:
	st.local.u64 	[%rd88], %rd3979;
	mov.b64 	{%r13337, %r13342}, %rd3979;
	cvt.u32.u16 	%r13426, %rs22692;
	cvt.u32.u16 	%r13427, %rs22693;
	prmt.b32 	%r13428, %r13426, %r13427, 0x3340U;
	cvt.u32.u16 	%r13429, %rs22691;
	cvt.u32.u16 	%r13430, %rs22690;
	prmt.b32 	%r13431, %r13430, %r13429, 0x3340U;
	prmt.b32 	%r13432, %r13431, %r13428, 0x5410U;
	cvt.u32.u16 	%r13433, %rs22688;
	cvt.u32.u16 	%r13434, %rs22689;
	prmt.b32 	%r13435, %r13433, %r13434, 0x3340U;
	cvt.u32.u16 	%r13436, %rs22687;
	cvt.u32.u16 	%r13437, %rs22686;
	prmt.b32 	%r13438, %r13437, %r13436, 0x3340U;
	prmt.b32 	%r13439, %r13438, %r13435, 0x5410U;
	st.local.v2.b32 	[%rd88+8], {%r13439, %r13432};
	cvt.u32.u16 	%r13440, %rs22700;
	cvt.u32.u16 	%r13441, %rs22701;
	prmt.b32 	%r13442, %r13440, %r13441, 0x3340U;
	cvt.u32.u16 	%r13443, %rs22699;
	cvt.u32.u16 	%r13444, %rs22698;
	prmt.b32 	%r13445, %r13444, %r13443, 0x3340U;
	prmt.b32 	%r13446, %r13445, %r13442, 0x5410U;
	cvt.u32.u16 	%r13447, %rs22696;
	cvt.u32.u16 	%r13448, %rs22697;
	prmt.b32 	%r13449, %r13447, %r13448, 0x3340U;
	cvt.u32.u16 	%r13450, %rs22695;
	cvt.u32.u16 	%r13451, %rs22694;
	prmt.b32 	%r13452, %r13451, %r13450, 0x3340U;
	prmt.b32 	%r13453, %r13452, %r13449, 0x5410U;
	st.local.v2.b32 	[%rd88+16], {%r13453, %r13446};
	cvt.u32.u16 	%r13454, %rs22708;
	cvt.u32.u16 	%r13455, %rs22709;
	prmt.b32 	%r13456, %r13454, %r13455, 0x3340U;
	cvt.u32.u16 	%r13457, %rs22707;
	cvt.u32.u16 	%r13458, %rs22706;
	prmt.b32 	%r13459, %r13458, %r13457, 0x3340U;
	prmt.b32 	%r13460, %r13459, %r13456, 0x5410U;
	cvt.u32.u16 	%r13461, %rs22704;
	cvt.u32.u16 	%r13462, %rs22705;
	prmt.b32 	%r13463, %r13461, %r13462, 0x3340U;
	cvt.u32.u16 	%r13464, %rs22703;
	cvt.u32.u16 	%r13465, %rs22702;
	prmt.b32 	%r13466, %r13465, %r13464, 0x3340U;
	prmt.b32 	%r13467, %r13466, %r13463, 0x5410U;
	st.local.v2.b32 	[%rd88+24], {%r13467, %r13460};
	cvt.u32.u16 	%r13468, %rs22716;
	cvt.u32.u16 	%r13469, %rs22717;
	prmt.b32 	%r13470, %r13468, %r13469, 0x3340U;
	cvt.u32.u16 	%r13471, %rs22715;
	cvt.u32.u16 	%r13472, %rs22714;
	prmt.b32 	%r13473, %r13472, %r13471, 0x3340U;
	prmt.b32 	%r13474, %r13473, %r13470, 0x5410U;
	cvt.u32.u16 	%r13475, %rs22712;
	cvt.u32.u16 	%r13476, %rs22713;
	prmt.b32 	%r13477, %r13475, %r13476, 0x3340U;
	cvt.u32.u16 	%r13478, %rs22711;
	cvt.u32.u16 	%r13479, %rs22710;
	prmt.b32 	%r13480, %r13479, %r13478, 0x3340U;
	prmt.b32 	%r13481, %r13480, %r13477, 0x5410U;
	st.local.v2.b32 	[%rd88+32], {%r13481, %r13474};
	cvt.u32.u16 	%r13482, %rs22724;
	cvt.u32.u16 	%r13483, %rs22725;
	prmt.b32 	%r13484, %r13482, %r13483, 0x3340U;
	cvt.u32.u16 	%r13485, %rs22723;
	cvt.u32.u16 	%r13486, %rs22722;
	prmt.b32 	%r13487, %r13486, %r13485, 0x3340U;
	prmt.b32 	%r13488, %r13487, %r13484, 0x5410U;
	cvt.u32.u16 	%r13489, %rs22720;
	cvt.u32.u16 	%r13490, %rs22721;
	prmt.b32 	%r13491, %r13489, %r13490, 0x3340U;
	cvt.u32.u16 	%r13492, %rs22719;
	cvt.u32.u16 	%r13493, %rs22718;
	prmt.b32 	%r13494, %r13493, %r13492, 0x3340U;
	prmt.b32 	%r13495, %r13494, %r13491, 0x5410U;
	st.local.v2.b32 	[%rd88+40], {%r13495, %r13488};
	cvt.u32.u16 	%r13496, %rs22732;
	cvt.u32.u16 	%r13497, %rs22733;
	prmt.b32 	%r13498, %r13496, %r13497, 0x3340U;
	cvt.u32.u16 	%r13499, %rs22731;
	cvt.u32.u16 	%r13500, %rs22730;
	prmt.b32 	%r13501, %r13500, %r13499, 0x3340U;
	prmt.b32 	%r13502, %r13501, %r13498, 0x5410U;
	cvt.u32.u16 	%r13503, %rs22728;
	cvt.u32.u16 	%r13504, %rs22729;
	prmt.b32 	%r13505, %r13503, %r13504, 0x3340U;
	cvt.u32.u16 	%r13506, %rs22727;
	cvt.u32.u16 	%r13507, %rs22726;
	prmt.b32 	%r13508, %r13507, %r13506, 0x3340U;
	prmt.b32 	%r13509, %r13508, %r13505, 0x5410U;
	st.local.v2.b32 	[%rd88+48], {%r13509, %r13502};
	st.local.v2.u8 	[%rd88+56], {%rs22734, %rs22735};
	st.local.u32 	[%rd88+60], %r32899;
	st.local.f64 	[%rd88+64], %fd539;
	mov.b64 	%rd2098, %fd539;
	mov.b64 	{%r13417, %r13422}, %rd2098;
	and.b32  	%r13510, %r13437, 255;
	and.b16  	%rs16931, %rs22687, 255;
	mul.wide.u16 	%r13511, %rs16931, 256;
	or.b32  	%r13512, %r13511, %r13510;
	shl.b32 	%r13513, %r13433, 16;
	and.b32  	%r13514, %r13513, 16711680;
	or.b32  	%r13515, %r13512, %r13514;
	shl.b32 	%r13516, %r13434, 24;
	or.b32  	%r13347, %r13515, %r13516;
	and.b32  	%r13517, %r13430, 255;
	and.b16  	%rs16932, %rs22691, 255;
	mul.wide.u16 	%r13518, %rs16932, 256;
	or.b32  	%r13519, %r13518, %r13517;
	shl.b32 	%r13520, %r13426, 16;
	and.b32  	%r13521, %r13520, 16711680;
	or.b32  	%r13522, %r13519, %r13521;
	shl.b32 	%r13523, %r13427, 24;
	or.b32  	%r13352, %r13522, %r13523;
	and.b32  	%r13524, %r13451, 255;
	and.b16  	%rs16933, %rs22695, 255;
	mul.wide.u16 	%r13525, %rs16933, 256;
	or.b32  	%r13526, %r13525, %r13524;
	shl.b32 	%r13527, %r13447, 16;
	and.b32  	%r13528, %r13527, 16711680;
	or.b32  	%r13529, %r13526, %r13528;
	shl.b32 	%r13530, %r13448, 24;
	or.b32  	%r13357, %r13529, %r13530;
	and.b32  	%r13531, %r13444, 255;
	and.b16  	%rs16934, %rs22699, 255;
	mul.wide.u16 	%r13532, %rs16934, 256;
	or.b32  	%r13533, %r13532, %r13531;
	shl.b32 	%r13534, %r13440, 16;
	and.b32  	%r13535, %r13534, 16711680;
	or.b32  	%r13536, %r13533, %r13535;
	shl.b32 	%r13537, %r13441, 24;
	or.b32  	%r13362, %r13536, %r13537;
	and.b32  	%r13538, %r13465, 255;
	and.b16  	%rs16935, %rs22703, 255;
	mul.wide.u16 	%r13539, %rs16935, 256;
	or.b32  	%r13540, %r13539, %r13538;
	shl.b32 	%r13541, %r13461, 16;
	and.b32  	%r13542, %r13541, 16711680;
	or.b32  	%r13543, %r13540, %r13542;
	shl.b32 	%r13544, %r13462, 24;
	or.b32  	%r13367, %r13543, %r13544;
	and.b32  	%r13545, %r13458, 255;
	and.b16  	%rs16936, %rs22707, 255;
	mul.wide.u16 	%r13546, %rs16936, 256;
	or.b32  	%r13547, %r13546, %r13545;
	shl.b32 	%r13548, %r13454, 16;
	and.b32  	%r13549, %r13548, 16711680;
	or.b32  	%r13550, %r13547, %r13549;
	shl.b32 	%r13551, %r13455, 24;
	or.b32  	%r13372, %r13550, %r13551;
	and.b32  	%r13552, %r13479, 255;
	and.b16  	%rs16937, %rs22711, 255;
	mul.wide.u16 	%r13553, %rs16937, 256;
	or.b32  	%r13554, %r13553, %r13552;
	shl.b32 	%r13555, %r13475, 16;
	and.b32  	%r13556, %r13555, 16711680;
	or.b32  	%r13557, %r13554, %r13556;
	shl.b32 	%r13558, %r13476, 24;
	or.b32  	%r13377, %r13557, %r13558;
	and.b32  	%r13559, %r13472, 255;
	and.b16  	%rs16938, %rs22715, 255;
	mul.wide.u16 	%r13560, %rs16938, 256;
	or.b32  	%r13561, %r13560, %r13559;
	shl.b32 	%r13562, %r13468, 16;
	and.b32  	%r13563, %r13562, 16711680;
	or.b32  	%r13564, %r13561, %r13563;
	shl.b32 	%r13565, %r13469, 24;
	or.b32  	%r13382, %r13564, %r13565;
	and.b32  	%r13566, %r13493, 255;
	and.b16  	%rs16939, %rs22719, 255;
	mul.wide.u16 	%r13567, %rs16939, 256;
	or.b32  	%r13568, %r13567, %r13566;
	shl.b32 	%r13569, %r13489, 16;
	and.b32  	%r13570, %r13569, 16711680;
	or.b32  	%r13571, %r13568, %r13570;
	shl.b32 	%r13572, %r13490, 24;
	or.b32  	%r13387, %r13571, %r13572;
	and.b32  	%r13573, %r13486, 255;
	and.b16  	%rs16940, %rs22723, 255;
	mul.wide.u16 	%r13574, %rs16940, 256;
	or.b32  	%r13575, %r13574, %r13573;
	shl.b32 	%r13576, %r13482, 16;
	and.b32  	%r13577, %r13576, 16711680;
	or.b32  	%r13578, %r13575, %r13577;
	shl.b32 	%r13579, %r13483, 24;
	or.b32  	%r13392, %r13578, %r13579;
	and.b32  	%r13580, %r13507, 255;
	and.b16  	%rs16941, %rs22727, 255;
	mul.wide.u16 	%r13581, %rs16941, 256;
	or.b32  	%r13582, %r13581, %r13580;
	shl.b32 	%r13583, %r13503, 16;
	and.b32  	%r13584, %r13583, 16711680;
	or.b32  	%r13585, %r13582, %r13584;
	shl.b32 	%r13586, %r13504, 24;
	or.b32  	%r13397, %r13585, %r13586;
	and.b32  	%r13587, %r13500, 255;
	and.b16  	%rs16942, %rs22731, 255;
	mul.wide.u16 	%r13588, %rs16942, 256;
	or.b32  	%r13589, %r13588, %r13587;
	shl.b32 	%r13590, %r13496, 16;
	and.b32  	%r13591, %r13590, 16711680;
	or.b32  	%r13592, %r13589, %r13591;
	shl.b32 	%r13593, %r13497, 24;
	or.b32  	%r13402, %r13592, %r13593;
	cvt.u32.u16 	%r13594, %rs22734;
	and.b32  	%r13595, %r13594, 255;
	and.b16  	%rs16943, %rs22735, 255;
	mul.wide.u16 	%r13596, %rs16943, 256;
	or.b32  	%r13407, %r13596, %r13595;
	mov.b32 	%r13423, 4;
	mov.b32 	%r13424, 0;
	mov.b32 	%r13425, -1;
	// begin inline asm
	shfl.sync.up.b32 %r13336, %r13337, %r13423, %r13424, %r13425;
	// end inline asm
	// begin inline asm
	shfl.sync.up.b32 %r13341, %r13342, %r13423, %r13424, %r13425;
	// end inline asm
	mov.b64 	%rd364, {%r13336, %r13341};
	// begin inline asm
	shfl.sync.up.b32 %r13346, %r13347, %r13423, %r13424, %r13425;
	// end inline asm
	// begin inline asm
	shfl.sync.up.b32 %r13351, %r13352, %r13423, %r13424, %r13425;
	// end inline asm
	// begin inline asm
	shfl.sync.up.b32 %r13356, %r13357, %r13423, %r13424, %r13425;
	// end inline asm
	// begin inline asm
	shfl.sync.up.b32 %r13361, %r13362, %r13423, %r13424, %r13425;
	// end inline asm
	// begin inline asm
	shfl.sync.up.b32 %r13366, %r13367, %r13423, %r13424, %r13425;
	// end inline asm
	// begin inline asm
	shfl.sync.up.b32 %r13371, %r13372, %r13423, %r13424, %r13425;
	// end inline asm
	// begin inline asm
	shfl.sync.up.b32 %r13376, %r13377, %r13423, %r13424, %r13425;
	// end inline asm
	// begin inline asm
	shfl.sync.up.b32 %r13381, %r13382, %r13423, %r13424, %r13425;
	// end inline asm
	// begin inline asm
	shfl.sync.up.b32 %r13386, %r13387, %r13423, %r13424, %r13425;
	// end inline asm
	// begin inline asm
	shfl.sync.up.b32 %r13391, %r13392, %r13423, %r13424, %r13425;
	// end inline asm
	// begin inline asm
	shfl.sync.up.b32 %r13396, %r13397, %r13423, %r13424, %r13425;
	// end inline asm
	// begin inline asm
	shfl.sync.up.b32 %r13401, %r13402, %r13423, %r13424, %r13425;
	// end inline asm
	// begin inline asm
	shfl.sync.up.b32 %r13406, %r13407, %r13423, %r13424, %r13425;
	// end inline asm
	// begin inline asm
	shfl.sync.up.b32 %r13411, %r32899, %r13423, %r13424, %r13425;
	// end inline asm
	// begin inline asm
	shfl.sync.up.b32 %r13416, %r13417, %r13423, %r13424, %r13425;
	// end inline asm
	// begin inline asm
	shfl.sync.up.b32 %r13421, %r13422, %r13423, %r13424, %r13425;
	// end inline asm
	mov.b64 	%rd2099, {%r13416, %r13421};
	mov.b64 	%fd182, %rd2099;
	cvt.u16.u32 	%rs8523, %r13346;
	cvt.u16.u32 	%rs16944, %r13406;
	shr.u32 	%r13597, %r13406, 8;
	cvt.u16.u32 	%rs16945, %r13597;
	st.local.v2.u32 	[%rd89], {%r13336, %r13341};
	st.local.v2.b32 	[%rd89+8], {%r13346, %r13351};
	st.local.v2.b32 	[%rd89+16], {%r13356, %r13361};
	st.local.v2.b32 	[%rd89+24], {%r13366, %r13371};
	st.local.v2.b32 	[%rd89+32], {%r13376, %r13381};
	st.local.v2.b32 	[%rd89+40], {%r13386, %r13391};
	st.local.v2.b32 	[%rd89+48], {%r13396, %r13401};
	st.local.v2.u8 	[%rd89+56], {%rs16944, %rs16945};
	st.local.u32 	[%rd89+60], %r13411;
	st.local.v2.u32 	[%rd89+64], {%r13416, %r13421};
	setp.ne.s64 	%p304, %rd3979, 0;
	mov.u16 	%rs22786, %rs22686;
	mov.u16 	%rs22787, %rs22687;
	mov.u16 	%rs22788, %rs22688;
	mov.u16 	%rs22789, %rs22689;
	mov.u16 	%rs22790, %rs22690;
	mov.u16 	%rs22791, %rs22691;
	mov.u16 	%rs22792, %rs22692;
	mov.u16 	%rs22793, %rs22693;
	mov.u16 	%rs22794, %rs22694;
	mov.u16 	%rs22795, %rs22695;
	mov.u16 	%rs22796, %rs22696;
	mov.u16 	%rs22797, %rs22697;
	mov.u16 	%rs22798, %rs22698;
	mov.u16 	%rs22799, %rs22699;
	mov.u16 	%rs22800, %rs22700;
	mov.u16 	%rs22801, %rs22701;
	mov.u16 	%rs22802, %rs22702;
	mov.u16 	%rs22803, %rs22703;
	mov.u16 	%rs22804, %rs22704;
	mov.u16 	%rs22805, %rs22705;
	mov.u16 	%rs22806, %rs22706;
	mov.u16 	%rs22807, %rs22707;
	mov.u16 	%rs22808, %rs22708;
	mov.u16 	%rs22809, %rs22709;
	mov.u16 	%rs22810, %rs22710;
	mov.u16 	%rs22811, %rs22711;
	mov.u16 	%rs22812, %rs22712;
	mov.u16 	%rs22813, %rs22713;
	mov.u16 	%rs22814, %rs22714;
	mov.u16 	%rs22815, %rs22715;
	mov.u16 	%rs22816, %rs22716;
	mov.u16 	%rs22817, %rs22717;
	mov.u16 	%rs22818, %rs22718;
	mov.u16 	%rs22819, %rs22719;
	mov.u16 	%rs22820, %rs22720;
	mov.u16 	%rs22821, %rs22721;
	mov.u16 	%rs22822, %rs22722;
	mov.u16 	%rs22823, %rs22723;
	mov.u16 	%rs22824, %rs22724;
	mov.u16 	%rs22825, %rs22725;
	mov.u16 	%rs22826, %rs22726;
	mov.u16 	%rs22827, %rs22727;
	mov.u16 	%rs22828, %rs22728;
	mov.u16 	%rs22829, %rs22729;
	mov.u16 	%rs22830, %rs22730;
	mov.u16 	%rs22831, %rs22731;
	mov.u16 	%rs22832, %rs22732;
	mov.u16 	%rs22833, %rs22733;
	mov.u16 	%rs22834, %rs22734;
	mov.u16 	%rs22835, %rs22735;
	mov.u32 	%r32907, %r32899;
	mov.f64 	%fd541, %fd539;
	@%p304 bra 	$L__BB3_749;
	mov.b16 	%rs16946, 0;
	st.local.u8 	[%rd87], %rs16946;
	add.s32 	%r13599, %r32899, %r13411;
	st.local.u32 	[%rd87+52], %r13599;
	add.f64 	%fd382, %fd539, %fd182;
	st.local.f64 	[%rd87+56], %fd382;
	mov.b32 	%r32900, 0;
$L__BB3_739:
	mov.u32 	%r1318, %r32900;
	cvt.u64.u32 	%rd2100, %r1318;
	add.s64 	%rd2101, %rd87, %rd2100;
	ld.local.u8 	%rs16947, [%rd2101];
	setp.ne.s16 	%p305, %rs16947, 0;
	add.s32 	%r32900, %r1318, 1;
	@%p305 bra 	$L__BB3_739;
	and.b16  	%rs16948, %rs8523, 255;
	setp.eq.s16 	%p306, %rs16948, 0;
	mov.u32 	%r32902, %r1318;
	@%p306 bra 	$L__BB3_743;
	mov.b32 	%r32901, 0;
$L__BB3_742:
	add.s32 	%r13601, %r32901, %r1318;
	cvt.u64.u32 	%rd2102, %r13601;
	add.s64 	%rd2103, %rd89, %rd2102;
	ld.local.u8 	%rs16949, [%rd2103+8];
	add.s64 	%rd2104, %rd87, %rd2102;
	st.local.u8 	[%rd2104], %rs16949;
	add.s32 	%r1321, %r32901, 1;
	add.s32 	%r32902, %r1321, %r1318;
	cvt.u64.u32 	%rd2105, %r32901;
	add.s64 	%rd2106, %rd89, %rd2105;
	ld.local.u8 	%rs16950, [%rd2106+9];
	setp.ne.s16 	%p307, %rs16950, 0;
	mov.u32 	%r32901, %r1321;
	@%p307 bra 	$L__BB3_742;
$L__BB3_743:
	cvt.u64.u32 	%rd2107, %r32902;
	add.s64 	%rd2108, %rd87, %rd2107;
	mov.b16 	%rs16951, 0;
	st.local.u8 	[%rd2108+1], %rs16951;
	mov.b32 	%r32903, 0;
$L__BB3_744:
	mov.u32 	%r1324, %r32903;
	cvt.u64.u32 	%rd2109, %r1324;
	add.s64 	%rd2110, %rd87, %rd2109;
	ld.local.u8 	%rs16952, [%rd2110];
	setp.ne.s16 	%p308, %rs16952, 0;
	add.s32 	%r32903, %r1324, 1;
	@%p308 bra 	$L__BB3_744;
	and.b16  	%rs16953, %rs22686, 255;
	setp.eq.s16 	%p309, %rs16953, 0;
	mov.u32 	%r32905, %r1324;
	@%p309 bra 	$L__BB3_748;
	mov.b32 	%r32904, 0;
$L__BB3_747:
	add.s32 	%r13604, %r32904, %r1324;
	cvt.u64.u32 	%rd2111, %r13604;
	add.s64 	%rd2112, %rd88, %rd2111;
	ld.local.u8 	%rs16954, [%rd2112+8];
	add.s64 	%rd2113, %rd87, %rd2111;
	st.local.u8 	[%rd2113], %rs16954;
	add.s32 	%r1327, %r32904, 1;
	add.s32 	%r32905, %r1327, %r1324;
	cvt.u64.u32 	%rd2114, %r32904;
	add.s64 	%rd2115, %rd88, %rd2114;
	ld.local.u8 	%rs16955, [%rd2115+9];
	setp.ne.s16 	%p310, %rs16955, 0;
	mov.u32 	%r32904, %r1327;
	@%p310 bra 	$L__BB3_747;
$L__BB3_748:
	cvt.u64.u32 	%rd2116, %r32905;
	add.s64 	%rd2117, %rd87, %rd2116;
	mov.b16 	%rs16956, 0;
	st.local.u8 	[%rd2117+1], %rs16956;
	ld.local.v2.b32 	{%r13605, %r13606}, [%rd87];
	bfe.u32 	%r13607, %r13605, 0, 8;
	cvt.u16.u32 	%rs22786, %r13607;
	bfe.u32 	%r13608, %r13605, 8, 8;
	cvt.u16.u32 	%rs22787, %r13608;
	bfe.u32 	%r13609, %r13605, 16, 8;
	cvt.u16.u32 	%rs22788, %r13609;
	bfe.u32 	%r13610, %r13605, 24, 8;
	cvt.u16.u32 	%rs22789, %r13610;
	bfe.u32 	%r13611, %r13606, 0, 8;
	cvt.u16.u32 	%rs22790, %r13611;
	bfe.u32 	%r13612, %r13606, 8, 8;
	cvt.u16.u32 	%rs22791, %r13612;
	bfe.u32 	%r13613, %r13606, 16, 8;
	cvt.u16.u32 	%rs22792, %r13613;
	bfe.u32 	%r13614, %r13606, 24, 8;
	cvt.u16.u32 	%rs22793, %r13614;
	ld.local.v2.b32 	{%r13615, %r13616}, [%rd87+8];
	bfe.u32 	%r13617, %r13615, 0, 8;
	cvt.u16.u32 	%rs22794, %r13617;
	bfe.u32 	%r13618, %r13615, 8, 8;
	cvt.u16.u32 	%rs22795, %r13618;
	bfe.u32 	%r13619, %r13615, 16, 8;
	cvt.u16.u32 	%rs22796, %r13619;
	bfe.u32 	%r13620, %r13615, 24, 8;
	cvt.u16.u32 	%rs22797, %r13620;
	bfe.u32 	%r13621, %r13616, 0, 8;
	cvt.u16.u32 	%rs22798, %r13621;
	bfe.u32 	%r13622, %r13616, 8, 8;
	cvt.u16.u32 	%rs22799, %r13622;
	bfe.u32 	%r13623, %r13616, 16, 8;
	cvt.u16.u32 	%rs22800, %r13623;
	bfe.u32 	%r13624, %r13616, 24, 8;
	cvt.u16.u32 	%rs22801, %r13624;
	ld.local.v2.b32 	{%r13625, %r13626}, [%rd87+16];
	bfe.u32 	%r13627, %r13625, 0, 8;
	cvt.u16.u32 	%rs22802, %r13627;
	bfe.u32 	%r13628, %r13625, 8, 8;
	cvt.u16.u32 	%rs22803, %r13628;
	bfe.u32 	%r13629, %r13625, 16, 8;
	cvt.u16.u32 	%rs22804, %r13629;
	bfe.u32 	%r13630, %r13625, 24, 8;
	cvt.u16.u32 	%rs22805, %r13630;
	bfe.u32 	%r13631, %r13626, 0, 8;
	cvt.u16.u32 	%rs22806, %r13631;
	bfe.u32 	%r13632, %r13626, 8, 8;
	cvt.u16.u32 	%rs22807, %r13632;
	bfe.u32 	%r13633, %r13626, 16, 8;
	cvt.u16.u32 	%rs22808, %r13633;
	bfe.u32 	%r13634, %r13626, 24, 8;
	cvt.u16.u32 	%rs22809, %r13634;
	ld.local.v2.b32 	{%r13635, %r13636}, [%rd87+24];
	bfe.u32 	%r13637, %r13635, 0, 8;
	cvt.u16.u32 	%rs22810, %r13637;
	bfe.u32 	%r13638, %r13635, 8, 8;
	cvt.u16.u32 	%rs22811, %r13638;
	bfe.u32 	%r13639, %r13635, 16, 8;
	cvt.u16.u32 	%rs22812, %r13639;
	bfe.u32 	%r13640, %r13635, 24, 8;
	cvt.u16.u32 	%rs22813, %r13640;
	bfe.u32 	%r13641, %r13636, 0, 8;
	cvt.u16.u32 	%rs22814, %r13641;
	bfe.u32 	%r13642, %r13636, 8, 8;
	cvt.u16.u32 	%rs22815, %r13642;
	bfe.u32 	%r13643, %r13636, 16, 8;
	cvt.u16.u32 	%rs22816, %r13643;
	bfe.u32 	%r13644, %r13636, 24, 8;
	cvt.u16.u32 	%rs22817, %r13644;
	ld.local.v2.b32 	{%r13645, %r13646}, [%rd87+32];
	bfe.u32 	%r13647, %r13645, 0, 8;
	cvt.u16.u32 	%rs22818, %r13647;
	bfe.u32 	%r13648, %r13645, 8, 8;
	cvt.u16.u32 	%rs22819, %r13648;
	bfe.u32 	%r13649, %r13645, 16, 8;
	cvt.u16.u32 	%rs22820, %r13649;
	bfe.u32 	%r13650, %r13645, 24, 8;
	cvt.u16.u32 	%rs22821, %r13650;
	bfe.u32 	%r13651, %r13646, 0, 8;
	cvt.u16.u32 	%rs22822, %r13651;
	bfe.u32 	%r13652, %r13646, 8, 8;
	cvt.u16.u32 	%rs22823, %r13652;
	bfe.u32 	%r13653, %r13646, 16, 8;
	cvt.u16.u32 	%rs22824, %r13653;
	bfe.u32 	%r13654, %r13646, 24, 8;
	cvt.u16.u32 	%rs22825, %r13654;
	ld.local.v2.b32 	{%r13655, %r13656}, [%rd87+40];
	bfe.u32 	%r13657, %r13655, 0, 8;
	cvt.u16.u32 	%rs22826, %r13657;
	bfe.u32 	%r13658, %r13655, 8, 8;
	cvt.u16.u32 	%rs22827, %r13658;
	bfe.u32 	%r13659, %r13655, 16, 8;
	cvt.u16.u32 	%rs22828, %r13659;
	bfe.u32 	%r13660, %r13655, 24, 8;
	cvt.u16.u32 	%rs22829, %r13660;
	bfe.u32 	%r13661, %r13656, 0, 8;
	cvt.u16.u32 	%rs22830, %r13661;
	bfe.u32 	%r13662, %r13656, 8, 8;
	cvt.u16.u32 	%rs22831, %r13662;
	bfe.u32 	%r13663, %r13656, 16, 8;
	cvt.u16.u32 	%rs22832, %r13663;
	bfe.u32 	%r13664, %r13656, 24, 8;
	cvt.u16.u32 	%rs22833, %r13664;
	ld.local.v2.u8 	{%rs22834, %rs22835}, [%rd87+48];
	ld.local.u32 	%r32907, [%rd87+52];
	ld.local.f64 	%fd541, [%rd87+56];
$L__BB3_749:
	setp.gt.s32 	%p311, %r12330, 3;
	add.s64 	%rd3980, %rd3979, %rd364;
	@%p311 bra 	$L__BB3_751;
	mov.u64 	%rd3980, %rd3979;
	mov.u16 	%rs22786, %rs22686;
	mov.u16 	%rs22787, %rs22687;
	mov.u16 	%rs22788, %rs22688;
	mov.u16 	%rs22789, %rs22689;
	mov.u16 	%rs22790, %rs22690;
	mov.u16 	%rs22791, %rs22691;
	mov.u16 	%rs22792, %rs22692;
	mov.u16 	%rs22793, %rs22693;
	mov.u16 	%rs22794, %rs22694;
	mov.u16 	%rs22795, %rs22695;
	mov.u16 	%rs22796, %rs22696;
	mov.u16 	%rs22797, %rs22697;
	mov.u16 	%rs22798, %rs22698;
	mov.u16 	%rs22799, %rs22699;
	mov.u16 	%rs22800, %rs22700;
	mov.u16 	%rs22801, %rs22701;
	mov.u16 	%rs22802, %rs22702;
	mov.u16 	%rs22803, %rs22703;
	mov.u16 	%rs22804, %rs22704;
	mov.u16 	%rs22805, %rs22705;
	mov.u16 	%rs22806, %rs22706;
	mov.u16 	%rs22807, %rs22707;
	mov.u16 	%rs22808, %rs22708;
	mov.u16 	%rs22809, %rs22709;
	mov.u16 	%rs22810, %rs22710;
	mov.u16 	%rs22811, %rs22711;
	mov.u16 	%rs22812, %rs22712;
	mov.u16 	%rs22813, %rs22713;
	mov.u16 	%rs22814, %rs22714;
	mov.u16 	%rs22815, %rs22715;
	mov.u16 	%rs22816, %rs22716;
	mov.u16 	%rs22817, %rs22717;
	mov.u16 	%rs22818, %rs22718;
	mov.u16 	%rs22819, %rs22719;
	mov.u16 	%rs22820, %rs22720;
	mov.u16 	%rs22821, %rs22721;
	mov.u16 	%rs22822, %rs22722;
	mov.u16 	%rs22823, %rs22723;
	mov.u16 	%rs22824, %rs22724;
	mov.u16 	%rs22825, %rs22725;
	mov.u16 	%rs22826, %rs22726;
	mov.u16 	%rs22827, %rs22727;
	mov.u16 	%rs22828, %rs22728;
	mov.u16 	%rs22829, %rs22729;
	mov.u16 	%rs22830, %rs22730;
	mov.u16 	%rs22831, %rs22731;
	mov.u16 	%rs22832, %rs22732;
	mov.u16 	%rs22833, %rs22733;
	mov.u16 	%rs22834, %rs22734;
	mov.u16 	%rs22835, %rs22735;
	mov.u32 	%r32907, %r32899;
	mov.f64 	%fd541, %fd539;
$L__BB3_751:
	st.local.u64 	[%rd88], %rd3980;
	mov.b64 	{%r13666, %r13671}, %rd3980;
	cvt.u32.u16 	%r13755, %rs22792;
	cvt.u32.u16 	%r13756, %rs22793;
	prmt.b32 	%r13757, %r13755, %r13756, 0x3340U;
	cvt.u32.u16 	%r13758, %rs22791;
	cvt.u32.u16 	%r13759, %rs22790;
	prmt.b32 	%r13760, %r13759, %r13758, 0x3340U;
	prmt.b32 	%r13761, %r13760, %r13757, 0x5410U;
	cvt.u32.u16 	%r13762, %rs22788;
	cvt.u32.u16 	%r13763, %rs22789;
	prmt.b32 	%r13764, %r13762, %r13763, 0x3340U;
	cvt.u32.u16 	%r13765, %rs22787;
	cvt.u32.u16 	%r13766, %rs22786;
	prmt.b32 	%r13767, %r13766, %r13765, 0x3340U;
	prmt.b32 	%r13768, %r13767, %r13764, 0x5410U;
	st.local.v2.b32 	[%rd88+8], {%r13768, %r13761};
	cvt.u32.u16 	%r13769, %rs22800;
	cvt.u32.u16 	%r13770, %rs22801;
	prmt.b32 	%r13771, %r13769, %r13770, 0x3340U;
	cvt.u32.u16 	%r13772, %rs22799;
	cvt.u32.u16 	%r13773, %rs22798;
	prmt.b32 	%r13774, %r13773, %r13772, 0x3340U;
	prmt.b32 	%r13775, %r13774, %r13771, 0x5410U;
	cvt.u32.u16 	%r13776, %rs22796;
	cvt.u32.u16 	%r13777, %rs22797;
	prmt.b32 	%r13778, %r13776, %r13777, 0x3340U;
	cvt.u32.u16 	%r13779, %rs22795;
	cvt.u32.u16 	%r13780, %rs22794;
	prmt.b32 	%r13781, %r13780, %r13779, 0x3340U;
	prmt.b32 	%r13782, %r13781, %r13778, 0x5410U;
	st.local.v2.b32 	[%rd88+16], {%r13782, %r13775};
	cvt.u32.u16 	%r13783, %rs22808;
	cvt.u32.u16 	%r13784, %rs22809;
	prmt.b32 	%r13785, %r13783, %r13784, 0x3340U;
	cvt.u32.u16 	%r13786, %rs22807;
	cvt.u32.u16 	%r13787, %rs22806;
	prmt.b32 	%r13788, %r13787, %r13786, 0x3340U;
	prmt.b32 	%r13789, %r13788, %r13785, 0x5410U;
	cvt.u32.u16 	%r13790, %rs22804;
	cvt.u32.u16 	%r13791, %rs22805;
	prmt.b32 	%r13792, %r13790, %r13791, 0x3340U;
	cvt.u32.u16 	%r13793, %rs22803;
	cvt.u32.u16 	%r13794, %rs22802;
	prmt.b32 	%r13795, %r13794, %r13793, 0x3340U;
	prmt.b32 	%r13796, %r13795, %r13792, 0x5410U;
	st.local.v2.b32 	[%rd88+24], {%r13796, %r13789};
	cvt.u32.u16 	%r13797, %rs22816;
	cvt.u32.u16 	%r13798, %rs22817;
	prmt.b32 	%r13799, %r13797, %r13798, 0x3340U;
	cvt.u32.u16 	%r13800, %rs22815;
	cvt.u32.u16 	%r13801, %rs22814;
	prmt.b32 	%r13802, %r13801, %r13800, 0x3340U;
	prmt.b32 	%r13803, %r13802, %r13799, 0x5410U;
	cvt.u32.u16 	%r13804, %rs22812;
	cvt.u32.u16 	%r13805, %rs22813;
	prmt.b32 	%r13806, %r13804, %r13805, 0x3340U;
	cvt.u32.u16 	%r13807, %rs22811;
	cvt.u32.u16 	%r13808, %rs22810;
	prmt.b32 	%r13809, %r13808, %r13807, 0x3340U;
	prmt.b32 	%r13810, %r13809, %r13806, 0x5410U;
	st.local.v2.b32 	[%rd88+32], {%r13810, %r13803};
	cvt.u32.u16 	%r13811, %rs22824;
	cvt.u32.u16 	%r13812, %rs22825;
	prmt.b32 	%r13813, %r13811, %r13812, 0x3340U;
	cvt.u32.u16 	%r13814, %rs22823;
	cvt.u32.u16 	%r13815, %rs22822;
	prmt.b32 	%r13816, %r13815, %r13814, 0x3340U;
	prmt.b32 	%r13817, %r13816, %r13813, 0x5410U;
	cvt.u32.u16 	%r13818, %rs22820;
	cvt.u32.u16 	%r13819, %rs22821;
	prmt.b32 	%r13820, %r13818, %r13819, 0x3340U;
	cvt.u32.u16 	%r13821, %rs22819;
	cvt.u32.u16 	%r13822, %rs22818;
	prmt.b32 	%r13823, %r13822, %r13821, 0x3340U;
	prmt.b32 	%r13824, %r13823, %r13820, 0x5410U;
	st.local.v2.b32 	[%rd88+40], {%r13824, %r13817};
	cvt.u32.u16 	%r13825, %rs22832;
	cvt.u32.u16 	%r13826, %rs22833;
	prmt.b32 	%r13827, %r13825, %r13826, 0x3340U;
	cvt.u32.u16 	%r13828, %rs22831;
	cvt.u32.u16 	%r13829, %rs22830;
	prmt.b32 	%r13830, %r13829, %r13828, 0x3340U;
	prmt.b32 	%r13831, %r13830, %r13827, 0x5410U;
	cvt.u32.u16 	%r13832, %rs22828;
	cvt.u32.u16 	%r13833, %rs22829;
	prmt.b32 	%r13834, %r13832, %r13833, 0x3340U;
	cvt.u32.u16 	%r13835, %rs22827;
	cvt.u32.u16 	%r13836, %rs22826;
	prmt.b32 	%r13837, %r13836, %r13835, 0x3340U;
	prmt.b32 	%r13838, %r13837, %r13834, 0x5410U;
	st.local.v2.b32 	[%rd88+48], {%r13838, %r13831};
	st.local.v2.u8 	[%rd88+56], {%rs22834, %rs22835};
	st.local.u32 	[%rd88+60], %r32907;
	st.local.f64 	[%rd88+64], %fd541;
	mov.b64 	%rd2118, %fd541;
	mov.b64 	{%r13746, %r13751}, %rd2118;
	and.b32  	%r13839, %r13766, 255;
	and.b16  	%rs16957, %rs22787, 255;
	mul.wide.u16 	%r13840, %rs16957, 256;
	or.b32  	%r13841, %r13840, %r13839;
	shl.b32 	%r13842, %r13762, 16;
	and.b32  	%r13843, %r13842, 16711680;
	or.b32  	%r13844, %r13841, %r13843;
	shl.b32 	%r13845, %r13763, 24;
	or.b32  	%r13676, %r13844, %r13845;
	and.b32  	%r13846, %r13759, 255;
	and.b16  	%rs16958, %rs22791, 255;
	mul.wide.u16 	%r13847, %rs16958, 256;
	or.b32  	%r13848, %r13847, %r13846;
	shl.b32 	%r13849, %r13755, 16;
	and.b32  	%r13850, %r13849, 16711680;
	or.b32  	%r13851, %r13848, %r13850;
	shl.b32 	%r13852, %r13756, 24;
	or.b32  	%r13681, %r13851, %r13852;
	and.b32  	%r13853, %r13780, 255;
	and.b16  	%rs16959, %rs22795, 255;
	mul.wide.u16 	%r13854, %rs16959, 256;
	or.b32  	%r13855, %r13854, %r13853;
	shl.b32 	%r13856, %r13776, 16;
	and.b32  	%r13857, %r13856, 16711680;
	or.b32  	%r13858, %r13855, %r13857;
	shl.b32 	%r13859, %r13777, 24;
	or.b32  	%r13686, %r13858, %r13859;
	and.b32  	%r13860, %r13773, 255;
	and.b16  	%rs16960, %rs22799, 255;
	mul.wide.u16 	%r13861, %rs16960, 256;
	or.b32  	%r13862, %r13861, %r13860;
	shl.b32 	%r13863, %r13769, 16;
	and.b32  	%r13864, %r13863, 16711680;
	or.b32  	%r13865, %r13862, %r13864;
	shl.b32 	%r13866, %r13770, 24;
	or.b32  	%r13691, %r13865, %r13866;
	and.b32  	%r13867, %r13794, 255;
	and.b16  	%rs16961, %rs22803, 255;
	mul.wide.u16 	%r13868, %rs16961, 256;
	or.b32  	%r13869, %r13868, %r13867;
	shl.b32 	%r13870, %r13790, 16;
	and.b32  	%r13871, %r13870, 16711680;
	or.b32  	%r13872, %r13869, %r13871;
	shl.b32 	%r13873, %r13791, 24;
	or.b32  	%r13696, %r13872, %r13873;
	and.b32  	%r13874, %r13787, 255;
	and.b16  	%rs16962, %rs22807, 255;
	mul.wide.u16 	%r13875, %rs16962, 256;
	or.b32  	%r13876, %r13875, %r13874;
	shl.b32 	%r13877, %r13783, 16;
	and.b32  	%r13878, %r13877, 16711680;
	or.b32  	%r13879, %r13876, %r13878;
	shl.b32 	%r13880, %r13784, 24;
	or.b32  	%r13701, %r13879, %r13880;
	and.b32  	%r13881, %r13808, 255;
	and.b16  	%rs16963, %rs22811, 255;
	mul.wide.u16 	%r13882, %rs16963, 256;
	or.b32  	%r13883, %r13882, %r13881;
	shl.b32 	%r13884, %r13804, 16;
	and.b32  	%r13885, %r13884, 16711680;
	or.b32  	%r13886, %r13883, %r13885;
	shl.b32 	%r13887, %r13805, 24;
	or.b32  	%r13706, %r13886, %r13887;
	and.b32  	%r13888, %r13801, 255;
	and.b16  	%rs16964, %rs22815, 255;
	mul.wide.u16 	%r13889, %rs16964, 256;
	or.b32  	%r13890, %r13889, %r13888;
	shl.b32 	%r13891, %r13797, 16;
	and.b32  	%r13892, %r13891, 16711680;
	or.b32  	%r13893, %r13890, %r13892;
	shl.b32 	%r13894, %r13798, 24;
	or.b32  	%r13711, %r13893, %r13894;
	and.b32  	%r13895, %r13822, 255;
	and.b16  	%rs16965, %rs22819, 255;
	mul.wide.u16 	%r13896, %rs16965, 256;
	or.b32  	%r13897, %r13896, %r13895;
	shl.b32 	%r13898, %r13818, 16;
	and.b32  	%r13899, %r13898, 16711680;
	or.b32  	%r13900, %r13897, %r13899;
	shl.b32 	%r13901, %r13819, 24;
	or.b32  	%r13716, %r13900, %r13901;
	and.b32  	%r13902, %r13815, 255;
	and.b16  	%rs16966, %rs22823, 255;
	mul.wide.u16 	%r13903, %rs16966, 256;
	or.b32  	%r13904, %r13903, %r13902;
	shl.b32 	%r13905, %r13811, 16;
	and.b32  	%r13906, %r13905, 16711680;
	or.b32  	%r13907, %r13904, %r13906;
	shl.b32 	%r13908, %r13812, 24;
	or.b32  	%r13721, %r13907, %r13908;
	and.b32  	%r13909, %r13836, 255;
	and.b16  	%rs16967, %rs22827, 255;
	mul.wide.u16 	%r13910, %rs16967, 256;
	or.b32  	%r13911, %r13910, %r13909;
	shl.b32 	%r13912, %r13832, 16;
	and.b32  	%r13913, %r13912, 16711680;
	or.b32  	%r13914, %r13911, %r13913;
	shl.b32 	%r13915, %r13833, 24;
	or.b32  	%r13726, %r13914, %r13915;
	and.b32  	%r13916, %r13829, 255;
	and.b16  	%rs16968, %rs22831, 255;
	mul.wide.u16 	%r13917, %rs16968, 256;
	or.b32  	%r13918, %r13917, %r13916;
	shl.b32 	%r13919, %r13825, 16;
	and.b32  	%r13920, %r13919, 16711680;
	or.b32  	%r13921, %r13918, %r13920;
	shl.b32 	%r13922, %r13826, 24;
	or.b32  	%r13731, %r13921, %r13922;
	cvt.u32.u16 	%r13923, %rs22834;
	and.b32  	%r13924, %r13923, 255;
	and.b16  	%rs16969, %rs22835, 255;
	mul.wide.u16 	%r13925, %rs16969, 256;
	or.b32  	%r13736, %r13925, %r13924;
	mov.b32 	%r13752, 8;
	mov.b32 	%r13753, 0;
	mov.b32 	%r13754, -1;
	// begin inline asm
	shfl.sync.up.b32 %r13665, %r13666, %r13752, %r13753, %r13754;
	// end inline asm
	// begin inline asm
	shfl.sync.up.b32 %r13670, %r13671, %r13752, %r13753, %r13754;
	// end inline asm
	mov.b64 	%rd367, {%r13665, %r13670};
	// begin inline asm
	shfl.sync.up.b32 %r13675, %r13676, %r13752, %r13753, %r13754;
	// end inline asm
	// begin inline asm
	shfl.sync.up.b32 %r13680, %r13681, %r13752, %r13753, %r13754;
	// end inline asm
	// begin inline asm
	shfl.sync.up.b32 %r13685, %r13686, %r13752, %r13753, %r13754;
	// end inline asm
	// begin inline asm
	shfl.sync.up.b32 %r13690, %r13691, %r13752, %r13753, %r13754;
	// end inline asm
	// begin inline asm
	shfl.sync.up.b32 %r13695, %r13696, %r13752, %r13753, %r13754;
	// end inline asm
	// begin inline asm
	shfl.sync.up.b32 %r13700, %r13701, %r13752, %r13753, %r13754;
	// end inline asm
	// begin inline asm
	shfl.sync.up.b32 %r13705, %r13706, %r13752, %r13753, %r13754;
	// end inline asm
	// begin inline asm
	shfl.sync.up.b32 %r13710, %r13711, %r13752, %r13753, %r13754;
	// end inline asm
	// begin inline asm
	shfl.sync.up.b32 %r13715, %r13716, %r13752, %r13753, %r13754;
	// end inline asm
	// begin inline asm
	shfl.sync.up.b32 %r13720, %r13721, %r13752, %r13753, %r13754;
	// end inline asm
	// begin inline asm
	shfl.sync.up.b32 %r13725, %r13726, %r13752, %r13753, %r13754;
	// end inline asm
	// begin inline asm
	shfl.sync.up.b32 %r13730, %r13731, %r13752, %r13753, %r13754;
	// end inline asm
	// begin inline asm
	shfl.sync.up.b32 %r13735, %r13736, %r13752, %r13753, %r13754;
	// end inline asm
	// begin inline asm
	shfl.sync.up.b32 %r13740, %r32907, %r13752, %r13753, %r13754;
	// end inline asm
	// begin inline asm
	shfl.sync.up.b32 %r13745, %r13746, %r13752, %r13753, %r13754;
	// end inline asm
	// begin inline asm
	shfl.sync.up.b32 %r13750, %r13751, %r13752, %r13753, %r13754;
	// end inline asm
	mov.b64 	%rd2119, {%r13745, %r13750};
	mov.b64 	%fd186, %rd2119;
	cvt.u16.u32 	%rs8674, %r13675;
	cvt.u16.u32 	%rs16970, %r13735;
	shr.u32 	%r13926, %r13735, 8;
	cvt.u16.u32 	%rs16971, %r13926;
	st.local.v2.u32 	[%rd89], {%r13665, %r13670};
	st.local.v2.b32 	[%rd89+8], {%r13675, %r13680};
	st.local.v2.b32 	[%rd89+16], {%r13685, %r13690};
	st.local.v2.b32 	[%rd89+24], {%r13695, %r13700};
	st.local.v2.b32 	[%rd89+32], {%r13705, %r13710};
	st.local.v2.b32 	[%rd89+40], {%r13715, %r13720};
	st.local.v2.b32 	[%rd89+48], {%r13725, %r13730};
	st.local.v2.u8 	[%rd89+56], {%rs16970, %rs16971};
	st.local.u32 	[%rd89+60], %r13740;
	st.local.v2.u32 	[%rd89+64], {%r13745, %r13750};
	setp.ne.s64 	%p312, %rd3980, 0;
	mov.u16 	%rs22886, %rs22786;
	mov.u16 	%rs22887, %rs22787;
	mov.u16 	%rs22888, %rs22788;
	mov.u16 	%rs22889, %rs22789;
	mov.u16 	%rs22890, %rs22790;
	mov.u16 	%rs22891, %rs22791;
	mov.u16 	%rs22892, %rs22792;
	mov.u16 	%rs22893, %rs22793;
	mov.u16 	%rs22894, %rs22794;
	mov.u16 	%rs22895, %rs22795;
	mov.u16 	%rs22896, %rs22796;
	mov.u16 	%rs22897, %rs22797;
	mov.u16 	%rs22898, %rs22798;
	mov.u16 	%rs22899, %rs22799;
	mov.u16 	%rs22900, %rs22800;
	mov.u16 	%rs22901, %rs22801;
	mov.u16 	%rs22902, %rs22802;
	mov.u16 	%rs22903, %rs22803;
	mov.u16 	%rs22904, %rs22804;
	mov.u16 	%rs22905, %rs22805;
	mov.u16 	%rs22906, %rs22806;
	mov.u16 	%rs22907, %rs22807;
	mov.u16 	%rs22908, %rs22808;
	mov.u16 	%rs22909, %rs22809;
	mov.u16 	%rs22910, %rs22810;
	mov.u16 	%rs22911, %rs22811;
	mov.u16 	%rs22912, %rs22812;
	mov.u16 	%rs22913, %rs22813;
	mov.u16 	%rs22914, %rs22814;
	mov.u16 	%rs22915, %rs22815;
	mov.u16 	%rs22916, %rs22816;
	mov.u16 	%rs22917, %rs22817;
	mov.u16 	%rs22918, %rs22818;
	mov.u16 	%rs22919, %rs22819;
	mov.u16 	%rs22920, %rs22820;
	mov.u16 	%rs22921, %rs22821;
	mov.u16 	%rs22922, %rs22822;
	mov.u16 	%rs22923, %rs22823;
	mov.u16 	%rs22924, %rs22824;
	mov.u16 	%rs22925, %rs22825;
	mov.u16 	%rs22926, %rs22826;
	mov.u16 	%rs22927, %rs22827;
	mov.u16 	%rs22928, %rs22828;
	mov.u16 	%rs22929, %rs22829;
	mov.u16 	%rs22930, %rs22830;
	mov.u16 	%rs22931, %rs22831;
	mov.u16 	%rs22932, %rs22832;
	mov.u16 	%rs22933, %rs22833;
	mov.u16 	%rs22934, %rs22834;
	mov.u16 	%rs22935, %rs22835;
	mov.u32 	%r32915, %r32907;
	mov.f64 	%fd543, %fd541;
	@%p312 bra 	$L__BB3_763;
	mov.b16 	%rs16972, 0;
	st.local.u8 	[%rd87], %rs16972;
	add.s32 	%r13928, %r32907, %r13740;
	st.local.u32 	[%rd87+52], %r13928;
	add.f64 	%fd383, %fd541, %fd186;
	st.local.f64 	[%rd87+56], %fd383;
	mov.b32 	%r32908, 0;
$L__BB3_753:
	mov.u32 	%r1334, %r32908;
	cvt.u64.u32 	%rd2120, %r1334;
	add.s64 	%rd2121, %rd87, %rd2120;
	ld.local.u8 	%rs16973, [%rd2121];
	setp.ne.s16 	%p313, %rs16973, 0;
	add.s32 	%r32908, %r1334, 1;
	@%p313 bra 	$L__BB3_753;
	and.b16  	%rs16974, %rs8674, 255;
	setp.eq.s16 	%p314, %rs16974, 0;
	mov.u32 	%r32910, %r1334;
	@%p314 bra 	$L__BB3_757;
	mov.b32 	%r32909, 0;
$L__BB3_756:
	add.s32 	%r13930, %r32909, %r1334;
	cvt.u64.u32 	%rd2122, %r13930;
	add.s64 	%rd2123, %rd89, %rd2122;
	ld.local.u8 	%rs16975, [%rd2123+8];
	add.s64 	%rd2124, %rd87, %rd2122;
	st.local.u8 	[%rd2124], %rs16975;
	add.s32 	%r1337, %r32909, 1;
	add.s32 	%r32910, %r1337, %r1334;
	cvt.u64.u32 	%rd2125, %r32909;
	add.s64 	%rd2126, %rd89, %rd2125;
	ld.local.u8 	%rs16976, [%rd2126+9];
	setp.ne.s16 	%p315, %rs16976, 0;
	mov.u32 	%r32909, %r1337;
	@%p315 bra 	$L__BB3_756;
$L__BB3_757:
	cvt.u64.u32 	%rd2127, %r32910;
	add.s64 	%rd2128, %rd87, %rd2127;
	mov.b16 	%rs16977, 0;
	st.local.u8 	[%rd2128+1], %rs16977;
	mov.b32 	%r32911, 0;
$L__BB3_758:
	mov.u32 	%r1340, %r32911;
	cvt.u64.u32 	%rd2129, %r1340;
	add.s64 	%rd2130, %rd87, %rd2129;
	ld.local.u8 	%rs16978, [%rd2130];
	setp.ne.s16 	%p316, %rs16978, 0;
	add.s32 	%r32911, %r1340, 1;
	@%p316 bra 	$L__BB3_758;
	and.b16  	%rs16979, %rs22786, 255;
	setp.eq.s16 	%p317, %rs16979, 0;
	mov.u32 	%r32913, %r1340;
	@%p317 bra 	$L__BB3_762;
	mov.b32 	%r32912, 0;
$L__BB3_761:
	add.s32 	%r13933, %r32912, %r1340;
	cvt.u64.u32 	%rd2131, %r13933;
	add.s64 	%rd2132, %rd88, %rd2131;
	ld.local.u8 	%rs16980, [%rd2132+8];
	add.s64 	%rd2133, %rd87, %rd2131;
	st.local.u8 	[%rd2133], %rs16980;
	add.s32 	%r1343, %r32912, 1;
	add.s32 	%r32913, %r1343, %r1340;
	cvt.u64.u32 	%rd2134, %r32912;
	add.s64 	%rd2135, %rd88, %rd2134;
	ld.local.u8 	%rs16981, [%rd2135+9];
	setp.ne.s16 	%p318, %rs16981, 0;
	mov.u32 	%r32912, %r1343;
	@%p318 bra 	$L__BB3_761;
$L__BB3_762:
	cvt.u64.u32 	%rd2136, %r32913;
	add.s64 	%rd2137, %rd87, %rd2136;
	mov.b16 	%rs16982, 0;
	st.local.u8 	[%rd2137+1], %rs16982;
	ld.local.v2.b32 	{%r13934, %r13935}, [%rd87];
	bfe.u32 	%r13936, %r13934, 0, 8;
	cvt.u16.u32 	%rs22886, %r13936;
	bfe.u32 	%r13937, %r13934, 8, 8;
	cvt.u16.u32 	%rs22887, %r13937;
	bfe.u32 	%r13938, %r13934, 16, 8;
	cvt.u16.u32 	%rs22888, %r13938;
	bfe.u32 	%r13939, %r13934, 24, 8;
	cvt.u16.u32 	%rs22889, %r13939;
	bfe.u32 	%r13940, %r13935, 0, 8;
	cvt.u16.u32 	%rs22890, %r13940;
	bfe.u32 	%r13941, %r13935, 8, 8;
	cvt.u16.u32 	%rs22891, %r13941;
	bfe.u32 	%r13942, %r13935, 16, 8;
	cvt.u16.u32 	%rs22892, %r13942;
	bfe.u32 	%r13943, %r13935, 24, 8;
	cvt.u16.u32 	%rs22893, %r13943;
	ld.local.v2.b32 	{%r13944, %r13945}, [%rd87+8];
	bfe.u32 	%r13946, %r13944, 0, 8;
	cvt.u16.u32 	%rs22894, %r13946;
	bfe.u32 	%r13947, %r13944, 8, 8;
	cvt.u16.u32 	%rs22895, %r13947;
	bfe.u32 	%r13948, %r13944, 16, 8;
	cvt.u16.u32 	%rs22896, %r13948;
	bfe.u32 	%r13949, %r13944, 24, 8;
	cvt.u16.u32 	%rs22897, %r13949;
	bfe.u32 	%r13950, %r13945, 0, 8;
	cvt.u16.u32 	%rs22898, %r13950;
	bfe.u32 	%r13951, %r13945, 8, 8;
	cvt.u16.u32 	%rs22899, %r13951;
	bfe.u32 	%r13952, %r13945, 16, 8;
	cvt.u16.u32 	%rs22900, %r13952;
	bfe.u32 	%r13953, %r13945, 24, 8;
	cvt.u16.u32 	%rs22901, %r13953;
	ld.local.v2.b32 	{%r13954, %r13955}, [%rd87+16];
	bfe.u32 	%r13956, %r13954, 0, 8;
	cvt.u16.u32 	%rs22902, %r13956;
	bfe.u32 	%r13957, %r13954, 8, 8;
	cvt.u16.u32 	%rs22903, %r13957;
	bfe.u32 	%r13958, %r13954, 16, 8;
	cvt.u16.u32 	%rs22904, %r13958;
	bfe.u32 	%r13959, %r13954, 24, 8;
	cvt.u16.u32 	%rs22905, %r13959;
	bfe.u32 	%r13960, %r13955, 0, 8;
	cvt.u16.u32 	%rs22906, %r13960;
	bfe.u32 	%r13961, %r13955, 8, 8;
	cvt.u16.u32 	%rs22907, %r13961;
	bfe.u32 	%r13962, %r13955, 16, 8;
	cvt.u16.u32 	%rs22908, %r13962;
	bfe.u32 	%r13963, %r13955, 24, 8;
	cvt.u16.u32 	%rs22909, %r13963;
	ld.local.v2.b32 	{%r13964, %r13965}, [%rd87+24];
	bfe.u32 	%r13966, %r13964, 0, 8;
	cvt.u16.u32 	%rs22910, %r13966;
	bfe.u32 	%r13967, %r13964, 8, 8;
	cvt.u16.u32 	%rs22911, %r13967;
	bfe.u32 	%r13968, %r13964, 16, 8;
	cvt.u16.u32 	%rs22912, %r13968;
	bfe.u32 	%r13969, %r13964, 24, 8;
	cvt.u16.u32 	%rs22913, %r13969;
	bfe.u32 	%r13970, %r13965, 0, 8;
	cvt.u16.u32 	%rs22914, %r13970;
	bfe.u32 	%r13971, %r13965, 8, 8;
	cvt.u16.u32 	%rs22915, %r13971;
	bfe.u32 	%r13972, %r13965, 16, 8;
	cvt.u16.u32 	%rs22916, %r13972;
	bfe.u32 	%r13973, %r13965, 24, 8;
	cvt.u16.u32 	%rs22917, %r13973;
	ld.local.v2.b32 	{%r13974, %r13975}, [%rd87+32];
	bfe.u32 	%r13976, %r13974, 0, 8;
	cvt.u16.u32 	%rs22918, %r13976;
	bfe.u32 	%r13977, %r13974, 8, 8;
	cvt.u16.u32 	%rs22919, %r13977;
	bfe.u32 	%r13978, %r13974, 16, 8;
	cvt.u16.u32 	%rs22920, %r13978;
	bfe.u32 	%r13979, %r13974, 24, 8;
	cvt.u16.u32 	%rs22921, %r13979;
	bfe.u32 	%r13980, %r13975, 0, 8;
	cvt.u16.u32 	%rs22922, %r13980;
	bfe.u32 	%r13981, %r13975, 8, 8;
	cvt.u16.u32 	%rs22923, %r13981;
	bfe.u32 	%r13982, %r13975, 16, 8;
	cvt.u16.u32 	%rs22924, %r13982;
	bfe.u32 	%r13983, %r13975, 24, 8;
	cvt.u16.u32 	%rs22925, %r13983;
	ld.local.v2.b32 	{%r13984, %r13985}, [%rd87+40];
	bfe.u32 	%r13986, %r13984, 0, 8;
	cvt.u16.u32 	%rs22926, %r13986;
	bfe.u32 	%r13987, %r13984, 8, 8;
	cvt.u16.u32 	%rs22927, %r13987;
	bfe.u32 	%r13988, %r13984, 16, 8;
	cvt.u16.u32 	%rs22928, %r13988;
	bfe.u32 	%r13989, %r13984, 24, 8;
	cvt.u16.u32 	%rs22929, %r13989;
	bfe.u32 	%r13990, %r13985, 0, 8;
	cvt.u16.u32 	%rs22930, %r13990;
	bfe.u32 	%r13991, %r13985, 8, 8;
	cvt.u16.u32 	%rs22931, %r13991;
	bfe.u32 	%r13992, %r13985, 16, 8;
	cvt.u16.u32 	%rs22932, %r13992;
	bfe.u32 	%r13993, %r13985, 24, 8;
	cvt.u16.u32 	%rs22933, %r13993;
	ld.local.v2.u8 	{%rs22934, %rs22935}, [%rd87+48];
	ld.local.u32 	%r32915, [%rd87+52];
	ld.local.f64 	%fd543, [%rd87+56];
$L__BB3_763:
	setp.gt.s32 	%p319, %r12330, 7;
	add.s64 	%rd3981, %rd3980, %rd367;
	@%p319 bra 	$L__BB3_765;
	mov.u64 	%rd3981, %rd3980;
	mov.u16 	%rs22886, %rs22786;
	mov.u16 	%rs22887, %rs22787;
	mov.u16 	%rs22888, %rs22788;
	mov.u16 	%rs22889, %rs22789;
	mov.u16 	%rs22890, %rs22790;
	mov.u16 	%rs22891, %rs22791;
	mov.u16 	%rs22892, %rs22792;
	mov.u16 	%rs22893, %rs22793;
	mov.u16 	%rs22894, %rs22794;
	mov.u16 	%rs22895, %rs22795;
	mov.u16 	%rs22896, %rs22796;
	mov.u16 	%rs22897, %rs22797;
	mov.u16 	%rs22898, %rs22798;
	mov.u16 	%rs22899, %rs22799;
	mov.u16 	%rs22900, %rs22800;
	mov.u16 	%rs22901, %rs22801;
	mov.u16 	%rs22902, %rs22802;
	mov.u16 	%rs22903, %rs22803;
	mov.u16 	%rs22904, %rs22804;
	mov.u16 	%rs22905, %rs22805;
	mov.u16 	%rs22906, %rs22806;
	mov.u16 	%rs22907, %rs22807;
	mov.u16 	%rs22908, %rs22808;
	mov.u16 	%rs22909, %rs22809;
	mov.u16 	%rs22910, %rs22810;
	mov.u16 	%rs22911, %rs22811;
	mov.u16 	%rs22912, %rs22812;
	mov.u16 	%rs22913, %rs22813;
	mov.u16 	%rs22914, %rs22814;
	mov.u16 	%rs22915, %rs22815;
	mov.u16 	%rs22916, %rs22816;
	mov.u16 	%rs22917, %rs22817;
	mov.u16 	%rs22918, %rs22818;
	mov.u16 	%rs22919, %rs22819;
	mov.u16 	%rs22920, %rs22820;
	mov.u16 	%rs22921, %rs22821;
	mov.u16 	%rs22922, %rs22822;
	mov.u16 	%rs22923, %rs22823;
	mov.u16 	%rs22924, %rs22824;
	mov.u16 	%rs22925, %rs22825;
	mov.u16 	%rs22926, %rs22826;
	mov.u16 	%rs22927, %rs22827;
	mov.u16 	%rs22928, %rs22828;
	mov.u16 	%rs22929, %rs22829;
	mov.u16 	%rs22930, %rs22830;
	mov.u16 	%rs22931, %rs22831;
	mov.u16 	%rs22932, %rs22832;
	mov.u16 	%rs22933, %rs22833;
	mov.u16 	%rs22934, %rs22834;
	mov.u16 	%rs22935, %rs22835;
	mov.u32 	%r32915, %r32907;
	mov.f64 	%fd543, %fd541;
$L__BB3_765:
	st.local.u64 	[%rd88], %rd3981;
	mov.b64 	{%r13995, %r14000}, %rd3981;
	cvt.u32.u16 	%r14084, %rs22892;
	cvt.u32.u16 	%r14085, %rs22893;
	prmt.b32 	%r14086, %r14084, %r14085, 0x3340U;
	cvt.u32.u16 	%r14087, %rs22891;
	cvt.u32.u16 	%r14088, %rs22890;
	prmt.b32 	%r14089, %r14088, %r14087, 0x3340U;
	prmt.b32 	%r14090, %r14089, %r14086, 0x5410U;
	cvt.u32.u16 	%r14091, %rs22888;
	cvt.u32.u16 	%r14092, %rs22889;
	prmt.b32 	%r14093, %r14091, %r14092, 0x3340U;
	cvt.u32.u16 	%r14094, %rs22887;
	cvt.u32.u16 	%r14095, %rs22886;
	prmt.b32 	%r14096, %r14095, %r14094, 0x3340U;
	prmt.b32 	%r14097, %r14096, %r14093, 0x5410U;
	st.local.v2.b32 	[%rd88+8], {%r14097, %r14090};
	cvt.u32.u16 	%r14098, %rs22900;
	cvt.u32.u16 	%r14099, %rs22901;
	prmt.b32 	%r14100, %r14098, %r14099, 0x3340U;
	cvt.u32.u16 	%r14101, %rs22899;
	cvt.u32.u16 	%r14102, %rs22898;
	prmt.b32 	%r14103, %r14102, %r14101, 0x3340U;
	prmt.b32 	%r14104, %r14103, %r14100, 0x5410U;
	cvt.u32.u16 	%r14105, %rs22896;
	cvt.u32.u16 	%r14106, %rs22897;
	prmt.b32 	%r14107, %r14105, %r14106, 0x3340U;
	cvt.u32.u16 	%r14108, %rs22895;
	cvt.u32.u16 	%r14109, %rs22894;
	prmt.b32 	%r14110, %r14109, %r14108, 0x3340U;
	prmt.b32 	%r14111, %r14110, %r14107, 0x5410U;
	st.local.v2.b32 	[%rd88+16], {%r14111, %r14104};
	cvt.u32.u16 	%r14112, %rs22908;
	cvt.u32.u16 	%r14113, %rs22909;
	prmt.b32 	%r14114, %r14112, %r14113, 0x3340U;
	cvt.u32.u16 	%r14115, %rs22907;
	cvt.u32.u16 	%r14116, %rs22906;
	prmt.b32 	%r14117, %r14116, %r14115, 0x3340U;
	prmt.b32 	%r14118, %r14117, %r14114, 0x5410U;
	cvt.u32.u16 	%r14119, %rs22904;
	cvt.u32.u16 	%r14120, %rs22905;
	prmt.b32 	%r14121, %r14119, %r14120, 0x3340U;
	cvt.u32.u16 	%r14122, %rs22903;
	cvt.u32.u16 	%r14123, %rs22902;
	prmt.b32 	%r14124, %r14123, %r14122, 0x3340U;
	prmt.b32 	%r14125, %r14124, %r14121, 0x5410U;
	st.local.v2.b32 	[%rd88+24], {%r14125, %r14118};
	cvt.u32.u16 	%r14126, %rs22916;
	cvt.u32.u16 	%r14127, %rs22917;
	prmt.b32 	%r14128, %r14126, %r14127, 0x3340U;
	cvt.u32.u16 	%r14129, %rs22915;
	cvt.u32.u16 	%r14130, %rs22914;
	prmt.b32 	%r14131, %r14130, %r14129, 0x3340U;
	prmt.b32 	%r14132, %r14131, %r14128, 0x5410U;
	cvt.u32.u16 	%r14133, %rs22912;
	cvt.u32.u16 	%r14134, %rs22913;
	prmt.b32 	%r14135, %r14133, %r14134, 0x3340U;
	cvt.u32.u16 	%r14136, %rs22911;
	cvt.u32.u16 	%r14137, %rs22910;
	prmt.b32 	%r14138, %r14137, %r14136, 0x3340U;
	prmt.b32 	%r14139, %r14138, %r14135, 0x5410U;
	st.local.v2.b32 	[%rd88+32], {%r14139, %r14132};
	cvt.u32.u16 	%r14140, %rs22924;
	cvt.u32.u16 	%r14141, %rs22925;
	prmt.b32 	%r14142, %r14140, %r14141, 0x3340U;
	cvt.u32.u16 	%r14143, %rs22923;
	cvt.u32.u16 	%r14144, %rs22922;
	prmt.b32 	%r14145, %r14144, %r14143, 0x3340U;
	prmt.b32 	%r14146, %r14145, %r14142, 0x5410U;
	cvt.u32.u16 	%r14147, %rs22920;
	cvt.u32.u16 	%r14148, %rs22921;
	prmt.b32 	%r14149, %r14147, %r14148, 0x3340U;
	cvt.u32.u16 	%r14150, %rs22919;
	cvt.u32.u16 	%r14151, %rs22918;
	prmt.b32 	%r14152, %r14151, %r14150, 0x3340U;
	prmt.b32 	%r14153, %r14152, %r14149, 0x5410U;
	st.local.v2.b32 	[%rd88+40], {%r14153, %r14146};
	cvt.u32.u16 	%r14154, %rs22932;
	cvt.u32.u16 	%r14155, %rs22933;
	prmt.b32 	%r14156, %r14154, %r14155, 0x3340U;
	cvt.u32.u16 	%r14157, %rs22931;
	cvt.u32.u16 	%r14158, %rs22930;
	prmt.b32 	%r14159, %r14158, %r14157, 0x3340U;
	prmt.b32 	%r14160, %r14159, %r14156, 0x5410U;
	cvt.u32.u16 	%r14161, %rs22928;
	cvt.u32.u16 	%r14162, %rs22929;
	prmt.b32 	%r14163, %r14161, %r14162, 0x3340U;
	cvt.u32.u16 	%r14164, %rs22927;
	cvt.u32.u16 	%r14165, %rs22926;
	prmt.b32 	%r14166, %r14165, %r14164, 0x3340U;
	prmt.b32 	%r14167, %r14166, %r14163, 0x5410U;
	st.local.v2.b32 	[%rd88+48], {%r14167, %r14160};
	st.local.v2.u8 	[%rd88+56], {%rs22934, %rs22935};
	st.local.u32 	[%rd88+60], %r32915;
	st.local.f64 	[%rd88+64], %fd543;
	and.b32  	%r14168, %r14095, 255;
	and.b16  	%rs16983, %rs22887, 255;
	mul.wide.u16 	%r14169, %rs16983, 256;
	or.b32  	%r14170, %r14169, %r14168;
	shl.b32 	%r14171, %r14091, 16;
	and.b32  	%r14172, %r14171, 16711680;
	or.b32  	%r14173, %r14170, %r14172;
	shl.b32 	%r14174, %r14092, 24;
	or.b32  	%r14005, %r14173, %r14174;
	and.b32  	%r14175, %r14088, 255;
	and.b16  	%rs16984, %rs22891, 255;
	mul.wide.u16 	%r14176, %rs16984, 256;
	or.b32  	%r14177, %r14176, %r14175;
	shl.b32 	%r14178, %r14084, 16;
	and.b32  	%r14179, %r14178, 16711680;
	or.b32  	%r14180, %r14177, %r14179;
	shl.b32 	%r14181, %r14085, 24;
	or.b32  	%r14010, %r14180, %r14181;
	and.b32  	%r14182, %r14109, 255;
	and.b16  	%rs16985, %rs22895, 255;
	mul.wide.u16 	%r14183, %rs16985, 256;
	or.b32  	%r14184, %r14183, %r14182;
	shl.b32 	%r14185, %r14105, 16;
	and.b32  	%r14186, %r14185, 16711680;
	or.b32  	%r14187, %r14184, %r14186;
	shl.b32 	%r14188, %r14106, 24;
	or.b32  	%r14015, %r14187, %r14188;
	and.b32  	%r14189, %r14102, 255;
	and.b16  	%rs16986, %rs22899, 255;
	mul.wide.u16 	%r14190, %rs16986, 256;
	or.b32  	%r14191, %r14190, %r14189;
	shl.b32 	%r14192, %r14098, 16;
	and.b32  	%r14193, %r14192, 16711680;
	or.b32  	%r14194, %r14191, %r14193;
	shl.b32 	%r14195, %r14099, 24;
	or.b32  	%r14020, %r14194, %r14195;
	and.b32  	%r14196, %r14123, 255;
	and.b16  	%rs16987, %rs22903, 255;
	mul.wide.u16 	%r14197, %rs16987, 256;
	or.b32  	%r14198, %r14197, %r14196;
	shl.b32 	%r14199, %r14119, 16;
	and.b32  	%r14200, %r14199, 16711680;
	or.b32  	%r14201, %r14198, %r14200;
	shl.b32 	%r14202, %r14120, 24;
	or.b32  	%r14025, %r14201, %r14202;
	and.b32  	%r14203, %r14116, 255;
	and.b16  	%rs16988, %rs22907, 255;
	mul.wide.u16 	%r14204, %rs16988, 256;
	or.b32  	%r14205, %r14204, %r14203;
	shl.b32 	%r14206, %r14112, 16;
	and.b32  	%r14207, %r14206, 16711680;
	or.b32  	%r14208, %r14205, %r14207;
	shl.b32 	%r14209, %r14113, 24;
	or.b32  	%r14030, %r14208, %r14209;
	and.b32  	%r14210, %r14137, 255;
	and.b16  	%rs16989, %rs22911, 255;
	mul.wide.u16 	%r14211, %rs16989, 256;
	or.b32  	%r14212, %r14211, %r14210;
	shl.b32 	%r14213, %r14133, 16;
	and.b32  	%r14214, %r14213, 16711680;
	or.b32  	%r14215, %r14212, %r14214;
	shl.b32 	%r14216, %r14134, 24;
	or.b32  	%r14035, %r14215, %r14216;
	and.b32  	%r14217, %r14130, 255;
	and.b16  	%rs16990, %rs22915, 255;
	mul.wide.u16 	%r14218, %rs16990, 256;
	or.b32  	%r14219, %r14218, %r14217;
	shl.b32 	%r14220, %r14126, 16;
	and.b32  	%r14221, %r14220, 16711680;
	or.b32  	%r14222, %r14219, %r14221;
	shl.b32 	%r14223, %r14127, 24;
	or.b32  	%r14040, %r14222, %r14223;
	and.b32  	%r14224, %r14151, 255;
	and.b16  	%rs16991, %rs22919, 255;
	mul.wide.u16 	%r14225, %rs16991, 256;
	or.b32  	%r14226, %r14225, %r14224;
	shl.b32 	%r14227, %r14147, 16;
	and.b32  	%r14228, %r14227, 16711680;
	or.b32  	%r14229, %r14226, %r14228;
	shl.b32 	%r14230, %r14148, 24;
	or.b32  	%r14045, %r14229, %r14230;
	and.b32  	%r14231, %r14144, 255;
	and.b16  	%rs16992, %rs22923, 255;
	mul.wide.u16 	%r14232, %rs16992, 256;
	or.b32  	%r14233, %r14232, %r14231;
	shl.b32 	%r14234, %r14140, 16;
	and.b32  	%r14235, %r14234, 16711680;
	or.b32  	%r14236, %r14233, %r14235;
	shl.b32 	%r14237, %r14141, 24;
	or.b32  	%r14050, %r14236, %r14237;
	and.b32  	%r14238, %r14165, 255;
	and.b16  	%rs16993, %rs22927, 255;
	mul.wide.u16 	%r14239, %rs16993, 256;
	or.b32  	%r14240, %r14239, %r14238;
	shl.b32 	%r14241, %r14161, 16;
	and.b32  	%r14242, %r14241, 16711680;
	or.b32  	%r14243, %r14240, %r14242;
	shl.b32 	%r14244, %r14162, 24;
	or.b32  	%r14055, %r14243, %r14244;
	and.b32  	%r14245, %r14158, 255;
	and.b16  	%rs16994, %rs22931, 255;
	mul.wide.u16 	%r14246, %rs16994, 256;
	or.b32  	%r14247, %r14246, %r14245;
	shl.b32 	%r14248, %r14154, 16;
	and.b32  	%r14249, %r14248, 16711680;
	or.b32  	%r14250, %r14247, %r14249;
	shl.b32 	%r14251, %r14155, 24;
	or.b32  	%r14060, %r14250, %r14251;
	cvt.u32.u16 	%r14252, %rs22934;
	and.b32  	%r14253, %r14252, 255;
	and.b16  	%rs16995, %rs22935, 255;
	mul.wide.u16 	%r14254, %rs16995, 256;
	or.b32  	%r14065, %r14254, %r14253;
	mov.b32 	%r14081, 16;
	mov.b32 	%r14082, 0;
	mov.b32 	%r14083, -1;
	// begin inline asm
	shfl.sync.up.b32 %r13994, %r13995, %r14081, %r14082, %r14083;
	// end inline asm
	// begin inline asm
	shfl.sync.up.b32 %r13999, %r14000, %r14081, %r14082, %r14083;
	// end inline asm
	mov.b64 	%rd370, {%r13994, %r13999};
	// begin inline asm
	shfl.sync.up.b32 %r14004, %r14005, %r14081, %r14082, %r14083;
	// end inline asm
	// begin inline asm
	shfl.sync.up.b32 %r14009, %r14010, %r14081, %r14082, %r14083;
	// end inline asm
	// begin inline asm
	shfl.sync.up.b32 %r14014, %r14015, %r14081, %r14082, %r14083;
	// end inline asm
	// begin inline asm
	shfl.sync.up.b32 %r14019, %r14020, %r14081, %r14082, %r14083;
	// end inline asm
	// begin inline asm
	shfl.sync.up.b32 %r14024, %r14025, %r14081, %r14082, %r14083;
	// end inline asm
	// begin inline asm
	shfl.sync.up.b32 %r14029, %r14030, %r14081, %r14082, %r14083;
	// end inline asm
	// begin inline asm
	shfl.sync.up.b32 %r14034, %r14035, %r14081, %r14082, %r14083;
	// end inline asm
	// begin inline asm
	shfl.sync.up.b32 %r14039, %r14040, %r14081, %r14082, %r14083;
	// end inline asm
	// begin inline asm
	shfl.sync.up.b32 %r14044, %r14045, %r14081, %r14082, %r14083;
	// end inline asm
	// begin inline asm
	shfl.sync.up.b32 %r14049, %r14050, %r14081, %r14082, %r14083;
	// end inline asm
	// begin inline asm
	shfl.sync.up.b32 %r14054, %r14055, %r14081, %r14082, %r14083;
	// end inline asm
	// begin inline asm
	shfl.sync.up.b32 %r14059, %r14060, %r14081, %r14082, %r14083;
	// end inline asm
	// begin inline asm
	shfl.sync.up.b32 %r14064, %r14065, %r14081, %r14082, %r14083;
	// end inline asm
	// begin inline asm
	shfl.sync.up.b32 %r14069, %r32915, %r14081, %r14082, %r14083;
	// end inline asm
	mov.b64 	%rd371, %fd543;
	mov.b64 	{%r14075, %r14080}, %rd371;
	// begin inline asm
	shfl.sync.up.b32 %r14074, %r14075, %r14081, %r14082, %r14083;
	// end inline asm
	// begin inline asm
	shfl.sync.up.b32 %r14079, %r14080, %r14081, %r14082, %r14083;
	// end inline asm
	mov.b64 	%rd2138, {%r14074, %r14079};
	mov.b64 	%fd190, %rd2138;
	cvt.u16.u32 	%rs8825, %r14004;
	cvt.u16.u32 	%rs16996, %r14064;
	shr.u32 	%r14255, %r14064, 8;
	cvt.u16.u32 	%rs16997, %r14255;
	st.local.v2.u32 	[%rd89], {%r13994, %r13999};
	st.local.v2.b32 	[%rd89+8], {%r14004, %r14009};
	st.local.v2.b32 	[%rd89+16], {%r14014, %r14019};
	st.local.v2.b32 	[%rd89+24], {%r14024, %r14029};
	st.local.v2.b32 	[%rd89+32], {%r14034, %r14039};
	st.local.v2.b32 	[%rd89+40], {%r14044, %r14049};
	st.local.v2.b32 	[%rd89+48], {%r14054, %r14059};
	st.local.v2.u8 	[%rd89+56], {%rs16996, %rs16997};
	st.local.u32 	[%rd89+60], %r14069;
	st.local.v2.u32 	[%rd89+64], {%r14074, %r14079};
	setp.ne.s64 	%p320, %rd3981, 0;
	mov.u16 	%rs22986, %rs22886;
	mov.u16 	%rs22987, %rs22887;
	mov.u16 	%rs22988, %rs22888;
	mov.u16 	%rs22989, %rs22889;
	mov.u16 	%rs22990, %rs22890;
	mov.u16 	%rs22991, %rs22891;
	mov.u16 	%rs22992, %rs22892;
	mov.u16 	%rs22993, %rs22893;
	mov.u16 	%rs22994, %rs22894;
	mov.u16 	%rs22995, %rs22895;
	mov.u16 	%rs22996, %rs22896;
	mov.u16 	%rs22997, %rs22897;
	mov.u16 	%rs22998, %rs22898;
	mov.u16 	%rs22999, %rs22899;
	mov.u16 	%rs23000, %rs22900;
	mov.u16 	%rs23001, %rs22901;
	mov.u16 	%rs23002, %rs22902;
	mov.u16 	%rs23003, %rs22903;
	mov.u16 	%rs23004, %rs22904;
	mov.u16 	%rs23005, %rs22905;
	mov.u16 	%rs23006, %rs22906;
	mov.u16 	%rs23007, %rs22907;
	mov.u16 	%rs23008, %rs22908;
	mov.u16 	%rs23009, %rs22909;
	mov.u16 	%rs23010, %rs22910;
	mov.u16 	%rs23011, %rs22911;
	mov.u16 	%rs23012, %rs22912;
	mov.u16 	%rs23013, %rs22913;
	mov.u16 	%rs23014, %rs22914;
	mov.u16 	%rs23015, %rs22915;
	mov.u16 	%rs23016, %rs22916;
	mov.u16 	%rs23017, %rs22917;
	mov.u16 	%rs23018, %rs22918;
	mov.u16 	%rs23019, %rs22919;
	mov.u16 	%rs23020, %rs22920;
	mov.u16 	%rs23021, %rs22921;
	mov.u16 	%rs23022, %rs22922;
	mov.u16 	%rs23023, %rs22923;
	mov.u16 	%rs23024, %rs22924;
	mov.u16 	%rs23025, %rs22925;
	mov.u16 	%rs23026, %rs22926;
	mov.u16 	%rs23027, %rs22927;
	mov.u16 	%rs23028, %rs22928;
	mov.u16 	%rs23029, %rs22929;
	mov.u16 	%rs23030, %rs22930;
	mov.u16 	%rs23031, %rs22931;
	mov.u16 	%rs23032, %rs22932;
	mov.u16 	%rs23033, %rs22933;
	mov.u16 	%rs23034, %rs22934;
	mov.u16 	%rs23035, %rs22935;
	mov.u32 	%r32923, %r32915;
	mov.u64 	%rd3984, %rd371;
	@%p320 bra 	$L__BB3_777;
	mov.b16 	%rs16998, 0;
	st.local.u8 	[%rd87], %rs16998;
	add.s32 	%r14257, %r32915, %r14069;
	st.local.u32 	[%rd87+52], %r14257;
	add.f64 	%fd384, %fd543, %fd190;
	st.local.f64 	[%rd87+56], %fd384;
	mov.b32 	%r32916, 0;
$L__BB3_767:
	mov.u32 	%r1350, %r32916;
	cvt.u64.u32 	%rd2139, %r1350;
	add.s64 	%rd2140, %rd87, %rd2139;
	ld.local.u8 	%rs16999, [%rd2140];
	setp.ne.s16 	%p321, %rs16999, 0;
	add.s32 	%r32916, %r1350, 1;
	@%p321 bra 	$L__BB3_767;
	and.b16  	%rs17000, %rs8825, 255;
	setp.eq.s16 	%p322, %rs17000, 0;
	mov.u32 	%r32918, %r1350;
	@%p322 bra 	$L__BB3_771;
	mov.b32 	%r32917, 0;
$L__BB3_770:
	add.s32 	%r14259, %r32917, %r1350;
	cvt.u64.u32 	%rd2141, %r14259;
	add.s64 	%rd2142, %rd89, %rd2141;
	ld.local.u8 	%rs17001, [%rd2142+8];
	add.s64 	%rd2143, %rd87, %rd2141;
	st.local.u8 	[%rd2143], %rs17001;
	add.s32 	%r1353, %r32917, 1;
	add.s32 	%r32918, %r1353, %r1350;
	cvt.u64.u32 	%rd2144, %r32917;
	add.s64 	%rd2145, %rd89, %rd2144;
	ld.local.u8 	%rs17002, [%rd2145+9];
	setp.ne.s16 	%p323, %rs17002, 0;
	mov.u32 	%r32917, %r1353;
	@%p323 bra 	$L__BB3_770;
$L__BB3_771:
	cvt.u64.u32 	%rd2146, %r32918;
	add.s64 	%rd2147, %rd87, %rd2146;
	mov.b16 	%rs17003, 0;
	st.local.u8 	[%rd2147+1], %rs17003;
	mov.b32 	%r32919, 0;
$L__BB3_772:
	mov.u32 	%r1356, %r32919;
	cvt.u64.u32 	%rd2148, %r1356;
	add.s64 	%rd2149, %rd87, %rd2148;
	ld.local.u8 	%rs17004, [%rd2149];
	setp.ne.s16 	%p324, %rs17004, 0;
	add.s32 	%r32919, %r1356, 1;
	@%p324 bra 	$L__BB3_772;
	and.b16  	%rs17005, %rs22886, 255;
	setp.eq.s16 	%p325, %rs17005, 0;
	mov.u32 	%r32921, %r1356;
	@%p325 bra 	$L__BB3_776;
	mov.b32 	%r32920, 0;
$L__BB3_775:
	add.s32 	%r14262, %r32920, %r1356;
	cvt.u64.u32 	%rd2150, %r14262;
	add.s64 	%rd2151, %rd88, %rd2150;
	ld.local.u8 	%rs17006, [%rd2151+8];
	add.s64 	%rd2152, %rd87, %rd2150;
	st.local.u8 	[%rd2152], %rs17006;
	add.s32 	%r1359, %r32920, 1;
	add.s32 	%r32921, %r1359, %r1356;
	cvt.u64.u32 	%rd2153, %r32920;
	add.s64 	%rd2154, %rd88, %rd2153;
	ld.local.u8 	%rs17007, [%rd2154+9];
	setp.ne.s16 	%p326, %rs17007, 0;
	mov.u32 	%r32920, %r1359;
	@%p326 bra 	$L__BB3_775;
$L__BB3_776:
	cvt.u64.u32 	%rd2155, %r32921;
	add.s64 	%rd2156, %rd87, %rd2155;
	mov.b16 	%rs17008, 0;
	st.local.u8 	[%rd2156+1], %rs17008;
	ld.local.v2.b32 	{%r14263, %r14264}, [%rd87];
	bfe.u32 	%r14265, %r14263, 0, 8;
	cvt.u16.u32 	%rs22986, %r14265;
	bfe.u32 	%r14266, %r14263, 8, 8;
	cvt.u16.u32 	%rs22987, %r14266;
	bfe.u32 	%r14267, %r14263, 16, 8;
	cvt.u16.u32 	%rs22988, %r14267;
	bfe.u32 	%r14268, %r14263, 24, 8;
	cvt.u16.u32 	%rs22989, %r14268;
	bfe.u32 	%r14269, %r14264, 0, 8;
	cvt.u16.u32 	%rs22990, %r14269;
	bfe.u32 	%r14270, %r14264, 8, 8;
	cvt.u16.u32 	%rs22991, %r14270;
	bfe.u32 	%r14271, %r14264, 16, 8;
	cvt.u16.u32 	%rs22992, %r14271;
	bfe.u32 	%r14272, %r14264, 24, 8;
	cvt.u16.u32 	%rs22993, %r14272;
	ld.local.v2.b32 	{%r14273, %r14274}, [%rd87+8];
	bfe.u32 	%r14275, %r14273, 0, 8;
	cvt.u16.u32 	%rs22994, %r14275;
	bfe.u32 	%r14276, %r14273, 8, 8;
	cvt.u16.u32 	%rs22995, %r14276;
	bfe.u32 	%r14277, %r14273, 16, 8;
	cvt.u16.u32 	%rs22996, %r14277;
	bfe.u32 	%r14278, %r14273, 24, 8;
	cvt.u16.u32 	%rs22997, %r14278;
	bfe.u32 	%r14279, %r14274, 0, 8;
	cvt.u16.u32 	%rs22998, %r14279;
	bfe.u32 	%r14280, %r14274, 8, 8;
	cvt.u16.u32 	%rs22999, %r14280;
	bfe.u32 	%r14281, %r14274, 16, 8;
	cvt.u16.u32 	%rs23000, %r14281;
	bfe.u32 	%r14282, %r14274, 24, 8;
	cvt.u16.u32 	%rs23001, %r14282;
	ld.local.v2.b32 	{%r14283, %r14284}, [%rd87+16];
	bfe.u32 	%r14285, %r14283, 0, 8;
	cvt.u16.u32 	%rs23002, %r14285;
	bfe.u32 	%r14286, %r14283, 8, 8;
	cvt.u16.u32 	%rs23003, %r14286;
	bfe.u32 	%r14287, %r14283, 16, 8;
	cvt.u16.u32 	%rs23004, %r14287;
	bfe.u32 	%r14288, %r14283, 24, 8;
	cvt.u16.u32 	%rs23005, %r14288;
	bfe.u32 	%r14289, %r14284, 0, 8;
	cvt.u16.u32 	%rs23006, %r14289;
	bfe.u32 	%r14290, %r14284, 8, 8;
	cvt.u16.u32 	%rs23007, %r14290;
	bfe.u32 	%r14291, %r14284, 16, 8;
	cvt.u16.u32 	%rs23008, %r14291;
	bfe.u32 	%r14292, %r14284, 24, 8;
	cvt.u16.u32 	%rs23009, %r14292;
	ld.local.v2.b32 	{%r14293, %r14294}, [%rd87+24];
	bfe.u32 	%r14295, %r14293, 0, 8;
	cvt.u16.u32 	%rs23010, %r14295;
	bfe.u32 	%r14296, %r14293, 8, 8;
	cvt.u16.u32 	%rs23011, %r14296;
	bfe.u32 	%r14297, %r14293, 16, 8;
	cvt.u16.u32 	%rs23012, %r14297;
	bfe.u32 	%r14298, %r14293, 24, 8;
	cvt.u16.u32 	%rs23013, %r14298;
	bfe.u32 	%r14299, %r14294, 0, 8;
	cvt.u16.u32 	%rs23014, %r14299;
	bfe.u32 	%r14300, %r14294, 8, 8;
	cvt.u16.u32 	%rs23015, %r14300;
	bfe.u32 	%r14301, %r14294, 16, 8;
	cvt.u16.u32 	%rs23016, %r14301;
	bfe.u32 	%r14302, %r14294, 24, 8;
	cvt.u16.u32 	%rs23017, %r14302;
	ld.local.v2.b32 	{%r14303, %r14304}, [%rd87+32];
	bfe.u32 	%r14305, %r14303, 0, 8;
	cvt.u16.u32 	%rs23018, %r14305;
	bfe.u32 	%r14306, %r14303, 8, 8;
	cvt.u16.u32 	%rs23019, %r14306;
	bfe.u32 	%r14307, %r14303, 16, 8;
	cvt.u16.u32 	%rs23020, %r14307;
	bfe.u32 	%r14308, %r14303, 24, 8;
	cvt.u16.u32 	%rs23021, %r14308;
	bfe.u32 	%r14309, %r14304, 0, 8;
	cvt.u16.u32 	%rs23022, %r14309;
	bfe.u32 	%r14310, %r14304, 8, 8;
	cvt.u16.u32 	%rs23023, %r14310;
	bfe.u32 	%r14311, %r14304, 16, 8;
	cvt.u16.u32 	%rs23024, %r14311;
	bfe.u32 	%r14312, %r14304, 24, 8;
	cvt.u16.u32 	%rs23025, %r14312;
	ld.local.v2.b32 	{%r14313, %r14314}, [%rd87+40];
	bfe.u32 	%r14315, %r14313, 0, 8;
	cvt.u16.u32 	%rs23026, %r14315;
	bfe.u32 	%r14316, %r14313, 8, 8;
	cvt.u16.u32 	%rs23027, %r14316;
	bfe.u32 	%r14317, %r14313, 16, 8;
	cvt.u16.u32 	%rs23028, %r14317;
	bfe.u32 	%r14318, %r14313, 24, 8;
	cvt.u16.u32 	%rs23029, %r14318;
	bfe.u32 	%r14319, %r14314, 0, 8;
	cvt.u16.u32 	%rs23030, %r14319;
	bfe.u32 	%r14320, %r14314, 8, 8;
	cvt.u16.u32 	%rs23031, %r14320;
	bfe.u32 	%r14321, %r14314, 16, 8;
	cvt.u16.u32 	%rs23032, %r14321;
	bfe.u32 	%r14322, %r14314, 24, 8;
	cvt.u16.u32 	%rs23033, %r14322;
	ld.local.v2.u8 	{%rs23034, %rs23035}, [%rd87+48];
	ld.local.u32 	%r32923, [%rd87+52];
	ld.local.u64 	%rd3984, [%rd87+56];
$L__BB3_777:
	setp.gt.s32 	%p327, %r12330, 15;
	add.s64 	%rd3983, %rd3981, %rd370;
	@%p327 bra 	$L__BB3_779;
	mov.u64 	%rd3983, %rd3981;
	mov.u16 	%rs22986, %rs22886;
	mov.u16 	%rs22987, %rs22887;
	mov.u16 	%rs22988, %rs22888;
	mov.u16 	%rs22989, %rs22889;
	mov.u16 	%rs22990, %rs22890;
	mov.u16 	%rs22991, %rs22891;
	mov.u16 	%rs22992, %rs22892;
	mov.u16 	%rs22993, %rs22893;
	mov.u16 	%rs22994, %rs22894;
	mov.u16 	%rs22995, %rs22895;
	mov.u16 	%rs22996, %rs22896;
	mov.u16 	%rs22997, %rs22897;
	mov.u16 	%rs22998, %rs22898;
	mov.u16 	%rs22999, %rs22899;
	mov.u16 	%rs23000, %rs22900;
	mov.u16 	%rs23001, %rs22901;
	mov.u16 	%rs23002, %rs22902;
	mov.u16 	%rs23003, %rs22903;
	mov.u16 	%rs23004, %rs22904;
	mov.u16 	%rs23005, %rs22905;
	mov.u16 	%rs23006, %rs22906;
	mov.u16 	%rs23007, %rs22907;
	mov.u16 	%rs23008, %rs22908;
	mov.u16 	%rs23009, %rs22909;
	mov.u16 	%rs23010, %rs22910;
	mov.u16 	%rs23011, %rs22911;
	mov.u16 	%rs23012, %rs22912;
	mov.u16 	%rs23013, %rs22913;
	mov.u16 	%rs23014, %rs22914;
	mov.u16 	%rs23015, %rs22915;
	mov.u16 	%rs23016, %rs22916;
	mov.u16 	%rs23017, %rs22917;
	mov.u16 	%rs23018, %rs22918;
	mov.u16 	%rs23019, %rs22919;
	mov.u16 	%rs23020, %rs22920;
	mov.u16 	%rs23021, %rs22921;
	mov.u16 	%rs23022, %rs22922;
	mov.u16 	%rs23023, %rs22923;
	mov.u16 	%rs23024, %rs22924;
	mov.u16 	%rs23025, %rs22925;
	mov.u16 	%rs23026, %rs22926;
	mov.u16 	%rs23027, %rs22927;
	mov.u16 	%rs23028, %rs22928;
	mov.u16 	%rs23029, %rs22929;
	mov.u16 	%rs23030, %rs22930;
	mov.u16 	%rs23031, %rs22931;
	mov.u16 	%rs23032, %rs22932;
	mov.u16 	%rs23033, %rs22933;
	mov.u16 	%rs23034, %rs22934;
	mov.u16 	%rs23035, %rs22935;
	mov.u32 	%r32923, %r32915;
	mov.u64 	%rd3984, %rd371;
$L__BB3_779:
	cvt.u32.u16 	%r14413, %rs22986;
	and.b32  	%r14414, %r14413, 255;
	and.b16  	%rs17009, %rs22987, 255;
	mul.wide.u16 	%r14415, %rs17009, 256;
	or.b32  	%r14416, %r14415, %r14414;
	cvt.u32.u16 	%r14417, %rs22988;
	shl.b32 	%r14418, %r14417, 16;
	and.b32  	%r14419, %r14418, 16711680;
	or.b32  	%r14420, %r14416, %r14419;
	cvt.u32.u16 	%r14421, %rs22989;
	shl.b32 	%r14422, %r14421, 24;
	or.b32  	%r14334, %r14420, %r14422;
	cvt.u32.u16 	%r14423, %rs22990;
	and.b32  	%r14424, %r14423, 255;
	and.b16  	%rs17010, %rs22991, 255;
	mul.wide.u16 	%r14425, %rs17010, 256;
	or.b32  	%r14426, %r14425, %r14424;
	cvt.u32.u16 	%r14427, %rs22992;
	shl.b32 	%r14428, %r14427, 16;
	and.b32  	%r14429, %r14428, 16711680;
	or.b32  	%r14430, %r14426, %r14429;
	cvt.u32.u16 	%r14431, %rs22993;
	shl.b32 	%r14432, %r14431, 24;
	or.b32  	%r14339, %r14430, %r14432;
	cvt.u32.u16 	%r14433, %rs22994;
	and.b32  	%r14434, %r14433, 255;
	and.b16  	%rs17011, %rs22995, 255;
	mul.wide.u16 	%r14435, %rs17011, 256;
	or.b32  	%r14436, %r14435, %r14434;
	cvt.u32.u16 	%r14437, %rs22996;
	shl.b32 	%r14438, %r14437, 16;
	and.b32  	%r14439, %r14438, 16711680;
	or.b32  	%r14440, %r14436, %r14439;
	cvt.u32.u16 	%r14441, %rs22997;
	shl.b32 	%r14442, %r14441, 24;
	or.b32  	%r14344, %r14440, %r14442;
	cvt.u32.u16 	%r14443, %rs22998;
	and.b32  	%r14444, %r14443, 255;
	and.b16  	%rs17012, %rs22999, 255;
	mul.wide.u16 	%r14445, %rs17012, 256;
	or.b32  	%r14446, %r14445, %r14444;
	cvt.u32.u16 	%r14447, %rs23000;
	shl.b32 	%r14448, %r14447, 16;
	and.b32  	%r14449, %r14448, 16711680;
	or.b32  	%r14450, %r14446, %r14449;
	cvt.u32.u16 	%r14451, %rs23001;
	shl.b32 	%r14452, %r14451, 24;
	or.b32  	%r14349, %r14450, %r14452;
	cvt.u32.u16 	%r14453, %rs23002;
	and.b32  	%r14454, %r14453, 255;
	and.b16  	%rs17013, %rs23003, 255;
	mul.wide.u16 	%r14455, %rs17013, 256;
	or.b32  	%r14456, %r14455, %r14454;
	cvt.u32.u16 	%r14457, %rs23004;
	shl.b32 	%r14458, %r14457, 16;
	and.b32  	%r14459, %r14458, 16711680;
	or.b32  	%r14460, %r14456, %r14459;
	cvt.u32.u16 	%r14461, %rs23005;
	shl.b32 	%r14462, %r14461, 24;
	or.b32  	%r14354, %r14460, %r14462;
	cvt.u32.u16 	%r14463, %rs23006;
	and.b32  	%r14464, %r14463, 255;
	and.b16  	%rs17014, %rs23007, 255;
	mul.wide.u16 	%r14465, %rs17014, 256;
	or.b32  	%r14466, %r14465, %r14464;
	cvt.u32.u16 	%r14467, %rs23008;
	shl.b32 	%r14468, %r14467, 16;
	and.b32  	%r14469, %r14468, 16711680;
	or.b32  	%r14470, %r14466, %r14469;
	cvt.u32.u16 	%r14471, %rs23009;
	shl.b32 	%r14472, %r14471, 24;
	or.b32  	%r14359, %r14470, %r14472;
	cvt.u32.u16 	%r14473, %rs23010;
	and.b32  	%r14474, %r14473, 255;
	and.b16  	%rs17015, %rs23011, 255;
	mul.wide.u16 	%r14475, %rs17015, 256;
	or.b32  	%r14476, %r14475, %r14474;
	cvt.u32.u16 	%r14477, %rs23012;
	shl.b32 	%r14478, %r14477, 16;
	and.b32  	%r14479, %r14478, 16711680;
	or.b32  	%r14480, %r14476, %r14479;
	cvt.u32.u16 	%r14481, %rs23013;
	shl.b32 	%r14482, %r14481, 24;
	or.b32  	%r14364, %r14480, %r14482;
	cvt.u32.u16 	%r14483, %rs23014;
	and.b32  	%r14484, %r14483, 255;
	and.b16  	%rs17016, %rs23015, 255;
	mul.wide.u16 	%r14485, %rs17016, 256;
	or.b32  	%r14486, %r14485, %r14484;
	cvt.u32.u16 	%r14487, %rs23016;
	shl.b32 	%r14488, %r14487, 16;
	and.b32  	%r14489, %r14488, 16711680;
	or.b32  	%r14490, %r14486, %r14489;
	cvt.u32.u16 	%r14491, %rs23017;
	shl.b32 	%r14492, %r14491, 24;
	or.b32  	%r14369, %r14490, %r14492;
	cvt.u32.u16 	%r14493, %rs23018;
	and.b32  	%r14494, %r14493, 255;
	and.b16  	%rs17017, %rs23019, 255;
	mul.wide.u16 	%r14495, %rs17017, 256;
	or.b32  	%r14496, %r14495, %r14494;
	cvt.u32.u16 	%r14497, %rs23020;
	shl.b32 	%r14498, %r14497, 16;
	and.b32  	%r14499, %r14498, 16711680;
	or.b32  	%r14500, %r14496, %r14499;
	cvt.u32.u16 	%r14501, %rs23021;
	shl.b32 	%r14502, %r14501, 24;
	or.b32  	%r14374, %r14500, %r14502;
	cvt.u32.u16 	%r14503, %rs23022;
	and.b32  	%r14504, %r14503, 255;
	and.b16  	%rs17018, %rs23023, 255;
	mul.wide.u16 	%r14505, %rs17018, 256;
	or.b32  	%r14506, %r14505, %r14504;
	cvt.u32.u16 	%r14507, %rs23024;
	shl.b32 	%r14508, %r14507, 16;
	and.b32  	%r14509, %r14508, 16711680;
	or.b32  	%r14510, %r14506, %r14509;
	cvt.u32.u16 	%r14511, %rs23025;
	shl.b32 	%r14512, %r14511, 24;
	or.b32  	%r14379, %r14510, %r14512;
	cvt.u32.u16 	%r14513, %rs23026;
	and.b32  	%r14514, %r14513, 255;
	and.b16  	%rs17019, %rs23027, 255;
	mul.wide.u16 	%r14515, %rs17019, 256;
	or.b32  	%r14516, %r14515, %r14514;
	cvt.u32.u16 	%r14517, %rs23028;
	shl.b32 	%r14518, %r14517, 16;
	and.b32  	%r14519, %r14518, 16711680;
	or.b32  	%r14520, %r14516, %r14519;
	cvt.u32.u16 	%r14521, %rs23029;
	shl.b32 	%r14522, %r14521, 24;
	or.b32  	%r14384, %r14520, %r14522;
	cvt.u32.u16 	%r14523, %rs23030;
	and.b32  	%r14524, %r14523, 255;
	and.b16  	%rs17020, %rs23031, 255;
	mul.wide.u16 	%r14525, %rs17020, 256;
	or.b32  	%r14526, %r14525, %r14524;
	cvt.u32.u16 	%r14527, %rs23032;
	shl.b32 	%r14528, %r14527, 16;
	and.b32  	%r14529, %r14528, 16711680;
	or.b32  	%r14530, %r14526, %r14529;
	cvt.u32.u16 	%r14531, %rs23033;
	shl.b32 	%r14532, %r14531, 24;
	or.b32  	%r14389, %r14530, %r14532;
	cvt.u32.u16 	%r14533, %rs23034;
	and.b32  	%r14534, %r14533, 255;
	and.b16  	%rs17021, %rs23035, 255;
	mul.wide.u16 	%r14535, %rs17021, 256;
	or.b32  	%r14394, %r14535, %r14534;
	mov.b64 	{%r14324, %r14329}, %rd3983;
	mov.b32 	%r14410, 1;
	mov.b32 	%r14411, 0;
	mov.b32 	%r14412, -1;
	// begin inline asm
	shfl.sync.up.b32 %r14323, %r14324, %r14410, %r14411, %r14412;
	// end inline asm
	// begin inline asm
	shfl.sync.up.b32 %r14328, %r14329, %r14410, %r14411, %r14412;
	// end inline asm
	mov.b64 	%rd3992, {%r14323, %r14328};
	// begin inline asm
	shfl.sync.up.b32 %r14333, %r14334, %r14410, %r14411, %r14412;
	// end inline asm
	// begin inline asm
	shfl.sync.up.b32 %r14338, %r14339, %r14410, %r14411, %r14412;
	// end inline asm
	// begin inline asm
	shfl.sync.up.b32 %r14343, %r14344, %r14410, %r14411, %r14412;
	// end inline asm
	// begin inline asm
	shfl.sync.up.b32 %r14348, %r14349, %r14410, %r14411, %r14412;
	// end inline asm
	// begin inline asm
	shfl.sync.up.b32 %r14353, %r14354, %r14410, %r14411, %r14412;
	// end inline asm
	// begin inline asm
	shfl.sync.up.b32 %r14358, %r14359, %r14410, %r14411, %r14412;
	// end inline asm
	// begin inline asm
	shfl.sync.up.b32 %r14363, %r14364, %r14410, %r14411, %r14412;
	// end inline asm
	// begin inline asm
	shfl.sync.up.b32 %r14368, %r14369, %r14410, %r14411, %r14412;
	// end inline asm
	// begin inline asm
	shfl.sync.up.b32 %r14373, %r14374, %r14410, %r14411, %r14412;
	// end inline asm
	// begin inline asm
	shfl.sync.up.b32 %r14378, %r14379, %r14410, %r14411, %r14412;
	// end inline asm
	// begin inline asm
	shfl.sync.up.b32 %r14383, %r14384, %r14410, %r14411, %r14412;
	// end inline asm
	// begin inline asm
	shfl.sync.up.b32 %r14388, %r14389, %r14410, %r14411, %r14412;
	// end inline asm
	// begin inline asm
	shfl.sync.up.b32 %r14393, %r14394, %r14410, %r14411, %r14412;
	// end inline asm
	// begin inline asm
	shfl.sync.up.b32 %r32987, %r32923, %r14410, %r14411, %r14412;
	// end inline asm
	mov.b64 	{%r14404, %r14409}, %rd3984;
	// begin inline asm
	shfl.sync.up.b32 %r14403, %r14404, %r14410, %r14411, %r14412;
	// end inline asm
	// begin inline asm
	shfl.sync.up.b32 %r14408, %r14409, %r14410, %r14411, %r14412;
	// end inline asm
	mov.b64 	%rd2157, {%r14403, %r14408};
	mov.b64 	%fd559, %rd2157;
	cvt.u16.u32 	%rs23835, %r14333;
	shr.u32 	%r14536, %r14333, 8;
	cvt.u16.u32 	%rs23834, %r14536;
	{ .reg .b16 tmp; mov.b32 {tmp, %rs23833}, %r14333; }
	shr.u32 	%r14537, %r14333, 24;
	cvt.u16.u32 	%rs23832, %r14537;
	cvt.u16.u32 	%rs23831, %r14338;
	shr.u32 	%r14538, %r14338, 8;
	cvt.u16.u32 	%rs23830, %r14538;
	{ .reg .b16 tmp; mov.b32 {tmp, %rs23829}, %r14338; }
	shr.u32 	%r14539, %r14338, 24;
	cvt.u16.u32 	%rs23828, %r14539;
	cvt.u16.u32 	%rs23827, %r14343;
	shr.u32 	%r14540, %r14343, 8;
	cvt.u16.u32 	%rs23826, %r14540;
	{ .reg .b16 tmp; mov.b32 {tmp, %rs23825}, %r14343; }
	shr.u32 	%r14541, %r14343, 24;
	cvt.u16.u32 	%rs23824, %r14541;
	cvt.u16.u32 	%rs23823, %r14348;
	shr.u32 	%r14542, %r14348, 8;
	cvt.u16.u32 	%rs23822, %r14542;
	{ .reg .b16 tmp; mov.b32 {tmp, %rs23821}, %r14348; }
	shr.u32 	%r14543, %r14348, 24;
	cvt.u16.u32 	%rs23820, %r14543;
	cvt.u16.u32 	%rs23819, %r14353;
	shr.u32 	%r14544, %r14353, 8;
	cvt.u16.u32 	%rs23818, %r14544;
	{ .reg .b16 tmp; mov.b32 {tmp, %rs23817}, %r14353; }
	shr.u32 	%r14545, %r14353, 24;
	cvt.u16.u32 	%rs23816, %r14545;
	cvt.u16.u32 	%rs23815, %r14358;
	shr.u32 	%r14546, %r14358, 8;
	cvt.u16.u32 	%rs23814, %r14546;
	{ .reg .b16 tmp; mov.b32 {tmp, %rs23813}, %r14358; }
	shr.u32 	%r14547, %r14358, 24;
	cvt.u16.u32 	%rs23812, %r14547;
	cvt.u16.u32 	%rs23811, %r14363;
	shr.u32 	%r14548, %r14363, 8;
	cvt.u16.u32 	%rs23810, %r14548;
	{ .reg .b16 tmp; mov.b32 {tmp, %rs23809}, %r14363; }
	shr.u32 	%r14549, %r14363, 24;
	cvt.u16.u32 	%rs23808, %r14549;
	cvt.u16.u32 	%rs23807, %r14368;
	shr.u32 	%r14550, %r14368, 8;
	cvt.u16.u32 	%rs23806, %r14550;
	{ .reg .b16 tmp; mov.b32 {tmp, %rs23805}, %r14368; }
	shr.u32 	%r14551, %r14368, 24;
	cvt.u16.u32 	%rs23804, %r14551;
	cvt.u16.u32 	%rs23803, %r14373;
	shr.u32 	%r14552, %r14373, 8;
	cvt.u16.u32 	%rs23802, %r14552;
	{ .reg .b16 tmp; mov.b32 {tmp, %rs23801}, %r14373; }
	shr.u32 	%r14553, %r14373, 24;
	cvt.u16.u32 	%rs23800, %r14553;
	cvt.u16.u32 	%rs23799, %r14378;
	shr.u32 	%r14554, %r14378, 8;
	cvt.u16.u32 	%rs23798, %r14554;
	{ .reg .b16 tmp; mov.b32 {tmp, %rs23797}, %r14378; }
	shr.u32 	%r14555, %r14378, 24;
	cvt.u16.u32 	%rs23796, %r14555;
	cvt.u16.u32 	%rs23795, %r14383;
	shr.u32 	%r14556, %r14383, 8;
	cvt.u16.u32 	%rs23794, %r14556;
	{ .reg .b16 tmp; mov.b32 {tmp, %rs23793}, %r14383; }
	shr.u32 	%r14557, %r14383, 24;
	cvt.u16.u32 	%rs23792, %r14557;
	cvt.u16.u32 	%rs23791, %r14388;
	shr.u32 	%r14558, %r14388, 8;
	cvt.u16.u32 	%rs23790, %r14558;
	{ .reg .b16 tmp; mov.b32 {tmp, %rs23789}, %r14388; }
	shr.u32 	%r14559, %r14388, 24;
	cvt.u16.u32 	%rs23788, %r14559;
	cvt.u16.u32 	%rs23787, %r14393;
	shr.u32 	%r14560, %r14393, 8;
	cvt.u16.u32 	%rs23786, %r14560;
	st.local.v2.u32 	[%rd93], {%r14323, %r14328};
	st.local.v2.b32 	[%rd93+8], {%r14333, %r14338};
	st.local.v2.b32 	[%rd93+16], {%r14343, %r14348};
	st.local.v2.b32 	[%rd93+24], {%r14353, %r14358};
	st.local.v2.b32 	[%rd93+32], {%r14363, %r14368};
	st.local.v2.b32 	[%rd93+40], {%r14373, %r14378};
	st.local.v2.b32 	[%rd93+48], {%r14383, %r14388};
	st.local.v2.u8 	[%rd93+56], {%rs23787, %rs23786};
	st.local.u32 	[%rd93+60], %r32987;
	st.local.v2.u32 	[%rd93+64], {%r14403, %r14408};
	setp.ne.s32 	%p328, %r12330, 31;
	@%p328 bra 	$L__BB3_781;
	mov.u32 	%r14561, %tid.x;
	shr.u32 	%r14562, %r14561, 5;
	mov.u32 	%r14563, _ZN6thrust24THRUST_300001_SM_1000_NS8cuda_cub4core6detail5shmemE;
	mad.lo.s32 	%r14564, %r14562, 72, %r14563;
	st.shared.u64 	[%r14564], %rd3983;
	prmt.b32 	%r14567, %r14427, %r14431, 0x3340U;
	cvt.u32.u16 	%r14568, %rs22991;
	prmt.b32 	%r14570, %r14423, %r14568, 0x3340U;
	prmt.b32 	%r14571, %r14570, %r14567, 0x5410U;
	prmt.b32 	%r14574, %r14417, %r14421, 0x3340U;
	cvt.u32.u16 	%r14575, %rs22987;
	prmt.b32 	%r14577, %r14413, %r14575, 0x3340U;
	prmt.b32 	%r14578, %r14577, %r14574, 0x5410U;
	st.shared.v2.b32 	[%r14564+8], {%r14578, %r14571};
	prmt.b32 	%r14581, %r14447, %r14451, 0x3340U;
	cvt.u32.u16 	%r14582, %rs22999;
	prmt.b32 	%r14584, %r14443, %r14582, 0x3340U;
	prmt.b32 	%r14585, %r14584, %r14581, 0x5410U;
	prmt.b32 	%r14588, %r14437, %r14441, 0x3340U;
	cvt.u32.u16 	%r14589, %rs22995;
	prmt.b32 	%r14591, %r14433, %r14589, 0x3340U;
	prmt.b32 	%r14592, %r14591, %r14588, 0x5410U;
	st.shared.v2.b32 	[%r14564+16], {%r14592, %r14585};
	prmt.b32 	%r14595, %r14467, %r14471, 0x3340U;
	cvt.u32.u16 	%r14596, %rs23007;
	prmt.b32 	%r14598, %r14463, %r14596, 0x3340U;
	prmt.b32 	%r14599, %r14598, %r14595, 0x5410U;
	prmt.b32 	%r14602, %r14457, %r14461, 0x3340U;
	cvt.u32.u16 	%r14603, %rs23003;
	prmt.b32 	%r14605, %r14453, %r14603, 0x3340U;
	prmt.b32 	%r14606, %r14605, %r14602, 0x5410U;
	st.shared.v2.b32 	[%r14564+24], {%r14606, %r14599};
	prmt.b32 	%r14609, %r14487, %r14491, 0x3340U;
	cvt.u32.u16 	%r14610, %rs23015;
	prmt.b32 	%r14612, %r14483, %r14610, 0x3340U;
	prmt.b32 	%r14613, %r14612, %r14609, 0x5410U;
	prmt.b32 	%r14616, %r14477, %r14481, 0x3340U;
	cvt.u32.u16 	%r14617, %rs23011;
	prmt.b32 	%r14619, %r14473, %r14617, 0x3340U;
	prmt.b32 	%r14620, %r14619, %r14616, 0x5410U;
	st.shared.v2.b32 	[%r14564+32], {%r14620, %r14613};
	prmt.b32 	%r14623, %r14507, %r14511, 0x3340U;
	cvt.u32.u16 	%r14624, %rs23023;
	prmt.b32 	%r14626, %r14503, %r14624, 0x3340U;
	prmt.b32 	%r14627, %r14626, %r14623, 0x5410U;
	prmt.b32 	%r14630, %r14497, %r14501, 0x3340U;
	cvt.u32.u16 	%r14631, %rs23019;
	prmt.b32 	%r14633, %r14493, %r14631, 0x3340U;
	prmt.b32 	%r14634, %r14633, %r14630, 0x5410U;
	st.shared.v2.b32 	[%r14564+40], {%r14634, %r14627};
	prmt.b32 	%r14637, %r14527, %r14531, 0x3340U;
	cvt.u32.u16 	%r14638, %rs23031;
	prmt.b32 	%r14640, %r14523, %r14638, 0x3340U;
	prmt.b32 	%r14641, %r14640, %r14637, 0x5410U;
	prmt.b32 	%r14644, %r14517, %r14521, 0x3340U;
	cvt.u32.u16 	%r14645, %rs23027;
	prmt.b32 	%r14647, %r14513, %r14645, 0x3340U;
	prmt.b32 	%r14648, %r14647, %r14644, 0x5410U;
	st.shared.v2.b32 	[%r14564+48], {%r14648, %r14641};
	st.shared.v2.u8 	[%r14564+56], {%rs23034, %rs23035};
	st.shared.u32 	[%r14564+60], %r32923;
	st.shared.u64 	[%r14564+64], %rd3984;
$L__BB3_781:
	bar.sync 	0;
	ld.shared.u64 	%rd3986, [_ZN6thrust24THRUST_300001_SM_1000_NS8cuda_cub4core6detail5shmemE];
	ld.shared.v2.b32 	{%r14650, %r14651}, [_ZN6thrust24THRUST_300001_SM_1000_NS8cuda_cub4core6detail5shmemE+8];
	bfe.u32 	%r14652, %r14650, 8, 8;
	cvt.u16.u32 	%rs23137, %r14652;
	bfe.u32 	%r14653, %r14650, 16, 8;
	cvt.u16.u32 	%rs23138, %r14653;
	bfe.u32 	%r14654, %r14650, 24, 8;
	cvt.u16.u32 	%rs23139, %r14654;
	bfe.u32 	%r14655, %r14651, 0, 8;
	cvt.u16.u32 	%rs23140, %r14655;
	bfe.u32 	%r14656, %r14651, 8, 8;
	cvt.u16.u32 	%rs23141, %r14656;
	bfe.u32 	%r14657, %r14651, 16, 8;
	cvt.u16.u32 	%rs23142, %r14657;
	bfe.u32 	%r14658, %r14651, 24, 8;
	cvt.u16.u32 	%rs23143, %r14658;
	bfe.u32 	%r14659, %r14650, 0, 8;
	cvt.u16.u32 	%rs9033, %r14659;
	ld.shared.v4.b32 	{%r14660, %r14661, %r14662, %r14663}, [_ZN6thrust24THRUST_300001_SM_1000_NS8cuda_cub4core6detail5shmemE+16];
	bfe.u32 	%r14664, %r14660, 0, 8;
	cvt.u16.u32 	%rs23144, %r14664;
	bfe.u32 	%r14665, %r14660, 8, 8;
	cvt.u16.u32 	%rs23145, %r14665;
	bfe.u32 	%r14666, %r14660, 16, 8;
	cvt.u16.u32 	%rs23146, %r14666;
	bfe.u32 	%r14667, %r14660, 24, 8;
	cvt.u16.u32 	%rs23147, %r14667;
	bfe.u32 	%r14668, %r14661, 0, 8;
	cvt.u16.u32 	%rs23148, %r14668;
	bfe.u32 	%r14669, %r14661, 8, 8;
	cvt.u16.u32 	%rs23149, %r14669;
	bfe.u32 	%r14670, %r14661, 16, 8;
	cvt.u16.u32 	%rs23150, %r14670;
	bfe.u32 	%r14671, %r14661, 24, 8;
	cvt.u16.u32 	%rs23151, %r14671;
	bfe.u32 	%r14672, %r14662, 0, 8;
	cvt.u16.u32 	%rs23152, %r14672;
	bfe.u32 	%r14673, %r14662, 8, 8;
	cvt.u16.u32 	%rs23153, %r14673;
	bfe.u32 	%r14674, %r14662, 16, 8;
	cvt.u16.u32 	%rs23154, %r14674;
	bfe.u32 	%r14675, %r14662, 24, 8;
	cvt.u16.u32 	%rs23155, %r14675;
	bfe.u32 	%r14676, %r14663, 0, 8;
	cvt.u16.u32 	%rs23156, %r14676;
	bfe.u32 	%r14677, %r14663, 8, 8;
	cvt.u16.u32 	%rs23157, %r14677;
	bfe.u32 	%r14678, %r14663, 16, 8;
	cvt.u16.u32 	%rs23158, %r14678;
	bfe.u32 	%r14679, %r14663, 24, 8;
	cvt.u16.u32 	%rs23159, %r14679;
	ld.shared.v4.b32 	{%r14680, %r14681, %r14682, %r14683}, [_ZN6thrust24THRUST_300001_SM_1000_NS8cuda_cub4core6detail5shmemE+32];
	bfe.u32 	%r14684, %r14680, 0, 8;
	cvt.u16.u32 	%rs23160, %r14684;
	bfe.u32 	%r14685, %r14680, 8, 8;
	cvt.u16.u32 	%rs23161, %r14685;
	bfe.u32 	%r14686, %r14680, 16, 8;
	cvt.u16.u32 	%rs23162, %r14686;
	bfe.u32 	%r14687, %r14680, 24, 8;
	cvt.u16.u32 	%rs23163, %r14687;
	bfe.u32 	%r14688, %r14681, 0, 8;
	cvt.u16.u32 	%rs23164, %r14688;
	bfe.u32 	%r14689, %r14681, 8, 8;
	cvt.u16.u32 	%rs23165, %r14689;
	bfe.u32 	%r14690, %r14681, 16, 8;
	cvt.u16.u32 	%rs23166, %r14690;
	bfe.u32 	%r14691, %r14681, 24, 8;
	cvt.u16.u32 	%rs23167, %r14691;
	bfe.u32 	%r14692, %r14682, 0, 8;
	cvt.u16.u32 	%rs23168, %r14692;
	bfe.u32 	%r14693, %r14682, 8, 8;
	cvt.u16.u32 	%rs23169, %r14693;
	bfe.u32 	%r14694, %r14682, 16, 8;
	cvt.u16.u32 	%rs23170, %r14694;
	bfe.u32 	%r14695, %r14682, 24, 8;
	cvt.u16.u32 	%rs23171, %r14695;
	bfe.u32 	%r14696, %r14683, 0, 8;
	cvt.u16.u32 	%rs23172, %r14696;
	bfe.u32 	%r14697, %r14683, 8, 8;
	cvt.u16.u32 	%rs23173, %r14697;
	bfe.u32 	%r14698, %r14683, 16, 8;
	cvt.u16.u32 	%rs23174, %r14698;
	bfe.u32 	%r14699, %r14683, 24, 8;
	cvt.u16.u32 	%rs23175, %r14699;
	ld.shared.v4.b32 	{%r14700, %r14701, %r14702, %r14703}, [_ZN6thrust24THRUST_300001_SM_1000_NS8cuda_cub4core6detail5shmemE+48];
	bfe.u32 	%r14704, %r14700, 0, 8;
	cvt.u16.u32 	%rs23176, %r14704;
	bfe.u32 	%r14705, %r14700, 8, 8;
	cvt.u16.u32 	%rs23177, %r14705;
	bfe.u32 	%r14706, %r14700, 16, 8;
	cvt.u16.u32 	%rs23178, %r14706;
	bfe.u32 	%r14707, %r14700, 24, 8;
	cvt.u16.u32 	%rs23179, %r14707;
	bfe.u32 	%r14708, %r14701, 0, 8;
	cvt.u16.u32 	%rs23180, %r14708;
	bfe.u32 	%r14709, %r14701, 8, 8;
	cvt.u16.u32 	%rs23181, %r14709;
	bfe.u32 	%r14710, %r14701, 16, 8;
	cvt.u16.u32 	%rs23182, %r14710;
	bfe.u32 	%r14711, %r14701, 24, 8;
	cvt.u16.u32 	%rs23183, %r14711;
	bfe.u32 	%r14712, %r14702, 0, 8;
	cvt.u16.u32 	%rs23184, %r14712;
	mov.b64 	%rd2159, {%r14702, %r14703};
	shr.u64 	%rd2160, %rd2159, 8;
	cvt.u16.u64 	%rs23185, %rd2160;
	{ .reg .b32 tmp; mov.b64 {tmp, %r1366}, %rd2159; }
	ld.shared.f64 	%fd192, [_ZN6thrust24THRUST_300001_SM_1000_NS8cuda_cub4core6detail5shmemE+64];
	st.local.u64 	[%rd95], %rd3986;
	st.local.v2.b32 	[%rd95+8], {%r14650, %r14651};
	st.local.v2.b32 	[%rd95+16], {%r14660, %r14661};
	st.local.v2.b32 	[%rd95+24], {%r14662, %r14663};
	st.local.v2.b32 	[%rd95+32], {%r14680, %r14681};
	st.local.v2.b32 	[%rd95+40], {%r14682, %r14683};
	st.local.v2.b32 	[%rd95+48], {%r14700, %r14701};
	st.local.v2.u8 	[%rd95+56], {%rs23184, %rs23185};
	st.local.u32 	[%rd95+60], %r1366;
	st.local.f64 	[%rd95+64], %fd192;
	mov.u32 	%r14713, %tid.x;
	shr.u32 	%r14714, %r14713, 5;
	setp.ne.s32 	%p329, %r14714, 1;
	mov.f64 	%fd546, 0d0000000000000000;
	mov.b32 	%r32932, 0;
	mov.b16 	%rs23136, 0;
	@%p329 bra 	$L__BB3_783;
	mov.u16 	%rs23136, %rs9033;
	mov.u32 	%r32932, %r1366;
	mov.f64 	%fd546, %fd192;
$L__BB3_783:
	ld.shared.u64 	%rd2161, [_ZN6thrust24THRUST_300001_SM_1000_NS8cuda_cub4core6detail5shmemE+72];
	ld.shared.v4.b32 	{%r14715, %r14716, %r14717, %r14718}, [_ZN6thrust24THRUST_300001_SM_1000_NS8cuda_cub4core6detail5shmemE+80];
	bfe.u32 	%r14719, %r14715, 0, 8;
	cvt.u16.u32 	%rs23086, %r14719;
	bfe.u32 	%r14720, %r14715, 8, 8;
	cvt.u16.u32 	%rs23087, %r14720;
	bfe.u32 	%r14721, %r14715, 16, 8;
	cvt.u16.u32 	%rs23088, %r14721;
	bfe.u32 	%r14722, %r14715, 24, 8;
	cvt.u16.u32 	%rs23089, %r14722;
	bfe.u32 	%r14723, %r14716, 0, 8;
	cvt.u16.u32 	%rs23090, %r14723;
	bfe.u32 	%r14724, %r14716, 8, 8;
	cvt.u16.u32 	%rs23091, %r14724;
	bfe.u32 	%r14725, %r14716, 16, 8;
	cvt.u16.u32 	%rs23092, %r14725;
	bfe.u32 	%r14726, %r14716, 24, 8;
	cvt.u16.u32 	%rs23093, %r14726;
	bfe.u32 	%r14727, %r14717, 0, 8;
	cvt.u16.u32 	%rs23094, %r14727;
	bfe.u32 	%r14728, %r14717, 8, 8;
	cvt.u16.u32 	%rs23095, %r14728;
	bfe.u32 	%r14729, %r14717, 16, 8;
	cvt.u16.u32 	%rs23096, %r14729;
	bfe.u32 	%r14730, %r14717, 24, 8;
	cvt.u16.u32 	%rs23097, %r14730;
	bfe.u32 	%r14731, %r14718, 0, 8;
	cvt.u16.u32 	%rs23098, %r14731;
	bfe.u32 	%r14732, %r14718, 8, 8;
	cvt.u16.u32 	%rs23099, %r14732;
	bfe.u32 	%r14733, %r14718, 16, 8;
	cvt.u16.u32 	%rs23100, %r14733;
	bfe.u32 	%r14734, %r14718, 24, 8;
	cvt.u16.u32 	%rs23101, %r14734;
	ld.shared.v4.b32 	{%r14735, %r14736, %r14737, %r14738}, [_ZN6thrust24THRUST_300001_SM_1000_NS8cuda_cub4core6detail5shmemE+96];
	bfe.u32 	%r14739, %r14735, 0, 8;
	cvt.u16.u32 	%rs23102, %r14739;
	bfe.u32 	%r14740, %r14735, 8, 8;
	cvt.u16.u32 	%rs23103, %r14740;
	bfe.u32 	%r14741, %r14735, 16, 8;
	cvt.u16.u32 	%rs23104, %r14741;
	bfe.u32 	%r14742, %r14735, 24, 8;
	cvt.u16.u32 	%rs23105, %r14742;
	bfe.u32 	%r14743, %r14736, 0, 8;
	cvt.u16.u32 	%rs23106, %r14743;
	bfe.u32 	%r14744, %r14736, 8, 8;
	cvt.u16.u32 	%rs23107, %r14744;
	bfe.u32 	%r14745, %r14736, 16, 8;
	cvt.u16.u32 	%rs23108, %r14745;
	bfe.u32 	%r14746, %r14736, 24, 8;
	cvt.u16.u32 	%rs23109, %r14746;
	bfe.u32 	%r14747, %r14737, 0, 8;
	cvt.u16.u32 	%rs23110, %r14747;
	bfe.u32 	%r14748, %r14737, 8, 8;
	cvt.u16.u32 	%rs23111, %r14748;
	bfe.u32 	%r14749, %r14737, 16, 8;
	cvt.u16.u32 	%rs23112, %r14749;
	bfe.u32 	%r14750, %r14737, 24, 8;
	cvt.u16.u32 	%rs23113, %r14750;
	bfe.u32 	%r14751, %r14738, 0, 8;
	cvt.u16.u32 	%rs23114, %r14751;
	bfe.u32 	%r14752, %r14738, 8, 8;
	cvt.u16.u32 	%rs23115, %r14752;
	bfe.u32 	%r14753, %r14738, 16, 8;
	cvt.u16.u32 	%rs23116, %r14753;
	bfe.u32 	%r14754, %r14738, 24, 8;
	cvt.u16.u32 	%rs23117, %r14754;
	ld.shared.v4.b32 	{%r14755, %r14756, %r14757, %r14758}, [_ZN6thrust24THRUST_300001_SM_1000_NS8cuda_cub4core6detail5shmemE+112];
	bfe.u32 	%r14759, %r14755, 0, 8;
	cvt.u16.u32 	%rs23118, %r14759;
	bfe.u32 	%r14760, %r14755, 8, 8;
	cvt.u16.u32 	%rs23119, %r14760;
	bfe.u32 	%r14761, %r14755, 16, 8;
	cvt.u16.u32 	%rs23120, %r14761;
	bfe.u32 	%r14762, %r14755, 24, 8;
	cvt.u16.u32 	%rs23121, %r14762;
	bfe.u32 	%r14763, %r14756, 0, 8;
	cvt.u16.u32 	%rs23122, %r14763;
	bfe.u32 	%r14764, %r14756, 8, 8;
	cvt.u16.u32 	%rs23123, %r14764;
	bfe.u32 	%r14765, %r14756, 16, 8;
	cvt.u16.u32 	%rs23124, %r14765;
	bfe.u32 	%r14766, %r14756, 24, 8;
	cvt.u16.u32 	%rs23125, %r14766;
	bfe.u32 	%r14767, %r14757, 0, 8;
	cvt.u16.u32 	%rs23126, %r14767;
	bfe.u32 	%r14768, %r14757, 8, 8;
	cvt.u16.u32 	%rs23127, %r14768;
	bfe.u32 	%r14769, %r14757, 16, 8;
	cvt.u16.u32 	%rs23128, %r14769;
	bfe.u32 	%r14770, %r14757, 24, 8;
	cvt.u16.u32 	%rs23129, %r14770;
	bfe.u32 	%r14771, %r14758, 0, 8;
	cvt.u16.u32 	%rs23130, %r14771;
	bfe.u32 	%r14772, %r14758, 8, 8;
	cvt.u16.u32 	%rs23131, %r14772;
	bfe.u32 	%r14773, %r14758, 16, 8;
	cvt.u16.u32 	%rs23132, %r14773;
	bfe.u32 	%r14774, %r14758, 24, 8;
	cvt.u16.u32 	%rs23133, %r14774;
	ld.shared.v2.u8 	{%rs23134, %rs23135}, [_ZN6thrust24THRUST_300001_SM_1000_NS8cuda_cub4core6detail5shmemE+128];
	ld.shared.u32 	%r32931, [_ZN6thrust24THRUST_300001_SM_1000_NS8cuda_cub4core6detail5shmemE+132];
	ld.shared.f64 	%fd545, [_ZN6thrust24THRUST_300001_SM_1000_NS8cuda_cub4core6detail5shmemE+136];
	st.local.u64 	[%rd86], %rd2161;
	st.local.v2.b32 	[%rd86+8], {%r14715, %r14716};
	st.local.v2.b32 	[%rd86+16], {%r14717, %r14718};
	st.local.v2.b32 	[%rd86+24], {%r14735, %r14736};
	st.local.v2.b32 	[%rd86+32], {%r14737, %r14738};
	st.local.v2.b32 	[%rd86+40], {%r14755, %r14756};
	st.local.v2.b32 	[%rd86+48], {%r14757, %r14758};
	st.local.v2.u8 	[%rd86+56], {%rs23134, %rs23135};
	st.local.u32 	[%rd86+60], %r32931;
	st.local.f64 	[%rd86+64], %fd545;
	add.s64 	%rd380, %rd2161, %rd3986;
	setp.ne.s64 	%p330, %rd2161, 0;
	@%p330 bra 	$L__BB3_795;
	mov.b16 	%rs17024, 0;
	st.local.u8 	[%rd85], %rs17024;
	add.s32 	%r14776, %r32931, %r1366;
	st.local.u32 	[%rd85+52], %r14776;
	add.f64 	%fd386, %fd192, %fd545;
	st.local.f64 	[%rd85+56], %fd386;
	mov.b32 	%r32925, 0;
$L__BB3_785:
	mov.u32 	%r1369, %r32925;
	cvt.u64.u32 	%rd2162, %r1369;
	add.s64 	%rd2163, %rd85, %rd2162;
	ld.local.u8 	%rs17025, [%rd2163];
	setp.ne.s16 	%p331, %rs17025, 0;
	add.s32 	%r32925, %r1369, 1;
	@%p331 bra 	$L__BB3_785;
	and.b16  	%rs17026, %rs9033, 255;
	setp.eq.s16 	%p332, %rs17026, 0;
	mov.u32 	%r32927, %r1369;
	@%p332 bra 	$L__BB3_789;
	mov.b32 	%r32926, 0;
$L__BB3_788:
	add.s32 	%r14778, %r32926, %r1369;
	cvt.u64.u32 	%rd2164, %r14778;
	add.s64 	%rd2165, %rd95, %rd2164;
	ld.local.u8 	%rs17027, [%rd2165+8];
	add.s64 	%rd2166, %rd85, %rd2164;
	st.local.u8 	[%rd2166], %rs17027;
	add.s32 	%r1372, %r32926, 1;
	add.s32 	%r32927, %r1372, %r1369;
	cvt.u64.u32 	%rd2167, %r32926;
	add.s64 	%rd2168, %rd95, %rd2167;
	ld.local.u8 	%rs17028, [%rd2168+9];
	setp.ne.s16 	%p333, %rs17028, 0;
	mov.u32 	%r32926, %r1372;
	@%p333 bra 	$L__BB3_788;
$L__BB3_789:
	cvt.u64.u32 	%rd2169, %r32927;
	add.s64 	%rd2170, %rd85, %rd2169;
	mov.b16 	%rs17029, 0;
	st.local.u8 	[%rd2170+1], %rs17029;
	mov.b32 	%r32928, 0;
$L__BB3_790:
	mov.u32 	%r1375, %r32928;
	cvt.u64.u32 	%rd2171, %r1375;
	add.s64 	%rd2172, %rd85, %rd2171;
	ld.local.u8 	%rs17030, [%rd2172];
	setp.ne.s16 	%p334, %rs17030, 0;
	add.s32 	%r32928, %r1375, 1;
	@%p334 bra 	$L__BB3_790;
	and.b16  	%rs17031, %rs23086, 255;
	setp.eq.s16 	%p335, %rs17031, 0;
	mov.u32 	%r32930, %r1375;
	@%p335 bra 	$L__BB3_794;
	mov.b32 	%r32929, 0;
$L__BB3_793:
	add.s32 	%r14781, %r32929, %r1375;
	cvt.u64.u32 	%rd2173, %r14781;
	add.s64 	%rd2174, %rd86, %rd2173;
	ld.local.u8 	%rs17032, [%rd2174+8];
	add.s64 	%rd2175, %rd85, %rd2173;
	st.local.u8 	[%rd2175], %rs17032;
	add.s32 	%r1378, %r32929, 1;
	add.s32 	%r32930, %r1378, %r1375;
	cvt.u64.u32 	%rd2176, %r32929;
	add.s64 	%rd2177, %rd86, %rd2176;
	ld.local.u8 	%rs17033, [%rd2177+9];
	setp.ne.s16 	%p336, %rs17033, 0;
	mov.u32 	%r32929, %r1378;
	@%p336 bra 	$L__BB3_793;
$L__BB3_794:
	cvt.u64.u32 	%rd2178, %r32930;
	add.s64 	%rd2179, %rd85, %rd2178;
	mov.b16 	%rs17034, 0;
	st.local.u8 	[%rd2179+1], %rs17034;
	ld.local.v2.b32 	{%r14782, %r14783}, [%rd85];
	bfe.u32 	%r14784, %r14782, 0, 8;
	cvt.u16.u32 	%rs23086, %r14784;
	bfe.u32 	%r14785, %r14782, 8, 8;
	cvt.u16.u32 	%rs23087, %r14785;
	bfe.u32 	%r14786, %r14782, 16, 8;
	cvt.u16.u32 	%rs23088, %r14786;
	bfe.u32 	%r14787, %r14782, 24, 8;
	cvt.u16.u32 	%rs23089, %r14787;
	bfe.u32 	%r14788, %r14783, 0, 8;
	cvt.u16.u32 	%rs23090, %r14788;
	bfe.u32 	%r14789, %r14783, 8, 8;
	cvt.u16.u32 	%rs23091, %r14789;
	bfe.u32 	%r14790, %r14783, 16, 8;
	cvt.u16.u32 	%rs23092, %r14790;
	bfe.u32 	%r14791, %r14783, 24, 8;
	cvt.u16.u32 	%rs23093, %r14791;
	ld.local.v2.b32 	{%r14792, %r14793}, [%rd85+8];
	bfe.u32 	%r14794, %r14792, 0, 8;
	cvt.u16.u32 	%rs23094, %r14794;
	bfe.u32 	%r14795, %r14792, 8, 8;
	cvt.u16.u32 	%rs23095, %r14795;
	bfe.u32 	%r14796, %r14792, 16, 8;
	cvt.u16.u32 	%rs23096, %r14796;
	bfe.u32 	%r14797, %r14792, 24, 8;
	cvt.u16.u32 	%rs23097, %r14797;
	bfe.u32 	%r14798, %r14793, 0, 8;
	cvt.u16.u32 	%rs23098, %r14798;
	bfe.u32 	%r14799, %r14793, 8, 8;
	cvt.u16.u32 	%rs23099, %r14799;
	bfe.u32 	%r14800, %r14793, 16, 8;
	cvt.u16.u32 	%rs23100, %r14800;
	bfe.u32 	%r14801, %r14793, 24, 8;
	cvt.u16.u32 	%rs23101, %r14801;
	ld.local.v2.b32 	{%r14802, %r14803}, [%rd85+16];
	bfe.u32 	%r14804, %r14802, 0, 8;
	cvt.u16.u32 	%rs23102, %r14804;
	bfe.u32 	%r14805, %r14802, 8, 8;
	cvt.u16.u32 	%rs23103, %r14805;
	bfe.u32 	%r14806, %r14802, 16, 8;
	cvt.u16.u32 	%rs23104, %r14806;
	bfe.u32 	%r14807, %r14802, 24, 8;
	cvt.u16.u32 	%rs23105, %r14807;
	bfe.u32 	%r14808, %r14803, 0, 8;
	cvt.u16.u32 	%rs23106, %r14808;
	bfe.u32 	%r14809, %r14803, 8, 8;
	cvt.u16.u32 	%rs23107, %r14809;
	bfe.u32 	%r14810, %r14803, 16, 8;
	cvt.u16.u32 	%rs23108, %r14810;
	bfe.u32 	%r14811, %r14803, 24, 8;
	cvt.u16.u32 	%rs23109, %r14811;
	ld.local.v2.b32 	{%r14812, %r14813}, [%rd85+24];
	bfe.u32 	%r14814, %r14812, 0, 8;
	cvt.u16.u32 	%rs23110, %r14814;
	bfe.u32 	%r14815, %r14812, 8, 8;
	cvt.u16.u32 	%rs23111, %r14815;
	bfe.u32 	%r14816, %r14812, 16, 8;
	cvt.u16.u32 	%rs23112, %r14816;
	bfe.u32 	%r14817, %r14812, 24, 8;
	cvt.u16.u32 	%rs23113, %r14817;
	bfe.u32 	%r14818, %r14813, 0, 8;
	cvt.u16.u32 	%rs23114, %r14818;
	bfe.u32 	%r14819, %r14813, 8, 8;
	cvt.u16.u32 	%rs23115, %r14819;
	bfe.u32 	%r14820, %r14813, 16, 8;
	cvt.u16.u32 	%rs23116, %r14820;
	bfe.u32 	%r14821, %r14813, 24, 8;
	cvt.u16.u32 	%rs23117, %r14821;
	ld.local.v2.b32 	{%r14822, %r14823}, [%rd85+32];
	bfe.u32 	%r14824, %r14822, 0, 8;
	cvt.u16.u32 	%rs23118, %r14824;
	bfe.u32 	%r14825, %r14822, 8, 8;
	cvt.u16.u32 	%rs23119, %r14825;
	bfe.u32 	%r14826, %r14822, 16, 8;
	cvt.u16.u32 	%rs23120, %r14826;
	bfe.u32 	%r14827, %r14822, 24, 8;
	cvt.u16.u32 	%rs23121, %r14827;
	bfe.u32 	%r14828, %r14823, 0, 8;
	cvt.u16.u32 	%rs23122, %r14828;
	bfe.u32 	%r14829, %r14823, 8, 8;
	cvt.u16.u32 	%rs23123, %r14829;
	bfe.u32 	%r14830, %r14823, 16, 8;
	cvt.u16.u32 	%rs23124, %r14830;
	bfe.u32 	%r14831, %r14823, 24, 8;
	cvt.u16.u32 	%rs23125, %r14831;
	ld.local.v2.b32 	{%r14832, %r14833}, [%rd85+40];
	bfe.u32 	%r14834, %r14832, 0, 8;
	cvt.u16.u32 	%rs23126, %r14834;
	bfe.u32 	%r14835, %r14832, 8, 8;
	cvt.u16.u32 	%rs23127, %r14835;
	bfe.u32 	%r14836, %r14832, 16, 8;
	cvt.u16.u32 	%rs23128, %r14836;
	bfe.u32 	%r14837, %r14832, 24, 8;
	cvt.u16.u32 	%rs23129, %r14837;
	bfe.u32 	%r14838, %r14833, 0, 8;
	cvt.u16.u32 	%rs23130, %r14838;
	bfe.u32 	%r14839, %r14833, 8, 8;
	cvt.u16.u32 	%rs23131, %r14839;
	bfe.u32 	%r14840, %r14833, 16, 8;
	cvt.u16.u32 	%rs23132, %r14840;
	bfe.u32 	%r14841, %r14833, 24, 8;
	cvt.u16.u32 	%rs23133, %r14841;
	ld.local.v2.u8 	{%rs23134, %rs23135}, [%rd85+48];
	ld.local.u32 	%r32931, [%rd85+52];
	ld.local.f64 	%fd545, [%rd85+56];
$L__BB3_795:
	st.local.u64 	[%rd95], %rd380;
	cvt.u32.u16 	%r14842, %rs23093;
	cvt.u32.u16 	%r14843, %rs23092;
	prmt.b32 	%r14844, %r14843, %r14842, 0x3340U;
	cvt.u32.u16 	%r14845, %rs23091;
	cvt.u32.u16 	%r14846, %rs23090;
	prmt.b32 	%r14847, %r14846, %r14845, 0x3340U;
	prmt.b32 	%r14848, %r14847, %r14844, 0x5410U;
	cvt.u32.u16 	%r14849, %rs23089;
	cvt.u32.u16 	%r14850, %rs23088;
	prmt.b32 	%r14851, %r14850, %r14849, 0x3340U;
	cvt.u32.u16 	%r14852, %rs23087;
	cvt.u32.u16 	%r14853, %rs23086;
	prmt.b32 	%r14854, %r14853, %r14852, 0x3340U;
	prmt.b32 	%r14855, %r14854, %r14851, 0x5410U;
	st.local.v2.b32 	[%rd95+8], {%r14855, %r14848};
	cvt.u32.u16 	%r14856, %rs23101;
	cvt.u32.u16 	%r14857, %rs23100;
	prmt.b32 	%r14858, %r14857, %r14856, 0x3340U;
	cvt.u32.u16 	%r14859, %rs23099;
	cvt.u32.u16 	%r14860, %rs23098;
	prmt.b32 	%r14861, %r14860, %r14859, 0x3340U;
	prmt.b32 	%r14862, %r14861, %r14858, 0x5410U;
	cvt.u32.u16 	%r14863, %rs23097;
	cvt.u32.u16 	%r14864, %rs23096;
	prmt.b32 	%r14865, %r14864, %r14863, 0x3340U;
	cvt.u32.u16 	%r14866, %rs23095;
	cvt.u32.u16 	%r14867, %rs23094;
	prmt.b32 	%r14868, %r14867, %r14866, 0x3340U;
	prmt.b32 	%r14869, %r14868, %r14865, 0x5410U;
	st.local.v2.b32 	[%rd95+16], {%r14869, %r14862};
	cvt.u32.u16 	%r14870, %rs23109;
	cvt.u32.u16 	%r14871, %rs23108;
	prmt.b32 	%r14872, %r14871, %r14870, 0x3340U;
	cvt.u32.u16 	%r14873, %rs23107;
	cvt.u32.u16 	%r14874, %rs23106;
	prmt.b32 	%r14875, %r14874, %r14873, 0x3340U;
	prmt.b32 	%r14876, %r14875, %r14872, 0x5410U;
	cvt.u32.u16 	%r14877, %rs23105;
	cvt.u32.u16 	%r14878, %rs23104;
	prmt.b32 	%r14879, %r14878, %r14877, 0x3340U;
	cvt.u32.u16 	%r14880, %rs23103;
	cvt.u32.u16 	%r14881, %rs23102;
	prmt.b32 	%r14882, %r14881, %r14880, 0x3340U;
	prmt.b32 	%r14883, %r14882, %r14879, 0x5410U;
	st.local.v2.b32 	[%rd95+24], {%r14883, %r14876};
	cvt.u32.u16 	%r14884, %rs23117;
	cvt.u32.u16 	%r14885, %rs23116;
	prmt.b32 	%r14886, %r14885, %r14884, 0x3340U;
	cvt.u32.u16 	%r14887, %rs23115;
	cvt.u32.u16 	%r14888, %rs23114;
	prmt.b32 	%r14889, %r14888, %r14887, 0x3340U;
	prmt.b32 	%r14890, %r14889, %r14886, 0x5410U;
	cvt.u32.u16 	%r14891, %rs23113;
	cvt.u32.u16 	%r14892, %rs23112;
	prmt.b32 	%r14893, %r14892, %r14891, 0x3340U;
	cvt.u32.u16 	%r14894, %rs23111;
	cvt.u32.u16 	%r14895, %rs23110;
	prmt.b32 	%r14896, %r14895, %r14894, 0x3340U;
	prmt.b32 	%r14897, %r14896, %r14893, 0x5410U;
	st.local.v2.b32 	[%rd95+32], {%r14897, %r14890};
	cvt.u32.u16 	%r14898, %rs23125;
	cvt.u32.u16 	%r14899, %rs23124;
	prmt.b32 	%r14900, %r14899, %r14898, 0x3340U;
	cvt.u32.u16 	%r14901, %rs23123;
	cvt.u32.u16 	%r14902, %rs23122;
	prmt.b32 	%r14903, %r14902, %r14901, 0x3340U;
	prmt.b32 	%r14904, %r14903, %r14900, 0x5410U;
	cvt.u32.u16 	%r14905, %rs23121;
	cvt.u32.u16 	%r14906, %rs23120;
	prmt.b32 	%r14907, %r14906, %r14905, 0x3340U;
	cvt.u32.u16 	%r14908, %rs23119;
	cvt.u32.u16 	%r14909, %rs23118;
	prmt.b32 	%r14910, %r14909, %r14908, 0x3340U;
	prmt.b32 	%r14911, %r14910, %r14907, 0x5410U;
	st.local.v2.b32 	[%rd95+40], {%r14911, %r14904};
	cvt.u32.u16 	%r14912, %rs23133;
	cvt.u32.u16 	%r14913, %rs23132;
	prmt.b32 	%r14914, %r14913, %r14912, 0x3340U;
	cvt.u32.u16 	%r14915, %rs23131;
	cvt.u32.u16 	%r14916, %rs23130;
	prmt.b32 	%r14917, %r14916, %r14915, 0x3340U;
	prmt.b32 	%r14918, %r14917, %r14914, 0x5410U;
	cvt.u32.u16 	%r14919, %rs23129;
	cvt.u32.u16 	%r14920, %rs23128;
	prmt.b32 	%r14921, %r14920, %r14919, 0x3340U;
	cvt.u32.u16 	%r14922, %rs23127;
	cvt.u32.u16 	%r14923, %rs23126;
	prmt.b32 	%r14924, %r14923, %r14922, 0x3340U;
	prmt.b32 	%r14925, %r14924, %r14921, 0x5410U;
	st.local.v2.b32 	[%rd95+48], {%r14925, %r14918};
	st.local.v2.u8 	[%rd95+56], {%rs23134, %rs23135};
	st.local.u32 	[%rd95+60], %r32931;
	st.local.f64 	[%rd95+64], %fd545;
	mov.u32 	%r14926, %tid.x;
	shr.u32 	%r14927, %r14926, 5;
	setp.ne.s32 	%p337, %r14927, 2;
	@%p337 bra 	$L__BB3_797;
	mov.u64 	%rd3986, %rd380;
	mov.u16 	%rs23136, %rs23086;
	mov.u16 	%rs23137, %rs23087;
	mov.u16 	%rs23138, %rs23088;
	mov.u16 	%rs23139, %rs23089;
	mov.u16 	%rs23140, %rs23090;
	mov.u16 	%rs23141, %rs23091;
	mov.u16 	%rs23142, %rs23092;
	mov.u16 	%rs23143, %rs23093;
	mov.u16 	%rs23144, %rs23094;
	mov.u16 	%rs23145, %rs23095;
	mov.u16 	%rs23146, %rs23096;
	mov.u16 	%rs23147, %rs23097;
	mov.u16 	%rs23148, %rs23098;
	mov.u16 	%rs23149, %rs23099;
	mov.u16 	%rs23150, %rs23100;
	mov.u16 	%rs23151, %rs23101;
	mov.u16 	%rs23152, %rs23102;
	mov.u16 	%rs23153, %rs23103;
	mov.u16 	%rs23154, %rs23104;
	mov.u16 	%rs23155, %rs23105;
	mov.u16 	%rs23156, %rs23106;
	mov.u16 	%rs23157, %rs23107;
	mov.u16 	%rs23158, %rs23108;
	mov.u16 	%rs23159, %rs23109;
	mov.u16 	%rs23160, %rs23110;
	mov.u16 	%rs23161, %rs23111;
	mov.u16 	%rs23162, %rs23112;
	mov.u16 	%rs23163, %rs23113;
	mov.u16 	%rs23164, %rs23114;
	mov.u16 	%rs23165, %rs23115;
	mov.u16 	%rs23166, %rs23116;
	mov.u16 	%rs23167, %rs23117;
	mov.u16 	%rs23168, %rs23118;
	mov.u16 	%rs23169, %rs23119;
	mov.u16 	%rs23170, %rs23120;
	mov.u16 	%rs23171, %rs23121;
	mov.u16 	%rs23172, %rs23122;
	mov.u16 	%rs23173, %rs23123;
	mov.u16 	%rs23174, %rs23124;
	mov.u16 	%rs23175, %rs23125;
	mov.u16 	%rs23176, %rs23126;
	mov.u16 	%rs23177, %rs23127;
	mov.u16 	%rs23178, %rs23128;
	mov.u16 	%rs23179, %rs23129;
	mov.u16 	%rs23180, %rs23130;
	mov.u16 	%rs23181, %rs23131;
	mov.u16 	%rs23182, %rs23132;
	mov.u16 	%rs23183, %rs23133;
	mov.u16 	%rs23184, %rs23134;
	mov.u16 	%rs23185, %rs23135;
	mov.u32 	%r32932, %r32931;
	mov.f64 	%fd546, %fd545;
$L__BB3_797:
	ld.shared.u64 	%rd2180, [_ZN6thrust24THRUST_300001_SM_1000_NS8cuda_cub4core6detail5shmemE+144];
	ld.shared.v2.b32 	{%r14928, %r14929}, [_ZN6thrust24THRUST_300001_SM_1000_NS8cuda_cub4core6detail5shmemE+152];
	bfe.u32 	%r14930, %r14928, 0, 8;
	cvt.u16.u32 	%rs23186, %r14930;
	bfe.u32 	%r14931, %r14928, 8, 8;
	cvt.u16.u32 	%rs23187, %r14931;
	bfe.u32 	%r14932, %r14928, 16, 8;
	cvt.u16.u32 	%rs23188, %r14932;
	bfe.u32 	%r14933, %r14928, 24, 8;
	cvt.u16.u32 	%rs23189, %r14933;
	bfe.u32 	%r14934, %r14929, 0, 8;
	cvt.u16.u32 	%rs23190, %r14934;
	bfe.u32 	%r14935, %r14929, 8, 8;
	cvt.u16.u32 	%rs23191, %r14935;
	bfe.u32 	%r14936, %r14929, 16, 8;
	cvt.u16.u32 	%rs23192, %r14936;
	bfe.u32 	%r14937, %r14929, 24, 8;
	cvt.u16.u32 	%rs23193, %r14937;
	ld.shared.v4.b32 	{%r14938, %r14939, %r14940, %r14941}, [_ZN6thrust24THRUST_300001_SM_1000_NS8cuda_cub4core6detail5shmemE+160];
	bfe.u32 	%r14942, %r14938, 0, 8;
	cvt.u16.u32 	%rs23194, %r14942;
	bfe.u32 	%r14943, %r14938, 8, 8;
	cvt.u16.u32 	%rs23195, %r14943;
	bfe.u32 	%r14944, %r14938, 16, 8;
	cvt.u16.u32 	%rs23196, %r14944;
	bfe.u32 	%r14945, %r14938, 24, 8;
	cvt.u16.u32 	%rs23197, %r14945;
	bfe.u32 	%r14946, %r14939, 0, 8;
	cvt.u16.u32 	%rs23198, %r14946;
	bfe.u32 	%r14947, %r14939, 8, 8;
	cvt.u16.u32 	%rs23199, %r14947;
	bfe.u32 	%r14948, %r14939, 16, 8;
	cvt.u16.u32 	%rs23200, %r14948;
	bfe.u32 	%r14949, %r14939, 24, 8;
	cvt.u16.u32 	%rs23201, %r14949;
	bfe.u32 	%r14950, %r14940, 0, 8;
	cvt.u16.u32 	%rs23202, %r14950;
	bfe.u32 	%r14951, %r14940, 8, 8;
	cvt.u16.u32 	%rs23203, %r14951;
	bfe.u32 	%r14952, %r14940, 16, 8;
	cvt.u16.u32 	%rs23204, %r14952;
	bfe.u32 	%r14953, %r14940, 24, 8;
	cvt.u16.u32 	%rs23205, %r14953;
	bfe.u32 	%r14954, %r14941, 0, 8;
	cvt.u16.u32 	%rs23206, %r14954;
	bfe.u32 	%r14955, %r14941, 8, 8;
	cvt.u16.u32 	%rs23207, %r14955;
	bfe.u32 	%r14956, %r14941, 16, 8;
	cvt.u16.u32 	%rs23208, %r14956;
	bfe.u32 	%r14957, %r14941, 24, 8;
	cvt.u16.u32 	%rs23209, %r14957;
	ld.shared.v4.b32 	{%r14958, %r14959, %r14960, %r14961}, [_ZN6thrust24THRUST_300001_SM_1000_NS8cuda_cub4core6detail5shmemE+176];
	bfe.u32 	%r14962, %r14958, 0, 8;
	cvt.u16.u32 	%rs23210, %r14962;
	bfe.u32 	%r14963, %r14958, 8, 8;
	cvt.u16.u32 	%rs23211, %r14963;
	bfe.u32 	%r14964, %r14958, 16, 8;
	cvt.u16.u32 	%rs23212, %r14964;
	bfe.u32 	%r14965, %r14958, 24, 8;
	cvt.u16.u32 	%rs23213, %r14965;
	bfe.u32 	%r14966, %r14959, 0, 8;
	cvt.u16.u32 	%rs23214, %r14966;
	bfe.u32 	%r14967, %r14959, 8, 8;
	cvt.u16.u32 	%rs23215, %r14967;
	bfe.u32 	%r14968, %r14959, 16, 8;
	cvt.u16.u32 	%rs23216, %r14968;
	bfe.u32 	%r14969, %r14959, 24, 8;
	cvt.u16.u32 	%rs23217, %r14969;
	bfe.u32 	%r14970, %r14960, 0, 8;
	cvt.u16.u32 	%rs23218, %r14970;
	bfe.u32 	%r14971, %r14960, 8, 8;
	cvt.u16.u32 	%rs23219, %r14971;
	bfe.u32 	%r14972, %r14960, 16, 8;
	cvt.u16.u32 	%rs23220, %r14972;
	bfe.u32 	%r14973, %r14960, 24, 8;
	cvt.u16.u32 	%rs23221, %r14973;
	bfe.u32 	%r14974, %r14961, 0, 8;
	cvt.u16.u32 	%rs23222, %r14974;
	bfe.u32 	%r14975, %r14961, 8, 8;
	cvt.u16.u32 	%rs23223, %r14975;
	bfe.u32 	%r14976, %r14961, 16, 8;
	cvt.u16.u32 	%rs23224, %r14976;
	bfe.u32 	%r14977, %r14961, 24, 8;
	cvt.u16.u32 	%rs23225, %r14977;
	ld.shared.v4.b32 	{%r14978, %r14979, %r14980, %r14981}, [_ZN6thrust24THRUST_300001_SM_1000_NS8cuda_cub4core6detail5shmemE+192];
	bfe.u32 	%r14982, %r14978, 0, 8;
	cvt.u16.u32 	%rs23226, %r14982;
	bfe.u32 	%r14983, %r14978, 8, 8;
	cvt.u16.u32 	%rs23227, %r14983;
	bfe.u32 	%r14984, %r14978, 16, 8;
	cvt.u16.u32 	%rs23228, %r14984;
	bfe.u32 	%r14985, %r14978, 24, 8;
	cvt.u16.u32 	%rs23229, %r14985;
	bfe.u32 	%r14986, %r14979, 0, 8;
	cvt.u16.u32 	%rs23230, %r14986;
	bfe.u32 	%r14987, %r14979, 8, 8;
	cvt.u16.u32 	%rs23231, %r14987;
	bfe.u32 	%r14988, %r14979, 16, 8;
	cvt.u16.u32 	%rs23232, %r14988;
	bfe.u32 	%r14989, %r14979, 24, 8;
	cvt.u16.u32 	%rs23233, %r14989;
	bfe.u32 	%r14990, %r14980, 0, 8;
	cvt.u16.u32 	%rs23234, %r14990;
	mov.b64 	%rd2181, {%r14980, %r14981};
	shr.u64 	%rd2182, %rd2181, 8;
	cvt.u16.u64 	%rs23235, %rd2182;
	{ .reg .b32 tmp; mov.b64 {tmp, %r32939}, %rd2181; }
	ld.shared.f64 	%fd547, [_ZN6thrust24THRUST_300001_SM_1000_NS8cuda_cub4core6detail5shmemE+208];
	st.local.u64 	[%rd84], %rd2180;
	st.local.v2.b32 	[%rd84+8], {%r14928, %r14929};
	st.local.v2.b32 	[%rd84+16], {%r14938, %r14939};
	st.local.v2.b32 	[%rd84+24], {%r14940, %r14941};
	st.local.v2.b32 	[%rd84+32], {%r14958, %r14959};
	st.local.v2.b32 	[%rd84+40], {%r14960, %r14961};
	st.local.v2.b32 	[%rd84+48], {%r14978, %r14979};
	st.local.v2.u8 	[%rd84+56], {%rs23234, %rs23235};
	st.local.u32 	[%rd84+60], %r32939;
	st.local.f64 	[%rd84+64], %fd547;
	add.s64 	%rd382, %rd2180, %rd380;
	setp.ne.s64 	%p338, %rd2180, 0;
	@%p338 bra 	$L__BB3_809;
	mov.b16 	%rs17035, 0;
	st.local.u8 	[%rd83], %rs17035;
	add.s32 	%r14992, %r32939, %r32931;
	st.local.u32 	[%rd83+52], %r14992;
	add.f64 	%fd387, %fd545, %fd547;
	st.local.f64 	[%rd83+56], %fd387;
	mov.b32 	%r32933, 0;
$L__BB3_799:
	mov.u32 	%r1385, %r32933;
	cvt.u64.u32 	%rd2183, %r1385;
	add.s64 	%rd2184, %rd83, %rd2183;
	ld.local.u8 	%rs17036, [%rd2184];
	setp.ne.s16 	%p339, %rs17036, 0;
	add.s32 	%r32933, %r1385, 1;
	@%p339 bra 	$L__BB3_799;
	and.b16  	%rs17037, %rs23086, 255;
	setp.eq.s16 	%p340, %rs17037, 0;
	mov.u32 	%r32935, %r1385;
	@%p340 bra 	$L__BB3_803;
	mov.b32 	%r32934, 0;
$L__BB3_802:
	add.s32 	%r14994, %r32934, %r1385;
	cvt.u64.u32 	%rd2185, %r14994;
	add.s64 	%rd2186, %rd95, %rd2185;
	ld.local.u8 	%rs17038, [%rd2186+8];
	add.s64 	%rd2187, %rd83, %rd2185;
	st.local.u8 	[%rd2187], %rs17038;
	add.s32 	%r1388, %r32934, 1;
	add.s32 	%r32935, %r1388, %r1385;
	cvt.u64.u32 	%rd2188, %r32934;
	add.s64 	%rd2189, %rd95, %rd2188;
	ld.local.u8 	%rs17039, [%rd2189+9];
	setp.ne.s16 	%p341, %rs17039, 0;
	mov.u32 	%r32934, %r1388;
	@%p341 bra 	$L__BB3_802;
$L__BB3_803:
	cvt.u64.u32 	%rd2190, %r32935;
	add.s64 	%rd2191, %rd83, %rd2190;
	mov.b16 	%rs17040, 0;
	st.local.u8 	[%rd2191+1], %rs17040;
	mov.b32 	%r32936, 0;
$L__BB3_804:
	mov.u32 	%r1391, %r32936;
	cvt.u64.u32 	%rd2192, %r1391;
	add.s64 	%rd2193, %rd83, %rd2192;
	ld.local.u8 	%rs17041, [%rd2193];
	setp.ne.s16 	%p342, %rs17041, 0;
	add.s32 	%r32936, %r1391, 1;
	@%p342 bra 	$L__BB3_804;
	and.b16  	%rs17042, %rs23186, 255;
	setp.eq.s16 	%p343, %rs17042, 0;
	mov.u32 	%r32938, %r1391;
	@%p343 bra 	$L__BB3_808;
	mov.b32 	%r32937, 0;
$L__BB3_807:
	add.s32 	%r14997, %r32937, %r1391;
	cvt.u64.u32 	%rd2194, %r14997;
	add.s64 	%rd2195, %rd84, %rd2194;
	ld.local.u8 	%rs17043, [%rd2195+8];
	add.s64 	%rd2196, %rd83, %rd2194;
	st.local.u8 	[%rd2196], %rs17043;
	add.s32 	%r1394, %r32937, 1;
	add.s32 	%r32938, %r1394, %r1391;
	cvt.u64.u32 	%rd2197, %r32937;
	add.s64 	%rd2198, %rd84, %rd2197;
	ld.local.u8 	%rs17044, [%rd2198+9];
	setp.ne.s16 	%p344, %rs17044, 0;
	mov.u32 	%r32937, %r1394;
	@%p344 bra 	$L__BB3_807;
$L__BB3_808:
	cvt.u64.u32 	%rd2199, %r32938;
	add.s64 	%rd2200, %rd83, %rd2199;
	mov.b16 	%rs17045, 0;
	st.local.u8 	[%rd2200+1], %rs17045;
	ld.local.v2.b32 	{%r14998, %r14999}, [%rd83];
	bfe.u32 	%r15000, %r14998, 0, 8;
	cvt.u16.u32 	%rs23186, %r15000;
	bfe.u32 	%r15001, %r14998, 8, 8;
	cvt.u16.u32 	%rs23187, %r15001;
	bfe.u32 	%r15002, %r14998, 16, 8;
	cvt.u16.u32 	%rs23188, %r15002;
	bfe.u32 	%r15003, %r14998, 24, 8;
	cvt.u16.u32 	%rs23189, %r15003;
	bfe.u32 	%r15004, %r14999, 0, 8;
	cvt.u16.u32 	%rs23190, %r15004;
	bfe.u32 	%r15005, %r14999, 8, 8;
	cvt.u16.u32 	%rs23191, %r15005;
	bfe.u32 	%r15006, %r14999, 16, 8;
	cvt.u16.u32 	%rs23192, %r15006;
	bfe.u32 	%r15007, %r14999, 24, 8;
	cvt.u16.u32 	%rs23193, %r15007;
	ld.local.v2.b32 	{%r15008, %r15009}, [%rd83+8];
	bfe.u32 	%r15010, %r15008, 0, 8;
	cvt.u16.u32 	%rs23194, %r15010;
	bfe.u32 	%r15011, %r15008, 8, 8;
	cvt.u16.u32 	%rs23195, %r15011;
	bfe.u32 	%r15012, %r15008, 16, 8;
	cvt.u16.u32 	%rs23196, %r15012;
	bfe.u32 	%r15013, %r15008, 24, 8;
	cvt.u16.u32 	%rs23197, %r15013;
	bfe.u32 	%r15014, %r15009, 0, 8;
	cvt.u16.u32 	%rs23198, %r15014;
	bfe.u32 	%r15015, %r15009, 8, 8;
	cvt.u16.u32 	%rs23199, %r15015;
	bfe.u32 	%r15016, %r15009, 16, 8;
	cvt.u16.u32 	%rs23200, %r15016;
	bfe.u32 	%r15017, %r15009, 24, 8;
	cvt.u16.u32 	%rs23201, %r15017;
	ld.local.v2.b32 	{%r15018, %r15019}, [%rd83+16];
	bfe.u32 	%r15020, %r15018, 0, 8;
	cvt.u16.u32 	%rs23202, %r15020;
	bfe.u32 	%r15021, %r15018, 8, 8;
	cvt.u16.u32 	%rs23203, %r15021;
	bfe.u32 	%r15022, %r15018, 16, 8;
	cvt.u16.u32 	%rs23204, %r15022;
	bfe.u32 	%r15023, %r15018, 24, 8;
	cvt.u16.u32 	%rs23205, %r15023;
	bfe.u32 	%r15024, %r15019, 0, 8;
	cvt.u16.u32 	%rs23206, %r15024;
	bfe.u32 	%r15025, %r15019, 8, 8;
	cvt.u16.u32 	%rs23207, %r15025;
	bfe.u32 	%r15026, %r15019, 16, 8;
	cvt.u16.u32 	%rs23208, %r15026;
	bfe.u32 	%r15027, %r15019, 24, 8;
	cvt.u16.u32 	%rs23209, %r15027;
	ld.local.v2.b32 	{%r15028, %r15029}, [%rd83+24];
	bfe.u32 	%r15030, %r15028, 0, 8;
	cvt.u16.u32 	%rs23210, %r15030;
	bfe.u32 	%r15031, %r15028, 8, 8;
	cvt.u16.u32 	%rs23211, %r15031;
	bfe.u32 	%r15032, %r15028, 16, 8;
	cvt.u16.u32 	%rs23212, %r15032;
	bfe.u32 	%r15033, %r15028, 24, 8;
	cvt.u16.u32 	%rs23213, %r15033;
	bfe.u32 	%r15034, %r15029, 0, 8;
	cvt.u16.u32 	%rs23214, %r15034;
	bfe.u32 	%r15035, %r15029, 8, 8;
	cvt.u16.u32 	%rs23215, %r15035;
	bfe.u32 	%r15036, %r15029, 16, 8;
	cvt.u16.u32 	%rs23216, %r15036;
	bfe.u32 	%r15037, %r15029, 24, 8;
	cvt.u16.u32 	%rs23217, %r15037;
	ld.local.v2.b32 	{%r15038, %r15039}, [%rd83+32];
	bfe.u32 	%r15040, %r15038, 0, 8;
	cvt.u16.u32 	%rs23218, %r15040;
	bfe.u32 	%r15041, %r15038, 8, 8;
	cvt.u16.u32 	%rs23219, %r15041;
	bfe.u32 	%r15042, %r15038, 16, 8;
	cvt.u16.u32 	%rs23220, %r15042;
	bfe.u32 	%r15043, %r15038, 24, 8;
	cvt.u16.u32 	%rs23221, %r15043;
	bfe.u32 	%r15044, %r15039, 0, 8;
	cvt.u16.u32 	%rs23222, %r15044;
	bfe.u32 	%r15045, %r15039, 8, 8;
	cvt.u16.u32 	%rs23223, %r15045;
	bfe.u32 	%r15046, %r15039, 16, 8;
	cvt.u16.u32 	%rs23224, %r15046;
	bfe.u32 	%r15047, %r15039, 24, 8;
	cvt.u16.u32 	%rs23225, %r15047;
	ld.local.v2.b32 	{%r15048, %r15049}, [%rd83+40];
	bfe.u32 	%r15050, %r15048, 0, 8;
	cvt.u16.u32 	%rs23226, %r15050;
	bfe.u32 	%r15051, %r15048, 8, 8;
	cvt.u16.u32 	%rs23227, %r15051;
	bfe.u32 	%r15052, %r15048, 16, 8;
	cvt.u16.u32 	%rs23228, %r15052;
	bfe.u32 	%r15053, %r15048, 24, 8;
	cvt.u16.u32 	%rs23229, %r15053;
	bfe.u32 	%r15054, %r15049, 0, 8;
	cvt.u16.u32 	%rs23230, %r15054;
	bfe.u32 	%r15055, %r15049, 8, 8;
	cvt.u16.u32 	%rs23231, %r15055;
	bfe.u32 	%r15056, %r15049, 16, 8;
	cvt.u16.u32 	%rs23232, %r15056;
	bfe.u32 	%r15057, %r15049, 24, 8;
	cvt.u16.u32 	%rs23233, %r15057;
	ld.local.v2.u8 	{%rs23234, %rs23235}, [%rd83+48];
	ld.local.u32 	%r32939, [%rd83+52];
	ld.local.f64 	%fd547, [%rd83+56];
$L__BB3_809:
	st.local.u64 	[%rd95], %rd382;
	cvt.u32.u16 	%r15058, %rs23193;
	cvt.u32.u16 	%r15059, %rs23192;
	prmt.b32 	%r15060, %r15059, %r15058, 0x3340U;
	cvt.u32.u16 	%r15061, %rs23191;
	cvt.u32.u16 	%r15062, %rs23190;
	prmt.b32 	%r15063, %r15062, %r15061, 0x3340U;
	prmt.b32 	%r15064, %r15063, %r15060, 0x5410U;
	cvt.u32.u16 	%r15065, %rs23189;
	cvt.u32.u16 	%r15066, %rs23188;
	prmt.b32 	%r15067, %r15066, %r15065, 0x3340U;
	cvt.u32.u16 	%r15068, %rs23187;
	cvt.u32.u16 	%r15069, %rs23186;
	prmt.b32 	%r15070, %r15069, %r15068, 0x3340U;
	prmt.b32 	%r15071, %r15070, %r15067, 0x5410U;
	st.local.v2.b32 	[%rd95+8], {%r15071, %r15064};
	cvt.u32.u16 	%r15072, %rs23201;
	cvt.u32.u16 	%r15073, %rs23200;
	prmt.b32 	%r15074, %r15073, %r15072, 0x3340U;
	cvt.u32.u16 	%r15075, %rs23199;
	cvt.u32.u16 	%r15076, %rs23198;
	prmt.b32 	%r15077, %r15076, %r15075, 0x3340U;
	prmt.b32 	%r15078, %r15077, %r15074, 0x5410U;
	cvt.u32.u16 	%r15079, %rs23197;
	cvt.u32.u16 	%r15080, %rs23196;
	prmt.b32 	%r15081, %r15080, %r15079, 0x3340U;
	cvt.u32.u16 	%r15082, %rs23195;
	cvt.u32.u16 	%r15083, %rs23194;
	prmt.b32 	%r15084, %r15083, %r15082, 0x3340U;
	prmt.b32 	%r15085, %r15084, %r15081, 0x5410U;
	st.local.v2.b32 	[%rd95+16], {%r15085, %r15078};
	cvt.u32.u16 	%r15086, %rs23209;
	cvt.u32.u16 	%r15087, %rs23208;
	prmt.b32 	%r15088, %r15087, %r15086, 0x3340U;
	cvt.u32.u16 	%r15089, %rs23207;
	cvt.u32.u16 	%r15090, %rs23206;
	prmt.b32 	%r15091, %r15090, %r15089, 0x3340U;
	prmt.b32 	%r15092, %r15091, %r15088, 0x5410U;
	cvt.u32.u16 	%r15093, %rs23205;
	cvt.u32.u16 	%r15094, %rs23204;
	prmt.b32 	%r15095, %r15094, %r15093, 0x3340U;
	cvt.u32.u16 	%r15096, %rs23203;
	cvt.u32.u16 	%r15097, %rs23202;
	prmt.b32 	%r15098, %r15097, %r15096, 0x3340U;
	prmt.b32 	%r15099, %r15098, %r15095, 0x5410U;
	st.local.v2.b32 	[%rd95+24], {%r15099, %r15092};
	cvt.u32.u16 	%r15100, %rs23217;
	cvt.u32.u16 	%r15101, %rs23216;
	prmt.b32 	%r15102, %r15101, %r15100, 0x3340U;
	cvt.u32.u16 	%r15103, %rs23215;
	cvt.u32.u16 	%r15104, %rs23214;
	prmt.b32 	%r15105, %r15104, %r15103, 0x3340U;
	prmt.b32 	%r15106, %r15105, %r15102, 0x5410U;
	cvt.u32.u16 	%r15107, %rs23213;
	cvt.u32.u16 	%r15108, %rs23212;
	prmt.b32 	%r15109, %r15108, %r15107, 0x3340U;
	cvt.u32.u16 	%r15110, %rs23211;
	cvt.u32.u16 	%r15111, %rs23210;
	prmt.b32 	%r15112, %r15111, %r15110, 0x3340U;
	prmt.b32 	%r15113, %r15112, %r15109, 0x5410U;
	st.local.v2.b32 	[%rd95+32], {%r15113, %r15106};
	cvt.u32.u16 	%r15114, %rs23225;
	cvt.u32.u16 	%r15115, %rs23224;
	prmt.b32 	%r15116, %r15115, %r15114, 0x3340U;
	cvt.u32.u16 	%r15117, %rs23223;
	cvt.u32.u16 	%r15118, %rs23222;
	prmt.b32 	%r15119, %r15118, %r15117, 0x3340U;
	prmt.b32 	%r15120, %r15119, %r15116, 0x5410U;
	cvt.u32.u16 	%r15121, %rs23221;
	cvt.u32.u16 	%r15122, %rs23220;
	prmt.b32 	%r15123, %r15122, %r15121, 0x3340U;
	cvt.u32.u16 	%r15124, %rs23219;
	cvt.u32.u16 	%r15125, %rs23218;
	prmt.b32 	%r15126, %r15125, %r15124, 0x3340U;
	prmt.b32 	%r15127, %r15126, %r15123, 0x5410U;
	st.local.v2.b32 	[%rd95+40], {%r15127, %r15120};
	cvt.u32.u16 	%r15128, %rs23233;
	cvt.u32.u16 	%r15129, %rs23232;
	prmt.b32 	%r15130, %r15129, %r15128, 0x3340U;
	cvt.u32.u16 	%r15131, %rs23231;
	cvt.u32.u16 	%r15132, %rs23230;
	prmt.b32 	%r15133, %r15132, %r15131, 0x3340U;
	prmt.b32 	%r15134, %r15133, %r15130, 0x5410U;
	cvt.u32.u16 	%r15135, %rs23229;
	cvt.u32.u16 	%r15136, %rs23228;
	prmt.b32 	%r15137, %r15136, %r15135, 0x3340U;
	cvt.u32.u16 	%r15138, %rs23227;
	cvt.u32.u16 	%r15139, %rs23226;
	prmt.b32 	%r15140, %r15139, %r15138, 0x3340U;
	prmt.b32 	%r15141, %r15140, %r15137, 0x5410U;
	st.local.v2.b32 	[%rd95+48], {%r15141, %r15134};
	st.local.v2.u8 	[%rd95+56], {%rs23234, %rs23235};
	st.local.u32 	[%rd95+60], %r32939;
	st.local.f64 	[%rd95+64], %fd547;
	mov.u32 	%r15142, %tid.x;
	shr.u32 	%r15143, %r15142, 5;
	setp.ne.s32 	%p345, %r15143, 3;
	@%p345 bra 	$L__BB3_811;
	mov.u64 	%rd3986, %rd382;
	mov.u16 	%rs23136, %rs23186;
	mov.u16 	%rs23137, %rs23187;
	mov.u16 	%rs23138, %rs23188;
	mov.u16 	%rs23139, %rs23189;
	mov.u16 	%rs23140, %rs23190;
	mov.u16 	%rs23141, %rs23191;
	mov.u16 	%rs23142, %rs23192;
	mov.u16 	%rs23143, %rs23193;
	mov.u16 	%rs23144, %rs23194;
	mov.u16 	%rs23145, %rs23195;
	mov.u16 	%rs23146, %rs23196;
	mov.u16 	%rs23147, %rs23197;
	mov.u16 	%rs23148, %rs23198;
	mov.u16 	%rs23149, %rs23199;
	mov.u16 	%rs23150, %rs23200;
	mov.u16 	%rs23151, %rs23201;
	mov.u16 	%rs23152, %rs23202;
	mov.u16 	%rs23153, %rs23203;
	mov.u16 	%rs23154, %rs23204;
	mov.u16 	%rs23155, %rs23205;
	mov.u16 	%rs23156, %rs23206;
	mov.u16 	%rs23157, %rs23207;
	mov.u16 	%rs23158, %rs23208;
	mov.u16 	%rs23159, %rs23209;
	mov.u16 	%rs23160, %rs23210;
	mov.u16 	%rs23161, %rs23211;
	mov.u16 	%rs23162, %rs23212;
	mov.u16 	%rs23163, %rs23213;
	mov.u16 	%rs23164, %rs23214;
	mov.u16 	%rs23165, %rs23215;
	mov.u16 	%rs23166, %rs23216;
	mov.u16 	%rs23167, %rs23217;
	mov.u16 	%rs23168, %rs23218;
	mov.u16 	%rs23169, %rs23219;
	mov.u16 	%rs23170, %rs23220;
	mov.u16 	%rs23171, %rs23221;
	mov.u16 	%rs23172, %rs23222;
	mov.u16 	%rs23173, %rs23223;
	mov.u16 	%rs23174, %rs23224;
	mov.u16 	%rs23175, %rs23225;
	mov.u16 	%rs23176, %rs23226;
	mov.u16 	%rs23177, %rs23227;
	mov.u16 	%rs23178, %rs23228;
	mov.u16 	%rs23179, %rs23229;
	mov.u16 	%rs23180, %rs23230;
	mov.u16 	%rs23181, %rs23231;
	mov.u16 	%rs23182, %rs23232;
	mov.u16 	%rs23183, %rs23233;
	mov.u16 	%rs23184, %rs23234;
	mov.u16 	%rs23185, %rs23235;
	mov.u32 	%r32932, %r32939;
	mov.f64 	%fd546, %fd547;
$L__BB3_811:
	ld.shared.u64 	%rd2201, [_ZN6thrust24THRUST_300001_SM_1000_NS8cuda_cub4core6detail5shmemE+216];
	ld.shared.v4.b32 	{%r15144, %r15145, %r15146, %r15147}, [_ZN6thrust24THRUST_300001_SM_1000_NS8cuda_cub4core6detail5shmemE+224];
	bfe.u32 	%r15148, %r15144, 0, 8;
	cvt.u16.u32 	%rs23286, %r15148;
	bfe.u32 	%r15149, %r15144, 8, 8;
	cvt.u16.u32 	%rs23287, %r15149;
	bfe.u32 	%r15150, %r15144, 16, 8;
	cvt.u16.u32 	%rs23288, %r15150;
	bfe.u32 	%r15151, %r15144, 24, 8;
	cvt.u16.u32 	%rs23289, %r15151;
	bfe.u32 	%r15152, %r15145, 0, 8;
	cvt.u16.u32 	%rs23290, %r15152;
	bfe.u32 	%r15153, %r15145, 8, 8;
	cvt.u16.u32 	%rs23291, %r15153;
	bfe.u32 	%r15154, %r15145, 16, 8;
	cvt.u16.u32 	%rs23292, %r15154;
	bfe.u32 	%r15155, %r15145, 24, 8;
	cvt.u16.u32 	%rs23293, %r15155;
	bfe.u32 	%r15156, %r15146, 0, 8;
	cvt.u16.u32 	%rs23294, %r15156;
	bfe.u32 	%r15157, %r15146, 8, 8;
	cvt.u16.u32 	%rs23295, %r15157;
	bfe.u32 	%r15158, %r15146, 16, 8;
	cvt.u16.u32 	%rs23296, %r15158;
	bfe.u32 	%r15159, %r15146, 24, 8;
	cvt.u16.u32 	%rs23297, %r15159;
	bfe.u32 	%r15160, %r15147, 0, 8;
	cvt.u16.u32 	%rs23298, %r15160;
	bfe.u32 	%r15161, %r15147, 8, 8;
	cvt.u16.u32 	%rs23299, %r15161;
	bfe.u32 	%r15162, %r15147, 16, 8;
	cvt.u16.u32 	%rs23300, %r15162;
	bfe.u32 	%r15163, %r15147, 24, 8;
	cvt.u16.u32 	%rs23301, %r15163;
	ld.shared.v4.b32 	{%r15164, %r15165, %r15166, %r15167}, [_ZN6thrust24THRUST_300001_SM_1000_NS8cuda_cub4core6detail5shmemE+240];
	bfe.u32 	%r15168, %r15164, 0, 8;
	cvt.u16.u32 	%rs23302, %r15168;
	bfe.u32 	%r15169, %r15164, 8, 8;
	cvt.u16.u32 	%rs23303, %r15169;
	bfe.u32 	%r15170, %r15164, 16, 8;
	cvt.u16.u32 	%rs23304, %r15170;
	bfe.u32 	%r15171, %r15164, 24, 8;
	cvt.u16.u32 	%rs23305, %r15171;
	bfe.u32 	%r15172, %r15165, 0, 8;
	cvt.u16.u32 	%rs23306, %r15172;
	bfe.u32 	%r15173, %r15165, 8, 8;
	cvt.u16.u32 	%rs23307, %r15173;
	bfe.u32 	%r15174, %r15165, 16, 8;
	cvt.u16.u32 	%rs23308, %r15174;
	bfe.u32 	%r15175, %r15165, 24, 8;
	cvt.u16.u32 	%rs23309, %r15175;
	bfe.u32 	%r15176, %r15166, 0, 8;
	cvt.u16.u32 	%rs23310, %r15176;
	bfe.u32 	%r15177, %r15166, 8, 8;
	cvt.u16.u32 	%rs23311, %r15177;
	bfe.u32 	%r15178, %r15166, 16, 8;
	cvt.u16.u32 	%rs23312, %r15178;
	bfe.u32 	%r15179, %r15166, 24, 8;
	cvt.u16.u32 	%rs23313, %r15179;
	bfe.u32 	%r15180, %r15167, 0, 8;
	cvt.u16.u32 	%rs23314, %r15180;
	bfe.u32 	%r15181, %r15167, 8, 8;
	cvt.u16.u32 	%rs23315, %r15181;
	bfe.u32 	%r15182, %r15167, 16, 8;
	cvt.u16.u32 	%rs23316, %r15182;
	bfe.u32 	%r15183, %r15167, 24, 8;
	cvt.u16.u32 	%rs23317, %r15183;
	ld.shared.v4.b32 	{%r15184, %r15185, %r15186, %r15187}, [_ZN6thrust24THRUST_300001_SM_1000_NS8cuda_cub4core6detail5shmemE+256];
	bfe.u32 	%r15188, %r15184, 0, 8;
	cvt.u16.u32 	%rs23318, %r15188;
	bfe.u32 	%r15189, %r15184, 8, 8;
	cvt.u16.u32 	%rs23319, %r15189;
	bfe.u32 	%r15190, %r15184, 16, 8;
	cvt.u16.u32 	%rs23320, %r15190;
	bfe.u32 	%r15191, %r15184, 24, 8;
	cvt.u16.u32 	%rs23321, %r15191;
	bfe.u32 	%r15192, %r15185, 0, 8;
	cvt.u16.u32 	%rs23322, %r15192;
	bfe.u32 	%r15193, %r15185, 8, 8;
	cvt.u16.u32 	%rs23323, %r15193;
	bfe.u32 	%r15194, %r15185, 16, 8;
	cvt.u16.u32 	%rs23324, %r15194;
	bfe.u32 	%r15195, %r15185, 24, 8;
	cvt.u16.u32 	%rs23325, %r15195;
	bfe.u32 	%r15196, %r15186, 0, 8;
	cvt.u16.u32 	%rs23326, %r15196;
	bfe.u32 	%r15197, %r15186, 8, 8;
	cvt.u16.u32 	%rs23327, %r15197;
	bfe.u32 	%r15198, %r15186, 16, 8;
	cvt.u16.u32 	%rs23328, %r15198;
	bfe.u32 	%r15199, %r15186, 24, 8;
	cvt.u16.u32 	%rs23329, %r15199;
	bfe.u32 	%r15200, %r15187, 0, 8;
	cvt.u16.u32 	%rs23330, %r15200;
	bfe.u32 	%r15201, %r15187, 8, 8;
	cvt.u16.u32 	%rs23331, %r15201;
	bfe.u32 	%r15202, %r15187, 16, 8;
	cvt.u16.u32 	%rs23332, %r15202;
	bfe.u32 	%r15203, %r15187, 24, 8;
	cvt.u16.u32 	%rs23333, %r15203;
	ld.shared.v2.u8 	{%rs23334, %rs23335}, [_ZN6thrust24THRUST_300001_SM_1000_NS8cuda_cub4core6detail5shmemE+272];
	ld.shared.u32 	%r32947, [_ZN6thrust24THRUST_300001_SM_1000_NS8cuda_cub4core6detail5shmemE+276];
	ld.shared.f64 	%fd549, [_ZN6thrust24THRUST_300001_SM_1000_NS8cuda_cub4core6detail5shmemE+280];
	st.local.u64 	[%rd82], %rd2201;
	st.local.v2.b32 	[%rd82+8], {%r15144, %r15145};
	st.local.v2.b32 	[%rd82+16], {%r15146, %r15147};
	st.local.v2.b32 	[%rd82+24], {%r15164, %r15165};
	st.local.v2.b32 	[%rd82+32], {%r15166, %r15167};
	st.local.v2.b32 	[%rd82+40], {%r15184, %r15185};
	st.local.v2.b32 	[%rd82+48], {%r15186, %r15187};
	st.local.v2.u8 	[%rd82+56], {%rs23334, %rs23335};
	st.local.u32 	[%rd82+60], %r32947;
	st.local.f64 	[%rd82+64], %fd549;
	add.s64 	%rd384, %rd2201, %rd382;
	setp.ne.s64 	%p346, %rd2201, 0;
	@%p346 bra 	$L__BB3_823;
	mov.b16 	%rs17046, 0;
	st.local.u8 	[%rd81], %rs17046;
	add.s32 	%r15205, %r32947, %r32939;
	st.local.u32 	[%rd81+52], %r15205;
	add.f64 	%fd388, %fd547, %fd549;
	st.local.f64 	[%rd81+56], %fd388;
	mov.b32 	%r32941, 0;
$L__BB3_813:
	mov.u32 	%r1401, %r32941;
	cvt.u64.u32 	%rd2202, %r1401;
	add.s64 	%rd2203, %rd81, %rd2202;
	ld.local.u8 	%rs17047, [%rd2203];
	setp.ne.s16 	%p347, %rs17047, 0;
	add.s32 	%r32941, %r1401, 1;
	@%p347 bra 	$L__BB3_813;
	and.b16  	%rs17048, %rs23186, 255;
	setp.eq.s16 	%p348, %rs17048, 0;
	mov.u32 	%r32943, %r1401;
	@%p348 bra 	$L__BB3_817;
	mov.b32 	%r32942, 0;
$L__BB3_816:
	add.s32 	%r15207, %r32942, %r1401;
	cvt.u64.u32 	%rd2204, %r15207;
	add.s64 	%rd2205, %rd95, %rd2204;
	ld.local.u8 	%rs17049, [%rd2205+8];
	add.s64 	%rd2206, %rd81, %rd2204;
	st.local.u8 	[%rd2206], %rs17049;
	add.s32 	%r1404, %r32942, 1;
	add.s32 	%r32943, %r1404, %r1401;
	cvt.u64.u32 	%rd2207, %r32942;
	add.s64 	%rd2208, %rd95, %rd2207;
	ld.local.u8 	%rs17050, [%rd2208+9];
	setp.ne.s16 	%p349, %rs17050, 0;
	mov.u32 	%r32942, %r1404;
	@%p349 bra 	$L__BB3_816;
$L__BB3_817:
	cvt.u64.u32 	%rd2209, %r32943;
	add.s64 	%rd2210, %rd81, %rd2209;
	mov.b16 	%rs17051, 0;
	st.local.u8 	[%rd2210+1], %rs17051;
	mov.b32 	%r32944, 0;
$L__BB3_818:
	mov.u32 	%r1407, %r32944;
	cvt.u64.u32 	%rd2211, %r1407;
	add.s64 	%rd2212, %rd81, %rd2211;
	ld.local.u8 	%rs17052, [%rd2212];
	setp.ne.s16 	%p350, %rs17052, 0;
	add.s32 	%r32944, %r1407, 1;
	@%p350 bra 	$L__BB3_818;
	and.b16  	%rs17053, %rs23286, 255;
	setp.eq.s16 	%p351, %rs17053, 0;
	mov.u32 	%r32946, %r1407;
	@%p351 bra 	$L__BB3_822;
	mov.b32 	%r32945, 0;
$L__BB3_821:
	add.s32 	%r15210, %r32945, %r1407;
	cvt.u64.u32 	%rd2213, %r15210;
	add.s64 	%rd2214, %rd82, %rd2213;
	ld.local.u8 	%rs17054, [%rd2214+8];
	add.s64 	%rd2215, %rd81, %rd2213;
	st.local.u8 	[%rd2215], %rs17054;
	add.s32 	%r1410, %r32945, 1;
	add.s32 	%r32946, %r1410, %r1407;
	cvt.u64.u32 	%rd2216, %r32945;
	add.s64 	%rd2217, %rd82, %rd2216;
	ld.local.u8 	%rs17055, [%rd2217+9];
	setp.ne.s16 	%p352, %rs17055, 0;
	mov.u32 	%r32945, %r1410;
	@%p352 bra 	$L__BB3_821;
$L__BB3_822:
	cvt.u64.u32 	%rd2218, %r32946;
	add.s64 	%rd2219, %rd81, %rd2218;
	mov.b16 	%rs17056, 0;
	st.local.u8 	[%rd2219+1], %rs17056;
	ld.local.v2.b32 	{%r15211, %r15212}, [%rd81];
	bfe.u32 	%r15213, %r15211, 0, 8;
	cvt.u16.u32 	%rs23286, %r15213;
	bfe.u32 	%r15214, %r15211, 8, 8;
	cvt.u16.u32 	%rs23287, %r15214;
	bfe.u32 	%r15215, %r15211, 16, 8;
	cvt.u16.u32 	%rs23288, %r15215;
	bfe.u32 	%r15216, %r15211, 24, 8;
	cvt.u16.u32 	%rs23289, %r15216;
	bfe.u32 	%r15217, %r15212, 0, 8;
	cvt.u16.u32 	%rs23290, %r15217;
	bfe.u32 	%r15218, %r15212, 8, 8;
	cvt.u16.u32 	%rs23291, %r15218;
	bfe.u32 	%r15219, %r15212, 16, 8;
	cvt.u16.u32 	%rs23292, %r15219;
	bfe.u32 	%r15220, %r15212, 24, 8;
	cvt.u16.u32 	%rs23293, %r15220;
	ld.local.v2.b32 	{%r15221, %r15222}, [%rd81+8];
	bfe.u32 	%r15223, %r15221, 0, 8;
	cvt.u16.u32 	%rs23294, %r15223;
	bfe.u32 	%r15224, %r15221, 8, 8;
	cvt.u16.u32 	%rs23295, %r15224;
	bfe.u32 	%r15225, %r15221, 16, 8;
	cvt.u16.u32 	%rs23296, %r15225;
	bfe.u32 	%r15226, %r15221, 24, 8;
	cvt.u16.u32 	%rs23297, %r15226;
	bfe.u32 	%r15227, %r15222, 0, 8;
	cvt.u16.u32 	%rs23298, %r15227;
	bfe.u32 	%r15228, %r15222, 8, 8;
	cvt.u16.u32 	%rs23299, %r15228;
	bfe.u32 	%r15229, %r15222, 16, 8;
	cvt.u16.u32 	%rs23300, %r15229;
	bfe.u32 	%r15230, %r15222, 24, 8;
	cvt.u16.u32 	%rs23301, %r15230;
	ld.local.v2.b32 	{%r15231, %r15232}, [%rd81+16];
	bfe.u32 	%r15233, %r15231, 0, 8;
	cvt.u16.u32 	%rs23302, %r15233;
	bfe.u32 	%r15234, %r15231, 8, 8;
	cvt.u16.u32 	%rs23303, %r15234;
	bfe.u32 	%r15235, %r15231, 16, 8;
	cvt.u16.u32 	%rs23304, %r15235;
	bfe.u32 	%r15236, %r15231, 24, 8;
	cvt.u16.u32 	%rs23305, %r15236;
	bfe.u32 	%r15237, %r15232, 0, 8;
	cvt.u16.u32 	%rs23306, %r15237;
	bfe.u32 	%r15238, %r15232, 8, 8;
	cvt.u16.u32 	%rs23307, %r15238;
	bfe.u32 	%r15239, %r15232, 16, 8;
	cvt.u16.u32 	%rs23308, %r15239;
	bfe.u32 	%r15240, %r15232, 24, 8;
	cvt.u16.u32 	%rs23309, %r15240;
	ld.local.v2.b32 	{%r15241, %r15242}, [%rd81+24];
	bfe.u32 	%r15243, %r15241, 0, 8;
	cvt.u16.u32 	%rs23310, %r15243;
	bfe.u32 	%r15244, %r15241, 8, 8;
	cvt.u16.u32 	%rs23311, %r15244;
	bfe.u32 	%r15245, %r15241, 16, 8;
	cvt.u16.u32 	%rs23312, %r15245;
	bfe.u32 	%r15246, %r15241, 24, 8;
	cvt.u16.u32 	%rs23313, %r15246;
	bfe.u32 	%r15247, %r15242, 0, 8;
	cvt.u16.u32 	%rs23314, %r15247;
	bfe.u32 	%r15248, %r15242, 8, 8;
	cvt.u16.u32 	%rs23315, %r15248;
	bfe.u32 	%r15249, %r15242, 16, 8;
	cvt.u16.u32 	%rs23316, %r15249;
	bfe.u32 	%r15250, %r15242, 24, 8;
	cvt.u16.u32 	%rs23317, %r15250;
	ld.local.v2.b32 	{%r15251, %r15252}, [%rd81+32];
	bfe.u32 	%r15253, %r15251, 0, 8;
	cvt.u16.u32 	%rs23318, %r15253;
	bfe.u32 	%r15254, %r15251, 8, 8;
	cvt.u16.u32 	%rs23319, %r15254;
	bfe.u32 	%r15255, %r15251, 16, 8;
	cvt.u16.u32 	%rs23320, %r15255;
	bfe.u32 	%r15256, %r15251, 24, 8;
	cvt.u16.u32 	%rs23321, %r15256;
	bfe.u32 	%r15257, %r15252, 0, 8;
	cvt.u16.u32 	%rs23322, %r15257;
	bfe.u32 	%r15258, %r15252, 8, 8;
	cvt.u16.u32 	%rs23323, %r15258;
	bfe.u32 	%r15259, %r15252, 16, 8;
	cvt.u16.u32 	%rs23324, %r15259;
	bfe.u32 	%r15260, %r15252, 24, 8;
	cvt.u16.u32 	%rs23325, %r15260;
	ld.local.v2.b32 	{%r15261, %r15262}, [%rd81+40];
	bfe.u32 	%r15263, %r15261, 0, 8;
	cvt.u16.u32 	%rs23326, %r15263;
	bfe.u32 	%r15264, %r15261, 8, 8;
	cvt.u16.u32 	%rs23327, %r15264;
	bfe.u32 	%r15265, %r15261, 16, 8;
	cvt.u16.u32 	%rs23328, %r15265;
	bfe.u32 	%r15266, %r15261, 24, 8;
	cvt.u16.u32 	%rs23329, %r15266;
	bfe.u32 	%r15267, %r15262, 0, 8;
	cvt.u16.u32 	%rs23330, %r15267;
	bfe.u32 	%r15268, %r15262, 8, 8;
	cvt.u16.u32 	%rs23331, %r15268;
	bfe.u32 	%r15269, %r15262, 16, 8;
	cvt.u16.u32 	%rs23332, %r15269;
	bfe.u32 	%r15270, %r15262, 24, 8;
	cvt.u16.u32 	%rs23333, %r15270;
	ld.local.v2.u8 	{%rs23334, %rs23335}, [%rd81+48];
	ld.local.u32 	%r32947, [%rd81+52];
	ld.local.f64 	%fd549, [%rd81+56];
$L__BB3_823:
	st.local.u64 	[%rd95], %rd384;
	cvt.u32.u16 	%r15271, %rs23293;
	cvt.u32.u16 	%r15272, %rs23292;
	prmt.b32 	%r15273, %r15272, %r15271, 0x3340U;
	cvt.u32.u16 	%r15274, %rs23291;
	cvt.u32.u16 	%r15275, %rs23290;
	prmt.b32 	%r15276, %r15275, %r15274, 0x3340U;
	prmt.b32 	%r15277, %r15276, %r15273, 0x5410U;
	cvt.u32.u16 	%r15278, %rs23289;
	cvt.u32.u16 	%r15279, %rs23288;
	prmt.b32 	%r15280, %r15279, %r15278, 0x3340U;
	cvt.u32.u16 	%r15281, %rs23287;
	cvt.u32.u16 	%r15282, %rs23286;
	prmt.b32 	%r15283, %r15282, %r15281, 0x3340U;
	prmt.b32 	%r15284, %r15283, %r15280, 0x5410U;
	st.local.v2.b32 	[%rd95+8], {%r15284, %r15277};
	cvt.u32.u16 	%r15285, %rs23301;
	cvt.u32.u16 	%r15286, %rs23300;
	prmt.b32 	%r15287, %r15286, %r15285, 0x3340U;
	cvt.u32.u16 	%r15288, %rs23299;
	cvt.u32.u16 	%r15289, %rs23298;
	prmt.b32 	%r15290, %r15289, %r15288, 0x3340U;
	prmt.b32 	%r15291, %r15290, %r15287, 0x5410U;
	cvt.u32.u16 	%r15292, %rs23297;
	cvt.u32.u16 	%r15293, %rs23296;
	prmt.b32 	%r15294, %r15293, %r15292, 0x3340U;
	cvt.u32.u16 	%r15295, %rs23295;
	cvt.u32.u16 	%r15296, %rs23294;
	prmt.b32 	%r15297, %r15296, %r15295, 0x3340U;
	prmt.b32 	%r15298, %r15297, %r15294, 0x5410U;
	st.local.v2.b32 	[%rd95+16], {%r15298, %r15291};
	cvt.u32.u16 	%r15299, %rs23309;
	cvt.u32.u16 	%r15300, %rs23308;
	prmt.b32 	%r15301, %r15300, %r15299, 0x3340U;
	cvt.u32.u16 	%r15302, %rs23307;
	cvt.u32.u16 	%r15303, %rs23306;
	prmt.b32 	%r15304, %r15303, %r15302, 0x3340U;
	prmt.b32 	%r15305, %r15304, %r15301, 0x5410U;
	cvt.u32.u16 	%r15306, %rs23305;
	cvt.u32.u16 	%r15307, %rs23304;
	prmt.b32 	%r15308, %r15307, %r15306, 0x3340U;
	cvt.u32.u16 	%r15309, %rs23303;
	cvt.u32.u16 	%r15310, %rs23302;
	prmt.b32 	%r15311, %r15310, %r15309, 0x3340U;
	prmt.b32 	%r15312, %r15311, %r15308, 0x5410U;
	st.local.v2.b32 	[%rd95+24], {%r15312, %r15305};
	cvt.u32.u16 	%r15313, %rs23317;
	cvt.u32.u16 	%r15314, %rs23316;
	prmt.b32 	%r15315, %r15314, %r15313, 0x3340U;
	cvt.u32.u16 	%r15316, %rs23315;
	cvt.u32.u16 	%r15317, %rs23314;
	prmt.b32 	%r15318, %r15317, %r15316, 0x3340U;
	prmt.b32 	%r15319, %r15318, %r15315, 0x5410U;
	cvt.u32.u16 	%r15320, %rs23313;
	cvt.u32.u16 	%r15321, %rs23312;
	prmt.b32 	%r15322, %r15321, %r15320, 0x3340U;
	cvt.u32.u16 	%r15323, %rs23311;
	cvt.u32.u16 	%r15324, %rs23310;
	prmt.b32 	%r15325, %r15324, %r15323, 0x3340U;
	prmt.b32 	%r15326, %r15325, %r15322, 0x5410U;
	st.local.v2.b32 	[%rd95+32], {%r15326, %r15319};
	cvt.u32.u16 	%r15327, %rs23325;
	cvt.u32.u16 	%r15328, %rs23324;
	prmt.b32 	%r15329, %r15328, %r15327, 0x3340U;
	cvt.u32.u16 	%r15330, %rs23323;
	cvt.u32.u16 	%r15331, %rs23322;
	prmt.b32 	%r15332, %r15331, %r15330, 0x3340U;
	prmt.b32 	%r15333, %r15332, %r15329, 0x5410U;
	cvt.u32.u16 	%r15334, %rs23321;
	cvt.u32.u16 	%r15335, %rs23320;
	prmt.b32 	%r15336, %r15335, %r15334, 0x3340U;
	cvt.u32.u16 	%r15337, %rs23319;
	cvt.u32.u16 	%r15338, %rs23318;
	prmt.b32 	%r15339, %r15338, %r15337, 0x3340U;
	prmt.b32 	%r15340, %r15339, %r15336, 0x5410U;
	st.local.v2.b32 	[%rd95+40], {%r15340, %r15333};
	cvt.u32.u16 	%r15341, %rs23333;
	cvt.u32.u16 	%r15342, %rs23332;
	prmt.b32 	%r15343, %r15342, %r15341, 0x3340U;
	cvt.u32.u16 	%r15344, %rs23331;
	cvt.u32.u16 	%r15345, %rs23330;
	prmt.b32 	%r15346, %r15345, %r15344, 0x3340U;
	prmt.b32 	%r15347, %r15346, %r15343, 0x5410U;
	cvt.u32.u16 	%r15348, %rs23329;
	cvt.u32.u16 	%r15349, %rs23328;
	prmt.b32 	%r15350, %r15349, %r15348, 0x3340U;
	cvt.u32.u16 	%r15351, %rs23327;
	cvt.u32.u16 	%r15352, %rs23326;
	prmt.b32 	%r15353, %r15352, %r15351, 0x3340U;
	prmt.b32 	%r15354, %r15353, %r15350, 0x5410U;
	st.local.v2.b32 	[%rd95+48], {%r15354, %r15347};
	st.local.v2.u8 	[%rd95+56], {%rs23334, %rs23335};
	st.local.u32 	[%rd95+60], %r32947;
	st.local.f64 	[%rd95+64], %fd549;
	mov.u32 	%r15355, %tid.x;
	shr.u32 	%r15356, %r15355, 5;
	setp.ne.s32 	%p353, %r15356, 4;
	@%p353 bra 	$L__BB3_825;
	mov.u64 	%rd3986, %rd384;
	mov.u16 	%rs23136, %rs23286;
	mov.u16 	%rs23137, %rs23287;
	mov.u16 	%rs23138, %rs23288;
	mov.u16 	%rs23139, %rs23289;
	mov.u16 	%rs23140, %rs23290;
	mov.u16 	%rs23141, %rs23291;
	mov.u16 	%rs23142, %rs23292;
	mov.u16 	%rs23143, %rs23293;
	mov.u16 	%rs23144, %rs23294;
	mov.u16 	%rs23145, %rs23295;
	mov.u16 	%rs23146, %rs23296;
	mov.u16 	%rs23147, %rs23297;
	mov.u16 	%rs23148, %rs23298;
	mov.u16 	%rs23149, %rs23299;
	mov.u16 	%rs23150, %rs23300;
	mov.u16 	%rs23151, %rs23301;
	mov.u16 	%rs23152, %rs23302;
	mov.u16 	%rs23153, %rs23303;
	mov.u16 	%rs23154, %rs23304;
	mov.u16 	%rs23155, %rs23305;
	mov.u16 	%rs23156, %rs23306;
	mov.u16 	%rs23157, %rs23307;
	mov.u16 	%rs23158, %rs23308;
	mov.u16 	%rs23159, %rs23309;
	mov.u16 	%rs23160, %rs23310;
	mov.u16 	%rs23161, %rs23311;
	mov.u16 	%rs23162, %rs23312;
	mov.u16 	%rs23163, %rs23313;
	mov.u16 	%rs23164, %rs23314;
	mov.u16 	%rs23165, %rs23315;
	mov.u16 	%rs23166, %rs23316;
	mov.u16 	%rs23167, %rs23317;
	mov.u16 	%rs23168, %rs23318;
	mov.u16 	%rs23169, %rs23319;
	mov.u16 	%rs23170, %rs23320;
	mov.u16 	%rs23171, %rs23321;
	mov.u16 	%rs23172, %rs23322;
	mov.u16 	%rs23173, %rs23323;
	mov.u16 	%rs23174, %rs23324;
	mov.u16 	%rs23175, %rs23325;
	mov.u16 	%rs23176, %rs23326;
	mov.u16 	%rs23177, %rs23327;
	mov.u16 	%rs23178, %rs23328;
	mov.u16 	%rs23179, %rs23329;
	mov.u16 	%rs23180, %rs23330;
	mov.u16 	%rs23181, %rs23331;
	mov.u16 	%rs23182, %rs23332;
	mov.u16 	%rs23183, %rs23333;
	mov.u16 	%rs23184, %rs23334;
	mov.u16 	%rs23185, %rs23335;
	mov.u32 	%r32932, %r32947;
	mov.f64 	%fd546, %fd549;
$L__BB3_825:
	ld.shared.u64 	%rd2220, [_ZN6thrust24THRUST_300001_SM_1000_NS8cuda_cub4core6detail5shmemE+288];
	ld.shared.v2.b32 	{%r15357, %r15358}, [_ZN6thrust24THRUST_300001_SM_1000_NS8cuda_cub4core6detail5shmemE+296];
	bfe.u32 	%r15359, %r15357, 0, 8;
	cvt.u16.u32 	%rs23386, %r15359;
	bfe.u32 	%r15360, %r15357, 8, 8;
	cvt.u16.u32 	%rs23387, %r15360;
	bfe.u32 	%r15361, %r15357, 16, 8;
	cvt.u16.u32 	%rs23388, %r15361;
	bfe.u32 	%r15362, %r15357, 24, 8;
	cvt.u16.u32 	%rs23389, %r15362;
	bfe.u32 	%r15363, %r15358, 0, 8;
	cvt.u16.u32 	%rs23390, %r15363;
	bfe.u32 	%r15364, %r15358, 8, 8;
	cvt.u16.u32 	%rs23391, %r15364;
	bfe.u32 	%r15365, %r15358, 16, 8;
	cvt.u16.u32 	%rs23392, %r15365;
	bfe.u32 	%r15366, %r15358, 24, 8;
	cvt.u16.u32 	%rs23393, %r15366;
	ld.shared.v4.b32 	{%r15367, %r15368, %r15369, %r15370}, [_ZN6thrust24THRUST_300001_SM_1000_NS8cuda_cub4core6detail5shmemE+304];
	bfe.u32 	%r15371, %r15367, 0, 8;
	cvt.u16.u32 	%rs23394, %r15371;
	bfe.u32 	%r15372, %r15367, 8, 8;
	cvt.u16.u32 	%rs23395, %r15372;
	bfe.u32 	%r15373, %r15367, 16, 8;
	cvt.u16.u32 	%rs23396, %r15373;
	bfe.u32 	%r15374, %r15367, 24, 8;
	cvt.u16.u32 	%rs23397, %r15374;
	bfe.u32 	%r15375, %r15368, 0, 8;
	cvt.u16.u32 	%rs23398, %r15375;
	bfe.u32 	%r15376, %r15368, 8, 8;
	cvt.u16.u32 	%rs23399, %r15376;
	bfe.u32 	%r15377, %r15368, 16, 8;
	cvt.u16.u32 	%rs23400, %r15377;
	bfe.u32 	%r15378, %r15368, 24, 8;
	cvt.u16.u32 	%rs23401, %r15378;
	bfe.u32 	%r15379, %r15369, 0, 8;
	cvt.u16.u32 	%rs23402, %r15379;
	bfe.u32 	%r15380, %r15369, 8, 8;
	cvt.u16.u32 	%rs23403, %r15380;
	bfe.u32 	%r15381, %r15369, 16, 8;
	cvt.u16.u32 	%rs23404, %r15381;
	bfe.u32 	%r15382, %r15369, 24, 8;
	cvt.u16.u32 	%rs23405, %r15382;
	bfe.u32 	%r15383, %r15370, 0, 8;
	cvt.u16.u32 	%rs23406, %r15383;
	bfe.u32 	%r15384, %r15370, 8, 8;
	cvt.u16.u32 	%rs23407, %r15384;
	bfe.u32 	%r15385, %r15370, 16, 8;
	cvt.u16.u32 	%rs23408, %r15385;
	bfe.u32 	%r15386, %r15370, 24, 8;
	cvt.u16.u32 	%rs23409, %r15386;
	ld.shared.v4.b32 	{%r15387, %r15388, %r15389, %r15390}, [_ZN6thrust24THRUST_300001_SM_1000_NS8cuda_cub4core6detail5shmemE+320];
	bfe.u32 	%r15391, %r15387, 0, 8;
	cvt.u16.u32 	%rs23410, %r15391;
	bfe.u32 	%r15392, %r15387, 8, 8;
	cvt.u16.u32 	%rs23411, %r15392;
	bfe.u32 	%r15393, %r15387, 16, 8;
	cvt.u16.u32 	%rs23412, %r15393;
	bfe.u32 	%r15394, %r15387, 24, 8;
	cvt.u16.u32 	%rs23413, %r15394;
	bfe.u32 	%r15395, %r15388, 0, 8;
	cvt.u16.u32 	%rs23414, %r15395;
	bfe.u32 	%r15396, %r15388, 8, 8;
	cvt.u16.u32 	%rs23415, %r15396;
	bfe.u32 	%r15397, %r15388, 16, 8;
	cvt.u16.u32 	%rs23416, %r15397;
	bfe.u32 	%r15398, %r15388, 24, 8;
	cvt.u16.u32 	%rs23417, %r15398;
	bfe.u32 	%r15399, %r15389, 0, 8;
	cvt.u16.u32 	%rs23418, %r15399;
	bfe.u32 	%r15400, %r15389, 8, 8;
	cvt.u16.u32 	%rs23419, %r15400;
	bfe.u32 	%r15401, %r15389, 16, 8;
	cvt.u16.u32 	%rs23420, %r15401;
	bfe.u32 	%r15402, %r15389, 24, 8;
	cvt.u16.u32 	%rs23421, %r15402;
	bfe.u32 	%r15403, %r15390, 0, 8;
	cvt.u16.u32 	%rs23422, %r15403;
	bfe.u32 	%r15404, %r15390, 8, 8;
	cvt.u16.u32 	%rs23423, %r15404;
	bfe.u32 	%r15405, %r15390, 16, 8;
	cvt.u16.u32 	%rs23424, %r15405;
	bfe.u32 	%r15406, %r15390, 24, 8;
	cvt.u16.u32 	%rs23425, %r15406;
	ld.shared.v4.b32 	{%r15407, %r15408, %r15409, %r15410}, [_ZN6thrust24THRUST_300001_SM_1000_NS8cuda_cub4core6detail5shmemE+336];
	bfe.u32 	%r15411, %r15407, 0, 8;
	cvt.u16.u32 	%rs23426, %r15411;
	bfe.u32 	%r15412, %r15407, 8, 8;
	cvt.u16.u32 	%rs23427, %r15412;
	bfe.u32 	%r15413, %r15407, 16, 8;
	cvt.u16.u32 	%rs23428, %r15413;
	bfe.u32 	%r15414, %r15407, 24, 8;
	cvt.u16.u32 	%rs23429, %r15414;
	bfe.u32 	%r15415, %r15408, 0, 8;
	cvt.u16.u32 	%rs23430, %r15415;
	bfe.u32 	%r15416, %r15408, 8, 8;
	cvt.u16.u32 	%rs23431, %r15416;
	bfe.u32 	%r15417, %r15408, 16, 8;
	cvt.u16.u32 	%rs23432, %r15417;
	bfe.u32 	%r15418, %r15408, 24, 8;
	cvt.u16.u32 	%rs23433, %r15418;
	bfe.u32 	%r15419, %r15409, 0, 8;
	cvt.u16.u32 	%rs23434, %r15419;
	mov.b64 	%rd2221, {%r15409, %r15410};
	shr.u64 	%rd2222, %rd2221, 8;
	cvt.u16.u64 	%rs23435, %rd2222;
	{ .reg .b32 tmp; mov.b64 {tmp, %r32955}, %rd2221; }
	ld.shared.f64 	%fd551, [_ZN6thrust24THRUST_300001_SM_1000_NS8cuda_cub4core6detail5shmemE+352];
	st.local.u64 	[%rd80], %rd2220;
	st.local.v2.b32 	[%rd80+8], {%r15357, %r15358};
	st.local.v2.b32 	[%rd80+16], {%r15367, %r15368};
	st.local.v2.b32 	[%rd80+24], {%r15369, %r15370};
	st.local.v2.b32 	[%rd80+32], {%r15387, %r15388};
	st.local.v2.b32 	[%rd80+40], {%r15389, %r15390};
	st.local.v2.b32 	[%rd80+48], {%r15407, %r15408};
	st.local.v2.u8 	[%rd80+56], {%rs23434, %rs23435};
	st.local.u32 	[%rd80+60], %r32955;
	st.local.f64 	[%rd80+64], %fd551;
	add.s64 	%rd386, %rd2220, %rd384;
	setp.ne.s64 	%p354, %rd2220, 0;
	@%p354 bra 	$L__BB3_837;
	mov.b16 	%rs17057, 0;
	st.local.u8 	[%rd79], %rs17057;
	add.s32 	%r15421, %r32955, %r32947;
	st.local.u32 	[%rd79+52], %r15421;
	add.f64 	%fd389, %fd549, %fd551;
	st.local.f64 	[%rd79+56], %fd389;
	mov.b32 	%r32949, 0;
$L__BB3_827:
	mov.u32 	%r1417, %r32949;
	cvt.u64.u32 	%rd2223, %r1417;
	add.s64 	%rd2224, %rd79, %rd2223;
	ld.local.u8 	%rs17058, [%rd2224];
	setp.ne.s16 	%p355, %rs17058, 0;
	add.s32 	%r32949, %r1417, 1;
	@%p355 bra 	$L__BB3_827;
	and.b16  	%rs17059, %rs23286, 255;
	setp.eq.s16 	%p356, %rs17059, 0;
	mov.u32 	%r32951, %r1417;
	@%p356 bra 	$L__BB3_831;
	mov.b32 	%r32950, 0;
$L__BB3_830:
	add.s32 	%r15423, %r32950, %r1417;
	cvt.u64.u32 	%rd2225, %r15423;
	add.s64 	%rd2226, %rd95, %rd2225;
	ld.local.u8 	%rs17060, [%rd2226+8];
	add.s64 	%rd2227, %rd79, %rd2225;
	st.local.u8 	[%rd2227], %rs17060;
	add.s32 	%r1420, %r32950, 1;
	add.s32 	%r32951, %r1420, %r1417;
	cvt.u64.u32 	%rd2228, %r32950;
	add.s64 	%rd2229, %rd95, %rd2228;
	ld.local.u8 	%rs17061, [%rd2229+9];
	setp.ne.s16 	%p357, %rs17061, 0;
	mov.u32 	%r32950, %r1420;
	@%p357 bra 	$L__BB3_830;
$L__BB3_831:
	cvt.u64.u32 	%rd2230, %r32951;
	add.s64 	%rd2231, %rd79, %rd2230;
	mov.b16 	%rs17062, 0;
	st.local.u8 	[%rd2231+1], %rs17062;
	mov.b32 	%r32952, 0;
$L__BB3_832:
	mov.u32 	%r1423, %r32952;
	cvt.u64.u32 	%rd2232, %r1423;
	add.s64 	%rd2233, %rd79, %rd2232;
	ld.local.u8 	%rs17063, [%rd2233];
	setp.ne.s16 	%p358, %rs17063, 0;
	add.s32 	%r32952, %r1423, 1;
	@%p358 bra 	$L__BB3_832;
	and.b16  	%rs17064, %rs23386, 255;
	setp.eq.s16 	%p359, %rs17064, 0;
	mov.u32 	%r32954, %r1423;
	@%p359 bra 	$L__BB3_836;
	mov.b32 	%r32953, 0;
$L__BB3_835:
	add.s32 	%r15426, %r32953, %r1423;
	cvt.u64.u32 	%rd2234, %r15426;
	add.s64 	%rd2235, %rd80, %rd2234;
	ld.local.u8 	%rs17065, [%rd2235+8];
	add.s64 	%rd2236, %rd79, %rd2234;
	st.local.u8 	[%rd2236], %rs17065;
	add.s32 	%r1426, %r32953, 1;
	add.s32 	%r32954, %r1426, %r1423;
	cvt.u64.u32 	%rd2237, %r32953;
	add.s64 	%rd2238, %rd80, %rd2237;
	ld.local.u8 	%rs17066, [%rd2238+9];
	setp.ne.s16 	%p360, %rs17066, 0;
	mov.u32 	%r32953, %r1426;
	@%p360 bra 	$L__BB3_835;
$L__BB3_836:
	cvt.u64.u32 	%rd2239, %r32954;
	add.s64 	%rd2240, %rd79, %rd2239;
	mov.b16 	%rs17067, 0;
	st.local.u8 	[%rd2240+1], %rs17067;
	ld.local.v2.b32 	{%r15427, %r15428}, [%rd79];
	bfe.u32 	%r15429, %r15427, 0, 8;
	cvt.u16.u32 	%rs23386, %r15429;
	bfe.u32 	%r15430, %r15427, 8, 8;
	cvt.u16.u32 	%rs23387, %r15430;
	bfe.u32 	%r15431, %r15427, 16, 8;
	cvt.u16.u32 	%rs23388, %r15431;
	bfe.u32 	%r15432, %r15427, 24, 8;
	cvt.u16.u32 	%rs23389, %r15432;
	bfe.u32 	%r15433, %r15428, 0, 8;
	cvt.u16.u32 	%rs23390, %r15433;
	bfe.u32 	%r15434, %r15428, 8, 8;
	cvt.u16.u32 	%rs23391, %r15434;
	bfe.u32 	%r15435, %r15428, 16, 8;
	cvt.u16.u32 	%rs23392, %r15435;
	bfe.u32 	%r15436, %r15428, 24, 8;
	cvt.u16.u32 	%rs23393, %r15436;
	ld.local.v2.b32 	{%r15437, %r15438}, [%rd79+8];
	bfe.u32 	%r15439, %r15437, 0, 8;
	cvt.u16.u32 	%rs23394, %r15439;
	bfe.u32 	%r15440, %r15437, 8, 8;
	cvt.u16.u32 	%rs23395, %r15440;
	bfe.u32 	%r15441, %r15437, 16, 8;
	cvt.u16.u32 	%rs23396, %r15441;
	bfe.u32 	%r15442, %r15437, 24, 8;
	cvt.u16.u32 	%rs23397, %r15442;
	bfe.u32 	%r15443, %r15438, 0, 8;
	cvt.u16.u32 	%rs23398, %r15443;
	bfe.u32 	%r15444, %r15438, 8, 8;
	cvt.u16.u32 	%rs23399, %r15444;
	bfe.u32 	%r15445, %r15438, 16, 8;
	cvt.u16.u32 	%rs23400, %r15445;
	bfe.u32 	%r15446, %r15438, 24, 8;
	cvt.u16.u32 	%rs23401, %r15446;
	ld.local.v2.b32 	{%r15447, %r15448}, [%rd79+16];
	bfe.u32 	%r15449, %r15447, 0, 8;
	cvt.u16.u32 	%rs23402, %r15449;
	bfe.u32 	%r15450, %r15447, 8, 8;
	cvt.u16.u32 	%rs23403, %r15450;
	bfe.u32 	%r15451, %r15447, 16, 8;
	cvt.u16.u32 	%rs23404, %r15451;
	bfe.u32 	%r15452, %r15447, 24, 8;
	cvt.u16.u32 	%rs23405, %r15452;
	bfe.u32 	%r15453, %r15448, 0, 8;
	cvt.u16.u32 	%rs23406, %r15453;
	bfe.u32 	%r15454, %r15448, 8, 8;
	cvt.u16.u32 	%rs23407, %r15454;
	bfe.u32 	%r15455, %r15448, 16, 8;
	cvt.u16.u32 	%rs23408, %r15455;
	bfe.u32 	%r15456, %r15448, 24, 8;
	cvt.u16.u32 	%rs23409, %r15456;
	ld.local.v2.b32 	{%r15457, %r15458}, [%rd79+24];
	bfe.u32 	%r15459, %r15457, 0, 8;
	cvt.u16.u32 	%rs23410, %r15459;
	bfe.u32 	%r15460, %r15457, 8, 8;
	cvt.u16.u32 	%rs23411, %r15460;
	bfe.u32 	%r15461, %r15457, 16, 8;
	cvt.u16.u32 	%rs23412, %r15461;
	bfe.u32 	%r15462, %r15457, 24, 8;
	cvt.u16.u32 	%rs23413, %r15462;
	bfe.u32 	%r15463, %r15458, 0, 8;
	cvt.u16.u32 	%rs23414, %r15463;
	bfe.u32 	%r15464, %r15458, 8, 8;
	cvt.u16.u32 	%rs23415, %r15464;
	bfe.u32 	%r15465, %r15458, 16, 8;
	cvt.u16.u32 	%rs23416, %r15465;
	bfe.u32 	%r15466, %r15458, 24, 8;
	cvt.u16.u32 	%rs23417, %r15466;
	ld.local.v2.b32 	{%r15467, %r15468}, [%rd79+32];
	bfe.u32 	%r15469, %r15467, 0, 8;
	cvt.u16.u32 	%rs23418, %r15469;
	bfe.u32 	%r15470, %r15467, 8, 8;
	cvt.u16.u32 	%rs23419, %r15470;
	bfe.u32 	%r15471, %r15467, 16, 8;
	cvt.u16.u32 	%rs23420, %r15471;
	bfe.u32 	%r15472, %r15467, 24, 8;
	cvt.u16.u32 	%rs23421, %r15472;
	bfe.u32 	%r15473, %r15468, 0, 8;
	cvt.u16.u32 	%rs23422, %r15473;
	bfe.u32 	%r15474, %r15468, 8, 8;
	cvt.u16.u32 	%rs23423, %r15474;
	bfe.u32 	%r15475, %r15468, 16, 8;
	cvt.u16.u32 	%rs23424, %r15475;
	bfe.u32 	%r15476, %r15468, 24, 8;
	cvt.u16.u32 	%rs23425, %r15476;
	ld.local.v2.b32 	{%r15477, %r15478}, [%rd79+40];
	bfe.u32 	%r15479, %r15477, 0, 8;
	cvt.u16.u32 	%rs23426, %r15479;
	bfe.u32 	%r15480, %r15477, 8, 8;
	cvt.u16.u32 	%rs23427, %r15480;
	bfe.u32 	%r15481, %r15477, 16, 8;
	cvt.u16.u32 	%rs23428, %r15481;
	bfe.u32 	%r15482, %r15477, 24, 8;
	cvt.u16.u32 	%rs23429, %r15482;
	bfe.u32 	%r15483, %r15478, 0, 8;
	cvt.u16.u32 	%rs23430, %r15483;
	bfe.u32 	%r15484, %r15478, 8, 8;
	cvt.u16.u32 	%rs23431, %r15484;
	bfe.u32 	%r15485, %r15478, 16, 8;
	cvt.u16.u32 	%rs23432, %r15485;
	bfe.u32 	%r15486, %r15478, 24, 8;
	cvt.u16.u32 	%rs23433, %r15486;
	ld.local.v2.u8 	{%rs23434, %rs23435}, [%rd79+48];
	ld.local.u32 	%r32955, [%rd79+52];
	ld.local.f64 	%fd551, [%rd79+56];
$L__BB3_837:
	st.local.u64 	[%rd95], %rd386;
	cvt.u32.u16 	%r15487, %rs23393;
	cvt.u32.u16 	%r15488, %rs23392;
	prmt.b32 	%r15489, %r15488, %r15487, 0x3340U;
	cvt.u32.u16 	%r15490, %rs23391;
	cvt.u32.u16 	%r15491, %rs23390;
	prmt.b32 	%r15492, %r15491, %r15490, 0x3340U;
	prmt.b32 	%r15493, %r15492, %r15489, 0x5410U;
	cvt.u32.u16 	%r15494, %rs23389;
	cvt.u32.u16 	%r15495, %rs23388;
	prmt.b32 	%r15496, %r15495, %r15494, 0x3340U;
	cvt.u32.u16 	%r15497, %rs23387;
	cvt.u32.u16 	%r15498, %rs23386;
	prmt.b32 	%r15499, %r15498, %r15497, 0x3340U;
	prmt.b32 	%r15500, %r15499, %r15496, 0x5410U;
	st.local.v2.b32 	[%rd95+8], {%r15500, %r15493};
	cvt.u32.u16 	%r15501, %rs23401;
	cvt.u32.u16 	%r15502, %rs23400;
	prmt.b32 	%r15503, %r15502, %r15501, 0x3340U;
	cvt.u32.u16 	%r15504, %rs23399;
	cvt.u32.u16 	%r15505, %rs23398;
	prmt.b32 	%r15506, %r15505, %r15504, 0x3340U;
	prmt.b32 	%r15507, %r15506, %r15503, 0x5410U;
	cvt.u32.u16 	%r15508, %rs23397;
	cvt.u32.u16 	%r15509, %rs23396;
	prmt.b32 	%r15510, %r15509, %r15508, 0x3340U;
	cvt.u32.u16 	%r15511, %rs23395;
	cvt.u32.u16 	%r15512, %rs23394;
	prmt.b32 	%r15513, %r15512, %r15511, 0x3340U;
	prmt.b32 	%r15514, %r15513, %r15510, 0x5410U;
	st.local.v2.b32 	[%rd95+16], {%r15514, %r15507};
	cvt.u32.u16 	%r15515, %rs23409;
	cvt.u32.u16 	%r15516, %rs23408;
	prmt.b32 	%r15517, %r15516, %r15515, 0x3340U;
	cvt.u32.u16 	%r15518, %rs23407;
	cvt.u32.u16 	%r15519, %rs23406;
	prmt.b32 	%r15520, %r15519, %r15518, 0x3340U;
	prmt.b32 	%r15521, %r15520, %r15517, 0x5410U;
	cvt.u32.u16 	%r15522, %rs23405;
	cvt.u32.u16 	%r15523, %rs23404;
	prmt.b32 	%r15524, %r15523, %r15522, 0x3340U;
	cvt.u32.u16 	%r15525, %rs23403;
	cvt.u32.u16 	%r15526, %rs23402;
	prmt.b32 	%r15527, %r15526, %r15525, 0x3340U;
	prmt.b32 	%r15528, %r15527, %r15524, 0x5410U;
	st.local.v2.b32 	[%rd95+24], {%r15528, %r15521};
	cvt.u32.u16 	%r15529, %rs23417;
	cvt.u32.u16 	%r15530, %rs23416;
	prmt.b32 	%r15531, %r15530, %r15529, 0x3340U;
	cvt.u32.u16 	%r15532, %rs23415;
	cvt.u32.u16 	%r15533, %rs23414;
	prmt.b32 	%r15534, %r15533, %r15532, 0x3340U;
	prmt.b32 	%r15535, %r15534, %r15531, 0x5410U;
	cvt.u32.u16 	%r15536, %rs23413;
	cvt.u32.u16 	%r15537, %rs23412;
	prmt.b32 	%r15538, %r15537, %r15536, 0x3340U;
	cvt.u32.u16 	%r15539, %rs23411;
	cvt.u32.u16 	%r15540, %rs23410;
	prmt.b32 	%r15541, %r15540, %r15539, 0x3340U;
	prmt.b32 	%r15542, %r15541, %r15538, 0x5410U;
	st.local.v2.b32 	[%rd95+32], {%r15542, %r15535};
	cvt.u32.u16 	%r15543, %rs23425;
	cvt.u32.u16 	%r15544, %rs23424;
	prmt.b32 	%r15545, %r15544, %r15543, 0x3340U;
	cvt.u32.u16 	%r15546, %rs23423;
	cvt.u32.u16 	%r15547, %rs23422;
	prmt.b32 	%r15548, %r15547, %r15546, 0x3340U;
	prmt.b32 	%r15549, %r15548, %r15545, 0x5410U;
	cvt.u32.u16 	%r15550, %rs23421;
	cvt.u32.u16 	%r15551, %rs23420;
	prmt.b32 	%r15552, %r15551, %r15550, 0x3340U;
	cvt.u32.u16 	%r15553, %rs23419;
	cvt.u32.u16 	%r15554, %rs23418;
	prmt.b32 	%r15555, %r15554, %r15553, 0x3340U;
	prmt.b32 	%r15556, %r15555, %r15552, 0x5410U;
	st.local.v2.b32 	[%rd95+40], {%r15556, %r15549};
	cvt.u32.u16 	%r15557, %rs23433;
	cvt.u32.u16 	%r15558, %rs23432;
	prmt.b32 	%r15559, %r15558, %r15557, 0x3340U;
	cvt.u32.u16 	%r15560, %rs23431;
	cvt.u32.u16 	%r15561, %rs23430;
	prmt.b32 	%r15562, %r15561, %r15560, 0x3340U;
	prmt.b32 	%r15563, %r15562, %r15559, 0x5410U;
	cvt.u32.u16 	%r15564, %rs23429;
	cvt.u32.u16 	%r15565, %rs23428;
	prmt.b32 	%r15566, %r15565, %r15564, 0x3340U;
	cvt.u32.u16 	%r15567, %rs23427;
	cvt.u32.u16 	%r15568, %rs23426;
	prmt.b32 	%r15569, %r15568, %r15567, 0x3340U;
	prmt.b32 	%r15570, %r15569, %r15566, 0x5410U;
	st.local.v2.b32 	[%rd95+48], {%r15570, %r15563};
	st.local.v2.u8 	[%rd95+56], {%rs23434, %rs23435};
	st.local.u32 	[%rd95+60], %r32955;
	st.local.f64 	[%rd95+64], %fd551;
	mov.u32 	%r15571, %tid.x;
	shr.u32 	%r15572, %r15571, 5;
	setp.ne.s32 	%p361, %r15572, 5;
	@%p361 bra 	$L__BB3_839;
	mov.u64 	%rd3986, %rd386;
	mov.u16 	%rs23136, %rs23386;
	mov.u16 	%rs23137, %rs23387;
	mov.u16 	%rs23138, %rs23388;
	mov.u16 	%rs23139, %rs23389;
	mov.u16 	%rs23140, %rs23390;
	mov.u16 	%rs23141, %rs23391;
	mov.u16 	%rs23142, %rs23392;
	mov.u16 	%rs23143, %rs23393;
	mov.u16 	%rs23144, %rs23394;
	mov.u16 	%rs23145, %rs23395;
	mov.u16 	%rs23146, %rs23396;
	mov.u16 	%rs23147, %rs23397;
	mov.u16 	%rs23148, %rs23398;
	mov.u16 	%rs23149, %rs23399;
	mov.u16 	%rs23150, %rs23400;
	mov.u16 	%rs23151, %rs23401;
	mov.u16 	%rs23152, %rs23402;
	mov.u16 	%rs23153, %rs23403;
	mov.u16 	%rs23154, %rs23404;
	mov.u16 	%rs23155, %rs23405;
	mov.u16 	%rs23156, %rs23406;
	mov.u16 	%rs23157, %rs23407;
	mov.u16 	%rs23158, %rs23408;
	mov.u16 	%rs23159, %rs23409;
	mov.u16 	%rs23160, %rs23410;
	mov.u16 	%rs23161, %rs23411;
	mov.u16 	%rs23162, %rs23412;
	mov.u16 	%rs23163, %rs23413;
	mov.u16 	%rs23164, %rs23414;
	mov.u16 	%rs23165, %rs23415;
	mov.u16 	%rs23166, %rs23416;
	mov.u16 	%rs23167, %rs23417;
	mov.u16 	%rs23168, %rs23418;
	mov.u16 	%rs23169, %rs23419;
	mov.u16 	%rs23170, %rs23420;
	mov.u16 	%rs23171, %rs23421;
	mov.u16 	%rs23172, %rs23422;
	mov.u16 	%rs23173, %rs23423;
	mov.u16 	%rs23174, %rs23424;
	mov.u16 	%rs23175, %rs23425;
	mov.u16 	%rs23176, %rs23426;
	mov.u16 	%rs23177, %rs23427;
	mov.u16 	%rs23178, %rs23428;
	mov.u16 	%rs23179, %rs23429;
	mov.u16 	%rs23180, %rs23430;
	mov.u16 	%rs23181, %rs23431;
	mov.u16 	%rs23182, %rs23432;
	mov.u16 	%rs23183, %rs23433;
	mov.u16 	%rs23184, %rs23434;
	mov.u16 	%rs23185, %rs23435;
	mov.u32 	%r32932, %r32955;
	mov.f64 	%fd546, %fd551;
$L__BB3_839:
	ld.shared.u64 	%rd2241, [_ZN6thrust24THRUST_300001_SM_1000_NS8cuda_cub4core6detail5shmemE+360];
	ld.shared.v4.b32 	{%r15573, %r15574, %r15575, %r15576}, [_ZN6thrust24THRUST_300001_SM_1000_NS8cuda_cub4core6detail5shmemE+368];
	bfe.u32 	%r15577, %r15573, 0, 8;
	cvt.u16.u32 	%rs23486, %r15577;
	bfe.u32 	%r15578, %r15573, 8, 8;
	cvt.u16.u32 	%rs23487, %r15578;
	bfe.u32 	%r15579, %r15573, 16, 8;
	cvt.u16.u32 	%rs23488, %r15579;
	bfe.u32 	%r15580, %r15573, 24, 8;
	cvt.u16.u32 	%rs23489, %r15580;
	bfe.u32 	%r15581, %r15574, 0, 8;
	cvt.u16.u32 	%rs23490, %r15581;
	bfe.u32 	%r15582, %r15574, 8, 8;
	cvt.u16.u32 	%rs23491, %r15582;
	bfe.u32 	%r15583, %r15574, 16, 8;
	cvt.u16.u32 	%rs23492, %r15583;
	bfe.u32 	%r15584, %r15574, 24, 8;
	cvt.u16.u32 	%rs23493, %r15584;
	bfe.u32 	%r15585, %r15575, 0, 8;
	cvt.u16.u32 	%rs23494, %r15585;
	bfe.u32 	%r15586, %r15575, 8, 8;
	cvt.u16.u32 	%rs23495, %r15586;
	bfe.u32 	%r15587, %r15575, 16, 8;
	cvt.u16.u32 	%rs23496, %r15587;
	bfe.u32 	%r15588, %r15575, 24, 8;
	cvt.u16.u32 	%rs23497, %r15588;
	bfe.u32 	%r15589, %r15576, 0, 8;
	cvt.u16.u32 	%rs23498, %r15589;
	bfe.u32 	%r15590, %r15576, 8, 8;
	cvt.u16.u32 	%rs23499, %r15590;
	bfe.u32 	%r15591, %r15576, 16, 8;
	cvt.u16.u32 	%rs23500, %r15591;
	bfe.u32 	%r15592, %r15576, 24, 8;
	cvt.u16.u32 	%rs23501, %r15592;
	ld.shared.v4.b32 	{%r15593, %r15594, %r15595, %r15596}, [_ZN6thrust24THRUST_300001_SM_1000_NS8cuda_cub4core6detail5shmemE+384];
	bfe.u32 	%r15597, %r15593, 0, 8;
	cvt.u16.u32 	%rs23502, %r15597;
	bfe.u32 	%r15598, %r15593, 8, 8;
	cvt.u16.u32 	%rs23503, %r15598;
	bfe.u32 	%r15599, %r15593, 16, 8;
	cvt.u16.u32 	%rs23504, %r15599;
	bfe.u32 	%r15600, %r15593, 24, 8;
	cvt.u16.u32 	%rs23505, %r15600;
	bfe.u32 	%r15601, %r15594, 0, 8;
	cvt.u16.u32 	%rs23506, %r15601;
	bfe.u32 	%r15602, %r15594, 8, 8;
	cvt.u16.u32 	%rs23507, %r15602;
	bfe.u32 	%r15603, %r15594, 16, 8;
	cvt.u16.u32 	%rs23508, %r15603;
	bfe.u32 	%r15604, %r15594, 24, 8;
	cvt.u16.u32 	%rs23509, %r15604;
	bfe.u32 	%r15605, %r15595, 0, 8;
	cvt.u16.u32 	%rs23510, %r15605;
	bfe.u32 	%r15606, %r15595, 8, 8;
	cvt.u16.u32 	%rs23511, %r15606;
	bfe.u32 	%r15607, %r15595, 16, 8;
	cvt.u16.u32 	%rs23512, %r15607;
	bfe.u32 	%r15608, %r15595, 24, 8;
	cvt.u16.u32 	%rs23513, %r15608;
	bfe.u32 	%r15609, %r15596, 0, 8;
	cvt.u16.u32 	%rs23514, %r15609;
	bfe.u32 	%r15610, %r15596, 8, 8;
	cvt.u16.u32 	%rs23515, %r15610;
	bfe.u32 	%r15611, %r15596, 16, 8;
	cvt.u16.u32 	%rs23516, %r15611;
	bfe.u32 	%r15612, %r15596, 24, 8;
	cvt.u16.u32 	%rs23517, %r15612;
	ld.shared.v4.b32 	{%r15613, %r15614, %r15615, %r15616}, [_ZN6thrust24THRUST_300001_SM_1000_NS8cuda_cub4core6detail5shmemE+400];
	bfe.u32 	%r15617, %r15613, 0, 8;
	cvt.u16.u32 	%rs23518, %r15617;
	bfe.u32 	%r15618, %r15613, 8, 8;
	cvt.u16.u32 	%rs23519, %r15618;
	bfe.u32 	%r15619, %r15613, 16, 8;
	cvt.u16.u32 	%rs23520, %r15619;
	bfe.u32 	%r15620, %r15613, 24, 8;
	cvt.u16.u32 	%rs23521, %r15620;
	bfe.u32 	%r15621, %r15614, 0, 8;
	cvt.u16.u32 	%rs23522, %r15621;
	bfe.u32 	%r15622, %r15614, 8, 8;
	cvt.u16.u32 	%rs23523, %r15622;
	bfe.u32 	%r15623, %r15614, 16, 8;
	cvt.u16.u32 	%rs23524, %r15623;
	bfe.u32 	%r15624, %r15614, 24, 8;
	cvt.u16.u32 	%rs23525, %r15624;
	bfe.u32 	%r15625, %r15615, 0, 8;
	cvt.u16.u32 	%rs23526, %r15625;
	bfe.u32 	%r15626, %r15615, 8, 8;
	cvt.u16.u32 	%rs23527, %r15626;
	bfe.u32 	%r15627, %r15615, 16, 8;
	cvt.u16.u32 	%rs23528, %r15627;
	bfe.u32 	%r15628, %r15615, 24, 8;
	cvt.u16.u32 	%rs23529, %r15628;
	bfe.u32 	%r15629, %r15616, 0, 8;
	cvt.u16.u32 	%rs23530, %r15629;
	bfe.u32 	%r15630, %r15616, 8, 8;
	cvt.u16.u32 	%rs23531, %r15630;
	bfe.u32 	%r15631, %r15616, 16, 8;
	cvt.u16.u32 	%rs23532, %r15631;
	bfe.u32 	%r15632, %r15616, 24, 8;
	cvt.u16.u32 	%rs23533, %r15632;
	ld.shared.v2.u8 	{%rs23534, %rs23535}, [_ZN6thrust24THRUST_300001_SM_1000_NS8cuda_cub4core6detail5shmemE+416];
	ld.shared.u32 	%r32963, [_ZN6thrust24THRUST_300001_SM_1000_NS8cuda_cub4core6detail5shmemE+420];
	ld.shared.f64 	%fd553, [_ZN6thrust24THRUST_300001_SM_1000_NS8cuda_cub4core6detail5shmemE+424];
	st.local.u64 	[%rd78], %rd2241;
	st.local.v2.b32 	[%rd78+8], {%r15573, %r15574};
	st.local.v2.b32 	[%rd78+16], {%r15575, %r15576};
	st.local.v2.b32 	[%rd78+24], {%r15593, %r15594};
	st.local.v2.b32 	[%rd78+32], {%r15595, %r15596};
	st.local.v2.b32 	[%rd78+40], {%r15613, %r15614};
	st.local.v2.b32 	[%rd78+48], {%r15615, %r15616};
	st.local.v2.u8 	[%rd78+56], {%rs23534, %rs23535};
	st.local.u32 	[%rd78+60], %r32963;
	st.local.f64 	[%rd78+64], %fd553;
	add.s64 	%rd388, %rd2241, %rd386;
	setp.ne.s64 	%p362, %rd2241, 0;
	@%p362 bra 	$L__BB3_851;
	mov.b16 	%rs17068, 0;
	st.local.u8 	[%rd77], %rs17068;
	add.s32 	%r15634, %r32963, %r32955;
	st.local.u32 	[%rd77+52], %r15634;
	add.f64 	%fd390, %fd551, %fd553;
	st.local.f64 	[%rd77+56], %fd390;
	mov.b32 	%r32957, 0;
$L__BB3_841:
	mov.u32 	%r1433, %r32957;
	cvt.u64.u32 	%rd2242, %r1433;
	add.s64 	%rd2243, %rd77, %rd2242;
	ld.local.u8 	%rs17069, [%rd2243];
	setp.ne.s16 	%p363, %rs17069, 0;
	add.s32 	%r32957, %r1433, 1;
	@%p363 bra 	$L__BB3_841;
	and.b16  	%rs17070, %rs23386, 255;
	setp.eq.s16 	%p364, %rs17070, 0;
	mov.u32 	%r32959, %r1433;
	@%p364 bra 	$L__BB3_845;
	mov.b32 	%r32958, 0;
$L__BB3_844:
	add.s32 	%r15636, %r32958, %r1433;
	cvt.u64.u32 	%rd2244, %r15636;
	add.s64 	%rd2245, %rd95, %rd2244;
	ld.local.u8 	%rs17071, [%rd2245+8];
	add.s64 	%rd2246, %rd77, %rd2244;
	st.local.u8 	[%rd2246], %rs17071;
	add.s32 	%r1436, %r32958, 1;
	add.s32 	%r32959, %r1436, %r1433;
	cvt.u64.u32 	%rd2247, %r32958;
	add.s64 	%rd2248, %rd95, %rd2247;
	ld.local.u8 	%rs17072, [%rd2248+9];
	setp.ne.s16 	%p365, %rs17072, 0;
	mov.u32 	%r32958, %r1436;
	@%p365 bra 	$L__BB3_844;
$L__BB3_845:
	cvt.u64.u32 	%rd2249, %r32959;
	add.s64 	%rd2250, %rd77, %rd2249;
	mov.b16 	%rs17073, 0;
	st.local.u8 	[%rd2250+1], %rs17073;
	mov.b32 	%r32960, 0;
$L__BB3_846:
	mov.u32 	%r1439, %r32960;
	cvt.u64.u32 	%rd2251, %r1439;
	add.s64 	%rd2252, %rd77, %rd2251;
	ld.local.u8 	%rs17074, [%rd2252];
	setp.ne.s16 	%p366, %rs17074, 0;
	add.s32 	%r32960, %r1439, 1;
	@%p366 bra 	$L__BB3_846;
	and.b16  	%rs17075, %rs23486, 255;
	setp.eq.s16 	%p367, %rs17075, 0;
	mov.u32 	%r32962, %r1439;
	@%p367 bra 	$L__BB3_850;
	mov.b32 	%r32961, 0;
$L__BB3_849:
	add.s32 	%r15639, %r32961, %r1439;
	cvt.u64.u32 	%rd2253, %r15639;
	add.s64 	%rd2254, %rd78, %rd2253;
	ld.local.u8 	%rs17076, [%rd2254+8];
	add.s64 	%rd2255, %rd77, %rd2253;
	st.local.u8 	[%rd2255], %rs17076;
	add.s32 	%r1442, %r32961, 1;
	add.s32 	%r32962, %r1442, %r1439;
	cvt.u64.u32 	%rd2256, %r32961;
	add.s64 	%rd2257, %rd78, %rd2256;
	ld.local.u8 	%rs17077, [%rd2257+9];
	setp.ne.s16 	%p368, %rs17077, 0;
	mov.u32 	%r32961, %r1442;
	@%p368 bra 	$L__BB3_849;
$L__BB3_850:
	cvt.u64.u32 	%rd2258, %r32962;
	add.s64 	%rd2259, %rd77, %rd2258;
	mov.b16 	%rs17078, 0;
	st.local.u8 	[%rd2259+1], %rs17078;
	ld.local.v2.b32 	{%r15640, %r15641}, [%rd77];
	bfe.u32 	%r15642, %r15640, 0, 8;
	cvt.u16.u32 	%rs23486, %r15642;
	bfe.u32 	%r15643, %r15640, 8, 8;
	cvt.u16.u32 	%rs23487, %r15643;
	bfe.u32 	%r15644, %r15640, 16, 8;
	cvt.u16.u32 	%rs23488, %r15644;
	bfe.u32 	%r15645, %r15640, 24, 8;
	cvt.u16.u32 	%rs23489, %r15645;
	bfe.u32 	%r15646, %r15641, 0, 8;
	cvt.u16.u32 	%rs23490, %r15646;
	bfe.u32 	%r15647, %r15641, 8, 8;
	cvt.u16.u32 	%rs23491, %r15647;
	bfe.u32 	%r15648, %r15641, 16, 8;
	cvt.u16.u32 	%rs23492, %r15648;
	bfe.u32 	%r15649, %r15641, 24, 8;
	cvt.u16.u32 	%rs23493, %r15649;
	ld.local.v2.b32 	{%r15650, %r15651}, [%rd77+8];
	bfe.u32 	%r15652, %r15650, 0, 8;
	cvt.u16.u32 	%rs23494, %r15652;
	bfe.u32 	%r15653, %r15650, 8, 8;
	cvt.u16.u32 	%rs23495, %r15653;
	bfe.u32 	%r15654, %r15650, 16, 8;
	cvt.u16.u32 	%rs23496, %r15654;
	bfe.u32 	%r15655, %r15650, 24, 8;
	cvt.u16.u32 	%rs23497, %r15655;
	bfe.u32 	%r15656, %r15651, 0, 8;
	cvt.u16.u32 	%rs23498, %r15656;
	bfe.u32 	%r15657, %r15651, 8, 8;
	cvt.u16.u32 	%rs23499, %r15657;
	bfe.u32 	%r15658, %r15651, 16, 8;
	cvt.u16.u32 	%rs23500, %r15658;
	bfe.u32 	%r15659, %r15651, 24, 8;
	cvt.u16.u32 	%rs23501, %r15659;
	ld.local.v2.b32 	{%r15660, %r15661}, [%rd77+16];
	bfe.u32 	%r15662, %r15660, 0, 8;
	cvt.u16.u32 	%rs23502, %r15662;
	bfe.u32 	%r15663, %r15660, 8, 8;
	cvt.u16.u32 	%rs23503, %r15663;
	bfe.u32 	%r15664, %r15660, 16, 8;
	cvt.u16.u32 	%rs23504, %r15664;
	bfe.u32 	%r15665, %r15660, 24, 8;
	cvt.u16.u32 	%rs23505, %r15665;
	bfe.u32 	%r15666, %r15661, 0, 8;
	cvt.u16.u32 	%rs23506, %r15666;
	bfe.u32 	%r15667, %r15661, 8, 8;
	cvt.u16.u32 	%rs23507, %r15667;
	bfe.u32 	%r15668, %r15661, 16, 8;
	cvt.u16.u32 	%rs23508, %r15668;
	bfe.u32 	%r15669, %r15661, 24, 8;
	cvt.u16.u32 	%rs23509, %r15669;
	ld.local.v2.b32 	{%r15670, %r15671}, [%rd77+24];
	bfe.u32 	%r15672, %r15670, 0, 8;
	cvt.u16.u32 	%rs23510, %r15672;
	bfe.u32 	%r15673, %r15670, 8, 8;
	cvt.u16.u32 	%rs23511, %r15673;
	bfe.u32 	%r15674, %r15670, 16, 8;
	cvt.u16.u32 	%rs23512, %r15674;
	bfe.u32 	%r15675, %r15670, 24, 8;
	cvt.u16.u32 	%rs23513, %r15675;
	bfe.u32 	%r15676, %r15671, 0, 8;
	cvt.u16.u32 	%rs23514, %r15676;
	bfe.u32 	%r15677, %r15671, 8, 8;
	cvt.u16.u32 	%rs23515, %r15677;
	bfe.u32 	%r15678, %r15671, 16, 8;
	cvt.u16.u32 	%rs23516, %r15678;
	bfe.u32 	%r15679, %r15671, 24, 8;
	cvt.u16.u32 	%rs23517, %r15679;
	ld.local.v2.b32 	{%r15680, %r15681}, [%rd77+32];
	bfe.u32 	%r15682, %r15680, 0, 8;
	cvt.u16.u32 	%rs23518, %r15682;
	bfe.u32 	%r15683, %r15680, 8, 8;
	cvt.u16.u32 	%rs23519, %r15683;
	bfe.u32 	%r15684, %r15680, 16, 8;
	cvt.u16.u32 	%rs23520, %r15684;
	bfe.u32 	%r15685, %r15680, 24, 8;
	cvt.u16.u32 	%rs23521, %r15685;
	bfe.u32 	%r15686, %r15681, 0, 8;
	cvt.u16.u32 	%rs23522, %r15686;
	bfe.u32 	%r15687, %r15681, 8, 8;
	cvt.u16.u32 	%rs23523, %r15687;
	bfe.u32 	%r15688, %r15681, 16, 8;
	cvt.u16.u32 	%rs23524, %r15688;
	bfe.u32 	%r15689, %r15681, 24, 8;
	cvt.u16.u32 	%rs23525, %r15689;
	ld.local.v2.b32 	{%r15690, %r15691}, [%rd77+40];
	bfe.u32 	%r15692, %r15690, 0, 8;
	cvt.u16.u32 	%rs23526, %r15692;
	bfe.u32 	%r15693, %r15690, 8, 8;
	cvt.u16.u32 	%rs23527, %r15693;
	bfe.u32 	%r15694, %r15690, 16, 8;
	cvt.u16.u32 	%rs23528, %r15694;
	bfe.u32 	%r15695, %r15690, 24, 8;
	cvt.u16.u32 	%rs23529, %r15695;
	bfe.u32 	%r15696, %r15691, 0, 8;
	cvt.u16.u32 	%rs23530, %r15696;
	bfe.u32 	%r15697, %r15691, 8, 8;
	cvt.u16.u32 	%rs23531, %r15697;
	bfe.u32 	%r15698, %r15691, 16, 8;
	cvt.u16.u32 	%rs23532, %r15698;
	bfe.u32 	%r15699, %r15691, 24, 8;
	cvt.u16.u32 	%rs23533, %r15699;
	ld.local.v2.u8 	{%rs23534, %rs23535}, [%rd77+48];
	ld.local.u32 	%r32963, [%rd77+52];
	ld.local.f64 	%fd553, [%rd77+56];
$L__BB3_851:
	st.local.u64 	[%rd95], %rd388;
	cvt.u32.u16 	%r15700, %rs23493;
	cvt.u32.u16 	%r15701, %rs23492;
	prmt.b32 	%r15702, %r15701, %r15700, 0x3340U;
	cvt.u32.u16 	%r15703, %rs23491;
	cvt.u32.u16 	%r15704, %rs23490;
	prmt.b32 	%r15705, %r15704, %r15703, 0x3340U;
	prmt.b32 	%r15706, %r15705, %r15702, 0x5410U;
	cvt.u32.u16 	%r15707, %rs23489;
	cvt.u32.u16 	%r15708, %rs23488;
	prmt.b32 	%r15709, %r15708, %r15707, 0x3340U;
	cvt.u32.u16 	%r15710, %rs23487;
	cvt.u32.u16 	%r15711, %rs23486;
	prmt.b32 	%r15712, %r15711, %r15710, 0x3340U;
	prmt.b32 	%r15713, %r15712, %r15709, 0x5410U;
	st.local.v2.b32 	[%rd95+8], {%r15713, %r15706};
	cvt.u32.u16 	%r15714, %rs23501;
	cvt.u32.u16 	%r15715, %rs23500;
	prmt.b32 	%r15716, %r15715, %r15714, 0x3340U;
	cvt.u32.u16 	%r15717, %rs23499;
	cvt.u32.u16 	%r15718, %rs23498;
	prmt.b32 	%r15719, %r15718, %r15717, 0x3340U;
	prmt.b32 	%r15720, %r15719, %r15716, 0x5410U;
	cvt.u32.u16 	%r15721, %rs23497;
	cvt.u32.u16 	%r15722, %rs23496;
	prmt.b32 	%r15723, %r15722, %r15721, 0x3340U;
	cvt.u32.u16 	%r15724, %rs23495;
	cvt.u32.u16 	%r15725, %rs23494;
	prmt.b32 	%r15726, %r15725, %r15724, 0x3340U;
	prmt.b32 	%r15727, %r15726, %r15723, 0x5410U;
	st.local.v2.b32 	[%rd95+16], {%r15727, %r15720};
	cvt.u32.u16 	%r15728, %rs23509;
	cvt.u32.u16 	%r15729, %rs23508;
	prmt.b32 	%r15730, %r15729, %r15728, 0x3340U;
	cvt.u32.u16 	%r15731, %rs23507;
	cvt.u32.u16 	%r15732, %rs23506;
	prmt.b32 	%r15733, %r15732, %r15731, 0x3340U;
	prmt.b32 	%r15734, %r15733, %r15730, 0x5410U;
	cvt.u32.u16 	%r15735, %rs23505;
	cvt.u32.u16 	%r15736, %rs23504;
	prmt.b32 	%r15737, %r15736, %r15735, 0x3340U;
	cvt.u32.u16 	%r15738, %rs23503;
	cvt.u32.u16 	%r15739, %rs23502;
	prmt.b32 	%r15740, %r15739, %r15738, 0x3340U;
	prmt.b32 	%r15741, %r15740, %r15737, 0x5410U;
	st.local.v2.b32 	[%rd95+24], {%r15741, %r15734};
	cvt.u32.u16 	%r15742, %rs23517;
	cvt.u32.u16 	%r15743, %rs23516;
	prmt.b32 	%r15744, %r15743, %r15742, 0x3340U;
	cvt.u32.u16 	%r15745, %rs23515;
	cvt.u32.u16 	%r15746, %rs23514;
	prmt.b32 	%r15747, %r15746, %r15745, 0x3340U;
	prmt.b32 	%r15748, %r15747, %r15744, 0x5410U;
	cvt.u32.u16 	%r15749, %rs23513;
	cvt.u32.u16 	%r15750, %rs23512;
	prmt.b32 	%r15751, %r15750, %r15749, 0x3340U;
	cvt.u32.u16 	%r15752, %rs23511;
	cvt.u32.u16 	%r15753, %rs23510;
	prmt.b32 	%r15754, %r15753, %r15752, 0x3340U;
	prmt.b32 	%r15755, %r15754, %r15751, 0x5410U;
	st.local.v2.b32 	[%rd95+32], {%r15755, %r15748};
	cvt.u32.u16 	%r15756, %rs23525;
	cvt.u32.u16 	%r15757, %rs23524;
	prmt.b32 	%r15758, %r15757, %r15756, 0x3340U;
	cvt.u32.u16 	%r15759, %rs23523;
	cvt.u32.u16 	%r15760, %rs23522;
	prmt.b32 	%r15761, %r15760, %r15759, 0x3340U;
	prmt.b32 	%r15762, %r15761, %r15758, 0x5410U;
	cvt.u32.u16 	%r15763, %rs23521;
	cvt.u32.u16 	%r15764, %rs23520;
	prmt.b32 	%r15765, %r15764, %r15763, 0x3340U;
	cvt.u32.u16 	%r15766, %rs23519;
	cvt.u32.u16 	%r15767, %rs23518;
	prmt.b32 	%r15768, %r15767, %r15766, 0x3340U;
	prmt.b32 	%r15769, %r15768, %r15765, 0x5410U;
	st.local.v2.b32 	[%rd95+40], {%r15769, %r15762};
	cvt.u32.u16 	%r15770, %rs23533;
	cvt.u32.u16 	%r15771, %rs23532;
	prmt.b32 	%r15772, %r15771, %r15770, 0x3340U;
	cvt.u32.u16 	%r15773, %rs23531;
	cvt.u32.u16 	%r15774, %rs23530;
	prmt.b32 	%r15775, %r15774, %r15773, 0x3340U;
	prmt.b32 	%r15776, %r15775, %r15772, 0x5410U;
	cvt.u32.u16 	%r15777, %rs23529;
	cvt.u32.u16 	%r15778, %rs23528;
	prmt.b32 	%r15779, %r15778, %r15777, 0x3340U;
	cvt.u32.u16 	%r15780, %rs23527;
	cvt.u32.u16 	%r15781, %rs23526;
	prmt.b32 	%r15782, %r15781, %r15780, 0x3340U;
	prmt.b32 	%r15783, %r15782, %r15779, 0x5410U;
	st.local.v2.b32 	[%rd95+48], {%r15783, %r15776};
	st.local.v2.u8 	[%rd95+56], {%rs23534, %rs23535};
	st.local.u32 	[%rd95+60], %r32963;
	st.local.f64 	[%rd95+64], %fd553;
	mov.u32 	%r15784, %tid.x;
	shr.u32 	%r15785, %r15784, 5;
	setp.ne.s32 	%p369, %r15785, 6;
	@%p369 bra 	$L__BB3_853;
	mov.u64 	%rd3986, %rd388;
	mov.u16 	%rs23136, %rs23486;
	mov.u16 	%rs23137, %rs23487;
	mov.u16 	%rs23138, %rs23488;
	mov.u16 	%rs23139, %rs23489;
	mov.u16 	%rs23140, %rs23490;
	mov.u16 	%rs23141, %rs23491;
	mov.u16 	%rs23142, %rs23492;
	mov.u16 	%rs23143, %rs23493;
	mov.u16 	%rs23144, %rs23494;
	mov.u16 	%rs23145, %rs23495;
	mov.u16 	%rs23146, %rs23496;
	mov.u16 	%rs23147, %rs23497;
	mov.u16 	%rs23148, %rs23498;
	mov.u16 	%rs23149, %rs23499;
	mov.u16 	%rs23150, %rs23500;
	mov.u16 	%rs23151, %rs23501;
	mov.u16 	%rs23152, %rs23502;
	mov.u16 	%rs23153, %rs23503;
	mov.u16 	%rs23154, %rs23504;
	mov.u16 	%rs23155, %rs23505;
	mov.u16 	%rs23156, %rs23506;
	mov.u16 	%rs23157, %rs23507;
	mov.u16 	%rs23158, %rs23508;
	mov.u16 	%rs23159, %rs23509;
	mov.u16 	%rs23160, %rs23510;
	mov.u16 	%rs23161, %rs23511;
	mov.u16 	%rs23162, %rs23512;
	mov.u16 	%rs23163, %rs23513;
	mov.u16 	%rs23164, %rs23514;
	mov.u16 	%rs23165, %rs23515;
	mov.u16 	%rs23166, %rs23516;
	mov.u16 	%rs23167, %rs23517;
	mov.u16 	%rs23168, %rs23518;
	mov.u16 	%rs23169, %rs23519;
	mov.u16 	%rs23170, %rs23520;
	mov.u16 	%rs23171, %rs23521;
	mov.u16 	%rs23172, %rs23522;
	mov.u16 	%rs23173, %rs23523;
	mov.u16 	%rs23174, %rs23524;
	mov.u16 	%rs23175, %rs23525;
	mov.u16 	%rs23176, %rs23526;
	mov.u16 	%rs23177, %rs23527;
	mov.u16 	%rs23178, %rs23528;
	mov.u16 	%rs23179, %rs23529;
	mov.u16 	%rs23180, %rs23530;
	mov.u16 	%rs23181, %rs23531;
	mov.u16 	%rs23182, %rs23532;
	mov.u16 	%rs23183, %rs23533;
	mov.u16 	%rs23184, %rs23534;
	mov.u16 	%rs23185, %rs23535;
	mov.u32 	%r32932, %r32963;
	mov.f64 	%fd546, %fd553;
$L__BB3_853:
	ld.shared.u64 	%rd2260, [_ZN6thrust24THRUST_300001_SM_1000_NS8cuda_cub4core6detail5shmemE+432];
	ld.shared.v2.b32 	{%r15786, %r15787}, [_ZN6thrust24THRUST_300001_SM_1000_NS8cuda_cub4core6detail5shmemE+440];
	bfe.u32 	%r15788, %r15786, 0, 8;
	cvt.u16.u32 	%rs23586, %r15788;
	bfe.u32 	%r15789, %r15786, 8, 8;
	cvt.u16.u32 	%rs23587, %r15789;
	bfe.u32 	%r15790, %r15786, 16, 8;
	cvt.u16.u32 	%rs23588, %r15790;
	bfe.u32 	%r15791, %r15786, 24, 8;
	cvt.u16.u32 	%rs23589, %r15791;
	bfe.u32 	%r15792, %r15787, 0, 8;
	cvt.u16.u32 	%rs23590, %r15792;
	bfe.u32 	%r15793, %r15787, 8, 8;
	cvt.u16.u32 	%rs23591, %r15793;
	bfe.u32 	%r15794, %r15787, 16, 8;
	cvt.u16.u32 	%rs23592, %r15794;
	bfe.u32 	%r15795, %r15787, 24, 8;
	cvt.u16.u32 	%rs23593, %r15795;
	ld.shared.v4.b32 	{%r15796, %r15797, %r15798, %r15799}, [_ZN6thrust24THRUST_300001_SM_1000_NS8cuda_cub4core6detail5shmemE+448];
	bfe.u32 	%r15800, %r15796, 0, 8;
	cvt.u16.u32 	%rs23594, %r15800;
	bfe.u32 	%r15801, %r15796, 8, 8;
	cvt.u16.u32 	%rs23595, %r15801;
	bfe.u32 	%r15802, %r15796, 16, 8;
	cvt.u16.u32 	%rs23596, %r15802;
	bfe.u32 	%r15803, %r15796, 24, 8;
	cvt.u16.u32 	%rs23597, %r15803;
	bfe.u32 	%r15804, %r15797, 0, 8;
	cvt.u16.u32 	%rs23598, %r15804;
	bfe.u32 	%r15805, %r15797, 8, 8;
	cvt.u16.u32 	%rs23599, %r15805;
	bfe.u32 	%r15806, %r15797, 16, 8;
	cvt.u16.u32 	%rs23600, %r15806;
	bfe.u32 	%r15807, %r15797, 24, 8;
	cvt.u16.u32 	%rs23601, %r15807;
	bfe.u32 	%r15808, %r15798, 0, 8;
	cvt.u16.u32 	%rs23602, %r15808;
	bfe.u32 	%r15809, %r15798, 8, 8;
	cvt.u16.u32 	%rs23603, %r15809;
	bfe.u32 	%r15810, %r15798, 16, 8;
	cvt.u16.u32 	%rs23604, %r15810;
	bfe.u32 	%r15811, %r15798, 24, 8;
	cvt.u16.u32 	%rs23605, %r15811;
	bfe.u32 	%r15812, %r15799, 0, 8;
	cvt.u16.u32 	%rs23606, %r15812;
	bfe.u32 	%r15813, %r15799, 8, 8;
	cvt.u16.u32 	%rs23607, %r15813;
	bfe.u32 	%r15814, %r15799, 16, 8;
	cvt.u16.u32 	%rs23608, %r15814;
	bfe.u32 	%r15815, %r15799, 24, 8;
	cvt.u16.u32 	%rs23609, %r15815;
	ld.shared.v4.b32 	{%r15816, %r15817, %r15818, %r15819}, [_ZN6thrust24THRUST_300001_SM_1000_NS8cuda_cub4core6detail5shmemE+464];
	bfe.u32 	%r15820, %r15816, 0, 8;
	cvt.u16.u32 	%rs23610, %r15820;
	bfe.u32 	%r15821, %r15816, 8, 8;
	cvt.u16.u32 	%rs23611, %r15821;
	bfe.u32 	%r15822, %r15816, 16, 8;
	cvt.u16.u32 	%rs23612, %r15822;
	bfe.u32 	%r15823, %r15816, 24, 8;
	cvt.u16.u32 	%rs23613, %r15823;
	bfe.u32 	%r15824, %r15817, 0, 8;
	cvt.u16.u32 	%rs23614, %r15824;
	bfe.u32 	%r15825, %r15817, 8, 8;
	cvt.u16.u32 	%rs23615, %r15825;
	bfe.u32 	%r15826, %r15817, 16, 8;
	cvt.u16.u32 	%rs23616, %r15826;
	bfe.u32 	%r15827, %r15817, 24, 8;
	cvt.u16.u32 	%rs23617, %r15827;
	bfe.u32 	%r15828, %r15818, 0, 8;
	cvt.u16.u32 	%rs23618, %r15828;
	bfe.u32 	%r15829, %r15818, 8, 8;
	cvt.u16.u32 	%rs23619, %r15829;
	bfe.u32 	%r15830, %r15818, 16, 8;
	cvt.u16.u32 	%rs23620, %r15830;
	bfe.u32 	%r15831, %r15818, 24, 8;
	cvt.u16.u32 	%rs23621, %r15831;
	bfe.u32 	%r15832, %r15819, 0, 8;
	cvt.u16.u32 	%rs23622, %r15832;
	bfe.u32 	%r15833, %r15819, 8, 8;
	cvt.u16.u32 	%rs23623, %r15833;
	bfe.u32 	%r15834, %r15819, 16, 8;
	cvt.u16.u32 	%rs23624, %r15834;
	bfe.u32 	%r15835, %r15819, 24, 8;
	cvt.u16.u32 	%rs23625, %r15835;
	ld.shared.v4.b32 	{%r15836, %r15837, %r15838, %r15839}, [_ZN6thrust24THRUST_300001_SM_1000_NS8cuda_cub4core6detail5shmemE+480];
	bfe.u32 	%r15840, %r15836, 0, 8;
	cvt.u16.u32 	%rs23626, %r15840;
	bfe.u32 	%r15841, %r15836, 8, 8;
	cvt.u16.u32 	%rs23627, %r15841;
	bfe.u32 	%r15842, %r15836, 16, 8;
	cvt.u16.u32 	%rs23628, %r15842;
	bfe.u32 	%r15843, %r15836, 24, 8;
	cvt.u16.u32 	%rs23629, %r15843;
	bfe.u32 	%r15844, %r15837, 0, 8;
	cvt.u16.u32 	%rs23630, %r15844;
	bfe.u32 	%r15845, %r15837, 8, 8;
	cvt.u16.u32 	%rs23631, %r15845;
	bfe.u32 	%r15846, %r15837, 16, 8;
	cvt.u16.u32 	%rs23632, %r15846;
	bfe.u32 	%r15847, %r15837, 24, 8;
	cvt.u16.u32 	%rs23633, %r15847;
	bfe.u32 	%r15848, %r15838, 0, 8;
	cvt.u16.u32 	%rs23634, %r15848;
	mov.b64 	%rd2261, {%r15838, %r15839};
	shr.u64 	%rd2262, %rd2261, 8;
	cvt.u16.u64 	%rs23635, %rd2262;
	{ .reg .b32 tmp; mov.b64 {tmp, %r32971}, %rd2261; }
	ld.shared.f64 	%fd555, [_ZN6thrust24THRUST_300001_SM_1000_NS8cuda_cub4core6detail5shmemE+496];
	st.local.u64 	[%rd76], %rd2260;
	st.local.v2.b32 	[%rd76+8], {%r15786, %r15787};
	st.local.v2.b32 	[%rd76+16], {%r15796, %r15797};
	st.local.v2.b32 	[%rd76+24], {%r15798, %r15799};
	st.local.v2.b32 	[%rd76+32], {%r15816, %r15817};
	st.local.v2.b32 	[%rd76+40], {%r15818, %r15819};
	st.local.v2.b32 	[%rd76+48], {%r15836, %r15837};
	st.local.v2.u8 	[%rd76+56], {%rs23634, %rs23635};
	st.local.u32 	[%rd76+60], %r32971;
	st.local.f64 	[%rd76+64], %fd555;
	add.s64 	%rd390, %rd2260, %rd388;
	setp.ne.s64 	%p370, %rd2260, 0;
	@%p370 bra 	$L__BB3_865;
	mov.b16 	%rs17079, 0;
	st.local.u8 	[%rd75], %rs17079;
	add.s32 	%r15850, %r32971, %r32963;
	st.local.u32 	[%rd75+52], %r15850;
	add.f64 	%fd391, %fd553, %fd555;
	st.local.f64 	[%rd75+56], %fd391;
	mov.b32 	%r32965, 0;
$L__BB3_855:
	mov.u32 	%r1449, %r32965;
	cvt.u64.u32 	%rd2263, %r1449;
	add.s64 	%rd2264, %rd75, %rd2263;
	ld.local.u8 	%rs17080, [%rd2264];
	setp.ne.s16 	%p371, %rs17080, 0;
	add.s32 	%r32965, %r1449, 1;
	@%p371 bra 	$L__BB3_855;
	and.b16  	%rs17081, %rs23486, 255;
	setp.eq.s16 	%p372, %rs17081, 0;
	mov.u32 	%r32967, %r1449;
	@%p372 bra 	$L__BB3_859;
	mov.b32 	%r32966, 0;
$L__BB3_858:
	add.s32 	%r15852, %r32966, %r1449;
	cvt.u64.u32 	%rd2265, %r15852;
	add.s64 	%rd2266, %rd95, %rd2265;
	ld.local.u8 	%rs17082, [%rd2266+8];
	add.s64 	%rd2267, %rd75, %rd2265;
	st.local.u8 	[%rd2267], %rs17082;
	add.s32 	%r1452, %r32966, 1;
	add.s32 	%r32967, %r1452, %r1449;
	cvt.u64.u32 	%rd2268, %r32966;
	add.s64 	%rd2269, %rd95, %rd2268;
	ld.local.u8 	%rs17083, [%rd2269+9];
	setp.ne.s16 	%p373, %rs17083, 0;
	mov.u32 	%r32966, %r1452;
	@%p373 bra 	$L__BB3_858;
$L__BB3_859:
	cvt.u64.u32 	%rd2270, %r32967;
	add.s64 	%rd2271, %rd75, %rd2270;
	mov.b16 	%rs17084, 0;
	st.local.u8 	[%rd2271+1], %rs17084;
	mov.b32 	%r32968, 0;
$L__BB3_860:
	mov.u32 	%r1455, %r32968;
	cvt.u64.u32 	%rd2272, %r1455;
	add.s64 	%rd2273, %rd75, %rd2272;
	ld.local.u8 	%rs17085, [%rd2273];
	setp.ne.s16 	%p374, %rs17085, 0;
	add.s32 	%r32968, %r1455, 1;
	@%p374 bra 	$L__BB3_860;
	and.b16  	%rs17086, %rs23586, 255;
	setp.eq.s16 	%p375, %rs17086, 0;
	mov.u32 	%r32970, %r1455;
	@%p375 bra 	$L__BB3_864;
	mov.b32 	%r32969, 0;
$L__BB3_863:
	add.s32 	%r15855, %r32969, %r1455;
	cvt.u64.u32 	%rd2274, %r15855;
	add.s64 	%rd2275, %rd76, %rd2274;
	ld.local.u8 	%rs17087, [%rd2275+8];
	add.s64 	%rd2276, %rd75, %rd2274;
	st.local.u8 	[%rd2276], %rs17087;
	add.s32 	%r1458, %r32969, 1;
	add.s32 	%r32970, %r1458, %r1455;
	cvt.u64.u32 	%rd2277, %r32969;
	add.s64 	%rd2278, %rd76, %rd2277;
	ld.local.u8 	%rs17088, [%rd2278+9];
	setp.ne.s16 	%p376, %rs17088, 0;
	mov.u32 	%r32969, %r1458;
	@%p376 bra 	$L__BB3_863;
$L__BB3_864:
	cvt.u64.u32 	%rd2279, %r32970;
	add.s64 	%rd2280, %rd75, %rd2279;
	mov.b16 	%rs17089, 0;
	st.local.u8 	[%rd2280+1], %rs17089;
	ld.local.v2.b32 	{%r15856, %r15857}, [%rd75];
	bfe.u32 	%r15858, %r15856, 0, 8;
	cvt.u16.u32 	%rs23586, %r15858;
	bfe.u32 	%r15859, %r15856, 8, 8;
	cvt.u16.u32 	%rs23587, %r15859;
	bfe.u32 	%r15860, %r15856, 16, 8;
	cvt.u16.u32 	%rs23588, %r15860;
	bfe.u32 	%r15861, %r15856, 24, 8;
	cvt.u16.u32 	%rs23589, %r15861;
	bfe.u32 	%r15862, %r15857, 0, 8;
	cvt.u16.u32 	%rs23590, %r15862;
	bfe.u32 	%r15863, %r15857, 8, 8;
	cvt.u16.u32 	%rs23591, %r15863;
	bfe.u32 	%r15864, %r15857, 16, 8;
	cvt.u16.u32 	%rs23592, %r15864;
	bfe.u32 	%r15865, %r15857, 24, 8;
	cvt.u16.u32 	%rs23593, %r15865;
	ld.local.v2.b32 	{%r15866, %r15867}, [%rd75+8];
	bfe.u32 	%r15868, %r15866, 0, 8;
	cvt.u16.u32 	%rs23594, %r15868;
	bfe.u32 	%r15869, %r15866, 8, 8;
	cvt.u16.u32 	%rs23595, %r15869;
	bfe.u32 	%r15870, %r15866, 16, 8;
	cvt.u16.u32 	%rs23596, %r15870;
	bfe.u32 	%r15871, %r15866, 24, 8;
	cvt.u16.u32 	%rs23597, %r15871;
	bfe.u32 	%r15872, %r15867, 0, 8;
	cvt.u16.u32 	%rs23598, %r15872;
	bfe.u32 	%r15873, %r15867, 8, 8;
	cvt.u16.u32 	%rs23599, %r15873;
	bfe.u32 	%r15874, %r15867, 16, 8;
	cvt.u16.u32 	%rs23600, %r15874;
	bfe.u32 	%r15875, %r15867, 24, 8;
	cvt.u16.u32 	%rs23601, %r15875;
	ld.local.v2.b32 	{%r15876, %r15877}, [%rd75+16];
	bfe.u32 	%r15878, %r15876, 0, 8;
	cvt.u16.u32 	%rs23602, %r15878;
	bfe.u32 	%r15879, %r15876, 8, 8;
	cvt.u16.u32 	%rs23603, %r15879;
	bfe.u32 	%r15880, %r15876, 16, 8;
	cvt.u16.u32 	%rs23604, %r15880;
	bfe.u32 	%r15881, %r15876, 24, 8;
	cvt.u16.u32 	%rs23605, %r15881;
	bfe.u32 	%r15882, %r15877, 0, 8;
	cvt.u16.u32 	%rs23606, %r15882;
	bfe.u32 	%r15883, %r15877, 8, 8;
	cvt.u16.u32 	%rs23607, %r15883;
	bfe.u32 	%r15884, %r15877, 16, 8;
	cvt.u16.u32 	%rs23608, %r15884;
	bfe.u32 	%r15885, %r15877, 24, 8;
	cvt.u16.u32 	%rs23609, %r15885;
	ld.local.v2.b32 	{%r15886, %r15887}, [%rd75+24];
	bfe.u32 	%r15888, %r15886, 0, 8;
	cvt.u16.u32 	%rs23610, %r15888;
	bfe.u32 	%r15889, %r15886, 8, 8;
	cvt.u16.u32 	%rs23611, %r15889;
	bfe.u32 	%r15890, %r15886, 16, 8;
	cvt.u16.u32 	%rs23612, %r15890;
	bfe.u32 	%r15891, %r15886, 24, 8;
	cvt.u16.u32 	%rs23613, %r15891;
	bfe.u32 	%r15892, %r15887, 0, 8;
	cvt.u16.u32 	%rs23614, %r15892;
	bfe.u32 	%r15893, %r15887, 8, 8;
	cvt.u16.u32 	%rs23615, %r15893;
	bfe.u32 	%r15894, %r15887, 16, 8;
	cvt.u16.u32 	%rs23616, %r15894;
	bfe.u32 	%r15895, %r15887, 24, 8;
	cvt.u16.u32 	%rs23617, %r15895;
	ld.local.v2.b32 	{%r15896, %r15897}, [%rd75+32];
	bfe.u32 	%r15898, %r15896, 0, 8;
	cvt.u16.u32 	%rs23618, %r15898;
	bfe.u32 	%r15899, %r15896, 8, 8;
	cvt.u16.u32 	%rs23619, %r15899;
	bfe.u32 	%r15900, %r15896, 16, 8;
	cvt.u16.u32 	%rs23620, %r15900;
	bfe.u32 	%r15901, %r15896, 24, 8;
	cvt.u16.u32 	%rs23621, %r15901;
	bfe.u32 	%r15902, %r15897, 0, 8;
	cvt.u16.u32 	%rs23622, %r15902;
	bfe.u32 	%r15903, %r15897, 8, 8;
	cvt.u16.u32 	%rs23623, %r15903;
	bfe.u32 	%r15904, %r15897, 16, 8;
	cvt.u16.u32 	%rs23624, %r15904;
	bfe.u32 	%r15905, %r15897, 24, 8;
	cvt.u16.u32 	%rs23625, %r15905;
	ld.local.v2.b32 	{%r15906, %r15907}, [%rd75+40];
	bfe.u32 	%r15908, %r15906, 0, 8;
	cvt.u16.u32 	%rs23626, %r15908;
	bfe.u32 	%r15909, %r15906, 8, 8;
	cvt.u16.u32 	%rs23627, %r15909;
	bfe.u32 	%r15910, %r15906, 16, 8;
	cvt.u16.u32 	%rs23628, %r15910;
	bfe.u32 	%r15911, %r15906, 24, 8;
	cvt.u16.u32 	%rs23629, %r15911;
	bfe.u32 	%r15912, %r15907, 0, 8;
	cvt.u16.u32 	%rs23630, %r15912;
	bfe.u32 	%r15913, %r15907, 8, 8;
	cvt.u16.u32 	%rs23631, %r15913;
	bfe.u32 	%r15914, %r15907, 16, 8;
	cvt.u16.u32 	%rs23632, %r15914;
	bfe.u32 	%r15915, %r15907, 24, 8;
	cvt.u16.u32 	%rs23633, %r15915;
	ld.local.v2.u8 	{%rs23634, %rs23635}, [%rd75+48];
	ld.local.u32 	%r32971, [%rd75+52];
	ld.local.f64 	%fd555, [%rd75+56];
$L__BB3_865:
	st.local.u64 	[%rd95], %rd390;
	cvt.u32.u16 	%r15916, %rs23593;
	cvt.u32.u16 	%r15917, %rs23592;
	prmt.b32 	%r15918, %r15917, %r15916, 0x3340U;
	cvt.u32.u16 	%r15919, %rs23591;
	cvt.u32.u16 	%r15920, %rs23590;
	prmt.b32 	%r15921, %r15920, %r15919, 0x3340U;
	prmt.b32 	%r15922, %r15921, %r15918, 0x5410U;
	cvt.u32.u16 	%r15923, %rs23589;
	cvt.u32.u16 	%r15924, %rs23588;
	prmt.b32 	%r15925, %r15924, %r15923, 0x3340U;
	cvt.u32.u16 	%r15926, %rs23587;
	cvt.u32.u16 	%r15927, %rs23586;
	prmt.b32 	%r15928, %r15927, %r15926, 0x3340U;
	prmt.b32 	%r15929, %r15928, %r15925, 0x5410U;
	st.local.v2.b32 	[%rd95+8], {%r15929, %r15922};
	cvt.u32.u16 	%r15930, %rs23601;
	cvt.u32.u16 	%r15931, %rs23600;
	prmt.b32 	%r15932, %r15931, %r15930, 0x3340U;
	cvt.u32.u16 	%r15933, %rs23599;
	cvt.u32.u16 	%r15934, %rs23598;
	prmt.b32 	%r15935, %r15934, %r15933, 0x3340U;
	prmt.b32 	%r15936, %r15935, %r15932, 0x5410U;
	cvt.u32.u16 	%r15937, %rs23597;
	cvt.u32.u16 	%r15938, %rs23596;
	prmt.b32 	%r15939, %r15938, %r15937, 0x3340U;
	cvt.u32.u16 	%r15940, %rs23595;
	cvt.u32.u16 	%r15941, %rs23594;
	prmt.b32 	%r15942, %r15941, %r15940, 0x3340U;
	prmt.b32 	%r15943, %r15942, %r15939, 0x5410U;
	st.local.v2.b32 	[%rd95+16], {%r15943, %r15936};
	cvt.u32.u16 	%r15944, %rs23609;
	cvt.u32.u16 	%r15945, %rs23608;
	prmt.b32 	%r15946, %r15945, %r15944, 0x3340U;
	cvt.u32.u16 	%r15947, %rs23607;
	cvt.u32.u16 	%r15948, %rs23606;
	prmt.b32 	%r15949, %r15948, %r15947, 0x3340U;
	prmt.b32 	%r15950, %r15949, %r15946, 0x5410U;
	cvt.u32.u16 	%r15951, %rs23605;
	cvt.u32.u16 	%r15952, %rs23604;
	prmt.b32 	%r15953, %r15952, %r15951, 0x3340U;
	cvt.u32.u16 	%r15954, %rs23603;
	cvt.u32.u16 	%r15955, %rs23602;
	prmt.b32 	%r15956, %r15955, %r15954, 0x3340U;
	prmt.b32 	%r15957, %r15956, %r15953, 0x5410U;
	st.local.v2.b32 	[%rd95+24], {%r15957, %r15950};
	cvt.u32.u16 	%r15958, %rs23617;
	cvt.u32.u16 	%r15959, %rs23616;
	prmt.b32 	%r15960, %r15959, %r15958, 0x3340U;
	cvt.u32.u16 	%r15961, %rs23615;
	cvt.u32.u16 	%r15962, %rs23614;
	prmt.b32 	%r15963, %r15962, %r15961, 0x3340U;
	prmt.b32 	%r15964, %r15963, %r15960, 0x5410U;
	cvt.u32.u16 	%r15965, %rs23613;
	cvt.u32.u16 	%r15966, %rs23612;
	prmt.b32 	%r15967, %r15966, %r15965, 0x3340U;
	cvt.u32.u16 	%r15968, %rs23611;
	cvt.u32.u16 	%r15969, %rs23610;
	prmt.b32 	%r15970, %r15969, %r15968, 0x3340U;
	prmt.b32 	%r15971, %r15970, %r15967, 0x5410U;
	st.local.v2.b32 	[%rd95+32], {%r15971, %r15964};
	cvt.u32.u16 	%r15972, %rs23625;
	cvt.u32.u16 	%r15973, %rs23624;
	prmt.b32 	%r15974, %r15973, %r15972, 0x3340U;
	cvt.u32.u16 	%r15975, %rs23623;
	cvt.u32.u16 	%r15976, %rs23622;
	prmt.b32 	%r15977, %r15976, %r15975, 0x3340U;
	prmt.b32 	%r15978, %r15977, %r15974, 0x5410U;
	cvt.u32.u16 	%r15979, %rs23621;
	cvt.u32.u16 	%r15980, %rs23620;
	prmt.b32 	%r15981, %r15980, %r15979, 0x3340U;
	cvt.u32.u16 	%r15982, %rs23619;
	cvt.u32.u16 	%r15983, %rs23618;
	prmt.b32 	%r15984, %r15983, %r15982, 0x3340U;
	prmt.b32 	%r15985, %r15984, %r15981, 0x5410U;
	st.local.v2.b32 	[%rd95+40], {%r15985, %r15978};
	cvt.u32.u16 	%r15986, %rs23633;
	cvt.u32.u16 	%r15987, %rs23632;
	prmt.b32 	%r15988, %r15987, %r15986, 0x3340U;
	cvt.u32.u16 	%r15989, %rs23631;
	cvt.u32.u16 	%r15990, %rs23630;
	prmt.b32 	%r15991, %r15990, %r15989, 0x3340U;
	prmt.b32 	%r15992, %r15991, %r15988, 0x5410U;
	cvt.u32.u16 	%r15993, %rs23629;
	cvt.u32.u16 	%r15994, %rs23628;
	prmt.b32 	%r15995, %r15994, %r15993, 0x3340U;
	cvt.u32.u16 	%r15996, %rs23627;
	cvt.u32.u16 	%r15997, %rs23626;
	prmt.b32 	%r15998, %r15997, %r15996, 0x3340U;
	prmt.b32 	%r15999, %r15998, %r15995, 0x5410U;
	st.local.v2.b32 	[%rd95+48], {%r15999, %r15992};
	st.local.v2.u8 	[%rd95+56], {%rs23634, %rs23635};
	st.local.u32 	[%rd95+60], %r32971;
	st.local.f64 	[%rd95+64], %fd555;
	mov.u32 	%r16000, %tid.x;
	shr.u32 	%r16001, %r16000, 5;
	setp.ne.s32 	%p377, %r16001, 7;
	@%p377 bra 	$L__BB3_867;
	mov.u64 	%rd3986, %rd390;
	mov.u16 	%rs23136, %rs23586;
	mov.u16 	%rs23137, %rs23587;
	mov.u16 	%rs23138, %rs23588;
	mov.u16 	%rs23139, %rs23589;
	mov.u16 	%rs23140, %rs23590;
	mov.u16 	%rs23141, %rs23591;
	mov.u16 	%rs23142, %rs23592;
	mov.u16 	%rs23143, %rs23593;
	mov.u16 	%rs23144, %rs23594;
	mov.u16 	%rs23145, %rs23595;
	mov.u16 	%rs23146, %rs23596;
	mov.u16 	%rs23147, %rs23597;
	mov.u16 	%rs23148, %rs23598;
	mov.u16 	%rs23149, %rs23599;
	mov.u16 	%rs23150, %rs23600;
	mov.u16 	%rs23151, %rs23601;
	mov.u16 	%rs23152, %rs23602;
	mov.u16 	%rs23153, %rs23603;
	mov.u16 	%rs23154, %rs23604;
	mov.u16 	%rs23155, %rs23605;
	mov.u16 	%rs23156, %rs23606;
	mov.u16 	%rs23157, %rs23607;
	mov.u16 	%rs23158, %rs23608;
	mov.u16 	%rs23159, %rs23609;
	mov.u16 	%rs23160, %rs23610;
	mov.u16 	%rs23161, %rs23611;
	mov.u16 	%rs23162, %rs23612;
	mov.u16 	%rs23163, %rs23613;
	mov.u16 	%rs23164, %rs23614;
	mov.u16 	%rs23165, %rs23615;
	mov.u16 	%rs23166, %rs23616;
	mov.u16 	%rs23167, %rs23617;
	mov.u16 	%rs23168, %rs23618;
	mov.u16 	%rs23169, %rs23619;
	mov.u16 	%rs23170, %rs23620;
	mov.u16 	%rs23171, %rs23621;
	mov.u16 	%rs23172, %rs23622;
	mov.u16 	%rs23173, %rs23623;
	mov.u16 	%rs23174, %rs23624;
	mov.u16 	%rs23175, %rs23625;
	mov.u16 	%rs23176, %rs23626;
	mov.u16 	%rs23177, %rs23627;
	mov.u16 	%rs23178, %rs23628;
	mov.u16 	%rs23179, %rs23629;
	mov.u16 	%rs23180, %rs23630;
	mov.u16 	%rs23181, %rs23631;
	mov.u16 	%rs23182, %rs23632;
	mov.u16 	%rs23183, %rs23633;
	mov.u16 	%rs23184, %rs23634;
	mov.u16 	%rs23185, %rs23635;
	mov.u32 	%r32932, %r32971;
	mov.f64 	%fd546, %fd555;
$L__BB3_867:
	ld.shared.u64 	%rd2281, [_ZN6thrust24THRUST_300001_SM_1000_NS8cuda_cub4core6detail5shmemE+504];
	ld.shared.v4.b32 	{%r16002, %r16003, %r16004, %r16005}, [_ZN6thrust24THRUST_300001_SM_1000_NS8cuda_cub4core6detail5shmemE+512];
	bfe.u32 	%r16006, %r16002, 0, 8;
	cvt.u16.u32 	%rs23686, %r16006;
	bfe.u32 	%r16007, %r16002, 8, 8;
	cvt.u16.u32 	%rs23687, %r16007;
	bfe.u32 	%r16008, %r16002, 16, 8;
	cvt.u16.u32 	%rs23688, %r16008;
	bfe.u32 	%r16009, %r16002, 24, 8;
	cvt.u16.u32 	%rs23689, %r16009;
	bfe.u32 	%r16010, %r16003, 0, 8;
	cvt.u16.u32 	%rs23690, %r16010;
	bfe.u32 	%r16011, %r16003, 8, 8;
	cvt.u16.u32 	%rs23691, %r16011;
	bfe.u32 	%r16012, %r16003, 16, 8;
	cvt.u16.u32 	%rs23692, %r16012;
	bfe.u32 	%r16013, %r16003, 24, 8;
	cvt.u16.u32 	%rs23693, %r16013;
	bfe.u32 	%r16014, %r16004, 0, 8;
	cvt.u16.u32 	%rs23694, %r16014;
	bfe.u32 	%r16015, %r16004, 8, 8;
	cvt.u16.u32 	%rs23695, %r16015;
	bfe.u32 	%r16016, %r16004, 16, 8;
	cvt.u16.u32 	%rs23696, %r16016;
	bfe.u32 	%r16017, %r16004, 24, 8;
	cvt.u16.u32 	%rs23697, %r16017;
	bfe.u32 	%r16018, %r16005, 0, 8;
	cvt.u16.u32 	%rs23698, %r16018;
	bfe.u32 	%r16019, %r16005, 8, 8;
	cvt.u16.u32 	%rs23699, %r16019;
	bfe.u32 	%r16020, %r16005, 16, 8;
	cvt.u16.u32 	%rs23700, %r16020;
	bfe.u32 	%r16021, %r16005, 24, 8;
	cvt.u16.u32 	%rs23701, %r16021;
	ld.shared.v4.b32 	{%r16022, %r16023, %r16024, %r16025}, [_ZN6thrust24THRUST_300001_SM_1000_NS8cuda_cub4core6detail5shmemE+528];
	bfe.u32 	%r16026, %r16022, 0, 8;
	cvt.u16.u32 	%rs23702, %r16026;
	bfe.u32 	%r16027, %r16022, 8, 8;
	cvt.u16.u32 	%rs23703, %r16027;
	bfe.u32 	%r16028, %r16022, 16, 8;
	cvt.u16.u32 	%rs23704, %r16028;
	bfe.u32 	%r16029, %r16022, 24, 8;
	cvt.u16.u32 	%rs23705, %r16029;
	bfe.u32 	%r16030, %r16023, 0, 8;
	cvt.u16.u32 	%rs23706, %r16030;
	bfe.u32 	%r16031, %r16023, 8, 8;
	cvt.u16.u32 	%rs23707, %r16031;
	bfe.u32 	%r16032, %r16023, 16, 8;
	cvt.u16.u32 	%rs23708, %r16032;
	bfe.u32 	%r16033, %r16023, 24, 8;
	cvt.u16.u32 	%rs23709, %r16033;
	bfe.u32 	%r16034, %r16024, 0, 8;
	cvt.u16.u32 	%rs23710, %r16034;
	bfe.u32 	%r16035, %r16024, 8, 8;
	cvt.u16.u32 	%rs23711, %r16035;
	bfe.u32 	%r16036, %r16024, 16, 8;
	cvt.u16.u32 	%rs23712, %r16036;
	bfe.u32 	%r16037, %r16024, 24, 8;
	cvt.u16.u32 	%rs23713, %r16037;
	bfe.u32 	%r16038, %r16025, 0, 8;
	cvt.u16.u32 	%rs23714, %r16038;
	bfe.u32 	%r16039, %r16025, 8, 8;
	cvt.u16.u32 	%rs23715, %r16039;
	bfe.u32 	%r16040, %r16025, 16, 8;
	cvt.u16.u32 	%rs23716, %r16040;
	bfe.u32 	%r16041, %r16025, 24, 8;
	cvt.u16.u32 	%rs23717, %r16041;
	ld.shared.v4.b32 	{%r16042, %r16043, %r16044, %r16045}, [_ZN6thrust24THRUST_300001_SM_1000_NS8cuda_cub4core6detail5shmemE+544];
	bfe.u32 	%r16046, %r16042, 0, 8;
	cvt.u16.u32 	%rs23718, %r16046;
	bfe.u32 	%r16047, %r16042, 8, 8;
	cvt.u16.u32 	%rs23719, %r16047;
	bfe.u32 	%r16048, %r16042, 16, 8;
	cvt.u16.u32 	%rs23720, %r16048;
	bfe.u32 	%r16049, %r16042, 24, 8;
	cvt.u16.u32 	%rs23721, %r16049;
	bfe.u32 	%r16050, %r16043, 0, 8;
	cvt.u16.u32 	%rs23722, %r16050;
	bfe.u32 	%r16051, %r16043, 8, 8;
	cvt.u16.u32 	%rs23723, %r16051;
	bfe.u32 	%r16052, %r16043, 16, 8;
	cvt.u16.u32 	%rs23724, %r16052;
	bfe.u32 	%r16053, %r16043, 24, 8;
	cvt.u16.u32 	%rs23725, %r16053;
	bfe.u32 	%r16054, %r16044, 0, 8;
	cvt.u16.u32 	%rs23726, %r16054;
	bfe.u32 	%r16055, %r16044, 8, 8;
	cvt.u16.u32 	%rs23727, %r16055;
	bfe.u32 	%r16056, %r16044, 16, 8;
	cvt.u16.u32 	%rs23728, %r16056;
	bfe.u32 	%r16057, %r16044, 24, 8;
	cvt.u16.u32 	%rs23729, %r16057;
	bfe.u32 	%r16058, %r16045, 0, 8;
	cvt.u16.u32 	%rs23730, %r16058;
	bfe.u32 	%r16059, %r16045, 8, 8;
	cvt.u16.u32 	%rs23731, %r16059;
	bfe.u32 	%r16060, %r16045, 16, 8;
	cvt.u16.u32 	%rs23732, %r16060;
	bfe.u32 	%r16061, %r16045, 24, 8;
	cvt.u16.u32 	%rs23733, %r16061;
	ld.shared.v2.u8 	{%rs23734, %rs23735}, [_ZN6thrust24THRUST_300001_SM_1000_NS8cuda_cub4core6detail5shmemE+560];
	ld.shared.u32 	%r32979, [_ZN6thrust24THRUST_300001_SM_1000_NS8cuda_cub4core6detail5shmemE+564];
	ld.shared.f64 	%fd557, [_ZN6thrust24THRUST_300001_SM_1000_NS8cuda_cub4core6detail5shmemE+568];
	st.local.u64 	[%rd74], %rd2281;
	st.local.v2.b32 	[%rd74+8], {%r16002, %r16003};
	st.local.v2.b32 	[%rd74+16], {%r16004, %r16005};
	st.local.v2.b32 	[%rd74+24], {%r16022, %r16023};
	st.local.v2.b32 	[%rd74+32], {%r16024, %r16025};
	st.local.v2.b32 	[%rd74+40], {%r16042, %r16043};
	st.local.v2.b32 	[%rd74+48], {%r16044, %r16045};
	st.local.v2.u8 	[%rd74+56], {%rs23734, %rs23735};
	st.local.u32 	[%rd74+60], %r32979;
	st.local.f64 	[%rd74+64], %fd557;
	add.s64 	%rd3997, %rd2281, %rd390;
	setp.ne.s64 	%p378, %rd2281, 0;
	@%p378 bra 	$L__BB3_879;
	mov.b16 	%rs17090, 0;
	st.local.u8 	[%rd73], %rs17090;
	add.s32 	%r16063, %r32979, %r32971;
	st.local.u32 	[%rd73+52], %r16063;
	add.f64 	%fd392, %fd555, %fd557;
	st.local.f64 	[%rd73+56], %fd392;
	mov.b32 	%r32973, 0;
$L__BB3_869:
	mov.u32 	%r1465, %r32973;
	cvt.u64.u32 	%rd2282, %r1465;
	add.s64 	%rd2283, %rd73, %rd2282;
	ld.local.u8 	%rs17091, [%rd2283];
	setp.ne.s16 	%p379, %rs17091, 0;
	add.s32 	%r32973, %r1465, 1;
	@%p379 bra 	$L__BB3_869;
	and.b16  	%rs17092, %rs23586, 255;
	setp.eq.s16 	%p380, %rs17092, 0;
	mov.u32 	%r32975, %r1465;
	@%p380 bra 	$L__BB3_873;
	mov.b32 	%r32974, 0;
$L__BB3_872:
	add.s32 	%r16065, %r32974, %r1465;
	cvt.u64.u32 	%rd2284, %r16065;
	add.s64 	%rd2285, %rd95, %rd2284;
	ld.local.u8 	%rs17093, [%rd2285+8];
	add.s64 	%rd2286, %rd73, %rd2284;
	st.local.u8 	[%rd2286], %rs17093;
	add.s32 	%r1468, %r32974, 1;
	add.s32 	%r32975, %r1468, %r1465;
	cvt.u64.u32 	%rd2287, %r32974;
	add.s64 	%rd2288, %rd95, %rd2287;
	ld.local.u8 	%rs17094, [%rd2288+9];
	setp.ne.s16 	%p381, %rs17094, 0;
	mov.u32 	%r32974, %r1468;
	@%p381 bra 	$L__BB3_872;
$L__BB3_873:
	cvt.u64.u32 	%rd2289, %r32975;
	add.s64 	%rd2290, %rd73, %rd2289;
	mov.b16 	%rs17095, 0;
	st.local.u8 	[%rd2290+1], %rs17095;
	mov.b32 	%r32976, 0;
$L__BB3_874:
	mov.u32 	%r1471, %r32976;
	cvt.u64.u32 	%rd2291, %r1471;
	add.s64 	%rd2292, %rd73, %rd2291;
	ld.local.u8 	%rs17096, [%rd2292];
	setp.ne.s16 	%p382, %rs17096, 0;
	add.s32 	%r32976, %r1471, 1;
	@%p382 bra 	$L__BB3_874;
	and.b16  	%rs17097, %rs23686, 255;
	setp.eq.s16 	%p383, %rs17097, 0;
	mov.u32 	%r32978, %r1471;
	@%p383 bra 	$L__BB3_878;
	mov.b32 	%r32977, 0;
$L__BB3_877:
	add.s32 	%r16068, %r32977, %r1471;
	cvt.u64.u32 	%rd2293, %r16068;
	add.s64 	%rd2294, %rd74, %rd2293;
	ld.local.u8 	%rs17098, [%rd2294+8];
	add.s64 	%rd2295, %rd73, %rd2293;
	st.local.u8 	[%rd2295], %rs17098;
	add.s32 	%r1474, %r32977, 1;
	add.s32 	%r32978, %r1474, %r1471;
	cvt.u64.u32 	%rd2296, %r32977;
	add.s64 	%rd2297, %rd74, %rd2296;
	ld.local.u8 	%rs17099, [%rd2297+9];
	setp.ne.s16 	%p384, %rs17099, 0;
	mov.u32 	%r32977, %r1474;
	@%p384 bra 	$L__BB3_877;
$L__BB3_878:
	cvt.u64.u32 	%rd2298, %r32978;
	add.s64 	%rd2299, %rd73, %rd2298;
	mov.b16 	%rs17100, 0;
	st.local.u8 	[%rd2299+1], %rs17100;
	ld.local.v2.b32 	{%r16069, %r16070}, [%rd73];
	bfe.u32 	%r16071, %r16069, 0, 8;
	cvt.u16.u32 	%rs23686, %r16071;
	bfe.u32 	%r16072, %r16069, 8, 8;
	cvt.u16.u32 	%rs23687, %r16072;
	bfe.u32 	%r16073, %r16069, 16, 8;
	cvt.u16.u32 	%rs23688, %r16073;
	bfe.u32 	%r16074, %r16069, 24, 8;
	cvt.u16.u32 	%rs23689, %r16074;
	bfe.u32 	%r16075, %r16070, 0, 8;
	cvt.u16.u32 	%rs23690, %r16075;
	bfe.u32 	%r16076, %r16070, 8, 8;
	cvt.u16.u32 	%rs23691, %r16076;
	bfe.u32 	%r16077, %r16070, 16, 8;
	cvt.u16.u32 	%rs23692, %r16077;
	bfe.u32 	%r16078, %r16070, 24, 8;
	cvt.u16.u32 	%rs23693, %r16078;
	ld.local.v2.b32 	{%r16079, %r16080}, [%rd73+8];
	bfe.u32 	%r16081, %r16079, 0, 8;
	cvt.u16.u32 	%rs23694, %r16081;
	bfe.u32 	%r16082, %r16079, 8, 8;
	cvt.u16.u32 	%rs23695, %r16082;
	bfe.u32 	%r16083, %r16079, 16, 8;
	cvt.u16.u32 	%rs23696, %r16083;
	bfe.u32 	%r16084, %r16079, 24, 8;
	cvt.u16.u32 	%rs23697, %r16084;
	bfe.u32 	%r16085, %r16080, 0, 8;
	cvt.u16.u32 	%rs23698, %r16085;
	bfe.u32 	%r16086, %r16080, 8, 8;
	cvt.u16.u32 	%rs23699, %r16086;
	bfe.u32 	%r16087, %r16080, 16, 8;
	cvt.u16.u32 	%rs23700, %r16087;
	bfe.u32 	%r16088, %r16080, 24, 8;
	cvt.u16.u32 	%rs23701, %r16088;
	ld.local.v2.b32 	{%r16089, %r16090}, [%rd73+16];
	bfe.u32 	%r16091, %r16089, 0, 8;
	cvt.u16.u32 	%rs23702, %r16091;
	bfe.u32 	%r16092, %r16089, 8, 8;
	cvt.u16.u32 	%rs23703, %r16092;
	bfe.u32 	%r16093, %r16089, 16, 8;
	cvt.u16.u32 	%rs23704, %r16093;
	bfe.u32 	%r16094, %r16089, 24, 8;
	cvt.u16.u32 	%rs23705, %r16094;
	bfe.u32 	%r16095, %r16090, 0, 8;
	cvt.u16.u32 	%rs23706, %r16095;
	bfe.u32 	%r16096, %r16090, 8, 8;
	cvt.u16.u32 	%rs23707, %r16096;
	bfe.u32 	%r16097, %r16090, 16, 8;
	cvt.u16.u32 	%rs23708, %r16097;
	bfe.u32 	%r16098, %r16090, 24, 8;
	cvt.u16.u32 	%rs23709, %r16098;
	ld.local.v2.b32 	{%r16099, %r16100}, [%rd73+24];
	bfe.u32 	%r16101, %r16099, 0, 8;
	cvt.u16.u32 	%rs23710, %r16101;
	bfe.u32 	%r16102, %r16099, 8, 8;
	cvt.u16.u32 	%rs23711, %r16102;
	bfe.u32 	%r16103, %r16099, 16, 8;
	cvt.u16.u32 	%rs23712, %r16103;
	bfe.u32 	%r16104, %r16099, 24, 8;
	cvt.u16.u32 	%rs23713, %r16104;
	bfe.u32 	%r16105, %r16100, 0, 8;
	cvt.u16.u32 	%rs23714, %r16105;
	bfe.u32 	%r16106, %r16100, 8, 8;
	cvt.u16.u32 	%rs23715, %r16106;
	bfe.u32 	%r16107, %r16100, 16, 8;
	cvt.u16.u32 	%rs23716, %r16107;
	bfe.u32 	%r16108, %r16100, 24, 8;
	cvt.u16.u32 	%rs23717, %r16108;
	ld.local.v2.b32 	{%r16109, %r16110}, [%rd73+32];
	bfe.u32 	%r16111, %r16109, 0, 8;
	cvt.u16.u32 	%rs23718, %r16111;
	bfe.u32 	%r16112, %r16109, 8, 8;
	cvt.u16.u32 	%rs23719, %r16112;
	bfe.u32 	%r16113, %r16109, 16, 8;
	cvt.u16.u32 	%rs23720, %r16113;
	bfe.u32 	%r16114, %r16109, 24, 8;
	cvt.u16.u32 	%rs23721, %r16114;
	bfe.u32 	%r16115, %r16110, 0, 8;
	cvt.u16.u32 	%rs23722, %r16115;
	bfe.u32 	%r16116, %r16110, 8, 8;
	cvt.u16.u32 	%rs23723, %r16116;
	bfe.u32 	%r16117, %r16110, 16, 8;
	cvt.u16.u32 	%rs23724, %r16117;
	bfe.u32 	%r16118, %r16110, 24, 8;
	cvt.u16.u32 	%rs23725, %r16118;
	ld.local.v2.b32 	{%r16119, %r16120}, [%rd73+40];
	bfe.u32 	%r16121, %r16119, 0, 8;
	cvt.u16.u32 	%rs23726, %r16121;
	bfe.u32 	%r16122, %r16119, 8, 8;
	cvt.u16.u32 	%rs23727, %r16122;
	bfe.u32 	%r16123, %r16119, 16, 8;
	cvt.u16.u32 	%rs23728, %r16123;
	bfe.u32 	%r16124, %r16119, 24, 8;
	cvt.u16.u32 	%rs23729, %r16124;
	bfe.u32 	%r16125, %r16120, 0, 8;
	cvt.u16.u32 	%rs23730, %r16125;
	bfe.u32 	%r16126, %r16120, 8, 8;
	cvt.u16.u32 	%rs23731, %r16126;
	bfe.u32 	%r16127, %r16120, 16, 8;
	cvt.u16.u32 	%rs23732, %r16127;
	bfe.u32 	%r16128, %r16120, 24, 8;
	cvt.u16.u32 	%rs23733, %r16128;
	ld.local.v2.u8 	{%rs23734, %rs23735}, [%rd73+48];
	ld.local.u32 	%r32979, [%rd73+52];
	ld.local.f64 	%fd557, [%rd73+56];
$L__BB3_879:
	st.local.u64 	[%rd95], %rd3997;
	cvt.u32.u16 	%r16129, %rs23693;
	cvt.u32.u16 	%r16130, %rs23692;
	prmt.b32 	%r16131, %r16130, %r16129, 0x3340U;
	cvt.u32.u16 	%r16132, %rs23691;
	cvt.u32.u16 	%r16133, %rs23690;
	prmt.b32 	%r16134, %r16133, %r16132, 0x3340U;
	prmt.b32 	%r16135, %r16134, %r16131, 0x5410U;
	cvt.u32.u16 	%r16136, %rs23689;
	cvt.u32.u16 	%r16137, %rs23688;
	prmt.b32 	%r16138, %r16137, %r16136, 0x3340U;
	cvt.u32.u16 	%r16139, %rs23687;
	cvt.u32.u16 	%r16140, %rs23686;
	prmt.b32 	%r16141, %r16140, %r16139, 0x3340U;
	prmt.b32 	%r16142, %r16141, %r16138, 0x5410U;
	st.local.v2.b32 	[%rd95+8], {%r16142, %r16135};
	cvt.u32.u16 	%r16143, %rs23701;
	cvt.u32.u16 	%r16144, %rs23700;
	prmt.b32 	%r16145, %r16144, %r16143, 0x3340U;
	cvt.u32.u16 	%r16146, %rs23699;
	cvt.u32.u16 	%r16147, %rs23698;
	prmt.b32 	%r16148, %r16147, %r16146, 0x3340U;
	prmt.b32 	%r16149, %r16148, %r16145, 0x5410U;
	cvt.u32.u16 	%r16150, %rs23697;
	cvt.u32.u16 	%r16151, %rs23696;
	prmt.b32 	%r16152, %r16151, %r16150, 0x3340U;
	cvt.u32.u16 	%r16153, %rs23695;
	cvt.u32.u16 	%r16154, %rs23694;
	prmt.b32 	%r16155, %r16154, %r16153, 0x3340U;
	prmt.b32 	%r16156, %r16155, %r16152, 0x5410U;
	st.local.v2.b32 	[%rd95+16], {%r16156, %r16149};
	cvt.u32.u16 	%r16157, %rs23709;
	cvt.u32.u16 	%r16158, %rs23708;
	prmt.b32 	%r16159, %r16158, %r16157, 0x3340U;
	cvt.u32.u16 	%r16160, %rs23707;
	cvt.u32.u16 	%r16161, %rs23706;
	prmt.b32 	%r16162, %r16161, %r16160, 0x3340U;
	prmt.b32 	%r16163, %r16162, %r16159, 0x5410U;
	cvt.u32.u16 	%r16164, %rs23705;
	cvt.u32.u16 	%r16165, %rs23704;
	prmt.b32 	%r16166, %r16165, %r16164, 0x3340U;
	cvt.u32.u16 	%r16167, %rs23703;
	cvt.u32.u16 	%r16168, %rs23702;
	prmt.b32 	%r16169, %r16168, %r16167, 0x3340U;
	prmt.b32 	%r16170, %r16169, %r16166, 0x5410U;
	st.local.v2.b32 	[%rd95+24], {%r16170, %r16163};
	cvt.u32.u16 	%r16171, %rs23717;
	cvt.u32.u16 	%r16172, %rs23716;
	prmt.b32 	%r16173, %r16172, %r16171, 0x3340U;
	cvt.u32.u16 	%r16174, %rs23715;
	cvt.u32.u16 	%r16175, %rs23714;
	prmt.b32 	%r16176, %r16175, %r16174, 0x3340U;
	prmt.b32 	%r16177, %r16176, %r16173, 0x5410U;
	cvt.u32.u16 	%r16178, %rs23713;
	cvt.u32.u16 	%r16179, %rs23712;
	prmt.b32 	%r16180, %r16179, %r16178, 0x3340U;
	cvt.u32.u16 	%r16181, %rs23711;
	cvt.u32.u16 	%r16182, %rs23710;
	prmt.b32 	%r16183, %r16182, %r16181, 0x3340U;
	prmt.b32 	%r16184, %r16183, %r16180, 0x5410U;
	st.local.v2.b32 	[%rd95+32], {%r16184, %r16177};
	cvt.u32.u16 	%r16185, %rs23725;
	cvt.u32.u16 	%r16186, %rs23724;
	prmt.b32 	%r16187, %r16186, %r16185, 0x3340U;
	cvt.u32.u16 	%r16188, %rs23723;
	cvt.u32.u16 	%r16189, %rs23722;
	prmt.b32 	%r16190, %r16189, %r16188, 0x3340U;
	prmt.b32 	%r16191, %r16190, %r16187, 0x5410U;
	cvt.u32.u16 	%r16192, %rs23721;
	cvt.u32.u16 	%r16193, %rs23720;
	prmt.b32 	%r16194, %r16193, %r16192, 0x3340U;
	cvt.u32.u16 	%r16195, %rs23719;
	cvt.u32.u16 	%r16196, %rs23718;
	prmt.b32 	%r16197, %r16196, %r16195, 0x3340U;
	prmt.b32 	%r16198, %r16197, %r16194, 0x5410U;
	st.local.v2.b32 	[%rd95+40], {%r16198, %r16191};
	cvt.u32.u16 	%r16199, %rs23733;
	cvt.u32.u16 	%r16200, %rs23732;
	prmt.b32 	%r16201, %r16200, %r16199, 0x3340U;
	cvt.u32.u16 	%r16202, %rs23731;
	cvt.u32.u16 	%r16203, %rs23730;
	prmt.b32 	%r16204, %r16203, %r16202, 0x3340U;
	prmt.b32 	%r16205, %r16204, %r16201, 0x5410U;
	cvt.u32.u16 	%r16206, %rs23729;
	cvt.u32.u16 	%r16207, %rs23728;
	prmt.b32 	%r16208, %r16207, %r16206, 0x3340U;
	cvt.u32.u16 	%r16209, %rs23727;
	cvt.u32.u16 	%r16210, %rs23726;
	prmt.b32 	%r16211, %r16210, %r16209, 0x3340U;
	prmt.b32 	%r16212, %r16211, %r16208, 0x5410U;
	st.local.v2.b32 	[%rd95+48], {%r16212, %r16205};
	st.local.v2.u8 	[%rd95+56], {%rs23734, %rs23735};
	st.local.u32 	[%rd95+60], %r32979;
	st.local.f64 	[%rd95+64], %fd557;
	st.local.u64 	[%rd90], %rd3986;
	cvt.u32.u16 	%r16213, %rs23143;
	cvt.u32.u16 	%r16214, %rs23142;
	prmt.b32 	%r16215, %r16214, %r16213, 0x3340U;
	cvt.u32.u16 	%r16216, %rs23141;
	cvt.u32.u16 	%r16217, %rs23140;
	prmt.b32 	%r16218, %r16217, %r16216, 0x3340U;
	prmt.b32 	%r16219, %r16218, %r16215, 0x5410U;
	cvt.u32.u16 	%r16220, %rs23139;
	cvt.u32.u16 	%r16221, %rs23138;
	prmt.b32 	%r16222, %r16221, %r16220, 0x3340U;
	cvt.u32.u16 	%r16223, %rs23137;
	cvt.u32.u16 	%r16224, %rs23136;
	prmt.b32 	%r16225, %r16224, %r16223, 0x3340U;
	prmt.b32 	%r16226, %r16225, %r16222, 0x5410U;
	st.local.v2.b32 	[%rd90+8], {%r16226, %r16219};
	cvt.u32.u16 	%r16227, %rs23151;
	cvt.u32.u16 	%r16228, %rs23150;
	prmt.b32 	%r16229, %r16228, %r16227, 0x3340U;
	cvt.u32.u16 	%r16230, %rs23149;
	cvt.u32.u16 	%r16231, %rs23148;
	prmt.b32 	%r16232, %r16231, %r16230, 0x3340U;
	prmt.b32 	%r16233, %r16232, %r16229, 0x5410U;
	cvt.u32.u16 	%r16234, %rs23147;
	cvt.u32.u16 	%r16235, %rs23146;
	prmt.b32 	%r16236, %r16235, %r16234, 0x3340U;
	cvt.u32.u16 	%r16237, %rs23145;
	cvt.u32.u16 	%r16238, %rs23144;
	prmt.b32 	%r16239, %r16238, %r16237, 0x3340U;
	prmt.b32 	%r16240, %r16239, %r16236, 0x5410U;
	st.local.v2.b32 	[%rd90+16], {%r16240, %r16233};
	cvt.u32.u16 	%r16241, %rs23159;
	cvt.u32.u16 	%r16242, %rs23158;
	prmt.b32 	%r16243, %r16242, %r16241, 0x3340U;
	cvt.u32.u16 	%r16244, %rs23157;
	cvt.u32.u16 	%r16245, %rs23156;
	prmt.b32 	%r16246, %r16245, %r16244, 0x3340U;
	prmt.b32 	%r16247, %r16246, %r16243, 0x5410U;
	cvt.u32.u16 	%r16248, %rs23155;
	cvt.u32.u16 	%r16249, %rs23154;
	prmt.b32 	%r16250, %r16249, %r16248, 0x3340U;
	cvt.u32.u16 	%r16251, %rs23153;
	cvt.u32.u16 	%r16252, %rs23152;
	prmt.b32 	%r16253, %r16252, %r16251, 0x3340U;
	prmt.b32 	%r16254, %r16253, %r16250, 0x5410U;
	st.local.v2.b32 	[%rd90+24], {%r16254, %r16247};
	cvt.u32.u16 	%r16255, %rs23167;
	cvt.u32.u16 	%r16256, %rs23166;
	prmt.b32 	%r16257, %r16256, %r16255, 0x3340U;
	cvt.u32.u16 	%r16258, %rs23165;
	cvt.u32.u16 	%r16259, %rs23164;
	prmt.b32 	%r16260, %r16259, %r16258, 0x3340U;
	prmt.b32 	%r16261, %r16260, %r16257, 0x5410U;
	cvt.u32.u16 	%r16262, %rs23163;
	cvt.u32.u16 	%r16263, %rs23162;
	prmt.b32 	%r16264, %r16263, %r16262, 0x3340U;
	cvt.u32.u16 	%r16265, %rs23161;
	cvt.u32.u16 	%r16266, %rs23160;
	prmt.b32 	%r16267, %r16266, %r16265, 0x3340U;
	prmt.b32 	%r16268, %r16267, %r16264, 0x5410U;
	st.local.v2.b32 	[%rd90+32], {%r16268, %r16261};
	cvt.u32.u16 	%r16269, %rs23175;
	cvt.u32.u16 	%r16270, %rs23174;
	prmt.b32 	%r16271, %r16270, %r16269, 0x3340U;
	cvt.u32.u16 	%r16272, %rs23173;
	cvt.u32.u16 	%r16273, %rs23172;
	prmt.b32 	%r16274, %r16273, %r16272, 0x3340U;
	prmt.b32 	%r16275, %r16274, %r16271, 0x5410U;
	cvt.u32.u16 	%r16276, %rs23171;
	cvt.u32.u16 	%r16277, %rs23170;
	prmt.b32 	%r16278, %r16277, %r16276, 0x3340U;
	cvt.u32.u16 	%r16279, %rs23169;
	cvt.u32.u16 	%r16280, %rs23168;
	prmt.b32 	%r16281, %r16280, %r16279, 0x3340U;
	prmt.b32 	%r16282, %r16281, %r16278, 0x5410U;
	st.local.v2.b32 	[%rd90+40], {%r16282, %r16275};
	cvt.u32.u16 	%r16283, %rs23183;
	cvt.u32.u16 	%r16284, %rs23182;
	prmt.b32 	%r16285, %r16284, %r16283, 0x3340U;
	cvt.u32.u16 	%r16286, %rs23181;
	cvt.u32.u16 	%r16287, %rs23180;
	prmt.b32 	%r16288, %r16287, %r16286, 0x3340U;
	prmt.b32 	%r16289, %r16288, %r16285, 0x5410U;
	cvt.u32.u16 	%r16290, %rs23179;
	cvt.u32.u16 	%r16291, %rs23178;
	prmt.b32 	%r16292, %r16291, %r16290, 0x3340U;
	cvt.u32.u16 	%r16293, %rs23177;
	cvt.u32.u16 	%r16294, %rs23176;
	prmt.b32 	%r16295, %r16294, %r16293, 0x3340U;
	prmt.b32 	%r16296, %r16295, %r16292, 0x5410U;
	st.local.v2.b32 	[%rd90+48], {%r16296, %r16289};
	st.local.v2.u8 	[%rd90+56], {%rs23184, %rs23185};
	st.local.u32 	[%rd90+60], %r32932;
	st.local.f64 	[%rd90+64], %fd546;
	mov.u32 	%r16297, %tid.x;
	setp.lt.u32 	%p385, %r16297, 32;
	@%p385 bra 	$L__BB3_894;
	add.s64 	%rd393, %rd3986, %rd3992;
	setp.ne.s64 	%p386, %rd3992, 0;
	@%p386 bra 	$L__BB3_892;
	mov.b16 	%rs17101, 0;
	st.local.u8 	[%rd72], %rs17101;
	add.s32 	%r16299, %r32987, %r32932;
	st.local.u32 	[%rd72+52], %r16299;
	add.f64 	%fd393, %fd546, %fd559;
	st.local.f64 	[%rd72+56], %fd393;
	mov.b32 	%r32980, 0;
$L__BB3_882:
	mov.u32 	%r1479, %r32980;
	cvt.u64.u32 	%rd2300, %r1479;
	add.s64 	%rd2301, %rd72, %rd2300;
	ld.local.u8 	%rs17102, [%rd2301];
	setp.ne.s16 	%p387, %rs17102, 0;
	add.s32 	%r32980, %r1479, 1;
	@%p387 bra 	$L__BB3_882;
	and.b16  	%rs17103, %rs23136, 255;
	setp.eq.s16 	%p388, %rs17103, 0;
	mov.u32 	%r32982, %r1479;
	@%p388 bra 	$L__BB3_886;
	mov.b32 	%r32981, 0;
$L__BB3_885:
	add.s32 	%r16301, %r32981, %r1479;
	cvt.u64.u32 	%rd2302, %r16301;
	add.s64 	%rd2303, %rd90, %rd2302;
	ld.local.u8 	%rs17104, [%rd2303+8];
	add.s64 	%rd2304, %rd72, %rd2302;
	st.local.u8 	[%rd2304], %rs17104;
	add.s32 	%r1482, %r32981, 1;
	add.s32 	%r32982, %r1482, %r1479;
	cvt.u64.u32 	%rd2305, %r32981;
	add.s64 	%rd2306, %rd90, %rd2305;
	ld.local.u8 	%rs17105, [%rd2306+9];
	setp.ne.s16 	%p389, %rs17105, 0;
	mov.u32 	%r32981, %r1482;
	@%p389 bra 	$L__BB3_885;
$L__BB3_886:
	cvt.u64.u32 	%rd2307, %r32982;
	add.s64 	%rd2308, %rd72, %rd2307;
	mov.b16 	%rs17106, 0;
	st.local.u8 	[%rd2308+1], %rs17106;
	mov.b32 	%r32983, 0;
$L__BB3_887:
	mov.u32 	%r1485, %r32983;
	cvt.u64.u32 	%rd2309, %r1485;
	add.s64 	%rd2310, %rd72, %rd2309;
	ld.local.u8 	%rs17107, [%rd2310];
	setp.ne.s16 	%p390, %rs17107, 0;
	add.s32 	%r32983, %r1485, 1;
	@%p390 bra 	$L__BB3_887;
	and.b16  	%rs17108, %rs23835, 255;
	setp.eq.s16 	%p391, %rs17108, 0;
	mov.u32 	%r32985, %r1485;
	@%p391 bra 	$L__BB3_891;
	mov.b32 	%r32984, 0;
$L__BB3_890:
	add.s32 	%r16304, %r32984, %r1485;
	cvt.u64.u32 	%rd2311, %r16304;
	add.s64 	%rd2312, %rd93, %rd2311;
	ld.local.u8 	%rs17109, [%rd2312+8];
	add.s64 	%rd2313, %rd72, %rd2311;
	st.local.u8 	[%rd2313], %rs17109;
	add.s32 	%r1488, %r32984, 1;
	add.s32 	%r32985, %r1488, %r1485;
	cvt.u64.u32 	%rd2314, %r32984;
	add.s64 	%rd2315, %rd93, %rd2314;
	ld.local.u8 	%rs17110, [%rd2315+9];
	setp.ne.s16 	%p392, %rs17110, 0;
	mov.u32 	%r32984, %r1488;
	@%p392 bra 	$L__BB3_890;
$L__BB3_891:
	cvt.u64.u32 	%rd2316, %r32985;
	add.s64 	%rd2317, %rd72, %rd2316;
	mov.b16 	%rs17111, 0;
	st.local.u8 	[%rd2317+1], %rs17111;
	ld.local.v2.b32 	{%r16305, %r16306}, [%rd72];
	bfe.u32 	%r16307, %r16305, 0, 8;
	cvt.u16.u32 	%rs23835, %r16307;
	bfe.u32 	%r16308, %r16305, 8, 8;
	cvt.u16.u32 	%rs23834, %r16308;
	bfe.u32 	%r16309, %r16305, 16, 8;
	cvt.u16.u32 	%rs23833, %r16309;
	bfe.u32 	%r16310, %r16305, 24, 8;
	cvt.u16.u32 	%rs23832, %r16310;
	bfe.u32 	%r16311, %r16306, 0, 8;
	cvt.u16.u32 	%rs23831, %r16311;
	bfe.u32 	%r16312, %r16306, 8, 8;
	cvt.u16.u32 	%rs23830, %r16312;
	bfe.u32 	%r16313, %r16306, 16, 8;
	cvt.u16.u32 	%rs23829, %r16313;
	bfe.u32 	%r16314, %r16306, 24, 8;
	cvt.u16.u32 	%rs23828, %r16314;
	ld.local.v2.b32 	{%r16315, %r16316}, [%rd72+8];
	bfe.u32 	%r16317, %r16315, 0, 8;
	cvt.u16.u32 	%rs23827, %r16317;
	bfe.u32 	%r16318, %r16315, 8, 8;
	cvt.u16.u32 	%rs23826, %r16318;
	bfe.u32 	%r16319, %r16315, 16, 8;
	cvt.u16.u32 	%rs23825, %r16319;
	bfe.u32 	%r16320, %r16315, 24, 8;
	cvt.u16.u32 	%rs23824, %r16320;
	bfe.u32 	%r16321, %r16316, 0, 8;
	cvt.u16.u32 	%rs23823, %r16321;
	bfe.u32 	%r16322, %r16316, 8, 8;
	cvt.u16.u32 	%rs23822, %r16322;
	bfe.u32 	%r16323, %r16316, 16, 8;
	cvt.u16.u32 	%rs23821, %r16323;
	bfe.u32 	%r16324, %r16316, 24, 8;
	cvt.u16.u32 	%rs23820, %r16324;
	ld.local.v2.b32 	{%r16325, %r16326}, [%rd72+16];
	bfe.u32 	%r16327, %r16325, 0, 8;
	cvt.u16.u32 	%rs23819, %r16327;
	bfe.u32 	%r16328, %r16325, 8, 8;
	cvt.u16.u32 	%rs23818, %r16328;
	bfe.u32 	%r16329, %r16325, 16, 8;
	cvt.u16.u32 	%rs23817, %r16329;
	bfe.u32 	%r16330, %r16325, 24, 8;
	cvt.u16.u32 	%rs23816, %r16330;
	bfe.u32 	%r16331, %r16326, 0, 8;
	cvt.u16.u32 	%rs23815, %r16331;
	bfe.u32 	%r16332, %r16326, 8, 8;
	cvt.u16.u32 	%rs23814, %r16332;
	bfe.u32 	%r16333, %r16326, 16, 8;
	cvt.u16.u32 	%rs23813, %r16333;
	bfe.u32 	%r16334, %r16326, 24, 8;
	cvt.u16.u32 	%rs23812, %r16334;
	ld.local.v2.b32 	{%r16335, %r16336}, [%rd72+24];
	bfe.u32 	%r16337, %r16335, 0, 8;
	cvt.u16.u32 	%rs23811, %r16337;
	bfe.u32 	%r16338, %r16335, 8, 8;
	cvt.u16.u32 	%rs23810, %r16338;
	bfe.u32 	%r16339, %r16335, 16, 8;
	cvt.u16.u32 	%rs23809, %r16339;
	bfe.u32 	%r16340, %r16335, 24, 8;
	cvt.u16.u32 	%rs23808, %r16340;
	bfe.u32 	%r16341, %r16336, 0, 8;
	cvt.u16.u32 	%rs23807, %r16341;
	bfe.u32 	%r16342, %r16336, 8, 8;
	cvt.u16.u32 	%rs23806, %r16342;
	bfe.u32 	%r16343, %r16336, 16, 8;
	cvt.u16.u32 	%rs23805, %r16343;
	bfe.u32 	%r16344, %r16336, 24, 8;
	cvt.u16.u32 	%rs23804, %r16344;
	ld.local.v2.b32 	{%r16345, %r16346}, [%rd72+32];
	bfe.u32 	%r16347, %r16345, 0, 8;
	cvt.u16.u32 	%rs23803, %r16347;
	bfe.u32 	%r16348, %r16345, 8, 8;
	cvt.u16.u32 	%rs23802, %r16348;
	bfe.u32 	%r16349, %r16345, 16, 8;
	cvt.u16.u32 	%rs23801, %r16349;
	bfe.u32 	%r16350, %r16345, 24, 8;
	cvt.u16.u32 	%rs23800, %r16350;
	bfe.u32 	%r16351, %r16346, 0, 8;
	cvt.u16.u32 	%rs23799, %r16351;
	bfe.u32 	%r16352, %r16346, 8, 8;
	cvt.u16.u32 	%rs23798, %r16352;
	bfe.u32 	%r16353, %r16346, 16, 8;
	cvt.u16.u32 	%rs23797, %r16353;
	bfe.u32 	%r16354, %r16346, 24, 8;
	cvt.u16.u32 	%rs23796, %r16354;
	ld.local.v2.b32 	{%r16355, %r16356}, [%rd72+40];
	bfe.u32 	%r16357, %r16355, 0, 8;
	cvt.u16.u32 	%rs23795, %r16357;
	bfe.u32 	%r16358, %r16355, 8, 8;
	cvt.u16.u32 	%rs23794, %r16358;
	bfe.u32 	%r16359, %r16355, 16, 8;
	cvt.u16.u32 	%rs23793, %r16359;
	bfe.u32 	%r16360, %r16355, 24, 8;
	cvt.u16.u32 	%rs23792, %r16360;
	bfe.u32 	%r16361, %r16356, 0, 8;
	cvt.u16.u32 	%rs23791, %r16361;
	bfe.u32 	%r16362, %r16356, 8, 8;
	cvt.u16.u32 	%rs23790, %r16362;
	bfe.u32 	%r16363, %r16356, 16, 8;
	cvt.u16.u32 	%rs23789, %r16363;
	bfe.u32 	%r16364, %r16356, 24, 8;
	cvt.u16.u32 	%rs23788, %r16364;
	ld.local.v2.u8 	{%rs23787, %rs23786}, [%rd72+48];
	ld.local.u32 	%r32987, [%rd72+52];
	ld.local.f64 	%fd559, [%rd72+56];
$L__BB3_892:
	st.local.u64 	[%rd93], %rd393;
	cvt.u32.u16 	%r16365, %rs23828;
	cvt.u32.u16 	%r16366, %rs23829;
	prmt.b32 	%r16367, %r16366, %r16365, 0x3340U;
	cvt.u32.u16 	%r16368, %rs23830;
	cvt.u32.u16 	%r16369, %rs23831;
	prmt.b32 	%r16370, %r16369, %r16368, 0x3340U;
	prmt.b32 	%r16371, %r16370, %r16367, 0x5410U;
	cvt.u32.u16 	%r16372, %rs23832;
	cvt.u32.u16 	%r16373, %rs23833;
	prmt.b32 	%r16374, %r16373, %r16372, 0x3340U;
	cvt.u32.u16 	%r16375, %rs23834;
	cvt.u32.u16 	%r16376, %rs23835;
	prmt.b32 	%r16377, %r16376, %r16375, 0x3340U;
	prmt.b32 	%r16378, %r16377, %r16374, 0x5410U;
	st.local.v2.b32 	[%rd93+8], {%r16378, %r16371};
	cvt.u32.u16 	%r16379, %rs23820;
	cvt.u32.u16 	%r16380, %rs23821;
	prmt.b32 	%r16381, %r16380, %r16379, 0x3340U;
	cvt.u32.u16 	%r16382, %rs23822;
	cvt.u32.u16 	%r16383, %rs23823;
	prmt.b32 	%r16384, %r16383, %r16382, 0x3340U;
	prmt.b32 	%r16385, %r16384, %r16381, 0x5410U;
	cvt.u32.u16 	%r16386, %rs23824;
	cvt.u32.u16 	%r16387, %rs23825;
	prmt.b32 	%r16388, %r16387, %r16386, 0x3340U;
	cvt.u32.u16 	%r16389, %rs23826;
	cvt.u32.u16 	%r16390, %rs23827;
	prmt.b32 	%r16391, %r16390, %r16389, 0x3340U;
	prmt.b32 	%r16392, %r16391, %r16388, 0x5410U;
	st.local.v2.b32 	[%rd93+16], {%r16392, %r16385};
	cvt.u32.u16 	%r16393, %rs23812;
	cvt.u32.u16 	%r16394, %rs23813;
	prmt.b32 	%r16395, %r16394, %r16393, 0x3340U;
	cvt.u32.u16 	%r16396, %rs23814;
	cvt.u32.u16 	%r16397, %rs23815;
	prmt.b32 	%r16398, %r16397, %r16396, 0x3340U;
	prmt.b32 	%r16399, %r16398, %r16395, 0x5410U;
	cvt.u32.u16 	%r16400, %rs23816;
	cvt.u32.u16 	%r16401, %rs23817;
	prmt.b32 	%r16402, %r16401, %r16400, 0x3340U;
	cvt.u32.u16 	%r16403, %rs23818;
	cvt.u32.u16 	%r16404, %rs23819;
	prmt.b32 	%r16405, %r16404, %r16403, 0x3340U;
	prmt.b32 	%r16406, %r16405, %r16402, 0x5410U;
	st.local.v2.b32 	[%rd93+24], {%r16406, %r16399};
	cvt.u32.u16 	%r16407, %rs23804;
	cvt.u32.u16 	%r16408, %rs23805;
	prmt.b32 	%r16409, %r16408, %r16407, 0x3340U;
	cvt.u32.u16 	%r16410, %rs23806;
	cvt.u32.u16 	%r16411, %rs23807;
	prmt.b32 	%r16412, %r16411, %r16410, 0x3340U;
	prmt.b32 	%r16413, %r16412, %r16409, 0x5410U;
	cvt.u32.u16 	%r16414, %rs23808;
	cvt.u32.u16 	%r16415, %rs23809;
	prmt.b32 	%r16416, %r16415, %r16414, 0x3340U;
	cvt.u32.u16 	%r16417, %rs23810;
	cvt.u32.u16 	%r16418, %rs23811;
	prmt.b32 	%r16419, %r16418, %r16417, 0x3340U;
	prmt.b32 	%r16420, %r16419, %r16416, 0x5410U;
	st.local.v2.b32 	[%rd93+32], {%r16420, %r16413};
	cvt.u32.u16 	%r16421, %rs23796;
	cvt.u32.u16 	%r16422, %rs23797;
	prmt.b32 	%r16423, %r16422, %r16421, 0x3340U;
	cvt.u32.u16 	%r16424, %rs23798;
	cvt.u32.u16 	%r16425, %rs23799;
	prmt.b32 	%r16426, %r16425, %r16424, 0x3340U;
	prmt.b32 	%r16427, %r16426, %r16423, 0x5410U;
	cvt.u32.u16 	%r16428, %rs23800;
	cvt.u32.u16 	%r16429, %rs23801;
	prmt.b32 	%r16430, %r16429, %r16428, 0x3340U;
	cvt.u32.u16 	%r16431, %rs23802;
	cvt.u32.u16 	%r16432, %rs23803;
	prmt.b32 	%r16433, %r16432, %r16431, 0x3340U;
	prmt.b32 	%r16434, %r16433, %r16430, 0x5410U;
	st.local.v2.b32 	[%rd93+40], {%r16434, %r16427};
	cvt.u32.u16 	%r16435, %rs23788;
	cvt.u32.u16 	%r16436, %rs23789;
	prmt.b32 	%r16437, %r16436, %r16435, 0x3340U;
	cvt.u32.u16 	%r16438, %rs23790;
	cvt.u32.u16 	%r16439, %rs23791;
	prmt.b32 	%r16440, %r16439, %r16438, 0x3340U;
	prmt.b32 	%r16441, %r16440, %r16437, 0x5410U;
	cvt.u32.u16 	%r16442, %rs23792;
	cvt.u32.u16 	%r16443, %rs23793;
	prmt.b32 	%r16444, %r16443, %r16442, 0x3340U;
	cvt.u32.u16 	%r16445, %rs23794;
	cvt.u32.u16 	%r16446, %rs23795;
	prmt.b32 	%r16447, %r16446, %r16445, 0x3340U;
	prmt.b32 	%r16448, %r16447, %r16444, 0x5410U;
	st.local.v2.b32 	[%rd93+48], {%r16448, %r16441};
	st.local.v2.u8 	[%rd93+56], {%rs23787, %rs23786};
	st.local.u32 	[%rd93+60], %r32987;
	st.local.f64 	[%rd93+64], %fd559;
	setp.ne.s32 	%p393, %r12330, 0;
	mov.u64 	%rd3992, %rd393;
	@%p393 bra 	$L__BB3_894;
	st.local.u64 	[%rd93], %rd3986;
	cvt.u32.u16 	%r16449, %rs23143;
	cvt.u32.u16 	%r16450, %rs23142;
	prmt.b32 	%r16451, %r16450, %r16449, 0x3340U;
	cvt.u32.u16 	%r16452, %rs23141;
	cvt.u32.u16 	%r16453, %rs23140;
	prmt.b32 	%r16454, %r16453, %r16452, 0x3340U;
	prmt.b32 	%r16455, %r16454, %r16451, 0x5410U;
	cvt.u32.u16 	%r16456, %rs23139;
	cvt.u32.u16 	%r16457, %rs23138;
	prmt.b32 	%r16458, %r16457, %r16456, 0x3340U;
	cvt.u32.u16 	%r16459, %rs23137;
	cvt.u32.u16 	%r16460, %rs23136;
	prmt.b32 	%r16461, %r16460, %r16459, 0x3340U;
	prmt.b32 	%r16462, %r16461, %r16458, 0x5410U;
	st.local.v2.b32 	[%rd93+8], {%r16462, %r16455};
	cvt.u32.u16 	%r16463, %rs23151;
	cvt.u32.u16 	%r16464, %rs23150;
	prmt.b32 	%r16465, %r16464, %r16463, 0x3340U;
	cvt.u32.u16 	%r16466, %rs23149;
	cvt.u32.u16 	%r16467, %rs23148;
	prmt.b32 	%r16468, %r16467, %r16466, 0x3340U;
	prmt.b32 	%r16469, %r16468, %r16465, 0x5410U;
	cvt.u32.u16 	%r16470, %rs23147;
	cvt.u32.u16 	%r16471, %rs23146;
	prmt.b32 	%r16472, %r16471, %r16470, 0x3340U;
	cvt.u32.u16 	%r16473, %rs23145;
	cvt.u32.u16 	%r16474, %rs23144;
	prmt.b32 	%r16475, %r16474, %r16473, 0x3340U;
	prmt.b32 	%r16476, %r16475, %r16472, 0x5410U;
	st.local.v2.b32 	[%rd93+16], {%r16476, %r16469};
	cvt.u32.u16 	%r16477, %rs23159;
	cvt.u32.u16 	%r16478, %rs23158;
	prmt.b32 	%r16479, %r16478, %r16477, 0x3340U;
	cvt.u32.u16 	%r16480, %rs23157;
	cvt.u32.u16 	%r16481, %rs23156;
	prmt.b32 	%r16482, %r16481, %r16480, 0x3340U;
	prmt.b32 	%r16483, %r16482, %r16479, 0x5410U;
	cvt.u32.u16 	%r16484, %rs23155;
	cvt.u32.u16 	%r16485, %rs23154;
	prmt.b32 	%r16486, %r16485, %r16484, 0x3340U;
	cvt.u32.u16 	%r16487, %rs23153;
	cvt.u32.u16 	%r16488, %rs23152;
	prmt.b32 	%r16489, %r16488, %r16487, 0x3340U;
	prmt.b32 	%r16490, %r16489, %r16486, 0x5410U;
	st.local.v2.b32 	[%rd93+24], {%r16490, %r16483};
	cvt.u32.u16 	%r16491, %rs23167;
	cvt.u32.u16 	%r16492, %rs23166;
	prmt.b32 	%r16493, %r16492, %r16491, 0x3340U;
	cvt.u32.u16 	%r16494, %rs23165;
	cvt.u32.u16 	%r16495, %rs23164;
	prmt.b32 	%r16496, %r16495, %r16494, 0x3340U;
	prmt.b32 	%r16497, %r16496, %r16493, 0x5410U;
	cvt.u32.u16 	%r16498, %rs23163;
	cvt.u32.u16 	%r16499, %rs23162;
	prmt.b32 	%r16500, %r16499, %r16498, 0x3340U;
	cvt.u32.u16 	%r16501, %rs23161;
	cvt.u32.u16 	%r16502, %rs23160;
	prmt.b32 	%r16503, %r16502, %r16501, 0x3340U;
	prmt.b32 	%r16504, %r16503, %r16500, 0x5410U;
	st.local.v2.b32 	[%rd93+32], {%r16504, %r16497};
	cvt.u32.u16 	%r16505, %rs23175;
	cvt.u32.u16 	%r16506, %rs23174;
	prmt.b32 	%r16507, %r16506, %r16505, 0x3340U;
	cvt.u32.u16 	%r16508, %rs23173;
	cvt.u32.u16 	%r16509, %rs23172;
	prmt.b32 	%r16510, %r16509, %r16508, 0x3340U;
	prmt.b32 	%r16511, %r16510, %r16507, 0x5410U;
	cvt.u32.u16 	%r16512, %rs23171;
	cvt.u32.u16 	%r16513, %rs23170;
	prmt.b32 	%r16514, %r16513, %r16512, 0x3340U;
	cvt.u32.u16 	%r16515, %rs23169;
	cvt.u32.u16 	%r16516, %rs23168;
	prmt.b32 	%r16517, %r16516, %r16515, 0x3340U;
	prmt.b32 	%r16518, %r16517, %r16514, 0x5410U;
	st.local.v2.b32 	[%rd93+40], {%r16518, %r16511};
	cvt.u32.u16 	%r16519, %rs23183;
	cvt.u32.u16 	%r16520, %rs23182;
	prmt.b32 	%r16521, %r16520, %r16519, 0x3340U;
	cvt.u32.u16 	%r16522, %rs23181;
	cvt.u32.u16 	%r16523, %rs23180;
	prmt.b32 	%r16524, %r16523, %r16522, 0x3340U;
	prmt.b32 	%r16525, %r16524, %r16521, 0x5410U;
	cvt.u32.u16 	%r16526, %rs23179;
	cvt.u32.u16 	%r16527, %rs23178;
	prmt.b32 	%r16528, %r16527, %r16526, 0x3340U;
	cvt.u32.u16 	%r16529, %rs23177;
	cvt.u32.u16 	%r16530, %rs23176;
	prmt.b32 	%r16531, %r16530, %r16529, 0x3340U;
	prmt.b32 	%r16532, %r16531, %r16528, 0x5410U;
	st.local.v2.b32 	[%rd93+48], {%r16532, %r16525};
	st.local.v2.u8 	[%rd93+56], {%rs23184, %rs23185};
	st.local.u32 	[%rd93+60], %r32932;
	st.local.f64 	[%rd93+64], %fd546;
	mov.f64 	%fd559, %fd546;
	mov.u32 	%r32987, %r32932;
	mov.u16 	%rs23786, %rs23185;
	mov.u16 	%rs23787, %rs23184;
	mov.u16 	%rs23788, %rs23183;
	mov.u16 	%rs23789, %rs23182;
	mov.u16 	%rs23790, %rs23181;
	mov.u16 	%rs23791, %rs23180;
	mov.u16 	%rs23792, %rs23179;
	mov.u16 	%rs23793, %rs23178;
	mov.u16 	%rs23794, %rs23177;
	mov.u16 	%rs23795, %rs23176;
	mov.u16 	%rs23796, %rs23175;
	mov.u16 	%rs23797, %rs23174;
	mov.u16 	%rs23798, %rs23173;
	mov.u16 	%rs23799, %rs23172;
	mov.u16 	%rs23800, %rs23171;
	mov.u16 	%rs23801, %rs23170;
	mov.u16 	%rs23802, %rs23169;
	mov.u16 	%rs23803, %rs23168;
	mov.u16 	%rs23804, %rs23167;
	mov.u16 	%rs23805, %rs23166;
	mov.u16 	%rs23806, %rs23165;
	mov.u16 	%rs23807, %rs23164;
	mov.u16 	%rs23808, %rs23163;
	mov.u16 	%rs23809, %rs23162;
	mov.u16 	%rs23810, %rs23161;
	mov.u16 	%rs23811, %rs23160;
	mov.u16 	%rs23812, %rs23159;
	mov.u16 	%rs23813, %rs23158;
	mov.u16 	%rs23814, %rs23157;
	mov.u16 	%rs23815, %rs23156;
	mov.u16 	%rs23816, %rs23155;
	mov.u16 	%rs23817, %rs23154;
	mov.u16 	%rs23818, %rs23153;
	mov.u16 	%rs23819, %rs23152;
	mov.u16 	%rs23820, %rs23151;
	mov.u16 	%rs23821, %rs23150;
	mov.u16 	%rs23822, %rs23149;
	mov.u16 	%rs23823, %rs23148;
	mov.u16 	%rs23824, %rs23147;
	mov.u16 	%rs23825, %rs23146;
	mov.u16 	%rs23826, %rs23145;
	mov.u16 	%rs23827, %rs23144;
	mov.u16 	%rs23828, %rs23143;
	mov.u16 	%rs23829, %rs23142;
	mov.u16 	%rs23830, %rs23141;
	mov.u16 	%rs23831, %rs23140;
	mov.u16 	%rs23832, %rs23139;
	mov.u16 	%rs23833, %rs23138;
	mov.u16 	%rs23834, %rs23137;
	mov.u16 	%rs23835, %rs23136;
	mov.u64 	%rd3992, %rd3986;
$L__BB3_894:
	mov.u32 	%r16533, %tid.x;
	setp.eq.s32 	%p394, %r16533, 0;
	st.local.u64 	[%rd70], %rd3992;
	cvt.u32.u16 	%r16534, %rs23828;
	cvt.u32.u16 	%r16535, %rs23829;
	prmt.b32 	%r16536, %r16535, %r16534, 0x3340U;
	cvt.u32.u16 	%r16537, %rs23830;
	cvt.u32.u16 	%r16538, %rs23831;
	prmt.b32 	%r16539, %r16538, %r16537, 0x3340U;
	prmt.b32 	%r16540, %r16539, %r16536, 0x5410U;
	cvt.u32.u16 	%r16541, %rs23832;
	cvt.u32.u16 	%r16542, %rs23833;
	prmt.b32 	%r16543, %r16542, %r16541, 0x3340U;
	cvt.u32.u16 	%r16544, %rs23834;
	cvt.u32.u16 	%r16545, %rs23835;
	prmt.b32 	%r16546, %r16545, %r16544, 0x3340U;
	prmt.b32 	%r16547, %r16546, %r16543, 0x5410U;
	st.local.v2.b32 	[%rd70+8], {%r16547, %r16540};
	cvt.u32.u16 	%r16548, %rs23820;
	cvt.u32.u16 	%r16549, %rs23821;
	prmt.b32 	%r16550, %r16549, %r16548, 0x3340U;
	cvt.u32.u16 	%r16551, %rs23822;
	cvt.u32.u16 	%r16552, %rs23823;
	prmt.b32 	%r16553, %r16552, %r16551, 0x3340U;
	prmt.b32 	%r16554, %r16553, %r16550, 0x5410U;
	cvt.u32.u16 	%r16555, %rs23824;
	cvt.u32.u16 	%r16556, %rs23825;
	prmt.b32 	%r16557, %r16556, %r16555, 0x3340U;
	cvt.u32.u16 	%r16558, %rs23826;
	cvt.u32.u16 	%r16559, %rs23827;
	prmt.b32 	%r16560, %r16559, %r16558, 0x3340U;
	prmt.b32 	%r16561, %r16560, %r16557, 0x5410U;
	st.local.v2.b32 	[%rd70+16], {%r16561, %r16554};
	cvt.u32.u16 	%r16562, %rs23812;
	cvt.u32.u16 	%r16563, %rs23813;
	prmt.b32 	%r16564, %r16563, %r16562, 0x3340U;
	cvt.u32.u16 	%r16565, %rs23814;
	cvt.u32.u16 	%r16566, %rs23815;
	prmt.b32 	%r16567, %r16566, %r16565, 0x3340U;
	prmt.b32 	%r16568, %r16567, %r16564, 0x5410U;
	cvt.u32.u16 	%r16569, %rs23816;
	cvt.u32.u16 	%r16570, %rs23817;
	prmt.b32 	%r16571, %r16570, %r16569, 0x3340U;
	cvt.u32.u16 	%r16572, %rs23818;
	cvt.u32.u16 	%r16573, %rs23819;
	prmt.b32 	%r16574, %r16573, %r16572, 0x3340U;
	prmt.b32 	%r16575, %r16574, %r16571, 0x5410U;
	st.local.v2.b32 	[%rd70+24], {%r16575, %r16568};
	cvt.u32.u16 	%r16576, %rs23804;
	cvt.u32.u16 	%r16577, %rs23805;
	prmt.b32 	%r16578, %r16577, %r16576, 0x3340U;
	cvt.u32.u16 	%r16579, %rs23806;
	cvt.u32.u16 	%r16580, %rs23807;
	prmt.b32 	%r16581, %r16580, %r16579, 0x3340U;
	prmt.b32 	%r16582, %r16581, %r16578, 0x5410U;
	cvt.u32.u16 	%r16583, %rs23808;
	cvt.u32.u16 	%r16584, %rs23809;
	prmt.b32 	%r16585, %r16584, %r16583, 0x3340U;
	cvt.u32.u16 	%r16586, %rs23810;
	cvt.u32.u16 	%r16587, %rs23811;
	prmt.b32 	%r16588, %r16587, %r16586, 0x3340U;
	prmt.b32 	%r16589, %r16588, %r16585, 0x5410U;
	st.local.v2.b32 	[%rd70+32], {%r16589, %r16582};
	cvt.u32.u16 	%r16590, %rs23796;
	cvt.u32.u16 	%r16591, %rs23797;
	prmt.b32 	%r16592, %r16591, %r16590, 0x3340U;
	cvt.u32.u16 	%r16593, %rs23798;
	cvt.u32.u16 	%r16594, %rs23799;
	prmt.b32 	%r16595, %r16594, %r16593, 0x3340U;
	prmt.b32 	%r16596, %r16595, %r16592, 0x5410U;
	cvt.u32.u16 	%r16597, %rs23800;
	cvt.u32.u16 	%r16598, %rs23801;
	prmt.b32 	%r16599, %r16598, %r16597, 0x3340U;
	cvt.u32.u16 	%r16600, %rs23802;
	cvt.u32.u16 	%r16601, %rs23803;
	prmt.b32 	%r16602, %r16601, %r16600, 0x3340U;
	prmt.b32 	%r16603, %r16602, %r16599, 0x5410U;
	st.local.v2.b32 	[%rd70+40], {%r16603, %r16596};
	cvt.u32.u16 	%r16604, %rs23788;
	cvt.u32.u16 	%r16605, %rs23789;
	prmt.b32 	%r16606, %r16605, %r16604, 0x3340U;
	cvt.u32.u16 	%r16607, %rs23790;
	cvt.u32.u16 	%r16608, %rs23791;
	prmt.b32 	%r16609, %r16608, %r16607, 0x3340U;
	prmt.b32 	%r16610, %r16609, %r16606, 0x5410U;
	cvt.u32.u16 	%r16611, %rs23792;
	cvt.u32.u16 	%r16612, %rs23793;
	prmt.b32 	%r16613, %r16612, %r16611, 0x3340U;
	cvt.u32.u16 	%r16614, %rs23794;
	cvt.u32.u16 	%r16615, %rs23795;
	prmt.b32 	%r16616, %r16615, %r16614, 0x3340U;
	prmt.b32 	%r16617, %r16616, %r16613, 0x5410U;
	st.local.v2.b32 	[%rd70+48], {%r16617, %r16610};
	st.local.v2.u8 	[%rd70+56], {%rs23787, %rs23786};
	st.local.u32 	[%rd70+60], %r32987;
	st.local.f64 	[%rd70+64], %fd559;
	st.local.u64 	[%rd71], %rd355;
	st.local.v2.b32 	[%rd71+8], {%r1228, %r1229};
	st.local.v2.b32 	[%rd71+16], {%r1230, %r1231};
	st.local.v2.b32 	[%rd71+24], {%r1232, %r1233};
	st.local.v2.b32 	[%rd71+32], {%r1234, %r1235};
	st.local.v2.b32 	[%rd71+40], {%r1236, %r1237};
	st.local.v2.b32 	[%rd71+48], {%r1238, %r1239};
	st.local.v2.u8 	[%rd71+56], {%rs16863, %rs16864};
	st.local.u32 	[%rd71+60], %r32995;
	st.local.f64 	[%rd71+64], %fd561;
	mov.u64 	%rd3993, %rd355;
	@%p394 bra 	$L__BB3_908;
	setp.ne.s64 	%p395, %rd355, 0;
	@%p395 bra 	$L__BB3_907;
	mov.b16 	%rs17114, 0;
	st.local.u8 	[%rd69], %rs17114;
	add.s32 	%r16619, %r32995, %r32987;
	st.local.u32 	[%rd69+52], %r16619;
	add.f64 	%fd394, %fd559, %fd561;
	st.local.f64 	[%rd69+56], %fd394;
	mov.b32 	%r32988, 0;
$L__BB3_897:
	mov.u32 	%r1494, %r32988;
	cvt.u64.u32 	%rd2318, %r1494;
	add.s64 	%rd2319, %rd69, %rd2318;
	ld.local.u8 	%rs17115, [%rd2319];
	setp.ne.s16 	%p396, %rs17115, 0;
	add.s32 	%r32988, %r1494, 1;
	@%p396 bra 	$L__BB3_897;
	and.b16  	%rs17116, %rs23835, 255;
	setp.eq.s16 	%p397, %rs17116, 0;
	mov.u32 	%r32990, %r1494;
	@%p397 bra 	$L__BB3_901;
	mov.b32 	%r32989, 0;
$L__BB3_900:
	add.s32 	%r16621, %r32989, %r1494;
	cvt.u64.u32 	%rd2320, %r16621;
	add.s64 	%rd2321, %rd70, %rd2320;
	ld.local.u8 	%rs17117, [%rd2321+8];
	add.s64 	%rd2322, %rd69, %rd2320;
	st.local.u8 	[%rd2322], %rs17117;
	add.s32 	%r1497, %r32989, 1;
	add.s32 	%r32990, %r1497, %r1494;
	cvt.u64.u32 	%rd2323, %r32989;
	add.s64 	%rd2324, %rd70, %rd2323;
	ld.local.u8 	%rs17118, [%rd2324+9];
	setp.ne.s16 	%p398, %rs17118, 0;
	mov.u32 	%r32989, %r1497;
	@%p398 bra 	$L__BB3_900;
$L__BB3_901:
	cvt.u64.u32 	%rd2325, %r32990;
	add.s64 	%rd2326, %rd69, %rd2325;
	mov.b16 	%rs17119, 0;
	st.local.u8 	[%rd2326+1], %rs17119;
	mov.b32 	%r32991, 0;
$L__BB3_902:
	mov.u32 	%r1500, %r32991;
	cvt.u64.u32 	%rd2327, %r1500;
	add.s64 	%rd2328, %rd69, %rd2327;
	ld.local.u8 	%rs17120, [%rd2328];
	setp.ne.s16 	%p399, %rs17120, 0;
	add.s32 	%r32991, %r1500, 1;
	@%p399 bra 	$L__BB3_902;
	and.b16  	%rs17121, %rs23836, 255;
	setp.eq.s16 	%p400, %rs17121, 0;
	mov.u32 	%r32993, %r1500;
	@%p400 bra 	$L__BB3_906;
	mov.b32 	%r32992, 0;
$L__BB3_905:
	add.s32 	%r16624, %r32992, %r1500;
	cvt.u64.u32 	%rd2329, %r16624;
	add.s64 	%rd2330, %rd71, %rd2329;
	ld.local.u8 	%rs17122, [%rd2330+8];
	add.s64 	%rd2331, %rd69, %rd2329;
	st.local.u8 	[%rd2331], %rs17122;
	add.s32 	%r1503, %r32992, 1;
	add.s32 	%r32993, %r1503, %r1500;
	cvt.u64.u32 	%rd2332, %r32992;
	add.s64 	%rd2333, %rd71, %rd2332;
	ld.local.u8 	%rs17123, [%rd2333+9];
	setp.ne.s16 	%p401, %rs17123, 0;
	mov.u32 	%r32992, %r1503;
	@%p401 bra 	$L__BB3_905;
$L__BB3_906:
	cvt.u64.u32 	%rd2334, %r32993;
	add.s64 	%rd2335, %rd69, %rd2334;
	mov.b16 	%rs17124, 0;
	st.local.u8 	[%rd2335+1], %rs17124;
	ld.local.v2.b32 	{%r16625, %r16626}, [%rd69];
	bfe.u32 	%r16627, %r16625, 0, 8;
	cvt.u16.u32 	%rs23836, %r16627;
	bfe.u32 	%r16628, %r16625, 8, 8;
	cvt.u16.u32 	%rs23837, %r16628;
	bfe.u32 	%r16629, %r16625, 16, 8;
	cvt.u16.u32 	%rs23838, %r16629;
	bfe.u32 	%r16630, %r16625, 24, 8;
	cvt.u16.u32 	%rs23839, %r16630;
	bfe.u32 	%r16631, %r16626, 0, 8;
	cvt.u16.u32 	%rs23840, %r16631;
	bfe.u32 	%r16632, %r16626, 8, 8;
	cvt.u16.u32 	%rs23841, %r16632;
	bfe.u32 	%r16633, %r16626, 16, 8;
	cvt.u16.u32 	%rs23842, %r16633;
	bfe.u32 	%r16634, %r16626, 24, 8;
	cvt.u16.u32 	%rs23843, %r16634;
	ld.local.v2.b32 	{%r16635, %r16636}, [%rd69+8];
	bfe.u32 	%r16637, %r16635, 0, 8;
	cvt.u16.u32 	%rs23844, %r16637;
	bfe.u32 	%r16638, %r16635, 8, 8;
	cvt.u16.u32 	%rs23845, %r16638;
	bfe.u32 	%r16639, %r16635, 16, 8;
	cvt.u16.u32 	%rs23846, %r16639;
	bfe.u32 	%r16640, %r16635, 24, 8;
	cvt.u16.u32 	%rs23847, %r16640;
	bfe.u32 	%r16641, %r16636, 0, 8;
	cvt.u16.u32 	%rs23848, %r16641;
	bfe.u32 	%r16642, %r16636, 8, 8;
	cvt.u16.u32 	%rs23849, %r16642;
	bfe.u32 	%r16643, %r16636, 16, 8;
	cvt.u16.u32 	%rs23850, %r16643;
	bfe.u32 	%r16644, %r16636, 24, 8;
	cvt.u16.u32 	%rs23851, %r16644;
	ld.local.v2.b32 	{%r16645, %r16646}, [%rd69+16];
	bfe.u32 	%r16647, %r16645, 0, 8;
	cvt.u16.u32 	%rs23852, %r16647;
	bfe.u32 	%r16648, %r16645, 8, 8;
	cvt.u16.u32 	%rs23853, %r16648;
	bfe.u32 	%r16649, %r16645, 16, 8;
	cvt.u16.u32 	%rs23854, %r16649;
	bfe.u32 	%r16650, %r16645, 24, 8;
	cvt.u16.u32 	%rs23855, %r16650;
	bfe.u32 	%r16651, %r16646, 0, 8;
	cvt.u16.u32 	%rs23856, %r16651;
	bfe.u32 	%r16652, %r16646, 8, 8;
	cvt.u16.u32 	%rs23857, %r16652;
	bfe.u32 	%r16653, %r16646, 16, 8;
	cvt.u16.u32 	%rs23858, %r16653;
	bfe.u32 	%r16654, %r16646, 24, 8;
	cvt.u16.u32 	%rs23859, %r16654;
	ld.local.v2.b32 	{%r16655, %r16656}, [%rd69+24];
	bfe.u32 	%r16657, %r16655, 0, 8;
	cvt.u16.u32 	%rs23860, %r16657;
	bfe.u32 	%r16658, %r16655, 8, 8;
	cvt.u16.u32 	%rs23861, %r16658;
	bfe.u32 	%r16659, %r16655, 16, 8;
	cvt.u16.u32 	%rs23862, %r16659;
	bfe.u32 	%r16660, %r16655, 24, 8;
	cvt.u16.u32 	%rs23863, %r16660;
	bfe.u32 	%r16661, %r16656, 0, 8;
	cvt.u16.u32 	%rs23864, %r16661;
	bfe.u32 	%r16662, %r16656, 8, 8;
	cvt.u16.u32 	%rs23865, %r16662;
	bfe.u32 	%r16663, %r16656, 16, 8;
	cvt.u16.u32 	%rs23866, %r16663;
	bfe.u32 	%r16664, %r16656, 24, 8;
	cvt.u16.u32 	%rs23867, %r16664;
	ld.local.v2.b32 	{%r16665, %r16666}, [%rd69+32];
	bfe.u32 	%r16667, %r16665, 0, 8;
	cvt.u16.u32 	%rs23868, %r16667;
	bfe.u32 	%r16668, %r16665, 8, 8;
	cvt.u16.u32 	%rs23869, %r16668;
	bfe.u32 	%r16669, %r16665, 16, 8;
	cvt.u16.u32 	%rs23870, %r16669;
	bfe.u32 	%r16670, %r16665, 24, 8;
	cvt.u16.u32 	%rs23871, %r16670;
	bfe.u32 	%r16671, %r16666, 0, 8;
	cvt.u16.u32 	%rs23872, %r16671;
	bfe.u32 	%r16672, %r16666, 8, 8;
	cvt.u16.u32 	%rs23873, %r16672;
	bfe.u32 	%r16673, %r16666, 16, 8;
	cvt.u16.u32 	%rs23874, %r16673;
	bfe.u32 	%r16674, %r16666, 24, 8;
	cvt.u16.u32 	%rs23875, %r16674;
	ld.local.v2.b32 	{%r16675, %r16676}, [%rd69+40];
	bfe.u32 	%r16677, %r16675, 0, 8;
	cvt.u16.u32 	%rs23876, %r16677;
	bfe.u32 	%r16678, %r16675, 8, 8;
	cvt.u16.u32 	%rs23877, %r16678;
	bfe.u32 	%r16679, %r16675, 16, 8;
	cvt.u16.u32 	%rs23878, %r16679;
	bfe.u32 	%r16680, %r16675, 24, 8;
	cvt.u16.u32 	%rs23879, %r16680;
	bfe.u32 	%r16681, %r16676, 0, 8;
	cvt.u16.u32 	%rs23880, %r16681;
	bfe.u32 	%r16682, %r16676, 8, 8;
	cvt.u16.u32 	%rs23881, %r16682;
	bfe.u32 	%r16683, %r16676, 16, 8;
	cvt.u16.u32 	%rs23882, %r16683;
	bfe.u32 	%r16684, %r16676, 24, 8;
	cvt.u16.u32 	%rs23883, %r16684;
	ld.local.v2.u8 	{%rs23884, %rs23885}, [%rd69+48];
	ld.local.u32 	%r32995, [%rd69+52];
	ld.local.f64 	%fd561, [%rd69+56];
$L__BB3_907:
	add.s64 	%rd3993, %rd355, %rd3992;
	st.local.u64 	[%rd71], %rd3993;
	cvt.u32.u16 	%r16685, %rs23843;
	cvt.u32.u16 	%r16686, %rs23842;
	prmt.b32 	%r16687, %r16686, %r16685, 0x3340U;
	cvt.u32.u16 	%r16688, %rs23841;
	cvt.u32.u16 	%r16689, %rs23840;
	prmt.b32 	%r16690, %r16689, %r16688, 0x3340U;
	prmt.b32 	%r16691, %r16690, %r16687, 0x5410U;
	cvt.u32.u16 	%r16692, %rs23839;
	cvt.u32.u16 	%r16693, %rs23838;
	prmt.b32 	%r16694, %r16693, %r16692, 0x3340U;
	cvt.u32.u16 	%r16695, %rs23837;
	cvt.u32.u16 	%r16696, %rs23836;
	prmt.b32 	%r16697, %r16696, %r16695, 0x3340U;
	prmt.b32 	%r16698, %r16697, %r16694, 0x5410U;
	st.local.v2.b32 	[%rd71+8], {%r16698, %r16691};
	cvt.u32.u16 	%r16699, %rs23851;
	cvt.u32.u16 	%r16700, %rs23850;
	prmt.b32 	%r16701, %r16700, %r16699, 0x3340U;
	cvt.u32.u16 	%r16702, %rs23849;
	cvt.u32.u16 	%r16703, %rs23848;
	prmt.b32 	%r16704, %r16703, %r16702, 0x3340U;
	prmt.b32 	%r16705, %r16704, %r16701, 0x5410U;
	cvt.u32.u16 	%r16706, %rs23847;
	cvt.u32.u16 	%r16707, %rs23846;
	prmt.b32 	%r16708, %r16707, %r16706, 0x3340U;
	cvt.u32.u16 	%r16709, %rs23845;
	cvt.u32.u16 	%r16710, %rs23844;
	prmt.b32 	%r16711, %r16710, %r16709, 0x3340U;
	prmt.b32 	%r16712, %r16711, %r16708, 0x5410U;
	st.local.v2.b32 	[%rd71+16], {%r16712, %r16705};
	cvt.u32.u16 	%r16713, %rs23859;
	cvt.u32.u16 	%r16714, %rs23858;
	prmt.b32 	%r16715, %r16714, %r16713, 0x3340U;
	cvt.u32.u16 	%r16716, %rs23857;
	cvt.u32.u16 	%r16717, %rs23856;
	prmt.b32 	%r16718, %r16717, %r16716, 0x3340U;
	prmt.b32 	%r16719, %r16718, %r16715, 0x5410U;
	cvt.u32.u16 	%r16720, %rs23855;
	cvt.u32.u16 	%r16721, %rs23854;
	prmt.b32 	%r16722, %r16721, %r16720, 0x3340U;
	cvt.u32.u16 	%r16723, %rs23853;
	cvt.u32.u16 	%r16724, %rs23852;
	prmt.b32 	%r16725, %r16724, %r16723, 0x3340U;
	prmt.b32 	%r16726, %r16725, %r16722, 0x5410U;
	st.local.v2.b32 	[%rd71+24], {%r16726, %r16719};
	cvt.u32.u16 	%r16727, %rs23867;
	cvt.u32.u16 	%r16728, %rs23866;
	prmt.b32 	%r16729, %r16728, %r16727, 0x3340U;
	cvt.u32.u16 	%r16730, %rs23865;
	cvt.u32.u16 	%r16731, %rs23864;
	prmt.b32 	%r16732, %r16731, %r16730, 0x3340U;
	prmt.b32 	%r16733, %r16732, %r16729, 0x5410U;
	cvt.u32.u16 	%r16734, %rs23863;
	cvt.u32.u16 	%r16735, %rs23862;
	prmt.b32 	%r16736, %r16735, %r16734, 0x3340U;
	cvt.u32.u16 	%r16737, %rs23861;
	cvt.u32.u16 	%r16738, %rs23860;
	prmt.b32 	%r16739, %r16738, %r16737, 0x3340U;
	prmt.b32 	%r16740, %r16739, %r16736, 0x5410U;
	st.local.v2.b32 	[%rd71+32], {%r16740, %r16733};
	cvt.u32.u16 	%r16741, %rs23875;
	cvt.u32.u16 	%r16742, %rs23874;
	prmt.b32 	%r16743, %r16742, %r16741, 0x3340U;
	cvt.u32.u16 	%r16744, %rs23873;
	cvt.u32.u16 	%r16745, %rs23872;
	prmt.b32 	%r16746, %r16745, %r16744, 0x3340U;
	prmt.b32 	%r16747, %r16746, %r16743, 0x5410U;
	cvt.u32.u16 	%r16748, %rs23871;
	cvt.u32.u16 	%r16749, %rs23870;
	prmt.b32 	%r16750, %r16749, %r16748, 0x3340U;
	cvt.u32.u16 	%r16751, %rs23869;
	cvt.u32.u16 	%r16752, %rs23868;
	prmt.b32 	%r16753, %r16752, %r16751, 0x3340U;
	prmt.b32 	%r16754, %r16753, %r16750, 0x5410U;
	st.local.v2.b32 	[%rd71+40], {%r16754, %r16747};
	cvt.u32.u16 	%r16755, %rs23883;
	cvt.u32.u16 	%r16756, %rs23882;
	prmt.b32 	%r16757, %r16756, %r16755, 0x3340U;
	cvt.u32.u16 	%r16758, %rs23881;
	cvt.u32.u16 	%r16759, %rs23880;
	prmt.b32 	%r16760, %r16759, %r16758, 0x3340U;
	prmt.b32 	%r16761, %r16760, %r16757, 0x5410U;
	cvt.u32.u16 	%r16762, %rs23879;
	cvt.u32.u16 	%r16763, %rs23878;
	prmt.b32 	%r16764, %r16763, %r16762, 0x3340U;
	cvt.u32.u16 	%r16765, %rs23877;
	cvt.u32.u16 	%r16766, %rs23876;
	prmt.b32 	%r16767, %r16766, %r16765, 0x3340U;
	prmt.b32 	%r16768, %r16767, %r16764, 0x5410U;
	st.local.v2.b32 	[%rd71+48], {%r16768, %r16761};
	st.local.v2.u8 	[%rd71+56], {%rs23884, %rs23885};
	st.local.u32 	[%rd71+60], %r32995;
	st.local.f64 	[%rd71+64], %fd561;
$L__BB3_908:
	st.local.u64 	[%rd94], %rd3992;
	st.local.v2.b32 	[%rd94+8], {%r16547, %r16540};
	st.local.v4.b32 	[%rd94+16], {%r16561, %r16554, %r16575, %r16568};
	st.local.v4.b32 	[%rd94+32], {%r16589, %r16582, %r16603, %r16596};
	st.local.v2.b32 	[%rd94+48], {%r16617, %r16610};
	st.local.v2.u8 	[%rd94+56], {%rs23787, %rs23786};
	st.local.u32 	[%rd94+60], %r32987;
	st.local.f64 	[%rd94+64], %fd559;
	st.local.u64 	[%rd68], %rd3993;
	add.s64 	%rd397, %rd68, 8;
	cvt.u32.u16 	%r16853, %rs23843;
	cvt.u32.u16 	%r16854, %rs23842;
	prmt.b32 	%r16855, %r16854, %r16853, 0x3340U;
	cvt.u32.u16 	%r16856, %rs23841;
	cvt.u32.u16 	%r16857, %rs23840;
	prmt.b32 	%r16858, %r16857, %r16856, 0x3340U;
	prmt.b32 	%r16859, %r16858, %r16855, 0x5410U;
	cvt.u32.u16 	%r16860, %rs23839;
	cvt.u32.u16 	%r16861, %rs23838;
	prmt.b32 	%r16862, %r16861, %r16860, 0x3340U;
	cvt.u32.u16 	%r16863, %rs23837;
	cvt.u32.u16 	%r16864, %rs23836;
	prmt.b32 	%r16865, %r16864, %r16863, 0x3340U;
	prmt.b32 	%r16866, %r16865, %r16862, 0x5410U;
	st.local.v2.b32 	[%rd68+8], {%r16866, %r16859};
	cvt.u32.u16 	%r16867, %rs23851;
	cvt.u32.u16 	%r16868, %rs23850;
	prmt.b32 	%r16869, %r16868, %r16867, 0x3340U;
	cvt.u32.u16 	%r16870, %rs23849;
	cvt.u32.u16 	%r16871, %rs23848;
	prmt.b32 	%r16872, %r16871, %r16870, 0x3340U;
	prmt.b32 	%r16873, %r16872, %r16869, 0x5410U;
	cvt.u32.u16 	%r16874, %rs23847;
	cvt.u32.u16 	%r16875, %rs23846;
	prmt.b32 	%r16876, %r16875, %r16874, 0x3340U;
	cvt.u32.u16 	%r16877, %rs23845;
	cvt.u32.u16 	%r16878, %rs23844;
	prmt.b32 	%r16879, %r16878, %r16877, 0x3340U;
	prmt.b32 	%r16880, %r16879, %r16876, 0x5410U;
	st.local.v2.b32 	[%rd68+16], {%r16880, %r16873};
	cvt.u32.u16 	%r16881, %rs23859;
	cvt.u32.u16 	%r16882, %rs23858;
	prmt.b32 	%r16883, %r16882, %r16881, 0x3340U;
	cvt.u32.u16 	%r16884, %rs23857;
	cvt.u32.u16 	%r16885, %rs23856;
	prmt.b32 	%r16886, %r16885, %r16884, 0x3340U;
	prmt.b32 	%r16887, %r16886, %r16883, 0x5410U;
	cvt.u32.u16 	%r16888, %rs23855;
	cvt.u32.u16 	%r16889, %rs23854;
	prmt.b32 	%r16890, %r16889, %r16888, 0x3340U;
	cvt.u32.u16 	%r16891, %rs23853;
	cvt.u32.u16 	%r16892, %rs23852;
	prmt.b32 	%r16893, %r16892, %r16891, 0x3340U;
	prmt.b32 	%r16894, %r16893, %r16890, 0x5410U;
	st.local.v2.b32 	[%rd68+24], {%r16894, %r16887};
	cvt.u32.u16 	%r16895, %rs23867;
	cvt.u32.u16 	%r16896, %rs23866;
	prmt.b32 	%r16897, %r16896, %r16895, 0x3340U;
	cvt.u32.u16 	%r16898, %rs23865;
	cvt.u32.u16 	%r16899, %rs23864;
	prmt.b32 	%r16900, %r16899, %r16898, 0x3340U;
	prmt.b32 	%r16901, %r16900, %r16897, 0x5410U;
	cvt.u32.u16 	%r16902, %rs23863;
	cvt.u32.u16 	%r16903, %rs23862;
	prmt.b32 	%r16904, %r16903, %r16902, 0x3340U;
	cvt.u32.u16 	%r16905, %rs23861;
	cvt.u32.u16 	%r16906, %rs23860;
	prmt.b32 	%r16907, %r16906, %r16905, 0x3340U;
	prmt.b32 	%r16908, %r16907, %r16904, 0x5410U;
	st.local.v2.b32 	[%rd68+32], {%r16908, %r16901};
	cvt.u32.u16 	%r16909, %rs23875;
	cvt.u32.u16 	%r16910, %rs23874;
	prmt.b32 	%r16911, %r16910, %r16909, 0x3340U;
	cvt.u32.u16 	%r16912, %rs23873;
	cvt.u32.u16 	%r16913, %rs23872;
	prmt.b32 	%r16914, %r16913, %r16912, 0x3340U;
	prmt.b32 	%r16915, %r16914, %r16911, 0x5410U;
	cvt.u32.u16 	%r16916, %rs23871;
	cvt.u32.u16 	%r16917, %rs23870;
	prmt.b32 	%r16918, %r16917, %r16916, 0x3340U;
	cvt.u32.u16 	%r16919, %rs23869;
	cvt.u32.u16 	%r16920, %rs23868;
	prmt.b32 	%r16921, %r16920, %r16919, 0x3340U;
	prmt.b32 	%r16922, %r16921, %r16918, 0x5410U;
	st.local.v2.b32 	[%rd68+40], {%r16922, %r16915};
	cvt.u32.u16 	%r16923, %rs23883;
	cvt.u32.u16 	%r16924, %rs23882;
	prmt.b32 	%r16925, %r16924, %r16923, 0x3340U;
	cvt.u32.u16 	%r16926, %rs23881;
	cvt.u32.u16 	%r16927, %rs23880;
	prmt.b32 	%r16928, %r16927, %r16926, 0x3340U;
	prmt.b32 	%r16929, %r16928, %r16925, 0x5410U;
	cvt.u32.u16 	%r16930, %rs23879;
	cvt.u32.u16 	%r16931, %rs23878;
	prmt.b32 	%r16932, %r16931, %r16930, 0x3340U;
	cvt.u32.u16 	%r16933, %rs23877;
	cvt.u32.u16 	%r16934, %rs23876;
	prmt.b32 	%r16935, %r16934, %r16933, 0x3340U;
	prmt.b32 	%r16936, %r16935, %r16932, 0x5410U;
	st.local.v2.b32 	[%rd68+48], {%r16936, %r16929};
	st.local.v2.u8 	[%rd68+56], {%rs23884, %rs23885};
	st.local.u32 	[%rd68+60], %r32995;
	st.local.f64 	[%rd68+64], %fd561;
	@%p1 bra 	$L__BB3_920;
	mov.b16 	%rs17125, 0;
	st.local.u8 	[%rd67], %rs17125;
	add.s32 	%r16938, %r33002, %r32995;
	st.local.u32 	[%rd67+52], %r16938;
	add.f64 	%fd395, %fd561, %fd562;
	st.local.f64 	[%rd67+56], %fd395;
	mov.b32 	%r32996, 0;
$L__BB3_910:
	mov.u32 	%r1509, %r32996;
	cvt.u64.u32 	%rd2336, %r1509;
	add.s64 	%rd2337, %rd67, %rd2336;
	ld.local.u8 	%rs17126, [%rd2337];
	setp.ne.s16 	%p402, %rs17126, 0;
	add.s32 	%r32996, %r1509, 1;
	@%p402 bra 	$L__BB3_910;
	and.b16  	%rs17127, %rs23836, 255;
	setp.eq.s16 	%p403, %rs17127, 0;
	mov.u32 	%r32998, %r1509;
	@%p403 bra 	$L__BB3_914;
	mov.b32 	%r32997, 0;
$L__BB3_913:
	add.s32 	%r16940, %r32997, %r1509;
	cvt.u64.u32 	%rd2338, %r16940;
	add.s64 	%rd2339, %rd68, %rd2338;
	ld.local.u8 	%rs17128, [%rd2339+8];
	add.s64 	%rd2340, %rd67, %rd2338;
	st.local.u8 	[%rd2340], %rs17128;
	add.s32 	%r1512, %r32997, 1;
	add.s32 	%r32998, %r1512, %r1509;
	cvt.u64.u32 	%rd2341, %r32997;
	add.s64 	%rd2342, %rd397, %rd2341;
	ld.local.u8 	%rs17129, [%rd2342+1];
	setp.ne.s16 	%p404, %rs17129, 0;
	mov.u32 	%r32997, %r1512;
	@%p404 bra 	$L__BB3_913;
$L__BB3_914:
	cvt.u64.u32 	%rd2343, %r32998;
	add.s64 	%rd2344, %rd67, %rd2343;
	mov.b16 	%rs17130, 0;
	st.local.u8 	[%rd2344+1], %rs17130;
	mov.b32 	%r32999, 0;
$L__BB3_915:
	mov.u32 	%r1515, %r32999;
	cvt.u64.u32 	%rd2345, %r1515;
	add.s64 	%rd2346, %rd67, %rd2345;
	ld.local.u8 	%rs17131, [%rd2346];
	setp.ne.s16 	%p405, %rs17131, 0;
	add.s32 	%r32999, %r1515, 1;
	@%p405 bra 	$L__BB3_915;
	and.b16  	%rs17132, %rs23936, 255;
	setp.eq.s16 	%p406, %rs17132, 0;
	mov.u32 	%r33001, %r1515;
	@%p406 bra 	$L__BB3_919;
	mov.b32 	%r33000, 0;
$L__BB3_918:
	add.s32 	%r16943, %r33000, %r1515;
	cvt.u64.u32 	%rd2347, %r16943;
	add.s64 	%rd2348, %rd94, %rd2347;
	ld.local.u8 	%rs17133, [%rd2348+80];
	add.s64 	%rd2349, %rd67, %rd2347;
	st.local.u8 	[%rd2349], %rs17133;
	add.s32 	%r1518, %r33000, 1;
	add.s32 	%r33001, %r1518, %r1515;
	cvt.u64.u32 	%rd2350, %r33000;
	add.s64 	%rd2351, %rd94, %rd2350;
	ld.local.u8 	%rs17134, [%rd2351+81];
	setp.ne.s16 	%p407, %rs17134, 0;
	mov.u32 	%r33000, %r1518;
	@%p407 bra 	$L__BB3_918;
$L__BB3_919:
	cvt.u64.u32 	%rd2352, %r33001;
	add.s64 	%rd2353, %rd67, %rd2352;
	mov.b16 	%rs17135, 0;
	st.local.u8 	[%rd2353+1], %rs17135;
	ld.local.v2.b32 	{%r16944, %r16945}, [%rd67];
	bfe.u32 	%r16946, %r16944, 0, 8;
	cvt.u16.u32 	%rs23936, %r16946;
	bfe.u32 	%r16947, %r16944, 8, 8;
	cvt.u16.u32 	%rs23937, %r16947;
	bfe.u32 	%r16948, %r16944, 16, 8;
	cvt.u16.u32 	%rs23938, %r16948;
	bfe.u32 	%r16949, %r16944, 24, 8;
	cvt.u16.u32 	%rs23939, %r16949;
	bfe.u32 	%r16950, %r16945, 0, 8;
	cvt.u16.u32 	%rs23940, %r16950;
	bfe.u32 	%r16951, %r16945, 8, 8;
	cvt.u16.u32 	%rs23941, %r16951;
	bfe.u32 	%r16952, %r16945, 16, 8;
	cvt.u16.u32 	%rs23942, %r16952;
	bfe.u32 	%r16953, %r16945, 24, 8;
	cvt.u16.u32 	%rs23943, %r16953;
	ld.local.v2.b32 	{%r16954, %r16955}, [%rd67+8];
	bfe.u32 	%r16956, %r16954, 0, 8;
	cvt.u16.u32 	%rs23944, %r16956;
	bfe.u32 	%r16957, %r16954, 8, 8;
	cvt.u16.u32 	%rs23945, %r16957;
	bfe.u32 	%r16958, %r16954, 16, 8;
	cvt.u16.u32 	%rs23946, %r16958;
	bfe.u32 	%r16959, %r16954, 24, 8;
	cvt.u16.u32 	%rs23947, %r16959;
	bfe.u32 	%r16960, %r16955, 0, 8;
	cvt.u16.u32 	%rs23948, %r16960;
	bfe.u32 	%r16961, %r16955, 8, 8;
	cvt.u16.u32 	%rs23949, %r16961;
	bfe.u32 	%r16962, %r16955, 16, 8;
	cvt.u16.u32 	%rs23950, %r16962;
	bfe.u32 	%r16963, %r16955, 24, 8;
	cvt.u16.u32 	%rs23951, %r16963;
	ld.local.v2.b32 	{%r16964, %r16965}, [%rd67+16];
	bfe.u32 	%r16966, %r16964, 0, 8;
	cvt.u16.u32 	%rs23952, %r16966;
	bfe.u32 	%r16967, %r16964, 8, 8;
	cvt.u16.u32 	%rs23953, %r16967;
	bfe.u32 	%r16968, %r16964, 16, 8;
	cvt.u16.u32 	%rs23954, %r16968;
	bfe.u32 	%r16969, %r16964, 24, 8;
	cvt.u16.u32 	%rs23955, %r16969;
	bfe.u32 	%r16970, %r16965, 0, 8;
	cvt.u16.u32 	%rs23956, %r16970;
	bfe.u32 	%r16971, %r16965, 8, 8;
	cvt.u16.u32 	%rs23957, %r16971;
	bfe.u32 	%r16972, %r16965, 16, 8;
	cvt.u16.u32 	%rs23958, %r16972;
	bfe.u32 	%r16973, %r16965, 24, 8;
	cvt.u16.u32 	%rs23959, %r16973;
	ld.local.v2.b32 	{%r16974, %r16975}, [%rd67+24];
	bfe.u32 	%r16976, %r16974, 0, 8;
	cvt.u16.u32 	%rs23960, %r16976;
	bfe.u32 	%r16977, %r16974, 8, 8;
	cvt.u16.u32 	%rs23961, %r16977;
	bfe.u32 	%r16978, %r16974, 16, 8;
	cvt.u16.u32 	%rs23962, %r16978;
	bfe.u32 	%r16979, %r16974, 24, 8;
	cvt.u16.u32 	%rs23963, %r16979;
	bfe.u32 	%r16980, %r16975, 0, 8;
	cvt.u16.u32 	%rs23964, %r16980;
	bfe.u32 	%r16981, %r16975, 8, 8;
	cvt.u16.u32 	%rs23965, %r16981;
	bfe.u32 	%r16982, %r16975, 16, 8;
	cvt.u16.u32 	%rs23966, %r16982;
	bfe.u32 	%r16983, %r16975, 24, 8;
	cvt.u16.u32 	%rs23967, %r16983;
	ld.local.v2.b32 	{%r16984, %r16985}, [%rd67+32];
	bfe.u32 	%r16986, %r16984, 0, 8;
	cvt.u16.u32 	%rs23968, %r16986;
	bfe.u32 	%r16987, %r16984, 8, 8;
	cvt.u16.u32 	%rs23969, %r16987;
	bfe.u32 	%r16988, %r16984, 16, 8;
	cvt.u16.u32 	%rs23970, %r16988;
	bfe.u32 	%r16989, %r16984, 24, 8;
	cvt.u16.u32 	%rs23971, %r16989;
	bfe.u32 	%r16990, %r16985, 0, 8;
	cvt.u16.u32 	%rs23972, %r16990;
	bfe.u32 	%r16991, %r16985, 8, 8;
	cvt.u16.u32 	%rs23973, %r16991;
	bfe.u32 	%r16992, %r16985, 16, 8;
	cvt.u16.u32 	%rs23974, %r16992;
	bfe.u32 	%r16993, %r16985, 24, 8;
	cvt.u16.u32 	%rs23975, %r16993;
	ld.local.v2.b32 	{%r16994, %r16995}, [%rd67+40];
	bfe.u32 	%r16996, %r16994, 0, 8;
	cvt.u16.u32 	%rs23976, %r16996;
	bfe.u32 	%r16997, %r16994, 8, 8;
	cvt.u16.u32 	%rs23977, %r16997;
	bfe.u32 	%r16998, %r16994, 16, 8;
	cvt.u16.u32 	%rs23978, %r16998;
	bfe.u32 	%r16999, %r16994, 24, 8;
	cvt.u16.u32 	%rs23979, %r16999;
	bfe.u32 	%r17000, %r16995, 0, 8;
	cvt.u16.u32 	%rs23980, %r17000;
	bfe.u32 	%r17001, %r16995, 8, 8;
	cvt.u16.u32 	%rs23981, %r17001;
	bfe.u32 	%r17002, %r16995, 16, 8;
	cvt.u16.u32 	%rs23982, %r17002;
	bfe.u32 	%r17003, %r16995, 24, 8;
	cvt.u16.u32 	%rs23983, %r17003;
	ld.local.v2.u8 	{%rs23984, %rs23985}, [%rd67+48];
	ld.local.u32 	%r33002, [%rd67+52];
	ld.local.f64 	%fd562, [%rd67+56];
$L__BB3_920:
	setp.ne.s32 	%p408, %r16533, 0;
	st.local.u64 	[%rd94+72], %rd3993;
	st.local.v4.b32 	[%rd94+80], {%r16866, %r16859, %r16880, %r16873};
	st.local.v4.b32 	[%rd94+96], {%r16894, %r16887, %r16908, %r16901};
	st.local.v4.b32 	[%rd94+112], {%r16922, %r16915, %r16936, %r16929};
	mov.b32 	%r1525, {%rs23884, %rs23885};
	st.local.v2.u8 	[%rd94+128], {%rs23884, %rs23885};
	st.local.u32 	[%rd94+132], %r32995;
	st.local.f64 	[%rd94+136], %fd561;
	selp.u64 	%rd2354, 1, 0, %p1;
	add.s64 	%rd2355, %rd3993, %rd2354;
	st.local.u64 	[%rd68], %rd2355;
	cvt.u32.u16 	%r17088, %rs23943;
	cvt.u32.u16 	%r17089, %rs23942;
	prmt.b32 	%r17090, %r17089, %r17088, 0x3340U;
	cvt.u32.u16 	%r17091, %rs23941;
	cvt.u32.u16 	%r17092, %rs23940;
	prmt.b32 	%r17093, %r17092, %r17091, 0x3340U;
	prmt.b32 	%r17094, %r17093, %r17090, 0x5410U;
	cvt.u32.u16 	%r17095, %rs23939;
	cvt.u32.u16 	%r17096, %rs23938;
	prmt.b32 	%r17097, %r17096, %r17095, 0x3340U;
	cvt.u32.u16 	%r17098, %rs23937;
	cvt.u32.u16 	%r17099, %rs23936;
	prmt.b32 	%r17100, %r17099, %r17098, 0x3340U;
	prmt.b32 	%r17101, %r17100, %r17097, 0x5410U;
	st.local.v2.b32 	[%rd68+8], {%r17101, %r17094};
	cvt.u32.u16 	%r17102, %rs23951;
	cvt.u32.u16 	%r17103, %rs23950;
	prmt.b32 	%r17104, %r17103, %r17102, 0x3340U;
	cvt.u32.u16 	%r17105, %rs23949;
	cvt.u32.u16 	%r17106, %rs23948;
	prmt.b32 	%r17107, %r17106, %r17105, 0x3340U;
	prmt.b32 	%r17108, %r17107, %r17104, 0x5410U;
	cvt.u32.u16 	%r17109, %rs23947;
	cvt.u32.u16 	%r17110, %rs23946;
	prmt.b32 	%r17111, %r17110, %r17109, 0x3340U;
	cvt.u32.u16 	%r17112, %rs23945;
	cvt.u32.u16 	%r17113, %rs23944;
	prmt.b32 	%r17114, %r17113, %r17112, 0x3340U;
	prmt.b32 	%r17115, %r17114, %r17111, 0x5410U;
	st.local.v2.b32 	[%rd68+16], {%r17115, %r17108};
	cvt.u32.u16 	%r17116, %rs23959;
	cvt.u32.u16 	%r17117, %rs23958;
	prmt.b32 	%r17118, %r17117, %r17116, 0x3340U;
	cvt.u32.u16 	%r17119, %rs23957;
	cvt.u32.u16 	%r17120, %rs23956;
	prmt.b32 	%r17121, %r17120, %r17119, 0x3340U;
	prmt.b32 	%r17122, %r17121, %r17118, 0x5410U;
	cvt.u32.u16 	%r17123, %rs23955;
	cvt.u32.u16 	%r17124, %rs23954;
	prmt.b32 	%r17125, %r17124, %r17123, 0x3340U;
	cvt.u32.u16 	%r17126, %rs23953;
	cvt.u32.u16 	%r17127, %rs23952;
	prmt.b32 	%r17128, %r17127, %r17126, 0x3340U;
	prmt.b32 	%r17129, %r17128, %r17125, 0x5410U;
	st.local.v2.b32 	[%rd68+24], {%r17129, %r17122};
	cvt.u32.u16 	%r17130, %rs23967;
	cvt.u32.u16 	%r17131, %rs23966;
	prmt.b32 	%r17132, %r17131, %r17130, 0x3340U;
	cvt.u32.u16 	%r17133, %rs23965;
	cvt.u32.u16 	%r17134, %rs23964;
	prmt.b32 	%r17135, %r17134, %r17133, 0x3340U;
	prmt.b32 	%r17136, %r17135, %r17132, 0x5410U;
	cvt.u32.u16 	%r17137, %rs23963;
	cvt.u32.u16 	%r17138, %rs23962;
	prmt.b32 	%r17139, %r17138, %r17137, 0x3340U;
	cvt.u32.u16 	%r17140, %rs23961;
	cvt.u32.u16 	%r17141, %rs23960;
	prmt.b32 	%r17142, %r17141, %r17140, 0x3340U;
	prmt.b32 	%r17143, %r17142, %r17139, 0x5410U;
	st.local.v2.b32 	[%rd68+32], {%r17143, %r17136};
	cvt.u32.u16 	%r17144, %rs23975;
	cvt.u32.u16 	%r17145, %rs23974;
	prmt.b32 	%r17146, %r17145, %r17144, 0x3340U;
	cvt.u32.u16 	%r17147, %rs23973;
	cvt.u32.u16 	%r17148, %rs23972;
	prmt.b32 	%r17149, %r17148, %r17147, 0x3340U;
	prmt.b32 	%r17150, %r17149, %r17146, 0x5410U;
	cvt.u32.u16 	%r17151, %rs23971;
	cvt.u32.u16 	%r17152, %rs23970;
	prmt.b32 	%r17153, %r17152, %r17151, 0x3340U;
	cvt.u32.u16 	%r17154, %rs23969;
	cvt.u32.u16 	%r17155, %rs23968;
	prmt.b32 	%r17156, %r17155, %r17154, 0x3340U;
	prmt.b32 	%r17157, %r17156, %r17153, 0x5410U;
	st.local.v2.b32 	[%rd68+40], {%r17157, %r17150};
	cvt.u32.u16 	%r17158, %rs23983;
	cvt.u32.u16 	%r17159, %rs23982;
	prmt.b32 	%r17160, %r17159, %r17158, 0x3340U;
	cvt.u32.u16 	%r17161, %rs23981;
	cvt.u32.u16 	%r17162, %rs23980;
	prmt.b32 	%r17163, %r17162, %r17161, 0x3340U;
	prmt.b32 	%r17164, %r17163, %r17160, 0x5410U;
	cvt.u32.u16 	%r17165, %rs23979;
	cvt.u32.u16 	%r17166, %rs23978;
	prmt.b32 	%r17167, %r17166, %r17165, 0x3340U;
	cvt.u32.u16 	%r17168, %rs23977;
	cvt.u32.u16 	%r17169, %rs23976;
	prmt.b32 	%r17170, %r17169, %r17168, 0x3340U;
	prmt.b32 	%r17171, %r17170, %r17167, 0x5410U;
	st.local.v2.b32 	[%rd68+48], {%r17171, %r17164};
	st.local.v2.u8 	[%rd68+56], {%rs23984, %rs23985};
	st.local.u32 	[%rd68+60], %r33002;
	st.local.f64 	[%rd68+64], %fd562;
	@%p408 bra 	$L__BB3_922;
	mov.b64 	%rd3992, 0;
	st.local.u64 	[%rd94], %rd3992;
$L__BB3_922:
	mov.b32 	%r1526, {%rs23787, %rs23786};
	prmt.b32 	%r17173, %r16545, %r17174, 0x3340U;
	prmt.b32 	%r17175, %r17176, %r17177, 0x3340U;
	prmt.b32 	%r1528, %r17173, %r17175, 0x5410U;
	bfi.b32 	%r1530, %r16544, %r1528, 8, 8;
	bfi.b32 	%r1540, %r16542, %r1530, 16, 8;
	bfi.b32 	%r1536, %r16541, %r1540, 24, 8;
	prmt.b32 	%r17182, %r16538, %r17183, 0x3340U;
	prmt.b32 	%r1535, %r17182, %r17175, 0x5410U;
	bfi.b32 	%r1557, %r16537, %r1535, 8, 8;
	bfi.b32 	%r1539, %r16535, %r1557, 16, 8;
	bfi.b32 	%r1537, %r16534, %r1539, 24, 8;
	prmt.b32 	%r17188, %r16615, %r17189, 0x3340U;
	prmt.b32 	%r1542, %r17188, %r17175, 0x5410U;
	bfi.b32 	%r1558, %r16614, %r1542, 8, 8;
	bfi.b32 	%r1552, %r16612, %r1558, 16, 8;
	bfi.b32 	%r1548, %r16611, %r1552, 24, 8;
	prmt.b32 	%r17194, %r16608, %r17195, 0x3340U;
	prmt.b32 	%r1547, %r17194, %r17175, 0x5410U;
	bfi.b32 	%r1555, %r16607, %r1547, 8, 8;
	bfi.b32 	%r1551, %r16605, %r1555, 16, 8;
	bfi.b32 	%r1549, %r16604, %r1551, 24, 8;
	prmt.b32 	%r1560, %r16865, %r17175, 0x5410U;
	bfi.b32 	%r17203, %r16861, %r1560, 16, 8;
	bfi.b32 	%r1562, %r16860, %r17203, 24, 8;
	setp.lt.s64 	%p409, %rd3997, 257;
	@%p409 bra 	$L__BB3_933;
	bar.sync 	0;
	setp.eq.s64 	%p412, %rd355, 0;
	@%p412 bra 	$L__BB3_925;
	cvt.u32.u64 	%r17338, %rd3992;
	mov.u32 	%r17339, _ZN6thrust24THRUST_300001_SM_1000_NS8cuda_cub4core6detail5shmemE;
	mad.lo.s32 	%r17340, %r17338, 72, %r17339;
	st.shared.u32 	[%r17340], %r32876;
	st.shared.v2.b32 	[%r17340+8], {%r1536, %r1537};
	st.shared.v2.b32 	[%r17340+16], {%r16561, %r16554};
	st.shared.v2.b32 	[%r17340+24], {%r16575, %r16568};
	st.shared.v2.b32 	[%r17340+32], {%r16589, %r16582};
	st.shared.v2.b32 	[%r17340+40], {%r16603, %r16596};
	st.shared.v2.b32 	[%r17340+48], {%r1548, %r1549};
	mov.b32 	{%rs17142, %rs17143}, %r1526;
	st.shared.v2.u8 	[%r17340+56], {%rs17142, %rs17143};
	st.shared.u32 	[%r17340+60], %r32987;
	st.shared.f64 	[%r17340+64], %fd559;
$L__BB3_925:
	not.pred 	%p413, %p1;
	@%p413 bra 	$L__BB3_927;
	cvt.u32.u64 	%r17397, %rd3993;
	mov.u32 	%r17398, _ZN6thrust24THRUST_300001_SM_1000_NS8cuda_cub4core6detail5shmemE;
	mad.lo.s32 	%r17399, %r17397, 72, %r17398;
	st.shared.u32 	[%r17399], %r1221;
	st.shared.v2.b32 	[%r17399+8], {%r1562, %r16859};
	st.shared.v2.b32 	[%r17399+16], {%r16880, %r16873};
	st.shared.v2.b32 	[%r17399+24], {%r16894, %r16887};
	st.shared.v2.b32 	[%r17399+32], {%r16908, %r16901};
	st.shared.v2.b32 	[%r17399+40], {%r16922, %r16915};
	st.shared.v2.b32 	[%r17399+48], {%r16936, %r16929};
	mov.b32 	{%rs17144, %rs17145}, %r1525;
	st.shared.v2.u8 	[%r17399+56], {%rs17144, %rs17145};
	st.shared.u32 	[%r17399+60], %r32995;
	st.shared.f64 	[%r17399+64], %fd561;
$L__BB3_927:
	bar.sync 	0;
	cvt.u64.u32 	%rd3996, %r16533;
	setp.le.u64 	%p414, %rd3997, %rd3996;
	@%p414 bra 	$L__BB3_937;
	not.b64 	%rd2365, %rd3996;
	add.s64 	%rd400, %rd3997, %rd2365;
	and.b64  	%rd2366, %rd400, 256;
	setp.ne.s64 	%p415, %rd2366, 0;
	@%p415 bra 	$L__BB3_930;
	mov.u32 	%r17477, _ZN6thrust24THRUST_300001_SM_1000_NS8cuda_cub4core6detail5shmemE;
	mad.lo.s32 	%r17478, %r16533, 72, %r17477;
	ld.shared.u32 	%r17479, [%r17478];
	ld.shared.v2.b32 	{%r17480, %r17481}, [%r17478+8];
	ld.shared.v2.b32 	{%r17482, %r17483}, [%r17478+16];
	ld.shared.v2.b32 	{%r17484, %r17485}, [%r17478+24];
	ld.shared.v2.b32 	{%r17486, %r17487}, [%r17478+32];
	ld.shared.v2.b32 	{%r17488, %r17489}, [%r17478+40];
	ld.shared.v2.b32 	{%r17490, %r17491}, [%r17478+48];
	ld.shared.v2.u8 	{%rs17146, %rs17147}, [%r17478+56];
	ld.shared.u32 	%r17492, [%r17478+60];
	ld.shared.f64 	%fd396, [%r17478+64];
	shl.b64 	%rd2367, %rd3996, 2;
	add.s64 	%rd2368, %rd194, %rd2367;
	st.global.u32 	[%rd2368], %r17479;
	shl.b64 	%rd2369, %rd3996, 6;
	add.s64 	%rd2370, %rd195, %rd2369;
	st.global.v2.b32 	[%rd2370], {%r17480, %r17481};
	st.global.v2.b32 	[%rd2370+8], {%r17482, %r17483};
	st.global.v2.b32 	[%rd2370+16], {%r17484, %r17485};
	st.global.v2.b32 	[%rd2370+24], {%r17486, %r17487};
	st.global.v2.b32 	[%rd2370+32], {%r17488, %r17489};
	st.global.v2.b32 	[%rd2370+40], {%r17490, %r17491};
	st.global.v2.u8 	[%rd2370+48], {%rs17146, %rs17147};
	st.global.u32 	[%rd2370+52], %r17492;
	st.global.f64 	[%rd2370+56], %fd396;
	add.s32 	%r17493, %r16533, 256;
	cvt.u64.u32 	%rd3996, %r17493;
$L__BB3_930:
	setp.lt.u64 	%p416, %rd400, 256;
	@%p416 bra 	$L__BB3_937;
	mov.u32 	%r17495, _ZN6thrust24THRUST_300001_SM_1000_NS8cuda_cub4core6detail5shmemE;
$L__BB3_932:
	cvt.u32.u64 	%r17494, %rd3996;
	mad.lo.s32 	%r17496, %r17494, 72, %r17495;
	ld.shared.u32 	%r17497, [%r17496];
	ld.shared.v2.b32 	{%r17498, %r17499}, [%r17496+8];
	ld.shared.v2.b32 	{%r17500, %r17501}, [%r17496+16];
	ld.shared.v2.b32 	{%r17502, %r17503}, [%r17496+24];
	ld.shared.v2.b32 	{%r17504, %r17505}, [%r17496+32];
	ld.shared.v2.b32 	{%r17506, %r17507}, [%r17496+40];
	ld.shared.v2.b32 	{%r17508, %r17509}, [%r17496+48];
	ld.shared.v2.u8 	{%rs17148, %rs17149}, [%r17496+56];
	ld.shared.u32 	%r17510, [%r17496+60];
	ld.shared.f64 	%fd397, [%r17496+64];
	shl.b64 	%rd2371, %rd3996, 2;
	add.s64 	%rd2372, %rd194, %rd2371;
	st.global.u32 	[%rd2372], %r17497;
	shl.b64 	%rd2373, %rd3996, 6;
	add.s64 	%rd2374, %rd195, %rd2373;
	st.global.v2.b32 	[%rd2374], {%r17498, %r17499};
	st.global.v2.b32 	[%rd2374+8], {%r17500, %r17501};
	st.global.v2.b32 	[%rd2374+16], {%r17502, %r17503};
	st.global.v2.b32 	[%rd2374+24], {%r17504, %r17505};
	st.global.v2.b32 	[%rd2374+32], {%r17506, %r17507};
	st.global.v2.b32 	[%rd2374+40], {%r17508, %r17509};
	st.global.v2.u8 	[%rd2374+48], {%rs17148, %rs17149};
	st.global.u32 	[%rd2374+52], %r17510;
	st.global.f64 	[%rd2374+56], %fd397;
	ld.shared.u32 	%r17511, [%r17496+18432];
	ld.shared.v2.b32 	{%r17512, %r17513}, [%r17496+18440];
	ld.shared.v2.b32 	{%r17514, %r17515}, [%r17496+18448];
	ld.shared.v2.b32 	{%r17516, %r17517}, [%r17496+18456];
	ld.shared.v2.b32 	{%r17518, %r17519}, [%r17496+18464];
	ld.shared.v2.b32 	{%r17520, %r17521}, [%r17496+18472];
	ld.shared.v2.b32 	{%r17522, %r17523}, [%r17496+18480];
	ld.shared.v2.u8 	{%rs17150, %rs17151}, [%r17496+18488];
	ld.shared.u32 	%r17524, [%r17496+18492];
	ld.shared.f64 	%fd398, [%r17496+18496];
	and.b64  	%rd2375, %rd2371, 17179869180;
	add.s64 	%rd2376, %rd194, %rd2375;
	st.global.u32 	[%rd2376+1024], %r17511;
	and.b64  	%rd2377, %rd2373, 274877906880;
	add.s64 	%rd2378, %rd195, %rd2377;
	st.global.v2.b32 	[%rd2378+16384], {%r17512, %r17513};
	st.global.v2.b32 	[%rd2378+16392], {%r17514, %r17515};
	st.global.v2.b32 	[%rd2378+16400], {%r17516, %r17517};
	st.global.v2.b32 	[%rd2378+16408], {%r17518, %r17519};
	st.global.v2.b32 	[%rd2378+16416], {%r17520, %r17521};
	st.global.v2.b32 	[%rd2378+16424], {%r17522, %r17523};
	st.global.v2.u8 	[%rd2378+16432], {%rs17150, %rs17151};
	st.global.u32 	[%rd2378+16436], %r17524;
	st.global.f64 	[%rd2378+16440], %fd398;
	add.s64 	%rd2379, %rd3996, 512;
	and.b64  	%rd3996, %rd2379, 4294967295;
	setp.gt.u64 	%p417, %rd3997, %rd3996;
	@%p417 bra 	$L__BB3_932;
	bra.uni 	$L__BB3_937;
$L__BB3_933:
	setp.eq.s64 	%p410, %rd355, 0;
	@%p410 bra 	$L__BB3_935;
	shl.b64 	%rd2357, %rd3992, 2;
	add.s64 	%rd2358, %rd194, %rd2357;
	st.global.u32 	[%rd2358], %r32876;
	shl.b64 	%rd2359, %rd3992, 6;
	add.s64 	%rd2360, %rd195, %rd2359;
	st.global.v2.b32 	[%rd2360], {%r1536, %r1537};
	st.global.v2.b32 	[%rd2360+8], {%r16561, %r16554};
	st.global.v2.b32 	[%rd2360+16], {%r16575, %r16568};
	st.global.v2.b32 	[%rd2360+24], {%r16589, %r16582};
	st.global.v2.b32 	[%rd2360+32], {%r16603, %r16596};
	st.global.v2.b32 	[%rd2360+40], {%r1548, %r1549};
	mov.b32 	{%rs17138, %rs17139}, %r1526;
	st.global.v2.u8 	[%rd2360+48], {%rs17138, %rs17139};
	st.global.u32 	[%rd2360+52], %r32987;
	st.global.f64 	[%rd2360+56], %fd559;
$L__BB3_935:
	not.pred 	%p411, %p1;
	@%p411 bra 	$L__BB3_937;
	shl.b64 	%rd2361, %rd3993, 2;
	add.s64 	%rd2362, %rd194, %rd2361;
	st.global.u32 	[%rd2362], %r1221;
	shl.b64 	%rd2363, %rd3993, 6;
	add.s64 	%rd2364, %rd195, %rd2363;
	st.global.v2.b32 	[%rd2364], {%r1562, %r16859};
	st.global.v2.b32 	[%rd2364+8], {%r16880, %r16873};
	st.global.v2.b32 	[%rd2364+16], {%r16894, %r16887};
	st.global.v2.b32 	[%rd2364+24], {%r16908, %r16901};
	st.global.v2.b32 	[%rd2364+32], {%r16922, %r16915};
	st.global.v2.b32 	[%rd2364+40], {%r16936, %r16929};
	mov.b32 	{%rs17140, %rs17141}, %r1525;
	st.global.v2.u8 	[%rd2364+48], {%rs17140, %rs17141};
	st.global.u32 	[%rd2364+52], %r32995;
	st.global.f64 	[%rd2364+56], %fd561;
$L__BB3_937:
	setp.ne.s32 	%p418, %r16533, 255;
	@%p418 bra 	$L__BB3_1396;
	ld.param.u64 	%rd3921, [_ZN6thrust24THRUST_300001_SM_1000_NS8cuda_cub4core6detail13_kernel_agentINS1_15__reduce_by_key16ReduceByKeyAgentINS0_6detail15normal_iteratorINS0_10device_ptrIiEEEENS8_INS9_I6StructEEEESB_SE_N4cuda3std3__48equal_toIiEENSH_4plusISC_EEPllEEJSB_SE_SB_SE_SM_N3cub18CUB_300001_SM_100024ReduceByKeyScanTileStateISC_lLb0EEESJ_SL_llEEEvDpT0__param_8];
	mov.u32 	%r17525, %ctaid.x;
	mul.wide.u32 	%rd2380, %r17525, 512;
	sub.s64 	%rd2381, %rd3921, %rd2380;
	setp.ne.s64 	%p419, %rd2381, 512;
	@%p419 bra 	$L__BB3_940;
	shl.b64 	%rd2382, %rd3997, 2;
	add.s64 	%rd2383, %rd194, %rd2382;
	st.global.u32 	[%rd2383], %r1222;
	shl.b64 	%rd2384, %rd3997, 6;
	add.s64 	%rd2385, %rd195, %rd2384;
	st.global.v2.b32 	[%rd2385], {%r16142, %r16135};
	st.global.v2.b32 	[%rd2385+8], {%r16156, %r16149};
	st.global.v2.b32 	[%rd2385+16], {%r16170, %r16163};
	st.global.v2.b32 	[%rd2385+24], {%r16184, %r16177};
	st.global.v2.b32 	[%rd2385+32], {%r16198, %r16191};
	st.global.v2.b32 	[%rd2385+40], {%r16212, %r16205};
	st.global.v2.u8 	[%rd2385+48], {%rs23734, %rs23735};
	st.global.u32 	[%rd2385+52], %r32979;
	st.global.f64 	[%rd2385+56], %fd557;
	add.s64 	%rd3997, %rd3997, 1;
$L__BB3_940:
	ld.param.u64 	%rd3916, [_ZN6thrust24THRUST_300001_SM_1000_NS8cuda_cub4core6detail13_kernel_agentINS1_15__reduce_by_key16ReduceByKeyAgentINS0_6detail15normal_iteratorINS0_10device_ptrIiEEEENS8_INS9_I6StructEEEESB_SE_N4cuda3std3__48equal_toIiEENSH_4plusISC_EEPllEEJSB_SE_SB_SE_SM_N3cub18CUB_300001_SM_100024ReduceByKeyScanTileStateISC_lLb0EEESJ_SL_llEEEvDpT0__param_4];
	cvta.to.global.u64 	%rd2386, %rd3916;
	st.global.u64 	[%rd2386], %rd3997;
	bra.uni 	$L__BB3_1396;
$L__BB3_941:
	mov.b32 	%r2369, 0;
	st.local.u32 	[%rd65+60], %r2369;
	mov.b64 	%rd702, 0;
	st.local.u64 	[%rd65+64], %rd702;
	mov.b16 	%rs16241, 0;
	st.local.u8 	[%rd65+8], %rs16241;
	st.local.u32 	[%rd65+132], %r2369;
	st.local.u64 	[%rd65+136], %rd702;
	st.local.u8 	[%rd65+80], %rs16241;
	cvt.u32.u64 	%r1564, %rd197;
	shl.b64 	%rd703, %rd196, 2;
	add.s64 	%rd701, %rd192, %rd703;
	// begin inline asm
	ld.global.nc.u32 %r33004, [%rd701];
	// end inline asm
	mov.u32 	%r1566, %tid.x;
	and.b32  	%r2370, %r1566, 31;
	shl.b32 	%r2371, %r1566, 1;
	and.b32  	%r1567, %r2371, 1984;
	or.b32  	%r1568, %r1567, %r2370;
	setp.ge.u32 	%p7, %r1568, %r1564;
	shl.b32 	%r2372, %r1568, 2;
	cvt.u64.u32 	%rd704, %r2372;
	add.s64 	%rd408, %rd701, %rd704;
	mov.u32 	%r33003, %r33004;
	@%p7 bra 	$L__BB3_943;
	// begin inline asm
	ld.global.nc.u32 %r33003, [%rd408];
	// end inline asm
$L__BB3_943:
	add.s32 	%r2374, %r1568, 32;
	setp.ge.u32 	%p8, %r2374, %r1564;
	@%p8 bra 	$L__BB3_945;
	add.s64 	%rd706, %rd408, 128;
	// begin inline asm
	ld.global.nc.u32 %r33004, [%rd706];
	// end inline asm
$L__BB3_945:
	// begin inline asm
	mov.u32 %r2376, %laneid;
	// end inline asm
	add.s32 	%r2378, %r2376, %r1567;
	shl.b32 	%r2379, %r2378, 2;
	mov.u32 	%r2380, _ZN6thrust24THRUST_300001_SM_1000_NS8cuda_cub4core6detail5shmemE;
	add.s32 	%r2381, %r2380, %r2379;
	st.shared.u32 	[%r2381], %r33003;
	st.shared.u32 	[%r2381+128], %r33004;
	bar.warp.sync 	-1;
	shl.b32 	%r2382, %r2376, 2;
	add.s32 	%r2383, %r2381, %r2382;
	ld.shared.v2.u32 	{%r1574, %r1575}, [%r2383];
	setp.ne.s32 	%p9, %r1566, 0;
	mov.b32 	%r33008, 0;
	@%p9 bra 	$L__BB3_947;
	add.s64 	%rd707, %rd701, -4;
	// begin inline asm
	ld.global.nc.u32 %r33008, [%rd707];
	// end inline asm
$L__BB3_947:
	setp.ge.u32 	%p10, %r1568, %r1564;
	bar.sync 	0;
	shl.b64 	%rd724, %rd196, 6;
	add.s64 	%rd709, %rd193, %rd724;
	// begin inline asm
	ld.global.nc.u64 %rd708, [%rd709];
	// end inline asm
	add.s64 	%rd711, %rd709, 8;
	// begin inline asm
	ld.global.nc.u64 %rd710, [%rd711];
	// end inline asm
	add.s64 	%rd713, %rd709, 16;
	// begin inline asm
	ld.global.nc.u64 %rd712, [%rd713];
	// end inline asm
	add.s64 	%rd715, %rd709, 24;
	// begin inline asm
	ld.global.nc.u64 %rd714, [%rd715];
	// end inline asm
	add.s64 	%rd717, %rd709, 32;
	// begin inline asm
	ld.global.nc.u64 %rd716, [%rd717];
	// end inline asm
	add.s64 	%rd719, %rd709, 40;
	// begin inline asm
	ld.global.nc.u64 %rd718, [%rd719];
	// end inline asm
	add.s64 	%rd721, %rd709, 48;
	// begin inline asm
	ld.global.nc.u64 %rd720, [%rd721];
	// end inline asm
	mov.b64 	{%r2385, %r33007}, %rd720;
	add.s64 	%rd723, %rd709, 56;
	// begin inline asm
	ld.global.nc.u64 %rd3999, [%rd723];
	// end inline asm
	shr.u64 	%rd725, %rd720, 8;
	cvt.u16.u64 	%rs24085, %rd725;
	cvt.u16.u64 	%rs24084, %rd720;
	shr.u64 	%rd726, %rd718, 56;
	cvt.u16.u64 	%rs24083, %rd726;
	shr.u64 	%rd727, %rd718, 48;
	cvt.u16.u64 	%rs24082, %rd727;
	shr.u64 	%rd728, %rd718, 40;
	cvt.u16.u64 	%rs24081, %rd728;
	shr.u64 	%rd729, %rd718, 32;
	cvt.u16.u64 	%rs24080, %rd729;
	shr.u64 	%rd730, %rd718, 24;
	cvt.u16.u64 	%rs24079, %rd730;
	shr.u64 	%rd731, %rd718, 16;
	cvt.u16.u64 	%rs24078, %rd731;
	shr.u64 	%rd732, %rd718, 8;
	cvt.u16.u64 	%rs24077, %rd732;
	cvt.u16.u64 	%rs24076, %rd718;
	shr.u64 	%rd733, %rd716, 56;
	cvt.u16.u64 	%rs24075, %rd733;
	shr.u64 	%rd734, %rd716, 48;
	cvt.u16.u64 	%rs24074, %rd734;
	shr.u64 	%rd735, %rd716, 40;
	cvt.u16.u64 	%rs24073, %rd735;
	shr.u64 	%rd736, %rd716, 32;
	cvt.u16.u64 	%rs24072, %rd736;
	shr.u64 	%rd737, %rd716, 24;
	cvt.u16.u64 	%rs24071, %rd737;
	shr.u64 	%rd738, %rd716, 16;
	cvt.u16.u64 	%rs24070, %rd738;
	shr.u64 	%rd739, %rd716, 8;
	cvt.u16.u64 	%rs24069, %rd739;
	cvt.u16.u64 	%rs24068, %rd716;
	shr.u64 	%rd740, %rd714, 56;
	cvt.u16.u64 	%rs24067, %rd740;
	shr.u64 	%rd741, %rd714, 48;
	cvt.u16.u64 	%rs24066, %rd741;
	shr.u64 	%rd742, %rd714, 40;
	cvt.u16.u64 	%rs24065, %rd742;
	shr.u64 	%rd743, %rd714, 32;
	cvt.u16.u64 	%rs24064, %rd743;
	shr.u64 	%rd744, %rd714, 24;
	cvt.u16.u64 	%rs24063, %rd744;
	shr.u64 	%rd745, %rd714, 16;
	cvt.u16.u64 	%rs24062, %rd745;
	shr.u64 	%rd746, %rd714, 8;
	cvt.u16.u64 	%rs24061, %rd746;
	cvt.u16.u64 	%rs24060, %rd714;
	shr.u64 	%rd747, %rd712, 56;
	cvt.u16.u64 	%rs24059, %rd747;
	shr.u64 	%rd748, %rd712, 48;
	cvt.u16.u64 	%rs24058, %rd748;
	shr.u64 	%rd749, %rd712, 40;
	cvt.u16.u64 	%rs24057, %rd749;
	shr.u64 	%rd750, %rd712, 32;
	cvt.u16.u64 	%rs24056, %rd750;
	shr.u64 	%rd751, %rd712, 24;
	cvt.u16.u64 	%rs24055, %rd751;
	shr.u64 	%rd752, %rd712, 16;
	cvt.u16.u64 	%rs24054, %rd752;
	shr.u64 	%rd753, %rd712, 8;
	cvt.u16.u64 	%rs24053, %rd753;
	cvt.u16.u64 	%rs24052, %rd712;
	shr.u64 	%rd754, %rd710, 56;
	cvt.u16.u64 	%rs24051, %rd754;
	shr.u64 	%rd755, %rd710, 48;
	cvt.u16.u64 	%rs24050, %rd755;
	shr.u64 	%rd756, %rd710, 40;
	cvt.u16.u64 	%rs24049, %rd756;
	shr.u64 	%rd757, %rd710, 32;
	cvt.u16.u64 	%rs24048, %rd757;
	shr.u64 	%rd758, %rd710, 24;
	cvt.u16.u64 	%rs24047, %rd758;
	shr.u64 	%rd759, %rd710, 16;
	cvt.u16.u64 	%rs24046, %rd759;
	shr.u64 	%rd760, %rd710, 8;
	cvt.u16.u64 	%rs24045, %rd760;
	cvt.u16.u64 	%rs24044, %rd710;
	shr.u64 	%rd761, %rd708, 56;
	cvt.u16.u64 	%rs24043, %rd761;
	shr.u64 	%rd762, %rd708, 48;
	cvt.u16.u64 	%rs24042, %rd762;
	shr.u64 	%rd763, %rd708, 40;
	cvt.u16.u64 	%rs24041, %rd763;
	shr.u64 	%rd764, %rd708, 32;
	cvt.u16.u64 	%rs24040, %rd764;
	shr.u64 	%rd765, %rd708, 24;
	cvt.u16.u64 	%rs24039, %rd765;
	shr.u64 	%rd766, %rd708, 16;
	cvt.u16.u64 	%rs24038, %rd766;
	shr.u64 	%rd767, %rd708, 8;
	cvt.u16.u64 	%rs24037, %rd767;
	cvt.u16.u64 	%rs24036, %rd708;
	shl.b32 	%r2386, %r1568, 6;
	cvt.u64.u32 	%rd768, %r2386;
	add.s64 	%rd410, %rd709, %rd768;
	mov.u16 	%rs23986, %rs24036;
	mov.u16 	%rs23987, %rs24037;
	mov.u16 	%rs23988, %rs24038;
	mov.u16 	%rs23989, %rs24039;
	mov.u16 	%rs23990, %rs24040;
	mov.u16 	%rs23991, %rs24041;
	mov.u16 	%rs23992, %rs24042;
	mov.u16 	%rs23993, %rs24043;
	mov.u16 	%rs23994, %rs24044;
	mov.u16 	%rs23995, %rs24045;
	mov.u16 	%rs23996, %rs24046;
	mov.u16 	%rs23997, %rs24047;
	mov.u16 	%rs23998, %rs24048;
	mov.u16 	%rs23999, %rs24049;
	mov.u16 	%rs24000, %rs24050;
	mov.u16 	%rs24001, %rs24051;
	mov.u16 	%rs24002, %rs24052;
	mov.u16 	%rs24003, %rs24053;
	mov.u16 	%rs24004, %rs24054;
	mov.u16 	%rs24005, %rs24055;
	mov.u16 	%rs24006, %rs24056;
	mov.u16 	%rs24007, %rs24057;
	mov.u16 	%rs24008, %rs24058;
	mov.u16 	%rs24009, %rs24059;
	mov.u16 	%rs24010, %rs24060;
	mov.u16 	%rs24011, %rs24061;
	mov.u16 	%rs24012, %rs24062;
	mov.u16 	%rs24013, %rs24063;
	mov.u16 	%rs24014, %rs24064;
	mov.u16 	%rs24015, %rs24065;
	mov.u16 	%rs24016, %rs24066;
	mov.u16 	%rs24017, %rs24067;
	mov.u16 	%rs24018, %rs24068;
	mov.u16 	%rs24019, %rs24069;
	mov.u16 	%rs24020, %rs24070;
	mov.u16 	%rs24021, %rs24071;
	mov.u16 	%rs24022, %rs24072;
	mov.u16 	%rs24023, %rs24073;
	mov.u16 	%rs24024, %rs24074;
	mov.u16 	%rs24025, %rs24075;
	mov.u16 	%rs24026, %rs24076;
	mov.u16 	%rs24027, %rs24077;
	mov.u16 	%rs24028, %rs24078;
	mov.u16 	%rs24029, %rs24079;
	mov.u16 	%rs24030, %rs24080;
	mov.u16 	%rs24031, %rs24081;
	mov.u16 	%rs24032, %rs24082;
	mov.u16 	%rs24033, %rs24083;
	mov.u16 	%rs24034, %rs24084;
	mov.u16 	%rs24035, %rs24085;
	mov.u32 	%r33006, %r33007;
	mov.u64 	%rd3998, %rd3999;
	@%p10 bra 	$L__BB3_949;
	// begin inline asm
	ld.global.nc.u64 %rd769, [%rd410];
	// end inline asm
	add.s64 	%rd772, %rd410, 8;
	// begin inline asm
	ld.global.nc.u64 %rd771, [%rd772];
	// end inline asm
	add.s64 	%rd774, %rd410, 16;
	// begin inline asm
	ld.global.nc.u64 %rd773, [%rd774];
	// end inline asm
	add.s64 	%rd776, %rd410, 24;
	// begin inline asm
	ld.global.nc.u64 %rd775, [%rd776];
	// end inline asm
	add.s64 	%rd778, %rd410, 32;
	// begin inline asm
	ld.global.nc.u64 %rd777, [%rd778];
	// end inline asm
	add.s64 	%rd780, %rd410, 40;
	// begin inline asm
	ld.global.nc.u64 %rd779, [%rd780];
	// end inline asm
	add.s64 	%rd782, %rd410, 48;
	// begin inline asm
	ld.global.nc.u64 %rd781, [%rd782];
	// end inline asm
	mov.b64 	{%r2387, %r33006}, %rd781;
	add.s64 	%rd784, %rd410, 56;
	// begin inline asm
	ld.global.nc.u64 %rd3998, [%rd784];
	// end inline asm
	cvt.u16.u64 	%rs23986, %rd769;
	shr.u64 	%rd785, %rd769, 8;
	cvt.u16.u64 	%rs23987, %rd785;
	shr.u64 	%rd786, %rd769, 16;
	cvt.u16.u64 	%rs23988, %rd786;
	shr.u64 	%rd787, %rd769, 24;
	cvt.u16.u64 	%rs23989, %rd787;
	shr.u64 	%rd788, %rd769, 32;
	cvt.u16.u64 	%rs23990, %rd788;
	shr.u64 	%rd789, %rd769, 40;
	cvt.u16.u64 	%rs23991, %rd789;
	shr.u64 	%rd790, %rd769, 48;
	cvt.u16.u64 	%rs23992, %rd790;
	shr.u64 	%rd791, %rd769, 56;
	cvt.u16.u64 	%rs23993, %rd791;
	cvt.u16.u64 	%rs23994, %rd771;
	shr.u64 	%rd792, %rd771, 8;
	cvt.u16.u64 	%rs23995, %rd792;
	shr.u64 	%rd793, %rd771, 16;
	cvt.u16.u64 	%rs23996, %rd793;
	shr.u64 	%rd794, %rd771, 24;
	cvt.u16.u64 	%rs23997, %rd794;
	shr.u64 	%rd795, %rd771, 32;
	cvt.u16.u64 	%rs23998, %rd795;
	shr.u64 	%rd796, %rd771, 40;
	cvt.u16.u64 	%rs23999, %rd796;
	shr.u64 	%rd797, %rd771, 48;
	cvt.u16.u64 	%rs24000, %rd797;
	shr.u64 	%rd798, %rd771, 56;
	cvt.u16.u64 	%rs24001, %rd798;
	cvt.u16.u64 	%rs24002, %rd773;
	shr.u64 	%rd799, %rd773, 8;
	cvt.u16.u64 	%rs24003, %rd799;
	shr.u64 	%rd800, %rd773, 16;
	cvt.u16.u64 	%rs24004, %rd800;
	shr.u64 	%rd801, %rd773, 24;
	cvt.u16.u64 	%rs24005, %rd801;
	shr.u64 	%rd802, %rd773, 32;
	cvt.u16.u64 	%rs24006, %rd802;
	shr.u64 	%rd803, %rd773, 40;
	cvt.u16.u64 	%rs24007, %rd803;
	shr.u64 	%rd804, %rd773, 48;
	cvt.u16.u64 	%rs24008, %rd804;
	shr.u64 	%rd805, %rd773, 56;
	cvt.u16.u64 	%rs24009, %rd805;
	cvt.u16.u64 	%rs24010, %rd775;
	shr.u64 	%rd806, %rd775, 8;
	cvt.u16.u64 	%rs24011, %rd806;
	shr.u64 	%rd807, %rd775, 16;
	cvt.u16.u64 	%rs24012, %rd807;
	shr.u64 	%rd808, %rd775, 24;
	cvt.u16.u64 	%rs24013, %rd808;
	shr.u64 	%rd809, %rd775, 32;
	cvt.u16.u64 	%rs24014, %rd809;
	shr.u64 	%rd810, %rd775, 40;
	cvt.u16.u64 	%rs24015, %rd810;
	shr.u64 	%rd811, %rd775, 48;
	cvt.u16.u64 	%rs24016, %rd811;
	shr.u64 	%rd812, %rd775, 56;
	cvt.u16.u64 	%rs24017, %rd812;
	cvt.u16.u64 	%rs24018, %rd777;
	shr.u64 	%rd813, %rd777, 8;
	cvt.u16.u64 	%rs24019, %rd813;
	shr.u64 	%rd814, %rd777, 16;
	cvt.u16.u64 	%rs24020, %rd814;
	shr.u64 	%rd815, %rd777, 24;
	cvt.u16.u64 	%rs24021, %rd815;
	shr.u64 	%rd816, %rd777, 32;
	cvt.u16.u64 	%rs24022, %rd816;
	shr.u64 	%rd817, %rd777, 40;
	cvt.u16.u64 	%rs24023, %rd817;
	shr.u64 	%rd818, %rd777, 48;
	cvt.u16.u64 	%rs24024, %rd818;
	shr.u64 	%rd819, %rd777, 56;
	cvt.u16.u64 	%rs24025, %rd819;
	cvt.u16.u64 	%rs24026, %rd779;
	shr.u64 	%rd820, %rd779, 8;
	cvt.u16.u64 	%rs24027, %rd820;
	shr.u64 	%rd821, %rd779, 16;
	cvt.u16.u64 	%rs24028, %rd821;
	shr.u64 	%rd822, %rd779, 24;
	cvt.u16.u64 	%rs24029, %rd822;
	shr.u64 	%rd823, %rd779, 32;
	cvt.u16.u64 	%rs24030, %rd823;
	shr.u64 	%rd824, %rd779, 40;
	cvt.u16.u64 	%rs24031, %rd824;
	shr.u64 	%rd825, %rd779, 48;
	cvt.u16.u64 	%rs24032, %rd825;
	shr.u64 	%rd826, %rd779, 56;
	cvt.u16.u64 	%rs24033, %rd826;
	cvt.u16.u64 	%rs24034, %rd781;
	shr.u64 	%rd827, %rd781, 8;
	cvt.u16.u64 	%rs24035, %rd827;
$L__BB3_949:
	ld.param.u64 	%rd3917, [_ZN6thrust24THRUST_300001_SM_1000_NS8cuda_cub4core6detail13_kernel_agentINS1_15__reduce_by_key16ReduceByKeyAgentINS0_6detail15normal_iteratorINS0_10device_ptrIiEEEENS8_INS9_I6StructEEEESB_SE_N4cuda3std3__48equal_toIiEENSH_4plusISC_EEPllEEJSB_SE_SB_SE_SM_N3cub18CUB_300001_SM_100024ReduceByKeyScanTileStateISC_lLb0EEESJ_SL_llEEEvDpT0__param_8];
	mov.u32 	%r2388, %tid.x;
	shl.b32 	%r2389, %r2388, 1;
	and.b32  	%r2390, %r2389, 1984;
	and.b32  	%r2391, %r2388, 31;
	or.b32  	%r2392, %r2390, %r2391;
	or.b32  	%r2393, %r2392, 32;
	mov.u32 	%r2394, %ctaid.x;
	shl.b32 	%r2395, %r2394, 9;
	cvt.u64.u32 	%rd828, %r2395;
	cvt.u32.u64 	%r2396, %rd3917;
	cvt.u32.u64 	%r2397, %rd828;
	sub.s32 	%r2398, %r2396, %r2397;
	setp.ge.u32 	%p11, %r2393, %r2398;
	@%p11 bra 	$L__BB3_951;
	add.s64 	%rd830, %rd410, 2048;
	// begin inline asm
	ld.global.nc.u64 %rd829, [%rd830];
	// end inline asm
	add.s64 	%rd832, %rd410, 2056;
	// begin inline asm
	ld.global.nc.u64 %rd831, [%rd832];
	// end inline asm
	add.s64 	%rd834, %rd410, 2064;
	// begin inline asm
	ld.global.nc.u64 %rd833, [%rd834];
	// end inline asm
	add.s64 	%rd836, %rd410, 2072;
	// begin inline asm
	ld.global.nc.u64 %rd835, [%rd836];
	// end inline asm
	add.s64 	%rd838, %rd410, 2080;
	// begin inline asm
	ld.global.nc.u64 %rd837, [%rd838];
	// end inline asm
	add.s64 	%rd840, %rd410, 2088;
	// begin inline asm
	ld.global.nc.u64 %rd839, [%rd840];
	// end inline asm
	add.s64 	%rd842, %rd410, 2096;
	// begin inline asm
	ld.global.nc.u64 %rd841, [%rd842];
	// end inline asm
	mov.b64 	{%r2399, %r33007}, %rd841;
	add.s64 	%rd844, %rd410, 2104;
	// begin inline asm
	ld.global.nc.u64 %rd3999, [%rd844];
	// end inline asm
	cvt.u16.u64 	%rs24036, %rd829;
	shr.u64 	%rd845, %rd829, 8;
	cvt.u16.u64 	%rs24037, %rd845;
	shr.u64 	%rd846, %rd829, 16;
	cvt.u16.u64 	%rs24038, %rd846;
	shr.u64 	%rd847, %rd829, 24;
	cvt.u16.u64 	%rs24039, %rd847;
	shr.u64 	%rd848, %rd829, 32;
	cvt.u16.u64 	%rs24040, %rd848;
	shr.u64 	%rd849, %rd829, 40;
	cvt.u16.u64 	%rs24041, %rd849;
	shr.u64 	%rd850, %rd829, 48;
	cvt.u16.u64 	%rs24042, %rd850;
	shr.u64 	%rd851, %rd829, 56;
	cvt.u16.u64 	%rs24043, %rd851;
	cvt.u16.u64 	%rs24044, %rd831;
	shr.u64 	%rd852, %rd831, 8;
	cvt.u16.u64 	%rs24045, %rd852;
	shr.u64 	%rd853, %rd831, 16;
	cvt.u16.u64 	%rs24046, %rd853;
	shr.u64 	%rd854, %rd831, 24;
	cvt.u16.u64 	%rs24047, %rd854;
	shr.u64 	%rd855, %rd831, 32;
	cvt.u16.u64 	%rs24048, %rd855;
	shr.u64 	%rd856, %rd831, 40;
	cvt.u16.u64 	%rs24049, %rd856;
	shr.u64 	%rd857, %rd831, 48;
	cvt.u16.u64 	%rs24050, %rd857;
	shr.u64 	%rd858, %rd831, 56;
	cvt.u16.u64 	%rs24051, %rd858;
	cvt.u16.u64 	%rs24052, %rd833;
	shr.u64 	%rd859, %rd833, 8;
	cvt.u16.u64 	%rs24053, %rd859;
	shr.u64 	%rd860, %rd833, 16;
	cvt.u16.u64 	%rs24054, %rd860;
	shr.u64 	%rd861, %rd833, 24;
	cvt.u16.u64 	%rs24055, %rd861;
	shr.u64 	%rd862, %rd833, 32;
	cvt.u16.u64 	%rs24056, %rd862;
	shr.u64 	%rd863, %rd833, 40;
	cvt.u16.u64 	%rs24057, %rd863;
	shr.u64 	%rd864, %rd833, 48;
	cvt.u16.u64 	%rs24058, %rd864;
	shr.u64 	%rd865, %rd833, 56;
	cvt.u16.u64 	%rs24059, %rd865;
	cvt.u16.u64 	%rs24060, %rd835;
	shr.u64 	%rd866, %rd835, 8;
	cvt.u16.u64 	%rs24061, %rd866;
	shr.u64 	%rd867, %rd835, 16;
	cvt.u16.u64 	%rs24062, %rd867;
	shr.u64 	%rd868, %rd835, 24;
	cvt.u16.u64 	%rs24063, %rd868;
	shr.u64 	%rd869, %rd835, 32;
	cvt.u16.u64 	%rs24064, %rd869;
	shr.u64 	%rd870, %rd835, 40;
	cvt.u16.u64 	%rs24065, %rd870;
	shr.u64 	%rd871, %rd835, 48;
	cvt.u16.u64 	%rs24066, %rd871;
	shr.u64 	%rd872, %rd835, 56;
	cvt.u16.u64 	%rs24067, %rd872;
	cvt.u16.u64 	%rs24068, %rd837;
	shr.u64 	%rd873, %rd837, 8;
	cvt.u16.u64 	%rs24069, %rd873;
	shr.u64 	%rd874, %rd837, 16;
	cvt.u16.u64 	%rs24070, %rd874;
	shr.u64 	%rd875, %rd837, 24;
	cvt.u16.u64 	%rs24071, %rd875;
	shr.u64 	%rd876, %rd837, 32;
	cvt.u16.u64 	%rs24072, %rd876;
	shr.u64 	%rd877, %rd837, 40;
	cvt.u16.u64 	%rs24073, %rd877;
	shr.u64 	%rd878, %rd837, 48;
	cvt.u16.u64 	%rs24074, %rd878;
	shr.u64 	%rd879, %rd837, 56;
	cvt.u16.u64 	%rs24075, %rd879;
	cvt.u16.u64 	%rs24076, %rd839;
	shr.u64 	%rd880, %rd839, 8;
	cvt.u16.u64 	%rs24077, %rd880;
	shr.u64 	%rd881, %rd839, 16;
	cvt.u16.u64 	%rs24078, %rd881;
	shr.u64 	%rd882, %rd839, 24;
	cvt.u16.u64 	%rs24079, %rd882;
	shr.u64 	%rd883, %rd839, 32;
	cvt.u16.u64 	%rs24080, %rd883;
	shr.u64 	%rd884, %rd839, 40;
	cvt.u16.u64 	%rs24081, %rd884;
	shr.u64 	%rd885, %rd839, 48;
	cvt.u16.u64 	%rs24082, %rd885;
	shr.u64 	%rd886, %rd839, 56;
	cvt.u16.u64 	%rs24083, %rd886;
	cvt.u16.u64 	%rs24084, %rd841;
	shr.u64 	%rd887, %rd841, 8;
	cvt.u16.u64 	%rs24085, %rd887;
$L__BB3_951:
	mov.u32 	%r2400, %tid.x;
	setp.eq.s32 	%p12, %r2400, 0;
	shl.b32 	%r2401, %r2400, 1;
	and.b32  	%r2402, %r2401, 1984;
	add.s32 	%r2403, %r2376, %r2402;
	shl.b32 	%r2404, %r2403, 2;
	mov.u32 	%r2405, _ZN6thrust24THRUST_300001_SM_1000_NS8cuda_cub4core6detail5shmemE;
	add.s32 	%r2406, %r2405, %r2404;
	mad.lo.s32 	%r2407, %r2403, 60, %r2406;
	cvt.u32.u16 	%r2408, %rs24001;
	cvt.u32.u16 	%r2409, %rs24000;
	prmt.b32 	%r2410, %r2409, %r2408, 0x3340U;
	cvt.u32.u16 	%r2411, %rs23999;
	cvt.u32.u16 	%r2412, %rs23998;
	prmt.b32 	%r2413, %r2412, %r2411, 0x3340U;
	prmt.b32 	%r2414, %r2413, %r2410, 0x5410U;
	cvt.u32.u16 	%r2415, %rs23997;
	cvt.u32.u16 	%r2416, %rs23996;
	prmt.b32 	%r2417, %r2416, %r2415, 0x3340U;
	cvt.u32.u16 	%r2418, %rs23995;
	cvt.u32.u16 	%r2419, %rs23994;
	prmt.b32 	%r2420, %r2419, %r2418, 0x3340U;
	prmt.b32 	%r2421, %r2420, %r2417, 0x5410U;
	cvt.u32.u16 	%r2422, %rs23993;
	cvt.u32.u16 	%r2423, %rs23992;
	prmt.b32 	%r2424, %r2423, %r2422, 0x3340U;
	cvt.u32.u16 	%r2425, %rs23991;
	cvt.u32.u16 	%r2426, %rs23990;
	prmt.b32 	%r2427, %r2426, %r2425, 0x3340U;
	prmt.b32 	%r2428, %r2427, %r2424, 0x5410U;
	cvt.u32.u16 	%r2429, %rs23989;
	cvt.u32.u16 	%r2430, %rs23988;
	prmt.b32 	%r2431, %r2430, %r2429, 0x3340U;
	cvt.u32.u16 	%r2432, %rs23987;
	cvt.u32.u16 	%r2433, %rs23986;
	prmt.b32 	%r2434, %r2433, %r2432, 0x3340U;
	prmt.b32 	%r2435, %r2434, %r2431, 0x5410U;
	st.shared.v4.b32 	[%r2407], {%r2435, %r2428, %r2421, %r2414};
	cvt.u32.u16 	%r2436, %rs24017;
	cvt.u32.u16 	%r2437, %rs24016;
	prmt.b32 	%r2438, %r2437, %r2436, 0x3340U;
	cvt.u32.u16 	%r2439, %rs24015;
	cvt.u32.u16 	%r2440, %rs24014;
	prmt.b32 	%r2441, %r2440, %r2439, 0x3340U;
	prmt.b32 	%r2442, %r2441, %r2438, 0x5410U;
	cvt.u32.u16 	%r2443, %rs24013;
	cvt.u32.u16 	%r2444, %rs24012;
	prmt.b32 	%r2445, %r2444, %r2443, 0x3340U;
	cvt.u32.u16 	%r2446, %rs24011;
	cvt.u32.u16 	%r2447, %rs24010;
	prmt.b32 	%r2448, %r2447, %r2446, 0x3340U;
	prmt.b32 	%r2449, %r2448, %r2445, 0x5410U;
	cvt.u32.u16 	%r2450, %rs24009;
	cvt.u32.u16 	%r2451, %rs24008;
	prmt.b32 	%r2452, %r2451, %r2450, 0x3340U;
	cvt.u32.u16 	%r2453, %rs24007;
	cvt.u32.u16 	%r2454, %rs24006;
	prmt.b32 	%r2455, %r2454, %r2453, 0x3340U;
	prmt.b32 	%r2456, %r2455, %r2452, 0x5410U;
	cvt.u32.u16 	%r2457, %rs24005;
	cvt.u32.u16 	%r2458, %rs24004;
	prmt.b32 	%r2459, %r2458, %r2457, 0x3340U;
	cvt.u32.u16 	%r2460, %rs24003;
	cvt.u32.u16 	%r2461, %rs24002;
	prmt.b32 	%r2462, %r2461, %r2460, 0x3340U;
	prmt.b32 	%r2463, %r2462, %r2459, 0x5410U;
	st.shared.v4.b32 	[%r2407+16], {%r2463, %r2456, %r2449, %r2442};
	cvt.u32.u16 	%r2464, %rs24033;
	cvt.u32.u16 	%r2465, %rs24032;
	prmt.b32 	%r2466, %r2465, %r2464, 0x3340U;
	cvt.u32.u16 	%r2467, %rs24031;
	cvt.u32.u16 	%r2468, %rs24030;
	prmt.b32 	%r2469, %r2468, %r2467, 0x3340U;
	prmt.b32 	%r2470, %r2469, %r2466, 0x5410U;
	cvt.u32.u16 	%r2471, %rs24029;
	cvt.u32.u16 	%r2472, %rs24028;
	prmt.b32 	%r2473, %r2472, %r2471, 0x3340U;
	cvt.u32.u16 	%r2474, %rs24027;
	cvt.u32.u16 	%r2475, %rs24026;
	prmt.b32 	%r2476, %r2475, %r2474, 0x3340U;
	prmt.b32 	%r2477, %r2476, %r2473, 0x5410U;
	cvt.u32.u16 	%r2478, %rs24025;
	cvt.u32.u16 	%r2479, %rs24024;
	prmt.b32 	%r2480, %r2479, %r2478, 0x3340U;
	cvt.u32.u16 	%r2481, %rs24023;
	cvt.u32.u16 	%r2482, %rs24022;
	prmt.b32 	%r2483, %r2482, %r2481, 0x3340U;
	prmt.b32 	%r2484, %r2483, %r2480, 0x5410U;
	cvt.u32.u16 	%r2485, %rs24021;
	cvt.u32.u16 	%r2486, %rs24020;
	prmt.b32 	%r2487, %r2486, %r2485, 0x3340U;
	cvt.u32.u16 	%r2488, %rs24019;
	cvt.u32.u16 	%r2489, %rs24018;
	prmt.b32 	%r2490, %r2489, %r2488, 0x3340U;
	prmt.b32 	%r2491, %r2490, %r2487, 0x5410U;
	st.shared.v4.b32 	[%r2407+32], {%r2491, %r2484, %r2477, %r2470};
	st.shared.v2.u8 	[%r2407+48], {%rs24034, %rs24035};
	st.shared.u32 	[%r2407+52], %r33006;
	st.shared.u64 	[%r2407+56], %rd3998;
	cvt.u32.u16 	%r2492, %rs24051;
	cvt.u32.u16 	%r2493, %rs24050;
	prmt.b32 	%r2494, %r2493, %r2492, 0x3340U;
	cvt.u32.u16 	%r2495, %rs24049;
	cvt.u32.u16 	%r2496, %rs24048;
	prmt.b32 	%r2497, %r2496, %r2495, 0x3340U;
	prmt.b32 	%r2498, %r2497, %r2494, 0x5410U;
	cvt.u32.u16 	%r2499, %rs24047;
	cvt.u32.u16 	%r2500, %rs24046;
	prmt.b32 	%r2501, %r2500, %r2499, 0x3340U;
	cvt.u32.u16 	%r2502, %rs24045;
	cvt.u32.u16 	%r2503, %rs24044;
	prmt.b32 	%r2504, %r2503, %r2502, 0x3340U;
	prmt.b32 	%r2505, %r2504, %r2501, 0x5410U;
	cvt.u32.u16 	%r2506, %rs24043;
	cvt.u32.u16 	%r2507, %rs24042;
	prmt.b32 	%r2508, %r2507, %r2506, 0x3340U;
	cvt.u32.u16 	%r2509, %rs24041;
	cvt.u32.u16 	%r2510, %rs24040;
	prmt.b32 	%r2511, %r2510, %r2509, 0x3340U;
	prmt.b32 	%r2512, %r2511, %r2508, 0x5410U;
	cvt.u32.u16 	%r2513, %rs24039;
	cvt.u32.u16 	%r2514, %rs24038;
	prmt.b32 	%r2515, %r2514, %r2513, 0x3340U;
	cvt.u32.u16 	%r2516, %rs24037;
	cvt.u32.u16 	%r2517, %rs24036;
	prmt.b32 	%r2518, %r2517, %r2516, 0x3340U;
	prmt.b32 	%r2519, %r2518, %r2515, 0x5410U;
	st.shared.v4.b32 	[%r2407+2048], {%r2519, %r2512, %r2505, %r2498};
	cvt.u32.u16 	%r2520, %rs24067;
	cvt.u32.u16 	%r2521, %rs24066;
	prmt.b32 	%r2522, %r2521, %r2520, 0x3340U;
	cvt.u32.u16 	%r2523, %rs24065;
	cvt.u32.u16 	%r2524, %rs24064;
	prmt.b32 	%r2525, %r2524, %r2523, 0x3340U;
	prmt.b32 	%r2526, %r2525, %r2522, 0x5410U;
	cvt.u32.u16 	%r2527, %rs24063;
	cvt.u32.u16 	%r2528, %rs24062;
	prmt.b32 	%r2529, %r2528, %r2527, 0x3340U;
	cvt.u32.u16 	%r2530, %rs24061;
	cvt.u32.u16 	%r2531, %rs24060;
	prmt.b32 	%r2532, %r2531, %r2530, 0x3340U;
	prmt.b32 	%r2533, %r2532, %r2529, 0x5410U;
	cvt.u32.u16 	%r2534, %rs24059;
	cvt.u32.u16 	%r2535, %rs24058;
	prmt.b32 	%r2536, %r2535, %r2534, 0x3340U;
	cvt.u32.u16 	%r2537, %rs24057;
	cvt.u32.u16 	%r2538, %rs24056;
	prmt.b32 	%r2539, %r2538, %r2537, 0x3340U;
	prmt.b32 	%r2540, %r2539, %r2536, 0x5410U;
	cvt.u32.u16 	%r2541, %rs24055;
	cvt.u32.u16 	%r2542, %rs24054;
	prmt.b32 	%r2543, %r2542, %r2541, 0x3340U;
	cvt.u32.u16 	%r2544, %rs24053;
	cvt.u32.u16 	%r2545, %rs24052;
	prmt.b32 	%r2546, %r2545, %r2544, 0x3340U;
	prmt.b32 	%r2547, %r2546, %r2543, 0x5410U;
	st.shared.v4.b32 	[%r2407+2064], {%r2547, %r2540, %r2533, %r2526};
	cvt.u32.u16 	%r2548, %rs24083;
	cvt.u32.u16 	%r2549, %rs24082;
	prmt.b32 	%r2550, %r2549, %r2548, 0x3340U;
	cvt.u32.u16 	%r2551, %rs24081;
	cvt.u32.u16 	%r2552, %rs24080;
	prmt.b32 	%r2553, %r2552, %r2551, 0x3340U;
	prmt.b32 	%r2554, %r2553, %r2550, 0x5410U;
	cvt.u32.u16 	%r2555, %rs24079;
	cvt.u32.u16 	%r2556, %rs24078;
	prmt.b32 	%r2557, %r2556, %r2555, 0x3340U;
	cvt.u32.u16 	%r2558, %rs24077;
	cvt.u32.u16 	%r2559, %rs24076;
	prmt.b32 	%r2560, %r2559, %r2558, 0x3340U;
	prmt.b32 	%r2561, %r2560, %r2557, 0x5410U;
	cvt.u32.u16 	%r2562, %rs24075;
	cvt.u32.u16 	%r2563, %rs24074;
	prmt.b32 	%r2564, %r2563, %r2562, 0x3340U;
	cvt.u32.u16 	%r2565, %rs24073;
	cvt.u32.u16 	%r2566, %rs24072;
	prmt.b32 	%r2567, %r2566, %r2565, 0x3340U;
	prmt.b32 	%r2568, %r2567, %r2564, 0x5410U;
	cvt.u32.u16 	%r2569, %rs24071;
	cvt.u32.u16 	%r2570, %rs24070;
	prmt.b32 	%r2571, %r2570, %r2569, 0x3340U;
	cvt.u32.u16 	%r2572, %rs24069;
	cvt.u32.u16 	%r2573, %rs24068;
	prmt.b32 	%r2574, %r2573, %r2572, 0x3340U;
	prmt.b32 	%r2575, %r2574, %r2571, 0x5410U;
	st.shared.v4.b32 	[%r2407+2080], {%r2575, %r2568, %r2561, %r2554};
	st.shared.v2.u8 	[%r2407+2096], {%rs24084, %rs24085};
	st.shared.u32 	[%r2407+2100], %r33007;
	st.shared.u64 	[%r2407+2104], %rd3999;
	bar.warp.sync 	-1;
	add.s32 	%r2576, %r2403, %r2376;
	shl.b32 	%r2577, %r2376, 2;
	add.s32 	%r2578, %r2406, %r2577;
	mad.lo.s32 	%r2579, %r2576, 60, %r2578;
	ld.shared.v4.b32 	{%r1583, %r1584, %r1585, %r1586}, [%r2579];
	bfe.u32 	%r2580, %r1583, 8, 8;
	cvt.u16.u32 	%rs26886, %r2580;
	bfe.u32 	%r2581, %r1583, 16, 8;
	cvt.u16.u32 	%rs26887, %r2581;
	bfe.u32 	%r2582, %r1583, 24, 8;
	cvt.u16.u32 	%rs26888, %r2582;
	bfe.u32 	%r2583, %r1584, 0, 8;
	cvt.u16.u32 	%rs26889, %r2583;
	bfe.u32 	%r2584, %r1584, 8, 8;
	cvt.u16.u32 	%rs26890, %r2584;
	bfe.u32 	%r2585, %r1584, 16, 8;
	cvt.u16.u32 	%rs26891, %r2585;
	bfe.u32 	%r2586, %r1584, 24, 8;
	cvt.u16.u32 	%rs26892, %r2586;
	bfe.u32 	%r2587, %r1585, 0, 8;
	cvt.u16.u32 	%rs26893, %r2587;
	bfe.u32 	%r2588, %r1585, 8, 8;
	cvt.u16.u32 	%rs26894, %r2588;
	bfe.u32 	%r2589, %r1585, 16, 8;
	cvt.u16.u32 	%rs26895, %r2589;
	bfe.u32 	%r2590, %r1585, 24, 8;
	cvt.u16.u32 	%rs26896, %r2590;
	bfe.u32 	%r2591, %r1586, 0, 8;
	cvt.u16.u32 	%rs26897, %r2591;
	bfe.u32 	%r2592, %r1586, 8, 8;
	cvt.u16.u32 	%rs26898, %r2592;
	bfe.u32 	%r2593, %r1586, 16, 8;
	cvt.u16.u32 	%rs26899, %r2593;
	bfe.u32 	%r2594, %r1586, 24, 8;
	cvt.u16.u32 	%rs26900, %r2594;
	bfe.u32 	%r2595, %r1583, 0, 8;
	cvt.u16.u32 	%rs26885, %r2595;
	ld.shared.v4.b32 	{%r1587, %r1588, %r1589, %r1590}, [%r2579+16];
	bfe.u32 	%r2596, %r1587, 0, 8;
	cvt.u16.u32 	%rs26901, %r2596;
	bfe.u32 	%r2597, %r1587, 8, 8;
	cvt.u16.u32 	%rs26902, %r2597;
	bfe.u32 	%r2598, %r1587, 16, 8;
	cvt.u16.u32 	%rs26903, %r2598;
	bfe.u32 	%r2599, %r1587, 24, 8;
	cvt.u16.u32 	%rs26904, %r2599;
	bfe.u32 	%r2600, %r1588, 0, 8;
	cvt.u16.u32 	%rs26905, %r2600;
	bfe.u32 	%r2601, %r1588, 8, 8;
	cvt.u16.u32 	%rs26906, %r2601;
	bfe.u32 	%r2602, %r1588, 16, 8;
	cvt.u16.u32 	%rs26907, %r2602;
	bfe.u32 	%r2603, %r1588, 24, 8;
	cvt.u16.u32 	%rs26908, %r2603;
	bfe.u32 	%r2604, %r1589, 0, 8;
	cvt.u16.u32 	%rs26909, %r2604;
	bfe.u32 	%r2605, %r1589, 8, 8;
	cvt.u16.u32 	%rs26910, %r2605;
	bfe.u32 	%r2606, %r1589, 16, 8;
	cvt.u16.u32 	%rs26911, %r2606;
	bfe.u32 	%r2607, %r1589, 24, 8;
	cvt.u16.u32 	%rs26912, %r2607;
	bfe.u32 	%r2608, %r1590, 0, 8;
	cvt.u16.u32 	%rs26913, %r2608;
	bfe.u32 	%r2609, %r1590, 8, 8;
	cvt.u16.u32 	%rs26914, %r2609;
	bfe.u32 	%r2610, %r1590, 16, 8;
	cvt.u16.u32 	%rs26915, %r2610;
	bfe.u32 	%r2611, %r1590, 24, 8;
	cvt.u16.u32 	%rs26916, %r2611;
	ld.shared.v4.b32 	{%r1591, %r1592, %r1593, %r1594}, [%r2579+32];
	bfe.u32 	%r2612, %r1591, 0, 8;
	cvt.u16.u32 	%rs26917, %r2612;
	bfe.u32 	%r2613, %r1591, 8, 8;
	cvt.u16.u32 	%rs26918, %r2613;
	bfe.u32 	%r2614, %r1591, 16, 8;
	cvt.u16.u32 	%rs26919, %r2614;
	bfe.u32 	%r2615, %r1591, 24, 8;
	cvt.u16.u32 	%rs26920, %r2615;
	bfe.u32 	%r2616, %r1592, 0, 8;
	cvt.u16.u32 	%rs26921, %r2616;
	bfe.u32 	%r2617, %r1592, 8, 8;
	cvt.u16.u32 	%rs26922, %r2617;
	bfe.u32 	%r2618, %r1592, 16, 8;
	cvt.u16.u32 	%rs26923, %r2618;
	bfe.u32 	%r2619, %r1592, 24, 8;
	cvt.u16.u32 	%rs26924, %r2619;
	bfe.u32 	%r2620, %r1593, 0, 8;
	cvt.u16.u32 	%rs26925, %r2620;
	bfe.u32 	%r2621, %r1593, 8, 8;
	cvt.u16.u32 	%rs26926, %r2621;
	bfe.u32 	%r2622, %r1593, 16, 8;
	cvt.u16.u32 	%rs26927, %r2622;
	bfe.u32 	%r2623, %r1593, 24, 8;
	cvt.u16.u32 	%rs26928, %r2623;
	bfe.u32 	%r2624, %r1594, 0, 8;
	cvt.u16.u32 	%rs26929, %r2624;
	bfe.u32 	%r2625, %r1594, 8, 8;
	cvt.u16.u32 	%rs26930, %r2625;
	bfe.u32 	%r2626, %r1594, 16, 8;
	cvt.u16.u32 	%rs26931, %r2626;
	bfe.u32 	%r2627, %r1594, 24, 8;
	cvt.u16.u32 	%rs26932, %r2627;
	ld.shared.v2.u8 	{%rs16242, %rs16243}, [%r2579+48];
	mov.b32 	%r1595, {%rs16242, %rs16243};
	ld.shared.u32 	%r33239, [%r2579+52];
	ld.shared.f64 	%fd616, [%r2579+56];
	ld.shared.v4.b32 	{%r1597, %r1598, %r1599, %r1600}, [%r2579+64];
	bfe.u32 	%r2628, %r1597, 0, 8;
	cvt.u16.u32 	%rs26935, %r2628;
	bfe.u32 	%r2629, %r1597, 8, 8;
	cvt.u16.u32 	%rs26936, %r2629;
	bfe.u32 	%r2630, %r1597, 16, 8;
	cvt.u16.u32 	%rs26937, %r2630;
	bfe.u32 	%r2631, %r1597, 24, 8;
	cvt.u16.u32 	%rs26938, %r2631;
	bfe.u32 	%r2632, %r1598, 0, 8;
	cvt.u16.u32 	%rs26939, %r2632;
	bfe.u32 	%r2633, %r1598, 8, 8;
	cvt.u16.u32 	%rs26940, %r2633;
	bfe.u32 	%r2634, %r1598, 16, 8;
	cvt.u16.u32 	%rs26941, %r2634;
	bfe.u32 	%r2635, %r1598, 24, 8;
	cvt.u16.u32 	%rs26942, %r2635;
	bfe.u32 	%r2636, %r1599, 0, 8;
	cvt.u16.u32 	%rs26943, %r2636;
	bfe.u32 	%r2637, %r1599, 8, 8;
	cvt.u16.u32 	%rs26944, %r2637;
	bfe.u32 	%r2638, %r1599, 16, 8;
	cvt.u16.u32 	%rs26945, %r2638;
	bfe.u32 	%r2639, %r1599, 24, 8;
	cvt.u16.u32 	%rs26946, %r2639;
	bfe.u32 	%r2640, %r1600, 0, 8;
	cvt.u16.u32 	%rs26947, %r2640;
	bfe.u32 	%r2641, %r1600, 8, 8;
	cvt.u16.u32 	%rs26948, %r2641;
	bfe.u32 	%r2642, %r1600, 16, 8;
	cvt.u16.u32 	%rs26949, %r2642;
	bfe.u32 	%r2643, %r1600, 24, 8;
	cvt.u16.u32 	%rs26950, %r2643;
	ld.shared.v4.b32 	{%r1601, %r1602, %r1603, %r1604}, [%r2579+80];
	bfe.u32 	%r2644, %r1601, 0, 8;
	cvt.u16.u32 	%rs26951, %r2644;
	bfe.u32 	%r2645, %r1601, 8, 8;
	cvt.u16.u32 	%rs26952, %r2645;
	bfe.u32 	%r2646, %r1601, 16, 8;
	cvt.u16.u32 	%rs26953, %r2646;
	bfe.u32 	%r2647, %r1601, 24, 8;
	cvt.u16.u32 	%rs26954, %r2647;
	bfe.u32 	%r2648, %r1602, 0, 8;
	cvt.u16.u32 	%rs26955, %r2648;
	bfe.u32 	%r2649, %r1602, 8, 8;
	cvt.u16.u32 	%rs26956, %r2649;
	bfe.u32 	%r2650, %r1602, 16, 8;
	cvt.u16.u32 	%rs26957, %r2650;
	bfe.u32 	%r2651, %r1602, 24, 8;
	cvt.u16.u32 	%rs26958, %r2651;
	bfe.u32 	%r2652, %r1603, 0, 8;
	cvt.u16.u32 	%rs26959, %r2652;
	bfe.u32 	%r2653, %r1603, 8, 8;
	cvt.u16.u32 	%rs26960, %r2653;
	bfe.u32 	%r2654, %r1603, 16, 8;
	cvt.u16.u32 	%rs26961, %r2654;
	bfe.u32 	%r2655, %r1603, 24, 8;
	cvt.u16.u32 	%rs26962, %r2655;
	bfe.u32 	%r2656, %r1604, 0, 8;
	cvt.u16.u32 	%rs26963, %r2656;
	bfe.u32 	%r2657, %r1604, 8, 8;
	cvt.u16.u32 	%rs26964, %r2657;
	bfe.u32 	%r2658, %r1604, 16, 8;
	cvt.u16.u32 	%rs26965, %r2658;
	bfe.u32 	%r2659, %r1604, 24, 8;
	cvt.u16.u32 	%rs26966, %r2659;
	ld.shared.v4.b32 	{%r1605, %r1606, %r1607, %r1608}, [%r2579+96];
	bfe.u32 	%r2660, %r1605, 0, 8;
	cvt.u16.u32 	%rs26967, %r2660;
	bfe.u32 	%r2661, %r1605, 8, 8;
	cvt.u16.u32 	%rs26968, %r2661;
	bfe.u32 	%r2662, %r1605, 16, 8;
	cvt.u16.u32 	%rs26969, %r2662;
	bfe.u32 	%r2663, %r1605, 24, 8;
	cvt.u16.u32 	%rs26970, %r2663;
	bfe.u32 	%r2664, %r1606, 0, 8;
	cvt.u16.u32 	%rs26971, %r2664;
	bfe.u32 	%r2665, %r1606, 8, 8;
	cvt.u16.u32 	%rs26972, %r2665;
	bfe.u32 	%r2666, %r1606, 16, 8;
	cvt.u16.u32 	%rs26973, %r2666;
	bfe.u32 	%r2667, %r1606, 24, 8;
	cvt.u16.u32 	%rs26974, %r2667;
	bfe.u32 	%r2668, %r1607, 0, 8;
	cvt.u16.u32 	%rs26975, %r2668;
	bfe.u32 	%r2669, %r1607, 8, 8;
	cvt.u16.u32 	%rs26976, %r2669;
	bfe.u32 	%r2670, %r1607, 16, 8;
	cvt.u16.u32 	%rs26977, %r2670;
	bfe.u32 	%r2671, %r1607, 24, 8;
	cvt.u16.u32 	%rs26978, %r2671;
	bfe.u32 	%r2672, %r1608, 0, 8;
	cvt.u16.u32 	%rs26979, %r2672;
	bfe.u32 	%r2673, %r1608, 8, 8;
	cvt.u16.u32 	%rs26980, %r2673;
	bfe.u32 	%r2674, %r1608, 16, 8;
	cvt.u16.u32 	%rs26981, %r2674;
	bfe.u32 	%r2675, %r1608, 24, 8;
	cvt.u16.u32 	%rs26982, %r2675;
	ld.shared.v2.u8 	{%rs26983, %rs26984}, [%r2579+112];
	mov.b32 	%r1609, {%rs26983, %rs26984};
	ld.shared.u32 	%r33246, [%r2579+116];
	ld.shared.f64 	%fd617, [%r2579+120];
	bar.sync 	0;
	shl.b32 	%r2676, %r2400, 2;
	add.s32 	%r2677, %r2405, %r2676;
	st.shared.u32 	[%r2677+1920], %r1575;
	bar.sync 	0;
	@%p12 bra 	$L__BB3_953;
	mov.u32 	%r2678, %tid.x;
	shl.b32 	%r2679, %r2678, 2;
	mov.u32 	%r2680, _ZN6thrust24THRUST_300001_SM_1000_NS8cuda_cub4core6detail5shmemE;
	add.s32 	%r2681, %r2680, %r2679;
	ld.shared.u32 	%r33008, [%r2681+1916];
$L__BB3_953:
	ld.param.u64 	%rd3918, [_ZN6thrust24THRUST_300001_SM_1000_NS8cuda_cub4core6detail13_kernel_agentINS1_15__reduce_by_key16ReduceByKeyAgentINS0_6detail15normal_iteratorINS0_10device_ptrIiEEEENS8_INS9_I6StructEEEESB_SE_N4cuda3std3__48equal_toIiEENSH_4plusISC_EEPllEEJSB_SE_SB_SE_SM_N3cub18CUB_300001_SM_100024ReduceByKeyScanTileStateISC_lLb0EEESJ_SL_llEEEvDpT0__param_8];
	setp.ne.s32 	%p13, %r33008, %r1574;
	setp.ne.s32 	%p14, %r1574, %r1575;
	mov.u32 	%r2682, %tid.x;
	shl.b32 	%r2683, %r2682, 1;
	cvt.u64.u32 	%rd888, %r2683;
	mov.u32 	%r2684, %ctaid.x;
	mul.wide.u32 	%rd889, %r2684, 512;
	sub.s64 	%rd890, %rd3918, %rd889;
	setp.eq.s64 	%p15, %rd890, %rd888;
	or.pred  	%p2, %p15, %p13;
	selp.u64 	%rd891, 1, 0, %p2;
	st.local.v2.b32 	[%rd65+8], {%r1583, %r1584};
	st.local.v4.b32 	[%rd65+16], {%r1585, %r1586, %r1587, %r1588};
	st.local.v4.b32 	[%rd65+32], {%r1589, %r1590, %r1591, %r1592};
	st.local.v2.b32 	[%rd65+48], {%r1593, %r1594};
	mov.b32 	{%rs26933, %rs26934}, %r1595;
	st.local.v2.u8 	[%rd65+56], {%rs26933, %rs26934};
	st.local.u32 	[%rd65+60], %r33239;
	st.local.u64 	[%rd65], %rd891;
	or.b32  	%r2685, %r2683, 1;
	cvt.u64.u32 	%rd892, %r2685;
	setp.eq.s64 	%p16, %rd890, %rd892;
	or.pred  	%p3, %p16, %p14;
	selp.u64 	%rd893, 1, 0, %p3;
	st.local.v4.b32 	[%rd65+80], {%r1597, %r1598, %r1599, %r1600};
	st.local.v4.b32 	[%rd65+96], {%r1601, %r1602, %r1603, %r1604};
	st.local.v4.b32 	[%rd65+112], {%r1605, %r1606, %r1607, %r1608};
	mov.b32 	{%rs16246, %rs16247}, %r1609;
	st.local.v2.u8 	[%rd65+128], {%rs16246, %rs16247};
	st.local.u32 	[%rd65+132], %r33246;
	st.local.f64 	[%rd65+136], %fd617;
	mov.b64 	%rd894, %fd616;
	st.local.v2.u64 	[%rd65+64], {%rd894, %rd893};
	mov.u32 	%r2686, _ZN6thrust24THRUST_300001_SM_1000_NS8cuda_cub4core6detail5shmemE;
	cvt.u64.u32 	%rd895, %r2686;
	cvta.shared.u64 	%rd896, %rd895;
	add.s64 	%rd897, %rd896, 672;
	st.local.u64 	[%rd66], %rd897;
	add.u64 	%rd898, %SP, 1176;
	st.local.u64 	[%rd66+8], %rd898;
	st.local.u32 	[%rd66+20], %r2684;
	mov.b32 	%r2687, 0;
	st.local.u32 	[%rd66+84], %r2687;
	mov.b64 	%rd899, 0;
	st.local.u64 	[%rd66+88], %rd899;
	mov.b16 	%rs16248, 0;
	st.local.u8 	[%rd66+32], %rs16248;
	st.local.u32 	[%rd66+156], %r2687;
	st.local.u64 	[%rd66+160], %rd899;
	st.local.u8 	[%rd66+104], %rs16248;
	st.local.u64 	[%rd63], %rd891;
	st.local.v2.b32 	[%rd63+8], {%r1583, %r1584};
	st.local.v2.b32 	[%rd63+16], {%r1585, %r1586};
	st.local.v2.b32 	[%rd63+24], {%r1587, %r1588};
	st.local.v2.b32 	[%rd63+32], {%r1589, %r1590};
	st.local.v2.b32 	[%rd63+40], {%r1591, %r1592};
	st.local.v2.b32 	[%rd63+48], {%r1593, %r1594};
	st.local.v2.u8 	[%rd63+56], {%rs26933, %rs26934};
	st.local.u32 	[%rd63+60], %r33239;
	st.local.f64 	[%rd63+64], %fd616;
	mov.u16 	%rs24086, %rs26935;
	mov.u16 	%rs24087, %rs26936;
	mov.u16 	%rs24088, %rs26937;
	mov.u16 	%rs24089, %rs26938;
	mov.u16 	%rs24090, %rs26939;
	mov.u16 	%rs24091, %rs26940;
	mov.u16 	%rs24092, %rs26941;
	mov.u16 	%rs24093, %rs26942;
	mov.u16 	%rs24094, %rs26943;
	mov.u16 	%rs24095, %rs26944;
	mov.u16 	%rs24096, %rs26945;
	mov.u16 	%rs24097, %rs26946;
	mov.u16 	%rs24098, %rs26947;
	mov.u16 	%rs24099, %rs26948;
	mov.u16 	%rs24100, %rs26949;
	mov.u16 	%rs24101, %rs26950;
	mov.u16 	%rs24102, %rs26951;
	mov.u16 	%rs24103, %rs26952;
	mov.u16 	%rs24104, %rs26953;
	mov.u16 	%rs24105, %rs26954;
	mov.u16 	%rs24106, %rs26955;
	mov.u16 	%rs24107, %rs26956;
	mov.u16 	%rs24108, %rs26957;
	mov.u16 	%rs24109, %rs26958;
	mov.u16 	%rs24110, %rs26959;
	mov.u16 	%rs24111, %rs26960;
	mov.u16 	%rs24112, %rs26961;
	mov.u16 	%rs24113, %rs26962;
	mov.u16 	%rs24114, %rs26963;
	mov.u16 	%rs24115, %rs26964;
	mov.u16 	%rs24116, %rs26965;
	mov.u16 	%rs24117, %rs26966;
	mov.u16 	%rs24118, %rs26967;
	mov.u16 	%rs24119, %rs26968;
	mov.u16 	%rs24120, %rs26969;
	mov.u16 	%rs24121, %rs26970;
	mov.u16 	%rs24122, %rs26971;
	mov.u16 	%rs24123, %rs26972;
	mov.u16 	%rs24124, %rs26973;
	mov.u16 	%rs24125, %rs26974;
	mov.u16 	%rs24126, %rs26975;
	mov.u16 	%rs24127, %rs26976;
	mov.u16 	%rs24128, %rs26977;
	mov.u16 	%rs24129, %rs26978;
	mov.u16 	%rs24130, %rs26979;
	mov.u16 	%rs24131, %rs26980;
	mov.u16 	%rs24132, %rs26981;
	mov.u16 	%rs24133, %rs26982;
	mov.u16 	%rs24134, %rs26983;
	mov.u16 	%rs24135, %rs26984;
	mov.u32 	%r33015, %r33246;
	mov.f64 	%fd563, %fd617;
	@%p3 bra 	$L__BB3_965;
	mov.b16 	%rs16249, 0;
	st.local.u8 	[%rd62], %rs16249;
	add.s32 	%r2689, %r33246, %r33239;
	st.local.u32 	[%rd62+52], %r2689;
	add.f64 	%fd344, %fd616, %fd617;
	st.local.f64 	[%rd62+56], %fd344;
	mov.b32 	%r33009, 0;
$L__BB3_955:
	mov.u32 	%r1625, %r33009;
	cvt.u64.u32 	%rd900, %r1625;
	add.s64 	%rd901, %rd62, %rd900;
	ld.local.u8 	%rs16250, [%rd901];
	setp.ne.s16 	%p17, %rs16250, 0;
	add.s32 	%r33009, %r1625, 1;
	@%p17 bra 	$L__BB3_955;
	and.b16  	%rs16251, %rs26885, 255;
	setp.eq.s16 	%p18, %rs16251, 0;
	mov.u32 	%r33011, %r1625;
	@%p18 bra 	$L__BB3_959;
	mov.b32 	%r33010, 0;
$L__BB3_958:
	add.s32 	%r2691, %r33010, %r1625;
	cvt.u64.u32 	%rd902, %r2691;
	add.s64 	%rd903, %rd63, %rd902;
	ld.local.u8 	%rs16252, [%rd903+8];
	add.s64 	%rd904, %rd62, %rd902;
	st.local.u8 	[%rd904], %rs16252;
	add.s32 	%r1628, %r33010, 1;
	add.s32 	%r33011, %r1628, %r1625;
	cvt.u64.u32 	%rd905, %r33010;
	add.s64 	%rd906, %rd63, %rd905;
	ld.local.u8 	%rs16253, [%rd906+9];
	setp.ne.s16 	%p19, %rs16253, 0;
	mov.u32 	%r33010, %r1628;
	@%p19 bra 	$L__BB3_958;
$L__BB3_959:
	cvt.u64.u32 	%rd907, %r33011;
	add.s64 	%rd908, %rd62, %rd907;
	mov.b16 	%rs16254, 0;
	st.local.u8 	[%rd908+1], %rs16254;
	mov.b32 	%r33012, 0;
$L__BB3_960:
	mov.u32 	%r1631, %r33012;
	cvt.u64.u32 	%rd909, %r1631;
	add.s64 	%rd910, %rd62, %rd909;
	ld.local.u8 	%rs16255, [%rd910];
	setp.ne.s16 	%p20, %rs16255, 0;
	add.s32 	%r33012, %r1631, 1;
	@%p20 bra 	$L__BB3_960;
	and.b16  	%rs16256, %rs26935, 255;
	setp.eq.s16 	%p21, %rs16256, 0;
	mov.u32 	%r33014, %r1631;
	@%p21 bra 	$L__BB3_964;
	mov.b32 	%r33013, 0;
$L__BB3_963:
	add.s32 	%r2694, %r33013, %r1631;
	cvt.u64.u32 	%rd911, %r2694;
	add.s64 	%rd912, %rd65, %rd911;
	ld.local.u8 	%rs16257, [%rd912+80];
	add.s64 	%rd913, %rd62, %rd911;
	st.local.u8 	[%rd913], %rs16257;
	add.s32 	%r1634, %r33013, 1;
	add.s32 	%r33014, %r1634, %r1631;
	cvt.u64.u32 	%rd914, %r33013;
	add.s64 	%rd915, %rd65, %rd914;
	ld.local.u8 	%rs16258, [%rd915+81];
	setp.ne.s16 	%p22, %rs16258, 0;
	mov.u32 	%r33013, %r1634;
	@%p22 bra 	$L__BB3_963;
$L__BB3_964:
	cvt.u64.u32 	%rd916, %r33014;
	add.s64 	%rd917, %rd62, %rd916;
	mov.b16 	%rs16259, 0;
	st.local.u8 	[%rd917+1], %rs16259;
	ld.local.v2.b32 	{%r2695, %r2696}, [%rd62];
	bfe.u32 	%r2697, %r2695, 0, 8;
	cvt.u16.u32 	%rs24086, %r2697;
	bfe.u32 	%r2698, %r2695, 8, 8;
	cvt.u16.u32 	%rs24087, %r2698;
	bfe.u32 	%r2699, %r2695, 16, 8;
	cvt.u16.u32 	%rs24088, %r2699;
	bfe.u32 	%r2700, %r2695, 24, 8;
	cvt.u16.u32 	%rs24089, %r2700;
	bfe.u32 	%r2701, %r2696, 0, 8;
	cvt.u16.u32 	%rs24090, %r2701;
	bfe.u32 	%r2702, %r2696, 8, 8;
	cvt.u16.u32 	%rs24091, %r2702;
	bfe.u32 	%r2703, %r2696, 16, 8;
	cvt.u16.u32 	%rs24092, %r2703;
	bfe.u32 	%r2704, %r2696, 24, 8;
	cvt.u16.u32 	%rs24093, %r2704;
	ld.local.v2.b32 	{%r2705, %r2706}, [%rd62+8];
	bfe.u32 	%r2707, %r2705, 0, 8;
	cvt.u16.u32 	%rs24094, %r2707;
	bfe.u32 	%r2708, %r2705, 8, 8;
	cvt.u16.u32 	%rs24095, %r2708;
	bfe.u32 	%r2709, %r2705, 16, 8;
	cvt.u16.u32 	%rs24096, %r2709;
	bfe.u32 	%r2710, %r2705, 24, 8;
	cvt.u16.u32 	%rs24097, %r2710;
	bfe.u32 	%r2711, %r2706, 0, 8;
	cvt.u16.u32 	%rs24098, %r2711;
	bfe.u32 	%r2712, %r2706, 8, 8;
	cvt.u16.u32 	%rs24099, %r2712;
	bfe.u32 	%r2713, %r2706, 16, 8;
	cvt.u16.u32 	%rs24100, %r2713;
	bfe.u32 	%r2714, %r2706, 24, 8;
	cvt.u16.u32 	%rs24101, %r2714;
	ld.local.v2.b32 	{%r2715, %r2716}, [%rd62+16];
	bfe.u32 	%r2717, %r2715, 0, 8;
	cvt.u16.u32 	%rs24102, %r2717;
	bfe.u32 	%r2718, %r2715, 8, 8;
	cvt.u16.u32 	%rs24103, %r2718;
	bfe.u32 	%r2719, %r2715, 16, 8;
	cvt.u16.u32 	%rs24104, %r2719;
	bfe.u32 	%r2720, %r2715, 24, 8;
	cvt.u16.u32 	%rs24105, %r2720;
	bfe.u32 	%r2721, %r2716, 0, 8;
	cvt.u16.u32 	%rs24106, %r2721;
	bfe.u32 	%r2722, %r2716, 8, 8;
	cvt.u16.u32 	%rs24107, %r2722;
	bfe.u32 	%r2723, %r2716, 16, 8;
	cvt.u16.u32 	%rs24108, %r2723;
	bfe.u32 	%r2724, %r2716, 24, 8;
	cvt.u16.u32 	%rs24109, %r2724;
	ld.local.v2.b32 	{%r2725, %r2726}, [%rd62+24];
	bfe.u32 	%r2727, %r2725, 0, 8;
	cvt.u16.u32 	%rs24110, %r2727;
	bfe.u32 	%r2728, %r2725, 8, 8;
	cvt.u16.u32 	%rs24111, %r2728;
	bfe.u32 	%r2729, %r2725, 16, 8;
	cvt.u16.u32 	%rs24112, %r2729;
	bfe.u32 	%r2730, %r2725, 24, 8;
	cvt.u16.u32 	%rs24113, %r2730;
	bfe.u32 	%r2731, %r2726, 0, 8;
	cvt.u16.u32 	%rs24114, %r2731;
	bfe.u32 	%r2732, %r2726, 8, 8;
	cvt.u16.u32 	%rs24115, %r2732;
	bfe.u32 	%r2733, %r2726, 16, 8;
	cvt.u16.u32 	%rs24116, %r2733;
	bfe.u32 	%r2734, %r2726, 24, 8;
	cvt.u16.u32 	%rs24117, %r2734;
	ld.local.v2.b32 	{%r2735, %r2736}, [%rd62+32];
	bfe.u32 	%r2737, %r2735, 0, 8;
	cvt.u16.u32 	%rs24118, %r2737;
	bfe.u32 	%r2738, %r2735, 8, 8;
	cvt.u16.u32 	%rs24119, %r2738;
	bfe.u32 	%r2739, %r2735, 16, 8;
	cvt.u16.u32 	%rs24120, %r2739;
	bfe.u32 	%r2740, %r2735, 24, 8;
	cvt.u16.u32 	%rs24121, %r2740;
	bfe.u32 	%r2741, %r2736, 0, 8;
	cvt.u16.u32 	%rs24122, %r2741;
	bfe.u32 	%r2742, %r2736, 8, 8;
	cvt.u16.u32 	%rs24123, %r2742;
	bfe.u32 	%r2743, %r2736, 16, 8;
	cvt.u16.u32 	%rs24124, %r2743;
	bfe.u32 	%r2744, %r2736, 24, 8;
	cvt.u16.u32 	%rs24125, %r2744;
	ld.local.v2.b32 	{%r2745, %r2746}, [%rd62+40];
	bfe.u32 	%r2747, %r2745, 0, 8;
	cvt.u16.u32 	%rs24126, %r2747;
	bfe.u32 	%r2748, %r2745, 8, 8;
	cvt.u16.u32 	%rs24127, %r2748;
	bfe.u32 	%r2749, %r2745, 16, 8;
	cvt.u16.u32 	%rs24128, %r2749;
	bfe.u32 	%r2750, %r2745, 24, 8;
	cvt.u16.u32 	%rs24129, %r2750;
	bfe.u32 	%r2751, %r2746, 0, 8;
	cvt.u16.u32 	%rs24130, %r2751;
	bfe.u32 	%r2752, %r2746, 8, 8;
	cvt.u16.u32 	%rs24131, %r2752;
	bfe.u32 	%r2753, %r2746, 16, 8;
	cvt.u16.u32 	%rs24132, %r2753;
	bfe.u32 	%r2754, %r2746, 24, 8;
	cvt.u16.u32 	%rs24133, %r2754;
	ld.local.v2.u8 	{%rs24134, %rs24135}, [%rd62+48];
	ld.local.u32 	%r33015, [%rd62+52];
	ld.local.f64 	%fd563, [%rd62+56];
$L__BB3_965:
	selp.u64 	%rd918, 1, 0, %p3;
	selp.u64 	%rd919, 1, 0, %p2;
	add.s64 	%rd920, %rd918, %rd919;
	mov.b64 	{%r2756, %r2761}, %rd920;
	st.local.u64 	[%rd63], %rd920;
	cvt.u32.u16 	%r2845, %rs24092;
	cvt.u32.u16 	%r2846, %rs24093;
	prmt.b32 	%r2847, %r2845, %r2846, 0x3340U;
	cvt.u32.u16 	%r2848, %rs24091;
	cvt.u32.u16 	%r2849, %rs24090;
	prmt.b32 	%r2850, %r2849, %r2848, 0x3340U;
	prmt.b32 	%r2851, %r2850, %r2847, 0x5410U;
	cvt.u32.u16 	%r2852, %rs24088;
	cvt.u32.u16 	%r2853, %rs24089;
	prmt.b32 	%r2854, %r2852, %r2853, 0x3340U;
	cvt.u32.u16 	%r2855, %rs24087;
	cvt.u32.u16 	%r2856, %rs24086;
	prmt.b32 	%r2857, %r2856, %r2855, 0x3340U;
	prmt.b32 	%r2858, %r2857, %r2854, 0x5410U;
	st.local.v2.b32 	[%rd63+8], {%r2858, %r2851};
	cvt.u32.u16 	%r2859, %rs24100;
	cvt.u32.u16 	%r2860, %rs24101;
	prmt.b32 	%r2861, %r2859, %r2860, 0x3340U;
	cvt.u32.u16 	%r2862, %rs24099;
	cvt.u32.u16 	%r2863, %rs24098;
	prmt.b32 	%r2864, %r2863, %r2862, 0x3340U;
	prmt.b32 	%r2865, %r2864, %r2861, 0x5410U;
	cvt.u32.u16 	%r2866, %rs24096;
	cvt.u32.u16 	%r2867, %rs24097;
	prmt.b32 	%r2868, %r2866, %r2867, 0x3340U;
	cvt.u32.u16 	%r2869, %rs24095;
	cvt.u32.u16 	%r2870, %rs24094;
	prmt.b32 	%r2871, %r2870, %r2869, 0x3340U;
	prmt.b32 	%r2872, %r2871, %r2868, 0x5410U;
	st.local.v2.b32 	[%rd63+16], {%r2872, %r2865};
	cvt.u32.u16 	%r2873, %rs24108;
	cvt.u32.u16 	%r2874, %rs24109;
	prmt.b32 	%r2875, %r2873, %r2874, 0x3340U;
	cvt.u32.u16 	%r2876, %rs24107;
	cvt.u32.u16 	%r2877, %rs24106;
	prmt.b32 	%r2878, %r2877, %r2876, 0x3340U;
	prmt.b32 	%r2879, %r2878, %r2875, 0x5410U;
	cvt.u32.u16 	%r2880, %rs24104;
	cvt.u32.u16 	%r2881, %rs24105;
	prmt.b32 	%r2882, %r2880, %r2881, 0x3340U;
	cvt.u32.u16 	%r2883, %rs24103;
	cvt.u32.u16 	%r2884, %rs24102;
	prmt.b32 	%r2885, %r2884, %r2883, 0x3340U;
	prmt.b32 	%r2886, %r2885, %r2882, 0x5410U;
	st.local.v2.b32 	[%rd63+24], {%r2886, %r2879};
	cvt.u32.u16 	%r2887, %rs24116;
	cvt.u32.u16 	%r2888, %rs24117;
	prmt.b32 	%r2889, %r2887, %r2888, 0x3340U;
	cvt.u32.u16 	%r2890, %rs24115;
	cvt.u32.u16 	%r2891, %rs24114;
	prmt.b32 	%r2892, %r2891, %r2890, 0x3340U;
	prmt.b32 	%r2893, %r2892, %r2889, 0x5410U;
	cvt.u32.u16 	%r2894, %rs24112;
	cvt.u32.u16 	%r2895, %rs24113;
	prmt.b32 	%r2896, %r2894, %r2895, 0x3340U;
	cvt.u32.u16 	%r2897, %rs24111;
	cvt.u32.u16 	%r2898, %rs24110;
	prmt.b32 	%r2899, %r2898, %r2897, 0x3340U;
	prmt.b32 	%r2900, %r2899, %r2896, 0x5410U;
	st.local.v2.b32 	[%rd63+32], {%r2900, %r2893};
	cvt.u32.u16 	%r2901, %rs24124;
	cvt.u32.u16 	%r2902, %rs24125;
	prmt.b32 	%r2903, %r2901, %r2902, 0x3340U;
	cvt.u32.u16 	%r2904, %rs24123;
	cvt.u32.u16 	%r2905, %rs24122;
	prmt.b32 	%r2906, %r2905, %r2904, 0x3340U;
	prmt.b32 	%r2907, %r2906, %r2903, 0x5410U;
	cvt.u32.u16 	%r2908, %rs24120;
	cvt.u32.u16 	%r2909, %rs24121;
	prmt.b32 	%r2910, %r2908, %r2909, 0x3340U;
	cvt.u32.u16 	%r2911, %rs24119;
	cvt.u32.u16 	%r2912, %rs24118;
	prmt.b32 	%r2913, %r2912, %r2911, 0x3340U;
	prmt.b32 	%r2914, %r2913, %r2910, 0x5410U;
	st.local.v2.b32 	[%rd63+40], {%r2914, %r2907};
	cvt.u32.u16 	%r2915, %rs24132;
	cvt.u32.u16 	%r2916, %rs24133;
	prmt.b32 	%r2917, %r2915, %r2916, 0x3340U;
	cvt.u32.u16 	%r2918, %rs24131;
	cvt.u32.u16 	%r2919, %rs24130;
	prmt.b32 	%r2920, %r2919, %r2918, 0x3340U;
	prmt.b32 	%r2921, %r2920, %r2917, 0x5410U;
	cvt.u32.u16 	%r2922, %rs24128;
	cvt.u32.u16 	%r2923, %rs24129;
	prmt.b32 	%r2924, %r2922, %r2923, 0x3340U;
	cvt.u32.u16 	%r2925, %rs24127;
	cvt.u32.u16 	%r2926, %rs24126;
	prmt.b32 	%r2927, %r2926, %r2925, 0x3340U;
	prmt.b32 	%r2928, %r2927, %r2924, 0x5410U;
	st.local.v2.b32 	[%rd63+48], {%r2928, %r2921};
	st.local.v2.u8 	[%rd63+56], {%rs24134, %rs24135};
	st.local.u32 	[%rd63+60], %r33015;
	st.local.f64 	[%rd63+64], %fd563;
	mov.b64 	%rd921, %fd563;
	mov.b64 	{%r2836, %r2841}, %rd921;
	st.local.u64 	[%rd64], %rd920;
	st.local.v2.b32 	[%rd64+8], {%r2858, %r2851};
	st.local.v2.b32 	[%rd64+16], {%r2872, %r2865};
	st.local.v2.b32 	[%rd64+24], {%r2886, %r2879};
	st.local.v2.b32 	[%rd64+32], {%r2900, %r2893};
	st.local.v2.b32 	[%rd64+40], {%r2914, %r2907};
	st.local.v2.b32 	[%rd64+48], {%r2928, %r2921};
	st.local.v2.u8 	[%rd64+56], {%rs24134, %rs24135};
	st.local.u32 	[%rd64+60], %r33015;
	st.local.f64 	[%rd64+64], %fd563;
	mov.b32 	%r2843, 0;
	st.local.u32 	[%rd60+60], %r2843;
	mov.b64 	%rd922, 0;
	st.local.u64 	[%rd60+64], %rd922;
	mov.b16 	%rs16260, 0;
	st.local.u8 	[%rd60+8], %rs16260;
	st.local.u64 	[%rd57], %rd920;
	st.local.v2.b32 	[%rd57+8], {%r2858, %r2851};
	st.local.v2.b32 	[%rd57+16], {%r2872, %r2865};
	st.local.v2.b32 	[%rd57+24], {%r2886, %r2879};
	st.local.v2.b32 	[%rd57+32], {%r2900, %r2893};
	st.local.v2.b32 	[%rd57+40], {%r2914, %r2907};
	st.local.v2.b32 	[%rd57+48], {%r2928, %r2921};
	st.local.v2.u8 	[%rd57+56], {%rs24134, %rs24135};
	st.local.u32 	[%rd57+60], %r33015;
	st.local.f64 	[%rd57+64], %fd563;
	and.b32  	%r2929, %r2856, 255;
	and.b16  	%rs16261, %rs24087, 255;
	mul.wide.u16 	%r2930, %rs16261, 256;
	or.b32  	%r2931, %r2930, %r2929;
	shl.b32 	%r2932, %r2852, 16;
	and.b32  	%r2933, %r2932, 16711680;
	or.b32  	%r2934, %r2931, %r2933;
	shl.b32 	%r2935, %r2853, 24;
	or.b32  	%r2766, %r2934, %r2935;
	and.b32  	%r2936, %r2849, 255;
	and.b16  	%rs16262, %rs24091, 255;
	mul.wide.u16 	%r2937, %rs16262, 256;
	or.b32  	%r2938, %r2937, %r2936;
	shl.b32 	%r2939, %r2845, 16;
	and.b32  	%r2940, %r2939, 16711680;
	or.b32  	%r2941, %r2938, %r2940;
	shl.b32 	%r2942, %r2846, 24;
	or.b32  	%r2771, %r2941, %r2942;
	and.b32  	%r2943, %r2870, 255;
	and.b16  	%rs16263, %rs24095, 255;
	mul.wide.u16 	%r2944, %rs16263, 256;
	or.b32  	%r2945, %r2944, %r2943;
	shl.b32 	%r2946, %r2866, 16;
	and.b32  	%r2947, %r2946, 16711680;
	or.b32  	%r2948, %r2945, %r2947;
	shl.b32 	%r2949, %r2867, 24;
	or.b32  	%r2776, %r2948, %r2949;
	and.b32  	%r2950, %r2863, 255;
	and.b16  	%rs16264, %rs24099, 255;
	mul.wide.u16 	%r2951, %rs16264, 256;
	or.b32  	%r2952, %r2951, %r2950;
	shl.b32 	%r2953, %r2859, 16;
	and.b32  	%r2954, %r2953, 16711680;
	or.b32  	%r2955, %r2952, %r2954;
	shl.b32 	%r2956, %r2860, 24;
	or.b32  	%r2781, %r2955, %r2956;
	and.b32  	%r2957, %r2884, 255;
	and.b16  	%rs16265, %rs24103, 255;
	mul.wide.u16 	%r2958, %rs16265, 256;
	or.b32  	%r2959, %r2958, %r2957;
	shl.b32 	%r2960, %r2880, 16;
	and.b32  	%r2961, %r2960, 16711680;
	or.b32  	%r2962, %r2959, %r2961;
	shl.b32 	%r2963, %r2881, 24;
	or.b32  	%r2786, %r2962, %r2963;
	and.b32  	%r2964, %r2877, 255;
	and.b16  	%rs16266, %rs24107, 255;
	mul.wide.u16 	%r2965, %rs16266, 256;
	or.b32  	%r2966, %r2965, %r2964;
	shl.b32 	%r2967, %r2873, 16;
	and.b32  	%r2968, %r2967, 16711680;
	or.b32  	%r2969, %r2966, %r2968;
	shl.b32 	%r2970, %r2874, 24;
	or.b32  	%r2791, %r2969, %r2970;
	and.b32  	%r2971, %r2898, 255;
	and.b16  	%rs16267, %rs24111, 255;
	mul.wide.u16 	%r2972, %rs16267, 256;
	or.b32  	%r2973, %r2972, %r2971;
	shl.b32 	%r2974, %r2894, 16;
	and.b32  	%r2975, %r2974, 16711680;
	or.b32  	%r2976, %r2973, %r2975;
	shl.b32 	%r2977, %r2895, 24;
	or.b32  	%r2796, %r2976, %r2977;
	and.b32  	%r2978, %r2891, 255;
	and.b16  	%rs16268, %rs24115, 255;
	mul.wide.u16 	%r2979, %rs16268, 256;
	or.b32  	%r2980, %r2979, %r2978;
	shl.b32 	%r2981, %r2887, 16;
	and.b32  	%r2982, %r2981, 16711680;
	or.b32  	%r2983, %r2980, %r2982;
	shl.b32 	%r2984, %r2888, 24;
	or.b32  	%r2801, %r2983, %r2984;
	and.b32  	%r2985, %r2912, 255;
	and.b16  	%rs16269, %rs24119, 255;
	mul.wide.u16 	%r2986, %rs16269, 256;
	or.b32  	%r2987, %r2986, %r2985;
	shl.b32 	%r2988, %r2908, 16;
	and.b32  	%r2989, %r2988, 16711680;
	or.b32  	%r2990, %r2987, %r2989;
	shl.b32 	%r2991, %r2909, 24;
	or.b32  	%r2806, %r2990, %r2991;
	and.b32  	%r2992, %r2905, 255;
	and.b16  	%rs16270, %rs24123, 255;
	mul.wide.u16 	%r2993, %rs16270, 256;
	or.b32  	%r2994, %r2993, %r2992;
	shl.b32 	%r2995, %r2901, 16;
	and.b32  	%r2996, %r2995, 16711680;
	or.b32  	%r2997, %r2994, %r2996;
	shl.b32 	%r2998, %r2902, 24;
	or.b32  	%r2811, %r2997, %r2998;
	and.b32  	%r2999, %r2926, 255;
	and.b16  	%rs16271, %rs24127, 255;
	mul.wide.u16 	%r3000, %rs16271, 256;
	or.b32  	%r3001, %r3000, %r2999;
	shl.b32 	%r3002, %r2922, 16;
	and.b32  	%r3003, %r3002, 16711680;
	or.b32  	%r3004, %r3001, %r3003;
	shl.b32 	%r3005, %r2923, 24;
	or.b32  	%r2816, %r3004, %r3005;
	and.b32  	%r3006, %r2919, 255;
	and.b16  	%rs16272, %rs24131, 255;
	mul.wide.u16 	%r3007, %rs16272, 256;
	or.b32  	%r3008, %r3007, %r3006;
	shl.b32 	%r3009, %r2915, 16;
	and.b32  	%r3010, %r3009, 16711680;
	or.b32  	%r3011, %r3008, %r3010;
	shl.b32 	%r3012, %r2916, 24;
	or.b32  	%r2821, %r3011, %r3012;
	cvt.u32.u16 	%r3013, %rs24134;
	and.b32  	%r3014, %r3013, 255;
	and.b16  	%rs16273, %rs24135, 255;
	mul.wide.u16 	%r3015, %rs16273, 256;
	or.b32  	%r2826, %r3015, %r3014;
	mov.b32 	%r2842, 1;
	mov.b32 	%r2844, -1;
	// begin inline asm
	shfl.sync.up.b32 %r2755, %r2756, %r2842, %r2843, %r2844;
	// end inline asm
	// begin inline asm
	shfl.sync.up.b32 %r2760, %r2761, %r2842, %r2843, %r2844;
	// end inline asm
	mov.b64 	%rd415, {%r2755, %r2760};
	// begin inline asm
	shfl.sync.up.b32 %r2765, %r2766, %r2842, %r2843, %r2844;
	// end inline asm
	// begin inline asm
	shfl.sync.up.b32 %r2770, %r2771, %r2842, %r2843, %r2844;
	// end inline asm
	// begin inline asm
	shfl.sync.up.b32 %r2775, %r2776, %r2842, %r2843, %r2844;
	// end inline asm
	// begin inline asm
	shfl.sync.up.b32 %r2780, %r2781, %r2842, %r2843, %r2844;
	// end inline asm
	// begin inline asm
	shfl.sync.up.b32 %r2785, %r2786, %r2842, %r2843, %r2844;
	// end inline asm
	// begin inline asm
	shfl.sync.up.b32 %r2790, %r2791, %r2842, %r2843, %r2844;
	// end inline asm
	// begin inline asm
	shfl.sync.up.b32 %r2795, %r2796, %r2842, %r2843, %r2844;
	// end inline asm
	// begin inline asm
	shfl.sync.up.b32 %r2800, %r2801, %r2842, %r2843, %r2844;
	// end inline asm
	// begin inline asm
	shfl.sync.up.b32 %r2805, %r2806, %r2842, %r2843, %r2844;
	// end inline asm
	// begin inline asm
	shfl.sync.up.b32 %r2810, %r2811, %r2842, %r2843, %r2844;
	// end inline asm
	// begin inline asm
	shfl.sync.up.b32 %r2815, %r2816, %r2842, %r2843, %r2844;
	// end inline asm
	// begin inline asm
	shfl.sync.up.b32 %r2820, %r2821, %r2842, %r2843, %r2844;
	// end inline asm
	// begin inline asm
	shfl.sync.up.b32 %r2825, %r2826, %r2842, %r2843, %r2844;
	// end inline asm
	// begin inline asm
	shfl.sync.up.b32 %r2830, %r33015, %r2842, %r2843, %r2844;
	// end inline asm
	// begin inline asm
	shfl.sync.up.b32 %r2835, %r2836, %r2842, %r2843, %r2844;
	// end inline asm
	// begin inline asm
	shfl.sync.up.b32 %r2840, %r2841, %r2842, %r2843, %r2844;
	// end inline asm
	mov.b64 	%rd923, {%r2835, %r2840};
	mov.b64 	%fd233, %rd923;
	cvt.u16.u32 	%rs11324, %r2765;
	cvt.u16.u32 	%rs16274, %r2825;
	shr.u32 	%r3016, %r2825, 8;
	cvt.u16.u32 	%rs16275, %r3016;
	st.local.v2.u32 	[%rd58], {%r2755, %r2760};
	st.local.v2.b32 	[%rd58+8], {%r2765, %r2770};
	st.local.v2.b32 	[%rd58+16], {%r2775, %r2780};
	st.local.v2.b32 	[%rd58+24], {%r2785, %r2790};
	st.local.v2.b32 	[%rd58+32], {%r2795, %r2800};
	st.local.v2.b32 	[%rd58+40], {%r2805, %r2810};
	st.local.v2.b32 	[%rd58+48], {%r2815, %r2820};
	st.local.v2.u8 	[%rd58+56], {%rs16274, %rs16275};
	st.local.u32 	[%rd58+60], %r2830;
	st.local.v2.u32 	[%rd58+64], {%r2835, %r2840};
	setp.ne.s64 	%p23, %rd920, 0;
	mov.u16 	%rs24186, %rs24086;
	mov.u16 	%rs24187, %rs24087;
	mov.u16 	%rs24188, %rs24088;
	mov.u16 	%rs24189, %rs24089;
	mov.u16 	%rs24190, %rs24090;
	mov.u16 	%rs24191, %rs24091;
	mov.u16 	%rs24192, %rs24092;
	mov.u16 	%rs24193, %rs24093;
	mov.u16 	%rs24194, %rs24094;
	mov.u16 	%rs24195, %rs24095;
	mov.u16 	%rs24196, %rs24096;
	mov.u16 	%rs24197, %rs24097;
	mov.u16 	%rs24198, %rs24098;
	mov.u16 	%rs24199, %rs24099;
	mov.u16 	%rs24200, %rs24100;
	mov.u16 	%rs24201, %rs24101;
	mov.u16 	%rs24202, %rs24102;
	mov.u16 	%rs24203, %rs24103;
	mov.u16 	%rs24204, %rs24104;
	mov.u16 	%rs24205, %rs24105;
	mov.u16 	%rs24206, %rs24106;
	mov.u16 	%rs24207, %rs24107;
	mov.u16 	%rs24208, %rs24108;
	mov.u16 	%rs24209, %rs24109;
	mov.u16 	%rs24210, %rs24110;
	mov.u16 	%rs24211, %rs24111;
	mov.u16 	%rs24212, %rs24112;
	mov.u16 	%rs24213, %rs24113;
	mov.u16 	%rs24214, %rs24114;
	mov.u16 	%rs24215, %rs24115;
	mov.u16 	%rs24216, %rs24116;
	mov.u16 	%rs24217, %rs24117;
	mov.u16 	%rs24218, %rs24118;
	mov.u16 	%rs24219, %rs24119;
	mov.u16 	%rs24220, %rs24120;
	mov.u16 	%rs24221, %rs24121;
	mov.u16 	%rs24222, %rs24122;
	mov.u16 	%rs24223, %rs24123;
	mov.u16 	%rs24224, %rs24124;
	mov.u16 	%rs24225, %rs24125;
	mov.u16 	%rs24226, %rs24126;
	mov.u16 	%rs24227, %rs24127;
	mov.u16 	%rs24228, %rs24128;
	mov.u16 	%rs24229, %rs24129;
	mov.u16 	%rs24230, %rs24130;
	mov.u16 	%rs24231, %rs24131;
	mov.u16 	%rs24232, %rs24132;
	mov.u16 	%rs24233, %rs24133;
	mov.u16 	%rs24234, %rs24134;
	mov.u16 	%rs24235, %rs24135;
	mov.u32 	%r33023, %r33015;
	mov.f64 	%fd565, %fd563;
	@%p23 bra 	$L__BB3_977;
	mov.b16 	%rs16276, 0;
	st.local.u8 	[%rd56], %rs16276;
	add.s32 	%r3018, %r33015, %r2830;
	st.local.u32 	[%rd56+52], %r3018;
	add.f64 	%fd345, %fd563, %fd233;
	st.local.f64 	[%rd56+56], %fd345;
	mov.b32 	%r33016, 0;
$L__BB3_967:
	mov.u32 	%r1640, %r33016;
	cvt.u64.u32 	%rd924, %r1640;
	add.s64 	%rd925, %rd56, %rd924;
	ld.local.u8 	%rs16277, [%rd925];
	setp.ne.s16 	%p24, %rs16277, 0;
	add.s32 	%r33016, %r1640, 1;
	@%p24 bra 	$L__BB3_967;
	and.b16  	%rs16278, %rs11324, 255;
	setp.eq.s16 	%p25, %rs16278, 0;
	mov.u32 	%r33018, %r1640;
	@%p25 bra 	$L__BB3_971;
	mov.b32 	%r33017, 0;
$L__BB3_970:
	add.s32 	%r3020, %r33017, %r1640;
	cvt.u64.u32 	%rd926, %r3020;
	add.s64 	%rd927, %rd58, %rd926;
	ld.local.u8 	%rs16279, [%rd927+8];
	add.s64 	%rd928, %rd56, %rd926;
	st.local.u8 	[%rd928], %rs16279;
	add.s32 	%r1643, %r33017, 1;
	add.s32 	%r33018, %r1643, %r1640;
	cvt.u64.u32 	%rd929, %r33017;
	add.s64 	%rd930, %rd58, %rd929;
	ld.local.u8 	%rs16280, [%rd930+9];
	setp.ne.s16 	%p26, %rs16280, 0;
	mov.u32 	%r33017, %r1643;
	@%p26 bra 	$L__BB3_970;
$L__BB3_971:
	cvt.u64.u32 	%rd931, %r33018;
	add.s64 	%rd932, %rd56, %rd931;
	mov.b16 	%rs16281, 0;
	st.local.u8 	[%rd932+1], %rs16281;
	mov.b32 	%r33019, 0;
$L__BB3_972:
	mov.u32 	%r1646, %r33019;
	cvt.u64.u32 	%rd933, %r1646;
	add.s64 	%rd934, %rd56, %rd933;
	ld.local.u8 	%rs16282, [%rd934];
	setp.ne.s16 	%p27, %rs16282, 0;
	add.s32 	%r33019, %r1646, 1;
	@%p27 bra 	$L__BB3_972;
	and.b16  	%rs16283, %rs24086, 255;
	setp.eq.s16 	%p28, %rs16283, 0;
	mov.u32 	%r33021, %r1646;
	@%p28 bra 	$L__BB3_976;
	mov.b32 	%r33020, 0;
$L__BB3_975:
	add.s32 	%r3023, %r33020, %r1646;
	cvt.u64.u32 	%rd935, %r3023;
	add.s64 	%rd936, %rd57, %rd935;
	ld.local.u8 	%rs16284, [%rd936+8];
	add.s64 	%rd937, %rd56, %rd935;
	st.local.u8 	[%rd937], %rs16284;
	add.s32 	%r1649, %r33020, 1;
	add.s32 	%r33021, %r1649, %r1646;
	cvt.u64.u32 	%rd938, %r33020;
	add.s64 	%rd939, %rd57, %rd938;
	ld.local.u8 	%rs16285, [%rd939+9];
	setp.ne.s16 	%p29, %rs16285, 0;
	mov.u32 	%r33020, %r1649;
	@%p29 bra 	$L__BB3_975;
$L__BB3_976:
	cvt.u64.u32 	%rd940, %r33021;
	add.s64 	%rd941, %rd56, %rd940;
	mov.b16 	%rs16286, 0;
	st.local.u8 	[%rd941+1], %rs16286;
	ld.local.v2.b32 	{%r3024, %r3025}, [%rd56];
	bfe.u32 	%r3026, %r3024, 0, 8;
	cvt.u16.u32 	%rs24186, %r3026;
	bfe.u32 	%r3027, %r3024, 8, 8;
	cvt.u16.u32 	%rs24187, %r3027;
	bfe.u32 	%r3028, %r3024, 16, 8;
	cvt.u16.u32 	%rs24188, %r3028;
	bfe.u32 	%r3029, %r3024, 24, 8;
	cvt.u16.u32 	%rs24189, %r3029;
	bfe.u32 	%r3030, %r3025, 0, 8;
	cvt.u16.u32 	%rs24190, %r3030;
	bfe.u32 	%r3031, %r3025, 8, 8;
	cvt.u16.u32 	%rs24191, %r3031;
	bfe.u32 	%r3032, %r3025, 16, 8;
	cvt.u16.u32 	%rs24192, %r3032;
	bfe.u32 	%r3033, %r3025, 24, 8;
	cvt.u16.u32 	%rs24193, %r3033;
	ld.local.v2.b32 	{%r3034, %r3035}, [%rd56+8];
	bfe.u32 	%r3036, %r3034, 0, 8;
	cvt.u16.u32 	%rs24194, %r3036;
	bfe.u32 	%r3037, %r3034, 8, 8;
	cvt.u16.u32 	%rs24195, %r3037;
	bfe.u32 	%r3038, %r3034, 16, 8;
	cvt.u16.u32 	%rs24196, %r3038;
	bfe.u32 	%r3039, %r3034, 24, 8;
	cvt.u16.u32 	%rs24197, %r3039;
	bfe.u32 	%r3040, %r3035, 0, 8;
	cvt.u16.u32 	%rs24198, %r3040;
	bfe.u32 	%r3041, %r3035, 8, 8;
	cvt.u16.u32 	%rs24199, %r3041;
	bfe.u32 	%r3042, %r3035, 16, 8;
	cvt.u16.u32 	%rs24200, %r3042;
	bfe.u32 	%r3043, %r3035, 24, 8;
	cvt.u16.u32 	%rs24201, %r3043;
	ld.local.v2.b32 	{%r3044, %r3045}, [%rd56+16];
	bfe.u32 	%r3046, %r3044, 0, 8;
	cvt.u16.u32 	%rs24202, %r3046;
	bfe.u32 	%r3047, %r3044, 8, 8;
	cvt.u16.u32 	%rs24203, %r3047;
	bfe.u32 	%r3048, %r3044, 16, 8;
	cvt.u16.u32 	%rs24204, %r3048;
	bfe.u32 	%r3049, %r3044, 24, 8;
	cvt.u16.u32 	%rs24205, %r3049;
	bfe.u32 	%r3050, %r3045, 0, 8;
	cvt.u16.u32 	%rs24206, %r3050;
	bfe.u32 	%r3051, %r3045, 8, 8;
	cvt.u16.u32 	%rs24207, %r3051;
	bfe.u32 	%r3052, %r3045, 16, 8;
	cvt.u16.u32 	%rs24208, %r3052;
	bfe.u32 	%r3053, %r3045, 24, 8;
	cvt.u16.u32 	%rs24209, %r3053;
	ld.local.v2.b32 	{%r3054, %r3055}, [%rd56+24];
	bfe.u32 	%r3056, %r3054, 0, 8;
	cvt.u16.u32 	%rs24210, %r3056;
	bfe.u32 	%r3057, %r3054, 8, 8;
	cvt.u16.u32 	%rs24211, %r3057;
	bfe.u32 	%r3058, %r3054, 16, 8;
	cvt.u16.u32 	%rs24212, %r3058;
	bfe.u32 	%r3059, %r3054, 24, 8;
	cvt.u16.u32 	%rs24213, %r3059;
	bfe.u32 	%r3060, %r3055, 0, 8;
	cvt.u16.u32 	%rs24214, %r3060;
	bfe.u32 	%r3061, %r3055, 8, 8;
	cvt.u16.u32 	%rs24215, %r3061;
	bfe.u32 	%r3062, %r3055, 16, 8;
	cvt.u16.u32 	%rs24216, %r3062;
	bfe.u32 	%r3063, %r3055, 24, 8;
	cvt.u16.u32 	%rs24217, %r3063;
	ld.local.v2.b32 	{%r3064, %r3065}, [%rd56+32];
	bfe.u32 	%r3066, %r3064, 0, 8;
	cvt.u16.u32 	%rs24218, %r3066;
	bfe.u32 	%r3067, %r3064, 8, 8;
	cvt.u16.u32 	%rs24219, %r3067;
	bfe.u32 	%r3068, %r3064, 16, 8;
	cvt.u16.u32 	%rs24220, %r3068;
	bfe.u32 	%r3069, %r3064, 24, 8;
	cvt.u16.u32 	%rs24221, %r3069;
	bfe.u32 	%r3070, %r3065, 0, 8;
	cvt.u16.u32 	%rs24222, %r3070;
	bfe.u32 	%r3071, %r3065, 8, 8;
	cvt.u16.u32 	%rs24223, %r3071;
	bfe.u32 	%r3072, %r3065, 16, 8;
	cvt.u16.u32 	%rs24224, %r3072;
	bfe.u32 	%r3073, %r3065, 24, 8;
	cvt.u16.u32 	%rs24225, %r3073;
	ld.local.v2.b32 	{%r3074, %r3075}, [%rd56+40];
	bfe.u32 	%r3076, %r3074, 0, 8;
	cvt.u16.u32 	%rs24226, %r3076;
	bfe.u32 	%r3077, %r3074, 8, 8;
	cvt.u16.u32 	%rs24227, %r3077;
	bfe.u32 	%r3078, %r3074, 16, 8;
	cvt.u16.u32 	%rs24228, %r3078;
	bfe.u32 	%r3079, %r3074, 24, 8;
	cvt.u16.u32 	%rs24229, %r3079;
	bfe.u32 	%r3080, %r3075, 0, 8;
	cvt.u16.u32 	%rs24230, %r3080;
	bfe.u32 	%r3081, %r3075, 8, 8;
	cvt.u16.u32 	%rs24231, %r3081;
	bfe.u32 	%r3082, %r3075, 16, 8;
	cvt.u16.u32 	%rs24232, %r3082;
	bfe.u32 	%r3083, %r3075, 24, 8;
	cvt.u16.u32 	%rs24233, %r3083;
	ld.local.v2.u8 	{%rs24234, %rs24235}, [%rd56+48];
	ld.local.u32 	%r33023, [%rd56+52];
	ld.local.f64 	%fd565, [%rd56+56];
$L__BB3_977:
	setp.gt.s32 	%p30, %r2376, 0;
	selp.u64 	%rd942, 1, 0, %p3;
	selp.u64 	%rd943, 1, 0, %p2;
	add.s64 	%rd944, %rd942, %rd943;
	add.s64 	%rd4000, %rd944, %rd415;
	@%p30 bra 	$L__BB3_979;
	selp.u64 	%rd945, 1, 0, %p3;
	selp.u64 	%rd946, 1, 0, %p2;
	add.s64 	%rd4000, %rd945, %rd946;
	mov.u16 	%rs24186, %rs24086;
	mov.u16 	%rs24187, %rs24087;
	mov.u16 	%rs24188, %rs24088;
	mov.u16 	%rs24189, %rs24089;
	mov.u16 	%rs24190, %rs24090;
	mov.u16 	%rs24191, %rs24091;
	mov.u16 	%rs24192, %rs24092;
	mov.u16 	%rs24193, %rs24093;
	mov.u16 	%rs24194, %rs24094;
	mov.u16 	%rs24195, %rs24095;
	mov.u16 	%rs24196, %rs24096;
	mov.u16 	%rs24197, %rs24097;
	mov.u16 	%rs24198, %rs24098;
	mov.u16 	%rs24199, %rs24099;
	mov.u16 	%rs24200, %rs24100;
	mov.u16 	%rs24201, %rs24101;
	mov.u16 	%rs24202, %rs24102;
	mov.u16 	%rs24203, %rs24103;
	mov.u16 	%rs24204, %rs24104;
	mov.u16 	%rs24205, %rs24105;
	mov.u16 	%rs24206, %rs24106;
	mov.u16 	%rs24207, %rs24107;
	mov.u16 	%rs24208, %rs24108;
	mov.u16 	%rs24209, %rs24109;
	mov.u16 	%rs24210, %rs24110;
	mov.u16 	%rs24211, %rs24111;
	mov.u16 	%rs24212, %rs24112;
	mov.u16 	%rs24213, %rs24113;
	mov.u16 	%rs24214, %rs24114;
	mov.u16 	%rs24215, %rs24115;
	mov.u16 	%rs24216, %rs24116;
	mov.u16 	%rs24217, %rs24117;
	mov.u16 	%rs24218, %rs24118;
	mov.u16 	%rs24219, %rs24119;
	mov.u16 	%rs24220, %rs24120;
	mov.u16 	%rs24221, %rs24121;
	mov.u16 	%rs24222, %rs24122;
	mov.u16 	%rs24223, %rs24123;
	mov.u16 	%rs24224, %rs24124;
	mov.u16 	%rs24225, %rs24125;
	mov.u16 	%rs24226, %rs24126;
	mov.u16 	%rs24227, %rs24127;
	mov.u16 	%rs24228, %rs24128;
	mov.u16 	%rs24229, %rs24129;
	mov.u16 	%rs24230, %rs24130;
	mov.u16 	%rs24231, %rs24131;
	mov.u16 	%rs24232, %rs24132;
	mov.u16 	%rs24233, %rs24133;
	mov.u16 	%rs24234, %rs24134;
	mov.u16 	%rs24235, %rs24135;
	mov.u32 	%r33023, %r33015;
	mov.f64 	%fd565, %fd563;
$L__BB3_979:
	st.local.u64 	[%rd57], %rd4000;
	mov.b64 	{%r3085, %r3090}, %rd4000;
	cvt.u32.u16 	%r3174, %rs24192;
	cvt.u32.u16 	%r3175, %rs24193;
	prmt.b32 	%r3176, %r3174, %r3175, 0x3340U;
	cvt.u32.u16 	%r3177, %rs24191;
	cvt.u32.u16 	%r3178, %rs24190;
	prmt.b32 	%r3179, %r3178, %r3177, 0x3340U;
	prmt.b32 	%r3180, %r3179, %r3176, 0x5410U;
	cvt.u32.u16 	%r3181, %rs24188;
	cvt.u32.u16 	%r3182, %rs24189;
	prmt.b32 	%r3183, %r3181, %r3182, 0x3340U;
	cvt.u32.u16 	%r3184, %rs24187;
	cvt.u32.u16 	%r3185, %rs24186;
	prmt.b32 	%r3186, %r3185, %r3184, 0x3340U;
	prmt.b32 	%r3187, %r3186, %r3183, 0x5410U;
	st.local.v2.b32 	[%rd57+8], {%r3187, %r3180};
	cvt.u32.u16 	%r3188, %rs24200;
	cvt.u32.u16 	%r3189, %rs24201;
	prmt.b32 	%r3190, %r3188, %r3189, 0x3340U;
	cvt.u32.u16 	%r3191, %rs24199;
	cvt.u32.u16 	%r3192, %rs24198;
	prmt.b32 	%r3193, %r3192, %r3191, 0x3340U;
	prmt.b32 	%r3194, %r3193, %r3190, 0x5410U;
	cvt.u32.u16 	%r3195, %rs24196;
	cvt.u32.u16 	%r3196, %rs24197;
	prmt.b32 	%r3197, %r3195, %r3196, 0x3340U;
	cvt.u32.u16 	%r3198, %rs24195;
	cvt.u32.u16 	%r3199, %rs24194;
	prmt.b32 	%r3200, %r3199, %r3198, 0x3340U;
	prmt.b32 	%r3201, %r3200, %r3197, 0x5410U;
	st.local.v2.b32 	[%rd57+16], {%r3201, %r3194};
	cvt.u32.u16 	%r3202, %rs24208;
	cvt.u32.u16 	%r3203, %rs24209;
	prmt.b32 	%r3204, %r3202, %r3203, 0x3340U;
	cvt.u32.u16 	%r3205, %rs24207;
	cvt.u32.u16 	%r3206, %rs24206;
	prmt.b32 	%r3207, %r3206, %r3205, 0x3340U;
	prmt.b32 	%r3208, %r3207, %r3204, 0x5410U;
	cvt.u32.u16 	%r3209, %rs24204;
	cvt.u32.u16 	%r3210, %rs24205;
	prmt.b32 	%r3211, %r3209, %r3210, 0x3340U;
	cvt.u32.u16 	%r3212, %rs24203;
	cvt.u32.u16 	%r3213, %rs24202;
	prmt.b32 	%r3214, %r3213, %r3212, 0x3340U;
	prmt.b32 	%r3215, %r3214, %r3211, 0x5410U;
	st.local.v2.b32 	[%rd57+24], {%r3215, %r3208};
	cvt.u32.u16 	%r3216, %rs24216;
	cvt.u32.u16 	%r3217, %rs24217;
	prmt.b32 	%r3218, %r3216, %r3217, 0x3340U;
	cvt.u32.u16 	%r3219, %rs24215;
	cvt.u32.u16 	%r3220, %rs24214;
	prmt.b32 	%r3221, %r3220, %r3219, 0x3340U;
	prmt.b32 	%r3222, %r3221, %r3218, 0x5410U;
	cvt.u32.u16 	%r3223, %rs24212;
	cvt.u32.u16 	%r3224, %rs24213;
	prmt.b32 	%r3225, %r3223, %r3224, 0x3340U;
	cvt.u32.u16 	%r3226, %rs24211;
	cvt.u32.u16 	%r3227, %rs24210;
	prmt.b32 	%r3228, %r3227, %r3226, 0x3340U;
	prmt.b32 	%r3229, %r3228, %r3225, 0x5410U;
	st.local.v2.b32 	[%rd57+32], {%r3229, %r3222};
	cvt.u32.u16 	%r3230, %rs24224;
	cvt.u32.u16 	%r3231, %rs24225;
	prmt.b32 	%r3232, %r3230, %r3231, 0x3340U;
	cvt.u32.u16 	%r3233, %rs24223;
	cvt.u32.u16 	%r3234, %rs24222;
	prmt.b32 	%r3235, %r3234, %r3233, 0x3340U;
	prmt.b32 	%r3236, %r3235, %r3232, 0x5410U;
	cvt.u32.u16 	%r3237, %rs24220;
	cvt.u32.u16 	%r3238, %rs24221;
	prmt.b32 	%r3239, %r3237, %r3238, 0x3340U;
	cvt.u32.u16 	%r3240, %rs24219;
	cvt.u32.u16 	%r3241, %rs24218;
	prmt.b32 	%r3242, %r3241, %r3240, 0x3340U;
	prmt.b32 	%r3243, %r3242, %r3239, 0x5410U;
	st.local.v2.b32 	[%rd57+40], {%r3243, %r3236};
	cvt.u32.u16 	%r3244, %rs24232;
	cvt.u32.u16 	%r3245, %rs24233;
	prmt.b32 	%r3246, %r3244, %r3245, 0x3340U;
	cvt.u32.u16 	%r3247, %rs24231;
	cvt.u32.u16 	%r3248, %rs24230;
	prmt.b32 	%r3249, %r3248, %r3247, 0x3340U;
	prmt.b32 	%r3250, %r3249, %r3246, 0x5410U;
	cvt.u32.u16 	%r3251, %rs24228;
	cvt.u32.u16 	%r3252, %rs24229;
	prmt.b32 	%r3253, %r3251, %r3252, 0x3340U;
	cvt.u32.u16 	%r3254, %rs24227;
	cvt.u32.u16 	%r3255, %rs24226;
	prmt.b32 	%r3256, %r3255, %r3254, 0x3340U;
	prmt.b32 	%r3257, %r3256, %r3253, 0x5410U;
	st.local.v2.b32 	[%rd57+48], {%r3257, %r3250};
	st.local.v2.u8 	[%rd57+56], {%rs24234, %rs24235};
	st.local.u32 	[%rd57+60], %r33023;
	st.local.f64 	[%rd57+64], %fd565;
	mov.b64 	%rd947, %fd565;
	mov.b64 	{%r3165, %r3170}, %rd947;
	and.b32  	%r3258, %r3185, 255;
	and.b16  	%rs16287, %rs24187, 255;
	mul.wide.u16 	%r3259, %rs16287, 256;
	or.b32  	%r3260, %r3259, %r3258;
	shl.b32 	%r3261, %r3181, 16;
	and.b32  	%r3262, %r3261, 16711680;
	or.b32  	%r3263, %r3260, %r3262;
	shl.b32 	%r3264, %r3182, 24;
	or.b32  	%r3095, %r3263, %r3264;
	and.b32  	%r3265, %r3178, 255;
	and.b16  	%rs16288, %rs24191, 255;
	mul.wide.u16 	%r3266, %rs16288, 256;
	or.b32  	%r3267, %r3266, %r3265;
	shl.b32 	%r3268, %r3174, 16;
	and.b32  	%r3269, %r3268, 16711680;
	or.b32  	%r3270, %r3267, %r3269;
	shl.b32 	%r3271, %r3175, 24;
	or.b32  	%r3100, %r3270, %r3271;
	and.b32  	%r3272, %r3199, 255;
	and.b16  	%rs16289, %rs24195, 255;
	mul.wide.u16 	%r3273, %rs16289, 256;
	or.b32  	%r3274, %r3273, %r3272;
	shl.b32 	%r3275, %r3195, 16;
	and.b32  	%r3276, %r3275, 16711680;
	or.b32  	%r3277, %r3274, %r3276;
	shl.b32 	%r3278, %r3196, 24;
	or.b32  	%r3105, %r3277, %r3278;
	and.b32  	%r3279, %r3192, 255;
	and.b16  	%rs16290, %rs24199, 255;
	mul.wide.u16 	%r3280, %rs16290, 256;
	or.b32  	%r3281, %r3280, %r3279;
	shl.b32 	%r3282, %r3188, 16;
	and.b32  	%r3283, %r3282, 16711680;
	or.b32  	%r3284, %r3281, %r3283;
	shl.b32 	%r3285, %r3189, 24;
	or.b32  	%r3110, %r3284, %r3285;
	and.b32  	%r3286, %r3213, 255;
	and.b16  	%rs16291, %rs24203, 255;
	mul.wide.u16 	%r3287, %rs16291, 256;
	or.b32  	%r3288, %r3287, %r3286;
	shl.b32 	%r3289, %r3209, 16;
	and.b32  	%r3290, %r3289, 16711680;
	or.b32  	%r3291, %r3288, %r3290;
	shl.b32 	%r3292, %r3210, 24;
	or.b32  	%r3115, %r3291, %r3292;
	and.b32  	%r3293, %r3206, 255;
	and.b16  	%rs16292, %rs24207, 255;
	mul.wide.u16 	%r3294, %rs16292, 256;
	or.b32  	%r3295, %r3294, %r3293;
	shl.b32 	%r3296, %r3202, 16;
	and.b32  	%r3297, %r3296, 16711680;
	or.b32  	%r3298, %r3295, %r3297;
	shl.b32 	%r3299, %r3203, 24;
	or.b32  	%r3120, %r3298, %r3299;
	and.b32  	%r3300, %r3227, 255;
	and.b16  	%rs16293, %rs24211, 255;
	mul.wide.u16 	%r3301, %rs16293, 256;
	or.b32  	%r3302, %r3301, %r3300;
	shl.b32 	%r3303, %r3223, 16;
	and.b32  	%r3304, %r3303, 16711680;
	or.b32  	%r3305, %r3302, %r3304;
	shl.b32 	%r3306, %r3224, 24;
	or.b32  	%r3125, %r3305, %r3306;
	and.b32  	%r3307, %r3220, 255;
	and.b16  	%rs16294, %rs24215, 255;
	mul.wide.u16 	%r3308, %rs16294, 256;
	or.b32  	%r3309, %r3308, %r3307;
	shl.b32 	%r3310, %r3216, 16;
	and.b32  	%r3311, %r3310, 16711680;
	or.b32  	%r3312, %r3309, %r3311;
	shl.b32 	%r3313, %r3217, 24;
	or.b32  	%r3130, %r3312, %r3313;
	and.b32  	%r3314, %r3241, 255;
	and.b16  	%rs16295, %rs24219, 255;
	mul.wide.u16 	%r3315, %rs16295, 256;
	or.b32  	%r3316, %r3315, %r3314;
	shl.b32 	%r3317, %r3237, 16;
	and.b32  	%r3318, %r3317, 16711680;
	or.b32  	%r3319, %r3316, %r3318;
	shl.b32 	%r3320, %r3238, 24;
	or.b32  	%r3135, %r3319, %r3320;
	and.b32  	%r3321, %r3234, 255;
	and.b16  	%rs16296, %rs24223, 255;
	mul.wide.u16 	%r3322, %rs16296, 256;
	or.b32  	%r3323, %r3322, %r3321;
	shl.b32 	%r3324, %r3230, 16;
	and.b32  	%r3325, %r3324, 16711680;
	or.b32  	%r3326, %r3323, %r3325;
	shl.b32 	%r3327, %r3231, 24;
	or.b32  	%r3140, %r3326, %r3327;
	and.b32  	%r3328, %r3255, 255;
	and.b16  	%rs16297, %rs24227, 255;
	mul.wide.u16 	%r3329, %rs16297, 256;
	or.b32  	%r3330, %r3329, %r3328;
	shl.b32 	%r3331, %r3251, 16;
	and.b32  	%r3332, %r3331, 16711680;
	or.b32  	%r3333, %r3330, %r3332;
	shl.b32 	%r3334, %r3252, 24;
	or.b32  	%r3145, %r3333, %r3334;
	and.b32  	%r3335, %r3248, 255;
	and.b16  	%rs16298, %rs24231, 255;
	mul.wide.u16 	%r3336, %rs16298, 256;
	or.b32  	%r3337, %r3336, %r3335;
	shl.b32 	%r3338, %r3244, 16;
	and.b32  	%r3339, %r3338, 16711680;
	or.b32  	%r3340, %r3337, %r3339;
	shl.b32 	%r3341, %r3245, 24;
	or.b32  	%r3150, %r3340, %r3341;
	cvt.u32.u16 	%r3342, %rs24234;
	and.b32  	%r3343, %r3342, 255;
	and.b16  	%rs16299, %rs24235, 255;
	mul.wide.u16 	%r3344, %rs16299, 256;
	or.b32  	%r3155, %r3344, %r3343;
	mov.b32 	%r3171, 2;
	mov.b32 	%r3172, 0;
	mov.b32 	%r3173, -1;
	// begin inline asm
	shfl.sync.up.b32 %r3084, %r3085, %r3171, %r3172, %r3173;
	// end inline asm
	// begin inline asm
	shfl.sync.up.b32 %r3089, %r3090, %r3171, %r3172, %r3173;
	// end inline asm
	mov.b64 	%rd419, {%r3084, %r3089};
	// begin inline asm
	shfl.sync.up.b32 %r3094, %r3095, %r3171, %r3172, %r3173;
	// end inline asm
	// begin inline asm
	shfl.sync.up.b32 %r3099, %r3100, %r3171, %r3172, %r3173;
	// end inline asm
	// begin inline asm
	shfl.sync.up.b32 %r3104, %r3105, %r3171, %r3172, %r3173;
	// end inline asm
	// begin inline asm
	shfl.sync.up.b32 %r3109, %r3110, %r3171, %r3172, %r3173;
	// end inline asm
	// begin inline asm
	shfl.sync.up.b32 %r3114, %r3115, %r3171, %r3172, %r3173;
	// end inline asm
	// begin inline asm
	shfl.sync.up.b32 %r3119, %r3120, %r3171, %r3172, %r3173;
	// end inline asm
	// begin inline asm
	shfl.sync.up.b32 %r3124, %r3125, %r3171, %r3172, %r3173;
	// end inline asm
	// begin inline asm
	shfl.sync.up.b32 %r3129, %r3130, %r3171, %r3172, %r3173;
	// end inline asm
	// begin inline asm
	shfl.sync.up.b32 %r3134, %r3135, %r3171, %r3172, %r3173;
	// end inline asm
	// begin inline asm
	shfl.sync.up.b32 %r3139, %r3140, %r3171, %r3172, %r3173;
	// end inline asm
	// begin inline asm
	shfl.sync.up.b32 %r3144, %r3145, %r3171, %r3172, %r3173;
	// end inline asm
	// begin inline asm
	shfl.sync.up.b32 %r3149, %r3150, %r3171, %r3172, %r3173;
	// end inline asm
	// begin inline asm
	shfl.sync.up.b32 %r3154, %r3155, %r3171, %r3172, %r3173;
	// end inline asm
	// begin inline asm
	shfl.sync.up.b32 %r3159, %r33023, %r3171, %r3172, %r3173;
	// end inline asm
	// begin inline asm
	shfl.sync.up.b32 %r3164, %r3165, %r3171, %r3172, %r3173;
	// end inline asm
	// begin inline asm
	shfl.sync.up.b32 %r3169, %r3170, %r3171, %r3172, %r3173;
	// end inline asm
	mov.b64 	%rd948, {%r3164, %r3169};
	mov.b64 	%fd237, %rd948;
	cvt.u16.u32 	%rs11475, %r3094;
	cvt.u16.u32 	%rs16300, %r3154;
	shr.u32 	%r3345, %r3154, 8;
	cvt.u16.u32 	%rs16301, %r3345;
	st.local.v2.u32 	[%rd58], {%r3084, %r3089};
	st.local.v2.b32 	[%rd58+8], {%r3094, %r3099};
	st.local.v2.b32 	[%rd58+16], {%r3104, %r3109};
	st.local.v2.b32 	[%rd58+24], {%r3114, %r3119};
	st.local.v2.b32 	[%rd58+32], {%r3124, %r3129};
	st.local.v2.b32 	[%rd58+40], {%r3134, %r3139};
	st.local.v2.b32 	[%rd58+48], {%r3144, %r3149};
	st.local.v2.u8 	[%rd58+56], {%rs16300, %rs16301};
	st.local.u32 	[%rd58+60], %r3159;
	st.local.v2.u32 	[%rd58+64], {%r3164, %r3169};
	setp.ne.s64 	%p31, %rd4000, 0;
	mov.u16 	%rs24286, %rs24186;
	mov.u16 	%rs24287, %rs24187;
	mov.u16 	%rs24288, %rs24188;
	mov.u16 	%rs24289, %rs24189;
	mov.u16 	%rs24290, %rs24190;
	mov.u16 	%rs24291, %rs24191;
	mov.u16 	%rs24292, %rs24192;
	mov.u16 	%rs24293, %rs24193;
	mov.u16 	%rs24294, %rs24194;
	mov.u16 	%rs24295, %rs24195;
	mov.u16 	%rs24296, %rs24196;
	mov.u16 	%rs24297, %rs24197;
	mov.u16 	%rs24298, %rs24198;
	mov.u16 	%rs24299, %rs24199;
	mov.u16 	%rs24300, %rs24200;
	mov.u16 	%rs24301, %rs24201;
	mov.u16 	%rs24302, %rs24202;
	mov.u16 	%rs24303, %rs24203;
	mov.u16 	%rs24304, %rs24204;
	mov.u16 	%rs24305, %rs24205;
	mov.u16 	%rs24306, %rs24206;
	mov.u16 	%rs24307, %rs24207;
	mov.u16 	%rs24308, %rs24208;
	mov.u16 	%rs24309, %rs24209;
	mov.u16 	%rs24310, %rs24210;
	mov.u16 	%rs24311, %rs24211;
	mov.u16 	%rs24312, %rs24212;
	mov.u16 	%rs24313, %rs24213;
	mov.u16 	%rs24314, %rs24214;
	mov.u16 	%rs24315, %rs24215;
	mov.u16 	%rs24316, %rs24216;
	mov.u16 	%rs24317, %rs24217;
	mov.u16 	%rs24318, %rs24218;
	mov.u16 	%rs24319, %rs24219;
	mov.u16 	%rs24320, %rs24220;
	mov.u16 	%rs24321, %rs24221;
	mov.u16 	%rs24322, %rs24222;
	mov.u16 	%rs24323, %rs24223;
	mov.u16 	%rs24324, %rs24224;
	mov.u16 	%rs24325, %rs24225;
	mov.u16 	%rs24326, %rs24226;
	mov.u16 	%rs24327, %rs24227;
	mov.u16 	%rs24328, %rs24228;
	mov.u16 	%rs24329, %rs24229;
	mov.u16 	%rs24330, %rs24230;
	mov.u16 	%rs24331, %rs24231;
	mov.u16 	%rs24332, %rs24232;
	mov.u16 	%rs24333, %rs24233;
	mov.u16 	%rs24334, %rs24234;
	mov.u16 	%rs24335, %rs24235;
	mov.u32 	%r33031, %r33023;
	mov.f64 	%fd567, %fd565;
	@%p31 bra 	$L__BB3_991;
	mov.b16 	%rs16302, 0;
	st.local.u8 	[%rd56], %rs16302;
	add.s32 	%r3347, %r33023, %r3159;
	st.local.u32 	[%rd56+52], %r3347;
	add.f64 	%fd346, %fd565, %fd237;
	st.local.f64 	[%rd56+56], %fd346;
	mov.b32 	%r33024, 0;
$L__BB3_981:
	mov.u32 	%r1656, %r33024;
	cvt.u64.u32 	%rd949, %r1656;
	add.s64 	%rd950, %rd56, %rd949;
	ld.local.u8 	%rs16303, [%rd950];
	setp.ne.s16 	%p32, %rs16303, 0;
	add.s32 	%r33024, %r1656, 1;
	@%p32 bra 	$L__BB3_981;
	and.b16  	%rs16304, %rs11475, 255;
	setp.eq.s16 	%p33, %rs16304, 0;
	mov.u32 	%r33026, %r1656;
	@%p33 bra 	$L__BB3_985;
	mov.b32 	%r33025, 0;
$L__BB3_984:
	add.s32 	%r3349, %r33025, %r1656;
	cvt.u64.u32 	%rd951, %r3349;
	add.s64 	%rd952, %rd58, %rd951;
	ld.local.u8 	%rs16305, [%rd952+8];
	add.s64 	%rd953, %rd56, %rd951;
	st.local.u8 	[%rd953], %rs16305;
	add.s32 	%r1659, %r33025, 1;
	add.s32 	%r33026, %r1659, %r1656;
	cvt.u64.u32 	%rd954, %r33025;
	add.s64 	%rd955, %rd58, %rd954;
	ld.local.u8 	%rs16306, [%rd955+9];
	setp.ne.s16 	%p34, %rs16306, 0;
	mov.u32 	%r33025, %r1659;
	@%p34 bra 	$L__BB3_984;
$L__BB3_985:
	cvt.u64.u32 	%rd956, %r33026;
	add.s64 	%rd957, %rd56, %rd956;
	mov.b16 	%rs16307, 0;
	st.local.u8 	[%rd957+1], %rs16307;
	mov.b32 	%r33027, 0;
$L__BB3_986:
	mov.u32 	%r1662, %r33027;
	cvt.u64.u32 	%rd958, %r1662;
	add.s64 	%rd959, %rd56, %rd958;
	ld.local.u8 	%rs16308, [%rd959];
	setp.ne.s16 	%p35, %rs16308, 0;
	add.s32 	%r33027, %r1662, 1;
	@%p35 bra 	$L__BB3_986;
	and.b16  	%rs16309, %rs24186, 255;
	setp.eq.s16 	%p36, %rs16309, 0;
	mov.u32 	%r33029, %r1662;
	@%p36 bra 	$L__BB3_990;
	mov.b32 	%r33028, 0;
$L__BB3_989:
	add.s32 	%r3352, %r33028, %r1662;
	cvt.u64.u32 	%rd960, %r3352;
	add.s64 	%rd961, %rd57, %rd960;
	ld.local.u8 	%rs16310, [%rd961+8];
	add.s64 	%rd962, %rd56, %rd960;
	st.local.u8 	[%rd962], %rs16310;
	add.s32 	%r1665, %r33028, 1;
	add.s32 	%r33029, %r1665, %r1662;
	cvt.u64.u32 	%rd963, %r33028;
	add.s64 	%rd964, %rd57, %rd963;
	ld.local.u8 	%rs16311, [%rd964+9];
	setp.ne.s16 	%p37, %rs16311, 0;
	mov.u32 	%r33028, %r1665;
	@%p37 bra 	$L__BB3_989;
$L__BB3_990:
	cvt.u64.u32 	%rd965, %r33029;
	add.s64 	%rd966, %rd56, %rd965;
	mov.b16 	%rs16312, 0;
	st.local.u8 	[%rd966+1], %rs16312;
	ld.local.v2.b32 	{%r3353, %r3354}, [%rd56];
	bfe.u32 	%r3355, %r3353, 0, 8;
	cvt.u16.u32 	%rs24286, %r3355;
	bfe.u32 	%r3356, %r3353, 8, 8;
	cvt.u16.u32 	%rs24287, %r3356;
	bfe.u32 	%r3357, %r3353, 16, 8;
	cvt.u16.u32 	%rs24288, %r3357;
	bfe.u32 	%r3358, %r3353, 24, 8;
	cvt.u16.u32 	%rs24289, %r3358;
	bfe.u32 	%r3359, %r3354, 0, 8;
	cvt.u16.u32 	%rs24290, %r3359;
	bfe.u32 	%r3360, %r3354, 8, 8;
	cvt.u16.u32 	%rs24291, %r3360;
	bfe.u32 	%r3361, %r3354, 16, 8;
	cvt.u16.u32 	%rs24292, %r3361;
	bfe.u32 	%r3362, %r3354, 24, 8;
	cvt.u16.u32 	%rs24293, %r3362;
	ld.local.v2.b32 	{%r3363, %r3364}, [%rd56+8];
	bfe.u32 	%r3365, %r3363, 0, 8;
	cvt.u16.u32 	%rs24294, %r3365;
	bfe.u32 	%r3366, %r3363, 8, 8;
	cvt.u16.u32 	%rs24295, %r3366;
	bfe.u32 	%r3367, %r3363, 16, 8;
	cvt.u16.u32 	%rs24296, %r3367;
	bfe.u32 	%r3368, %r3363, 24, 8;
	cvt.u16.u32 	%rs24297, %r3368;
	bfe.u32 	%r3369, %r3364, 0, 8;
	cvt.u16.u32 	%rs24298, %r3369;
	bfe.u32 	%r3370, %r3364, 8, 8;
	cvt.u16.u32 	%rs24299, %r3370;
	bfe.u32 	%r3371, %r3364, 16, 8;
	cvt.u16.u32 	%rs24300, %r3371;
	bfe.u32 	%r3372, %r3364, 24, 8;
	cvt.u16.u32 	%rs24301, %r3372;
	ld.local.v2.b32 	{%r3373, %r3374}, [%rd56+16];
	bfe.u32 	%r3375, %r3373, 0, 8;
	cvt.u16.u32 	%rs24302, %r3375;
	bfe.u32 	%r3376, %r3373, 8, 8;
	cvt.u16.u32 	%rs24303, %r3376;
	bfe.u32 	%r3377, %r3373, 16, 8;
	cvt.u16.u32 	%rs24304, %r3377;
	bfe.u32 	%r3378, %r3373, 24, 8;
	cvt.u16.u32 	%rs24305, %r3378;
	bfe.u32 	%r3379, %r3374, 0, 8;
	cvt.u16.u32 	%rs24306, %r3379;
	bfe.u32 	%r3380, %r3374, 8, 8;
	cvt.u16.u32 	%rs24307, %r3380;
	bfe.u32 	%r3381, %r3374, 16, 8;
	cvt.u16.u32 	%rs24308, %r3381;
	bfe.u32 	%r3382, %r3374, 24, 8;
	cvt.u16.u32 	%rs24309, %r3382;
	ld.local.v2.b32 	{%r3383, %r3384}, [%rd56+24];
	bfe.u32 	%r3385, %r3383, 0, 8;
	cvt.u16.u32 	%rs24310, %r3385;
	bfe.u32 	%r3386, %r3383, 8, 8;
	cvt.u16.u32 	%rs24311, %r3386;
	bfe.u32 	%r3387, %r3383, 16, 8;
	cvt.u16.u32 	%rs24312, %r3387;
	bfe.u32 	%r3388, %r3383, 24, 8;
	cvt.u16.u32 	%rs24313, %r3388;
	bfe.u32 	%r3389, %r3384, 0, 8;
	cvt.u16.u32 	%rs24314, %r3389;
	bfe.u32 	%r3390, %r3384, 8, 8;
	cvt.u16.u32 	%rs24315, %r3390;
	bfe.u32 	%r3391, %r3384, 16, 8;
	cvt.u16.u32 	%rs24316, %r3391;
	bfe.u32 	%r3392, %r3384, 24, 8;
	cvt.u16.u32 	%rs24317, %r3392;
	ld.local.v2.b32 	{%r3393, %r3394}, [%rd56+32];
	bfe.u32 	%r3395, %r3393, 0, 8;
	cvt.u16.u32 	%rs24318, %r3395;
	bfe.u32 	%r3396, %r3393, 8, 8;
	cvt.u16.u32 	%rs24319, %r3396;
	bfe.u32 	%r3397, %r3393, 16, 8;
	cvt.u16.u32 	%rs24320, %r3397;
	bfe.u32 	%r3398, %r3393, 24, 8;
	cvt.u16.u32 	%rs24321, %r3398;
	bfe.u32 	%r3399, %r3394, 0, 8;
	cvt.u16.u32 	%rs24322, %r3399;
	bfe.u32 	%r3400, %r3394, 8, 8;
	cvt.u16.u32 	%rs24323, %r3400;
	bfe.u32 	%r3401, %r3394, 16, 8;
	cvt.u16.u32 	%rs24324, %r3401;
	bfe.u32 	%r3402, %r3394, 24, 8;
	cvt.u16.u32 	%rs24325, %r3402;
	ld.local.v2.b32 	{%r3403, %r3404}, [%rd56+40];
	bfe.u32 	%r3405, %r3403, 0, 8;
	cvt.u16.u32 	%rs24326, %r3405;
	bfe.u32 	%r3406, %r3403, 8, 8;
	cvt.u16.u32 	%rs24327, %r3406;
	bfe.u32 	%r3407, %r3403, 16, 8;
	cvt.u16.u32 	%rs24328, %r3407;
	bfe.u32 	%r3408, %r3403, 24, 8;
	cvt.u16.u32 	%rs24329, %r3408;
	bfe.u32 	%r3409, %r3404, 0, 8;
	cvt.u16.u32 	%rs24330, %r3409;
	bfe.u32 	%r3410, %r3404, 8, 8;
	cvt.u16.u32 	%rs24331, %r3410;
	bfe.u32 	%r3411, %r3404, 16, 8;
	cvt.u16.u32 	%rs24332, %r3411;
	bfe.u32 	%r3412, %r3404, 24, 8;
	cvt.u16.u32 	%rs24333, %r3412;
	ld.local.v2.u8 	{%rs24334, %rs24335}, [%rd56+48];
	ld.local.u32 	%r33031, [%rd56+52];
	ld.local.f64 	%fd567, [%rd56+56];
$L__BB3_991:
	setp.gt.s32 	%p38, %r2376, 1;
	add.s64 	%rd4001, %rd4000, %rd419;
	@%p38 bra 	$L__BB3_993;
	mov.u64 	%rd4001, %rd4000;
	mov.u16 	%rs24286, %rs24186;
	mov.u16 	%rs24287, %rs24187;
	mov.u16 	%rs24288, %rs24188;
	mov.u16 	%rs24289, %rs24189;
	mov.u16 	%rs24290, %rs24190;
	mov.u16 	%rs24291, %rs24191;
	mov.u16 	%rs24292, %rs24192;
	mov.u16 	%rs24293, %rs24193;
	mov.u16 	%rs24294, %rs24194;
	mov.u16 	%rs24295, %rs24195;
	mov.u16 	%rs24296, %rs24196;
	mov.u16 	%rs24297, %rs24197;
	mov.u16 	%rs24298, %rs24198;
	mov.u16 	%rs24299, %rs24199;
	mov.u16 	%rs24300, %rs24200;
	mov.u16 	%rs24301, %rs24201;
	mov.u16 	%rs24302, %rs24202;
	mov.u16 	%rs24303, %rs24203;
	mov.u16 	%rs24304, %rs24204;
	mov.u16 	%rs24305, %rs24205;
	mov.u16 	%rs24306, %rs24206;
	mov.u16 	%rs24307, %rs24207;
	mov.u16 	%rs24308, %rs24208;
	mov.u16 	%rs24309, %rs24209;
	mov.u16 	%rs24310, %rs24210;
	mov.u16 	%rs24311, %rs24211;
	mov.u16 	%rs24312, %rs24212;
	mov.u16 	%rs24313, %rs24213;
	mov.u16 	%rs24314, %rs24214;
	mov.u16 	%rs24315, %rs24215;
	mov.u16 	%rs24316, %rs24216;
	mov.u16 	%rs24317, %rs24217;
	mov.u16 	%rs24318, %rs24218;
	mov.u16 	%rs24319, %rs24219;
	mov.u16 	%rs24320, %rs24220;
	mov.u16 	%rs24321, %rs24221;
	mov.u16 	%rs24322, %rs24222;
	mov.u16 	%rs24323, %rs24223;
	mov.u16 	%rs24324, %rs24224;
	mov.u16 	%rs24325, %rs24225;
	mov.u16 	%rs24326, %rs24226;
	mov.u16 	%rs24327, %rs24227;
	mov.u16 	%rs24328, %rs24228;
	mov.u16 	%rs24329, %rs24229;
	mov.u16 	%rs24330, %rs24230;
	mov.u16 	%rs24331, %rs24231;
	mov.u16 	%rs24332, %rs24232;
	mov.u16 	%rs24333, %rs24233;
	mov.u16 	%rs24334, %rs24234;
	mov.u16 	%rs24335, %rs24235;
	mov.u32 	%r33031, %r33023;
	mov.f64 	%fd567, %fd565;
$L__BB3_993:
	st.local.u64 	[%rd57], %rd4001;
	mov.b64 	{%r3414, %r3419}, %rd4001;
	cvt.u32.u16 	%r3503, %rs24292;
	cvt.u32.u16 	%r3504, %rs24293;
	prmt.b32 	%r3505, %r3503, %r3504, 0x3340U;
	cvt.u32.u16 	%r3506, %rs24291;
	cvt.u32.u16 	%r3507, %rs24290;
	prmt.b32 	%r3508, %r3507, %r3506, 0x3340U;
	prmt.b32 	%r3509, %r3508, %r3505, 0x5410U;
	cvt.u32.u16 	%r3510, %rs24288;
	cvt.u32.u16 	%r3511, %rs24289;
	prmt.b32 	%r3512, %r3510, %r3511, 0x3340U;
	cvt.u32.u16 	%r3513, %rs24287;
	cvt.u32.u16 	%r3514, %rs24286;
	prmt.b32 	%r3515, %r3514, %r3513, 0x3340U;
	prmt.b32 	%r3516, %r3515, %r3512, 0x5410U;
	st.local.v2.b32 	[%rd57+8], {%r3516, %r3509};
	cvt.u32.u16 	%r3517, %rs24300;
	cvt.u32.u16 	%r3518, %rs24301;
	prmt.b32 	%r3519, %r3517, %r3518, 0x3340U;
	cvt.u32.u16 	%r3520, %rs24299;
	cvt.u32.u16 	%r3521, %rs24298;
	prmt.b32 	%r3522, %r3521, %r3520, 0x3340U;
	prmt.b32 	%r3523, %r3522, %r3519, 0x5410U;
	cvt.u32.u16 	%r3524, %rs24296;
	cvt.u32.u16 	%r3525, %rs24297;
	prmt.b32 	%r3526, %r3524, %r3525, 0x3340U;
	cvt.u32.u16 	%r3527, %rs24295;
	cvt.u32.u16 	%r3528, %rs24294;
	prmt.b32 	%r3529, %r3528, %r3527, 0x3340U;
	prmt.b32 	%r3530, %r3529, %r3526, 0x5410U;
	st.local.v2.b32 	[%rd57+16], {%r3530, %r3523};
	cvt.u32.u16 	%r3531, %rs24308;
	cvt.u32.u16 	%r3532, %rs24309;
	prmt.b32 	%r3533, %r3531, %r3532, 0x3340U;
	cvt.u32.u16 	%r3534, %rs24307;
	cvt.u32.u16 	%r3535, %rs24306;
	prmt.b32 	%r3536, %r3535, %r3534, 0x3340U;
	prmt.b32 	%r3537, %r3536, %r3533, 0x5410U;
	cvt.u32.u16 	%r3538, %rs24304;
	cvt.u32.u16 	%r3539, %rs24305;
	prmt.b32 	%r3540, %r3538, %r3539, 0x3340U;
	cvt.u32.u16 	%r3541, %rs24303;
	cvt.u32.u16 	%r3542, %rs24302;
	prmt.b32 	%r3543, %r3542, %r3541, 0x3340U;
	prmt.b32 	%r3544, %r3543, %r3540, 0x5410U;
	st.local.v2.b32 	[%rd57+24], {%r3544, %r3537};
	cvt.u32.u16 	%r3545, %rs24316;
	cvt.u32.u16 	%r3546, %rs24317;
	prmt.b32 	%r3547, %r3545, %r3546, 0x3340U;
	cvt.u32.u16 	%r3548, %rs24315;
	cvt.u32.u16 	%r3549, %rs24314;
	prmt.b32 	%r3550, %r3549, %r3548, 0x3340U;
	prmt.b32 	%r3551, %r3550, %r3547, 0x5410U;
	cvt.u32.u16 	%r3552, %rs24312;
	cvt.u32.u16 	%r3553, %rs24313;
	prmt.b32 	%r3554, %r3552, %r3553, 0x3340U;
	cvt.u32.u16 	%r3555, %rs24311;
	cvt.u32.u16 	%r3556, %rs24310;
	prmt.b32 	%r3557, %r3556, %r3555, 0x3340U;
	prmt.b32 	%r3558, %r3557, %r3554, 0x5410U;
	st.local.v2.b32 	[%rd57+32], {%r3558, %r3551};
	cvt.u32.u16 	%r3559, %rs24324;
	cvt.u32.u16 	%r3560, %rs24325;
	prmt.b32 	%r3561, %r3559, %r3560, 0x3340U;
	cvt.u32.u16 	%r3562, %rs24323;
	cvt.u32.u16 	%r3563, %rs24322;
	prmt.b32 	%r3564, %r3563, %r3562, 0x3340U;
	prmt.b32 	%r3565, %r3564, %r3561, 0x5410U;
	cvt.u32.u16 	%r3566, %rs24320;
	cvt.u32.u16 	%r3567, %rs24321;
	prmt.b32 	%r3568, %r3566, %r3567, 0x3340U;
	cvt.u32.u16 	%r3569, %rs24319;
	cvt.u32.u16 	%r3570, %rs24318;
	prmt.b32 	%r3571, %r3570, %r3569, 0x3340U;
	prmt.b32 	%r3572, %r3571, %r3568, 0x5410U;
	st.local.v2.b32 	[%rd57+40], {%r3572, %r3565};
	cvt.u32.u16 	%r3573, %rs24332;
	cvt.u32.u16 	%r3574, %rs24333;
	prmt.b32 	%r3575, %r3573, %r3574, 0x3340U;
	cvt.u32.u16 	%r3576, %rs24331;
	cvt.u32.u16 	%r3577, %rs24330;
	prmt.b32 	%r3578, %r3577, %r3576, 0x3340U;
	prmt.b32 	%r3579, %r3578, %r3575, 0x5410U;
	cvt.u32.u16 	%r3580, %rs24328;
	cvt.u32.u16 	%r3581, %rs24329;
	prmt.b32 	%r3582, %r3580, %r3581, 0x3340U;
	cvt.u32.u16 	%r3583, %rs24327;
	cvt.u32.u16 	%r3584, %rs24326;
	prmt.b32 	%r3585, %r3584, %r3583, 0x3340U;
	prmt.b32 	%r3586, %r3585, %r3582, 0x5410U;
	st.local.v2.b32 	[%rd57+48], {%r3586, %r3579};
	st.local.v2.u8 	[%rd57+56], {%rs24334, %rs24335};
	st.local.u32 	[%rd57+60], %r33031;
	st.local.f64 	[%rd57+64], %fd567;
	mov.b64 	%rd967, %fd567;
	mov.b64 	{%r3494, %r3499}, %rd967;
	and.b32  	%r3587, %r3514, 255;
	and.b16  	%rs16313, %rs24287, 255;
	mul.wide.u16 	%r3588, %rs16313, 256;
	or.b32  	%r3589, %r3588, %r3587;
	shl.b32 	%r3590, %r3510, 16;
	and.b32  	%r3591, %r3590, 16711680;
	or.b32  	%r3592, %r3589, %r3591;
	shl.b32 	%r3593, %r3511, 24;
	or.b32  	%r3424, %r3592, %r3593;
	and.b32  	%r3594, %r3507, 255;
	and.b16  	%rs16314, %rs24291, 255;
	mul.wide.u16 	%r3595, %rs16314, 256;
	or.b32  	%r3596, %r3595, %r3594;
	shl.b32 	%r3597, %r3503, 16;
	and.b32  	%r3598, %r3597, 16711680;
	or.b32  	%r3599, %r3596, %r3598;
	shl.b32 	%r3600, %r3504, 24;
	or.b32  	%r3429, %r3599, %r3600;
	and.b32  	%r3601, %r3528, 255;
	and.b16  	%rs16315, %rs24295, 255;
	mul.wide.u16 	%r3602, %rs16315, 256;
	or.b32  	%r3603, %r3602, %r3601;
	shl.b32 	%r3604, %r3524, 16;
	and.b32  	%r3605, %r3604, 16711680;
	or.b32  	%r3606, %r3603, %r3605;
	shl.b32 	%r3607, %r3525, 24;
	or.b32  	%r3434, %r3606, %r3607;
	and.b32  	%r3608, %r3521, 255;
	and.b16  	%rs16316, %rs24299, 255;
	mul.wide.u16 	%r3609, %rs16316, 256;
	or.b32  	%r3610, %r3609, %r3608;
	shl.b32 	%r3611, %r3517, 16;
	and.b32  	%r3612, %r3611, 16711680;
	or.b32  	%r3613, %r3610, %r3612;
	shl.b32 	%r3614, %r3518, 24;
	or.b32  	%r3439, %r3613, %r3614;
	and.b32  	%r3615, %r3542, 255;
	and.b16  	%rs16317, %rs24303, 255;
	mul.wide.u16 	%r3616, %rs16317, 256;
	or.b32  	%r3617, %r3616, %r3615;
	shl.b32 	%r3618, %r3538, 16;
	and.b32  	%r3619, %r3618, 16711680;
	or.b32  	%r3620, %r3617, %r3619;
	shl.b32 	%r3621, %r3539, 24;
	or.b32  	%r3444, %r3620, %r3621;
	and.b32  	%r3622, %r3535, 255;
	and.b16  	%rs16318, %rs24307, 255;
	mul.wide.u16 	%r3623, %rs16318, 256;
	or.b32  	%r3624, %r3623, %r3622;
	shl.b32 	%r3625, %r3531, 16;
	and.b32  	%r3626, %r3625, 16711680;
	or.b32  	%r3627, %r3624, %r3626;
	shl.b32 	%r3628, %r3532, 24;
	or.b32  	%r3449, %r3627, %r3628;
	and.b32  	%r3629, %r3556, 255;
	and.b16  	%rs16319, %rs24311, 255;
	mul.wide.u16 	%r3630, %rs16319, 256;
	or.b32  	%r3631, %r3630, %r3629;
	shl.b32 	%r3632, %r3552, 16;
	and.b32  	%r3633, %r3632, 16711680;
	or.b32  	%r3634, %r3631, %r3633;
	shl.b32 	%r3635, %r3553, 24;
	or.b32  	%r3454, %r3634, %r3635;
	and.b32  	%r3636, %r3549, 255;
	and.b16  	%rs16320, %rs24315, 255;
	mul.wide.u16 	%r3637, %rs16320, 256;
	or.b32  	%r3638, %r3637, %r3636;
	shl.b32 	%r3639, %r3545, 16;
	and.b32  	%r3640, %r3639, 16711680;
	or.b32  	%r3641, %r3638, %r3640;
	shl.b32 	%r3642, %r3546, 24;
	or.b32  	%r3459, %r3641, %r3642;
	and.b32  	%r3643, %r3570, 255;
	and.b16  	%rs16321, %rs24319, 255;
	mul.wide.u16 	%r3644, %rs16321, 256;
	or.b32  	%r3645, %r3644, %r3643;
	shl.b32 	%r3646, %r3566, 16;
	and.b32  	%r3647, %r3646, 16711680;
	or.b32  	%r3648, %r3645, %r3647;
	shl.b32 	%r3649, %r3567, 24;
	or.b32  	%r3464, %r3648, %r3649;
	and.b32  	%r3650, %r3563, 255;
	and.b16  	%rs16322, %rs24323, 255;
	mul.wide.u16 	%r3651, %rs16322, 256;
	or.b32  	%r3652, %r3651, %r3650;
	shl.b32 	%r3653, %r3559, 16;
	and.b32  	%r3654, %r3653, 16711680;
	or.b32  	%r3655, %r3652, %r3654;
	shl.b32 	%r3656, %r3560, 24;
	or.b32  	%r3469, %r3655, %r3656;
	and.b32  	%r3657, %r3584, 255;
	and.b16  	%rs16323, %rs24327, 255;
	mul.wide.u16 	%r3658, %rs16323, 256;
	or.b32  	%r3659, %r3658, %r3657;
	shl.b32 	%r3660, %r3580, 16;
	and.b32  	%r3661, %r3660, 16711680;
	or.b32  	%r3662, %r3659, %r3661;
	shl.b32 	%r3663, %r3581, 24;
	or.b32  	%r3474, %r3662, %r3663;
	and.b32  	%r3664, %r3577, 255;
	and.b16  	%rs16324, %rs24331, 255;
	mul.wide.u16 	%r3665, %rs16324, 256;
	or.b32  	%r3666, %r3665, %r3664;
	shl.b32 	%r3667, %r3573, 16;
	and.b32  	%r3668, %r3667, 16711680;
	or.b32  	%r3669, %r3666, %r3668;
	shl.b32 	%r3670, %r3574, 24;
	or.b32  	%r3479, %r3669, %r3670;
	cvt.u32.u16 	%r3671, %rs24334;
	and.b32  	%r3672, %r3671, 255;
	and.b16  	%rs16325, %rs24335, 255;
	mul.wide.u16 	%r3673, %rs16325, 256;
	or.b32  	%r3484, %r3673, %r3672;
	mov.b32 	%r3500, 4;
	mov.b32 	%r3501, 0;
	mov.b32 	%r3502, -1;
	// begin inline asm
	shfl.sync.up.b32 %r3413, %r3414, %r3500, %r3501, %r3502;
	// end inline asm
	// begin inline asm
	shfl.sync.up.b32 %r3418, %r3419, %r3500, %r3501, %r3502;
	// end inline asm
	mov.b64 	%rd422, {%r3413, %r3418};
	// begin inline asm
	shfl.sync.up.b32 %r3423, %r3424, %r3500, %r3501, %r3502;
	// end inline asm
	// begin inline asm
	shfl.sync.up.b32 %r3428, %r3429, %r3500, %r3501, %r3502;
	// end inline asm
	// begin inline asm
	shfl.sync.up.b32 %r3433, %r3434, %r3500, %r3501, %r3502;
	// end inline asm
	// begin inline asm
	shfl.sync.up.b32 %r3438, %r3439, %r3500, %r3501, %r3502;
	// end inline asm
	// begin inline asm
	shfl.sync.up.b32 %r3443, %r3444, %r3500, %r3501, %r3502;
	// end inline asm
	// begin inline asm
	shfl.sync.up.b32 %r3448, %r3449, %r3500, %r3501, %r3502;
	// end inline asm
	// begin inline asm
	shfl.sync.up.b32 %r3453, %r3454, %r3500, %r3501, %r3502;
	// end inline asm
	// begin inline asm
	shfl.sync.up.b32 %r3458, %r3459, %r3500, %r3501, %r3502;
	// end inline asm
	// begin inline asm
	shfl.sync.up.b32 %r3463, %r3464, %r3500, %r3501, %r3502;
	// end inline asm
	// begin inline asm
	shfl.sync.up.b32 %r3468, %r3469, %r3500, %r3501, %r3502;
	// end inline asm
	// begin inline asm
	shfl.sync.up.b32 %r3473, %r3474, %r3500, %r3501, %r3502;
	// end inline asm
	// begin inline asm
	shfl.sync.up.b32 %r3478, %r3479, %r3500, %r3501, %r3502;
	// end inline asm
	// begin inline asm
	shfl.sync.up.b32 %r3483, %r3484, %r3500, %r3501, %r3502;
	// end inline asm
	// begin inline asm
	shfl.sync.up.b32 %r3488, %r33031, %r3500, %r3501, %r3502;
	// end inline asm
	// begin inline asm
	shfl.sync.up.b32 %r3493, %r3494, %r3500, %r3501, %r3502;
	// end inline asm
	// begin inline asm
	shfl.sync.up.b32 %r3498, %r3499, %r3500, %r3501, %r3502;
	// end inline asm
	mov.b64 	%rd968, {%r3493, %r3498};
	mov.b64 	%fd241, %rd968;
	cvt.u16.u32 	%rs11626, %r3423;
	cvt.u16.u32 	%rs16326, %r3483;
	shr.u32 	%r3674, %r3483, 8;
	cvt.u16.u32 	%rs16327, %r3674;
	st.local.v2.u32 	[%rd58], {%r3413, %r3418};
	st.local.v2.b32 	[%rd58+8], {%r3423, %r3428};
	st.local.v2.b32 	[%rd58+16], {%r3433, %r3438};
	st.local.v2.b32 	[%rd58+24], {%r3443, %r3448};
	st.local.v2.b32 	[%rd58+32], {%r3453, %r3458};
	st.local.v2.b32 	[%rd58+40], {%r3463, %r3468};
	st.local.v2.b32 	[%rd58+48], {%r3473, %r3478};
	st.local.v2.u8 	[%rd58+56], {%rs16326, %rs16327};
	st.local.u32 	[%rd58+60], %r3488;
	st.local.v2.u32 	[%rd58+64], {%r3493, %r3498};
	setp.ne.s64 	%p39, %rd4001, 0;
	mov.u16 	%rs24386, %rs24286;
	mov.u16 	%rs24387, %rs24287;
	mov.u16 	%rs24388, %rs24288;
	mov.u16 	%rs24389, %rs24289;
	mov.u16 	%rs24390, %rs24290;
	mov.u16 	%rs24391, %rs24291;
	mov.u16 	%rs24392, %rs24292;
	mov.u16 	%rs24393, %rs24293;
	mov.u16 	%rs24394, %rs24294;
	mov.u16 	%rs24395, %rs24295;
	mov.u16 	%rs24396, %rs24296;
	mov.u16 	%rs24397, %rs24297;
	mov.u16 	%rs24398, %rs24298;
	mov.u16 	%rs24399, %rs24299;
	mov.u16 	%rs24400, %rs24300;
	mov.u16 	%rs24401, %rs24301;
	mov.u16 	%rs24402, %rs24302;
	mov.u16 	%rs24403, %rs24303;
	mov.u16 	%rs24404, %rs24304;
	mov.u16 	%rs24405, %rs24305;
	mov.u16 	%rs24406, %rs24306;
	mov.u16 	%rs24407, %rs24307;
	mov.u16 	%rs24408, %rs24308;
	mov.u16 	%rs24409, %rs24309;
	mov.u16 	%rs24410, %rs24310;
	mov.u16 	%rs24411, %rs24311;
	mov.u16 	%rs24412, %rs24312;
	mov.u16 	%rs24413, %rs24313;
	mov.u16 	%rs24414, %rs24314;
	mov.u16 	%rs24415, %rs24315;
	mov.u16 	%rs24416, %rs24316;
	mov.u16 	%rs24417, %rs24317;
	mov.u16 	%rs24418, %rs24318;
	mov.u16 	%rs24419, %rs24319;
	mov.u16 	%rs24420, %rs24320;
	mov.u16 	%rs24421, %rs24321;
	mov.u16 	%rs24422, %rs24322;
	mov.u16 	%rs24423, %rs24323;
	mov.u16 	%rs24424, %rs24324;
	mov.u16 	%rs24425, %rs24325;
	mov.u16 	%rs24426, %rs24326;
	mov.u16 	%rs24427, %rs24327;
	mov.u16 	%rs24428, %rs24328;
	mov.u16 	%rs24429, %rs24329;
	mov.u16 	%rs24430, %rs24330;
	mov.u16 	%rs24431, %rs24331;
	mov.u16 	%rs24432, %rs24332;
	mov.u16 	%rs24433, %rs24333;
	mov.u16 	%rs24434, %rs24334;
	mov.u16 	%rs24435, %rs24335;
	mov.u32 	%r33039, %r33031;
	mov.f64 	%fd569, %fd567;
	@%p39 bra 	$L__BB3_1005;
	mov.b16 	%rs16328, 0;
	st.local.u8 	[%rd56], %rs16328;
	add.s32 	%r3676, %r33031, %r3488;
	st.local.u32 	[%rd56+52], %r3676;
	add.f64 	%fd347, %fd567, %fd241;
	st.local.f64 	[%rd56+56], %fd347;
	mov.b32 	%r33032, 0;
$L__BB3_995:
	mov.u32 	%r1672, %r33032;
	cvt.u64.u32 	%rd969, %r1672;
	add.s64 	%rd970, %rd56, %rd969;
	ld.local.u8 	%rs16329, [%rd970];
	setp.ne.s16 	%p40, %rs16329, 0;
	add.s32 	%r33032, %r1672, 1;
	@%p40 bra 	$L__BB3_995;
	and.b16  	%rs16330, %rs11626, 255;
	setp.eq.s16 	%p41, %rs16330, 0;
	mov.u32 	%r33034, %r1672;
	@%p41 bra 	$L__BB3_999;
	mov.b32 	%r33033, 0;
$L__BB3_998:
	add.s32 	%r3678, %r33033, %r1672;
	cvt.u64.u32 	%rd971, %r3678;
	add.s64 	%rd972, %rd58, %rd971;
	ld.local.u8 	%rs16331, [%rd972+8];
	add.s64 	%rd973, %rd56, %rd971;
	st.local.u8 	[%rd973], %rs16331;
	add.s32 	%r1675, %r33033, 1;
	add.s32 	%r33034, %r1675, %r1672;
	cvt.u64.u32 	%rd974, %r33033;
	add.s64 	%rd975, %rd58, %rd974;
	ld.local.u8 	%rs16332, [%rd975+9];
	setp.ne.s16 	%p42, %rs16332, 0;
	mov.u32 	%r33033, %r1675;
	@%p42 bra 	$L__BB3_998;
$L__BB3_999:
	cvt.u64.u32 	%rd976, %r33034;
	add.s64 	%rd977, %rd56, %rd976;
	mov.b16 	%rs16333, 0;
	st.local.u8 	[%rd977+1], %rs16333;
	mov.b32 	%r33035, 0;
$L__BB3_1000:
	mov.u32 	%r1678, %r33035;
	cvt.u64.u32 	%rd978, %r1678;
	add.s64 	%rd979, %rd56, %rd978;
	ld.local.u8 	%rs16334, [%rd979];
	setp.ne.s16 	%p43, %rs16334, 0;
	add.s32 	%r33035, %r1678, 1;
	@%p43 bra 	$L__BB3_1000;
	and.b16  	%rs16335, %rs24286, 255;
	setp.eq.s16 	%p44, %rs16335, 0;
	mov.u32 	%r33037, %r1678;
	@%p44 bra 	$L__BB3_1004;
	mov.b32 	%r33036, 0;
$L__BB3_1003:
	add.s32 	%r3681, %r33036, %r1678;
	cvt.u64.u32 	%rd980, %r3681;
	add.s64 	%rd981, %rd57, %rd980;
	ld.local.u8 	%rs16336, [%rd981+8];
	add.s64 	%rd982, %rd56, %rd980;
	st.local.u8 	[%rd982], %rs16336;
	add.s32 	%r1681, %r33036, 1;
	add.s32 	%r33037, %r1681, %r1678;
	cvt.u64.u32 	%rd983, %r33036;
	add.s64 	%rd984, %rd57, %rd983;
	ld.local.u8 	%rs16337, [%rd984+9];
	setp.ne.s16 	%p45, %rs16337, 0;
	mov.u32 	%r33036, %r1681;
	@%p45 bra 	$L__BB3_1003;
$L__BB3_1004:
	cvt.u64.u32 	%rd985, %r33037;
	add.s64 	%rd986, %rd56, %rd985;
	mov.b16 	%rs16338, 0;
	st.local.u8 	[%rd986+1], %rs16338;
	ld.local.v2.b32 	{%r3682, %r3683}, [%rd56];
	bfe.u32 	%r3684, %r3682, 0, 8;
	cvt.u16.u32 	%rs24386, %r3684;
	bfe.u32 	%r3685, %r3682, 8, 8;
	cvt.u16.u32 	%rs24387, %r3685;
	bfe.u32 	%r3686, %r3682, 16, 8;
	cvt.u16.u32 	%rs24388, %r3686;
	bfe.u32 	%r3687, %r3682, 24, 8;
	cvt.u16.u32 	%rs24389, %r3687;
	bfe.u32 	%r3688, %r3683, 0, 8;
	cvt.u16.u32 	%rs24390, %r3688;
	bfe.u32 	%r3689, %r3683, 8, 8;
	cvt.u16.u32 	%rs24391, %r3689;
	bfe.u32 	%r3690, %r3683, 16, 8;
	cvt.u16.u32 	%rs24392, %r3690;
	bfe.u32 	%r3691, %r3683, 24, 8;
	cvt.u16.u32 	%rs24393, %r3691;
	ld.local.v2.b32 	{%r3692, %r3693}, [%rd56+8];
	bfe.u32 	%r3694, %r3692, 0, 8;
	cvt.u16.u32 	%rs24394, %r3694;
	bfe.u32 	%r3695, %r3692, 8, 8;
	cvt.u16.u32 	%rs24395, %r3695;
	bfe.u32 	%r3696, %r3692, 16, 8;
	cvt.u16.u32 	%rs24396, %r3696;
	bfe.u32 	%r3697, %r3692, 24, 8;
	cvt.u16.u32 	%rs24397, %r3697;
	bfe.u32 	%r3698, %r3693, 0, 8;
	cvt.u16.u32 	%rs24398, %r3698;
	bfe.u32 	%r3699, %r3693, 8, 8;
	cvt.u16.u32 	%rs24399, %r3699;
	bfe.u32 	%r3700, %r3693, 16, 8;
	cvt.u16.u32 	%rs24400, %r3700;
	bfe.u32 	%r3701, %r3693, 24, 8;
	cvt.u16.u32 	%rs24401, %r3701;
	ld.local.v2.b32 	{%r3702, %r3703}, [%rd56+16];
	bfe.u32 	%r3704, %r3702, 0, 8;
	cvt.u16.u32 	%rs24402, %r3704;
	bfe.u32 	%r3705, %r3702, 8, 8;
	cvt.u16.u32 	%rs24403, %r3705;
	bfe.u32 	%r3706, %r3702, 16, 8;
	cvt.u16.u32 	%rs24404, %r3706;
	bfe.u32 	%r3707, %r3702, 24, 8;
	cvt.u16.u32 	%rs24405, %r3707;
	bfe.u32 	%r3708, %r3703, 0, 8;
	cvt.u16.u32 	%rs24406, %r3708;
	bfe.u32 	%r3709, %r3703, 8, 8;
	cvt.u16.u32 	%rs24407, %r3709;
	bfe.u32 	%r3710, %r3703, 16, 8;
	cvt.u16.u32 	%rs24408, %r3710;
	bfe.u32 	%r3711, %r3703, 24, 8;
	cvt.u16.u32 	%rs24409, %r3711;
	ld.local.v2.b32 	{%r3712, %r3713}, [%rd56+24];
	bfe.u32 	%r3714, %r3712, 0, 8;
	cvt.u16.u32 	%rs24410, %r3714;
	bfe.u32 	%r3715, %r3712, 8, 8;
	cvt.u16.u32 	%rs24411, %r3715;
	bfe.u32 	%r3716, %r3712, 16, 8;
	cvt.u16.u32 	%rs24412, %r3716;
	bfe.u32 	%r3717, %r3712, 24, 8;
	cvt.u16.u32 	%rs24413, %r3717;
	bfe.u32 	%r3718, %r3713, 0, 8;
	cvt.u16.u32 	%rs24414, %r3718;
	bfe.u32 	%r3719, %r3713, 8, 8;
	cvt.u16.u32 	%rs24415, %r3719;
	bfe.u32 	%r3720, %r3713, 16, 8;
	cvt.u16.u32 	%rs24416, %r3720;
	bfe.u32 	%r3721, %r3713, 24, 8;
	cvt.u16.u32 	%rs24417, %r3721;
	ld.local.v2.b32 	{%r3722, %r3723}, [%rd56+32];
	bfe.u32 	%r3724, %r3722, 0, 8;
	cvt.u16.u32 	%rs24418, %r3724;
	bfe.u32 	%r3725, %r3722, 8, 8;
	cvt.u16.u32 	%rs24419, %r3725;
	bfe.u32 	%r3726, %r3722, 16, 8;
	cvt.u16.u32 	%rs24420, %r3726;
	bfe.u32 	%r3727, %r3722, 24, 8;
	cvt.u16.u32 	%rs24421, %r3727;
	bfe.u32 	%r3728, %r3723, 0, 8;
	cvt.u16.u32 	%rs24422, %r3728;
	bfe.u32 	%r3729, %r3723, 8, 8;
	cvt.u16.u32 	%rs24423, %r3729;
	bfe.u32 	%r3730, %r3723, 16, 8;
	cvt.u16.u32 	%rs24424, %r3730;
	bfe.u32 	%r3731, %r3723, 24, 8;
	cvt.u16.u32 	%rs24425, %r3731;
	ld.local.v2.b32 	{%r3732, %r3733}, [%rd56+40];
	bfe.u32 	%r3734, %r3732, 0, 8;
	cvt.u16.u32 	%rs24426, %r3734;
	bfe.u32 	%r3735, %r3732, 8, 8;
	cvt.u16.u32 	%rs24427, %r3735;
	bfe.u32 	%r3736, %r3732, 16, 8;
	cvt.u16.u32 	%rs24428, %r3736;
	bfe.u32 	%r3737, %r3732, 24, 8;
	cvt.u16.u32 	%rs24429, %r3737;
	bfe.u32 	%r3738, %r3733, 0, 8;
	cvt.u16.u32 	%rs24430, %r3738;
	bfe.u32 	%r3739, %r3733, 8, 8;
	cvt.u16.u32 	%rs24431, %r3739;
	bfe.u32 	%r3740, %r3733, 16, 8;
	cvt.u16.u32 	%rs24432, %r3740;
	bfe.u32 	%r3741, %r3733, 24, 8;
	cvt.u16.u32 	%rs24433, %r3741;
	ld.local.v2.u8 	{%rs24434, %rs24435}, [%rd56+48];
	ld.local.u32 	%r33039, [%rd56+52];
	ld.local.f64 	%fd569, [%rd56+56];
$L__BB3_1005:
	setp.gt.s32 	%p46, %r2376, 3;
	add.s64 	%rd4002, %rd4001, %rd422;
	@%p46 bra 	$L__BB3_1007;
	mov.u64 	%rd4002, %rd4001;
	mov.u16 	%rs24386, %rs24286;
	mov.u16 	%rs24387, %rs24287;
	mov.u16 	%rs24388, %rs24288;
	mov.u16 	%rs24389, %rs24289;
	mov.u16 	%rs24390, %rs24290;
	mov.u16 	%rs24391, %rs24291;
	mov.u16 	%rs24392, %rs24292;
	mov.u16 	%rs24393, %rs24293;
	mov.u16 	%rs24394, %rs24294;
	mov.u16 	%rs24395, %rs24295;
	mov.u16 	%rs24396, %rs24296;
	mov.u16 	%rs24397, %rs24297;
	mov.u16 	%rs24398, %rs24298;
	mov.u16 	%rs24399, %rs24299;
	mov.u16 	%rs24400, %rs24300;
	mov.u16 	%rs24401, %rs24301;
	mov.u16 	%rs24402, %rs24302;
	mov.u16 	%rs24403, %rs24303;
	mov.u16 	%rs24404, %rs24304;
	mov.u16 	%rs24405, %rs24305;
	mov.u16 	%rs24406, %rs24306;
	mov.u16 	%rs24407, %rs24307;
	mov.u16 	%rs24408, %rs24308;
	mov.u16 	%rs24409, %rs24309;
	mov.u16 	%rs24410, %rs24310;
	mov.u16 	%rs24411, %rs24311;
	mov.u16 	%rs24412, %rs24312;
	mov.u16 	%rs24413, %rs24313;
	mov.u16 	%rs24414, %rs24314;
	mov.u16 	%rs24415, %rs24315;
	mov.u16 	%rs24416, %rs24316;
	mov.u16 	%rs24417, %rs24317;
	mov.u16 	%rs24418, %rs24318;
	mov.u16 	%rs24419, %rs24319;
	mov.u16 	%rs24420, %rs24320;
	mov.u16 	%rs24421, %rs24321;
	mov.u16 	%rs24422, %rs24322;
	mov.u16 	%rs24423, %rs24323;
	mov.u16 	%rs24424, %rs24324;
	mov.u16 	%rs24425, %rs24325;
	mov.u16 	%rs24426, %rs24326;
	mov.u16 	%rs24427, %rs24327;
	mov.u16 	%rs24428, %rs24328;
	mov.u16 	%rs24429, %rs24329;
	mov.u16 	%rs24430, %rs24330;
	mov.u16 	%rs24431, %rs24331;
	mov.u16 	%rs24432, %rs24332;
	mov.u16 	%rs24433, %rs24333;
	mov.u16 	%rs24434, %rs24334;
	mov.u16 	%rs24435, %rs24335;
	mov.u32 	%r33039, %r33031;
	mov.f64 	%fd569, %fd567;
$L__BB3_1007:
	st.local.u64 	[%rd57], %rd4002;
	mov.b64 	{%r3743, %r3748}, %rd4002;
	cvt.u32.u16 	%r3832, %rs24392;
	cvt.u32.u16 	%r3833, %rs24393;
	prmt.b32 	%r3834, %r3832, %r3833, 0x3340U;
	cvt.u32.u16 	%r3835, %rs24391;
	cvt.u32.u16 	%r3836, %rs24390;
	prmt.b32 	%r3837, %r3836, %r3835, 0x3340U;
	prmt.b32 	%r3838, %r3837, %r3834, 0x5410U;
	cvt.u32.u16 	%r3839, %rs24388;
	cvt.u32.u16 	%r3840, %rs24389;
	prmt.b32 	%r3841, %r3839, %r3840, 0x3340U;
	cvt.u32.u16 	%r3842, %rs24387;
	cvt.u32.u16 	%r3843, %rs24386;
	prmt.b32 	%r3844, %r3843, %r3842, 0x3340U;
	prmt.b32 	%r3845, %r3844, %r3841, 0x5410U;
	st.local.v2.b32 	[%rd57+8], {%r3845, %r3838};
	cvt.u32.u16 	%r3846, %rs24400;
	cvt.u32.u16 	%r3847, %rs24401;
	prmt.b32 	%r3848, %r3846, %r3847, 0x3340U;
	cvt.u32.u16 	%r3849, %rs24399;
	cvt.u32.u16 	%r3850, %rs24398;
	prmt.b32 	%r3851, %r3850, %r3849, 0x3340U;
	prmt.b32 	%r3852, %r3851, %r3848, 0x5410U;
	cvt.u32.u16 	%r3853, %rs24396;
	cvt.u32.u16 	%r3854, %rs24397;
	prmt.b32 	%r3855, %r3853, %r3854, 0x3340U;
	cvt.u32.u16 	%r3856, %rs24395;
	cvt.u32.u16 	%r3857, %rs24394;
	prmt.b32 	%r3858, %r3857, %r3856, 0x3340U;
	prmt.b32 	%r3859, %r3858, %r3855, 0x5410U;
	st.local.v2.b32 	[%rd57+16], {%r3859, %r3852};
	cvt.u32.u16 	%r3860, %rs24408;
	cvt.u32.u16 	%r3861, %rs24409;
	prmt.b32 	%r3862, %r3860, %r3861, 0x3340U;
	cvt.u32.u16 	%r3863, %rs24407;
	cvt.u32.u16 	%r3864, %rs24406;
	prmt.b32 	%r3865, %r3864, %r3863, 0x3340U;
	prmt.b32 	%r3866, %r3865, %r3862, 0x5410U;
	cvt.u32.u16 	%r3867, %rs24404;
	cvt.u32.u16 	%r3868, %rs24405;
	prmt.b32 	%r3869, %r3867, %r3868, 0x3340U;
	cvt.u32.u16 	%r3870, %rs24403;
	cvt.u32.u16 	%r3871, %rs24402;
	prmt.b32 	%r3872, %r3871, %r3870, 0x3340U;
	prmt.b32 	%r3873, %r3872, %r3869, 0x5410U;
	st.local.v2.b32 	[%rd57+24], {%r3873, %r3866};
	cvt.u32.u16 	%r3874, %rs24416;
	cvt.u32.u16 	%r3875, %rs24417;
	prmt.b32 	%r3876, %r3874, %r3875, 0x3340U;
	cvt.u32.u16 	%r3877, %rs24415;
	cvt.u32.u16 	%r3878, %rs24414;
	prmt.b32 	%r3879, %r3878, %r3877, 0x3340U;
	prmt.b32 	%r3880, %r3879, %r3876, 0x5410U;
	cvt.u32.u16 	%r3881, %rs24412;
	cvt.u32.u16 	%r3882, %rs24413;
	prmt.b32 	%r3883, %r3881, %r3882, 0x3340U;
	cvt.u32.u16 	%r3884, %rs24411;
	cvt.u32.u16 	%r3885, %rs24410;
	prmt.b32 	%r3886, %r3885, %r3884, 0x3340U;
	prmt.b32 	%r3887, %r3886, %r3883, 0x5410U;
	st.local.v2.b32 	[%rd57+32], {%r3887, %r3880};
	cvt.u32.u16 	%r3888, %rs24424;
	cvt.u32.u16 	%r3889, %rs24425;
	prmt.b32 	%r3890, %r3888, %r3889, 0x3340U;
	cvt.u32.u16 	%r3891, %rs24423;
	cvt.u32.u16 	%r3892, %rs24422;
	prmt.b32 	%r3893, %r3892, %r3891, 0x3340U;
	prmt.b32 	%r3894, %r3893, %r3890, 0x5410U;
	cvt.u32.u16 	%r3895, %rs24420;
	cvt.u32.u16 	%r3896, %rs24421;
	prmt.b32 	%r3897, %r3895, %r3896, 0x3340U;
	cvt.u32.u16 	%r3898, %rs24419;
	cvt.u32.u16 	%r3899, %rs24418;
	prmt.b32 	%r3900, %r3899, %r3898, 0x3340U;
	prmt.b32 	%r3901, %r3900, %r3897, 0x5410U;
	st.local.v2.b32 	[%rd57+40], {%r3901, %r3894};
	cvt.u32.u16 	%r3902, %rs24432;
	cvt.u32.u16 	%r3903, %rs24433;
	prmt.b32 	%r3904, %r3902, %r3903, 0x3340U;
	cvt.u32.u16 	%r3905, %rs24431;
	cvt.u32.u16 	%r3906, %rs24430;
	prmt.b32 	%r3907, %r3906, %r3905, 0x3340U;
	prmt.b32 	%r3908, %r3907, %r3904, 0x5410U;
	cvt.u32.u16 	%r3909, %rs24428;
	cvt.u32.u16 	%r3910, %rs24429;
	prmt.b32 	%r3911, %r3909, %r3910, 0x3340U;
	cvt.u32.u16 	%r3912, %rs24427;
	cvt.u32.u16 	%r3913, %rs24426;
	prmt.b32 	%r3914, %r3913, %r3912, 0x3340U;
	prmt.b32 	%r3915, %r3914, %r3911, 0x5410U;
	st.local.v2.b32 	[%rd57+48], {%r3915, %r3908};
	st.local.v2.u8 	[%rd57+56], {%rs24434, %rs24435};
	st.local.u32 	[%rd57+60], %r33039;
	st.local.f64 	[%rd57+64], %fd569;
	mov.b64 	%rd987, %fd569;
	mov.b64 	{%r3823, %r3828}, %rd987;
	and.b32  	%r3916, %r3843, 255;
	and.b16  	%rs16339, %rs24387, 255;
	mul.wide.u16 	%r3917, %rs16339, 256;
	or.b32  	%r3918, %r3917, %r3916;
	shl.b32 	%r3919, %r3839, 16;
	and.b32  	%r3920, %r3919, 16711680;
	or.b32  	%r3921, %r3918, %r3920;
	shl.b32 	%r3922, %r3840, 24;
	or.b32  	%r3753, %r3921, %r3922;
	and.b32  	%r3923, %r3836, 255;
	and.b16  	%rs16340, %rs24391, 255;
	mul.wide.u16 	%r3924, %rs16340, 256;
	or.b32  	%r3925, %r3924, %r3923;
	shl.b32 	%r3926, %r3832, 16;
	and.b32  	%r3927, %r3926, 16711680;
	or.b32  	%r3928, %r3925, %r3927;
	shl.b32 	%r3929, %r3833, 24;
	or.b32  	%r3758, %r3928, %r3929;
	and.b32  	%r3930, %r3857, 255;
	and.b16  	%rs16341, %rs24395, 255;
	mul.wide.u16 	%r3931, %rs16341, 256;
	or.b32  	%r3932, %r3931, %r3930;
	shl.b32 	%r3933, %r3853, 16;
	and.b32  	%r3934, %r3933, 16711680;
	or.b32  	%r3935, %r3932, %r3934;
	shl.b32 	%r3936, %r3854, 24;
	or.b32  	%r3763, %r3935, %r3936;
	and.b32  	%r3937, %r3850, 255;
	and.b16  	%rs16342, %rs24399, 255;
	mul.wide.u16 	%r3938, %rs16342, 256;
	or.b32  	%r3939, %r3938, %r3937;
	shl.b32 	%r3940, %r3846, 16;
	and.b32  	%r3941, %r3940, 16711680;
	or.b32  	%r3942, %r3939, %r3941;
	shl.b32 	%r3943, %r3847, 24;
	or.b32  	%r3768, %r3942, %r3943;
	and.b32  	%r3944, %r3871, 255;
	and.b16  	%rs16343, %rs24403, 255;
	mul.wide.u16 	%r3945, %rs16343, 256;
	or.b32  	%r3946, %r3945, %r3944;
	shl.b32 	%r3947, %r3867, 16;
	and.b32  	%r3948, %r3947, 16711680;
	or.b32  	%r3949, %r3946, %r3948;
	shl.b32 	%r3950, %r3868, 24;
	or.b32  	%r3773, %r3949, %r3950;
	and.b32  	%r3951, %r3864, 255;
	and.b16  	%rs16344, %rs24407, 255;
	mul.wide.u16 	%r3952, %rs16344, 256;
	or.b32  	%r3953, %r3952, %r3951;
	shl.b32 	%r3954, %r3860, 16;
	and.b32  	%r3955, %r3954, 16711680;
	or.b32  	%r3956, %r3953, %r3955;
	shl.b32 	%r3957, %r3861, 24;
	or.b32  	%r3778, %r3956, %r3957;
	and.b32  	%r3958, %r3885, 255;
	and.b16  	%rs16345, %rs24411, 255;
	mul.wide.u16 	%r3959, %rs16345, 256;
	or.b32  	%r3960, %r3959, %r3958;
	shl.b32 	%r3961, %r3881, 16;
	and.b32  	%r3962, %r3961, 16711680;
	or.b32  	%r3963, %r3960, %r3962;
	shl.b32 	%r3964, %r3882, 24;
	or.b32  	%r3783, %r3963, %r3964;
	and.b32  	%r3965, %r3878, 255;
	and.b16  	%rs16346, %rs24415, 255;
	mul.wide.u16 	%r3966, %rs16346, 256;
	or.b32  	%r3967, %r3966, %r3965;
	shl.b32 	%r3968, %r3874, 16;
	and.b32  	%r3969, %r3968, 16711680;
	or.b32  	%r3970, %r3967, %r3969;
	shl.b32 	%r3971, %r3875, 24;
	or.b32  	%r3788, %r3970, %r3971;
	and.b32  	%r3972, %r3899, 255;
	and.b16  	%rs16347, %rs24419, 255;
	mul.wide.u16 	%r3973, %rs16347, 256;
	or.b32  	%r3974, %r3973, %r3972;
	shl.b32 	%r3975, %r3895, 16;
	and.b32  	%r3976, %r3975, 16711680;
	or.b32  	%r3977, %r3974, %r3976;
	shl.b32 	%r3978, %r3896, 24;
	or.b32  	%r3793, %r3977, %r3978;
	and.b32  	%r3979, %r3892, 255;
	and.b16  	%rs16348, %rs24423, 255;
	mul.wide.u16 	%r3980, %rs16348, 256;
	or.b32  	%r3981, %r3980, %r3979;
	shl.b32 	%r3982, %r3888, 16;
	and.b32  	%r3983, %r3982, 16711680;
	or.b32  	%r3984, %r3981, %r3983;
	shl.b32 	%r3985, %r3889, 24;
	or.b32  	%r3798, %r3984, %r3985;
	and.b32  	%r3986, %r3913, 255;
	and.b16  	%rs16349, %rs24427, 255;
	mul.wide.u16 	%r3987, %rs16349, 256;
	or.b32  	%r3988, %r3987, %r3986;
	shl.b32 	%r3989, %r3909, 16;
	and.b32  	%r3990, %r3989, 16711680;
	or.b32  	%r3991, %r3988, %r3990;
	shl.b32 	%r3992, %r3910, 24;
	or.b32  	%r3803, %r3991, %r3992;
	and.b32  	%r3993, %r3906, 255;
	and.b16  	%rs16350, %rs24431, 255;
	mul.wide.u16 	%r3994, %rs16350, 256;
	or.b32  	%r3995, %r3994, %r3993;
	shl.b32 	%r3996, %r3902, 16;
	and.b32  	%r3997, %r3996, 16711680;
	or.b32  	%r3998, %r3995, %r3997;
	shl.b32 	%r3999, %r3903, 24;
	or.b32  	%r3808, %r3998, %r3999;
	cvt.u32.u16 	%r4000, %rs24434;
	and.b32  	%r4001, %r4000, 255;
	and.b16  	%rs16351, %rs24435, 255;
	mul.wide.u16 	%r4002, %rs16351, 256;
	or.b32  	%r3813, %r4002, %r4001;
	mov.b32 	%r3829, 8;
	mov.b32 	%r3830, 0;
	mov.b32 	%r3831, -1;
	// begin inline asm
	shfl.sync.up.b32 %r3742, %r3743, %r3829, %r3830, %r3831;
	// end inline asm
	// begin inline asm
	shfl.sync.up.b32 %r3747, %r3748, %r3829, %r3830, %r3831;
	// end inline asm
	mov.b64 	%rd425, {%r3742, %r3747};
	// begin inline asm
	shfl.sync.up.b32 %r3752, %r3753, %r3829, %r3830, %r3831;
	// end inline asm
	// begin inline asm
	shfl.sync.up.b32 %r3757, %r3758, %r3829, %r3830, %r3831;
	// end inline asm
	// begin inline asm
	shfl.sync.up.b32 %r3762, %r3763, %r3829, %r3830, %r3831;
	// end inline asm
	// begin inline asm
	shfl.sync.up.b32 %r3767, %r3768, %r3829, %r3830, %r3831;
	// end inline asm
	// begin inline asm
	shfl.sync.up.b32 %r3772, %r3773, %r3829, %r3830, %r3831;
	// end inline asm
	// begin inline asm
	shfl.sync.up.b32 %r3777, %r3778, %r3829, %r3830, %r3831;
	// end inline asm
	// begin inline asm
	shfl.sync.up.b32 %r3782, %r3783, %r3829, %r3830, %r3831;
	// end inline asm
	// begin inline asm
	shfl.sync.up.b32 %r3787, %r3788, %r3829, %r3830, %r3831;
	// end inline asm
	// begin inline asm
	shfl.sync.up.b32 %r3792, %r3793, %r3829, %r3830, %r3831;
	// end inline asm
	// begin inline asm
	shfl.sync.up.b32 %r3797, %r3798, %r3829, %r3830, %r3831;
	// end inline asm
	// begin inline asm
	shfl.sync.up.b32 %r3802, %r3803, %r3829, %r3830, %r3831;
	// end inline asm
	// begin inline asm
	shfl.sync.up.b32 %r3807, %r3808, %r3829, %r3830, %r3831;
	// end inline asm
	// begin inline asm
	shfl.sync.up.b32 %r3812, %r3813, %r3829, %r3830, %r3831;
	// end inline asm
	// begin inline asm
	shfl.sync.up.b32 %r3817, %r33039, %r3829, %r3830, %r3831;
	// end inline asm
	// begin inline asm
	shfl.sync.up.b32 %r3822, %r3823, %r3829, %r3830, %r3831;
	// end inline asm
	// begin inline asm
	shfl.sync.up.b32 %r3827, %r3828, %r3829, %r3830, %r3831;
	// end inline asm
	mov.b64 	%rd988, {%r3822, %r3827};
	mov.b64 	%fd245, %rd988;
	cvt.u16.u32 	%rs11777, %r3752;
	cvt.u16.u32 	%rs16352, %r3812;
	shr.u32 	%r4003, %r3812, 8;
	cvt.u16.u32 	%rs16353, %r4003;
	st.local.v2.u32 	[%rd58], {%r3742, %r3747};
	st.local.v2.b32 	[%rd58+8], {%r3752, %r3757};
	st.local.v2.b32 	[%rd58+16], {%r3762, %r3767};
	st.local.v2.b32 	[%rd58+24], {%r3772, %r3777};
	st.local.v2.b32 	[%rd58+32], {%r3782, %r3787};
	st.local.v2.b32 	[%rd58+40], {%r3792, %r3797};
	st.local.v2.b32 	[%rd58+48], {%r3802, %r3807};
	st.local.v2.u8 	[%rd58+56], {%rs16352, %rs16353};
	st.local.u32 	[%rd58+60], %r3817;
	st.local.v2.u32 	[%rd58+64], {%r3822, %r3827};
	setp.ne.s64 	%p47, %rd4002, 0;
	mov.u16 	%rs24486, %rs24386;
	mov.u16 	%rs24487, %rs24387;
	mov.u16 	%rs24488, %rs24388;
	mov.u16 	%rs24489, %rs24389;
	mov.u16 	%rs24490, %rs24390;
	mov.u16 	%rs24491, %rs24391;
	mov.u16 	%rs24492, %rs24392;
	mov.u16 	%rs24493, %rs24393;
	mov.u16 	%rs24494, %rs24394;
	mov.u16 	%rs24495, %rs24395;
	mov.u16 	%rs24496, %rs24396;
	mov.u16 	%rs24497, %rs24397;
	mov.u16 	%rs24498, %rs24398;
	mov.u16 	%rs24499, %rs24399;
	mov.u16 	%rs24500, %rs24400;
	mov.u16 	%rs24501, %rs24401;
	mov.u16 	%rs24502, %rs24402;
	mov.u16 	%rs24503, %rs24403;
	mov.u16 	%rs24504, %rs24404;
	mov.u16 	%rs24505, %rs24405;
	mov.u16 	%rs24506, %rs24406;
	mov.u16 	%rs24507, %rs24407;
	mov.u16 	%rs24508, %rs24408;
	mov.u16 	%rs24509, %rs24409;
	mov.u16 	%rs24510, %rs24410;
	mov.u16 	%rs24511, %rs24411;
	mov.u16 	%rs24512, %rs24412;
	mov.u16 	%rs24513, %rs24413;
	mov.u16 	%rs24514, %rs24414;
	mov.u16 	%rs24515, %rs24415;
	mov.u16 	%rs24516, %rs24416;
	mov.u16 	%rs24517, %rs24417;
	mov.u16 	%rs24518, %rs24418;
	mov.u16 	%rs24519, %rs24419;
	mov.u16 	%rs24520, %rs24420;
	mov.u16 	%rs24521, %rs24421;
	mov.u16 	%rs24522, %rs24422;
	mov.u16 	%rs24523, %rs24423;
	mov.u16 	%rs24524, %rs24424;
	mov.u16 	%rs24525, %rs24425;
	mov.u16 	%rs24526, %rs24426;
	mov.u16 	%rs24527, %rs24427;
	mov.u16 	%rs24528, %rs24428;
	mov.u16 	%rs24529, %rs24429;
	mov.u16 	%rs24530, %rs24430;
	mov.u16 	%rs24531, %rs24431;
	mov.u16 	%rs24532, %rs24432;
	mov.u16 	%rs24533, %rs24433;
	mov.u16 	%rs24534, %rs24434;
	mov.u16 	%rs24535, %rs24435;
	mov.u32 	%r33047, %r33039;
	mov.f64 	%fd571, %fd569;
	@%p47 bra 	$L__BB3_1019;
	mov.b16 	%rs16354, 0;
	st.local.u8 	[%rd56], %rs16354;
	add.s32 	%r4005, %r33039, %r3817;
	st.local.u32 	[%rd56+52], %r4005;
	add.f64 	%fd348, %fd569, %fd245;
	st.local.f64 	[%rd56+56], %fd348;
	mov.b32 	%r33040, 0;
$L__BB3_1009:
	mov.u32 	%r1688, %r33040;
	cvt.u64.u32 	%rd989, %r1688;
	add.s64 	%rd990, %rd56, %rd989;
	ld.local.u8 	%rs16355, [%rd990];
	setp.ne.s16 	%p48, %rs16355, 0;
	add.s32 	%r33040, %r1688, 1;
	@%p48 bra 	$L__BB3_1009;
	and.b16  	%rs16356, %rs11777, 255;
	setp.eq.s16 	%p49, %rs16356, 0;
	mov.u32 	%r33042, %r1688;
	@%p49 bra 	$L__BB3_1013;
	mov.b32 	%r33041, 0;
$L__BB3_1012:
	add.s32 	%r4007, %r33041, %r1688;
	cvt.u64.u32 	%rd991, %r4007;
	add.s64 	%rd992, %rd58, %rd991;
	ld.local.u8 	%rs16357, [%rd992+8];
	add.s64 	%rd993, %rd56, %rd991;
	st.local.u8 	[%rd993], %rs16357;
	add.s32 	%r1691, %r33041, 1;
	add.s32 	%r33042, %r1691, %r1688;
	cvt.u64.u32 	%rd994, %r33041;
	add.s64 	%rd995, %rd58, %rd994;
	ld.local.u8 	%rs16358, [%rd995+9];
	setp.ne.s16 	%p50, %rs16358, 0;
	mov.u32 	%r33041, %r1691;
	@%p50 bra 	$L__BB3_1012;
$L__BB3_1013:
	cvt.u64.u32 	%rd996, %r33042;
	add.s64 	%rd997, %rd56, %rd996;
	mov.b16 	%rs16359, 0;
	st.local.u8 	[%rd997+1], %rs16359;
	mov.b32 	%r33043, 0;
$L__BB3_1014:
	mov.u32 	%r1694, %r33043;
	cvt.u64.u32 	%rd998, %r1694;
	add.s64 	%rd999, %rd56, %rd998;
	ld.local.u8 	%rs16360, [%rd999];
	setp.ne.s16 	%p51, %rs16360, 0;
	add.s32 	%r33043, %r1694, 1;
	@%p51 bra 	$L__BB3_1014;
	and.b16  	%rs16361, %rs24386, 255;
	setp.eq.s16 	%p52, %rs16361, 0;
	mov.u32 	%r33045, %r1694;
	@%p52 bra 	$L__BB3_1018;
	mov.b32 	%r33044, 0;
$L__BB3_1017:
	add.s32 	%r4010, %r33044, %r1694;
	cvt.u64.u32 	%rd1000, %r4010;
	add.s64 	%rd1001, %rd57, %rd1000;
	ld.local.u8 	%rs16362, [%rd1001+8];
	add.s64 	%rd1002, %rd56, %rd1000;
	st.local.u8 	[%rd1002], %rs16362;
	add.s32 	%r1697, %r33044, 1;
	add.s32 	%r33045, %r1697, %r1694;
	cvt.u64.u32 	%rd1003, %r33044;
	add.s64 	%rd1004, %rd57, %rd1003;
	ld.local.u8 	%rs16363, [%rd1004+9];
	setp.ne.s16 	%p53, %rs16363, 0;
	mov.u32 	%r33044, %r1697;
	@%p53 bra 	$L__BB3_1017;
$L__BB3_1018:
	cvt.u64.u32 	%rd1005, %r33045;
	add.s64 	%rd1006, %rd56, %rd1005;
	mov.b16 	%rs16364, 0;
	st.local.u8 	[%rd1006+1], %rs16364;
	ld.local.v2.b32 	{%r4011, %r4012}, [%rd56];
	bfe.u32 	%r4013, %r4011, 0, 8;
	cvt.u16.u32 	%rs24486, %r4013;
	bfe.u32 	%r4014, %r4011, 8, 8;
	cvt.u16.u32 	%rs24487, %r4014;
	bfe.u32 	%r4015, %r4011, 16, 8;
	cvt.u16.u32 	%rs24488, %r4015;
	bfe.u32 	%r4016, %r4011, 24, 8;
	cvt.u16.u32 	%rs24489, %r4016;
	bfe.u32 	%r4017, %r4012, 0, 8;
	cvt.u16.u32 	%rs24490, %r4017;
	bfe.u32 	%r4018, %r4012, 8, 8;
	cvt.u16.u32 	%rs24491, %r4018;
	bfe.u32 	%r4019, %r4012, 16, 8;
	cvt.u16.u32 	%rs24492, %r4019;
	bfe.u32 	%r4020, %r4012, 24, 8;
	cvt.u16.u32 	%rs24493, %r4020;
	ld.local.v2.b32 	{%r4021, %r4022}, [%rd56+8];
	bfe.u32 	%r4023, %r4021, 0, 8;
	cvt.u16.u32 	%rs24494, %r4023;
	bfe.u32 	%r4024, %r4021, 8, 8;
	cvt.u16.u32 	%rs24495, %r4024;
	bfe.u32 	%r4025, %r4021, 16, 8;
	cvt.u16.u32 	%rs24496, %r4025;
	bfe.u32 	%r4026, %r4021, 24, 8;
	cvt.u16.u32 	%rs24497, %r4026;
	bfe.u32 	%r4027, %r4022, 0, 8;
	cvt.u16.u32 	%rs24498, %r4027;
	bfe.u32 	%r4028, %r4022, 8, 8;
	cvt.u16.u32 	%rs24499, %r4028;
	bfe.u32 	%r4029, %r4022, 16, 8;
	cvt.u16.u32 	%rs24500, %r4029;
	bfe.u32 	%r4030, %r4022, 24, 8;
	cvt.u16.u32 	%rs24501, %r4030;
	ld.local.v2.b32 	{%r4031, %r4032}, [%rd56+16];
	bfe.u32 	%r4033, %r4031, 0, 8;
	cvt.u16.u32 	%rs24502, %r4033;
	bfe.u32 	%r4034, %r4031, 8, 8;
	cvt.u16.u32 	%rs24503, %r4034;
	bfe.u32 	%r4035, %r4031, 16, 8;
	cvt.u16.u32 	%rs24504, %r4035;
	bfe.u32 	%r4036, %r4031, 24, 8;
	cvt.u16.u32 	%rs24505, %r4036;
	bfe.u32 	%r4037, %r4032, 0, 8;
	cvt.u16.u32 	%rs24506, %r4037;
	bfe.u32 	%r4038, %r4032, 8, 8;
	cvt.u16.u32 	%rs24507, %r4038;
	bfe.u32 	%r4039, %r4032, 16, 8;
	cvt.u16.u32 	%rs24508, %r4039;
	bfe.u32 	%r4040, %r4032, 24, 8;
	cvt.u16.u32 	%rs24509, %r4040;
	ld.local.v2.b32 	{%r4041, %r4042}, [%rd56+24];
	bfe.u32 	%r4043, %r4041, 0, 8;
	cvt.u16.u32 	%rs24510, %r4043;
	bfe.u32 	%r4044, %r4041, 8, 8;
	cvt.u16.u32 	%rs24511, %r4044;
	bfe.u32 	%r4045, %r4041, 16, 8;
	cvt.u16.u32 	%rs24512, %r4045;
	bfe.u32 	%r4046, %r4041, 24, 8;
	cvt.u16.u32 	%rs24513, %r4046;
	bfe.u32 	%r4047, %r4042, 0, 8;
	cvt.u16.u32 	%rs24514, %r4047;
	bfe.u32 	%r4048, %r4042, 8, 8;
	cvt.u16.u32 	%rs24515, %r4048;
	bfe.u32 	%r4049, %r4042, 16, 8;
	cvt.u16.u32 	%rs24516, %r4049;
	bfe.u32 	%r4050, %r4042, 24, 8;
	cvt.u16.u32 	%rs24517, %r4050;
	ld.local.v2.b32 	{%r4051, %r4052}, [%rd56+32];
	bfe.u32 	%r4053, %r4051, 0, 8;
	cvt.u16.u32 	%rs24518, %r4053;
	bfe.u32 	%r4054, %r4051, 8, 8;
	cvt.u16.u32 	%rs24519, %r4054;
	bfe.u32 	%r4055, %r4051, 16, 8;
	cvt.u16.u32 	%rs24520, %r4055;
	bfe.u32 	%r4056, %r4051, 24, 8;
	cvt.u16.u32 	%rs24521, %r4056;
	bfe.u32 	%r4057, %r4052, 0, 8;
	cvt.u16.u32 	%rs24522, %r4057;
	bfe.u32 	%r4058, %r4052, 8, 8;
	cvt.u16.u32 	%rs24523, %r4058;
	bfe.u32 	%r4059, %r4052, 16, 8;
	cvt.u16.u32 	%rs24524, %r4059;
	bfe.u32 	%r4060, %r4052, 24, 8;
	cvt.u16.u32 	%rs24525, %r4060;
	ld.local.v2.b32 	{%r4061, %r4062}, [%rd56+40];
	bfe.u32 	%r4063, %r4061, 0, 8;
	cvt.u16.u32 	%rs24526, %r4063;
	bfe.u32 	%r4064, %r4061, 8, 8;
	cvt.u16.u32 	%rs24527, %r4064;
	bfe.u32 	%r4065, %r4061, 16, 8;
	cvt.u16.u32 	%rs24528, %r4065;
	bfe.u32 	%r4066, %r4061, 24, 8;
	cvt.u16.u32 	%rs24529, %r4066;
	bfe.u32 	%r4067, %r4062, 0, 8;
	cvt.u16.u32 	%rs24530, %r4067;
	bfe.u32 	%r4068, %r4062, 8, 8;
	cvt.u16.u32 	%rs24531, %r4068;
	bfe.u32 	%r4069, %r4062, 16, 8;
	cvt.u16.u32 	%rs24532, %r4069;
	bfe.u32 	%r4070, %r4062, 24, 8;
	cvt.u16.u32 	%rs24533, %r4070;
	ld.local.v2.u8 	{%rs24534, %rs24535}, [%rd56+48];
	ld.local.u32 	%r33047, [%rd56+52];
	ld.local.f64 	%fd571, [%rd56+56];
$L__BB3_1019:
	setp.gt.s32 	%p54, %r2376, 7;
	add.s64 	%rd4003, %rd4002, %rd425;
	@%p54 bra 	$L__BB3_1021;
	mov.u64 	%rd4003, %rd4002;
	mov.u16 	%rs24486, %rs24386;
	mov.u16 	%rs24487, %rs24387;
	mov.u16 	%rs24488, %rs24388;
	mov.u16 	%rs24489, %rs24389;
	mov.u16 	%rs24490, %rs24390;
	mov.u16 	%rs24491, %rs24391;
	mov.u16 	%rs24492, %rs24392;
	mov.u16 	%rs24493, %rs24393;
	mov.u16 	%rs24494, %rs24394;
	mov.u16 	%rs24495, %rs24395;
	mov.u16 	%rs24496, %rs24396;
	mov.u16 	%rs24497, %rs24397;
	mov.u16 	%rs24498, %rs24398;
	mov.u16 	%rs24499, %rs24399;
	mov.u16 	%rs24500, %rs24400;
	mov.u16 	%rs24501, %rs24401;
	mov.u16 	%rs24502, %rs24402;
	mov.u16 	%rs24503, %rs24403;
	mov.u16 	%rs24504, %rs24404;
	mov.u16 	%rs24505, %rs24405;
	mov.u16 	%rs24506, %rs24406;
	mov.u16 	%rs24507, %rs24407;
	mov.u16 	%rs24508, %rs24408;
	mov.u16 	%rs24509, %rs24409;
	mov.u16 	%rs24510, %rs24410;
	mov.u16 	%rs24511, %rs24411;
	mov.u16 	%rs24512, %rs24412;
	mov.u16 	%rs24513, %rs24413;
	mov.u16 	%rs24514, %rs24414;
	mov.u16 	%rs24515, %rs24415;
	mov.u16 	%rs24516, %rs24416;
	mov.u16 	%rs24517, %rs24417;
	mov.u16 	%rs24518, %rs24418;
	mov.u16 	%rs24519, %rs24419;
	mov.u16 	%rs24520, %rs24420;
	mov.u16 	%rs24521, %rs24421;
	mov.u16 	%rs24522, %rs24422;
	mov.u16 	%rs24523, %rs24423;
	mov.u16 	%rs24524, %rs24424;
	mov.u16 	%rs24525, %rs24425;
	mov.u16 	%rs24526, %rs24426;
	mov.u16 	%rs24527, %rs24427;
	mov.u16 	%rs24528, %rs24428;
	mov.u16 	%rs24529, %rs24429;
	mov.u16 	%rs24530, %rs24430;
	mov.u16 	%rs24531, %rs24431;
	mov.u16 	%rs24532, %rs24432;
	mov.u16 	%rs24533, %rs24433;
	mov.u16 	%rs24534, %rs24434;
	mov.u16 	%rs24535, %rs24435;
	mov.u32 	%r33047, %r33039;
	mov.f64 	%fd571, %fd569;
$L__BB3_1021:
	st.local.u64 	[%rd57], %rd4003;
	mov.b64 	{%r4072, %r4077}, %rd4003;
	cvt.u32.u16 	%r4161, %rs24492;
	cvt.u32.u16 	%r4162, %rs24493;
	prmt.b32 	%r4163, %r4161, %r4162, 0x3340U;
	cvt.u32.u16 	%r4164, %rs24491;
	cvt.u32.u16 	%r4165, %rs24490;
	prmt.b32 	%r4166, %r4165, %r4164, 0x3340U;
	prmt.b32 	%r4167, %r4166, %r4163, 0x5410U;
	cvt.u32.u16 	%r4168, %rs24488;
	cvt.u32.u16 	%r4169, %rs24489;
	prmt.b32 	%r4170, %r4168, %r4169, 0x3340U;
	cvt.u32.u16 	%r4171, %rs24487;
	cvt.u32.u16 	%r4172, %rs24486;
	prmt.b32 	%r4173, %r4172, %r4171, 0x3340U;
	prmt.b32 	%r4174, %r4173, %r4170, 0x5410U;
	st.local.v2.b32 	[%rd57+8], {%r4174, %r4167};
	cvt.u32.u16 	%r4175, %rs24500;
	cvt.u32.u16 	%r4176, %rs24501;
	prmt.b32 	%r4177, %r4175, %r4176, 0x3340U;
	cvt.u32.u16 	%r4178, %rs24499;
	cvt.u32.u16 	%r4179, %rs24498;
	prmt.b32 	%r4180, %r4179, %r4178, 0x3340U;
	prmt.b32 	%r4181, %r4180, %r4177, 0x5410U;
	cvt.u32.u16 	%r4182, %rs24496;
	cvt.u32.u16 	%r4183, %rs24497;
	prmt.b32 	%r4184, %r4182, %r4183, 0x3340U;
	cvt.u32.u16 	%r4185, %rs24495;
	cvt.u32.u16 	%r4186, %rs24494;
	prmt.b32 	%r4187, %r4186, %r4185, 0x3340U;
	prmt.b32 	%r4188, %r4187, %r4184, 0x5410U;
	st.local.v2.b32 	[%rd57+16], {%r4188, %r4181};
	cvt.u32.u16 	%r4189, %rs24508;
	cvt.u32.u16 	%r4190, %rs24509;
	prmt.b32 	%r4191, %r4189, %r4190, 0x3340U;
	cvt.u32.u16 	%r4192, %rs24507;
	cvt.u32.u16 	%r4193, %rs24506;
	prmt.b32 	%r4194, %r4193, %r4192, 0x3340U;
	prmt.b32 	%r4195, %r4194, %r4191, 0x5410U;
	cvt.u32.u16 	%r4196, %rs24504;
	cvt.u32.u16 	%r4197, %rs24505;
	prmt.b32 	%r4198, %r4196, %r4197, 0x3340U;
	cvt.u32.u16 	%r4199, %rs24503;
	cvt.u32.u16 	%r4200, %rs24502;
	prmt.b32 	%r4201, %r4200, %r4199, 0x3340U;
	prmt.b32 	%r4202, %r4201, %r4198, 0x5410U;
	st.local.v2.b32 	[%rd57+24], {%r4202, %r4195};
	cvt.u32.u16 	%r4203, %rs24516;
	cvt.u32.u16 	%r4204, %rs24517;
	prmt.b32 	%r4205, %r4203, %r4204, 0x3340U;
	cvt.u32.u16 	%r4206, %rs24515;
	cvt.u32.u16 	%r4207, %rs24514;
	prmt.b32 	%r4208, %r4207, %r4206, 0x3340U;
	prmt.b32 	%r4209, %r4208, %r4205, 0x5410U;
	cvt.u32.u16 	%r4210, %rs24512;
	cvt.u32.u16 	%r4211, %rs24513;
	prmt.b32 	%r4212, %r4210, %r4211, 0x3340U;
	cvt.u32.u16 	%r4213, %rs24511;
	cvt.u32.u16 	%r4214, %rs24510;
	prmt.b32 	%r4215, %r4214, %r4213, 0x3340U;
	prmt.b32 	%r4216, %r4215, %r4212, 0x5410U;
	st.local.v2.b32 	[%rd57+32], {%r4216, %r4209};
	cvt.u32.u16 	%r4217, %rs24524;
	cvt.u32.u16 	%r4218, %rs24525;
	prmt.b32 	%r4219, %r4217, %r4218, 0x3340U;
	cvt.u32.u16 	%r4220, %rs24523;
	cvt.u32.u16 	%r4221, %rs24522;
	prmt.b32 	%r4222, %r4221, %r4220, 0x3340U;
	prmt.b32 	%r4223, %r4222, %r4219, 0x5410U;
	cvt.u32.u16 	%r4224, %rs24520;
	cvt.u32.u16 	%r4225, %rs24521;
	prmt.b32 	%r4226, %r4224, %r4225, 0x3340U;
	cvt.u32.u16 	%r4227, %rs24519;
	cvt.u32.u16 	%r4228, %rs24518;
	prmt.b32 	%r4229, %r4228, %r4227, 0x3340U;
	prmt.b32 	%r4230, %r4229, %r4226, 0x5410U;
	st.local.v2.b32 	[%rd57+40], {%r4230, %r4223};
	cvt.u32.u16 	%r4231, %rs24532;
	cvt.u32.u16 	%r4232, %rs24533;
	prmt.b32 	%r4233, %r4231, %r4232, 0x3340U;
	cvt.u32.u16 	%r4234, %rs24531;
	cvt.u32.u16 	%r4235, %rs24530;
	prmt.b32 	%r4236, %r4235, %r4234, 0x3340U;
	prmt.b32 	%r4237, %r4236, %r4233, 0x5410U;
	cvt.u32.u16 	%r4238, %rs24528;
	cvt.u32.u16 	%r4239, %rs24529;
	prmt.b32 	%r4240, %r4238, %r4239, 0x3340U;
	cvt.u32.u16 	%r4241, %rs24527;
	cvt.u32.u16 	%r4242, %rs24526;
	prmt.b32 	%r4243, %r4242, %r4241, 0x3340U;
	prmt.b32 	%r4244, %r4243, %r4240, 0x5410U;
	st.local.v2.b32 	[%rd57+48], {%r4244, %r4237};
	st.local.v2.u8 	[%rd57+56], {%rs24534, %rs24535};
	st.local.u32 	[%rd57+60], %r33047;
	st.local.f64 	[%rd57+64], %fd571;
	and.b32  	%r4245, %r4172, 255;
	and.b16  	%rs16365, %rs24487, 255;
	mul.wide.u16 	%r4246, %rs16365, 256;
	or.b32  	%r4247, %r4246, %r4245;
	shl.b32 	%r4248, %r4168, 16;
	and.b32  	%r4249, %r4248, 16711680;
	or.b32  	%r4250, %r4247, %r4249;
	shl.b32 	%r4251, %r4169, 24;
	or.b32  	%r4082, %r4250, %r4251;
	and.b32  	%r4252, %r4165, 255;
	and.b16  	%rs16366, %rs24491, 255;
	mul.wide.u16 	%r4253, %rs16366, 256;
	or.b32  	%r4254, %r4253, %r4252;
	shl.b32 	%r4255, %r4161, 16;
	and.b32  	%r4256, %r4255, 16711680;
	or.b32  	%r4257, %r4254, %r4256;
	shl.b32 	%r4258, %r4162, 24;
	or.b32  	%r4087, %r4257, %r4258;
	and.b32  	%r4259, %r4186, 255;
	and.b16  	%rs16367, %rs24495, 255;
	mul.wide.u16 	%r4260, %rs16367, 256;
	or.b32  	%r4261, %r4260, %r4259;
	shl.b32 	%r4262, %r4182, 16;
	and.b32  	%r4263, %r4262, 16711680;
	or.b32  	%r4264, %r4261, %r4263;
	shl.b32 	%r4265, %r4183, 24;
	or.b32  	%r4092, %r4264, %r4265;
	and.b32  	%r4266, %r4179, 255;
	and.b16  	%rs16368, %rs24499, 255;
	mul.wide.u16 	%r4267, %rs16368, 256;
	or.b32  	%r4268, %r4267, %r4266;
	shl.b32 	%r4269, %r4175, 16;
	and.b32  	%r4270, %r4269, 16711680;
	or.b32  	%r4271, %r4268, %r4270;
	shl.b32 	%r4272, %r4176, 24;
	or.b32  	%r4097, %r4271, %r4272;
	and.b32  	%r4273, %r4200, 255;
	and.b16  	%rs16369, %rs24503, 255;
	mul.wide.u16 	%r4274, %rs16369, 256;
	or.b32  	%r4275, %r4274, %r4273;
	shl.b32 	%r4276, %r4196, 16;
	and.b32  	%r4277, %r4276, 16711680;
	or.b32  	%r4278, %r4275, %r4277;
	shl.b32 	%r4279, %r4197, 24;
	or.b32  	%r4102, %r4278, %r4279;
	and.b32  	%r4280, %r4193, 255;
	and.b16  	%rs16370, %rs24507, 255;
	mul.wide.u16 	%r4281, %rs16370, 256;
	or.b32  	%r4282, %r4281, %r4280;
	shl.b32 	%r4283, %r4189, 16;
	and.b32  	%r4284, %r4283, 16711680;
	or.b32  	%r4285, %r4282, %r4284;
	shl.b32 	%r4286, %r4190, 24;
	or.b32  	%r4107, %r4285, %r4286;
	and.b32  	%r4287, %r4214, 255;
	and.b16  	%rs16371, %rs24511, 255;
	mul.wide.u16 	%r4288, %rs16371, 256;
	or.b32  	%r4289, %r4288, %r4287;
	shl.b32 	%r4290, %r4210, 16;
	and.b32  	%r4291, %r4290, 16711680;
	or.b32  	%r4292, %r4289, %r4291;
	shl.b32 	%r4293, %r4211, 24;
	or.b32  	%r4112, %r4292, %r4293;
	and.b32  	%r4294, %r4207, 255;
	and.b16  	%rs16372, %rs24515, 255;
	mul.wide.u16 	%r4295, %rs16372, 256;
	or.b32  	%r4296, %r4295, %r4294;
	shl.b32 	%r4297, %r4203, 16;
	and.b32  	%r4298, %r4297, 16711680;
	or.b32  	%r4299, %r4296, %r4298;
	shl.b32 	%r4300, %r4204, 24;
	or.b32  	%r4117, %r4299, %r4300;
	and.b32  	%r4301, %r4228, 255;
	and.b16  	%rs16373, %rs24519, 255;
	mul.wide.u16 	%r4302, %rs16373, 256;
	or.b32  	%r4303, %r4302, %r4301;
	shl.b32 	%r4304, %r4224, 16;
	and.b32  	%r4305, %r4304, 16711680;
	or.b32  	%r4306, %r4303, %r4305;
	shl.b32 	%r4307, %r4225, 24;
	or.b32  	%r4122, %r4306, %r4307;
	and.b32  	%r4308, %r4221, 255;
	and.b16  	%rs16374, %rs24523, 255;
	mul.wide.u16 	%r4309, %rs16374, 256;
	or.b32  	%r4310, %r4309, %r4308;
	shl.b32 	%r4311, %r4217, 16;
	and.b32  	%r4312, %r4311, 16711680;
	or.b32  	%r4313, %r4310, %r4312;
	shl.b32 	%r4314, %r4218, 24;
	or.b32  	%r4127, %r4313, %r4314;
	and.b32  	%r4315, %r4242, 255;
	and.b16  	%rs16375, %rs24527, 255;
	mul.wide.u16 	%r4316, %rs16375, 256;
	or.b32  	%r4317, %r4316, %r4315;
	shl.b32 	%r4318, %r4238, 16;
	and.b32  	%r4319, %r4318, 16711680;
	or.b32  	%r4320, %r4317, %r4319;
	shl.b32 	%r4321, %r4239, 24;
	or.b32  	%r4132, %r4320, %r4321;
	and.b32  	%r4322, %r4235, 255;
	and.b16  	%rs16376, %rs24531, 255;
	mul.wide.u16 	%r4323, %rs16376, 256;
	or.b32  	%r4324, %r4323, %r4322;
	shl.b32 	%r4325, %r4231, 16;
	and.b32  	%r4326, %r4325, 16711680;
	or.b32  	%r4327, %r4324, %r4326;
	shl.b32 	%r4328, %r4232, 24;
	or.b32  	%r4137, %r4327, %r4328;
	cvt.u32.u16 	%r4329, %rs24534;
	and.b32  	%r4330, %r4329, 255;
	and.b16  	%rs16377, %rs24535, 255;
	mul.wide.u16 	%r4331, %rs16377, 256;
	or.b32  	%r4142, %r4331, %r4330;
	mov.b32 	%r4158, 16;
	mov.b32 	%r4159, 0;
	mov.b32 	%r4160, -1;
	// begin inline asm
	shfl.sync.up.b32 %r4071, %r4072, %r4158, %r4159, %r4160;
	// end inline asm
	// begin inline asm
	shfl.sync.up.b32 %r4076, %r4077, %r4158, %r4159, %r4160;
	// end inline asm
	mov.b64 	%rd428, {%r4071, %r4076};
	// begin inline asm
	shfl.sync.up.b32 %r4081, %r4082, %r4158, %r4159, %r4160;
	// end inline asm
	// begin inline asm
	shfl.sync.up.b32 %r4086, %r4087, %r4158, %r4159, %r4160;
	// end inline asm
	// begin inline asm
	shfl.sync.up.b32 %r4091, %r4092, %r4158, %r4159, %r4160;
	// end inline asm
	// begin inline asm
	shfl.sync.up.b32 %r4096, %r4097, %r4158, %r4159, %r4160;
	// end inline asm
	// begin inline asm
	shfl.sync.up.b32 %r4101, %r4102, %r4158, %r4159, %r4160;
	// end inline asm
	// begin inline asm
	shfl.sync.up.b32 %r4106, %r4107, %r4158, %r4159, %r4160;
	// end inline asm
	// begin inline asm
	shfl.sync.up.b32 %r4111, %r4112, %r4158, %r4159, %r4160;
	// end inline asm
	// begin inline asm
	shfl.sync.up.b32 %r4116, %r4117, %r4158, %r4159, %r4160;
	// end inline asm
	// begin inline asm
	shfl.sync.up.b32 %r4121, %r4122, %r4158, %r4159, %r4160;
	// end inline asm
	// begin inline asm
	shfl.sync.up.b32 %r4126, %r4127, %r4158, %r4159, %r4160;
	// end inline asm
	// begin inline asm
	shfl.sync.up.b32 %r4131, %r4132, %r4158, %r4159, %r4160;
	// end inline asm
	// begin inline asm
	shfl.sync.up.b32 %r4136, %r4137, %r4158, %r4159, %r4160;
	// end inline asm
	// begin inline asm
	shfl.sync.up.b32 %r4141, %r4142, %r4158, %r4159, %r4160;
	// end inline asm
	// begin inline asm
	shfl.sync.up.b32 %r4146, %r33047, %r4158, %r4159, %r4160;
	// end inline asm
	mov.b64 	%rd429, %fd571;
	mov.b64 	{%r4152, %r4157}, %rd429;
	// begin inline asm
	shfl.sync.up.b32 %r4151, %r4152, %r4158, %r4159, %r4160;
	// end inline asm
	// begin inline asm
	shfl.sync.up.b32 %r4156, %r4157, %r4158, %r4159, %r4160;
	// end inline asm
	mov.b64 	%rd1007, {%r4151, %r4156};
	mov.b64 	%fd249, %rd1007;
	cvt.u16.u32 	%rs11928, %r4081;
	cvt.u16.u32 	%rs16378, %r4141;
	shr.u32 	%r4332, %r4141, 8;
	cvt.u16.u32 	%rs16379, %r4332;
	st.local.v2.u32 	[%rd58], {%r4071, %r4076};
	st.local.v2.b32 	[%rd58+8], {%r4081, %r4086};
	st.local.v2.b32 	[%rd58+16], {%r4091, %r4096};
	st.local.v2.b32 	[%rd58+24], {%r4101, %r4106};
	st.local.v2.b32 	[%rd58+32], {%r4111, %r4116};
	st.local.v2.b32 	[%rd58+40], {%r4121, %r4126};
	st.local.v2.b32 	[%rd58+48], {%r4131, %r4136};
	st.local.v2.u8 	[%rd58+56], {%rs16378, %rs16379};
	st.local.u32 	[%rd58+60], %r4146;
	st.local.v2.u32 	[%rd58+64], {%r4151, %r4156};
	setp.ne.s64 	%p55, %rd4003, 0;
	mov.u16 	%rs24586, %rs24486;
	mov.u16 	%rs24587, %rs24487;
	mov.u16 	%rs24588, %rs24488;
	mov.u16 	%rs24589, %rs24489;
	mov.u16 	%rs24590, %rs24490;
	mov.u16 	%rs24591, %rs24491;
	mov.u16 	%rs24592, %rs24492;
	mov.u16 	%rs24593, %rs24493;
	mov.u16 	%rs24594, %rs24494;
	mov.u16 	%rs24595, %rs24495;
	mov.u16 	%rs24596, %rs24496;
	mov.u16 	%rs24597, %rs24497;
	mov.u16 	%rs24598, %rs24498;
	mov.u16 	%rs24599, %rs24499;
	mov.u16 	%rs24600, %rs24500;
	mov.u16 	%rs24601, %rs24501;
	mov.u16 	%rs24602, %rs24502;
	mov.u16 	%rs24603, %rs24503;
	mov.u16 	%rs24604, %rs24504;
	mov.u16 	%rs24605, %rs24505;
	mov.u16 	%rs24606, %rs24506;
	mov.u16 	%rs24607, %rs24507;
	mov.u16 	%rs24608, %rs24508;
	mov.u16 	%rs24609, %rs24509;
	mov.u16 	%rs24610, %rs24510;
	mov.u16 	%rs24611, %rs24511;
	mov.u16 	%rs24612, %rs24512;
	mov.u16 	%rs24613, %rs24513;
	mov.u16 	%rs24614, %rs24514;
	mov.u16 	%rs24615, %rs24515;
	mov.u16 	%rs24616, %rs24516;
	mov.u16 	%rs24617, %rs24517;
	mov.u16 	%rs24618, %rs24518;
	mov.u16 	%rs24619, %rs24519;
	mov.u16 	%rs24620, %rs24520;
	mov.u16 	%rs24621, %rs24521;
	mov.u16 	%rs24622, %rs24522;
	mov.u16 	%rs24623, %rs24523;
	mov.u16 	%rs24624, %rs24524;
	mov.u16 	%rs24625, %rs24525;
	mov.u16 	%rs24626, %rs24526;
	mov.u16 	%rs24627, %rs24527;
	mov.u16 	%rs24628, %rs24528;
	mov.u16 	%rs24629, %rs24529;
	mov.u16 	%rs24630, %rs24530;
	mov.u16 	%rs24631, %rs24531;
	mov.u16 	%rs24632, %rs24532;
	mov.u16 	%rs24633, %rs24533;
	mov.u16 	%rs24634, %rs24534;
	mov.u16 	%rs24635, %rs24535;
	mov.u32 	%r33055, %r33047;
	mov.u64 	%rd4006, %rd429;
	@%p55 bra 	$L__BB3_1033;
	mov.b16 	%rs16380, 0;
	st.local.u8 	[%rd56], %rs16380;
	add.s32 	%r4334, %r33047, %r4146;
	st.local.u32 	[%rd56+52], %r4334;
	add.f64 	%fd349, %fd571, %fd249;
	st.local.f64 	[%rd56+56], %fd349;
	mov.b32 	%r33048, 0;
$L__BB3_1023:
	mov.u32 	%r1704, %r33048;
	cvt.u64.u32 	%rd1008, %r1704;
	add.s64 	%rd1009, %rd56, %rd1008;
	ld.local.u8 	%rs16381, [%rd1009];
	setp.ne.s16 	%p56, %rs16381, 0;
	add.s32 	%r33048, %r1704, 1;
	@%p56 bra 	$L__BB3_1023;
	and.b16  	%rs16382, %rs11928, 255;
	setp.eq.s16 	%p57, %rs16382, 0;
	mov.u32 	%r33050, %r1704;
	@%p57 bra 	$L__BB3_1027;
	mov.b32 	%r33049, 0;
$L__BB3_1026:
	add.s32 	%r4336, %r33049, %r1704;
	cvt.u64.u32 	%rd1010, %r4336;
	add.s64 	%rd1011, %rd58, %rd1010;
	ld.local.u8 	%rs16383, [%rd1011+8];
	add.s64 	%rd1012, %rd56, %rd1010;
	st.local.u8 	[%rd1012], %rs16383;
	add.s32 	%r1707, %r33049, 1;
	add.s32 	%r33050, %r1707, %r1704;
	cvt.u64.u32 	%rd1013, %r33049;
	add.s64 	%rd1014, %rd58, %rd1013;
	ld.local.u8 	%rs16384, [%rd1014+9];
	setp.ne.s16 	%p58, %rs16384, 0;
	mov.u32 	%r33049, %r1707;
	@%p58 bra 	$L__BB3_1026;
$L__BB3_1027:
	cvt.u64.u32 	%rd1015, %r33050;
	add.s64 	%rd1016, %rd56, %rd1015;
	mov.b16 	%rs16385, 0;
	st.local.u8 	[%rd1016+1], %rs16385;
	mov.b32 	%r33051, 0;
$L__BB3_1028:
	mov.u32 	%r1710, %r33051;
	cvt.u64.u32 	%rd1017, %r1710;
	add.s64 	%rd1018, %rd56, %rd1017;
	ld.local.u8 	%rs16386, [%rd1018];
	setp.ne.s16 	%p59, %rs16386, 0;
	add.s32 	%r33051, %r1710, 1;
	@%p59 bra 	$L__BB3_1028;
	and.b16  	%rs16387, %rs24486, 255;
	setp.eq.s16 	%p60, %rs16387, 0;
	mov.u32 	%r33053, %r1710;
	@%p60 bra 	$L__BB3_1032;
	mov.b32 	%r33052, 0;
$L__BB3_1031:
	add.s32 	%r4339, %r33052, %r1710;
	cvt.u64.u32 	%rd1019, %r4339;
	add.s64 	%rd1020, %rd57, %rd1019;
	ld.local.u8 	%rs16388, [%rd1020+8];
	add.s64 	%rd1021, %rd56, %rd1019;
	st.local.u8 	[%rd1021], %rs16388;
	add.s32 	%r1713, %r33052, 1;
	add.s32 	%r33053, %r1713, %r1710;
	cvt.u64.u32 	%rd1022, %r33052;
	add.s64 	%rd1023, %rd57, %rd1022;
	ld.local.u8 	%rs16389, [%rd1023+9];
	setp.ne.s16 	%p61, %rs16389, 0;
	mov.u32 	%r33052, %r1713;
	@%p61 bra 	$L__BB3_1031;
$L__BB3_1032:
	cvt.u64.u32 	%rd1024, %r33053;
	add.s64 	%rd1025, %rd56, %rd1024;
	mov.b16 	%rs16390, 0;
	st.local.u8 	[%rd1025+1], %rs16390;
	ld.local.v2.b32 	{%r4340, %r4341}, [%rd56];
	bfe.u32 	%r4342, %r4340, 0, 8;
	cvt.u16.u32 	%rs24586, %r4342;
	bfe.u32 	%r4343, %r4340, 8, 8;
	cvt.u16.u32 	%rs24587, %r4343;
	bfe.u32 	%r4344, %r4340, 16, 8;
	cvt.u16.u32 	%rs24588, %r4344;
	bfe.u32 	%r4345, %r4340, 24, 8;
	cvt.u16.u32 	%rs24589, %r4345;
	bfe.u32 	%r4346, %r4341, 0, 8;
	cvt.u16.u32 	%rs24590, %r4346;
	bfe.u32 	%r4347, %r4341, 8, 8;
	cvt.u16.u32 	%rs24591, %r4347;
	bfe.u32 	%r4348, %r4341, 16, 8;
	cvt.u16.u32 	%rs24592, %r4348;
	bfe.u32 	%r4349, %r4341, 24, 8;
	cvt.u16.u32 	%rs24593, %r4349;
	ld.local.v2.b32 	{%r4350, %r4351}, [%rd56+8];
	bfe.u32 	%r4352, %r4350, 0, 8;
	cvt.u16.u32 	%rs24594, %r4352;
	bfe.u32 	%r4353, %r4350, 8, 8;
	cvt.u16.u32 	%rs24595, %r4353;
	bfe.u32 	%r4354, %r4350, 16, 8;
	cvt.u16.u32 	%rs24596, %r4354;
	bfe.u32 	%r4355, %r4350, 24, 8;
	cvt.u16.u32 	%rs24597, %r4355;
	bfe.u32 	%r4356, %r4351, 0, 8;
	cvt.u16.u32 	%rs24598, %r4356;
	bfe.u32 	%r4357, %r4351, 8, 8;
	cvt.u16.u32 	%rs24599, %r4357;
	bfe.u32 	%r4358, %r4351, 16, 8;
	cvt.u16.u32 	%rs24600, %r4358;
	bfe.u32 	%r4359, %r4351, 24, 8;
	cvt.u16.u32 	%rs24601, %r4359;
	ld.local.v2.b32 	{%r4360, %r4361}, [%rd56+16];
	bfe.u32 	%r4362, %r4360, 0, 8;
	cvt.u16.u32 	%rs24602, %r4362;
	bfe.u32 	%r4363, %r4360, 8, 8;
	cvt.u16.u32 	%rs24603, %r4363;
	bfe.u32 	%r4364, %r4360, 16, 8;
	cvt.u16.u32 	%rs24604, %r4364;
	bfe.u32 	%r4365, %r4360, 24, 8;
	cvt.u16.u32 	%rs24605, %r4365;
	bfe.u32 	%r4366, %r4361, 0, 8;
	cvt.u16.u32 	%rs24606, %r4366;
	bfe.u32 	%r4367, %r4361, 8, 8;
	cvt.u16.u32 	%rs24607, %r4367;
	bfe.u32 	%r4368, %r4361, 16, 8;
	cvt.u16.u32 	%rs24608, %r4368;
	bfe.u32 	%r4369, %r4361, 24, 8;
	cvt.u16.u32 	%rs24609, %r4369;
	ld.local.v2.b32 	{%r4370, %r4371}, [%rd56+24];
	bfe.u32 	%r4372, %r4370, 0, 8;
	cvt.u16.u32 	%rs24610, %r4372;
	bfe.u32 	%r4373, %r4370, 8, 8;
	cvt.u16.u32 	%rs24611, %r4373;
	bfe.u32 	%r4374, %r4370, 16, 8;
	cvt.u16.u32 	%rs24612, %r4374;
	bfe.u32 	%r4375, %r4370, 24, 8;
	cvt.u16.u32 	%rs24613, %r4375;
	bfe.u32 	%r4376, %r4371, 0, 8;
	cvt.u16.u32 	%rs24614, %r4376;
	bfe.u32 	%r4377, %r4371, 8, 8;
	cvt.u16.u32 	%rs24615, %r4377;
	bfe.u32 	%r4378, %r4371, 16, 8;
	cvt.u16.u32 	%rs24616, %r4378;
	bfe.u32 	%r4379, %r4371, 24, 8;
	cvt.u16.u32 	%rs24617, %r4379;
	ld.local.v2.b32 	{%r4380, %r4381}, [%rd56+32];
	bfe.u32 	%r4382, %r4380, 0, 8;
	cvt.u16.u32 	%rs24618, %r4382;
	bfe.u32 	%r4383, %r4380, 8, 8;
	cvt.u16.u32 	%rs24619, %r4383;
	bfe.u32 	%r4384, %r4380, 16, 8;
	cvt.u16.u32 	%rs24620, %r4384;
	bfe.u32 	%r4385, %r4380, 24, 8;
	cvt.u16.u32 	%rs24621, %r4385;
	bfe.u32 	%r4386, %r4381, 0, 8;
	cvt.u16.u32 	%rs24622, %r4386;
	bfe.u32 	%r4387, %r4381, 8, 8;
	cvt.u16.u32 	%rs24623, %r4387;
	bfe.u32 	%r4388, %r4381, 16, 8;
	cvt.u16.u32 	%rs24624, %r4388;
	bfe.u32 	%r4389, %r4381, 24, 8;
	cvt.u16.u32 	%rs24625, %r4389;
	ld.local.v2.b32 	{%r4390, %r4391}, [%rd56+40];
	bfe.u32 	%r4392, %r4390, 0, 8;
	cvt.u16.u32 	%rs24626, %r4392;
	bfe.u32 	%r4393, %r4390, 8, 8;
	cvt.u16.u32 	%rs24627, %r4393;
	bfe.u32 	%r4394, %r4390, 16, 8;
	cvt.u16.u32 	%rs24628, %r4394;
	bfe.u32 	%r4395, %r4390, 24, 8;
	cvt.u16.u32 	%rs24629, %r4395;
	bfe.u32 	%r4396, %r4391, 0, 8;
	cvt.u16.u32 	%rs24630, %r4396;
	bfe.u32 	%r4397, %r4391, 8, 8;
	cvt.u16.u32 	%rs24631, %r4397;
	bfe.u32 	%r4398, %r4391, 16, 8;
	cvt.u16.u32 	%rs24632, %r4398;
	bfe.u32 	%r4399, %r4391, 24, 8;
	cvt.u16.u32 	%rs24633, %r4399;
	ld.local.v2.u8 	{%rs24634, %rs24635}, [%rd56+48];
	ld.local.u32 	%r33055, [%rd56+52];
	ld.local.u64 	%rd4006, [%rd56+56];
$L__BB3_1033:
	setp.gt.s32 	%p62, %r2376, 15;
	add.s64 	%rd4005, %rd4003, %rd428;
	@%p62 bra 	$L__BB3_1035;
	mov.u64 	%rd4005, %rd4003;
	mov.u16 	%rs24586, %rs24486;
	mov.u16 	%rs24587, %rs24487;
	mov.u16 	%rs24588, %rs24488;
	mov.u16 	%rs24589, %rs24489;
	mov.u16 	%rs24590, %rs24490;
	mov.u16 	%rs24591, %rs24491;
	mov.u16 	%rs24592, %rs24492;
	mov.u16 	%rs24593, %rs24493;
	mov.u16 	%rs24594, %rs24494;
	mov.u16 	%rs24595, %rs24495;
	mov.u16 	%rs24596, %rs24496;
	mov.u16 	%rs24597, %rs24497;
	mov.u16 	%rs24598, %rs24498;
	mov.u16 	%rs24599, %rs24499;
	mov.u16 	%rs24600, %rs24500;
	mov.u16 	%rs24601, %rs24501;
	mov.u16 	%rs24602, %rs24502;
	mov.u16 	%rs24603, %rs24503;
	mov.u16 	%rs24604, %rs24504;
	mov.u16 	%rs24605, %rs24505;
	mov.u16 	%rs24606, %rs24506;
	mov.u16 	%rs24607, %rs24507;
	mov.u16 	%rs24608, %rs24508;
	mov.u16 	%rs24609, %rs24509;
	mov.u16 	%rs24610, %rs24510;
	mov.u16 	%rs24611, %rs24511;
	mov.u16 	%rs24612, %rs24512;
	mov.u16 	%rs24613, %rs24513;
	mov.u16 	%rs24614, %rs24514;
	mov.u16 	%rs24615, %rs24515;
	mov.u16 	%rs24616, %rs24516;
	mov.u16 	%rs24617, %rs24517;
	mov.u16 	%rs24618, %rs24518;
	mov.u16 	%rs24619, %rs24519;
	mov.u16 	%rs24620, %rs24520;
	mov.u16 	%rs24621, %rs24521;
	mov.u16 	%rs24622, %rs24522;
	mov.u16 	%rs24623, %rs24523;
	mov.u16 	%rs24624, %rs24524;
	mov.u16 	%rs24625, %rs24525;
	mov.u16 	%rs24626, %rs24526;
	mov.u16 	%rs24627, %rs24527;
	mov.u16 	%rs24628, %rs24528;
	mov.u16 	%rs24629, %rs24529;
	mov.u16 	%rs24630, %rs24530;
	mov.u16 	%rs24631, %rs24531;
	mov.u16 	%rs24632, %rs24532;
	mov.u16 	%rs24633, %rs24533;
	mov.u16 	%rs24634, %rs24534;
	mov.u16 	%rs24635, %rs24535;
	mov.u32 	%r33055, %r33047;
	mov.u64 	%rd4006, %rd429;
$L__BB3_1035:
	cvt.u32.u16 	%r4490, %rs24586;
	and.b32  	%r4491, %r4490, 255;
	and.b16  	%rs16391, %rs24587, 255;
	mul.wide.u16 	%r4492, %rs16391, 256;
	or.b32  	%r4493, %r4492, %r4491;
	cvt.u32.u16 	%r4494, %rs24588;
	shl.b32 	%r4495, %r4494, 16;
	and.b32  	%r4496, %r4495, 16711680;
	or.b32  	%r4497, %r4493, %r4496;
	cvt.u32.u16 	%r4498, %rs24589;
	shl.b32 	%r4499, %r4498, 24;
	or.b32  	%r4411, %r4497, %r4499;
	cvt.u32.u16 	%r4500, %rs24590;
	and.b32  	%r4501, %r4500, 255;
	and.b16  	%rs16392, %rs24591, 255;
	mul.wide.u16 	%r4502, %rs16392, 256;
	or.b32  	%r4503, %r4502, %r4501;
	cvt.u32.u16 	%r4504, %rs24592;
	shl.b32 	%r4505, %r4504, 16;
	and.b32  	%r4506, %r4505, 16711680;
	or.b32  	%r4507, %r4503, %r4506;
	cvt.u32.u16 	%r4508, %rs24593;
	shl.b32 	%r4509, %r4508, 24;
	or.b32  	%r4416, %r4507, %r4509;
	cvt.u32.u16 	%r4510, %rs24594;
	and.b32  	%r4511, %r4510, 255;
	and.b16  	%rs16393, %rs24595, 255;
	mul.wide.u16 	%r4512, %rs16393, 256;
	or.b32  	%r4513, %r4512, %r4511;
	cvt.u32.u16 	%r4514, %rs24596;
	shl.b32 	%r4515, %r4514, 16;
	and.b32  	%r4516, %r4515, 16711680;
	or.b32  	%r4517, %r4513, %r4516;
	cvt.u32.u16 	%r4518, %rs24597;
	shl.b32 	%r4519, %r4518, 24;
	or.b32  	%r4421, %r4517, %r4519;
	cvt.u32.u16 	%r4520, %rs24598;
	and.b32  	%r4521, %r4520, 255;
	and.b16  	%rs16394, %rs24599, 255;
	mul.wide.u16 	%r4522, %rs16394, 256;
	or.b32  	%r4523, %r4522, %r4521;
	cvt.u32.u16 	%r4524, %rs24600;
	shl.b32 	%r4525, %r4524, 16;
	and.b32  	%r4526, %r4525, 16711680;
	or.b32  	%r4527, %r4523, %r4526;
	cvt.u32.u16 	%r4528, %rs24601;
	shl.b32 	%r4529, %r4528, 24;
	or.b32  	%r4426, %r4527, %r4529;
	cvt.u32.u16 	%r4530, %rs24602;
	and.b32  	%r4531, %r4530, 255;
	and.b16  	%rs16395, %rs24603, 255;
	mul.wide.u16 	%r4532, %rs16395, 256;
	or.b32  	%r4533, %r4532, %r4531;
	cvt.u32.u16 	%r4534, %rs24604;
	shl.b32 	%r4535, %r4534, 16;
	and.b32  	%r4536, %r4535, 16711680;
	or.b32  	%r4537, %r4533, %r4536;
	cvt.u32.u16 	%r4538, %rs24605;
	shl.b32 	%r4539, %r4538, 24;
	or.b32  	%r4431, %r4537, %r4539;
	cvt.u32.u16 	%r4540, %rs24606;
	and.b32  	%r4541, %r4540, 255;
	and.b16  	%rs16396, %rs24607, 255;
	mul.wide.u16 	%r4542, %rs16396, 256;
	or.b32  	%r4543, %r4542, %r4541;
	cvt.u32.u16 	%r4544, %rs24608;
	shl.b32 	%r4545, %r4544, 16;
	and.b32  	%r4546, %r4545, 16711680;
	or.b32  	%r4547, %r4543, %r4546;
	cvt.u32.u16 	%r4548, %rs24609;
	shl.b32 	%r4549, %r4548, 24;
	or.b32  	%r4436, %r4547, %r4549;
	cvt.u32.u16 	%r4550, %rs24610;
	and.b32  	%r4551, %r4550, 255;
	and.b16  	%rs16397, %rs24611, 255;
	mul.wide.u16 	%r4552, %rs16397, 256;
	or.b32  	%r4553, %r4552, %r4551;
	cvt.u32.u16 	%r4554, %rs24612;
	shl.b32 	%r4555, %r4554, 16;
	and.b32  	%r4556, %r4555, 16711680;
	or.b32  	%r4557, %r4553, %r4556;
	cvt.u32.u16 	%r4558, %rs24613;
	shl.b32 	%r4559, %r4558, 24;
	or.b32  	%r4441, %r4557, %r4559;
	cvt.u32.u16 	%r4560, %rs24614;
	and.b32  	%r4561, %r4560, 255;
	and.b16  	%rs16398, %rs24615, 255;
	mul.wide.u16 	%r4562, %rs16398, 256;
	or.b32  	%r4563, %r4562, %r4561;
	cvt.u32.u16 	%r4564, %rs24616;
	shl.b32 	%r4565, %r4564, 16;
	and.b32  	%r4566, %r4565, 16711680;
	or.b32  	%r4567, %r4563, %r4566;
	cvt.u32.u16 	%r4568, %rs24617;
	shl.b32 	%r4569, %r4568, 24;
	or.b32  	%r4446, %r4567, %r4569;
	cvt.u32.u16 	%r4570, %rs24618;
	and.b32  	%r4571, %r4570, 255;
	and.b16  	%rs16399, %rs24619, 255;
	mul.wide.u16 	%r4572, %rs16399, 256;
	or.b32  	%r4573, %r4572, %r4571;
	cvt.u32.u16 	%r4574, %rs24620;
	shl.b32 	%r4575, %r4574, 16;
	and.b32  	%r4576, %r4575, 16711680;
	or.b32  	%r4577, %r4573, %r4576;
	cvt.u32.u16 	%r4578, %rs24621;
	shl.b32 	%r4579, %r4578, 24;
	or.b32  	%r4451, %r4577, %r4579;
	cvt.u32.u16 	%r4580, %rs24622;
	and.b32  	%r4581, %r4580, 255;
	and.b16  	%rs16400, %rs24623, 255;
	mul.wide.u16 	%r4582, %rs16400, 256;
	or.b32  	%r4583, %r4582, %r4581;
	cvt.u32.u16 	%r4584, %rs24624;
	shl.b32 	%r4585, %r4584, 16;
	and.b32  	%r4586, %r4585, 16711680;
	or.b32  	%r4587, %r4583, %r4586;
	cvt.u32.u16 	%r4588, %rs24625;
	shl.b32 	%r4589, %r4588, 24;
	or.b32  	%r4456, %r4587, %r4589;
	cvt.u32.u16 	%r4590, %rs24626;
	and.b32  	%r4591, %r4590, 255;
	and.b16  	%rs16401, %rs24627, 255;
	mul.wide.u16 	%r4592, %rs16401, 256;
	or.b32  	%r4593, %r4592, %r4591;
	cvt.u32.u16 	%r4594, %rs24628;
	shl.b32 	%r4595, %r4594, 16;
	and.b32  	%r4596, %r4595, 16711680;
	or.b32  	%r4597, %r4593, %r4596;
	cvt.u32.u16 	%r4598, %rs24629;
	shl.b32 	%r4599, %r4598, 24;
	or.b32  	%r4461, %r4597, %r4599;
	cvt.u32.u16 	%r4600, %rs24630;
	and.b32  	%r4601, %r4600, 255;
	and.b16  	%rs16402, %rs24631, 255;
	mul.wide.u16 	%r4602, %rs16402, 256;
	or.b32  	%r4603, %r4602, %r4601;
	cvt.u32.u16 	%r4604, %rs24632;
	shl.b32 	%r4605, %r4604, 16;
	and.b32  	%r4606, %r4605, 16711680;
	or.b32  	%r4607, %r4603, %r4606;
	cvt.u32.u16 	%r4608, %rs24633;
	shl.b32 	%r4609, %r4608, 24;
	or.b32  	%r4466, %r4607, %r4609;
	cvt.u32.u16 	%r4610, %rs24634;
	and.b32  	%r4611, %r4610, 255;
	and.b16  	%rs16403, %rs24635, 255;
	mul.wide.u16 	%r4612, %rs16403, 256;
	or.b32  	%r4471, %r4612, %r4611;
	mov.b64 	{%r4401, %r4406}, %rd4005;
	mov.b32 	%r4487, 1;
	mov.b32 	%r4488, 0;
	mov.b32 	%r4489, -1;
	// begin inline asm
	shfl.sync.up.b32 %r4400, %r4401, %r4487, %r4488, %r4489;
	// end inline asm
	// begin inline asm
	shfl.sync.up.b32 %r4405, %r4406, %r4487, %r4488, %r4489;
	// end inline asm
	mov.b64 	%rd4029, {%r4400, %r4405};
	// begin inline asm
	shfl.sync.up.b32 %r4410, %r4411, %r4487, %r4488, %r4489;
	// end inline asm
	// begin inline asm
	shfl.sync.up.b32 %r4415, %r4416, %r4487, %r4488, %r4489;
	// end inline asm
	// begin inline asm
	shfl.sync.up.b32 %r4420, %r4421, %r4487, %r4488, %r4489;
	// end inline asm
	// begin inline asm
	shfl.sync.up.b32 %r4425, %r4426, %r4487, %r4488, %r4489;
	// end inline asm
	// begin inline asm
	shfl.sync.up.b32 %r4430, %r4431, %r4487, %r4488, %r4489;
	// end inline asm
	// begin inline asm
	shfl.sync.up.b32 %r4435, %r4436, %r4487, %r4488, %r4489;
	// end inline asm
	// begin inline asm
	shfl.sync.up.b32 %r4440, %r4441, %r4487, %r4488, %r4489;
	// end inline asm
	// begin inline asm
	shfl.sync.up.b32 %r4445, %r4446, %r4487, %r4488, %r4489;
	// end inline asm
	// begin inline asm
	shfl.sync.up.b32 %r4450, %r4451, %r4487, %r4488, %r4489;
	// end inline asm
	// begin inline asm
	shfl.sync.up.b32 %r4455, %r4456, %r4487, %r4488, %r4489;
	// end inline asm
	// begin inline asm
	shfl.sync.up.b32 %r4460, %r4461, %r4487, %r4488, %r4489;
	// end inline asm
	// begin inline asm
	shfl.sync.up.b32 %r4465, %r4466, %r4487, %r4488, %r4489;
	// end inline asm
	// begin inline asm
	shfl.sync.up.b32 %r4470, %r4471, %r4487, %r4488, %r4489;
	// end inline asm
	// begin inline asm
	shfl.sync.up.b32 %r33224, %r33055, %r4487, %r4488, %r4489;
	// end inline asm
	mov.b64 	{%r4481, %r4486}, %rd4006;
	// begin inline asm
	shfl.sync.up.b32 %r4480, %r4481, %r4487, %r4488, %r4489;
	// end inline asm
	// begin inline asm
	shfl.sync.up.b32 %r4485, %r4486, %r4487, %r4488, %r4489;
	// end inline asm
	mov.b64 	%rd1026, {%r4480, %r4485};
	mov.b64 	%fd613, %rd1026;
	cvt.u16.u32 	%rs26784, %r4410;
	shr.u32 	%r4613, %r4410, 8;
	cvt.u16.u32 	%rs26783, %r4613;
	{ .reg .b16 tmp; mov.b32 {tmp, %rs26782}, %r4410; }
	shr.u32 	%r4614, %r4410, 24;
	cvt.u16.u32 	%rs26781, %r4614;
	cvt.u16.u32 	%rs26780, %r4415;
	shr.u32 	%r4615, %r4415, 8;
	cvt.u16.u32 	%rs26779, %r4615;
	{ .reg .b16 tmp; mov.b32 {tmp, %rs26778}, %r4415; }
	shr.u32 	%r4616, %r4415, 24;
	cvt.u16.u32 	%rs26777, %r4616;
	cvt.u16.u32 	%rs26776, %r4420;
	shr.u32 	%r4617, %r4420, 8;
	cvt.u16.u32 	%rs26775, %r4617;
	{ .reg .b16 tmp; mov.b32 {tmp, %rs26774}, %r4420; }
	shr.u32 	%r4618, %r4420, 24;
	cvt.u16.u32 	%rs26773, %r4618;
	cvt.u16.u32 	%rs26772, %r4425;
	shr.u32 	%r4619, %r4425, 8;
	cvt.u16.u32 	%rs26771, %r4619;
	{ .reg .b16 tmp; mov.b32 {tmp, %rs26770}, %r4425; }
	shr.u32 	%r4620, %r4425, 24;
	cvt.u16.u32 	%rs26769, %r4620;
	cvt.u16.u32 	%rs26768, %r4430;
	shr.u32 	%r4621, %r4430, 8;
	cvt.u16.u32 	%rs26767, %r4621;
	{ .reg .b16 tmp; mov.b32 {tmp, %rs26766}, %r4430; }
	shr.u32 	%r4622, %r4430, 24;
	cvt.u16.u32 	%rs26765, %r4622;
	cvt.u16.u32 	%rs26764, %r4435;
	shr.u32 	%r4623, %r4435, 8;
	cvt.u16.u32 	%rs26763, %r4623;
	{ .reg .b16 tmp; mov.b32 {tmp, %rs26762}, %r4435; }
	shr.u32 	%r4624, %r4435, 24;
	cvt.u16.u32 	%rs26761, %r4624;
	cvt.u16.u32 	%rs26760, %r4440;
	shr.u32 	%r4625, %r4440, 8;
	cvt.u16.u32 	%rs26759, %r4625;
	{ .reg .b16 tmp; mov.b32 {tmp, %rs26758}, %r4440; }
	shr.u32 	%r4626, %r4440, 24;
	cvt.u16.u32 	%rs26757, %r4626;
	cvt.u16.u32 	%rs26756, %r4445;
	shr.u32 	%r4627, %r4445, 8;
	cvt.u16.u32 	%rs26755, %r4627;
	{ .reg .b16 tmp; mov.b32 {tmp, %rs26754}, %r4445; }
	shr.u32 	%r4628, %r4445, 24;
	cvt.u16.u32 	%rs26753, %r4628;
	cvt.u16.u32 	%rs26752, %r4450;
	shr.u32 	%r4629, %r4450, 8;
	cvt.u16.u32 	%rs26751, %r4629;
	{ .reg .b16 tmp; mov.b32 {tmp, %rs26750}, %r4450; }
	shr.u32 	%r4630, %r4450, 24;
	cvt.u16.u32 	%rs26749, %r4630;
	cvt.u16.u32 	%rs26748, %r4455;
	shr.u32 	%r4631, %r4455, 8;
	cvt.u16.u32 	%rs26747, %r4631;
	{ .reg .b16 tmp; mov.b32 {tmp, %rs26746}, %r4455; }
	shr.u32 	%r4632, %r4455, 24;
	cvt.u16.u32 	%rs26745, %r4632;
	cvt.u16.u32 	%rs26744, %r4460;
	shr.u32 	%r4633, %r4460, 8;
	cvt.u16.u32 	%rs26743, %r4633;
	{ .reg .b16 tmp; mov.b32 {tmp, %rs26742}, %r4460; }
	shr.u32 	%r4634, %r4460, 24;
	cvt.u16.u32 	%rs26741, %r4634;
	cvt.u16.u32 	%rs26740, %r4465;
	shr.u32 	%r4635, %r4465, 8;
	cvt.u16.u32 	%rs26739, %r4635;
	{ .reg .b16 tmp; mov.b32 {tmp, %rs26738}, %r4465; }
	shr.u32 	%r4636, %r4465, 24;
	cvt.u16.u32 	%rs26737, %r4636;
	cvt.u16.u32 	%rs26736, %r4470;
	shr.u32 	%r4637, %r4470, 8;
	cvt.u16.u32 	%rs26735, %r4637;
	st.local.v2.u32 	[%rd64], {%r4400, %r4405};
	st.local.v2.b32 	[%rd64+8], {%r4410, %r4415};
	st.local.v2.b32 	[%rd64+16], {%r4420, %r4425};
	st.local.v2.b32 	[%rd64+24], {%r4430, %r4435};
	st.local.v2.b32 	[%rd64+32], {%r4440, %r4445};
	st.local.v2.b32 	[%rd64+40], {%r4450, %r4455};
	st.local.v2.b32 	[%rd64+48], {%r4460, %r4465};
	st.local.v2.u8 	[%rd64+56], {%rs26736, %rs26735};
	st.local.u32 	[%rd64+60], %r33224;
	st.local.v2.u32 	[%rd64+64], {%r4480, %r4485};
	setp.ne.s32 	%p63, %r2376, 31;
	@%p63 bra 	$L__BB3_1037;
	mov.u32 	%r4638, %tid.x;
	shr.u32 	%r4639, %r4638, 5;
	mov.u32 	%r4640, _ZN6thrust24THRUST_300001_SM_1000_NS8cuda_cub4core6detail5shmemE;
	mad.lo.s32 	%r4641, %r4639, 72, %r4640;
	st.shared.u64 	[%r4641], %rd4005;
	prmt.b32 	%r4644, %r4504, %r4508, 0x3340U;
	cvt.u32.u16 	%r4645, %rs24591;
	prmt.b32 	%r4647, %r4500, %r4645, 0x3340U;
	prmt.b32 	%r4648, %r4647, %r4644, 0x5410U;
	prmt.b32 	%r4651, %r4494, %r4498, 0x3340U;
	cvt.u32.u16 	%r4652, %rs24587;
	prmt.b32 	%r4654, %r4490, %r4652, 0x3340U;
	prmt.b32 	%r4655, %r4654, %r4651, 0x5410U;
	st.shared.v2.b32 	[%r4641+8], {%r4655, %r4648};
	prmt.b32 	%r4658, %r4524, %r4528, 0x3340U;
	cvt.u32.u16 	%r4659, %rs24599;
	prmt.b32 	%r4661, %r4520, %r4659, 0x3340U;
	prmt.b32 	%r4662, %r4661, %r4658, 0x5410U;
	prmt.b32 	%r4665, %r4514, %r4518, 0x3340U;
	cvt.u32.u16 	%r4666, %rs24595;
	prmt.b32 	%r4668, %r4510, %r4666, 0x3340U;
	prmt.b32 	%r4669, %r4668, %r4665, 0x5410U;
	st.shared.v2.b32 	[%r4641+16], {%r4669, %r4662};
	prmt.b32 	%r4672, %r4544, %r4548, 0x3340U;
	cvt.u32.u16 	%r4673, %rs24607;
	prmt.b32 	%r4675, %r4540, %r4673, 0x3340U;
	prmt.b32 	%r4676, %r4675, %r4672, 0x5410U;
	prmt.b32 	%r4679, %r4534, %r4538, 0x3340U;
	cvt.u32.u16 	%r4680, %rs24603;
	prmt.b32 	%r4682, %r4530, %r4680, 0x3340U;
	prmt.b32 	%r4683, %r4682, %r4679, 0x5410U;
	st.shared.v2.b32 	[%r4641+24], {%r4683, %r4676};
	prmt.b32 	%r4686, %r4564, %r4568, 0x3340U;
	cvt.u32.u16 	%r4687, %rs24615;
	prmt.b32 	%r4689, %r4560, %r4687, 0x3340U;
	prmt.b32 	%r4690, %r4689, %r4686, 0x5410U;
	prmt.b32 	%r4693, %r4554, %r4558, 0x3340U;
	cvt.u32.u16 	%r4694, %rs24611;
	prmt.b32 	%r4696, %r4550, %r4694, 0x3340U;
	prmt.b32 	%r4697, %r4696, %r4693, 0x5410U;
	st.shared.v2.b32 	[%r4641+32], {%r4697, %r4690};
	prmt.b32 	%r4700, %r4584, %r4588, 0x3340U;
	cvt.u32.u16 	%r4701, %rs24623;
	prmt.b32 	%r4703, %r4580, %r4701, 0x3340U;
	prmt.b32 	%r4704, %r4703, %r4700, 0x5410U;
	prmt.b32 	%r4707, %r4574, %r4578, 0x3340U;
	cvt.u32.u16 	%r4708, %rs24619;
	prmt.b32 	%r4710, %r4570, %r4708, 0x3340U;
	prmt.b32 	%r4711, %r4710, %r4707, 0x5410U;
	st.shared.v2.b32 	[%r4641+40], {%r4711, %r4704};
	prmt.b32 	%r4714, %r4604, %r4608, 0x3340U;
	cvt.u32.u16 	%r4715, %rs24631;
	prmt.b32 	%r4717, %r4600, %r4715, 0x3340U;
	prmt.b32 	%r4718, %r4717, %r4714, 0x5410U;
	prmt.b32 	%r4721, %r4594, %r4598, 0x3340U;
	cvt.u32.u16 	%r4722, %rs24627;
	prmt.b32 	%r4724, %r4590, %r4722, 0x3340U;
	prmt.b32 	%r4725, %r4724, %r4721, 0x5410U;
	st.shared.v2.b32 	[%r4641+48], {%r4725, %r4718};
	st.shared.v2.u8 	[%r4641+56], {%rs24634, %rs24635};
	st.shared.u32 	[%r4641+60], %r33055;
	st.shared.u64 	[%r4641+64], %rd4006;
$L__BB3_1037:
	bar.sync 	0;
	ld.shared.u64 	%rd4008, [_ZN6thrust24THRUST_300001_SM_1000_NS8cuda_cub4core6detail5shmemE];
	ld.shared.v2.b32 	{%r4727, %r4728}, [_ZN6thrust24THRUST_300001_SM_1000_NS8cuda_cub4core6detail5shmemE+8];
	bfe.u32 	%r4729, %r4727, 8, 8;
	cvt.u16.u32 	%rs24737, %r4729;
	bfe.u32 	%r4730, %r4727, 16, 8;
	cvt.u16.u32 	%rs24738, %r4730;
	bfe.u32 	%r4731, %r4727, 24, 8;
	cvt.u16.u32 	%rs24739, %r4731;
	bfe.u32 	%r4732, %r4728, 0, 8;
	cvt.u16.u32 	%rs24740, %r4732;
	bfe.u32 	%r4733, %r4728, 8, 8;
	cvt.u16.u32 	%rs24741, %r4733;
	bfe.u32 	%r4734, %r4728, 16, 8;
	cvt.u16.u32 	%rs24742, %r4734;
	bfe.u32 	%r4735, %r4728, 24, 8;
	cvt.u16.u32 	%rs24743, %r4735;
	bfe.u32 	%r4736, %r4727, 0, 8;
	cvt.u16.u32 	%rs12136, %r4736;
	ld.shared.v4.b32 	{%r4737, %r4738, %r4739, %r4740}, [_ZN6thrust24THRUST_300001_SM_1000_NS8cuda_cub4core6detail5shmemE+16];
	bfe.u32 	%r4741, %r4737, 0, 8;
	cvt.u16.u32 	%rs24744, %r4741;
	bfe.u32 	%r4742, %r4737, 8, 8;
	cvt.u16.u32 	%rs24745, %r4742;
	bfe.u32 	%r4743, %r4737, 16, 8;
	cvt.u16.u32 	%rs24746, %r4743;
	bfe.u32 	%r4744, %r4737, 24, 8;
	cvt.u16.u32 	%rs24747, %r4744;
	bfe.u32 	%r4745, %r4738, 0, 8;
	cvt.u16.u32 	%rs24748, %r4745;
	bfe.u32 	%r4746, %r4738, 8, 8;
	cvt.u16.u32 	%rs24749, %r4746;
	bfe.u32 	%r4747, %r4738, 16, 8;
	cvt.u16.u32 	%rs24750, %r4747;
	bfe.u32 	%r4748, %r4738, 24, 8;
	cvt.u16.u32 	%rs24751, %r4748;
	bfe.u32 	%r4749, %r4739, 0, 8;
	cvt.u16.u32 	%rs24752, %r4749;
	bfe.u32 	%r4750, %r4739, 8, 8;
	cvt.u16.u32 	%rs24753, %r4750;
	bfe.u32 	%r4751, %r4739, 16, 8;
	cvt.u16.u32 	%rs24754, %r4751;
	bfe.u32 	%r4752, %r4739, 24, 8;
	cvt.u16.u32 	%rs24755, %r4752;
	bfe.u32 	%r4753, %r4740, 0, 8;
	cvt.u16.u32 	%rs24756, %r4753;
	bfe.u32 	%r4754, %r4740, 8, 8;
	cvt.u16.u32 	%rs24757, %r4754;
	bfe.u32 	%r4755, %r4740, 16, 8;
	cvt.u16.u32 	%rs24758, %r4755;
	bfe.u32 	%r4756, %r4740, 24, 8;
	cvt.u16.u32 	%rs24759, %r4756;
	ld.shared.v4.b32 	{%r4757, %r4758, %r4759, %r4760}, [_ZN6thrust24THRUST_300001_SM_1000_NS8cuda_cub4core6detail5shmemE+32];
	bfe.u32 	%r4761, %r4757, 0, 8;
	cvt.u16.u32 	%rs24760, %r4761;
	bfe.u32 	%r4762, %r4757, 8, 8;
	cvt.u16.u32 	%rs24761, %r4762;
	bfe.u32 	%r4763, %r4757, 16, 8;
	cvt.u16.u32 	%rs24762, %r4763;
	bfe.u32 	%r4764, %r4757, 24, 8;
	cvt.u16.u32 	%rs24763, %r4764;
	bfe.u32 	%r4765, %r4758, 0, 8;
	cvt.u16.u32 	%rs24764, %r4765;
	bfe.u32 	%r4766, %r4758, 8, 8;
	cvt.u16.u32 	%rs24765, %r4766;
	bfe.u32 	%r4767, %r4758, 16, 8;
	cvt.u16.u32 	%rs24766, %r4767;
	bfe.u32 	%r4768, %r4758, 24, 8;
	cvt.u16.u32 	%rs24767, %r4768;
	bfe.u32 	%r4769, %r4759, 0, 8;
	cvt.u16.u32 	%rs24768, %r4769;
	bfe.u32 	%r4770, %r4759, 8, 8;
	cvt.u16.u32 	%rs24769, %r4770;
	bfe.u32 	%r4771, %r4759, 16, 8;
	cvt.u16.u32 	%rs24770, %r4771;
	bfe.u32 	%r4772, %r4759, 24, 8;
	cvt.u16.u32 	%rs24771, %r4772;
	bfe.u32 	%r4773, %r4760, 0, 8;
	cvt.u16.u32 	%rs24772, %r4773;
	bfe.u32 	%r4774, %r4760, 8, 8;
	cvt.u16.u32 	%rs24773, %r4774;
	bfe.u32 	%r4775, %r4760, 16, 8;
	cvt.u16.u32 	%rs24774, %r4775;
	bfe.u32 	%r4776, %r4760, 24, 8;
	cvt.u16.u32 	%rs24775, %r4776;
	ld.shared.v4.b32 	{%r4777, %r4778, %r4779, %r4780}, [_ZN6thrust24THRUST_300001_SM_1000_NS8cuda_cub4core6detail5shmemE+48];
	bfe.u32 	%r4781, %r4777, 0, 8;
	cvt.u16.u32 	%rs24776, %r4781;
	bfe.u32 	%r4782, %r4777, 8, 8;
	cvt.u16.u32 	%rs24777, %r4782;
	bfe.u32 	%r4783, %r4777, 16, 8;
	cvt.u16.u32 	%rs24778, %r4783;
	bfe.u32 	%r4784, %r4777, 24, 8;
	cvt.u16.u32 	%rs24779, %r4784;
	bfe.u32 	%r4785, %r4778, 0, 8;
	cvt.u16.u32 	%rs24780, %r4785;
	bfe.u32 	%r4786, %r4778, 8, 8;
	cvt.u16.u32 	%rs24781, %r4786;
	bfe.u32 	%r4787, %r4778, 16, 8;
	cvt.u16.u32 	%rs24782, %r4787;
	bfe.u32 	%r4788, %r4778, 24, 8;
	cvt.u16.u32 	%rs24783, %r4788;
	bfe.u32 	%r4789, %r4779, 0, 8;
	cvt.u16.u32 	%rs24784, %r4789;
	mov.b64 	%rd1028, {%r4779, %r4780};
	shr.u64 	%rd1029, %rd1028, 8;
	cvt.u16.u64 	%rs24785, %rd1029;
	{ .reg .b32 tmp; mov.b64 {tmp, %r1720}, %rd1028; }
	ld.shared.f64 	%fd251, [_ZN6thrust24THRUST_300001_SM_1000_NS8cuda_cub4core6detail5shmemE+64];
	st.local.u64 	[%rd60], %rd4008;
	st.local.v2.b32 	[%rd60+8], {%r4727, %r4728};
	st.local.v2.b32 	[%rd60+16], {%r4737, %r4738};
	st.local.v2.b32 	[%rd60+24], {%r4739, %r4740};
	st.local.v2.b32 	[%rd60+32], {%r4757, %r4758};
	st.local.v2.b32 	[%rd60+40], {%r4759, %r4760};
	st.local.v2.b32 	[%rd60+48], {%r4777, %r4778};
	st.local.v2.u8 	[%rd60+56], {%rs24784, %rs24785};
	st.local.u32 	[%rd60+60], %r1720;
	st.local.f64 	[%rd60+64], %fd251;
	mov.u32 	%r4790, %tid.x;
	shr.u32 	%r4791, %r4790, 5;
	setp.ne.s32 	%p64, %r4791, 1;
	mov.f64 	%fd574, 0d0000000000000000;
	mov.b32 	%r33064, 0;
	mov.b16 	%rs24736, 0;
	@%p64 bra 	$L__BB3_1039;
	mov.u16 	%rs24736, %rs12136;
	mov.u32 	%r33064, %r1720;
	mov.f64 	%fd574, %fd251;
$L__BB3_1039:
	ld.shared.u64 	%rd1030, [_ZN6thrust24THRUST_300001_SM_1000_NS8cuda_cub4core6detail5shmemE+72];
	ld.shared.v4.b32 	{%r4792, %r4793, %r4794, %r4795}, [_ZN6thrust24THRUST_300001_SM_1000_NS8cuda_cub4core6detail5shmemE+80];
	bfe.u32 	%r4796, %r4792, 0, 8;
	cvt.u16.u32 	%rs24686, %r4796;
	bfe.u32 	%r4797, %r4792, 8, 8;
	cvt.u16.u32 	%rs24687, %r4797;
	bfe.u32 	%r4798, %r4792, 16, 8;
	cvt.u16.u32 	%rs24688, %r4798;
	bfe.u32 	%r4799, %r4792, 24, 8;
	cvt.u16.u32 	%rs24689, %r4799;
	bfe.u32 	%r4800, %r4793, 0, 8;
	cvt.u16.u32 	%rs24690, %r4800;
	bfe.u32 	%r4801, %r4793, 8, 8;
	cvt.u16.u32 	%rs24691, %r4801;
	bfe.u32 	%r4802, %r4793, 16, 8;
	cvt.u16.u32 	%rs24692, %r4802;
	bfe.u32 	%r4803, %r4793, 24, 8;
	cvt.u16.u32 	%rs24693, %r4803;
	bfe.u32 	%r4804, %r4794, 0, 8;
	cvt.u16.u32 	%rs24694, %r4804;
	bfe.u32 	%r4805, %r4794, 8, 8;
	cvt.u16.u32 	%rs24695, %r4805;
	bfe.u32 	%r4806, %r4794, 16, 8;
	cvt.u16.u32 	%rs24696, %r4806;
	bfe.u32 	%r4807, %r4794, 24, 8;
	cvt.u16.u32 	%rs24697, %r4807;
	bfe.u32 	%r4808, %r4795, 0, 8;
	cvt.u16.u32 	%rs24698, %r4808;
	bfe.u32 	%r4809, %r4795, 8, 8;
	cvt.u16.u32 	%rs24699, %r4809;
	bfe.u32 	%r4810, %r4795, 16, 8;
	cvt.u16.u32 	%rs24700, %r4810;
	bfe.u32 	%r4811, %r4795, 24, 8;
	cvt.u16.u32 	%rs24701, %r4811;
	ld.shared.v4.b32 	{%r4812, %r4813, %r4814, %r4815}, [_ZN6thrust24THRUST_300001_SM_1000_NS8cuda_cub4core6detail5shmemE+96];
	bfe.u32 	%r4816, %r4812, 0, 8;
	cvt.u16.u32 	%rs24702, %r4816;
	bfe.u32 	%r4817, %r4812, 8, 8;
	cvt.u16.u32 	%rs24703, %r4817;
	bfe.u32 	%r4818, %r4812, 16, 8;
	cvt.u16.u32 	%rs24704, %r4818;
	bfe.u32 	%r4819, %r4812, 24, 8;
	cvt.u16.u32 	%rs24705, %r4819;
	bfe.u32 	%r4820, %r4813, 0, 8;
	cvt.u16.u32 	%rs24706, %r4820;
	bfe.u32 	%r4821, %r4813, 8, 8;
	cvt.u16.u32 	%rs24707, %r4821;
	bfe.u32 	%r4822, %r4813, 16, 8;
	cvt.u16.u32 	%rs24708, %r4822;
	bfe.u32 	%r4823, %r4813, 24, 8;
	cvt.u16.u32 	%rs24709, %r4823;
	bfe.u32 	%r4824, %r4814, 0, 8;
	cvt.u16.u32 	%rs24710, %r4824;
	bfe.u32 	%r4825, %r4814, 8, 8;
	cvt.u16.u32 	%rs24711, %r4825;
	bfe.u32 	%r4826, %r4814, 16, 8;
	cvt.u16.u32 	%rs24712, %r4826;
	bfe.u32 	%r4827, %r4814, 24, 8;
	cvt.u16.u32 	%rs24713, %r4827;
	bfe.u32 	%r4828, %r4815, 0, 8;
	cvt.u16.u32 	%rs24714, %r4828;
	bfe.u32 	%r4829, %r4815, 8, 8;
	cvt.u16.u32 	%rs24715, %r4829;
	bfe.u32 	%r4830, %r4815, 16, 8;
	cvt.u16.u32 	%rs24716, %r4830;
	bfe.u32 	%r4831, %r4815, 24, 8;
	cvt.u16.u32 	%rs24717, %r4831;
	ld.shared.v4.b32 	{%r4832, %r4833, %r4834, %r4835}, [_ZN6thrust24THRUST_300001_SM_1000_NS8cuda_cub4core6detail5shmemE+112];
	bfe.u32 	%r4836, %r4832, 0, 8;
	cvt.u16.u32 	%rs24718, %r4836;
	bfe.u32 	%r4837, %r4832, 8, 8;
	cvt.u16.u32 	%rs24719, %r4837;
	bfe.u32 	%r4838, %r4832, 16, 8;
	cvt.u16.u32 	%rs24720, %r4838;
	bfe.u32 	%r4839, %r4832, 24, 8;
	cvt.u16.u32 	%rs24721, %r4839;
	bfe.u32 	%r4840, %r4833, 0, 8;
	cvt.u16.u32 	%rs24722, %r4840;
	bfe.u32 	%r4841, %r4833, 8, 8;
	cvt.u16.u32 	%rs24723, %r4841;
	bfe.u32 	%r4842, %r4833, 16, 8;
	cvt.u16.u32 	%rs24724, %r4842;
	bfe.u32 	%r4843, %r4833, 24, 8;
	cvt.u16.u32 	%rs24725, %r4843;
	bfe.u32 	%r4844, %r4834, 0, 8;
	cvt.u16.u32 	%rs24726, %r4844;
	bfe.u32 	%r4845, %r4834, 8, 8;
	cvt.u16.u32 	%rs24727, %r4845;
	bfe.u32 	%r4846, %r4834, 16, 8;
	cvt.u16.u32 	%rs24728, %r4846;
	bfe.u32 	%r4847, %r4834, 24, 8;
	cvt.u16.u32 	%rs24729, %r4847;
	bfe.u32 	%r4848, %r4835, 0, 8;
	cvt.u16.u32 	%rs24730, %r4848;
	bfe.u32 	%r4849, %r4835, 8, 8;
	cvt.u16.u32 	%rs24731, %r4849;
	bfe.u32 	%r4850, %r4835, 16, 8;
	cvt.u16.u32 	%rs24732, %r4850;
	bfe.u32 	%r4851, %r4835, 24, 8;
	cvt.u16.u32 	%rs24733, %r4851;
	ld.shared.v2.u8 	{%rs24734, %rs24735}, [_ZN6thrust24THRUST_300001_SM_1000_NS8cuda_cub4core6detail5shmemE+128];
	ld.shared.u32 	%r33063, [_ZN6thrust24THRUST_300001_SM_1000_NS8cuda_cub4core6detail5shmemE+132];
	ld.shared.f64 	%fd573, [_ZN6thrust24THRUST_300001_SM_1000_NS8cuda_cub4core6detail5shmemE+136];
	st.local.u64 	[%rd55], %rd1030;
	st.local.v2.b32 	[%rd55+8], {%r4792, %r4793};
	st.local.v2.b32 	[%rd55+16], {%r4794, %r4795};
	st.local.v2.b32 	[%rd55+24], {%r4812, %r4813};
	st.local.v2.b32 	[%rd55+32], {%r4814, %r4815};
	st.local.v2.b32 	[%rd55+40], {%r4832, %r4833};
	st.local.v2.b32 	[%rd55+48], {%r4834, %r4835};
	st.local.v2.u8 	[%rd55+56], {%rs24734, %rs24735};
	st.local.u32 	[%rd55+60], %r33063;
	st.local.f64 	[%rd55+64], %fd573;
	add.s64 	%rd438, %rd1030, %rd4008;
	setp.ne.s64 	%p65, %rd1030, 0;
	@%p65 bra 	$L__BB3_1051;
	mov.b16 	%rs16406, 0;
	st.local.u8 	[%rd54], %rs16406;
	add.s32 	%r4853, %r33063, %r1720;
	st.local.u32 	[%rd54+52], %r4853;
	add.f64 	%fd351, %fd251, %fd573;
	st.local.f64 	[%rd54+56], %fd351;
	mov.b32 	%r33057, 0;
$L__BB3_1041:
	mov.u32 	%r1723, %r33057;
	cvt.u64.u32 	%rd1031, %r1723;
	add.s64 	%rd1032, %rd54, %rd1031;
	ld.local.u8 	%rs16407, [%rd1032];
	setp.ne.s16 	%p66, %rs16407, 0;
	add.s32 	%r33057, %r1723, 1;
	@%p66 bra 	$L__BB3_1041;
	and.b16  	%rs16408, %rs12136, 255;
	setp.eq.s16 	%p67, %rs16408, 0;
	mov.u32 	%r33059, %r1723;
	@%p67 bra 	$L__BB3_1045;
	mov.b32 	%r33058, 0;
$L__BB3_1044:
	add.s32 	%r4855, %r33058, %r1723;
	cvt.u64.u32 	%rd1033, %r4855;
	add.s64 	%rd1034, %rd60, %rd1033;
	ld.local.u8 	%rs16409, [%rd1034+8];
	add.s64 	%rd1035, %rd54, %rd1033;
	st.local.u8 	[%rd1035], %rs16409;
	add.s32 	%r1726, %r33058, 1;
	add.s32 	%r33059, %r1726, %r1723;
	cvt.u64.u32 	%rd1036, %r33058;
	add.s64 	%rd1037, %rd60, %rd1036;
	ld.local.u8 	%rs16410, [%rd1037+9];
	setp.ne.s16 	%p68, %rs16410, 0;
	mov.u32 	%r33058, %r1726;
	@%p68 bra 	$L__BB3_1044;
$L__BB3_1045:
	cvt.u64.u32 	%rd1038, %r33059;
	add.s64 	%rd1039, %rd54, %rd1038;
	mov.b16 	%rs16411, 0;
	st.local.u8 	[%rd1039+1], %rs16411;
	mov.b32 	%r33060, 0;
$L__BB3_1046:
	mov.u32 	%r1729, %r33060;
	cvt.u64.u32 	%rd1040, %r1729;
	add.s64 	%rd1041, %rd54, %rd1040;
	ld.local.u8 	%rs16412, [%rd1041];
	setp.ne.s16 	%p69, %rs16412, 0;
	add.s32 	%r33060, %r1729, 1;
	@%p69 bra 	$L__BB3_1046;
	and.b16  	%rs16413, %rs24686, 255;
	setp.eq.s16 	%p70, %rs16413, 0;
	mov.u32 	%r33062, %r1729;
	@%p70 bra 	$L__BB3_1050;
	mov.b32 	%r33061, 0;
$L__BB3_1049:
	add.s32 	%r4858, %r33061, %r1729;
	cvt.u64.u32 	%rd1042, %r4858;
	add.s64 	%rd1043, %rd55, %rd1042;
	ld.local.u8 	%rs16414, [%rd1043+8];
	add.s64 	%rd1044, %rd54, %rd1042;
	st.local.u8 	[%rd1044], %rs16414;
	add.s32 	%r1732, %r33061, 1;
	add.s32 	%r33062, %r1732, %r1729;
	cvt.u64.u32 	%rd1045, %r33061;
	add.s64 	%rd1046, %rd55, %rd1045;
	ld.local.u8 	%rs16415, [%rd1046+9];
	setp.ne.s16 	%p71, %rs16415, 0;
	mov.u32 	%r33061, %r1732;
	@%p71 bra 	$L__BB3_1049;
$L__BB3_1050:
	cvt.u64.u32 	%rd1047, %r33062;
	add.s64 	%rd1048, %rd54, %rd1047;
	mov.b16 	%rs16416, 0;
	st.local.u8 	[%rd1048+1], %rs16416;
	ld.local.v2.b32 	{%r4859, %r4860}, [%rd54];
	bfe.u32 	%r4861, %r4859, 0, 8;
	cvt.u16.u32 	%rs24686, %r4861;
	bfe.u32 	%r4862, %r4859, 8, 8;
	cvt.u16.u32 	%rs24687, %r4862;
	bfe.u32 	%r4863, %r4859, 16, 8;
	cvt.u16.u32 	%rs24688, %r4863;
	bfe.u32 	%r4864, %r4859, 24, 8;
	cvt.u16.u32 	%rs24689, %r4864;
	bfe.u32 	%r4865, %r4860, 0, 8;
	cvt.u16.u32 	%rs24690, %r4865;
	bfe.u32 	%r4866, %r4860, 8, 8;
	cvt.u16.u32 	%rs24691, %r4866;
	bfe.u32 	%r4867, %r4860, 16, 8;
	cvt.u16.u32 	%rs24692, %r4867;
	bfe.u32 	%r4868, %r4860, 24, 8;
	cvt.u16.u32 	%rs24693, %r4868;
	ld.local.v2.b32 	{%r4869, %r4870}, [%rd54+8];
	bfe.u32 	%r4871, %r4869, 0, 8;
	cvt.u16.u32 	%rs24694, %r4871;
	bfe.u32 	%r4872, %r4869, 8, 8;
	cvt.u16.u32 	%rs24695, %r4872;
	bfe.u32 	%r4873, %r4869, 16, 8;
	cvt.u16.u32 	%rs24696, %r4873;
	bfe.u32 	%r4874, %r4869, 24, 8;
	cvt.u16.u32 	%rs24697, %r4874;
	bfe.u32 	%r4875, %r4870, 0, 8;
	cvt.u16.u32 	%rs24698, %r4875;
	bfe.u32 	%r4876, %r4870, 8, 8;
	cvt.u16.u32 	%rs24699, %r4876;
	bfe.u32 	%r4877, %r4870, 16, 8;
	cvt.u16.u32 	%rs24700, %r4877;
	bfe.u32 	%r4878, %r4870, 24, 8;
	cvt.u16.u32 	%rs24701, %r4878;
	ld.local.v2.b32 	{%r4879, %r4880}, [%rd54+16];
	bfe.u32 	%r4881, %r4879, 0, 8;
	cvt.u16.u32 	%rs24702, %r4881;
	bfe.u32 	%r4882, %r4879, 8, 8;
	cvt.u16.u32 	%rs24703, %r4882;
	bfe.u32 	%r4883, %r4879, 16, 8;
	cvt.u16.u32 	%rs24704, %r4883;
	bfe.u32 	%r4884, %r4879, 24, 8;
	cvt.u16.u32 	%rs24705, %r4884;
	bfe.u32 	%r4885, %r4880, 0, 8;
	cvt.u16.u32 	%rs24706, %r4885;
	bfe.u32 	%r4886, %r4880, 8, 8;
	cvt.u16.u32 	%rs24707, %r4886;
	bfe.u32 	%r4887, %r4880, 16, 8;
	cvt.u16.u32 	%rs24708, %r4887;
	bfe.u32 	%r4888, %r4880, 24, 8;
	cvt.u16.u32 	%rs24709, %r4888;
	ld.local.v2.b32 	{%r4889, %r4890}, [%rd54+24];
	bfe.u32 	%r4891, %r4889, 0, 8;
	cvt.u16.u32 	%rs24710, %r4891;
	bfe.u32 	%r4892, %r4889, 8, 8;
	cvt.u16.u32 	%rs24711, %r4892;
	bfe.u32 	%r4893, %r4889, 16, 8;
	cvt.u16.u32 	%rs24712, %r4893;
	bfe.u32 	%r4894, %r4889, 24, 8;
	cvt.u16.u32 	%rs24713, %r4894;
	bfe.u32 	%r4895, %r4890, 0, 8;
	cvt.u16.u32 	%rs24714, %r4895;
	bfe.u32 	%r4896, %r4890, 8, 8;
	cvt.u16.u32 	%rs24715, %r4896;
	bfe.u32 	%r4897, %r4890, 16, 8;
	cvt.u16.u32 	%rs24716, %r4897;
	bfe.u32 	%r4898, %r4890, 24, 8;
	cvt.u16.u32 	%rs24717, %r4898;
	ld.local.v2.b32 	{%r4899, %r4900}, [%rd54+32];
	bfe.u32 	%r4901, %r4899, 0, 8;
	cvt.u16.u32 	%rs24718, %r4901;
	bfe.u32 	%r4902, %r4899, 8, 8;
	cvt.u16.u32 	%rs24719, %r4902;
	bfe.u32 	%r4903, %r4899, 16, 8;
	cvt.u16.u32 	%rs24720, %r4903;
	bfe.u32 	%r4904, %r4899, 24, 8;
	cvt.u16.u32 	%rs24721, %r4904;
	bfe.u32 	%r4905, %r4900, 0, 8;
	cvt.u16.u32 	%rs24722, %r4905;
	bfe.u32 	%r4906, %r4900, 8, 8;
	cvt.u16.u32 	%rs24723, %r4906;
	bfe.u32 	%r4907, %r4900, 16, 8;
	cvt.u16.u32 	%rs24724, %r4907;
	bfe.u32 	%r4908, %r4900, 24, 8;
	cvt.u16.u32 	%rs24725, %r4908;
	ld.local.v2.b32 	{%r4909, %r4910}, [%rd54+40];
	bfe.u32 	%r4911, %r4909, 0, 8;
	cvt.u16.u32 	%rs24726, %r4911;
	bfe.u32 	%r4912, %r4909, 8, 8;
	cvt.u16.u32 	%rs24727, %r4912;
	bfe.u32 	%r4913, %r4909, 16, 8;
	cvt.u16.u32 	%rs24728, %r4913;
	bfe.u32 	%r4914, %r4909, 24, 8;
	cvt.u16.u32 	%rs24729, %r4914;
	bfe.u32 	%r4915, %r4910, 0, 8;
	cvt.u16.u32 	%rs24730, %r4915;
	bfe.u32 	%r4916, %r4910, 8, 8;
	cvt.u16.u32 	%rs24731, %r4916;
	bfe.u32 	%r4917, %r4910, 16, 8;
	cvt.u16.u32 	%rs24732, %r4917;
	bfe.u32 	%r4918, %r4910, 24, 8;
	cvt.u16.u32 	%rs24733, %r4918;
	ld.local.v2.u8 	{%rs24734, %rs24735}, [%rd54+48];
	ld.local.u32 	%r33063, [%rd54+52];
	ld.local.f64 	%fd573, [%rd54+56];
$L__BB3_1051:
	st.local.u64 	[%rd60], %rd438;
	cvt.u32.u16 	%r4919, %rs24693;
	cvt.u32.u16 	%r4920, %rs24692;
	prmt.b32 	%r4921, %r4920, %r4919, 0x3340U;
	cvt.u32.u16 	%r4922, %rs24691;
	cvt.u32.u16 	%r4923, %rs24690;
	prmt.b32 	%r4924, %r4923, %r4922, 0x3340U;
	prmt.b32 	%r4925, %r4924, %r4921, 0x5410U;
	cvt.u32.u16 	%r4926, %rs24689;
	cvt.u32.u16 	%r4927, %rs24688;
	prmt.b32 	%r4928, %r4927, %r4926, 0x3340U;
	cvt.u32.u16 	%r4929, %rs24687;
	cvt.u32.u16 	%r4930, %rs24686;
	prmt.b32 	%r4931, %r4930, %r4929, 0x3340U;
	prmt.b32 	%r4932, %r4931, %r4928, 0x5410U;
	st.local.v2.b32 	[%rd60+8], {%r4932, %r4925};
	cvt.u32.u16 	%r4933, %rs24701;
	cvt.u32.u16 	%r4934, %rs24700;
	prmt.b32 	%r4935, %r4934, %r4933, 0x3340U;
	cvt.u32.u16 	%r4936, %rs24699;
	cvt.u32.u16 	%r4937, %rs24698;
	prmt.b32 	%r4938, %r4937, %r4936, 0x3340U;
	prmt.b32 	%r4939, %r4938, %r4935, 0x5410U;
	cvt.u32.u16 	%r4940, %rs24697;
	cvt.u32.u16 	%r4941, %rs24696;
	prmt.b32 	%r4942, %r4941, %r4940, 0x3340U;
	cvt.u32.u16 	%r4943, %rs24695;
	cvt.u32.u16 	%r4944, %rs24694;
	prmt.b32 	%r4945, %r4944, %r4943, 0x3340U;
	prmt.b32 	%r4946, %r4945, %r4942, 0x5410U;
	st.local.v2.b32 	[%rd60+16], {%r4946, %r4939};
	cvt.u32.u16 	%r4947, %rs24709;
	cvt.u32.u16 	%r4948, %rs24708;
	prmt.b32 	%r4949, %r4948, %r4947, 0x3340U;
	cvt.u32.u16 	%r4950, %rs24707;
	cvt.u32.u16 	%r4951, %rs24706;
	prmt.b32 	%r4952, %r4951, %r4950, 0x3340U;
	prmt.b32 	%r4953, %r4952, %r4949, 0x5410U;
	cvt.u32.u16 	%r4954, %rs24705;
	cvt.u32.u16 	%r4955, %rs24704;
	prmt.b32 	%r4956, %r4955, %r4954, 0x3340U;
	cvt.u32.u16 	%r4957, %rs24703;
	cvt.u32.u16 	%r4958, %rs24702;
	prmt.b32 	%r4959, %r4958, %r4957, 0x3340U;
	prmt.b32 	%r4960, %r4959, %r4956, 0x5410U;
	st.local.v2.b32 	[%rd60+24], {%r4960, %r4953};
	cvt.u32.u16 	%r4961, %rs24717;
	cvt.u32.u16 	%r4962, %rs24716;
	prmt.b32 	%r4963, %r4962, %r4961, 0x3340U;
	cvt.u32.u16 	%r4964, %rs24715;
	cvt.u32.u16 	%r4965, %rs24714;
	prmt.b32 	%r4966, %r4965, %r4964, 0x3340U;
	prmt.b32 	%r4967, %r4966, %r4963, 0x5410U;
	cvt.u32.u16 	%r4968, %rs24713;
	cvt.u32.u16 	%r4969, %rs24712;
	prmt.b32 	%r4970, %r4969, %r4968, 0x3340U;
	cvt.u32.u16 	%r4971, %rs24711;
	cvt.u32.u16 	%r4972, %rs24710;
	prmt.b32 	%r4973, %r4972, %r4971, 0x3340U;
	prmt.b32 	%r4974, %r4973, %r4970, 0x5410U;
	st.local.v2.b32 	[%rd60+32], {%r4974, %r4967};
	cvt.u32.u16 	%r4975, %rs24725;
	cvt.u32.u16 	%r4976, %rs24724;
	prmt.b32 	%r4977, %r4976, %r4975, 0x3340U;
	cvt.u32.u16 	%r4978, %rs24723;
	cvt.u32.u16 	%r4979, %rs24722;
	prmt.b32 	%r4980, %r4979, %r4978, 0x3340U;
	prmt.b32 	%r4981, %r4980, %r4977, 0x5410U;
	cvt.u32.u16 	%r4982, %rs24721;
	cvt.u32.u16 	%r4983, %rs24720;
	prmt.b32 	%r4984, %r4983, %r4982, 0x3340U;
	cvt.u32.u16 	%r4985, %rs24719;
	cvt.u32.u16 	%r4986, %rs24718;
	prmt.b32 	%r4987, %r4986, %r4985, 0x3340U;
	prmt.b32 	%r4988, %r4987, %r4984, 0x5410U;
	st.local.v2.b32 	[%rd60+40], {%r4988, %r4981};
	cvt.u32.u16 	%r4989, %rs24733;
	cvt.u32.u16 	%r4990, %rs24732;
	prmt.b32 	%r4991, %r4990, %r4989, 0x3340U;
	cvt.u32.u16 	%r4992, %rs24731;
	cvt.u32.u16 	%r4993, %rs24730;
	prmt.b32 	%r4994, %r4993, %r4992, 0x3340U;
	prmt.b32 	%r4995, %r4994, %r4991, 0x5410U;
	cvt.u32.u16 	%r4996, %rs24729;
	cvt.u32.u16 	%r4997, %rs24728;
	prmt.b32 	%r4998, %r4997, %r4996, 0x3340U;
	cvt.u32.u16 	%r4999, %rs24727;
	cvt.u32.u16 	%r5000, %rs24726;
	prmt.b32 	%r5001, %r5000, %r4999, 0x3340U;
	prmt.b32 	%r5002, %r5001, %r4998, 0x5410U;
	st.local.v2.b32 	[%rd60+48], {%r5002, %r4995};
	st.local.v2.u8 	[%rd60+56], {%rs24734, %rs24735};
	st.local.u32 	[%rd60+60], %r33063;
	st.local.f64 	[%rd60+64], %fd573;
	mov.u32 	%r5003, %tid.x;
	shr.u32 	%r5004, %r5003, 5;
	setp.ne.s32 	%p72, %r5004, 2;
	@%p72 bra 	$L__BB3_1053;
	mov.u64 	%rd4008, %rd438;
	mov.u16 	%rs24736, %rs24686;
	mov.u16 	%rs24737, %rs24687;
	mov.u16 	%rs24738, %rs24688;
	mov.u16 	%rs24739, %rs24689;
	mov.u16 	%rs24740, %rs24690;
	mov.u16 	%rs24741, %rs24691;
	mov.u16 	%rs24742, %rs24692;
	mov.u16 	%rs24743, %rs24693;
	mov.u16 	%rs24744, %rs24694;
	mov.u16 	%rs24745, %rs24695;
	mov.u16 	%rs24746, %rs24696;
	mov.u16 	%rs24747, %rs24697;
	mov.u16 	%rs24748, %rs24698;
	mov.u16 	%rs24749, %rs24699;
	mov.u16 	%rs24750, %rs24700;
	mov.u16 	%rs24751, %rs24701;
	mov.u16 	%rs24752, %rs24702;
	mov.u16 	%rs24753, %rs24703;
	mov.u16 	%rs24754, %rs24704;
	mov.u16 	%rs24755, %rs24705;
	mov.u16 	%rs24756, %rs24706;
	mov.u16 	%rs24757, %rs24707;
	mov.u16 	%rs24758, %rs24708;
	mov.u16 	%rs24759, %rs24709;
	mov.u16 	%rs24760, %rs24710;
	mov.u16 	%rs24761, %rs24711;
	mov.u16 	%rs24762, %rs24712;
	mov.u16 	%rs24763, %rs24713;
	mov.u16 	%rs24764, %rs24714;
	mov.u16 	%rs24765, %rs24715;
	mov.u16 	%rs24766, %rs24716;
	mov.u16 	%rs24767, %rs24717;
	mov.u16 	%rs24768, %rs24718;
	mov.u16 	%rs24769, %rs24719;
	mov.u16 	%rs24770, %rs24720;
	mov.u16 	%rs24771, %rs24721;
	mov.u16 	%rs24772, %rs24722;
	mov.u16 	%rs24773, %rs24723;
	mov.u16 	%rs24774, %rs24724;
	mov.u16 	%rs24775, %rs24725;
	mov.u16 	%rs24776, %rs24726;
	mov.u16 	%rs24777, %rs24727;
	mov.u16 	%rs24778, %rs24728;
	mov.u16 	%rs24779, %rs24729;
	mov.u16 	%rs24780, %rs24730;
	mov.u16 	%rs24781, %rs24731;
	mov.u16 	%rs24782, %rs24732;
	mov.u16 	%rs24783, %rs24733;
	mov.u16 	%rs24784, %rs24734;
	mov.u16 	%rs24785, %rs24735;
	mov.u32 	%r33064, %r33063;
	mov.f64 	%fd574, %fd573;
$L__BB3_1053:
	ld.shared.u64 	%rd1049, [_ZN6thrust24THRUST_300001_SM_1000_NS8cuda_cub4core6detail5shmemE+144];
	ld.shared.v2.b32 	{%r5005, %r5006}, [_ZN6thrust24THRUST_300001_SM_1000_NS8cuda_cub4core6detail5shmemE+152];
	bfe.u32 	%r5007, %r5005, 0, 8;
	cvt.u16.u32 	%rs24786, %r5007;
	bfe.u32 	%r5008, %r5005, 8, 8;
	cvt.u16.u32 	%rs24787, %r5008;
	bfe.u32 	%r5009, %r5005, 16, 8;
	cvt.u16.u32 	%rs24788, %r5009;
	bfe.u32 	%r5010, %r5005, 24, 8;
	cvt.u16.u32 	%rs24789, %r5010;
	bfe.u32 	%r5011, %r5006, 0, 8;
	cvt.u16.u32 	%rs24790, %r5011;
	bfe.u32 	%r5012, %r5006, 8, 8;
	cvt.u16.u32 	%rs24791, %r5012;
	bfe.u32 	%r5013, %r5006, 16, 8;
	cvt.u16.u32 	%rs24792, %r5013;
	bfe.u32 	%r5014, %r5006, 24, 8;
	cvt.u16.u32 	%rs24793, %r5014;
	ld.shared.v4.b32 	{%r5015, %r5016, %r5017, %r5018}, [_ZN6thrust24THRUST_300001_SM_1000_NS8cuda_cub4core6detail5shmemE+160];
	bfe.u32 	%r5019, %r5015, 0, 8;
	cvt.u16.u32 	%rs24794, %r5019;
	bfe.u32 	%r5020, %r5015, 8, 8;
	cvt.u16.u32 	%rs24795, %r5020;
	bfe.u32 	%r5021, %r5015, 16, 8;
	cvt.u16.u32 	%rs24796, %r5021;
	bfe.u32 	%r5022, %r5015, 24, 8;
	cvt.u16.u32 	%rs24797, %r5022;
	bfe.u32 	%r5023, %r5016, 0, 8;
	cvt.u16.u32 	%rs24798, %r5023;
	bfe.u32 	%r5024, %r5016, 8, 8;
	cvt.u16.u32 	%rs24799, %r5024;
	bfe.u32 	%r5025, %r5016, 16, 8;
	cvt.u16.u32 	%rs24800, %r5025;
	bfe.u32 	%r5026, %r5016, 24, 8;
	cvt.u16.u32 	%rs24801, %r5026;
	bfe.u32 	%r5027, %r5017, 0, 8;
	cvt.u16.u32 	%rs24802, %r5027;
	bfe.u32 	%r5028, %r5017, 8, 8;
	cvt.u16.u32 	%rs24803, %r5028;
	bfe.u32 	%r5029, %r5017, 16, 8;
	cvt.u16.u32 	%rs24804, %r5029;
	bfe.u32 	%r5030, %r5017, 24, 8;
	cvt.u16.u32 	%rs24805, %r5030;
	bfe.u32 	%r5031, %r5018, 0, 8;
	cvt.u16.u32 	%rs24806, %r5031;
	bfe.u32 	%r5032, %r5018, 8, 8;
	cvt.u16.u32 	%rs24807, %r5032;
	bfe.u32 	%r5033, %r5018, 16, 8;
	cvt.u16.u32 	%rs24808, %r5033;
	bfe.u32 	%r5034, %r5018, 24, 8;
	cvt.u16.u32 	%rs24809, %r5034;
	ld.shared.v4.b32 	{%r5035, %r5036, %r5037, %r5038}, [_ZN6thrust24THRUST_300001_SM_1000_NS8cuda_cub4core6detail5shmemE+176];
	bfe.u32 	%r5039, %r5035, 0, 8;
	cvt.u16.u32 	%rs24810, %r5039;
	bfe.u32 	%r5040, %r5035, 8, 8;
	cvt.u16.u32 	%rs24811, %r5040;
	bfe.u32 	%r5041, %r5035, 16, 8;
	cvt.u16.u32 	%rs24812, %r5041;
	bfe.u32 	%r5042, %r5035, 24, 8;
	cvt.u16.u32 	%rs24813, %r5042;
	bfe.u32 	%r5043, %r5036, 0, 8;
	cvt.u16.u32 	%rs24814, %r5043;
	bfe.u32 	%r5044, %r5036, 8, 8;
	cvt.u16.u32 	%rs24815, %r5044;
	bfe.u32 	%r5045, %r5036, 16, 8;
	cvt.u16.u32 	%rs24816, %r5045;
	bfe.u32 	%r5046, %r5036, 24, 8;
	cvt.u16.u32 	%rs24817, %r5046;
	bfe.u32 	%r5047, %r5037, 0, 8;
	cvt.u16.u32 	%rs24818, %r5047;
	bfe.u32 	%r5048, %r5037, 8, 8;
	cvt.u16.u32 	%rs24819, %r5048;
	bfe.u32 	%r5049, %r5037, 16, 8;
	cvt.u16.u32 	%rs24820, %r5049;
	bfe.u32 	%r5050, %r5037, 24, 8;
	cvt.u16.u32 	%rs24821, %r5050;
	bfe.u32 	%r5051, %r5038, 0, 8;
	cvt.u16.u32 	%rs24822, %r5051;
	bfe.u32 	%r5052, %r5038, 8, 8;
	cvt.u16.u32 	%rs24823, %r5052;
	bfe.u32 	%r5053, %r5038, 16, 8;
	cvt.u16.u32 	%rs24824, %r5053;
	bfe.u32 	%r5054, %r5038, 24, 8;
	cvt.u16.u32 	%rs24825, %r5054;
	ld.shared.v4.b32 	{%r5055, %r5056, %r5057, %r5058}, [_ZN6thrust24THRUST_300001_SM_1000_NS8cuda_cub4core6detail5shmemE+192];
	bfe.u32 	%r5059, %r5055, 0, 8;
	cvt.u16.u32 	%rs24826, %r5059;
	bfe.u32 	%r5060, %r5055, 8, 8;
	cvt.u16.u32 	%rs24827, %r5060;
	bfe.u32 	%r5061, %r5055, 16, 8;
	cvt.u16.u32 	%rs24828, %r5061;
	bfe.u32 	%r5062, %r5055, 24, 8;
	cvt.u16.u32 	%rs24829, %r5062;
	bfe.u32 	%r5063, %r5056, 0, 8;
	cvt.u16.u32 	%rs24830, %r5063;
	bfe.u32 	%r5064, %r5056, 8, 8;
	cvt.u16.u32 	%rs24831, %r5064;
	bfe.u32 	%r5065, %r5056, 16, 8;
	cvt.u16.u32 	%rs24832, %r5065;
	bfe.u32 	%r5066, %r5056, 24, 8;
	cvt.u16.u32 	%rs24833, %r5066;
	bfe.u32 	%r5067, %r5057, 0, 8;
	cvt.u16.u32 	%rs24834, %r5067;
	mov.b64 	%rd1050, {%r5057, %r5058};
	shr.u64 	%rd1051, %rd1050, 8;
	cvt.u16.u64 	%rs24835, %rd1051;
	{ .reg .b32 tmp; mov.b64 {tmp, %r33071}, %rd1050; }
	ld.shared.f64 	%fd575, [_ZN6thrust24THRUST_300001_SM_1000_NS8cuda_cub4core6detail5shmemE+208];
	st.local.u64 	[%rd53], %rd1049;
	st.local.v2.b32 	[%rd53+8], {%r5005, %r5006};
	st.local.v2.b32 	[%rd53+16], {%r5015, %r5016};
	st.local.v2.b32 	[%rd53+24], {%r5017, %r5018};
	st.local.v2.b32 	[%rd53+32], {%r5035, %r5036};
	st.local.v2.b32 	[%rd53+40], {%r5037, %r5038};
	st.local.v2.b32 	[%rd53+48], {%r5055, %r5056};
	st.local.v2.u8 	[%rd53+56], {%rs24834, %rs24835};
	st.local.u32 	[%rd53+60], %r33071;
	st.local.f64 	[%rd53+64], %fd575;
	add.s64 	%rd440, %rd1049, %rd438;
	setp.ne.s64 	%p73, %rd1049, 0;
	@%p73 bra 	$L__BB3_1065;
	mov.b16 	%rs16417, 0;
	st.local.u8 	[%rd52], %rs16417;
	add.s32 	%r5069, %r33071, %r33063;
	st.local.u32 	[%rd52+52], %r5069;
	add.f64 	%fd352, %fd573, %fd575;
	st.local.f64 	[%rd52+56], %fd352;
	mov.b32 	%r33065, 0;
$L__BB3_1055:
	mov.u32 	%r1739, %r33065;
	cvt.u64.u32 	%rd1052, %r1739;
	add.s64 	%rd1053, %rd52, %rd1052;
	ld.local.u8 	%rs16418, [%rd1053];
	setp.ne.s16 	%p74, %rs16418, 0;
	add.s32 	%r33065, %r1739, 1;
	@%p74 bra 	$L__BB3_1055;
	and.b16  	%rs16419, %rs24686, 255;
	setp.eq.s16 	%p75, %rs16419, 0;
	mov.u32 	%r33067, %r1739;
	@%p75 bra 	$L__BB3_1059;
	mov.b32 	%r33066, 0;
$L__BB3_1058:
	add.s32 	%r5071, %r33066, %r1739;
	cvt.u64.u32 	%rd1054, %r5071;
	add.s64 	%rd1055, %rd60, %rd1054;
	ld.local.u8 	%rs16420, [%rd1055+8];
	add.s64 	%rd1056, %rd52, %rd1054;
	st.local.u8 	[%rd1056], %rs16420;
	add.s32 	%r1742, %r33066, 1;
	add.s32 	%r33067, %r1742, %r1739;
	cvt.u64.u32 	%rd1057, %r33066;
	add.s64 	%rd1058, %rd60, %rd1057;
	ld.local.u8 	%rs16421, [%rd1058+9];
	setp.ne.s16 	%p76, %rs16421, 0;
	mov.u32 	%r33066, %r1742;
	@%p76 bra 	$L__BB3_1058;
$L__BB3_1059:
	cvt.u64.u32 	%rd1059, %r33067;
	add.s64 	%rd1060, %rd52, %rd1059;
	mov.b16 	%rs16422, 0;
	st.local.u8 	[%rd1060+1], %rs16422;
	mov.b32 	%r33068, 0;
$L__BB3_1060:
	mov.u32 	%r1745, %r33068;
	cvt.u64.u32 	%rd1061, %r1745;
	add.s64 	%rd1062, %rd52, %rd1061;
	ld.local.u8 	%rs16423, [%rd1062];
	setp.ne.s16 	%p77, %rs16423, 0;
	add.s32 	%r33068, %r1745, 1;
	@%p77 bra 	$L__BB3_1060;
	and.b16  	%rs16424, %rs24786, 255;
	setp.eq.s16 	%p78, %rs16424, 0;
	mov.u32 	%r33070, %r1745;
	@%p78 bra 	$L__BB3_1064;
	mov.b32 	%r33069, 0;
$L__BB3_1063:
	add.s32 	%r5074, %r33069, %r1745;
	cvt.u64.u32 	%rd1063, %r5074;
	add.s64 	%rd1064, %rd53, %rd1063;
	ld.local.u8 	%rs16425, [%rd1064+8];
	add.s64 	%rd1065, %rd52, %rd1063;
	st.local.u8 	[%rd1065], %rs16425;
	add.s32 	%r1748, %r33069, 1;
	add.s32 	%r33070, %r1748, %r1745;
	cvt.u64.u32 	%rd1066, %r33069;
	add.s64 	%rd1067, %rd53, %rd1066;
	ld.local.u8 	%rs16426, [%rd1067+9];
	setp.ne.s16 	%p79, %rs16426, 0;
	mov.u32 	%r33069, %r1748;
	@%p79 bra 	$L__BB3_1063;
$L__BB3_1064:
	cvt.u64.u32 	%rd1068, %r33070;
	add.s64 	%rd1069, %rd52, %rd1068;
	mov.b16 	%rs16427, 0;
	st.local.u8 	[%rd1069+1], %rs16427;
	ld.local.v2.b32 	{%r5075, %r5076}, [%rd52];
	bfe.u32 	%r5077, %r5075, 0, 8;
	cvt.u16.u32 	%rs24786, %r5077;
	bfe.u32 	%r5078, %r5075, 8, 8;
	cvt.u16.u32 	%rs24787, %r5078;
	bfe.u32 	%r5079, %r5075, 16, 8;
	cvt.u16.u32 	%rs24788, %r5079;
	bfe.u32 	%r5080, %r5075, 24, 8;
	cvt.u16.u32 	%rs24789, %r5080;
	bfe.u32 	%r5081, %r5076, 0, 8;
	cvt.u16.u32 	%rs24790, %r5081;
	bfe.u32 	%r5082, %r5076, 8, 8;
	cvt.u16.u32 	%rs24791, %r5082;
	bfe.u32 	%r5083, %r5076, 16, 8;
	cvt.u16.u32 	%rs24792, %r5083;
	bfe.u32 	%r5084, %r5076, 24, 8;
	cvt.u16.u32 	%rs24793, %r5084;
	ld.local.v2.b32 	{%r5085, %r5086}, [%rd52+8];
	bfe.u32 	%r5087, %r5085, 0, 8;
	cvt.u16.u32 	%rs24794, %r5087;
	bfe.u32 	%r5088, %r5085, 8, 8;
	cvt.u16.u32 	%rs24795, %r5088;
	bfe.u32 	%r5089, %r5085, 16, 8;
	cvt.u16.u32 	%rs24796, %r5089;
	bfe.u32 	%r5090, %r5085, 24, 8;
	cvt.u16.u32 	%rs24797, %r5090;
	bfe.u32 	%r5091, %r5086, 0, 8;
	cvt.u16.u32 	%rs24798, %r5091;
	bfe.u32 	%r5092, %r5086, 8, 8;
	cvt.u16.u32 	%rs24799, %r5092;
	bfe.u32 	%r5093, %r5086, 16, 8;
	cvt.u16.u32 	%rs24800, %r5093;
	bfe.u32 	%r5094, %r5086, 24, 8;
	cvt.u16.u32 	%rs24801, %r5094;
	ld.local.v2.b32 	{%r5095, %r5096}, [%rd52+16];
	bfe.u32 	%r5097, %r5095, 0, 8;
	cvt.u16.u32 	%rs24802, %r5097;
	bfe.u32 	%r5098, %r5095, 8, 8;
	cvt.u16.u32 	%rs24803, %r5098;
	bfe.u32 	%r5099, %r5095, 16, 8;
	cvt.u16.u32 	%rs24804, %r5099;
	bfe.u32 	%r5100, %r5095, 24, 8;
	cvt.u16.u32 	%rs24805, %r5100;
	bfe.u32 	%r5101, %r5096, 0, 8;
	cvt.u16.u32 	%rs24806, %r5101;
	bfe.u32 	%r5102, %r5096, 8, 8;
	cvt.u16.u32 	%rs24807, %r5102;
	bfe.u32 	%r5103, %r5096, 16, 8;
	cvt.u16.u32 	%rs24808, %r5103;
	bfe.u32 	%r5104, %r5096, 24, 8;
	cvt.u16.u32 	%rs24809, %r5104;
	ld.local.v2.b32 	{%r5105, %r5106}, [%rd52+24];
	bfe.u32 	%r5107, %r5105, 0, 8;
	cvt.u16.u32 	%rs24810, %r5107;
	bfe.u32 	%r5108, %r5105, 8, 8;
	cvt.u16.u32 	%rs24811, %r5108;
	bfe.u32 	%r5109, %r5105, 16, 8;
	cvt.u16.u32 	%rs24812, %r5109;
	bfe.u32 	%r5110, %r5105, 24, 8;
	cvt.u16.u32 	%rs24813, %r5110;
	bfe.u32 	%r5111, %r5106, 0, 8;
	cvt.u16.u32 	%rs24814, %r5111;
	bfe.u32 	%r5112, %r5106, 8, 8;
	cvt.u16.u32 	%rs24815, %r5112;
	bfe.u32 	%r5113, %r5106, 16, 8;
	cvt.u16.u32 	%rs24816, %r5113;
	bfe.u32 	%r5114, %r5106, 24, 8;
	cvt.u16.u32 	%rs24817, %r5114;
	ld.local.v2.b32 	{%r5115, %r5116}, [%rd52+32];
	bfe.u32 	%r5117, %r5115, 0, 8;
	cvt.u16.u32 	%rs24818, %r5117;
	bfe.u32 	%r5118, %r5115, 8, 8;
	cvt.u16.u32 	%rs24819, %r5118;
	bfe.u32 	%r5119, %r5115, 16, 8;
	cvt.u16.u32 	%rs24820, %r5119;
	bfe.u32 	%r5120, %r5115, 24, 8;
	cvt.u16.u32 	%rs24821, %r5120;
	bfe.u32 	%r5121, %r5116, 0, 8;
	cvt.u16.u32 	%rs24822, %r5121;
	bfe.u32 	%r5122, %r5116, 8, 8;
	cvt.u16.u32 	%rs24823, %r5122;
	bfe.u32 	%r5123, %r5116, 16, 8;
	cvt.u16.u32 	%rs24824, %r5123;
	bfe.u32 	%r5124, %r5116, 24, 8;
	cvt.u16.u32 	%rs24825, %r5124;
	ld.local.v2.b32 	{%r5125, %r5126}, [%rd52+40];
	bfe.u32 	%r5127, %r5125, 0, 8;
	cvt.u16.u32 	%rs24826, %r5127;
	bfe.u32 	%r5128, %r5125, 8, 8;
	cvt.u16.u32 	%rs24827, %r5128;
	bfe.u32 	%r5129, %r5125, 16, 8;
	cvt.u16.u32 	%rs24828, %r5129;
	bfe.u32 	%r5130, %r5125, 24, 8;
	cvt.u16.u32 	%rs24829, %r5130;
	bfe.u32 	%r5131, %r5126, 0, 8;
	cvt.u16.u32 	%rs24830, %r5131;
	bfe.u32 	%r5132, %r5126, 8, 8;
	cvt.u16.u32 	%rs24831, %r5132;
	bfe.u32 	%r5133, %r5126, 16, 8;
	cvt.u16.u32 	%rs24832, %r5133;
	bfe.u32 	%r5134, %r5126, 24, 8;
	cvt.u16.u32 	%rs24833, %r5134;
	ld.local.v2.u8 	{%rs24834, %rs24835}, [%rd52+48];
	ld.local.u32 	%r33071, [%rd52+52];
	ld.local.f64 	%fd575, [%rd52+56];
$L__BB3_1065:
	st.local.u64 	[%rd60], %rd440;
	cvt.u32.u16 	%r5135, %rs24793;
	cvt.u32.u16 	%r5136, %rs24792;
	prmt.b32 	%r5137, %r5136, %r5135, 0x3340U;
	cvt.u32.u16 	%r5138, %rs24791;
	cvt.u32.u16 	%r5139, %rs24790;
	prmt.b32 	%r5140, %r5139, %r5138, 0x3340U;
	prmt.b32 	%r5141, %r5140, %r5137, 0x5410U;
	cvt.u32.u16 	%r5142, %rs24789;
	cvt.u32.u16 	%r5143, %rs24788;
	prmt.b32 	%r5144, %r5143, %r5142, 0x3340U;
	cvt.u32.u16 	%r5145, %rs24787;
	cvt.u32.u16 	%r5146, %rs24786;
	prmt.b32 	%r5147, %r5146, %r5145, 0x3340U;
	prmt.b32 	%r5148, %r5147, %r5144, 0x5410U;
	st.local.v2.b32 	[%rd60+8], {%r5148, %r5141};
	cvt.u32.u16 	%r5149, %rs24801;
	cvt.u32.u16 	%r5150, %rs24800;
	prmt.b32 	%r5151, %r5150, %r5149, 0x3340U;
	cvt.u32.u16 	%r5152, %rs24799;
	cvt.u32.u16 	%r5153, %rs24798;
	prmt.b32 	%r5154, %r5153, %r5152, 0x3340U;
	prmt.b32 	%r5155, %r5154, %r5151, 0x5410U;
	cvt.u32.u16 	%r5156, %rs24797;
	cvt.u32.u16 	%r5157, %rs24796;
	prmt.b32 	%r5158, %r5157, %r5156, 0x3340U;
	cvt.u32.u16 	%r5159, %rs24795;
	cvt.u32.u16 	%r5160, %rs24794;
	prmt.b32 	%r5161, %r5160, %r5159, 0x3340U;
	prmt.b32 	%r5162, %r5161, %r5158, 0x5410U;
	st.local.v2.b32 	[%rd60+16], {%r5162, %r5155};
	cvt.u32.u16 	%r5163, %rs24809;
	cvt.u32.u16 	%r5164, %rs24808;
	prmt.b32 	%r5165, %r5164, %r5163, 0x3340U;
	cvt.u32.u16 	%r5166, %rs24807;
	cvt.u32.u16 	%r5167, %rs24806;
	prmt.b32 	%r5168, %r5167, %r5166, 0x3340U;
	prmt.b32 	%r5169, %r5168, %r5165, 0x5410U;
	cvt.u32.u16 	%r5170, %rs24805;
	cvt.u32.u16 	%r5171, %rs24804;
	prmt.b32 	%r5172, %r5171, %r5170, 0x3340U;
	cvt.u32.u16 	%r5173, %rs24803;
	cvt.u32.u16 	%r5174, %rs24802;
	prmt.b32 	%r5175, %r5174, %r5173, 0x3340U;
	prmt.b32 	%r5176, %r5175, %r5172, 0x5410U;
	st.local.v2.b32 	[%rd60+24], {%r5176, %r5169};
	cvt.u32.u16 	%r5177, %rs24817;
	cvt.u32.u16 	%r5178, %rs24816;
	prmt.b32 	%r5179, %r5178, %r5177, 0x3340U;
	cvt.u32.u16 	%r5180, %rs24815;
	cvt.u32.u16 	%r5181, %rs24814;
	prmt.b32 	%r5182, %r5181, %r5180, 0x3340U;
	prmt.b32 	%r5183, %r5182, %r5179, 0x5410U;
	cvt.u32.u16 	%r5184, %rs24813;
	cvt.u32.u16 	%r5185, %rs24812;
	prmt.b32 	%r5186, %r5185, %r5184, 0x3340U;
	cvt.u32.u16 	%r5187, %rs24811;
	cvt.u32.u16 	%r5188, %rs24810;
	prmt.b32 	%r5189, %r5188, %r5187, 0x3340U;
	prmt.b32 	%r5190, %r5189, %r5186, 0x5410U;
	st.local.v2.b32 	[%rd60+32], {%r5190, %r5183};
	cvt.u32.u16 	%r5191, %rs24825;
	cvt.u32.u16 	%r5192, %rs24824;
	prmt.b32 	%r5193, %r5192, %r5191, 0x3340U;
	cvt.u32.u16 	%r5194, %rs24823;
	cvt.u32.u16 	%r5195, %rs24822;
	prmt.b32 	%r5196, %r5195, %r5194, 0x3340U;
	prmt.b32 	%r5197, %r5196, %r5193, 0x5410U;
	cvt.u32.u16 	%r5198, %rs24821;
	cvt.u32.u16 	%r5199, %rs24820;
	prmt.b32 	%r5200, %r5199, %r5198, 0x3340U;
	cvt.u32.u16 	%r5201, %rs24819;
	cvt.u32.u16 	%r5202, %rs24818;
	prmt.b32 	%r5203, %r5202, %r5201, 0x3340U;
	prmt.b32 	%r5204, %r5203, %r5200, 0x5410U;
	st.local.v2.b32 	[%rd60+40], {%r5204, %r5197};
	cvt.u32.u16 	%r5205, %rs24833;
	cvt.u32.u16 	%r5206, %rs24832;
	prmt.b32 	%r5207, %r5206, %r5205, 0x3340U;
	cvt.u32.u16 	%r5208, %rs24831;
	cvt.u32.u16 	%r5209, %rs24830;
	prmt.b32 	%r5210, %r5209, %r5208, 0x3340U;
	prmt.b32 	%r5211, %r5210, %r5207, 0x5410U;
	cvt.u32.u16 	%r5212, %rs24829;
	cvt.u32.u16 	%r5213, %rs24828;
	prmt.b32 	%r5214, %r5213, %r5212, 0x3340U;
	cvt.u32.u16 	%r5215, %rs24827;
	cvt.u32.u16 	%r5216, %rs24826;
	prmt.b32 	%r5217, %r5216, %r5215, 0x3340U;
	prmt.b32 	%r5218, %r5217, %r5214, 0x5410U;
	st.local.v2.b32 	[%rd60+48], {%r5218, %r5211};
	st.local.v2.u8 	[%rd60+56], {%rs24834, %rs24835};
	st.local.u32 	[%rd60+60], %r33071;
	st.local.f64 	[%rd60+64], %fd575;
	mov.u32 	%r5219, %tid.x;
	shr.u32 	%r5220, %r5219, 5;
	setp.ne.s32 	%p80, %r5220, 3;
	@%p80 bra 	$L__BB3_1067;
	mov.u64 	%rd4008, %rd440;
	mov.u16 	%rs24736, %rs24786;
	mov.u16 	%rs24737, %rs24787;
	mov.u16 	%rs24738, %rs24788;
	mov.u16 	%rs24739, %rs24789;
	mov.u16 	%rs24740, %rs24790;
	mov.u16 	%rs24741, %rs24791;
	mov.u16 	%rs24742, %rs24792;
	mov.u16 	%rs24743, %rs24793;
	mov.u16 	%rs24744, %rs24794;
	mov.u16 	%rs24745, %rs24795;
	mov.u16 	%rs24746, %rs24796;
	mov.u16 	%rs24747, %rs24797;
	mov.u16 	%rs24748, %rs24798;
	mov.u16 	%rs24749, %rs24799;
	mov.u16 	%rs24750, %rs24800;
	mov.u16 	%rs24751, %rs24801;
	mov.u16 	%rs24752, %rs24802;
	mov.u16 	%rs24753, %rs24803;
	mov.u16 	%rs24754, %rs24804;
	mov.u16 	%rs24755, %rs24805;
	mov.u16 	%rs24756, %rs24806;
	mov.u16 	%rs24757, %rs24807;
	mov.u16 	%rs24758, %rs24808;
	mov.u16 	%rs24759, %rs24809;
	mov.u16 	%rs24760, %rs24810;
	mov.u16 	%rs24761, %rs24811;
	mov.u16 	%rs24762, %rs24812;
	mov.u16 	%rs24763, %rs24813;
	mov.u16 	%rs24764, %rs24814;
	mov.u16 	%rs24765, %rs24815;
	mov.u16 	%rs24766, %rs24816;
	mov.u16 	%rs24767, %rs24817;
	mov.u16 	%rs24768, %rs24818;
	mov.u16 	%rs24769, %rs24819;
	mov.u16 	%rs24770, %rs24820;
	mov.u16 	%rs24771, %rs24821;
	mov.u16 	%rs24772, %rs24822;
	mov.u16 	%rs24773, %rs24823;
	mov.u16 	%rs24774, %rs24824;
	mov.u16 	%rs24775, %rs24825;
	mov.u16 	%rs24776, %rs24826;
	mov.u16 	%rs24777, %rs24827;
	mov.u16 	%rs24778, %rs24828;
	mov.u16 	%rs24779, %rs24829;
	mov.u16 	%rs24780, %rs24830;
	mov.u16 	%rs24781, %rs24831;
	mov.u16 	%rs24782, %rs24832;
	mov.u16 	%rs24783, %rs24833;
	mov.u16 	%rs24784, %rs24834;
	mov.u16 	%rs24785, %rs24835;
	mov.u32 	%r33064, %r33071;
	mov.f64 	%fd574, %fd575;
$L__BB3_1067:
	ld.shared.u64 	%rd1070, [_ZN6thrust24THRUST_300001_SM_1000_NS8cuda_cub4core6detail5shmemE+216];
	ld.shared.v4.b32 	{%r5221, %r5222, %r5223, %r5224}, [_ZN6thrust24THRUST_300001_SM_1000_NS8cuda_cub4core6detail5shmemE+224];
	bfe.u32 	%r5225, %r5221, 0, 8;
	cvt.u16.u32 	%rs24886, %r5225;
	bfe.u32 	%r5226, %r5221, 8, 8;
	cvt.u16.u32 	%rs24887, %r5226;
	bfe.u32 	%r5227, %r5221, 16, 8;
	cvt.u16.u32 	%rs24888, %r5227;
	bfe.u32 	%r5228, %r5221, 24, 8;
	cvt.u16.u32 	%rs24889, %r5228;
	bfe.u32 	%r5229, %r5222, 0, 8;
	cvt.u16.u32 	%rs24890, %r5229;
	bfe.u32 	%r5230, %r5222, 8, 8;
	cvt.u16.u32 	%rs24891, %r5230;
	bfe.u32 	%r5231, %r5222, 16, 8;
	cvt.u16.u32 	%rs24892, %r5231;
	bfe.u32 	%r5232, %r5222, 24, 8;
	cvt.u16.u32 	%rs24893, %r5232;
	bfe.u32 	%r5233, %r5223, 0, 8;
	cvt.u16.u32 	%rs24894, %r5233;
	bfe.u32 	%r5234, %r5223, 8, 8;
	cvt.u16.u32 	%rs24895, %r5234;
	bfe.u32 	%r5235, %r5223, 16, 8;
	cvt.u16.u32 	%rs24896, %r5235;
	bfe.u32 	%r5236, %r5223, 24, 8;
	cvt.u16.u32 	%rs24897, %r5236;
	bfe.u32 	%r5237, %r5224, 0, 8;
	cvt.u16.u32 	%rs24898, %r5237;
	bfe.u32 	%r5238, %r5224, 8, 8;
	cvt.u16.u32 	%rs24899, %r5238;
	bfe.u32 	%r5239, %r5224, 16, 8;
	cvt.u16.u32 	%rs24900, %r5239;
	bfe.u32 	%r5240, %r5224, 24, 8;
	cvt.u16.u32 	%rs24901, %r5240;
	ld.shared.v4.b32 	{%r5241, %r5242, %r5243, %r5244}, [_ZN6thrust24THRUST_300001_SM_1000_NS8cuda_cub4core6detail5shmemE+240];
	bfe.u32 	%r5245, %r5241, 0, 8;
	cvt.u16.u32 	%rs24902, %r5245;
	bfe.u32 	%r5246, %r5241, 8, 8;
	cvt.u16.u32 	%rs24903, %r5246;
	bfe.u32 	%r5247, %r5241, 16, 8;
	cvt.u16.u32 	%rs24904, %r5247;
	bfe.u32 	%r5248, %r5241, 24, 8;
	cvt.u16.u32 	%rs24905, %r5248;
	bfe.u32 	%r5249, %r5242, 0, 8;
	cvt.u16.u32 	%rs24906, %r5249;
	bfe.u32 	%r5250, %r5242, 8, 8;
	cvt.u16.u32 	%rs24907, %r5250;
	bfe.u32 	%r5251, %r5242, 16, 8;
	cvt.u16.u32 	%rs24908, %r5251;
	bfe.u32 	%r5252, %r5242, 24, 8;
	cvt.u16.u32 	%rs24909, %r5252;
	bfe.u32 	%r5253, %r5243, 0, 8;
	cvt.u16.u32 	%rs24910, %r5253;
	bfe.u32 	%r5254, %r5243, 8, 8;
	cvt.u16.u32 	%rs24911, %r5254;
	bfe.u32 	%r5255, %r5243, 16, 8;
	cvt.u16.u32 	%rs24912, %r5255;
	bfe.u32 	%r5256, %r5243, 24, 8;
	cvt.u16.u32 	%rs24913, %r5256;
	bfe.u32 	%r5257, %r5244, 0, 8;
	cvt.u16.u32 	%rs24914, %r5257;
	bfe.u32 	%r5258, %r5244, 8, 8;
	cvt.u16.u32 	%rs24915, %r5258;
	bfe.u32 	%r5259, %r5244, 16, 8;
	cvt.u16.u32 	%rs24916, %r5259;
	bfe.u32 	%r5260, %r5244, 24, 8;
	cvt.u16.u32 	%rs24917, %r5260;
	ld.shared.v4.b32 	{%r5261, %r5262, %r5263, %r5264}, [_ZN6thrust24THRUST_300001_SM_1000_NS8cuda_cub4core6detail5shmemE+256];
	bfe.u32 	%r5265, %r5261, 0, 8;
	cvt.u16.u32 	%rs24918, %r5265;
	bfe.u32 	%r5266, %r5261, 8, 8;
	cvt.u16.u32 	%rs24919, %r5266;
	bfe.u32 	%r5267, %r5261, 16, 8;
	cvt.u16.u32 	%rs24920, %r5267;
	bfe.u32 	%r5268, %r5261, 24, 8;
	cvt.u16.u32 	%rs24921, %r5268;
	bfe.u32 	%r5269, %r5262, 0, 8;
	cvt.u16.u32 	%rs24922, %r5269;
	bfe.u32 	%r5270, %r5262, 8, 8;
	cvt.u16.u32 	%rs24923, %r5270;
	bfe.u32 	%r5271, %r5262, 16, 8;
	cvt.u16.u32 	%rs24924, %r5271;
	bfe.u32 	%r5272, %r5262, 24, 8;
	cvt.u16.u32 	%rs24925, %r5272;
	bfe.u32 	%r5273, %r5263, 0, 8;
	cvt.u16.u32 	%rs24926, %r5273;
	bfe.u32 	%r5274, %r5263, 8, 8;
	cvt.u16.u32 	%rs24927, %r5274;
	bfe.u32 	%r5275, %r5263, 16, 8;
	cvt.u16.u32 	%rs24928, %r5275;
	bfe.u32 	%r5276, %r5263, 24, 8;
	cvt.u16.u32 	%rs24929, %r5276;
	bfe.u32 	%r5277, %r5264, 0, 8;
	cvt.u16.u32 	%rs24930, %r5277;
	bfe.u32 	%r5278, %r5264, 8, 8;
	cvt.u16.u32 	%rs24931, %r5278;
	bfe.u32 	%r5279, %r5264, 16, 8;
	cvt.u16.u32 	%rs24932, %r5279;
	bfe.u32 	%r5280, %r5264, 24, 8;
	cvt.u16.u32 	%rs24933, %r5280;
	ld.shared.v2.u8 	{%rs24934, %rs24935}, [_ZN6thrust24THRUST_300001_SM_1000_NS8cuda_cub4core6detail5shmemE+272];
	ld.shared.u32 	%r33079, [_ZN6thrust24THRUST_300001_SM_1000_NS8cuda_cub4core6detail5shmemE+276];
	ld.shared.f64 	%fd577, [_ZN6thrust24THRUST_300001_SM_1000_NS8cuda_cub4core6detail5shmemE+280];
	st.local.u64 	[%rd51], %rd1070;
	st.local.v2.b32 	[%rd51+8], {%r5221, %r5222};
	st.local.v2.b32 	[%rd51+16], {%r5223, %r5224};
	st.local.v2.b32 	[%rd51+24], {%r5241, %r5242};
	st.local.v2.b32 	[%rd51+32], {%r5243, %r5244};
	st.local.v2.b32 	[%rd51+40], {%r5261, %r5262};
	st.local.v2.b32 	[%rd51+48], {%r5263, %r5264};
	st.local.v2.u8 	[%rd51+56], {%rs24934, %rs24935};
	st.local.u32 	[%rd51+60], %r33079;
	st.local.f64 	[%rd51+64], %fd577;
	add.s64 	%rd442, %rd1070, %rd440;
	setp.ne.s64 	%p81, %rd1070, 0;
	@%p81 bra 	$L__BB3_1079;
	mov.b16 	%rs16428, 0;
	st.local.u8 	[%rd50], %rs16428;
	add.s32 	%r5282, %r33079, %r33071;
	st.local.u32 	[%rd50+52], %r5282;
	add.f64 	%fd353, %fd575, %fd577;
	st.local.f64 	[%rd50+56], %fd353;
	mov.b32 	%r33073, 0;
$L__BB3_1069:
	mov.u32 	%r1755, %r33073;
	cvt.u64.u32 	%rd1071, %r1755;
	add.s64 	%rd1072, %rd50, %rd1071;
	ld.local.u8 	%rs16429, [%rd1072];
	setp.ne.s16 	%p82, %rs16429, 0;
	add.s32 	%r33073, %r1755, 1;
	@%p82 bra 	$L__BB3_1069;
	and.b16  	%rs16430, %rs24786, 255;
	setp.eq.s16 	%p83, %rs16430, 0;
	mov.u32 	%r33075, %r1755;
	@%p83 bra 	$L__BB3_1073;
	mov.b32 	%r33074, 0;
$L__BB3_1072:
	add.s32 	%r5284, %r33074, %r1755;
	cvt.u64.u32 	%rd1073, %r5284;
	add.s64 	%rd1074, %rd60, %rd1073;
	ld.local.u8 	%rs16431, [%rd1074+8];
	add.s64 	%rd1075, %rd50, %rd1073;
	st.local.u8 	[%rd1075], %rs16431;
	add.s32 	%r1758, %r33074, 1;
	add.s32 	%r33075, %r1758, %r1755;
	cvt.u64.u32 	%rd1076, %r33074;
	add.s64 	%rd1077, %rd60, %rd1076;
	ld.local.u8 	%rs16432, [%rd1077+9];
	setp.ne.s16 	%p84, %rs16432, 0;
	mov.u32 	%r33074, %r1758;
	@%p84 bra 	$L__BB3_1072;
$L__BB3_1073:
	cvt.u64.u32 	%rd1078, %r33075;
	add.s64 	%rd1079, %rd50, %rd1078;
	mov.b16 	%rs16433, 0;
	st.local.u8 	[%rd1079+1], %rs16433;
	mov.b32 	%r33076, 0;
$L__BB3_1074:
	mov.u32 	%r1761, %r33076;
	cvt.u64.u32 	%rd1080, %r1761;
	add.s64 	%rd1081, %rd50, %rd1080;
	ld.local.u8 	%rs16434, [%rd1081];
	setp.ne.s16 	%p85, %rs16434, 0;
	add.s32 	%r33076, %r1761, 1;
	@%p85 bra 	$L__BB3_1074;
	and.b16  	%rs16435, %rs24886, 255;
	setp.eq.s16 	%p86, %rs16435, 0;
	mov.u32 	%r33078, %r1761;
	@%p86 bra 	$L__BB3_1078;
	mov.b32 	%r33077, 0;
$L__BB3_1077:
	add.s32 	%r5287, %r33077, %r1761;
	cvt.u64.u32 	%rd1082, %r5287;
	add.s64 	%rd1083, %rd51, %rd1082;
	ld.local.u8 	%rs16436, [%rd1083+8];
	add.s64 	%rd1084, %rd50, %rd1082;
	st.local.u8 	[%rd1084], %rs16436;
	add.s32 	%r1764, %r33077, 1;
	add.s32 	%r33078, %r1764, %r1761;
	cvt.u64.u32 	%rd1085, %r33077;
	add.s64 	%rd1086, %rd51, %rd1085;
	ld.local.u8 	%rs16437, [%rd1086+9];
	setp.ne.s16 	%p87, %rs16437, 0;
	mov.u32 	%r33077, %r1764;
	@%p87 bra 	$L__BB3_1077;
$L__BB3_1078:
	cvt.u64.u32 	%rd1087, %r33078;
	add.s64 	%rd1088, %rd50, %rd1087;
	mov.b16 	%rs16438, 0;
	st.local.u8 	[%rd1088+1], %rs16438;
	ld.local.v2.b32 	{%r5288, %r5289}, [%rd50];
	bfe.u32 	%r5290, %r5288, 0, 8;
	cvt.u16.u32 	%rs24886, %r5290;
	bfe.u32 	%r5291, %r5288, 8, 8;
	cvt.u16.u32 	%rs24887, %r5291;
	bfe.u32 	%r5292, %r5288, 16, 8;
	cvt.u16.u32 	%rs24888, %r5292;
	bfe.u32 	%r5293, %r5288, 24, 8;
	cvt.u16.u32 	%rs24889, %r5293;
	bfe.u32 	%r5294, %r5289, 0, 8;
	cvt.u16.u32 	%rs24890, %r5294;
	bfe.u32 	%r5295, %r5289, 8, 8;
	cvt.u16.u32 	%rs24891, %r5295;
	bfe.u32 	%r5296, %r5289, 16, 8;
	cvt.u16.u32 	%rs24892, %r5296;
	bfe.u32 	%r5297, %r5289, 24, 8;
	cvt.u16.u32 	%rs24893, %r5297;
	ld.local.v2.b32 	{%r5298, %r5299}, [%rd50+8];
	bfe.u32 	%r5300, %r5298, 0, 8;
	cvt.u16.u32 	%rs24894, %r5300;
	bfe.u32 	%r5301, %r5298, 8, 8;
	cvt.u16.u32 	%rs24895, %r5301;
	bfe.u32 	%r5302, %r5298, 16, 8;
	cvt.u16.u32 	%rs24896, %r5302;
	bfe.u32 	%r5303, %r5298, 24, 8;
	cvt.u16.u32 	%rs24897, %r5303;
	bfe.u32 	%r5304, %r5299, 0, 8;
	cvt.u16.u32 	%rs24898, %r5304;
	bfe.u32 	%r5305, %r5299, 8, 8;
	cvt.u16.u32 	%rs24899, %r5305;
	bfe.u32 	%r5306, %r5299, 16, 8;
	cvt.u16.u32 	%rs24900, %r5306;
	bfe.u32 	%r5307, %r5299, 24, 8;
	cvt.u16.u32 	%rs24901, %r5307;
	ld.local.v2.b32 	{%r5308, %r5309}, [%rd50+16];
	bfe.u32 	%r5310, %r5308, 0, 8;
	cvt.u16.u32 	%rs24902, %r5310;
	bfe.u32 	%r5311, %r5308, 8, 8;
	cvt.u16.u32 	%rs24903, %r5311;
	bfe.u32 	%r5312, %r5308, 16, 8;
	cvt.u16.u32 	%rs24904, %r5312;
	bfe.u32 	%r5313, %r5308, 24, 8;
	cvt.u16.u32 	%rs24905, %r5313;
	bfe.u32 	%r5314, %r5309, 0, 8;
	cvt.u16.u32 	%rs24906, %r5314;
	bfe.u32 	%r5315, %r5309, 8, 8;
	cvt.u16.u32 	%rs24907, %r5315;
	bfe.u32 	%r5316, %r5309, 16, 8;
	cvt.u16.u32 	%rs24908, %r5316;
	bfe.u32 	%r5317, %r5309, 24, 8;
	cvt.u16.u32 	%rs24909, %r5317;
	ld.local.v2.b32 	{%r5318, %r5319}, [%rd50+24];
	bfe.u32 	%r5320, %r5318, 0, 8;
	cvt.u16.u32 	%rs24910, %r5320;
	bfe.u32 	%r5321, %r5318, 8, 8;
	cvt.u16.u32 	%rs24911, %r5321;
	bfe.u32 	%r5322, %r5318, 16, 8;
	cvt.u16.u32 	%rs24912, %r5322;
	bfe.u32 	%r5323, %r5318, 24, 8;
	cvt.u16.u32 	%rs24913, %r5323;
	bfe.u32 	%r5324, %r5319, 0, 8;
	cvt.u16.u32 	%rs24914, %r5324;
	bfe.u32 	%r5325, %r5319, 8, 8;
	cvt.u16.u32 	%rs24915, %r5325;
	bfe.u32 	%r5326, %r5319, 16, 8;
	cvt.u16.u32 	%rs24916, %r5326;
	bfe.u32 	%r5327, %r5319, 24, 8;
	cvt.u16.u32 	%rs24917, %r5327;
	ld.local.v2.b32 	{%r5328, %r5329}, [%rd50+32];
	bfe.u32 	%r5330, %r5328, 0, 8;
	cvt.u16.u32 	%rs24918, %r5330;
	bfe.u32 	%r5331, %r5328, 8, 8;
	cvt.u16.u32 	%rs24919, %r5331;
	bfe.u32 	%r5332, %r5328, 16, 8;
	cvt.u16.u32 	%rs24920, %r5332;
	bfe.u32 	%r5333, %r5328, 24, 8;
	cvt.u16.u32 	%rs24921, %r5333;
	bfe.u32 	%r5334, %r5329, 0, 8;
	cvt.u16.u32 	%rs24922, %r5334;
	bfe.u32 	%r5335, %r5329, 8, 8;
	cvt.u16.u32 	%rs24923, %r5335;
	bfe.u32 	%r5336, %r5329, 16, 8;
	cvt.u16.u32 	%rs24924, %r5336;
	bfe.u32 	%r5337, %r5329, 24, 8;
	cvt.u16.u32 	%rs24925, %r5337;
	ld.local.v2.b32 	{%r5338, %r5339}, [%rd50+40];
	bfe.u32 	%r5340, %r5338, 0, 8;
	cvt.u16.u32 	%rs24926, %r5340;
	bfe.u32 	%r5341, %r5338, 8, 8;
	cvt.u16.u32 	%rs24927, %r5341;
	bfe.u32 	%r5342, %r5338, 16, 8;
	cvt.u16.u32 	%rs24928, %r5342;
	bfe.u32 	%r5343, %r5338, 24, 8;
	cvt.u16.u32 	%rs24929, %r5343;
	bfe.u32 	%r5344, %r5339, 0, 8;
	cvt.u16.u32 	%rs24930, %r5344;
	bfe.u32 	%r5345, %r5339, 8, 8;
	cvt.u16.u32 	%rs24931, %r5345;
	bfe.u32 	%r5346, %r5339, 16, 8;
	cvt.u16.u32 	%rs24932, %r5346;
	bfe.u32 	%r5347, %r5339, 24, 8;
	cvt.u16.u32 	%rs24933, %r5347;
	ld.local.v2.u8 	{%rs24934, %rs24935}, [%rd50+48];
	ld.local.u32 	%r33079, [%rd50+52];
	ld.local.f64 	%fd577, [%rd50+56];
$L__BB3_1079:
	st.local.u64 	[%rd60], %rd442;
	cvt.u32.u16 	%r5348, %rs24893;
	cvt.u32.u16 	%r5349, %rs24892;
	prmt.b32 	%r5350, %r5349, %r5348, 0x3340U;
	cvt.u32.u16 	%r5351, %rs24891;
	cvt.u32.u16 	%r5352, %rs24890;
	prmt.b32 	%r5353, %r5352, %r5351, 0x3340U;
	prmt.b32 	%r5354, %r5353, %r5350, 0x5410U;
	cvt.u32.u16 	%r5355, %rs24889;
	cvt.u32.u16 	%r5356, %rs24888;
	prmt.b32 	%r5357, %r5356, %r5355, 0x3340U;
	cvt.u32.u16 	%r5358, %rs24887;
	cvt.u32.u16 	%r5359, %rs24886;
	prmt.b32 	%r5360, %r5359, %r5358, 0x3340U;
	prmt.b32 	%r5361, %r5360, %r5357, 0x5410U;
	st.local.v2.b32 	[%rd60+8], {%r5361, %r5354};
	cvt.u32.u16 	%r5362, %rs24901;
	cvt.u32.u16 	%r5363, %rs24900;
	prmt.b32 	%r5364, %r5363, %r5362, 0x3340U;
	cvt.u32.u16 	%r5365, %rs24899;
	cvt.u32.u16 	%r5366, %rs24898;
	prmt.b32 	%r5367, %r5366, %r5365, 0x3340U;
	prmt.b32 	%r5368, %r5367, %r5364, 0x5410U;
	cvt.u32.u16 	%r5369, %rs24897;
	cvt.u32.u16 	%r5370, %rs24896;
	prmt.b32 	%r5371, %r5370, %r5369, 0x3340U;
	cvt.u32.u16 	%r5372, %rs24895;
	cvt.u32.u16 	%r5373, %rs24894;
	prmt.b32 	%r5374, %r5373, %r5372, 0x3340U;
	prmt.b32 	%r5375, %r5374, %r5371, 0x5410U;
	st.local.v2.b32 	[%rd60+16], {%r5375, %r5368};
	cvt.u32.u16 	%r5376, %rs24909;
	cvt.u32.u16 	%r5377, %rs24908;
	prmt.b32 	%r5378, %r5377, %r5376, 0x3340U;
	cvt.u32.u16 	%r5379, %rs24907;
	cvt.u32.u16 	%r5380, %rs24906;
	prmt.b32 	%r5381, %r5380, %r5379, 0x3340U;
	prmt.b32 	%r5382, %r5381, %r5378, 0x5410U;
	cvt.u32.u16 	%r5383, %rs24905;
	cvt.u32.u16 	%r5384, %rs24904;
	prmt.b32 	%r5385, %r5384, %r5383, 0x3340U;
	cvt.u32.u16 	%r5386, %rs24903;
	cvt.u32.u16 	%r5387, %rs24902;
	prmt.b32 	%r5388, %r5387, %r5386, 0x3340U;
	prmt.b32 	%r5389, %r5388, %r5385, 0x5410U;
	st.local.v2.b32 	[%rd60+24], {%r5389, %r5382};
	cvt.u32.u16 	%r5390, %rs24917;
	cvt.u32.u16 	%r5391, %rs24916;
	prmt.b32 	%r5392, %r5391, %r5390, 0x3340U;
	cvt.u32.u16 	%r5393, %rs24915;
	cvt.u32.u16 	%r5394, %rs24914;
	prmt.b32 	%r5395, %r5394, %r5393, 0x3340U;
	prmt.b32 	%r5396, %r5395, %r5392, 0x5410U;
	cvt.u32.u16 	%r5397, %rs24913;
	cvt.u32.u16 	%r5398, %rs24912;
	prmt.b32 	%r5399, %r5398, %r5397, 0x3340U;
	cvt.u32.u16 	%r5400, %rs24911;
	cvt.u32.u16 	%r5401, %rs24910;
	prmt.b32 	%r5402, %r5401, %r5400, 0x3340U;
	prmt.b32 	%r5403, %r5402, %r5399, 0x5410U;
	st.local.v2.b32 	[%rd60+32], {%r5403, %r5396};
	cvt.u32.u16 	%r5404, %rs24925;
	cvt.u32.u16 	%r5405, %rs24924;
	prmt.b32 	%r5406, %r5405, %r5404, 0x3340U;
	cvt.u32.u16 	%r5407, %rs24923;
	cvt.u32.u16 	%r5408, %rs24922;
	prmt.b32 	%r5409, %r5408, %r5407, 0x3340U;
	prmt.b32 	%r5410, %r5409, %r5406, 0x5410U;
	cvt.u32.u16 	%r5411, %rs24921;
	cvt.u32.u16 	%r5412, %rs24920;
	prmt.b32 	%r5413, %r5412, %r5411, 0x3340U;
	cvt.u32.u16 	%r5414, %rs24919;
	cvt.u32.u16 	%r5415, %rs24918;
	prmt.b32 	%r5416, %r5415, %r5414, 0x3340U;
	prmt.b32 	%r5417, %r5416, %r5413, 0x5410U;
	st.local.v2.b32 	[%rd60+40], {%r5417, %r5410};
	cvt.u32.u16 	%r5418, %rs24933;
	cvt.u32.u16 	%r5419, %rs24932;
	prmt.b32 	%r5420, %r5419, %r5418, 0x3340U;
	cvt.u32.u16 	%r5421, %rs24931;
	cvt.u32.u16 	%r5422, %rs24930;
	prmt.b32 	%r5423, %r5422, %r5421, 0x3340U;
	prmt.b32 	%r5424, %r5423, %r5420, 0x5410U;
	cvt.u32.u16 	%r5425, %rs24929;
	cvt.u32.u16 	%r5426, %rs24928;
	prmt.b32 	%r5427, %r5426, %r5425, 0x3340U;
	cvt.u32.u16 	%r5428, %rs24927;
	cvt.u32.u16 	%r5429, %rs24926;
	prmt.b32 	%r5430, %r5429, %r5428, 0x3340U;
	prmt.b32 	%r5431, %r5430, %r5427, 0x5410U;
	st.local.v2.b32 	[%rd60+48], {%r5431, %r5424};
	st.local.v2.u8 	[%rd60+56], {%rs24934, %rs24935};
	st.local.u32 	[%rd60+60], %r33079;
	st.local.f64 	[%rd60+64], %fd577;
	mov.u32 	%r5432, %tid.x;
	shr.u32 	%r5433, %r5432, 5;
	setp.ne.s32 	%p88, %r5433, 4;
	@%p88 bra 	$L__BB3_1081;
	mov.u64 	%rd4008, %rd442;
	mov.u16 	%rs24736, %rs24886;
	mov.u16 	%rs24737, %rs24887;
	mov.u16 	%rs24738, %rs24888;
	mov.u16 	%rs24739, %rs24889;
	mov.u16 	%rs24740, %rs24890;
	mov.u16 	%rs24741, %rs24891;
	mov.u16 	%rs24742, %rs24892;
	mov.u16 	%rs24743, %rs24893;
	mov.u16 	%rs24744, %rs24894;
	mov.u16 	%rs24745, %rs24895;
	mov.u16 	%rs24746, %rs24896;
	mov.u16 	%rs24747, %rs24897;
	mov.u16 	%rs24748, %rs24898;
	mov.u16 	%rs24749, %rs24899;
	mov.u16 	%rs24750, %rs24900;
	mov.u16 	%rs24751, %rs24901;
	mov.u16 	%rs24752, %rs24902;
	mov.u16 	%rs24753, %rs24903;
	mov.u16 	%rs24754, %rs24904;
	mov.u16 	%rs24755, %rs24905;
	mov.u16 	%rs24756, %rs24906;
	mov.u16 	%rs24757, %rs24907;
	mov.u16 	%rs24758, %rs24908;
	mov.u16 	%rs24759, %rs24909;
	mov.u16 	%rs24760, %rs24910;
	mov.u16 	%rs24761, %rs24911;
	mov.u16 	%rs24762, %rs24912;
	mov.u16 	%rs24763, %rs24913;
	mov.u16 	%rs24764, %rs24914;
	mov.u16 	%rs24765, %rs24915;
	mov.u16 	%rs24766, %rs24916;
	mov.u16 	%rs24767, %rs24917;
	mov.u16 	%rs24768, %rs24918;
	mov.u16 	%rs24769, %rs24919;
	mov.u16 	%rs24770, %rs24920;
	mov.u16 	%rs24771, %rs24921;
	mov.u16 	%rs24772, %rs24922;
	mov.u16 	%rs24773, %rs24923;
	mov.u16 	%rs24774, %rs24924;
	mov.u16 	%rs24775, %rs24925;
	mov.u16 	%rs24776, %rs24926;
	mov.u16 	%rs24777, %rs24927;
	mov.u16 	%rs24778, %rs24928;
	mov.u16 	%rs24779, %rs24929;
	mov.u16 	%rs24780, %rs24930;
	mov.u16 	%rs24781, %rs24931;
	mov.u16 	%rs24782, %rs24932;
	mov.u16 	%rs24783, %rs24933;
	mov.u16 	%rs24784, %rs24934;
	mov.u16 	%rs24785, %rs24935;
	mov.u32 	%r33064, %r33079;
	mov.f64 	%fd574, %fd577;
$L__BB3_1081:
	ld.shared.u64 	%rd1089, [_ZN6thrust24THRUST_300001_SM_1000_NS8cuda_cub4core6detail5shmemE+288];
	ld.shared.v2.b32 	{%r5434, %r5435}, [_ZN6thrust24THRUST_300001_SM_1000_NS8cuda_cub4core6detail5shmemE+296];
	bfe.u32 	%r5436, %r5434, 0, 8;
	cvt.u16.u32 	%rs24986, %r5436;
	bfe.u32 	%r5437, %r5434, 8, 8;
	cvt.u16.u32 	%rs24987, %r5437;
	bfe.u32 	%r5438, %r5434, 16, 8;
	cvt.u16.u32 	%rs24988, %r5438;
	bfe.u32 	%r5439, %r5434, 24, 8;
	cvt.u16.u32 	%rs24989, %r5439;
	bfe.u32 	%r5440, %r5435, 0, 8;
	cvt.u16.u32 	%rs24990, %r5440;
	bfe.u32 	%r5441, %r5435, 8, 8;
	cvt.u16.u32 	%rs24991, %r5441;
	bfe.u32 	%r5442, %r5435, 16, 8;
	cvt.u16.u32 	%rs24992, %r5442;
	bfe.u32 	%r5443, %r5435, 24, 8;
	cvt.u16.u32 	%rs24993, %r5443;
	ld.shared.v4.b32 	{%r5444, %r5445, %r5446, %r5447}, [_ZN6thrust24THRUST_300001_SM_1000_NS8cuda_cub4core6detail5shmemE+304];
	bfe.u32 	%r5448, %r5444, 0, 8;
	cvt.u16.u32 	%rs24994, %r5448;
	bfe.u32 	%r5449, %r5444, 8, 8;
	cvt.u16.u32 	%rs24995, %r5449;
	bfe.u32 	%r5450, %r5444, 16, 8;
	cvt.u16.u32 	%rs24996, %r5450;
	bfe.u32 	%r5451, %r5444, 24, 8;
	cvt.u16.u32 	%rs24997, %r5451;
	bfe.u32 	%r5452, %r5445, 0, 8;
	cvt.u16.u32 	%rs24998, %r5452;
	bfe.u32 	%r5453, %r5445, 8, 8;
	cvt.u16.u32 	%rs24999, %r5453;
	bfe.u32 	%r5454, %r5445, 16, 8;
	cvt.u16.u32 	%rs25000, %r5454;
	bfe.u32 	%r5455, %r5445, 24, 8;
	cvt.u16.u32 	%rs25001, %r5455;
	bfe.u32 	%r5456, %r5446, 0, 8;
	cvt.u16.u32 	%rs25002, %r5456;
	bfe.u32 	%r5457, %r5446, 8, 8;
	cvt.u16.u32 	%rs25003, %r5457;
	bfe.u32 	%r5458, %r5446, 16, 8;
	cvt.u16.u32 	%rs25004, %r5458;
	bfe.u32 	%r5459, %r5446, 24, 8;
	cvt.u16.u32 	%rs25005, %r5459;
	bfe.u32 	%r5460, %r5447, 0, 8;
	cvt.u16.u32 	%rs25006, %r5460;
	bfe.u32 	%r5461, %r5447, 8, 8;
	cvt.u16.u32 	%rs25007, %r5461;
	bfe.u32 	%r5462, %r5447, 16, 8;
	cvt.u16.u32 	%rs25008, %r5462;
	bfe.u32 	%r5463, %r5447, 24, 8;
	cvt.u16.u32 	%rs25009, %r5463;
	ld.shared.v4.b32 	{%r5464, %r5465, %r5466, %r5467}, [_ZN6thrust24THRUST_300001_SM_1000_NS8cuda_cub4core6detail5shmemE+320];
	bfe.u32 	%r5468, %r5464, 0, 8;
	cvt.u16.u32 	%rs25010, %r5468;
	bfe.u32 	%r5469, %r5464, 8, 8;
	cvt.u16.u32 	%rs25011, %r5469;
	bfe.u32 	%r5470, %r5464, 16, 8;
	cvt.u16.u32 	%rs25012, %r5470;
	bfe.u32 	%r5471, %r5464, 24, 8;
	cvt.u16.u32 	%rs25013, %r5471;
	bfe.u32 	%r5472, %r5465, 0, 8;
	cvt.u16.u32 	%rs25014, %r5472;
	bfe.u32 	%r5473, %r5465, 8, 8;
	cvt.u16.u32 	%rs25015, %r5473;
	bfe.u32 	%r5474, %r5465, 16, 8;
	cvt.u16.u32 	%rs25016, %r5474;
	bfe.u32 	%r5475, %r5465, 24, 8;
	cvt.u16.u32 	%rs25017, %r5475;
	bfe.u32 	%r5476, %r5466, 0, 8;
	cvt.u16.u32 	%rs25018, %r5476;
	bfe.u32 	%r5477, %r5466, 8, 8;
	cvt.u16.u32 	%rs25019, %r5477;
	bfe.u32 	%r5478, %r5466, 16, 8;
	cvt.u16.u32 	%rs25020, %r5478;
	bfe.u32 	%r5479, %r5466, 24, 8;
	cvt.u16.u32 	%rs25021, %r5479;
	bfe.u32 	%r5480, %r5467, 0, 8;
	cvt.u16.u32 	%rs25022, %r5480;
	bfe.u32 	%r5481, %r5467, 8, 8;
	cvt.u16.u32 	%rs25023, %r5481;
	bfe.u32 	%r5482, %r5467, 16, 8;
	cvt.u16.u32 	%rs25024, %r5482;
	bfe.u32 	%r5483, %r5467, 24, 8;
	cvt.u16.u32 	%rs25025, %r5483;
	ld.shared.v4.b32 	{%r5484, %r5485, %r5486, %r5487}, [_ZN6thrust24THRUST_300001_SM_1000_NS8cuda_cub4core6detail5shmemE+336];
	bfe.u32 	%r5488, %r5484, 0, 8;
	cvt.u16.u32 	%rs25026, %r5488;
	bfe.u32 	%r5489, %r5484, 8, 8;
	cvt.u16.u32 	%rs25027, %r5489;
	bfe.u32 	%r5490, %r5484, 16, 8;
	cvt.u16.u32 	%rs25028, %r5490;
	bfe.u32 	%r5491, %r5484, 24, 8;
	cvt.u16.u32 	%rs25029, %r5491;
	bfe.u32 	%r5492, %r5485, 0, 8;
	cvt.u16.u32 	%rs25030, %r5492;
	bfe.u32 	%r5493, %r5485, 8, 8;
	cvt.u16.u32 	%rs25031, %r5493;
	bfe.u32 	%r5494, %r5485, 16, 8;
	cvt.u16.u32 	%rs25032, %r5494;
	bfe.u32 	%r5495, %r5485, 24, 8;
	cvt.u16.u32 	%rs25033, %r5495;
	bfe.u32 	%r5496, %r5486, 0, 8;
	cvt.u16.u32 	%rs25034, %r5496;
	mov.b64 	%rd1090, {%r5486, %r5487};
	shr.u64 	%rd1091, %rd1090, 8;
	cvt.u16.u64 	%rs25035, %rd1091;
	{ .reg .b32 tmp; mov.b64 {tmp, %r33087}, %rd1090; }
	ld.shared.f64 	%fd579, [_ZN6thrust24THRUST_300001_SM_1000_NS8cuda_cub4core6detail5shmemE+352];
	st.local.u64 	[%rd49], %rd1089;
	st.local.v2.b32 	[%rd49+8], {%r5434, %r5435};
	st.local.v2.b32 	[%rd49+16], {%r5444, %r5445};
	st.local.v2.b32 	[%rd49+24], {%r5446, %r5447};
	st.local.v2.b32 	[%rd49+32], {%r5464, %r5465};
	st.local.v2.b32 	[%rd49+40], {%r5466, %r5467};
	st.local.v2.b32 	[%rd49+48], {%r5484, %r5485};
	st.local.v2.u8 	[%rd49+56], {%rs25034, %rs25035};
	st.local.u32 	[%rd49+60], %r33087;
	st.local.f64 	[%rd49+64], %fd579;
	add.s64 	%rd444, %rd1089, %rd442;
	setp.ne.s64 	%p89, %rd1089, 0;
	@%p89 bra 	$L__BB3_1093;
	mov.b16 	%rs16439, 0;
	st.local.u8 	[%rd48], %rs16439;
	add.s32 	%r5498, %r33087, %r33079;
	st.local.u32 	[%rd48+52], %r5498;
	add.f64 	%fd354, %fd577, %fd579;
	st.local.f64 	[%rd48+56], %fd354;
	mov.b32 	%r33081, 0;
$L__BB3_1083:
	mov.u32 	%r1771, %r33081;
	cvt.u64.u32 	%rd1092, %r1771;
	add.s64 	%rd1093, %rd48, %rd1092;
	ld.local.u8 	%rs16440, [%rd1093];
	setp.ne.s16 	%p90, %rs16440, 0;
	add.s32 	%r33081, %r1771, 1;
	@%p90 bra 	$L__BB3_1083;
	and.b16  	%rs16441, %rs24886, 255;
	setp.eq.s16 	%p91, %rs16441, 0;
	mov.u32 	%r33083, %r1771;
	@%p91 bra 	$L__BB3_1087;
	mov.b32 	%r33082, 0;
$L__BB3_1086:
	add.s32 	%r5500, %r33082, %r1771;
	cvt.u64.u32 	%rd1094, %r5500;
	add.s64 	%rd1095, %rd60, %rd1094;
	ld.local.u8 	%rs16442, [%rd1095+8];
	add.s64 	%rd1096, %rd48, %rd1094;
	st.local.u8 	[%rd1096], %rs16442;
	add.s32 	%r1774, %r33082, 1;
	add.s32 	%r33083, %r1774, %r1771;
	cvt.u64.u32 	%rd1097, %r33082;
	add.s64 	%rd1098, %rd60, %rd1097;
	ld.local.u8 	%rs16443, [%rd1098+9];
	setp.ne.s16 	%p92, %rs16443, 0;
	mov.u32 	%r33082, %r1774;
	@%p92 bra 	$L__BB3_1086;
$L__BB3_1087:
	cvt.u64.u32 	%rd1099, %r33083;
	add.s64 	%rd1100, %rd48, %rd1099;
	mov.b16 	%rs16444, 0;
	st.local.u8 	[%rd1100+1], %rs16444;
	mov.b32 	%r33084, 0;
$L__BB3_1088:
	mov.u32 	%r1777, %r33084;
	cvt.u64.u32 	%rd1101, %r1777;
	add.s64 	%rd1102, %rd48, %rd1101;
	ld.local.u8 	%rs16445, [%rd1102];
	setp.ne.s16 	%p93, %rs16445, 0;
	add.s32 	%r33084, %r1777, 1;
	@%p93 bra 	$L__BB3_1088;
	and.b16  	%rs16446, %rs24986, 255;
	setp.eq.s16 	%p94, %rs16446, 0;
	mov.u32 	%r33086, %r1777;
	@%p94 bra 	$L__BB3_1092;
	mov.b32 	%r33085, 0;
$L__BB3_1091:
	add.s32 	%r5503, %r33085, %r1777;
	cvt.u64.u32 	%rd1103, %r5503;
	add.s64 	%rd1104, %rd49, %rd1103;
	ld.local.u8 	%rs16447, [%rd1104+8];
	add.s64 	%rd1105, %rd48, %rd1103;
	st.local.u8 	[%rd1105], %rs16447;
	add.s32 	%r1780, %r33085, 1;
	add.s32 	%r33086, %r1780, %r1777;
	cvt.u64.u32 	%rd1106, %r33085;
	add.s64 	%rd1107, %rd49, %rd1106;
	ld.local.u8 	%rs16448, [%rd1107+9];
	setp.ne.s16 	%p95, %rs16448, 0;
	mov.u32 	%r33085, %r1780;
	@%p95 bra 	$L__BB3_1091;
$L__BB3_1092:
	cvt.u64.u32 	%rd1108, %r33086;
	add.s64 	%rd1109, %rd48, %rd1108;
	mov.b16 	%rs16449, 0;
	st.local.u8 	[%rd1109+1], %rs16449;
	ld.local.v2.b32 	{%r5504, %r5505}, [%rd48];
	bfe.u32 	%r5506, %r5504, 0, 8;
	cvt.u16.u32 	%rs24986, %r5506;
	bfe.u32 	%r5507, %r5504, 8, 8;
	cvt.u16.u32 	%rs24987, %r5507;
	bfe.u32 	%r5508, %r5504, 16, 8;
	cvt.u16.u32 	%rs24988, %r5508;
	bfe.u32 	%r5509, %r5504, 24, 8;
	cvt.u16.u32 	%rs24989, %r5509;
	bfe.u32 	%r5510, %r5505, 0, 8;
	cvt.u16.u32 	%rs24990, %r5510;
	bfe.u32 	%r5511, %r5505, 8, 8;
	cvt.u16.u32 	%rs24991, %r5511;
	bfe.u32 	%r5512, %r5505, 16, 8;
	cvt.u16.u32 	%rs24992, %r5512;
	bfe.u32 	%r5513, %r5505, 24, 8;
	cvt.u16.u32 	%rs24993, %r5513;
	ld.local.v2.b32 	{%r5514, %r5515}, [%rd48+8];
	bfe.u32 	%r5516, %r5514, 0, 8;
	cvt.u16.u32 	%rs24994, %r5516;
	bfe.u32 	%r5517, %r5514, 8, 8;
	cvt.u16.u32 	%rs24995, %r5517;
	bfe.u32 	%r5518, %r5514, 16, 8;
	cvt.u16.u32 	%rs24996, %r5518;
	bfe.u32 	%r5519, %r5514, 24, 8;
	cvt.u16.u32 	%rs24997, %r5519;
	bfe.u32 	%r5520, %r5515, 0, 8;
	cvt.u16.u32 	%rs24998, %r5520;
	bfe.u32 	%r5521, %r5515, 8, 8;
	cvt.u16.u32 	%rs24999, %r5521;
	bfe.u32 	%r5522, %r5515, 16, 8;
	cvt.u16.u32 	%rs25000, %r5522;
	bfe.u32 	%r5523, %r5515, 24, 8;
	cvt.u16.u32 	%rs25001, %r5523;
	ld.local.v2.b32 	{%r5524, %r5525}, [%rd48+16];
	bfe.u32 	%r5526, %r5524, 0, 8;
	cvt.u16.u32 	%rs25002, %r5526;
	bfe.u32 	%r5527, %r5524, 8, 8;
	cvt.u16.u32 	%rs25003, %r5527;
	bfe.u32 	%r5528, %r5524, 16, 8;
	cvt.u16.u32 	%rs25004, %r5528;
	bfe.u32 	%r5529, %r5524, 24, 8;
	cvt.u16.u32 	%rs25005, %r5529;
	bfe.u32 	%r5530, %r5525, 0, 8;
	cvt.u16.u32 	%rs25006, %r5530;
	bfe.u32 	%r5531, %r5525, 8, 8;
	cvt.u16.u32 	%rs25007, %r5531;
	bfe.u32 	%r5532, %r5525, 16, 8;
	cvt.u16.u32 	%rs25008, %r5532;
	bfe.u32 	%r5533, %r5525, 24, 8;
	cvt.u16.u32 	%rs25009, %r5533;
	ld.local.v2.b32 	{%r5534, %r5535}, [%rd48+24];
	bfe.u32 	%r5536, %r5534, 0, 8;
	cvt.u16.u32 	%rs25010, %r5536;
	bfe.u32 	%r5537, %r5534, 8, 8;
	cvt.u16.u32 	%rs25011, %r5537;
	bfe.u32 	%r5538, %r5534, 16, 8;
	cvt.u16.u32 	%rs25012, %r5538;
	bfe.u32 	%r5539, %r5534, 24, 8;
	cvt.u16.u32 	%rs25013, %r5539;
	bfe.u32 	%r5540, %r5535, 0, 8;
	cvt.u16.u32 	%rs25014, %r5540;
	bfe.u32 	%r5541, %r5535, 8, 8;
	cvt.u16.u32 	%rs25015, %r5541;
	bfe.u32 	%r5542, %r5535, 16, 8;
	cvt.u16.u32 	%rs25016, %r5542;
	bfe.u32 	%r5543, %r5535, 24, 8;
	cvt.u16.u32 	%rs25017, %r5543;
	ld.local.v2.b32 	{%r5544, %r5545}, [%rd48+32];
	bfe.u32 	%r5546, %r5544, 0, 8;
	cvt.u16.u32 	%rs25018, %r5546;
	bfe.u32 	%r5547, %r5544, 8, 8;
	cvt.u16.u32 	%rs25019, %r5547;
	bfe.u32 	%r5548, %r5544, 16, 8;
	cvt.u16.u32 	%rs25020, %r5548;
	bfe.u32 	%r5549, %r5544, 24, 8;
	cvt.u16.u32 	%rs25021, %r5549;
	bfe.u32 	%r5550, %r5545, 0, 8;
	cvt.u16.u32 	%rs25022, %r5550;
	bfe.u32 	%r5551, %r5545, 8, 8;
	cvt.u16.u32 	%rs25023, %r5551;
	bfe.u32 	%r5552, %r5545, 16, 8;
	cvt.u16.u32 	%rs25024, %r5552;
	bfe.u32 	%r5553, %r5545, 24, 8;
	cvt.u16.u32 	%rs25025, %r5553;
	ld.local.v2.b32 	{%r5554, %r5555}, [%rd48+40];
	bfe.u32 	%r5556, %r5554, 0, 8;
	cvt.u16.u32 	%rs25026, %r5556;
	bfe.u32 	%r5557, %r5554, 8, 8;
	cvt.u16.u32 	%rs25027, %r5557;
	bfe.u32 	%r5558, %r5554, 16, 8;
	cvt.u16.u32 	%rs25028, %r5558;
	bfe.u32 	%r5559, %r5554, 24, 8;
	cvt.u16.u32 	%rs25029, %r5559;
	bfe.u32 	%r5560, %r5555, 0, 8;
	cvt.u16.u32 	%rs25030, %r5560;
	bfe.u32 	%r5561, %r5555, 8, 8;
	cvt.u16.u32 	%rs25031, %r5561;
	bfe.u32 	%r5562, %r5555, 16, 8;
	cvt.u16.u32 	%rs25032, %r5562;
	bfe.u32 	%r5563, %r5555, 24, 8;
	cvt.u16.u32 	%rs25033, %r5563;
	ld.local.v2.u8 	{%rs25034, %rs25035}, [%rd48+48];
	ld.local.u32 	%r33087, [%rd48+52];
	ld.local.f64 	%fd579, [%rd48+56];
$L__BB3_1093:
	st.local.u64 	[%rd60], %rd444;
	cvt.u32.u16 	%r5564, %rs24993;
	cvt.u32.u16 	%r5565, %rs24992;
	prmt.b32 	%r5566, %r5565, %r5564, 0x3340U;
	cvt.u32.u16 	%r5567, %rs24991;
	cvt.u32.u16 	%r5568, %rs24990;
	prmt.b32 	%r5569, %r5568, %r5567, 0x3340U;
	prmt.b32 	%r5570, %r5569, %r5566, 0x5410U;
	cvt.u32.u16 	%r5571, %rs24989;
	cvt.u32.u16 	%r5572, %rs24988;
	prmt.b32 	%r5573, %r5572, %r5571, 0x3340U;
	cvt.u32.u16 	%r5574, %rs24987;
	cvt.u32.u16 	%r5575, %rs24986;
	prmt.b32 	%r5576, %r5575, %r5574, 0x3340U;
	prmt.b32 	%r5577, %r5576, %r5573, 0x5410U;
	st.local.v2.b32 	[%rd60+8], {%r5577, %r5570};
	cvt.u32.u16 	%r5578, %rs25001;
	cvt.u32.u16 	%r5579, %rs25000;
	prmt.b32 	%r5580, %r5579, %r5578, 0x3340U;
	cvt.u32.u16 	%r5581, %rs24999;
	cvt.u32.u16 	%r5582, %rs24998;
	prmt.b32 	%r5583, %r5582, %r5581, 0x3340U;
	prmt.b32 	%r5584, %r5583, %r5580, 0x5410U;
	cvt.u32.u16 	%r5585, %rs24997;
	cvt.u32.u16 	%r5586, %rs24996;
	prmt.b32 	%r5587, %r5586, %r5585, 0x3340U;
	cvt.u32.u16 	%r5588, %rs24995;
	cvt.u32.u16 	%r5589, %rs24994;
	prmt.b32 	%r5590, %r5589, %r5588, 0x3340U;
	prmt.b32 	%r5591, %r5590, %r5587, 0x5410U;
	st.local.v2.b32 	[%rd60+16], {%r5591, %r5584};
	cvt.u32.u16 	%r5592, %rs25009;
	cvt.u32.u16 	%r5593, %rs25008;
	prmt.b32 	%r5594, %r5593, %r5592, 0x3340U;
	cvt.u32.u16 	%r5595, %rs25007;
	cvt.u32.u16 	%r5596, %rs25006;
	prmt.b32 	%r5597, %r5596, %r5595, 0x3340U;
	prmt.b32 	%r5598, %r5597, %r5594, 0x5410U;
	cvt.u32.u16 	%r5599, %rs25005;
	cvt.u32.u16 	%r5600, %rs25004;
	prmt.b32 	%r5601, %r5600, %r5599, 0x3340U;
	cvt.u32.u16 	%r5602, %rs25003;
	cvt.u32.u16 	%r5603, %rs25002;
	prmt.b32 	%r5604, %r5603, %r5602, 0x3340U;
	prmt.b32 	%r5605, %r5604, %r5601, 0x5410U;
	st.local.v2.b32 	[%rd60+24], {%r5605, %r5598};
	cvt.u32.u16 	%r5606, %rs25017;
	cvt.u32.u16 	%r5607, %rs25016;
	prmt.b32 	%r5608, %r5607, %r5606, 0x3340U;
	cvt.u32.u16 	%r5609, %rs25015;
	cvt.u32.u16 	%r5610, %rs25014;
	prmt.b32 	%r5611, %r5610, %r5609, 0x3340U;
	prmt.b32 	%r5612, %r5611, %r5608, 0x5410U;
	cvt.u32.u16 	%r5613, %rs25013;
	cvt.u32.u16 	%r5614, %rs25012;
	prmt.b32 	%r5615, %r5614, %r5613, 0x3340U;
	cvt.u32.u16 	%r5616, %rs25011;
	cvt.u32.u16 	%r5617, %rs25010;
	prmt.b32 	%r5618, %r5617, %r5616, 0x3340U;
	prmt.b32 	%r5619, %r5618, %r5615, 0x5410U;
	st.local.v2.b32 	[%rd60+32], {%r5619, %r5612};
	cvt.u32.u16 	%r5620, %rs25025;
	cvt.u32.u16 	%r5621, %rs25024;
	prmt.b32 	%r5622, %r5621, %r5620, 0x3340U;
	cvt.u32.u16 	%r5623, %rs25023;
	cvt.u32.u16 	%r5624, %rs25022;
	prmt.b32 	%r5625, %r5624, %r5623, 0x3340U;
	prmt.b32 	%r5626, %r5625, %r5622, 0x5410U;
	cvt.u32.u16 	%r5627, %rs25021;
	cvt.u32.u16 	%r5628, %rs25020;
	prmt.b32 	%r5629, %r5628, %r5627, 0x3340U;
	cvt.u32.u16 	%r5630, %rs25019;
	cvt.u32.u16 	%r5631, %rs25018;
	prmt.b32 	%r5632, %r5631, %r5630, 0x3340U;
	prmt.b32 	%r5633, %r5632, %r5629, 0x5410U;
	st.local.v2.b32 	[%rd60+40], {%r5633, %r5626};
	cvt.u32.u16 	%r5634, %rs25033;
	cvt.u32.u16 	%r5635, %rs25032;
	prmt.b32 	%r5636, %r5635, %r5634, 0x3340U;
	cvt.u32.u16 	%r5637, %rs25031;
	cvt.u32.u16 	%r5638, %rs25030;
	prmt.b32 	%r5639, %r5638, %r5637, 0x3340U;
	prmt.b32 	%r5640, %r5639, %r5636, 0x5410U;
	cvt.u32.u16 	%r5641, %rs25029;
	cvt.u32.u16 	%r5642, %rs25028;
	prmt.b32 	%r5643, %r5642, %r5641, 0x3340U;
	cvt.u32.u16 	%r5644, %rs25027;
	cvt.u32.u16 	%r5645, %rs25026;
	prmt.b32 	%r5646, %r5645, %r5644, 0x3340U;
	prmt.b32 	%r5647, %r5646, %r5643, 0x5410U;
	st.local.v2.b32 	[%rd60+48], {%r5647, %r5640};
	st.local.v2.u8 	[%rd60+56], {%rs25034, %rs25035};
	st.local.u32 	[%rd60+60], %r33087;
	st.local.f64 	[%rd60+64], %fd579;
	mov.u32 	%r5648, %tid.x;
	shr.u32 	%r5649, %r5648, 5;
	setp.ne.s32 	%p96, %r5649, 5;
	@%p96 bra 	$L__BB3_1095;
	mov.u64 	%rd4008, %rd444;
	mov.u16 	%rs24736, %rs24986;
	mov.u16 	%rs24737, %rs24987;
	mov.u16 	%rs24738, %rs24988;
	mov.u16 	%rs24739, %rs24989;
	mov.u16 	%rs24740, %rs24990;
	mov.u16 	%rs24741, %rs24991;
	mov.u16 	%rs24742, %rs24992;
	mov.u16 	%rs24743, %rs24993;
	mov.u16 	%rs24744, %rs24994;
	mov.u16 	%rs24745, %rs24995;
	mov.u16 	%rs24746, %rs24996;
	mov.u16 	%rs24747, %rs24997;
	mov.u16 	%rs24748, %rs24998;
	mov.u16 	%rs24749, %rs24999;
	mov.u16 	%rs24750, %rs25000;
	mov.u16 	%rs24751, %rs25001;
	mov.u16 	%rs24752, %rs25002;
	mov.u16 	%rs24753, %rs25003;
	mov.u16 	%rs24754, %rs25004;
	mov.u16 	%rs24755, %rs25005;
	mov.u16 	%rs24756, %rs25006;
	mov.u16 	%rs24757, %rs25007;
	mov.u16 	%rs24758, %rs25008;
	mov.u16 	%rs24759, %rs25009;
	mov.u16 	%rs24760, %rs25010;
	mov.u16 	%rs24761, %rs25011;
	mov.u16 	%rs24762, %rs25012;
	mov.u16 	%rs24763, %rs25013;
	mov.u16 	%rs24764, %rs25014;
	mov.u16 	%rs24765, %rs25015;
	mov.u16 	%rs24766, %rs25016;
	mov.u16 	%rs24767, %rs25017;
	mov.u16 	%rs24768, %rs25018;
	mov.u16 	%rs24769, %rs25019;
	mov.u16 	%rs24770, %rs25020;
	mov.u16 	%rs24771, %rs25021;
	mov.u16 	%rs24772, %rs25022;
	mov.u16 	%rs24773, %rs25023;
	mov.u16 	%rs24774, %rs25024;
	mov.u16 	%rs24775, %rs25025;
	mov.u16 	%rs24776, %rs25026;
	mov.u16 	%rs24777, %rs25027;
	mov.u16 	%rs24778, %rs25028;
	mov.u16 	%rs24779, %rs25029;
	mov.u16 	%rs24780, %rs25030;
	mov.u16 	%rs24781, %rs25031;
	mov.u16 	%rs24782, %rs25032;
	mov.u16 	%rs24783, %rs25033;
	mov.u16 	%rs24784, %rs25034;
	mov.u16 	%rs24785, %rs25035;
	mov.u32 	%r33064, %r33087;
	mov.f64 	%fd574, %fd579;
$L__BB3_1095:
	ld.shared.u64 	%rd1110, [_ZN6thrust24THRUST_300001_SM_1000_NS8cuda_cub4core6detail5shmemE+360];
	ld.shared.v4.b32 	{%r5650, %r5651, %r5652, %r5653}, [_ZN6thrust24THRUST_300001_SM_1000_NS8cuda_cub4core6detail5shmemE+368];
	bfe.u32 	%r5654, %r5650, 0, 8;
	cvt.u16.u32 	%rs25086, %r5654;
	bfe.u32 	%r5655, %r5650, 8, 8;
	cvt.u16.u32 	%rs25087, %r5655;
	bfe.u32 	%r5656, %r5650, 16, 8;
	cvt.u16.u32 	%rs25088, %r5656;
	bfe.u32 	%r5657, %r5650, 24, 8;
	cvt.u16.u32 	%rs25089, %r5657;
	bfe.u32 	%r5658, %r5651, 0, 8;
	cvt.u16.u32 	%rs25090, %r5658;
	bfe.u32 	%r5659, %r5651, 8, 8;
	cvt.u16.u32 	%rs25091, %r5659;
	bfe.u32 	%r5660, %r5651, 16, 8;
	cvt.u16.u32 	%rs25092, %r5660;
	bfe.u32 	%r5661, %r5651, 24, 8;
	cvt.u16.u32 	%rs25093, %r5661;
	bfe.u32 	%r5662, %r5652, 0, 8;
	cvt.u16.u32 	%rs25094, %r5662;
	bfe.u32 	%r5663, %r5652, 8, 8;
	cvt.u16.u32 	%rs25095, %r5663;
	bfe.u32 	%r5664, %r5652, 16, 8;
	cvt.u16.u32 	%rs25096, %r5664;
	bfe.u32 	%r5665, %r5652, 24, 8;
	cvt.u16.u32 	%rs25097, %r5665;
	bfe.u32 	%r5666, %r5653, 0, 8;
	cvt.u16.u32 	%rs25098, %r5666;
	bfe.u32 	%r5667, %r5653, 8, 8;
	cvt.u16.u32 	%rs25099, %r5667;
	bfe.u32 	%r5668, %r5653, 16, 8;
	cvt.u16.u32 	%rs25100, %r5668;
	bfe.u32 	%r5669, %r5653, 24, 8;
	cvt.u16.u32 	%rs25101, %r5669;
	ld.shared.v4.b32 	{%r5670, %r5671, %r5672, %r5673}, [_ZN6thrust24THRUST_300001_SM_1000_NS8cuda_cub4core6detail5shmemE+384];
	bfe.u32 	%r5674, %r5670, 0, 8;
	cvt.u16.u32 	%rs25102, %r5674;
	bfe.u32 	%r5675, %r5670, 8, 8;
	cvt.u16.u32 	%rs25103, %r5675;
	bfe.u32 	%r5676, %r5670, 16, 8;
	cvt.u16.u32 	%rs25104, %r5676;
	bfe.u32 	%r5677, %r5670, 24, 8;
	cvt.u16.u32 	%rs25105, %r5677;
	bfe.u32 	%r5678, %r5671, 0, 8;
	cvt.u16.u32 	%rs25106, %r5678;
	bfe.u32 	%r5679, %r5671, 8, 8;
	cvt.u16.u32 	%rs25107, %r5679;
	bfe.u32 	%r5680, %r5671, 16, 8;
	cvt.u16.u32 	%rs25108, %r5680;
	bfe.u32 	%r5681, %r5671, 24, 8;
	cvt.u16.u32 	%rs25109, %r5681;
	bfe.u32 	%r5682, %r5672, 0, 8;
	cvt.u16.u32 	%rs25110, %r5682;
	bfe.u32 	%r5683, %r5672, 8, 8;
	cvt.u16.u32 	%rs25111, %r5683;
	bfe.u32 	%r5684, %r5672, 16, 8;
	cvt.u16.u32 	%rs25112, %r5684;
	bfe.u32 	%r5685, %r5672, 24, 8;
	cvt.u16.u32 	%rs25113, %r5685;
	bfe.u32 	%r5686, %r5673, 0, 8;
	cvt.u16.u32 	%rs25114, %r5686;
	bfe.u32 	%r5687, %r5673, 8, 8;
	cvt.u16.u32 	%rs25115, %r5687;
	bfe.u32 	%r5688, %r5673, 16, 8;
	cvt.u16.u32 	%rs25116, %r5688;
	bfe.u32 	%r5689, %r5673, 24, 8;
	cvt.u16.u32 	%rs25117, %r5689;
	ld.shared.v4.b32 	{%r5690, %r5691, %r5692, %r5693}, [_ZN6thrust24THRUST_300001_SM_1000_NS8cuda_cub4core6detail5shmemE+400];
	bfe.u32 	%r5694, %r5690, 0, 8;
	cvt.u16.u32 	%rs25118, %r5694;
	bfe.u32 	%r5695, %r5690, 8, 8;
	cvt.u16.u32 	%rs25119, %r5695;
	bfe.u32 	%r5696, %r5690, 16, 8;
	cvt.u16.u32 	%rs25120, %r5696;
	bfe.u32 	%r5697, %r5690, 24, 8;
	cvt.u16.u32 	%rs25121, %r5697;
	bfe.u32 	%r5698, %r5691, 0, 8;
	cvt.u16.u32 	%rs25122, %r5698;
	bfe.u32 	%r5699, %r5691, 8, 8;
	cvt.u16.u32 	%rs25123, %r5699;
	bfe.u32 	%r5700, %r5691, 16, 8;
	cvt.u16.u32 	%rs25124, %r5700;
	bfe.u32 	%r5701, %r5691, 24, 8;
	cvt.u16.u32 	%rs25125, %r5701;
	bfe.u32 	%r5702, %r5692, 0, 8;
	cvt.u16.u32 	%rs25126, %r5702;
	bfe.u32 	%r5703, %r5692, 8, 8;
	cvt.u16.u32 	%rs25127, %r5703;
	bfe.u32 	%r5704, %r5692, 16, 8;
	cvt.u16.u32 	%rs25128, %r5704;
	bfe.u32 	%r5705, %r5692, 24, 8;
	cvt.u16.u32 	%rs25129, %r5705;
	bfe.u32 	%r5706, %r5693, 0, 8;
	cvt.u16.u32 	%rs25130, %r5706;
	bfe.u32 	%r5707, %r5693, 8, 8;
	cvt.u16.u32 	%rs25131, %r5707;
	bfe.u32 	%r5708, %r5693, 16, 8;
	cvt.u16.u32 	%rs25132, %r5708;
	bfe.u32 	%r5709, %r5693, 24, 8;
	cvt.u16.u32 	%rs25133, %r5709;
	ld.shared.v2.u8 	{%rs25134, %rs25135}, [_ZN6thrust24THRUST_300001_SM_1000_NS8cuda_cub4core6detail5shmemE+416];
	ld.shared.u32 	%r33095, [_ZN6thrust24THRUST_300001_SM_1000_NS8cuda_cub4core6detail5shmemE+420];
	ld.shared.f64 	%fd581, [_ZN6thrust24THRUST_300001_SM_1000_NS8cuda_cub4core6detail5shmemE+424];
	st.local.u64 	[%rd47], %rd1110;
	st.local.v2.b32 	[%rd47+8], {%r5650, %r5651};
	st.local.v2.b32 	[%rd47+16], {%r5652, %r5653};
	st.local.v2.b32 	[%rd47+24], {%r5670, %r5671};
	st.local.v2.b32 	[%rd47+32], {%r5672, %r5673};
	st.local.v2.b32 	[%rd47+40], {%r5690, %r5691};
	st.local.v2.b32 	[%rd47+48], {%r5692, %r5693};
	st.local.v2.u8 	[%rd47+56], {%rs25134, %rs25135};
	st.local.u32 	[%rd47+60], %r33095;
	st.local.f64 	[%rd47+64], %fd581;
	add.s64 	%rd446, %rd1110, %rd444;
	setp.ne.s64 	%p97, %rd1110, 0;
	@%p97 bra 	$L__BB3_1107;
	mov.b16 	%rs16450, 0;
	st.local.u8 	[%rd46], %rs16450;
	add.s32 	%r5711, %r33095, %r33087;
	st.local.u32 	[%rd46+52], %r5711;
	add.f64 	%fd355, %fd579, %fd581;
	st.local.f64 	[%rd46+56], %fd355;
	mov.b32 	%r33089, 0;
$L__BB3_1097:
	mov.u32 	%r1787, %r33089;
	cvt.u64.u32 	%rd1111, %r1787;
	add.s64 	%rd1112, %rd46, %rd1111;
	ld.local.u8 	%rs16451, [%rd1112];
	setp.ne.s16 	%p98, %rs16451, 0;
	add.s32 	%r33089, %r1787, 1;
	@%p98 bra 	$L__BB3_1097;
	and.b16  	%rs16452, %rs24986, 255;
	setp.eq.s16 	%p99, %rs16452, 0;
	mov.u32 	%r33091, %r1787;
	@%p99 bra 	$L__BB3_1101;
	mov.b32 	%r33090, 0;
$L__BB3_1100:
	add.s32 	%r5713, %r33090, %r1787;
	cvt.u64.u32 	%rd1113, %r5713;
	add.s64 	%rd1114, %rd60, %rd1113;
	ld.local.u8 	%rs16453, [%rd1114+8];
	add.s64 	%rd1115, %rd46, %rd1113;
	st.local.u8 	[%rd1115], %rs16453;
	add.s32 	%r1790, %r33090, 1;
	add.s32 	%r33091, %r1790, %r1787;
	cvt.u64.u32 	%rd1116, %r33090;
	add.s64 	%rd1117, %rd60, %rd1116;
	ld.local.u8 	%rs16454, [%rd1117+9];
	setp.ne.s16 	%p100, %rs16454, 0;
	mov.u32 	%r33090, %r1790;
	@%p100 bra 	$L__BB3_1100;
$L__BB3_1101:
	cvt.u64.u32 	%rd1118, %r33091;
	add.s64 	%rd1119, %rd46, %rd1118;
	mov.b16 	%rs16455, 0;
	st.local.u8 	[%rd1119+1], %rs16455;
	mov.b32 	%r33092, 0;
$L__BB3_1102:
	mov.u32 	%r1793, %r33092;
	cvt.u64.u32 	%rd1120, %r1793;
	add.s64 	%rd1121, %rd46, %rd1120;
	ld.local.u8 	%rs16456, [%rd1121];
	setp.ne.s16 	%p101, %rs16456, 0;
	add.s32 	%r33092, %r1793, 1;
	@%p101 bra 	$L__BB3_1102;
	and.b16  	%rs16457, %rs25086, 255;
	setp.eq.s16 	%p102, %rs16457, 0;
	mov.u32 	%r33094, %r1793;
	@%p102 bra 	$L__BB3_1106;
	mov.b32 	%r33093, 0;
$L__BB3_1105:
	add.s32 	%r5716, %r33093, %r1793;
	cvt.u64.u32 	%rd1122, %r5716;
	add.s64 	%rd1123, %rd47, %rd1122;
	ld.local.u8 	%rs16458, [%rd1123+8];
	add.s64 	%rd1124, %rd46, %rd1122;
	st.local.u8 	[%rd1124], %rs16458;
	add.s32 	%r1796, %r33093, 1;
	add.s32 	%r33094, %r1796, %r1793;
	cvt.u64.u32 	%rd1125, %r33093;
	add.s64 	%rd1126, %rd47, %rd1125;
	ld.local.u8 	%rs16459, [%rd1126+9];
	setp.ne.s16 	%p103, %rs16459, 0;
	mov.u32 	%r33093, %r1796;
	@%p103 bra 	$L__BB3_1105;
$L__BB3_1106:
	cvt.u64.u32 	%rd1127, %r33094;
	add.s64 	%rd1128, %rd46, %rd1127;
	mov.b16 	%rs16460, 0;
	st.local.u8 	[%rd1128+1], %rs16460;
	ld.local.v2.b32 	{%r5717, %r5718}, [%rd46];
	bfe.u32 	%r5719, %r5717, 0, 8;
	cvt.u16.u32 	%rs25086, %r5719;
	bfe.u32 	%r5720, %r5717, 8, 8;
	cvt.u16.u32 	%rs25087, %r5720;
	bfe.u32 	%r5721, %r5717, 16, 8;
	cvt.u16.u32 	%rs25088, %r5721;
	bfe.u32 	%r5722, %r5717, 24, 8;
	cvt.u16.u32 	%rs25089, %r5722;
	bfe.u32 	%r5723, %r5718, 0, 8;
	cvt.u16.u32 	%rs25090, %r5723;
	bfe.u32 	%r5724, %r5718, 8, 8;
	cvt.u16.u32 	%rs25091, %r5724;
	bfe.u32 	%r5725, %r5718, 16, 8;
	cvt.u16.u32 	%rs25092, %r5725;
	bfe.u32 	%r5726, %r5718, 24, 8;
	cvt.u16.u32 	%rs25093, %r5726;
	ld.local.v2.b32 	{%r5727, %r5728}, [%rd46+8];
	bfe.u32 	%r5729, %r5727, 0, 8;
	cvt.u16.u32 	%rs25094, %r5729;
	bfe.u32 	%r5730, %r5727, 8, 8;
	cvt.u16.u32 	%rs25095, %r5730;
	bfe.u32 	%r5731, %r5727, 16, 8;
	cvt.u16.u32 	%rs25096, %r5731;
	bfe.u32 	%r5732, %r5727, 24, 8;
	cvt.u16.u32 	%rs25097, %r5732;
	bfe.u32 	%r5733, %r5728, 0, 8;
	cvt.u16.u32 	%rs25098, %r5733;
	bfe.u32 	%r5734, %r5728, 8, 8;
	cvt.u16.u32 	%rs25099, %r5734;
	bfe.u32 	%r5735, %r5728, 16, 8;
	cvt.u16.u32 	%rs25100, %r5735;
	bfe.u32 	%r5736, %r5728, 24, 8;
	cvt.u16.u32 	%rs25101, %r5736;
	ld.local.v2.b32 	{%r5737, %r5738}, [%rd46+16];
	bfe.u32 	%r5739, %r5737, 0, 8;
	cvt.u16.u32 	%rs25102, %r5739;
	bfe.u32 	%r5740, %r5737, 8, 8;
	cvt.u16.u32 	%rs25103, %r5740;
	bfe.u32 	%r5741, %r5737, 16, 8;
	cvt.u16.u32 	%rs25104, %r5741;
	bfe.u32 	%r5742, %r5737, 24, 8;
	cvt.u16.u32 	%rs25105, %r5742;
	bfe.u32 	%r5743, %r5738, 0, 8;
	cvt.u16.u32 	%rs25106, %r5743;
	bfe.u32 	%r5744, %r5738, 8, 8;
	cvt.u16.u32 	%rs25107, %r5744;
	bfe.u32 	%r5745, %r5738, 16, 8;
	cvt.u16.u32 	%rs25108, %r5745;
	bfe.u32 	%r5746, %r5738, 24, 8;
	cvt.u16.u32 	%rs25109, %r5746;
	ld.local.v2.b32 	{%r5747, %r5748}, [%rd46+24];
	bfe.u32 	%r5749, %r5747, 0, 8;
	cvt.u16.u32 	%rs25110, %r5749;
	bfe.u32 	%r5750, %r5747, 8, 8;
	cvt.u16.u32 	%rs25111, %r5750;
	bfe.u32 	%r5751, %r5747, 16, 8;
	cvt.u16.u32 	%rs25112, %r5751;
	bfe.u32 	%r5752, %r5747, 24, 8;
	cvt.u16.u32 	%rs25113, %r5752;
	bfe.u32 	%r5753, %r5748, 0, 8;
	cvt.u16.u32 	%rs25114, %r5753;
	bfe.u32 	%r5754, %r5748, 8, 8;
	cvt.u16.u32 	%rs25115, %r5754;
	bfe.u32 	%r5755, %r5748, 16, 8;
	cvt.u16.u32 	%rs25116, %r5755;
	bfe.u32 	%r5756, %r5748, 24, 8;
	cvt.u16.u32 	%rs25117, %r5756;
	ld.local.v2.b32 	{%r5757, %r5758}, [%rd46+32];
	bfe.u32 	%r5759, %r5757, 0, 8;
	cvt.u16.u32 	%rs25118, %r5759;
	bfe.u32 	%r5760, %r5757, 8, 8;
	cvt.u16.u32 	%rs25119, %r5760;
	bfe.u32 	%r5761, %r5757, 16, 8;
	cvt.u16.u32 	%rs25120, %r5761;
	bfe.u32 	%r5762, %r5757, 24, 8;
	cvt.u16.u32 	%rs25121, %r5762;
	bfe.u32 	%r5763, %r5758, 0, 8;
	cvt.u16.u32 	%rs25122, %r5763;
	bfe.u32 	%r5764, %r5758, 8, 8;
	cvt.u16.u32 	%rs25123, %r5764;
	bfe.u32 	%r5765, %r5758, 16, 8;
	cvt.u16.u32 	%rs25124, %r5765;
	bfe.u32 	%r5766, %r5758, 24, 8;
	cvt.u16.u32 	%rs25125, %r5766;
	ld.local.v2.b32 	{%r5767, %r5768}, [%rd46+40];
	bfe.u32 	%r5769, %r5767, 0, 8;
	cvt.u16.u32 	%rs25126, %r5769;
	bfe.u32 	%r5770, %r5767, 8, 8;
	cvt.u16.u32 	%rs25127, %r5770;
	bfe.u32 	%r5771, %r5767, 16, 8;
	cvt.u16.u32 	%rs25128, %r5771;
	bfe.u32 	%r5772, %r5767, 24, 8;
	cvt.u16.u32 	%rs25129, %r5772;
	bfe.u32 	%r5773, %r5768, 0, 8;
	cvt.u16.u32 	%rs25130, %r5773;
	bfe.u32 	%r5774, %r5768, 8, 8;
	cvt.u16.u32 	%rs25131, %r5774;
	bfe.u32 	%r5775, %r5768, 16, 8;
	cvt.u16.u32 	%rs25132, %r5775;
	bfe.u32 	%r5776, %r5768, 24, 8;
	cvt.u16.u32 	%rs25133, %r5776;
	ld.local.v2.u8 	{%rs25134, %rs25135}, [%rd46+48];
	ld.local.u32 	%r33095, [%rd46+52];
	ld.local.f64 	%fd581, [%rd46+56];
$L__BB3_1107:
	st.local.u64 	[%rd60], %rd446;
	cvt.u32.u16 	%r5777, %rs25093;
	cvt.u32.u16 	%r5778, %rs25092;
	prmt.b32 	%r5779, %r5778, %r5777, 0x3340U;
	cvt.u32.u16 	%r5780, %rs25091;
	cvt.u32.u16 	%r5781, %rs25090;
	prmt.b32 	%r5782, %r5781, %r5780, 0x3340U;
	prmt.b32 	%r5783, %r5782, %r5779, 0x5410U;
	cvt.u32.u16 	%r5784, %rs25089;
	cvt.u32.u16 	%r5785, %rs25088;
	prmt.b32 	%r5786, %r5785, %r5784, 0x3340U;
	cvt.u32.u16 	%r5787, %rs25087;
	cvt.u32.u16 	%r5788, %rs25086;
	prmt.b32 	%r5789, %r5788, %r5787, 0x3340U;
	prmt.b32 	%r5790, %r5789, %r5786, 0x5410U;
	st.local.v2.b32 	[%rd60+8], {%r5790, %r5783};
	cvt.u32.u16 	%r5791, %rs25101;
	cvt.u32.u16 	%r5792, %rs25100;
	prmt.b32 	%r5793, %r5792, %r5791, 0x3340U;
	cvt.u32.u16 	%r5794, %rs25099;
	cvt.u32.u16 	%r5795, %rs25098;
	prmt.b32 	%r5796, %r5795, %r5794, 0x3340U;
	prmt.b32 	%r5797, %r5796, %r5793, 0x5410U;
	cvt.u32.u16 	%r5798, %rs25097;
	cvt.u32.u16 	%r5799, %rs25096;
	prmt.b32 	%r5800, %r5799, %r5798, 0x3340U;
	cvt.u32.u16 	%r5801, %rs25095;
	cvt.u32.u16 	%r5802, %rs25094;
	prmt.b32 	%r5803, %r5802, %r5801, 0x3340U;
	prmt.b32 	%r5804, %r5803, %r5800, 0x5410U;
	st.local.v2.b32 	[%rd60+16], {%r5804, %r5797};
	cvt.u32.u16 	%r5805, %rs25109;
	cvt.u32.u16 	%r5806, %rs25108;
	prmt.b32 	%r5807, %r5806, %r5805, 0x3340U;
	cvt.u32.u16 	%r5808, %rs25107;
	cvt.u32.u16 	%r5809, %rs25106;
	prmt.b32 	%r5810, %r5809, %r5808, 0x3340U;
	prmt.b32 	%r5811, %r5810, %r5807, 0x5410U;
	cvt.u32.u16 	%r5812, %rs25105;
	cvt.u32.u16 	%r5813, %rs25104;
	prmt.b32 	%r5814, %r5813, %r5812, 0x3340U;
	cvt.u32.u16 	%r5815, %rs25103;
	cvt.u32.u16 	%r5816, %rs25102;
	prmt.b32 	%r5817, %r5816, %r5815, 0x3340U;
	prmt.b32 	%r5818, %r5817, %r5814, 0x5410U;
	st.local.v2.b32 	[%rd60+24], {%r5818, %r5811};
	cvt.u32.u16 	%r5819, %rs25117;
	cvt.u32.u16 	%r5820, %rs25116;
	prmt.b32 	%r5821, %r5820, %r5819, 0x3340U;
	cvt.u32.u16 	%r5822, %rs25115;
	cvt.u32.u16 	%r5823, %rs25114;
	prmt.b32 	%r5824, %r5823, %r5822, 0x3340U;
	prmt.b32 	%r5825, %r5824, %r5821, 0x5410U;
	cvt.u32.u16 	%r5826, %rs25113;
	cvt.u32.u16 	%r5827, %rs25112;
	prmt.b32 	%r5828, %r5827, %r5826, 0x3340U;
	cvt.u32.u16 	%r5829, %rs25111;
	cvt.u32.u16 	%r5830, %rs25110;
	prmt.b32 	%r5831, %r5830, %r5829, 0x3340U;
	prmt.b32 	%r5832, %r5831, %r5828, 0x5410U;
	st.local.v2.b32 	[%rd60+32], {%r5832, %r5825};
	cvt.u32.u16 	%r5833, %rs25125;
	cvt.u32.u16 	%r5834, %rs25124;
	prmt.b32 	%r5835, %r5834, %r5833, 0x3340U;
	cvt.u32.u16 	%r5836, %rs25123;
	cvt.u32.u16 	%r5837, %rs25122;
	prmt.b32 	%r5838, %r5837, %r5836, 0x3340U;
	prmt.b32 	%r5839, %r5838, %r5835, 0x5410U;
	cvt.u32.u16 	%r5840, %rs25121;
	cvt.u32.u16 	%r5841, %rs25120;
	prmt.b32 	%r5842, %r5841, %r5840, 0x3340U;
	cvt.u32.u16 	%r5843, %rs25119;
	cvt.u32.u16 	%r5844, %rs25118;
	prmt.b32 	%r5845, %r5844, %r5843, 0x3340U;
	prmt.b32 	%r5846, %r5845, %r5842, 0x5410U;
	st.local.v2.b32 	[%rd60+40], {%r5846, %r5839};
	cvt.u32.u16 	%r5847, %rs25133;
	cvt.u32.u16 	%r5848, %rs25132;
	prmt.b32 	%r5849, %r5848, %r5847, 0x3340U;
	cvt.u32.u16 	%r5850, %rs25131;
	cvt.u32.u16 	%r5851, %rs25130;
	prmt.b32 	%r5852, %r5851, %r5850, 0x3340U;
	prmt.b32 	%r5853, %r5852, %r5849, 0x5410U;
	cvt.u32.u16 	%r5854, %rs25129;
	cvt.u32.u16 	%r5855, %rs25128;
	prmt.b32 	%r5856, %r5855, %r5854, 0x3340U;
	cvt.u32.u16 	%r5857, %rs25127;
	cvt.u32.u16 	%r5858, %rs25126;
	prmt.b32 	%r5859, %r5858, %r5857, 0x3340U;
	prmt.b32 	%r5860, %r5859, %r5856, 0x5410U;
	st.local.v2.b32 	[%rd60+48], {%r5860, %r5853};
	st.local.v2.u8 	[%rd60+56], {%rs25134, %rs25135};
	st.local.u32 	[%rd60+60], %r33095;
	st.local.f64 	[%rd60+64], %fd581;
	mov.u32 	%r5861, %tid.x;
	shr.u32 	%r5862, %r5861, 5;
	setp.ne.s32 	%p104, %r5862, 6;
	@%p104 bra 	$L__BB3_1109;
	mov.u64 	%rd4008, %rd446;
	mov.u16 	%rs24736, %rs25086;
	mov.u16 	%rs24737, %rs25087;
	mov.u16 	%rs24738, %rs25088;
	mov.u16 	%rs24739, %rs25089;
	mov.u16 	%rs24740, %rs25090;
	mov.u16 	%rs24741, %rs25091;
	mov.u16 	%rs24742, %rs25092;
	mov.u16 	%rs24743, %rs25093;
	mov.u16 	%rs24744, %rs25094;
	mov.u16 	%rs24745, %rs25095;
	mov.u16 	%rs24746, %rs25096;
	mov.u16 	%rs24747, %rs25097;
	mov.u16 	%rs24748, %rs25098;
	mov.u16 	%rs24749, %rs25099;
	mov.u16 	%rs24750, %rs25100;
	mov.u16 	%rs24751, %rs25101;
	mov.u16 	%rs24752, %rs25102;
	mov.u16 	%rs24753, %rs25103;
	mov.u16 	%rs24754, %rs25104;
	mov.u16 	%rs24755, %rs25105;
	mov.u16 	%rs24756, %rs25106;
	mov.u16 	%rs24757, %rs25107;
	mov.u16 	%rs24758, %rs25108;
	mov.u16 	%rs24759, %rs25109;
	mov.u16 	%rs24760, %rs25110;
	mov.u16 	%rs24761, %rs25111;
	mov.u16 	%rs24762, %rs25112;
	mov.u16 	%rs24763, %rs25113;
	mov.u16 	%rs24764, %rs25114;
	mov.u16 	%rs24765, %rs25115;
	mov.u16 	%rs24766, %rs25116;
	mov.u16 	%rs24767, %rs25117;
	mov.u16 	%rs24768, %rs25118;
	mov.u16 	%rs24769, %rs25119;
	mov.u16 	%rs24770, %rs25120;
	mov.u16 	%rs24771, %rs25121;
	mov.u16 	%rs24772, %rs25122;
	mov.u16 	%rs24773, %rs25123;
	mov.u16 	%rs24774, %rs25124;
	mov.u16 	%rs24775, %rs25125;
	mov.u16 	%rs24776, %rs25126;
	mov.u16 	%rs24777, %rs25127;
	mov.u16 	%rs24778, %rs25128;
	mov.u16 	%rs24779, %rs25129;
	mov.u16 	%rs24780, %rs25130;
	mov.u16 	%rs24781, %rs25131;
	mov.u16 	%rs24782, %rs25132;
	mov.u16 	%rs24783, %rs25133;
	mov.u16 	%rs24784, %rs25134;
	mov.u16 	%rs24785, %rs25135;
	mov.u32 	%r33064, %r33095;
	mov.f64 	%fd574, %fd581;
$L__BB3_1109:
	ld.shared.u64 	%rd1129, [_ZN6thrust24THRUST_300001_SM_1000_NS8cuda_cub4core6detail5shmemE+432];
	ld.shared.v2.b32 	{%r5863, %r5864}, [_ZN6thrust24THRUST_300001_SM_1000_NS8cuda_cub4core6detail5shmemE+440];
	bfe.u32 	%r5865, %r5863, 0, 8;
	cvt.u16.u32 	%rs25186, %r5865;
	bfe.u32 	%r5866, %r5863, 8, 8;
	cvt.u16.u32 	%rs25187, %r5866;
	bfe.u32 	%r5867, %r5863, 16, 8;
	cvt.u16.u32 	%rs25188, %r5867;
	bfe.u32 	%r5868, %r5863, 24, 8;
	cvt.u16.u32 	%rs25189, %r5868;
	bfe.u32 	%r5869, %r5864, 0, 8;
	cvt.u16.u32 	%rs25190, %r5869;
	bfe.u32 	%r5870, %r5864, 8, 8;
	cvt.u16.u32 	%rs25191, %r5870;
	bfe.u32 	%r5871, %r5864, 16, 8;
	cvt.u16.u32 	%rs25192, %r5871;
	bfe.u32 	%r5872, %r5864, 24, 8;
	cvt.u16.u32 	%rs25193, %r5872;
	ld.shared.v4.b32 	{%r5873, %r5874, %r5875, %r5876}, [_ZN6thrust24THRUST_300001_SM_1000_NS8cuda_cub4core6detail5shmemE+448];
	bfe.u32 	%r5877, %r5873, 0, 8;
	cvt.u16.u32 	%rs25194, %r5877;
	bfe.u32 	%r5878, %r5873, 8, 8;
	cvt.u16.u32 	%rs25195, %r5878;
	bfe.u32 	%r5879, %r5873, 16, 8;
	cvt.u16.u32 	%rs25196, %r5879;
	bfe.u32 	%r5880, %r5873, 24, 8;
	cvt.u16.u32 	%rs25197, %r5880;
	bfe.u32 	%r5881, %r5874, 0, 8;
	cvt.u16.u32 	%rs25198, %r5881;
	bfe.u32 	%r5882, %r5874, 8, 8;
	cvt.u16.u32 	%rs25199, %r5882;
	bfe.u32 	%r5883, %r5874, 16, 8;
	cvt.u16.u32 	%rs25200, %r5883;
	bfe.u32 	%r5884, %r5874, 24, 8;
	cvt.u16.u32 	%rs25201, %r5884;
	bfe.u32 	%r5885, %r5875, 0, 8;
	cvt.u16.u32 	%rs25202, %r5885;
	bfe.u32 	%r5886, %r5875, 8, 8;
	cvt.u16.u32 	%rs25203, %r5886;
	bfe.u32 	%r5887, %r5875, 16, 8;
	cvt.u16.u32 	%rs25204, %r5887;
	bfe.u32 	%r5888, %r5875, 24, 8;
	cvt.u16.u32 	%rs25205, %r5888;
	bfe.u32 	%r5889, %r5876, 0, 8;
	cvt.u16.u32 	%rs25206, %r5889;
	bfe.u32 	%r5890, %r5876, 8, 8;
	cvt.u16.u32 	%rs25207, %r5890;
	bfe.u32 	%r5891, %r5876, 16, 8;
	cvt.u16.u32 	%rs25208, %r5891;
	bfe.u32 	%r5892, %r5876, 24, 8;
	cvt.u16.u32 	%rs25209, %r5892;
	ld.shared.v4.b32 	{%r5893, %r5894, %r5895, %r5896}, [_ZN6thrust24THRUST_300001_SM_1000_NS8cuda_cub4core6detail5shmemE+464];
	bfe.u32 	%r5897, %r5893, 0, 8;
	cvt.u16.u32 	%rs25210, %r5897;
	bfe.u32 	%r5898, %r5893, 8, 8;
	cvt.u16.u32 	%rs25211, %r5898;
	bfe.u32 	%r5899, %r5893, 16, 8;
	cvt.u16.u32 	%rs25212, %r5899;
	bfe.u32 	%r5900, %r5893, 24, 8;
	cvt.u16.u32 	%rs25213, %r5900;
	bfe.u32 	%r5901, %r5894, 0, 8;
	cvt.u16.u32 	%rs25214, %r5901;
	bfe.u32 	%r5902, %r5894, 8, 8;
	cvt.u16.u32 	%rs25215, %r5902;
	bfe.u32 	%r5903, %r5894, 16, 8;
	cvt.u16.u32 	%rs25216, %r5903;
	bfe.u32 	%r5904, %r5894, 24, 8;
	cvt.u16.u32 	%rs25217, %r5904;
	bfe.u32 	%r5905, %r5895, 0, 8;
	cvt.u16.u32 	%rs25218, %r5905;
	bfe.u32 	%r5906, %r5895, 8, 8;
	cvt.u16.u32 	%rs25219, %r5906;
	bfe.u32 	%r5907, %r5895, 16, 8;
	cvt.u16.u32 	%rs25220, %r5907;
	bfe.u32 	%r5908, %r5895, 24, 8;
	cvt.u16.u32 	%rs25221, %r5908;
	bfe.u32 	%r5909, %r5896, 0, 8;
	cvt.u16.u32 	%rs25222, %r5909;
	bfe.u32 	%r5910, %r5896, 8, 8;
	cvt.u16.u32 	%rs25223, %r5910;
	bfe.u32 	%r5911, %r5896, 16, 8;
	cvt.u16.u32 	%rs25224, %r5911;
	bfe.u32 	%r5912, %r5896, 24, 8;
	cvt.u16.u32 	%rs25225, %r5912;
	ld.shared.v4.b32 	{%r5913, %r5914, %r5915, %r5916}, [_ZN6thrust24THRUST_300001_SM_1000_NS8cuda_cub4core6detail5shmemE+480];
	bfe.u32 	%r5917, %r5913, 0, 8;
	cvt.u16.u32 	%rs25226, %r5917;
	bfe.u32 	%r5918, %r5913, 8, 8;
	cvt.u16.u32 	%rs25227, %r5918;
	bfe.u32 	%r5919, %r5913, 16, 8;
	cvt.u16.u32 	%rs25228, %r5919;
	bfe.u32 	%r5920, %r5913, 24, 8;
	cvt.u16.u32 	%rs25229, %r5920;
	bfe.u32 	%r5921, %r5914, 0, 8;
	cvt.u16.u32 	%rs25230, %r5921;
	bfe.u32 	%r5922, %r5914, 8, 8;
	cvt.u16.u32 	%rs25231, %r5922;
	bfe.u32 	%r5923, %r5914, 16, 8;
	cvt.u16.u32 	%rs25232, %r5923;
	bfe.u32 	%r5924, %r5914, 24, 8;
	cvt.u16.u32 	%rs25233, %r5924;
	bfe.u32 	%r5925, %r5915, 0, 8;
	cvt.u16.u32 	%rs25234, %r5925;
	mov.b64 	%rd1130, {%r5915, %r5916};
	shr.u64 	%rd1131, %rd1130, 8;
	cvt.u16.u64 	%rs25235, %rd1131;
	{ .reg .b32 tmp; mov.b64 {tmp, %r33103}, %rd1130; }
	ld.shared.f64 	%fd583, [_ZN6thrust24THRUST_300001_SM_1000_NS8cuda_cub4core6detail5shmemE+496];
	st.local.u64 	[%rd45], %rd1129;
	st.local.v2.b32 	[%rd45+8], {%r5863, %r5864};
	st.local.v2.b32 	[%rd45+16], {%r5873, %r5874};
	st.local.v2.b32 	[%rd45+24], {%r5875, %r5876};
	st.local.v2.b32 	[%rd45+32], {%r5893, %r5894};
	st.local.v2.b32 	[%rd45+40], {%r5895, %r5896};
	st.local.v2.b32 	[%rd45+48], {%r5913, %r5914};
	st.local.v2.u8 	[%rd45+56], {%rs25234, %rs25235};
	st.local.u32 	[%rd45+60], %r33103;
	st.local.f64 	[%rd45+64], %fd583;
	add.s64 	%rd448, %rd1129, %rd446;
	setp.ne.s64 	%p105, %rd1129, 0;
	@%p105 bra 	$L__BB3_1121;
	mov.b16 	%rs16461, 0;
	st.local.u8 	[%rd44], %rs16461;
	add.s32 	%r5927, %r33103, %r33095;
	st.local.u32 	[%rd44+52], %r5927;
	add.f64 	%fd356, %fd581, %fd583;
	st.local.f64 	[%rd44+56], %fd356;
	mov.b32 	%r33097, 0;
$L__BB3_1111:
	mov.u32 	%r1803, %r33097;
	cvt.u64.u32 	%rd1132, %r1803;
	add.s64 	%rd1133, %rd44, %rd1132;
	ld.local.u8 	%rs16462, [%rd1133];
	setp.ne.s16 	%p106, %rs16462, 0;
	add.s32 	%r33097, %r1803, 1;
	@%p106 bra 	$L__BB3_1111;
	and.b16  	%rs16463, %rs25086, 255;
	setp.eq.s16 	%p107, %rs16463, 0;
	mov.u32 	%r33099, %r1803;
	@%p107 bra 	$L__BB3_1115;
	mov.b32 	%r33098, 0;
$L__BB3_1114:
	add.s32 	%r5929, %r33098, %r1803;
	cvt.u64.u32 	%rd1134, %r5929;
	add.s64 	%rd1135, %rd60, %rd1134;
	ld.local.u8 	%rs16464, [%rd1135+8];
	add.s64 	%rd1136, %rd44, %rd1134;
	st.local.u8 	[%rd1136], %rs16464;
	add.s32 	%r1806, %r33098, 1;
	add.s32 	%r33099, %r1806, %r1803;
	cvt.u64.u32 	%rd1137, %r33098;
	add.s64 	%rd1138, %rd60, %rd1137;
	ld.local.u8 	%rs16465, [%rd1138+9];
	setp.ne.s16 	%p108, %rs16465, 0;
	mov.u32 	%r33098, %r1806;
	@%p108 bra 	$L__BB3_1114;
$L__BB3_1115:
	cvt.u64.u32 	%rd1139, %r33099;
	add.s64 	%rd1140, %rd44, %rd1139;
	mov.b16 	%rs16466, 0;
	st.local.u8 	[%rd1140+1], %rs16466;
	mov.b32 	%r33100, 0;
$L__BB3_1116:
	mov.u32 	%r1809, %r33100;
	cvt.u64.u32 	%rd1141, %r1809;
	add.s64 	%rd1142, %rd44, %rd1141;
	ld.local.u8 	%rs16467, [%rd1142];
	setp.ne.s16 	%p109, %rs16467, 0;
	add.s32 	%r33100, %r1809, 1;
	@%p109 bra 	$L__BB3_1116;
	and.b16  	%rs16468, %rs25186, 255;
	setp.eq.s16 	%p110, %rs16468, 0;
	mov.u32 	%r33102, %r1809;
	@%p110 bra 	$L__BB3_1120;
	mov.b32 	%r33101, 0;
$L__BB3_1119:
	add.s32 	%r5932, %r33101, %r1809;
	cvt.u64.u32 	%rd1143, %r5932;
	add.s64 	%rd1144, %rd45, %rd1143;
	ld.local.u8 	%rs16469, [%rd1144+8];
	add.s64 	%rd1145, %rd44, %rd1143;
	st.local.u8 	[%rd1145], %rs16469;
	add.s32 	%r1812, %r33101, 1;
	add.s32 	%r33102, %r1812, %r1809;
	cvt.u64.u32 	%rd1146, %r33101;
	add.s64 	%rd1147, %rd45, %rd1146;
	ld.local.u8 	%rs16470, [%rd1147+9];
	setp.ne.s16 	%p111, %rs16470, 0;
	mov.u32 	%r33101, %r1812;
	@%p111 bra 	$L__BB3_1119;
$L__BB3_1120:
	cvt.u64.u32 	%rd1148, %r33102;
	add.s64 	%rd1149, %rd44, %rd1148;
	mov.b16 	%rs16471, 0;
	st.local.u8 	[%rd1149+1], %rs16471;
	ld.local.v2.b32 	{%r5933, %r5934}, [%rd44];
	bfe.u32 	%r5935, %r5933, 0, 8;
	cvt.u16.u32 	%rs25186, %r5935;
	bfe.u32 	%r5936, %r5933, 8, 8;
	cvt.u16.u32 	%rs25187, %r5936;
	bfe.u32 	%r5937, %r5933, 16, 8;
	cvt.u16.u32 	%rs25188, %r5937;
	bfe.u32 	%r5938, %r5933, 24, 8;
	cvt.u16.u32 	%rs25189, %r5938;
	bfe.u32 	%r5939, %r5934, 0, 8;
	cvt.u16.u32 	%rs25190, %r5939;
	bfe.u32 	%r5940, %r5934, 8, 8;
	cvt.u16.u32 	%rs25191, %r5940;
	bfe.u32 	%r5941, %r5934, 16, 8;
	cvt.u16.u32 	%rs25192, %r5941;
	bfe.u32 	%r5942, %r5934, 24, 8;
	cvt.u16.u32 	%rs25193, %r5942;
	ld.local.v2.b32 	{%r5943, %r5944}, [%rd44+8];
	bfe.u32 	%r5945, %r5943, 0, 8;
	cvt.u16.u32 	%rs25194, %r5945;
	bfe.u32 	%r5946, %r5943, 8, 8;
	cvt.u16.u32 	%rs25195, %r5946;
	bfe.u32 	%r5947, %r5943, 16, 8;
	cvt.u16.u32 	%rs25196, %r5947;
	bfe.u32 	%r5948, %r5943, 24, 8;
	cvt.u16.u32 	%rs25197, %r5948;
	bfe.u32 	%r5949, %r5944, 0, 8;
	cvt.u16.u32 	%rs25198, %r5949;
	bfe.u32 	%r5950, %r5944, 8, 8;
	cvt.u16.u32 	%rs25199, %r5950;
	bfe.u32 	%r5951, %r5944, 16, 8;
	cvt.u16.u32 	%rs25200, %r5951;
	bfe.u32 	%r5952, %r5944, 24, 8;
	cvt.u16.u32 	%rs25201, %r5952;
	ld.local.v2.b32 	{%r5953, %r5954}, [%rd44+16];
	bfe.u32 	%r5955, %r5953, 0, 8;
	cvt.u16.u32 	%rs25202, %r5955;
	bfe.u32 	%r5956, %r5953, 8, 8;
	cvt.u16.u32 	%rs25203, %r5956;
	bfe.u32 	%r5957, %r5953, 16, 8;
	cvt.u16.u32 	%rs25204, %r5957;
	bfe.u32 	%r5958, %r5953, 24, 8;
	cvt.u16.u32 	%rs25205, %r5958;
	bfe.u32 	%r5959, %r5954, 0, 8;
	cvt.u16.u32 	%rs25206, %r5959;
	bfe.u32 	%r5960, %r5954, 8, 8;
	cvt.u16.u32 	%rs25207, %r5960;
	bfe.u32 	%r5961, %r5954, 16, 8;
	cvt.u16.u32 	%rs25208, %r5961;
	bfe.u32 	%r5962, %r5954, 24, 8;
	cvt.u16.u32 	%rs25209, %r5962;
	ld.local.v2.b32 	{%r5963, %r5964}, [%rd44+24];
	bfe.u32 	%r5965, %r5963, 0, 8;
	cvt.u16.u32 	%rs25210, %r5965;
	bfe.u32 	%r5966, %r5963, 8, 8;
	cvt.u16.u32 	%rs25211, %r5966;
	bfe.u32 	%r5967, %r5963, 16, 8;
	cvt.u16.u32 	%rs25212, %r5967;
	bfe.u32 	%r5968, %r5963, 24, 8;
	cvt.u16.u32 	%rs25213, %r5968;
	bfe.u32 	%r5969, %r5964, 0, 8;
	cvt.u16.u32 	%rs25214, %r5969;
	bfe.u32 	%r5970, %r5964, 8, 8;
	cvt.u16.u32 	%rs25215, %r5970;
	bfe.u32 	%r5971, %r5964, 16, 8;
	cvt.u16.u32 	%rs25216, %r5971;
	bfe.u32 	%r5972, %r5964, 24, 8;
	cvt.u16.u32 	%rs25217, %r5972;
	ld.local.v2.b32 	{%r5973, %r5974}, [%rd44+32];
	bfe.u32 	%r5975, %r5973, 0, 8;
	cvt.u16.u32 	%rs25218, %r5975;
	bfe.u32 	%r5976, %r5973, 8, 8;
	cvt.u16.u32 	%rs25219, %r5976;
	bfe.u32 	%r5977, %r5973, 16, 8;
	cvt.u16.u32 	%rs25220, %r5977;
	bfe.u32 	%r5978, %r5973, 24, 8;
	cvt.u16.u32 	%rs25221, %r5978;
	bfe.u32 	%r5979, %r5974, 0, 8;
	cvt.u16.u32 	%rs25222, %r5979;
	bfe.u32 	%r5980, %r5974, 8, 8;
	cvt.u16.u32 	%rs25223, %r5980;
	bfe.u32 	%r5981, %r5974, 16, 8;
	cvt.u16.u32 	%rs25224, %r5981;
	bfe.u32 	%r5982, %r5974, 24, 8;
	cvt.u16.u32 	%rs25225, %r5982;
	ld.local.v2.b32 	{%r5983, %r5984}, [%rd44+40];
	bfe.u32 	%r5985, %r5983, 0, 8;
	cvt.u16.u32 	%rs25226, %r5985;
	bfe.u32 	%r5986, %r5983, 8, 8;
	cvt.u16.u32 	%rs25227, %r5986;
	bfe.u32 	%r5987, %r5983, 16, 8;
	cvt.u16.u32 	%rs25228, %r5987;
	bfe.u32 	%r5988, %r5983, 24, 8;
	cvt.u16.u32 	%rs25229, %r5988;
	bfe.u32 	%r5989, %r5984, 0, 8;
	cvt.u16.u32 	%rs25230, %r5989;
	bfe.u32 	%r5990, %r5984, 8, 8;
	cvt.u16.u32 	%rs25231, %r5990;
	bfe.u32 	%r5991, %r5984, 16, 8;
	cvt.u16.u32 	%rs25232, %r5991;
	bfe.u32 	%r5992, %r5984, 24, 8;
	cvt.u16.u32 	%rs25233, %r5992;
	ld.local.v2.u8 	{%rs25234, %rs25235}, [%rd44+48];
	ld.local.u32 	%r33103, [%rd44+52];
	ld.local.f64 	%fd583, [%rd44+56];
$L__BB3_1121:
	st.local.u64 	[%rd60], %rd448;
	cvt.u32.u16 	%r5993, %rs25193;
	cvt.u32.u16 	%r5994, %rs25192;
	prmt.b32 	%r5995, %r5994, %r5993, 0x3340U;
	cvt.u32.u16 	%r5996, %rs25191;
	cvt.u32.u16 	%r5997, %rs25190;
	prmt.b32 	%r5998, %r5997, %r5996, 0x3340U;
	prmt.b32 	%r5999, %r5998, %r5995, 0x5410U;
	cvt.u32.u16 	%r6000, %rs25189;
	cvt.u32.u16 	%r6001, %rs25188;
	prmt.b32 	%r6002, %r6001, %r6000, 0x3340U;
	cvt.u32.u16 	%r6003, %rs25187;
	cvt.u32.u16 	%r6004, %rs25186;
	prmt.b32 	%r6005, %r6004, %r6003, 0x3340U;
	prmt.b32 	%r6006, %r6005, %r6002, 0x5410U;
	st.local.v2.b32 	[%rd60+8], {%r6006, %r5999};
	cvt.u32.u16 	%r6007, %rs25201;
	cvt.u32.u16 	%r6008, %rs25200;
	prmt.b32 	%r6009, %r6008, %r6007, 0x3340U;
	cvt.u32.u16 	%r6010, %rs25199;
	cvt.u32.u16 	%r6011, %rs25198;
	prmt.b32 	%r6012, %r6011, %r6010, 0x3340U;
	prmt.b32 	%r6013, %r6012, %r6009, 0x5410U;
	cvt.u32.u16 	%r6014, %rs25197;
	cvt.u32.u16 	%r6015, %rs25196;
	prmt.b32 	%r6016, %r6015, %r6014, 0x3340U;
	cvt.u32.u16 	%r6017, %rs25195;
	cvt.u32.u16 	%r6018, %rs25194;
	prmt.b32 	%r6019, %r6018, %r6017, 0x3340U;
	prmt.b32 	%r6020, %r6019, %r6016, 0x5410U;
	st.local.v2.b32 	[%rd60+16], {%r6020, %r6013};
	cvt.u32.u16 	%r6021, %rs25209;
	cvt.u32.u16 	%r6022, %rs25208;
	prmt.b32 	%r6023, %r6022, %r6021, 0x3340U;
	cvt.u32.u16 	%r6024, %rs25207;
	cvt.u32.u16 	%r6025, %rs25206;
	prmt.b32 	%r6026, %r6025, %r6024, 0x3340U;
	prmt.b32 	%r6027, %r6026, %r6023, 0x5410U;
	cvt.u32.u16 	%r6028, %rs25205;
	cvt.u32.u16 	%r6029, %rs25204;
	prmt.b32 	%r6030, %r6029, %r6028, 0x3340U;
	cvt.u32.u16 	%r6031, %rs25203;
	cvt.u32.u16 	%r6032, %rs25202;
	prmt.b32 	%r6033, %r6032, %r6031, 0x3340U;
	prmt.b32 	%r6034, %r6033, %r6030, 0x5410U;
	st.local.v2.b32 	[%rd60+24], {%r6034, %r6027};
	cvt.u32.u16 	%r6035, %rs25217;
	cvt.u32.u16 	%r6036, %rs25216;
	prmt.b32 	%r6037, %r6036, %r6035, 0x3340U;
	cvt.u32.u16 	%r6038, %rs25215;
	cvt.u32.u16 	%r6039, %rs25214;
	prmt.b32 	%r6040, %r6039, %r6038, 0x3340U;
	prmt.b32 	%r6041, %r6040, %r6037, 0x5410U;
	cvt.u32.u16 	%r6042, %rs25213;
	cvt.u32.u16 	%r6043, %rs25212;
	prmt.b32 	%r6044, %r6043, %r6042, 0x3340U;
	cvt.u32.u16 	%r6045, %rs25211;
	cvt.u32.u16 	%r6046, %rs25210;
	prmt.b32 	%r6047, %r6046, %r6045, 0x3340U;
	prmt.b32 	%r6048, %r6047, %r6044, 0x5410U;
	st.local.v2.b32 	[%rd60+32], {%r6048, %r6041};
	cvt.u32.u16 	%r6049, %rs25225;
	cvt.u32.u16 	%r6050, %rs25224;
	prmt.b32 	%r6051, %r6050, %r6049, 0x3340U;
	cvt.u32.u16 	%r6052, %rs25223;
	cvt.u32.u16 	%r6053, %rs25222;
	prmt.b32 	%r6054, %r6053, %r6052, 0x3340U;
	prmt.b32 	%r6055, %r6054, %r6051, 0x5410U;
	cvt.u32.u16 	%r6056, %rs25221;
	cvt.u32.u16 	%r6057, %rs25220;
	prmt.b32 	%r6058, %r6057, %r6056, 0x3340U;
	cvt.u32.u16 	%r6059, %rs25219;
	cvt.u32.u16 	%r6060, %rs25218;
	prmt.b32 	%r6061, %r6060, %r6059, 0x3340U;
	prmt.b32 	%r6062, %r6061, %r6058, 0x5410U;
	st.local.v2.b32 	[%rd60+40], {%r6062, %r6055};
	cvt.u32.u16 	%r6063, %rs25233;
	cvt.u32.u16 	%r6064, %rs25232;
	prmt.b32 	%r6065, %r6064, %r6063, 0x3340U;
	cvt.u32.u16 	%r6066, %rs25231;
	cvt.u32.u16 	%r6067, %rs25230;
	prmt.b32 	%r6068, %r6067, %r6066, 0x3340U;
	prmt.b32 	%r6069, %r6068, %r6065, 0x5410U;
	cvt.u32.u16 	%r6070, %rs25229;
	cvt.u32.u16 	%r6071, %rs25228;
	prmt.b32 	%r6072, %r6071, %r6070, 0x3340U;
	cvt.u32.u16 	%r6073, %rs25227;
	cvt.u32.u16 	%r6074, %rs25226;
	prmt.b32 	%r6075, %r6074, %r6073, 0x3340U;
	prmt.b32 	%r6076, %r6075, %r6072, 0x5410U;
	st.local.v2.b32 	[%rd60+48], {%r6076, %r6069};
	st.local.v2.u8 	[%rd60+56], {%rs25234, %rs25235};
	st.local.u32 	[%rd60+60], %r33103;
	st.local.f64 	[%rd60+64], %fd583;
	mov.u32 	%r6077, %tid.x;
	shr.u32 	%r6078, %r6077, 5;
	setp.ne.s32 	%p112, %r6078, 7;
	@%p112 bra 	$L__BB3_1123;
	mov.u64 	%rd4008, %rd448;
	mov.u16 	%rs24736, %rs25186;
	mov.u16 	%rs24737, %rs25187;
	mov.u16 	%rs24738, %rs25188;
	mov.u16 	%rs24739, %rs25189;
	mov.u16 	%rs24740, %rs25190;
	mov.u16 	%rs24741, %rs25191;
	mov.u16 	%rs24742, %rs25192;
	mov.u16 	%rs24743, %rs25193;
	mov.u16 	%rs24744, %rs25194;
	mov.u16 	%rs24745, %rs25195;
	mov.u16 	%rs24746, %rs25196;
	mov.u16 	%rs24747, %rs25197;
	mov.u16 	%rs24748, %rs25198;
	mov.u16 	%rs24749, %rs25199;
	mov.u16 	%rs24750, %rs25200;
	mov.u16 	%rs24751, %rs25201;
	mov.u16 	%rs24752, %rs25202;
	mov.u16 	%rs24753, %rs25203;
	mov.u16 	%rs24754, %rs25204;
	mov.u16 	%rs24755, %rs25205;
	mov.u16 	%rs24756, %rs25206;
	mov.u16 	%rs24757, %rs25207;
	mov.u16 	%rs24758, %rs25208;
	mov.u16 	%rs24759, %rs25209;
	mov.u16 	%rs24760, %rs25210;
	mov.u16 	%rs24761, %rs25211;
	mov.u16 	%rs24762, %rs25212;
	mov.u16 	%rs24763, %rs25213;
	mov.u16 	%rs24764, %rs25214;
	mov.u16 	%rs24765, %rs25215;
	mov.u16 	%rs24766, %rs25216;
	mov.u16 	%rs24767, %rs25217;
	mov.u16 	%rs24768, %rs25218;
	mov.u16 	%rs24769, %rs25219;
	mov.u16 	%rs24770, %rs25220;
	mov.u16 	%rs24771, %rs25221;
	mov.u16 	%rs24772, %rs25222;
	mov.u16 	%rs24773, %rs25223;
	mov.u16 	%rs24774, %rs25224;
	mov.u16 	%rs24775, %rs25225;
	mov.u16 	%rs24776, %rs25226;
	mov.u16 	%rs24777, %rs25227;
	mov.u16 	%rs24778, %rs25228;
	mov.u16 	%rs24779, %rs25229;
	mov.u16 	%rs24780, %rs25230;
	mov.u16 	%rs24781, %rs25231;
	mov.u16 	%rs24782, %rs25232;
	mov.u16 	%rs24783, %rs25233;
	mov.u16 	%rs24784, %rs25234;
	mov.u16 	%rs24785, %rs25235;
	mov.u32 	%r33064, %r33103;
	mov.f64 	%fd574, %fd583;
$L__BB3_1123:
	ld.shared.u64 	%rd1150, [_ZN6thrust24THRUST_300001_SM_1000_NS8cuda_cub4core6detail5shmemE+504];
	ld.shared.v4.b32 	{%r6079, %r6080, %r6081, %r6082}, [_ZN6thrust24THRUST_300001_SM_1000_NS8cuda_cub4core6detail5shmemE+512];
	bfe.u32 	%r6083, %r6079, 0, 8;
	cvt.u16.u32 	%rs25286, %r6083;
	bfe.u32 	%r6084, %r6079, 8, 8;
	cvt.u16.u32 	%rs25287, %r6084;
	bfe.u32 	%r6085, %r6079, 16, 8;
	cvt.u16.u32 	%rs25288, %r6085;
	bfe.u32 	%r6086, %r6079, 24, 8;
	cvt.u16.u32 	%rs25289, %r6086;
	bfe.u32 	%r6087, %r6080, 0, 8;
	cvt.u16.u32 	%rs25290, %r6087;
	bfe.u32 	%r6088, %r6080, 8, 8;
	cvt.u16.u32 	%rs25291, %r6088;
	bfe.u32 	%r6089, %r6080, 16, 8;
	cvt.u16.u32 	%rs25292, %r6089;
	bfe.u32 	%r6090, %r6080, 24, 8;
	cvt.u16.u32 	%rs25293, %r6090;
	bfe.u32 	%r6091, %r6081, 0, 8;
	cvt.u16.u32 	%rs25294, %r6091;
	bfe.u32 	%r6092, %r6081, 8, 8;
	cvt.u16.u32 	%rs25295, %r6092;
	bfe.u32 	%r6093, %r6081, 16, 8;
	cvt.u16.u32 	%rs25296, %r6093;
	bfe.u32 	%r6094, %r6081, 24, 8;
	cvt.u16.u32 	%rs25297, %r6094;
	bfe.u32 	%r6095, %r6082, 0, 8;
	cvt.u16.u32 	%rs25298, %r6095;
	bfe.u32 	%r6096, %r6082, 8, 8;
	cvt.u16.u32 	%rs25299, %r6096;
	bfe.u32 	%r6097, %r6082, 16, 8;
	cvt.u16.u32 	%rs25300, %r6097;
	bfe.u32 	%r6098, %r6082, 24, 8;
	cvt.u16.u32 	%rs25301, %r6098;
	ld.shared.v4.b32 	{%r6099, %r6100, %r6101, %r6102}, [_ZN6thrust24THRUST_300001_SM_1000_NS8cuda_cub4core6detail5shmemE+528];
	bfe.u32 	%r6103, %r6099, 0, 8;
	cvt.u16.u32 	%rs25302, %r6103;
	bfe.u32 	%r6104, %r6099, 8, 8;
	cvt.u16.u32 	%rs25303, %r6104;
	bfe.u32 	%r6105, %r6099, 16, 8;
	cvt.u16.u32 	%rs25304, %r6105;
	bfe.u32 	%r6106, %r6099, 24, 8;
	cvt.u16.u32 	%rs25305, %r6106;
	bfe.u32 	%r6107, %r6100, 0, 8;
	cvt.u16.u32 	%rs25306, %r6107;
	bfe.u32 	%r6108, %r6100, 8, 8;
	cvt.u16.u32 	%rs25307, %r6108;
	bfe.u32 	%r6109, %r6100, 16, 8;
	cvt.u16.u32 	%rs25308, %r6109;
	bfe.u32 	%r6110, %r6100, 24, 8;
	cvt.u16.u32 	%rs25309, %r6110;
	bfe.u32 	%r6111, %r6101, 0, 8;
	cvt.u16.u32 	%rs25310, %r6111;
	bfe.u32 	%r6112, %r6101, 8, 8;
	cvt.u16.u32 	%rs25311, %r6112;
	bfe.u32 	%r6113, %r6101, 16, 8;
	cvt.u16.u32 	%rs25312, %r6113;
	bfe.u32 	%r6114, %r6101, 24, 8;
	cvt.u16.u32 	%rs25313, %r6114;
	bfe.u32 	%r6115, %r6102, 0, 8;
	cvt.u16.u32 	%rs25314, %r6115;
	bfe.u32 	%r6116, %r6102, 8, 8;
	cvt.u16.u32 	%rs25315, %r6116;
	bfe.u32 	%r6117, %r6102, 16, 8;
	cvt.u16.u32 	%rs25316, %r6117;
	bfe.u32 	%r6118, %r6102, 24, 8;
	cvt.u16.u32 	%rs25317, %r6118;
	ld.shared.v4.b32 	{%r6119, %r6120, %r6121, %r6122}, [_ZN6thrust24THRUST_300001_SM_1000_NS8cuda_cub4core6detail5shmemE+544];
	bfe.u32 	%r6123, %r6119, 0, 8;
	cvt.u16.u32 	%rs25318, %r6123;
	bfe.u32 	%r6124, %r6119, 8, 8;
	cvt.u16.u32 	%rs25319, %r6124;
	bfe.u32 	%r6125, %r6119, 16, 8;
	cvt.u16.u32 	%rs25320, %r6125;
	bfe.u32 	%r6126, %r6119, 24, 8;
	cvt.u16.u32 	%rs25321, %r6126;
	bfe.u32 	%r6127, %r6120, 0, 8;
	cvt.u16.u32 	%rs25322, %r6127;
	bfe.u32 	%r6128, %r6120, 8, 8;
	cvt.u16.u32 	%rs25323, %r6128;
	bfe.u32 	%r6129, %r6120, 16, 8;
	cvt.u16.u32 	%rs25324, %r6129;
	bfe.u32 	%r6130, %r6120, 24, 8;
	cvt.u16.u32 	%rs25325, %r6130;
	bfe.u32 	%r6131, %r6121, 0, 8;
	cvt.u16.u32 	%rs25326, %r6131;
	bfe.u32 	%r6132, %r6121, 8, 8;
	cvt.u16.u32 	%rs25327, %r6132;
	bfe.u32 	%r6133, %r6121, 16, 8;
	cvt.u16.u32 	%rs25328, %r6133;
	bfe.u32 	%r6134, %r6121, 24, 8;
	cvt.u16.u32 	%rs25329, %r6134;
	bfe.u32 	%r6135, %r6122, 0, 8;
	cvt.u16.u32 	%rs25330, %r6135;
	bfe.u32 	%r6136, %r6122, 8, 8;
	cvt.u16.u32 	%rs25331, %r6136;
	bfe.u32 	%r6137, %r6122, 16, 8;
	cvt.u16.u32 	%rs25332, %r6137;
	bfe.u32 	%r6138, %r6122, 24, 8;
	cvt.u16.u32 	%rs25333, %r6138;
	ld.shared.v2.u8 	{%rs25334, %rs25335}, [_ZN6thrust24THRUST_300001_SM_1000_NS8cuda_cub4core6detail5shmemE+560];
	ld.shared.u32 	%r33111, [_ZN6thrust24THRUST_300001_SM_1000_NS8cuda_cub4core6detail5shmemE+564];
	ld.shared.f64 	%fd585, [_ZN6thrust24THRUST_300001_SM_1000_NS8cuda_cub4core6detail5shmemE+568];
	st.local.u64 	[%rd43], %rd1150;
	st.local.v2.b32 	[%rd43+8], {%r6079, %r6080};
	st.local.v2.b32 	[%rd43+16], {%r6081, %r6082};
	st.local.v2.b32 	[%rd43+24], {%r6099, %r6100};
	st.local.v2.b32 	[%rd43+32], {%r6101, %r6102};
	st.local.v2.b32 	[%rd43+40], {%r6119, %r6120};
	st.local.v2.b32 	[%rd43+48], {%r6121, %r6122};
	st.local.v2.u8 	[%rd43+56], {%rs25334, %rs25335};
	st.local.u32 	[%rd43+60], %r33111;
	st.local.f64 	[%rd43+64], %fd585;
	add.s64 	%rd450, %rd1150, %rd448;
	setp.ne.s64 	%p113, %rd1150, 0;
	@%p113 bra 	$L__BB3_1135;
	mov.b16 	%rs16472, 0;
	st.local.u8 	[%rd42], %rs16472;
	add.s32 	%r6140, %r33111, %r33103;
	st.local.u32 	[%rd42+52], %r6140;
	add.f64 	%fd357, %fd583, %fd585;
	st.local.f64 	[%rd42+56], %fd357;
	mov.b32 	%r33105, 0;
$L__BB3_1125:
	mov.u32 	%r1819, %r33105;
	cvt.u64.u32 	%rd1151, %r1819;
	add.s64 	%rd1152, %rd42, %rd1151;
	ld.local.u8 	%rs16473, [%rd1152];
	setp.ne.s16 	%p114, %rs16473, 0;
	add.s32 	%r33105, %r1819, 1;
	@%p114 bra 	$L__BB3_1125;
	and.b16  	%rs16474, %rs25186, 255;
	setp.eq.s16 	%p115, %rs16474, 0;
	mov.u32 	%r33107, %r1819;
	@%p115 bra 	$L__BB3_1129;
	mov.b32 	%r33106, 0;
$L__BB3_1128:
	add.s32 	%r6142, %r33106, %r1819;
	cvt.u64.u32 	%rd1153, %r6142;
	add.s64 	%rd1154, %rd60, %rd1153;
	ld.local.u8 	%rs16475, [%rd1154+8];
	add.s64 	%rd1155, %rd42, %rd1153;
	st.local.u8 	[%rd1155], %rs16475;
	add.s32 	%r1822, %r33106, 1;
	add.s32 	%r33107, %r1822, %r1819;
	cvt.u64.u32 	%rd1156, %r33106;
	add.s64 	%rd1157, %rd60, %rd1156;
	ld.local.u8 	%rs16476, [%rd1157+9];
	setp.ne.s16 	%p116, %rs16476, 0;
	mov.u32 	%r33106, %r1822;
	@%p116 bra 	$L__BB3_1128;
$L__BB3_1129:
	cvt.u64.u32 	%rd1158, %r33107;
	add.s64 	%rd1159, %rd42, %rd1158;
	mov.b16 	%rs16477, 0;
	st.local.u8 	[%rd1159+1], %rs16477;
	mov.b32 	%r33108, 0;
$L__BB3_1130:
	mov.u32 	%r1825, %r33108;
	cvt.u64.u32 	%rd1160, %r1825;
	add.s64 	%rd1161, %rd42, %rd1160;
	ld.local.u8 	%rs16478, [%rd1161];
	setp.ne.s16 	%p117, %rs16478, 0;
	add.s32 	%r33108, %r1825, 1;
	@%p117 bra 	$L__BB3_1130;
	and.b16  	%rs16479, %rs25286, 255;
	setp.eq.s16 	%p118, %rs16479, 0;
	mov.u32 	%r33110, %r1825;
	@%p118 bra 	$L__BB3_1134;
	mov.b32 	%r33109, 0;
$L__BB3_1133:
	add.s32 	%r6145, %r33109, %r1825;
	cvt.u64.u32 	%rd1162, %r6145;
	add.s64 	%rd1163, %rd43, %rd1162;
	ld.local.u8 	%rs16480, [%rd1163+8];
	add.s64 	%rd1164, %rd42, %rd1162;
	st.local.u8 	[%rd1164], %rs16480;
	add.s32 	%r1828, %r33109, 1;
	add.s32 	%r33110, %r1828, %r1825;
	cvt.u64.u32 	%rd1165, %r33109;
	add.s64 	%rd1166, %rd43, %rd1165;
	ld.local.u8 	%rs16481, [%rd1166+9];
	setp.ne.s16 	%p119, %rs16481, 0;
	mov.u32 	%r33109, %r1828;
	@%p119 bra 	$L__BB3_1133;
$L__BB3_1134:
	cvt.u64.u32 	%rd1167, %r33110;
	add.s64 	%rd1168, %rd42, %rd1167;
	mov.b16 	%rs16482, 0;
	st.local.u8 	[%rd1168+1], %rs16482;
	ld.local.v2.b32 	{%r6146, %r6147}, [%rd42];
	bfe.u32 	%r6148, %r6146, 0, 8;
	cvt.u16.u32 	%rs25286, %r6148;
	bfe.u32 	%r6149, %r6146, 8, 8;
	cvt.u16.u32 	%rs25287, %r6149;
	bfe.u32 	%r6150, %r6146, 16, 8;
	cvt.u16.u32 	%rs25288, %r6150;
	bfe.u32 	%r6151, %r6146, 24, 8;
	cvt.u16.u32 	%rs25289, %r6151;
	bfe.u32 	%r6152, %r6147, 0, 8;
	cvt.u16.u32 	%rs25290, %r6152;
	bfe.u32 	%r6153, %r6147, 8, 8;
	cvt.u16.u32 	%rs25291, %r6153;
	bfe.u32 	%r6154, %r6147, 16, 8;
	cvt.u16.u32 	%rs25292, %r6154;
	bfe.u32 	%r6155, %r6147, 24, 8;
	cvt.u16.u32 	%rs25293, %r6155;
	ld.local.v2.b32 	{%r6156, %r6157}, [%rd42+8];
	bfe.u32 	%r6158, %r6156, 0, 8;
	cvt.u16.u32 	%rs25294, %r6158;
	bfe.u32 	%r6159, %r6156, 8, 8;
	cvt.u16.u32 	%rs25295, %r6159;
	bfe.u32 	%r6160, %r6156, 16, 8;
	cvt.u16.u32 	%rs25296, %r6160;
	bfe.u32 	%r6161, %r6156, 24, 8;
	cvt.u16.u32 	%rs25297, %r6161;
	bfe.u32 	%r6162, %r6157, 0, 8;
	cvt.u16.u32 	%rs25298, %r6162;
	bfe.u32 	%r6163, %r6157, 8, 8;
	cvt.u16.u32 	%rs25299, %r6163;
	bfe.u32 	%r6164, %r6157, 16, 8;
	cvt.u16.u32 	%rs25300, %r6164;
	bfe.u32 	%r6165, %r6157, 24, 8;
	cvt.u16.u32 	%rs25301, %r6165;
	ld.local.v2.b32 	{%r6166, %r6167}, [%rd42+16];
	bfe.u32 	%r6168, %r6166, 0, 8;
	cvt.u16.u32 	%rs25302, %r6168;
	bfe.u32 	%r6169, %r6166, 8, 8;
	cvt.u16.u32 	%rs25303, %r6169;
	bfe.u32 	%r6170, %r6166, 16, 8;
	cvt.u16.u32 	%rs25304, %r6170;
	bfe.u32 	%r6171, %r6166, 24, 8;
	cvt.u16.u32 	%rs25305, %r6171;
	bfe.u32 	%r6172, %r6167, 0, 8;
	cvt.u16.u32 	%rs25306, %r6172;
	bfe.u32 	%r6173, %r6167, 8, 8;
	cvt.u16.u32 	%rs25307, %r6173;
	bfe.u32 	%r6174, %r6167, 16, 8;
	cvt.u16.u32 	%rs25308, %r6174;
	bfe.u32 	%r6175, %r6167, 24, 8;
	cvt.u16.u32 	%rs25309, %r6175;
	ld.local.v2.b32 	{%r6176, %r6177}, [%rd42+24];
	bfe.u32 	%r6178, %r6176, 0, 8;
	cvt.u16.u32 	%rs25310, %r6178;
	bfe.u32 	%r6179, %r6176, 8, 8;
	cvt.u16.u32 	%rs25311, %r6179;
	bfe.u32 	%r6180, %r6176, 16, 8;
	cvt.u16.u32 	%rs25312, %r6180;
	bfe.u32 	%r6181, %r6176, 24, 8;
	cvt.u16.u32 	%rs25313, %r6181;
	bfe.u32 	%r6182, %r6177, 0, 8;
	cvt.u16.u32 	%rs25314, %r6182;
	bfe.u32 	%r6183, %r6177, 8, 8;
	cvt.u16.u32 	%rs25315, %r6183;
	bfe.u32 	%r6184, %r6177, 16, 8;
	cvt.u16.u32 	%rs25316, %r6184;
	bfe.u32 	%r6185, %r6177, 24, 8;
	cvt.u16.u32 	%rs25317, %r6185;
	ld.local.v2.b32 	{%r6186, %r6187}, [%rd42+32];
	bfe.u32 	%r6188, %r6186, 0, 8;
	cvt.u16.u32 	%rs25318, %r6188;
	bfe.u32 	%r6189, %r6186, 8, 8;
	cvt.u16.u32 	%rs25319, %r6189;
	bfe.u32 	%r6190, %r6186, 16, 8;
	cvt.u16.u32 	%rs25320, %r6190;
	bfe.u32 	%r6191, %r6186, 24, 8;
	cvt.u16.u32 	%rs25321, %r6191;
	bfe.u32 	%r6192, %r6187, 0, 8;
	cvt.u16.u32 	%rs25322, %r6192;
	bfe.u32 	%r6193, %r6187, 8, 8;
	cvt.u16.u32 	%rs25323, %r6193;
	bfe.u32 	%r6194, %r6187, 16, 8;
	cvt.u16.u32 	%rs25324, %r6194;
	bfe.u32 	%r6195, %r6187, 24, 8;
	cvt.u16.u32 	%rs25325, %r6195;
	ld.local.v2.b32 	{%r6196, %r6197}, [%rd42+40];
	bfe.u32 	%r6198, %r6196, 0, 8;
	cvt.u16.u32 	%rs25326, %r6198;
	bfe.u32 	%r6199, %r6196, 8, 8;
	cvt.u16.u32 	%rs25327, %r6199;
	bfe.u32 	%r6200, %r6196, 16, 8;
	cvt.u16.u32 	%rs25328, %r6200;
	bfe.u32 	%r6201, %r6196, 24, 8;
	cvt.u16.u32 	%rs25329, %r6201;
	bfe.u32 	%r6202, %r6197, 0, 8;
	cvt.u16.u32 	%rs25330, %r6202;
	bfe.u32 	%r6203, %r6197, 8, 8;
	cvt.u16.u32 	%rs25331, %r6203;
	bfe.u32 	%r6204, %r6197, 16, 8;
	cvt.u16.u32 	%rs25332, %r6204;
	bfe.u32 	%r6205, %r6197, 24, 8;
	cvt.u16.u32 	%rs25333, %r6205;
	ld.local.v2.u8 	{%rs25334, %rs25335}, [%rd42+48];
	ld.local.u32 	%r33111, [%rd42+52];
	ld.local.f64 	%fd585, [%rd42+56];
$L__BB3_1135:
	st.local.u64 	[%rd60], %rd450;
	cvt.u32.u16 	%r6206, %rs25293;
	cvt.u32.u16 	%r6207, %rs25292;
	prmt.b32 	%r6208, %r6207, %r6206, 0x3340U;
	cvt.u32.u16 	%r6209, %rs25291;
	cvt.u32.u16 	%r6210, %rs25290;
	prmt.b32 	%r6211, %r6210, %r6209, 0x3340U;
	prmt.b32 	%r6212, %r6211, %r6208, 0x5410U;
	cvt.u32.u16 	%r6213, %rs25289;
	cvt.u32.u16 	%r6214, %rs25288;
	prmt.b32 	%r6215, %r6214, %r6213, 0x3340U;
	cvt.u32.u16 	%r6216, %rs25287;
	cvt.u32.u16 	%r6217, %rs25286;
	prmt.b32 	%r6218, %r6217, %r6216, 0x3340U;
	prmt.b32 	%r6219, %r6218, %r6215, 0x5410U;
	st.local.v2.b32 	[%rd60+8], {%r6219, %r6212};
	cvt.u32.u16 	%r6220, %rs25301;
	cvt.u32.u16 	%r6221, %rs25300;
	prmt.b32 	%r6222, %r6221, %r6220, 0x3340U;
	cvt.u32.u16 	%r6223, %rs25299;
	cvt.u32.u16 	%r6224, %rs25298;
	prmt.b32 	%r6225, %r6224, %r6223, 0x3340U;
	prmt.b32 	%r6226, %r6225, %r6222, 0x5410U;
	cvt.u32.u16 	%r6227, %rs25297;
	cvt.u32.u16 	%r6228, %rs25296;
	prmt.b32 	%r6229, %r6228, %r6227, 0x3340U;
	cvt.u32.u16 	%r6230, %rs25295;
	cvt.u32.u16 	%r6231, %rs25294;
	prmt.b32 	%r6232, %r6231, %r6230, 0x3340U;
	prmt.b32 	%r6233, %r6232, %r6229, 0x5410U;
	st.local.v2.b32 	[%rd60+16], {%r6233, %r6226};
	cvt.u32.u16 	%r6234, %rs25309;
	cvt.u32.u16 	%r6235, %rs25308;
	prmt.b32 	%r6236, %r6235, %r6234, 0x3340U;
	cvt.u32.u16 	%r6237, %rs25307;
	cvt.u32.u16 	%r6238, %rs25306;
	prmt.b32 	%r6239, %r6238, %r6237, 0x3340U;
	prmt.b32 	%r6240, %r6239, %r6236, 0x5410U;
	cvt.u32.u16 	%r6241, %rs25305;
	cvt.u32.u16 	%r6242, %rs25304;
	prmt.b32 	%r6243, %r6242, %r6241, 0x3340U;
	cvt.u32.u16 	%r6244, %rs25303;
	cvt.u32.u16 	%r6245, %rs25302;
	prmt.b32 	%r6246, %r6245, %r6244, 0x3340U;
	prmt.b32 	%r6247, %r6246, %r6243, 0x5410U;
	st.local.v2.b32 	[%rd60+24], {%r6247, %r6240};
	cvt.u32.u16 	%r6248, %rs25317;
	cvt.u32.u16 	%r6249, %rs25316;
	prmt.b32 	%r6250, %r6249, %r6248, 0x3340U;
	cvt.u32.u16 	%r6251, %rs25315;
	cvt.u32.u16 	%r6252, %rs25314;
	prmt.b32 	%r6253, %r6252, %r6251, 0x3340U;
	prmt.b32 	%r6254, %r6253, %r6250, 0x5410U;
	cvt.u32.u16 	%r6255, %rs25313;
	cvt.u32.u16 	%r6256, %rs25312;
	prmt.b32 	%r6257, %r6256, %r6255, 0x3340U;
	cvt.u32.u16 	%r6258, %rs25311;
	cvt.u32.u16 	%r6259, %rs25310;
	prmt.b32 	%r6260, %r6259, %r6258, 0x3340U;
	prmt.b32 	%r6261, %r6260, %r6257, 0x5410U;
	st.local.v2.b32 	[%rd60+32], {%r6261, %r6254};
	cvt.u32.u16 	%r6262, %rs25325;
	cvt.u32.u16 	%r6263, %rs25324;
	prmt.b32 	%r6264, %r6263, %r6262, 0x3340U;
	cvt.u32.u16 	%r6265, %rs25323;
	cvt.u32.u16 	%r6266, %rs25322;
	prmt.b32 	%r6267, %r6266, %r6265, 0x3340U;
	prmt.b32 	%r6268, %r6267, %r6264, 0x5410U;
	cvt.u32.u16 	%r6269, %rs25321;
	cvt.u32.u16 	%r6270, %rs25320;
	prmt.b32 	%r6271, %r6270, %r6269, 0x3340U;
	cvt.u32.u16 	%r6272, %rs25319;
	cvt.u32.u16 	%r6273, %rs25318;
	prmt.b32 	%r6274, %r6273, %r6272, 0x3340U;
	prmt.b32 	%r6275, %r6274, %r6271, 0x5410U;
	st.local.v2.b32 	[%rd60+40], {%r6275, %r6268};
	cvt.u32.u16 	%r6276, %rs25333;
	cvt.u32.u16 	%r6277, %rs25332;
	prmt.b32 	%r6278, %r6277, %r6276, 0x3340U;
	cvt.u32.u16 	%r6279, %rs25331;
	cvt.u32.u16 	%r6280, %rs25330;
	prmt.b32 	%r6281, %r6280, %r6279, 0x3340U;
	prmt.b32 	%r6282, %r6281, %r6278, 0x5410U;
	cvt.u32.u16 	%r6283, %rs25329;
	cvt.u32.u16 	%r6284, %rs25328;
	prmt.b32 	%r6285, %r6284, %r6283, 0x3340U;
	cvt.u32.u16 	%r6286, %rs25327;
	cvt.u32.u16 	%r6287, %rs25326;
	prmt.b32 	%r6288, %r6287, %r6286, 0x3340U;
	prmt.b32 	%r6289, %r6288, %r6285, 0x5410U;
	st.local.v2.b32 	[%rd60+48], {%r6289, %r6282};
	st.local.v2.u8 	[%rd60+56], {%rs25334, %rs25335};
	st.local.u32 	[%rd60+60], %r33111;
	st.local.f64 	[%rd60+64], %fd585;
	st.local.u64 	[%rd59], %rd4008;
	cvt.u32.u16 	%r6290, %rs24743;
	cvt.u32.u16 	%r6291, %rs24742;
	prmt.b32 	%r6292, %r6291, %r6290, 0x3340U;
	cvt.u32.u16 	%r6293, %rs24741;
	cvt.u32.u16 	%r6294, %rs24740;
	prmt.b32 	%r6295, %r6294, %r6293, 0x3340U;
	prmt.b32 	%r6296, %r6295, %r6292, 0x5410U;
	cvt.u32.u16 	%r6297, %rs24739;
	cvt.u32.u16 	%r6298, %rs24738;
	prmt.b32 	%r6299, %r6298, %r6297, 0x3340U;
	cvt.u32.u16 	%r6300, %rs24737;
	cvt.u32.u16 	%r6301, %rs24736;
	prmt.b32 	%r6302, %r6301, %r6300, 0x3340U;
	prmt.b32 	%r6303, %r6302, %r6299, 0x5410U;
	st.local.v2.b32 	[%rd59+8], {%r6303, %r6296};
	cvt.u32.u16 	%r6304, %rs24751;
	cvt.u32.u16 	%r6305, %rs24750;
	prmt.b32 	%r6306, %r6305, %r6304, 0x3340U;
	cvt.u32.u16 	%r6307, %rs24749;
	cvt.u32.u16 	%r6308, %rs24748;
	prmt.b32 	%r6309, %r6308, %r6307, 0x3340U;
	prmt.b32 	%r6310, %r6309, %r6306, 0x5410U;
	cvt.u32.u16 	%r6311, %rs24747;
	cvt.u32.u16 	%r6312, %rs24746;
	prmt.b32 	%r6313, %r6312, %r6311, 0x3340U;
	cvt.u32.u16 	%r6314, %rs24745;
	cvt.u32.u16 	%r6315, %rs24744;
	prmt.b32 	%r6316, %r6315, %r6314, 0x3340U;
	prmt.b32 	%r6317, %r6316, %r6313, 0x5410U;
	st.local.v2.b32 	[%rd59+16], {%r6317, %r6310};
	cvt.u32.u16 	%r6318, %rs24759;
	cvt.u32.u16 	%r6319, %rs24758;
	prmt.b32 	%r6320, %r6319, %r6318, 0x3340U;
	cvt.u32.u16 	%r6321, %rs24757;
	cvt.u32.u16 	%r6322, %rs24756;
	prmt.b32 	%r6323, %r6322, %r6321, 0x3340U;
	prmt.b32 	%r6324, %r6323, %r6320, 0x5410U;
	cvt.u32.u16 	%r6325, %rs24755;
	cvt.u32.u16 	%r6326, %rs24754;
	prmt.b32 	%r6327, %r6326, %r6325, 0x3340U;
	cvt.u32.u16 	%r6328, %rs24753;
	cvt.u32.u16 	%r6329, %rs24752;
	prmt.b32 	%r6330, %r6329, %r6328, 0x3340U;
	prmt.b32 	%r6331, %r6330, %r6327, 0x5410U;
	st.local.v2.b32 	[%rd59+24], {%r6331, %r6324};
	cvt.u32.u16 	%r6332, %rs24767;
	cvt.u32.u16 	%r6333, %rs24766;
	prmt.b32 	%r6334, %r6333, %r6332, 0x3340U;
	cvt.u32.u16 	%r6335, %rs24765;
	cvt.u32.u16 	%r6336, %rs24764;
	prmt.b32 	%r6337, %r6336, %r6335, 0x3340U;
	prmt.b32 	%r6338, %r6337, %r6334, 0x5410U;
	cvt.u32.u16 	%r6339, %rs24763;
	cvt.u32.u16 	%r6340, %rs24762;
	prmt.b32 	%r6341, %r6340, %r6339, 0x3340U;
	cvt.u32.u16 	%r6342, %rs24761;
	cvt.u32.u16 	%r6343, %rs24760;
	prmt.b32 	%r6344, %r6343, %r6342, 0x3340U;
	prmt.b32 	%r6345, %r6344, %r6341, 0x5410U;
	st.local.v2.b32 	[%rd59+32], {%r6345, %r6338};
	cvt.u32.u16 	%r6346, %rs24775;
	cvt.u32.u16 	%r6347, %rs24774;
	prmt.b32 	%r6348, %r6347, %r6346, 0x3340U;
	cvt.u32.u16 	%r6349, %rs24773;
	cvt.u32.u16 	%r6350, %rs24772;
	prmt.b32 	%r6351, %r6350, %r6349, 0x3340U;
	prmt.b32 	%r6352, %r6351, %r6348, 0x5410U;
	cvt.u32.u16 	%r6353, %rs24771;
	cvt.u32.u16 	%r6354, %rs24770;
	prmt.b32 	%r6355, %r6354, %r6353, 0x3340U;
	cvt.u32.u16 	%r6356, %rs24769;
	cvt.u32.u16 	%r6357, %rs24768;
	prmt.b32 	%r6358, %r6357, %r6356, 0x3340U;
	prmt.b32 	%r6359, %r6358, %r6355, 0x5410U;
	st.local.v2.b32 	[%rd59+40], {%r6359, %r6352};
	cvt.u32.u16 	%r6360, %rs24783;
	cvt.u32.u16 	%r6361, %rs24782;
	prmt.b32 	%r6362, %r6361, %r6360, 0x3340U;
	cvt.u32.u16 	%r6363, %rs24781;
	cvt.u32.u16 	%r6364, %rs24780;
	prmt.b32 	%r6365, %r6364, %r6363, 0x3340U;
	prmt.b32 	%r6366, %r6365, %r6362, 0x5410U;
	cvt.u32.u16 	%r6367, %rs24779;
	cvt.u32.u16 	%r6368, %rs24778;
	prmt.b32 	%r6369, %r6368, %r6367, 0x3340U;
	cvt.u32.u16 	%r6370, %rs24777;
	cvt.u32.u16 	%r6371, %rs24776;
	prmt.b32 	%r6372, %r6371, %r6370, 0x3340U;
	prmt.b32 	%r6373, %r6372, %r6369, 0x5410U;
	st.local.v2.b32 	[%rd59+48], {%r6373, %r6366};
	st.local.v2.u8 	[%rd59+56], {%rs24784, %rs24785};
	st.local.u32 	[%rd59+60], %r33064;
	st.local.f64 	[%rd59+64], %fd574;
	mov.u32 	%r6374, %tid.x;
	setp.gt.u32 	%p120, %r6374, 31;
	@%p120 bra 	$L__BB3_1140;
	mov.u32 	%r6610, %tid.x;
	setp.eq.s32 	%p129, %r6610, 0;
	st.local.u64 	[%rd39], %rd450;
	cvt.u32.u16 	%r6611, %rs25293;
	cvt.u32.u16 	%r6612, %rs25292;
	prmt.b32 	%r6613, %r6612, %r6611, 0x3340U;
	cvt.u32.u16 	%r6614, %rs25291;
	cvt.u32.u16 	%r6615, %rs25290;
	prmt.b32 	%r6616, %r6615, %r6614, 0x3340U;
	prmt.b32 	%r6617, %r6616, %r6613, 0x5410U;
	cvt.u32.u16 	%r6618, %rs25289;
	cvt.u32.u16 	%r6619, %rs25288;
	prmt.b32 	%r6620, %r6619, %r6618, 0x3340U;
	cvt.u32.u16 	%r6621, %rs25287;
	cvt.u32.u16 	%r6622, %rs25286;
	prmt.b32 	%r6623, %r6622, %r6621, 0x3340U;
	prmt.b32 	%r6624, %r6623, %r6620, 0x5410U;
	st.local.v2.b32 	[%rd39+8], {%r6624, %r6617};
	cvt.u32.u16 	%r6625, %rs25301;
	cvt.u32.u16 	%r6626, %rs25300;
	prmt.b32 	%r6627, %r6626, %r6625, 0x3340U;
	cvt.u32.u16 	%r6628, %rs25299;
	cvt.u32.u16 	%r6629, %rs25298;
	prmt.b32 	%r6630, %r6629, %r6628, 0x3340U;
	prmt.b32 	%r6631, %r6630, %r6627, 0x5410U;
	cvt.u32.u16 	%r6632, %rs25297;
	cvt.u32.u16 	%r6633, %rs25296;
	prmt.b32 	%r6634, %r6633, %r6632, 0x3340U;
	cvt.u32.u16 	%r6635, %rs25295;
	cvt.u32.u16 	%r6636, %rs25294;
	prmt.b32 	%r6637, %r6636, %r6635, 0x3340U;
	prmt.b32 	%r6638, %r6637, %r6634, 0x5410U;
	st.local.v2.b32 	[%rd39+16], {%r6638, %r6631};
	cvt.u32.u16 	%r6639, %rs25309;
	cvt.u32.u16 	%r6640, %rs25308;
	prmt.b32 	%r6641, %r6640, %r6639, 0x3340U;
	cvt.u32.u16 	%r6642, %rs25307;
	cvt.u32.u16 	%r6643, %rs25306;
	prmt.b32 	%r6644, %r6643, %r6642, 0x3340U;
	prmt.b32 	%r6645, %r6644, %r6641, 0x5410U;
	cvt.u32.u16 	%r6646, %rs25305;
	cvt.u32.u16 	%r6647, %rs25304;
	prmt.b32 	%r6648, %r6647, %r6646, 0x3340U;
	cvt.u32.u16 	%r6649, %rs25303;
	cvt.u32.u16 	%r6650, %rs25302;
	prmt.b32 	%r6651, %r6650, %r6649, 0x3340U;
	prmt.b32 	%r6652, %r6651, %r6648, 0x5410U;
	st.local.v2.b32 	[%rd39+24], {%r6652, %r6645};
	cvt.u32.u16 	%r6653, %rs25317;
	cvt.u32.u16 	%r6654, %rs25316;
	prmt.b32 	%r6655, %r6654, %r6653, 0x3340U;
	cvt.u32.u16 	%r6656, %rs25315;
	cvt.u32.u16 	%r6657, %rs25314;
	prmt.b32 	%r6658, %r6657, %r6656, 0x3340U;
	prmt.b32 	%r6659, %r6658, %r6655, 0x5410U;
	cvt.u32.u16 	%r6660, %rs25313;
	cvt.u32.u16 	%r6661, %rs25312;
	prmt.b32 	%r6662, %r6661, %r6660, 0x3340U;
	cvt.u32.u16 	%r6663, %rs25311;
	cvt.u32.u16 	%r6664, %rs25310;
	prmt.b32 	%r6665, %r6664, %r6663, 0x3340U;
	prmt.b32 	%r6666, %r6665, %r6662, 0x5410U;
	st.local.v2.b32 	[%rd39+32], {%r6666, %r6659};
	cvt.u32.u16 	%r6667, %rs25325;
	cvt.u32.u16 	%r6668, %rs25324;
	prmt.b32 	%r6669, %r6668, %r6667, 0x3340U;
	cvt.u32.u16 	%r6670, %rs25323;
	cvt.u32.u16 	%r6671, %rs25322;
	prmt.b32 	%r6672, %r6671, %r6670, 0x3340U;
	prmt.b32 	%r6673, %r6672, %r6669, 0x5410U;
	cvt.u32.u16 	%r6674, %rs25321;
	cvt.u32.u16 	%r6675, %rs25320;
	prmt.b32 	%r6676, %r6675, %r6674, 0x3340U;
	cvt.u32.u16 	%r6677, %rs25319;
	cvt.u32.u16 	%r6678, %rs25318;
	prmt.b32 	%r6679, %r6678, %r6677, 0x3340U;
	prmt.b32 	%r6680, %r6679, %r6676, 0x5410U;
	st.local.v2.b32 	[%rd39+40], {%r6680, %r6673};
	cvt.u32.u16 	%r6681, %rs25333;
	cvt.u32.u16 	%r6682, %rs25332;
	prmt.b32 	%r6683, %r6682, %r6681, 0x3340U;
	cvt.u32.u16 	%r6684, %rs25331;
	cvt.u32.u16 	%r6685, %rs25330;
	prmt.b32 	%r6686, %r6685, %r6684, 0x3340U;
	prmt.b32 	%r6687, %r6686, %r6683, 0x5410U;
	cvt.u32.u16 	%r6688, %rs25329;
	cvt.u32.u16 	%r6689, %rs25328;
	prmt.b32 	%r6690, %r6689, %r6688, 0x3340U;
	cvt.u32.u16 	%r6691, %rs25327;
	cvt.u32.u16 	%r6692, %rs25326;
	prmt.b32 	%r6693, %r6692, %r6691, 0x3340U;
	prmt.b32 	%r6694, %r6693, %r6690, 0x5410U;
	st.local.v2.b32 	[%rd39+48], {%r6694, %r6687};
	st.local.v2.u8 	[%rd39+56], {%rs25334, %rs25335};
	st.local.u32 	[%rd39+60], %r33111;
	st.local.f64 	[%rd39+64], %fd585;
	@%p129 bra 	$L__BB3_1137;
	bra.uni 	$L__BB3_1138;
$L__BB3_1137:
	mov.u32 	%r6696, %ctaid.x;
	st.shared.u64 	[_ZN6thrust24THRUST_300001_SM_1000_NS8cuda_cub4core6detail5shmemE+824], %rd450;
	cvt.u32.u16 	%r6697, %rs25300;
	cvt.u32.u16 	%r6698, %rs25301;
	prmt.b32 	%r6699, %r6697, %r6698, 0x3340U;
	cvt.u32.u16 	%r6700, %rs25299;
	cvt.u32.u16 	%r6701, %rs25298;
	prmt.b32 	%r6702, %r6701, %r6700, 0x3340U;
	prmt.b32 	%r6703, %r6702, %r6699, 0x5410U;
	cvt.u32.u16 	%r6704, %rs25296;
	cvt.u32.u16 	%r6705, %rs25297;
	prmt.b32 	%r6706, %r6704, %r6705, 0x3340U;
	cvt.u32.u16 	%r6707, %rs25295;
	cvt.u32.u16 	%r6708, %rs25294;
	prmt.b32 	%r6709, %r6708, %r6707, 0x3340U;
	prmt.b32 	%r6710, %r6709, %r6706, 0x5410U;
	cvt.u32.u16 	%r6711, %rs25292;
	cvt.u32.u16 	%r6712, %rs25293;
	prmt.b32 	%r6713, %r6711, %r6712, 0x3340U;
	cvt.u32.u16 	%r6714, %rs25291;
	cvt.u32.u16 	%r6715, %rs25290;
	prmt.b32 	%r6716, %r6715, %r6714, 0x3340U;
	prmt.b32 	%r6717, %r6716, %r6713, 0x5410U;
	cvt.u32.u16 	%r6718, %rs25288;
	cvt.u32.u16 	%r6719, %rs25289;
	prmt.b32 	%r6720, %r6718, %r6719, 0x3340U;
	cvt.u32.u16 	%r6721, %rs25287;
	cvt.u32.u16 	%r6722, %rs25286;
	prmt.b32 	%r6723, %r6722, %r6721, 0x3340U;
	prmt.b32 	%r6724, %r6723, %r6720, 0x5410U;
	st.shared.v4.b32 	[_ZN6thrust24THRUST_300001_SM_1000_NS8cuda_cub4core6detail5shmemE+832], {%r6724, %r6717, %r6710, %r6703};
	cvt.u32.u16 	%r6725, %rs25316;
	cvt.u32.u16 	%r6726, %rs25317;
	prmt.b32 	%r6727, %r6725, %r6726, 0x3340U;
	cvt.u32.u16 	%r6728, %rs25315;
	cvt.u32.u16 	%r6729, %rs25314;
	prmt.b32 	%r6730, %r6729, %r6728, 0x3340U;
	prmt.b32 	%r6731, %r6730, %r6727, 0x5410U;
	cvt.u32.u16 	%r6732, %rs25312;
	cvt.u32.u16 	%r6733, %rs25313;
	prmt.b32 	%r6734, %r6732, %r6733, 0x3340U;
	cvt.u32.u16 	%r6735, %rs25311;
	cvt.u32.u16 	%r6736, %rs25310;
	prmt.b32 	%r6737, %r6736, %r6735, 0x3340U;
	prmt.b32 	%r6738, %r6737, %r6734, 0x5410U;
	cvt.u32.u16 	%r6739, %rs25308;
	cvt.u32.u16 	%r6740, %rs25309;
	prmt.b32 	%r6741, %r6739, %r6740, 0x3340U;
	cvt.u32.u16 	%r6742, %rs25307;
	cvt.u32.u16 	%r6743, %rs25306;
	prmt.b32 	%r6744, %r6743, %r6742, 0x3340U;
	prmt.b32 	%r6745, %r6744, %r6741, 0x5410U;
	cvt.u32.u16 	%r6746, %rs25304;
	cvt.u32.u16 	%r6747, %rs25305;
	prmt.b32 	%r6748, %r6746, %r6747, 0x3340U;
	cvt.u32.u16 	%r6749, %rs25303;
	cvt.u32.u16 	%r6750, %rs25302;
	prmt.b32 	%r6751, %r6750, %r6749, 0x3340U;
	prmt.b32 	%r6752, %r6751, %r6748, 0x5410U;
	st.shared.v4.b32 	[_ZN6thrust24THRUST_300001_SM_1000_NS8cuda_cub4core6detail5shmemE+848], {%r6752, %r6745, %r6738, %r6731};
	cvt.u32.u16 	%r6753, %rs25332;
	cvt.u32.u16 	%r6754, %rs25333;
	prmt.b32 	%r6755, %r6753, %r6754, 0x3340U;
	cvt.u32.u16 	%r6756, %rs25331;
	cvt.u32.u16 	%r6757, %rs25330;
	prmt.b32 	%r6758, %r6757, %r6756, 0x3340U;
	prmt.b32 	%r6759, %r6758, %r6755, 0x5410U;
	cvt.u32.u16 	%r6760, %rs25328;
	cvt.u32.u16 	%r6761, %rs25329;
	prmt.b32 	%r6762, %r6760, %r6761, 0x3340U;
	cvt.u32.u16 	%r6763, %rs25327;
	cvt.u32.u16 	%r6764, %rs25326;
	prmt.b32 	%r6765, %r6764, %r6763, 0x3340U;
	prmt.b32 	%r6766, %r6765, %r6762, 0x5410U;
	cvt.u32.u16 	%r6767, %rs25324;
	cvt.u32.u16 	%r6768, %rs25325;
	prmt.b32 	%r6769, %r6767, %r6768, 0x3340U;
	cvt.u32.u16 	%r6770, %rs25323;
	cvt.u32.u16 	%r6771, %rs25322;
	prmt.b32 	%r6772, %r6771, %r6770, 0x3340U;
	prmt.b32 	%r6773, %r6772, %r6769, 0x5410U;
	cvt.u32.u16 	%r6774, %rs25320;
	cvt.u32.u16 	%r6775, %rs25321;
	prmt.b32 	%r6776, %r6774, %r6775, 0x3340U;
	cvt.u32.u16 	%r6777, %rs25319;
	cvt.u32.u16 	%r6778, %rs25318;
	prmt.b32 	%r6779, %r6778, %r6777, 0x3340U;
	prmt.b32 	%r6780, %r6779, %r6776, 0x5410U;
	st.shared.v4.b32 	[_ZN6thrust24THRUST_300001_SM_1000_NS8cuda_cub4core6detail5shmemE+864], {%r6780, %r6773, %r6766, %r6759};
	st.shared.v2.u8 	[_ZN6thrust24THRUST_300001_SM_1000_NS8cuda_cub4core6detail5shmemE+880], {%rs25334, %rs25335};
	st.shared.u32 	[_ZN6thrust24THRUST_300001_SM_1000_NS8cuda_cub4core6detail5shmemE+884], %r33111;
	st.shared.f64 	[_ZN6thrust24THRUST_300001_SM_1000_NS8cuda_cub4core6detail5shmemE+888], %fd585;
	ld.local.u64 	%rd1206, [%rd191+8];
	mul.wide.u32 	%rd1207, %r6696, 72;
	add.s64 	%rd1208, %rd1206, %rd1207;
	add.s64 	%rd1187, %rd1208, 2304;
	and.b32  	%r6781, %r6722, 255;
	and.b16  	%rs16494, %rs25287, 255;
	mul.wide.u16 	%r6782, %rs16494, 256;
	or.b32  	%r6783, %r6782, %r6781;
	shl.b32 	%r6784, %r6718, 16;
	and.b32  	%r6785, %r6784, 16711680;
	or.b32  	%r6786, %r6783, %r6785;
	shl.b32 	%r6787, %r6719, 24;
	or.b32  	%r6788, %r6786, %r6787;
	and.b32  	%r6789, %r6715, 255;
	and.b16  	%rs16495, %rs25291, 255;
	mul.wide.u16 	%r6790, %rs16495, 256;
	or.b32  	%r6791, %r6790, %r6789;
	shl.b32 	%r6792, %r6711, 16;
	and.b32  	%r6793, %r6792, 16711680;
	or.b32  	%r6794, %r6791, %r6793;
	shl.b32 	%r6795, %r6712, 24;
	or.b32  	%r6796, %r6794, %r6795;
	and.b32  	%r6797, %r6708, 255;
	and.b16  	%rs16496, %rs25295, 255;
	mul.wide.u16 	%r6798, %rs16496, 256;
	or.b32  	%r6799, %r6798, %r6797;
	shl.b32 	%r6800, %r6704, 16;
	and.b32  	%r6801, %r6800, 16711680;
	or.b32  	%r6802, %r6799, %r6801;
	shl.b32 	%r6803, %r6705, 24;
	or.b32  	%r6804, %r6802, %r6803;
	and.b32  	%r6805, %r6701, 255;
	and.b16  	%rs16497, %rs25299, 255;
	mul.wide.u16 	%r6806, %rs16497, 256;
	or.b32  	%r6807, %r6806, %r6805;
	shl.b32 	%r6808, %r6697, 16;
	and.b32  	%r6809, %r6808, 16711680;
	or.b32  	%r6810, %r6807, %r6809;
	shl.b32 	%r6811, %r6698, 24;
	or.b32  	%r6812, %r6810, %r6811;
	and.b32  	%r6813, %r6750, 255;
	and.b16  	%rs16498, %rs25303, 255;
	mul.wide.u16 	%r6814, %rs16498, 256;
	or.b32  	%r6815, %r6814, %r6813;
	shl.b32 	%r6816, %r6746, 16;
	and.b32  	%r6817, %r6816, 16711680;
	or.b32  	%r6818, %r6815, %r6817;
	shl.b32 	%r6819, %r6747, 24;
	or.b32  	%r6820, %r6818, %r6819;
	and.b32  	%r6821, %r6743, 255;
	and.b16  	%rs16499, %rs25307, 255;
	mul.wide.u16 	%r6822, %rs16499, 256;
	or.b32  	%r6823, %r6822, %r6821;
	shl.b32 	%r6824, %r6739, 16;
	and.b32  	%r6825, %r6824, 16711680;
	or.b32  	%r6826, %r6823, %r6825;
	shl.b32 	%r6827, %r6740, 24;
	or.b32  	%r6828, %r6826, %r6827;
	and.b32  	%r6829, %r6736, 255;
	and.b16  	%rs16500, %rs25311, 255;
	mul.wide.u16 	%r6830, %rs16500, 256;
	or.b32  	%r6831, %r6830, %r6829;
	shl.b32 	%r6832, %r6732, 16;
	and.b32  	%r6833, %r6832, 16711680;
	or.b32  	%r6834, %r6831, %r6833;
	shl.b32 	%r6835, %r6733, 24;
	or.b32  	%r6836, %r6834, %r6835;
	and.b32  	%r6837, %r6729, 255;
	and.b16  	%rs16501, %rs25315, 255;
	mul.wide.u16 	%r6838, %rs16501, 256;
	or.b32  	%r6839, %r6838, %r6837;
	shl.b32 	%r6840, %r6725, 16;
	and.b32  	%r6841, %r6840, 16711680;
	or.b32  	%r6842, %r6839, %r6841;
	shl.b32 	%r6843, %r6726, 24;
	or.b32  	%r6844, %r6842, %r6843;
	and.b32  	%r6845, %r6778, 255;
	and.b16  	%rs16502, %rs25319, 255;
	mul.wide.u16 	%r6846, %rs16502, 256;
	or.b32  	%r6847, %r6846, %r6845;
	shl.b32 	%r6848, %r6774, 16;
	and.b32  	%r6849, %r6848, 16711680;
	or.b32  	%r6850, %r6847, %r6849;
	shl.b32 	%r6851, %r6775, 24;
	or.b32  	%r6852, %r6850, %r6851;
	and.b32  	%r6853, %r6771, 255;
	and.b16  	%rs16503, %rs25323, 255;
	mul.wide.u16 	%r6854, %rs16503, 256;
	or.b32  	%r6855, %r6854, %r6853;
	shl.b32 	%r6856, %r6767, 16;
	and.b32  	%r6857, %r6856, 16711680;
	or.b32  	%r6858, %r6855, %r6857;
	shl.b32 	%r6859, %r6768, 24;
	or.b32  	%r6860, %r6858, %r6859;
	and.b32  	%r6861, %r6764, 255;
	and.b16  	%rs16504, %rs25327, 255;
	mul.wide.u16 	%r6862, %rs16504, 256;
	or.b32  	%r6863, %r6862, %r6861;
	shl.b32 	%r6864, %r6760, 16;
	and.b32  	%r6865, %r6864, 16711680;
	or.b32  	%r6866, %r6863, %r6865;
	shl.b32 	%r6867, %r6761, 24;
	or.b32  	%r6868, %r6866, %r6867;
	and.b32  	%r6869, %r6757, 255;
	and.b16  	%rs16505, %rs25331, 255;
	mul.wide.u16 	%r6870, %rs16505, 256;
	or.b32  	%r6871, %r6870, %r6869;
	shl.b32 	%r6872, %r6753, 16;
	and.b32  	%r6873, %r6872, 16711680;
	or.b32  	%r6874, %r6871, %r6873;
	shl.b32 	%r6875, %r6754, 24;
	or.b32  	%r6876, %r6874, %r6875;
	cvt.u32.u16 	%r6877, %rs25334;
	and.b32  	%r6878, %r6877, 255;
	and.b16  	%rs16506, %rs25335, 255;
	mul.wide.u16 	%r6879, %rs16506, 256;
	or.b32  	%r6880, %r6879, %r6878;
	mov.b64 	%rd1190, {%r6788, %r6796};
	mov.b64 	%rd1192, {%r6804, %r6812};
	mov.b64 	%rd1194, {%r6820, %r6828};
	mov.b64 	%rd1196, {%r6836, %r6844};
	mov.b64 	%rd1198, {%r6852, %r6860};
	mov.b64 	%rd1200, {%r6868, %r6876};
	mov.b64 	%rd1202, {%r6880, %r33111};
	mov.b64 	%rd1204, %fd585;
	// begin inline asm
	st.cg.u64 [%rd1187], %rd450;
	// end inline asm
	add.s64 	%rd1189, %rd1208, 2312;
	// begin inline asm
	st.cg.u64 [%rd1189], %rd1190;
	// end inline asm
	add.s64 	%rd1191, %rd1208, 2320;
	// begin inline asm
	st.cg.u64 [%rd1191], %rd1192;
	// end inline asm
	add.s64 	%rd1193, %rd1208, 2328;
	// begin inline asm
	st.cg.u64 [%rd1193], %rd1194;
	// end inline asm
	add.s64 	%rd1195, %rd1208, 2336;
	// begin inline asm
	st.cg.u64 [%rd1195], %rd1196;
	// end inline asm
	add.s64 	%rd1197, %rd1208, 2344;
	// begin inline asm
	st.cg.u64 [%rd1197], %rd1198;
	// end inline asm
	add.s64 	%rd1199, %rd1208, 2352;
	// begin inline asm
	st.cg.u64 [%rd1199], %rd1200;
	// end inline asm
	add.s64 	%rd1201, %rd1208, 2360;
	// begin inline asm
	st.cg.u64 [%rd1201], %rd1202;
	// end inline asm
	add.s64 	%rd1203, %rd1208, 2368;
	// begin inline asm
	st.cg.u64 [%rd1203], %rd1204;
	// end inline asm
	ld.local.u64 	%rd1209, [%rd191];
	mul.wide.u32 	%rd1210, %r6696, 4;
	add.s64 	%rd1211, %rd1209, %rd1210;
	add.s64 	%rd1205, %rd1211, 128;
	mov.b32 	%r6695, 100;
	// begin inline asm
	st.release.gpu.u32 [%rd1205], %r6695;
	// end inline asm
$L__BB3_1138:
	mov.b32 	%r6881, 0;
	st.local.u32 	[%rd40+60], %r6881;
	mov.b64 	%rd1212, 0;
	st.local.u64 	[%rd40+64], %rd1212;
	mov.b16 	%rs16507, 0;
	st.local.u8 	[%rd40+8], %rs16507;
	mov.u32 	%r6882, %nctaid.x;
	setp.gt.u32 	%p130, %r6882, 499;
	@%p130 bra 	$L__BB3_1155;
	membar.cta;
	bra.uni 	$L__BB3_1156;
$L__BB3_1140:
	add.s64 	%rd4014, %rd4008, %rd4029;
	setp.ne.s64 	%p121, %rd4029, 0;
	@%p121 bra 	$L__BB3_1152;
	mov.b16 	%rs16483, 0;
	st.local.u8 	[%rd41], %rs16483;
	add.s32 	%r6376, %r33224, %r33064;
	st.local.u32 	[%rd41+52], %r6376;
	add.f64 	%fd358, %fd574, %fd613;
	st.local.f64 	[%rd41+56], %fd358;
	mov.b32 	%r33112, 0;
$L__BB3_1142:
	mov.u32 	%r1833, %r33112;
	cvt.u64.u32 	%rd1169, %r1833;
	add.s64 	%rd1170, %rd41, %rd1169;
	ld.local.u8 	%rs16484, [%rd1170];
	setp.ne.s16 	%p122, %rs16484, 0;
	add.s32 	%r33112, %r1833, 1;
	@%p122 bra 	$L__BB3_1142;
	and.b16  	%rs16485, %rs24736, 255;
	setp.eq.s16 	%p123, %rs16485, 0;
	mov.u32 	%r33114, %r1833;
	@%p123 bra 	$L__BB3_1146;
	mov.b32 	%r33113, 0;
$L__BB3_1145:
	add.s32 	%r6378, %r33113, %r1833;
	cvt.u64.u32 	%rd1171, %r6378;
	add.s64 	%rd1172, %rd59, %rd1171;
	ld.local.u8 	%rs16486, [%rd1172+8];
	add.s64 	%rd1173, %rd41, %rd1171;
	st.local.u8 	[%rd1173], %rs16486;
	add.s32 	%r1836, %r33113, 1;
	add.s32 	%r33114, %r1836, %r1833;
	cvt.u64.u32 	%rd1174, %r33113;
	add.s64 	%rd1175, %rd59, %rd1174;
	ld.local.u8 	%rs16487, [%rd1175+9];
	setp.ne.s16 	%p124, %rs16487, 0;
	mov.u32 	%r33113, %r1836;
	@%p124 bra 	$L__BB3_1145;
$L__BB3_1146:
	cvt.u64.u32 	%rd1176, %r33114;
	add.s64 	%rd1177, %rd41, %rd1176;
	mov.b16 	%rs16488, 0;
	st.local.u8 	[%rd1177+1], %rs16488;
	mov.b32 	%r33115, 0;
$L__BB3_1147:
	mov.u32 	%r1839, %r33115;
	cvt.u64.u32 	%rd1178, %r1839;
	add.s64 	%rd1179, %rd41, %rd1178;
	ld.local.u8 	%rs16489, [%rd1179];
	setp.ne.s16 	%p125, %rs16489, 0;
	add.s32 	%r33115, %r1839, 1;
	@%p125 bra 	$L__BB3_1147;
	and.b16  	%rs16490, %rs26784, 255;
	setp.eq.s16 	%p126, %rs16490, 0;
	mov.u32 	%r33117, %r1839;
	@%p126 bra 	$L__BB3_1151;
	mov.b32 	%r33116, 0;
$L__BB3_1150:
	add.s32 	%r6381, %r33116, %r1839;
	cvt.u64.u32 	%rd1180, %r6381;
	add.s64 	%rd1181, %rd64, %rd1180;
	ld.local.u8 	%rs16491, [%rd1181+8];
	add.s64 	%rd1182, %rd41, %rd1180;
	st.local.u8 	[%rd1182], %rs16491;
	add.s32 	%r1842, %r33116, 1;
	add.s32 	%r33117, %r1842, %r1839;
	cvt.u64.u32 	%rd1183, %r33116;
	add.s64 	%rd1184, %rd64, %rd1183;
	ld.local.u8 	%rs16492, [%rd1184+9];
	setp.ne.s16 	%p127, %rs16492, 0;
	mov.u32 	%r33116, %r1842;
	@%p127 bra 	$L__BB3_1150;
$L__BB3_1151:
	cvt.u64.u32 	%rd1185, %r33117;
	add.s64 	%rd1186, %rd41, %rd1185;
	mov.b16 	%rs16493, 0;
	st.local.u8 	[%rd1186+1], %rs16493;
	ld.local.v2.b32 	{%r6382, %r6383}, [%rd41];
	bfe.u32 	%r6384, %r6382, 0, 8;
	cvt.u16.u32 	%rs26784, %r6384;
	bfe.u32 	%r6385, %r6382, 8, 8;
	cvt.u16.u32 	%rs26783, %r6385;
	bfe.u32 	%r6386, %r6382, 16, 8;
	cvt.u16.u32 	%rs26782, %r6386;
	bfe.u32 	%r6387, %r6382, 24, 8;
	cvt.u16.u32 	%rs26781, %r6387;
	bfe.u32 	%r6388, %r6383, 0, 8;
	cvt.u16.u32 	%rs26780, %r6388;
	bfe.u32 	%r6389, %r6383, 8, 8;
	cvt.u16.u32 	%rs26779, %r6389;
	bfe.u32 	%r6390, %r6383, 16, 8;
	cvt.u16.u32 	%rs26778, %r6390;
	bfe.u32 	%r6391, %r6383, 24, 8;
	cvt.u16.u32 	%rs26777, %r6391;
	ld.local.v2.b32 	{%r6392, %r6393}, [%rd41+8];
	bfe.u32 	%r6394, %r6392, 0, 8;
	cvt.u16.u32 	%rs26776, %r6394;
	bfe.u32 	%r6395, %r6392, 8, 8;
	cvt.u16.u32 	%rs26775, %r6395;
	bfe.u32 	%r6396, %r6392, 16, 8;
	cvt.u16.u32 	%rs26774, %r6396;
	bfe.u32 	%r6397, %r6392, 24, 8;
	cvt.u16.u32 	%rs26773, %r6397;
	bfe.u32 	%r6398, %r6393, 0, 8;
	cvt.u16.u32 	%rs26772, %r6398;
	bfe.u32 	%r6399, %r6393, 8, 8;
	cvt.u16.u32 	%rs26771, %r6399;
	bfe.u32 	%r6400, %r6393, 16, 8;
	cvt.u16.u32 	%rs26770, %r6400;
	bfe.u32 	%r6401, %r6393, 24, 8;
	cvt.u16.u32 	%rs26769, %r6401;
	ld.local.v2.b32 	{%r6402, %r6403}, [%rd41+16];
	bfe.u32 	%r6404, %r6402, 0, 8;
	cvt.u16.u32 	%rs26768, %r6404;
	bfe.u32 	%r6405, %r6402, 8, 8;
	cvt.u16.u32 	%rs26767, %r6405;
	bfe.u32 	%r6406, %r6402, 16, 8;
	cvt.u16.u32 	%rs26766, %r6406;
	bfe.u32 	%r6407, %r6402, 24, 8;
	cvt.u16.u32 	%rs26765, %r6407;
	bfe.u32 	%r6408, %r6403, 0, 8;
	cvt.u16.u32 	%rs26764, %r6408;
	bfe.u32 	%r6409, %r6403, 8, 8;
	cvt.u16.u32 	%rs26763, %r6409;
	bfe.u32 	%r6410, %r6403, 16, 8;
	cvt.u16.u32 	%rs26762, %r6410;
	bfe.u32 	%r6411, %r6403, 24, 8;
	cvt.u16.u32 	%rs26761, %r6411;
	ld.local.v2.b32 	{%r6412, %r6413}, [%rd41+24];
	bfe.u32 	%r6414, %r6412, 0, 8;
	cvt.u16.u32 	%rs26760, %r6414;
	bfe.u32 	%r6415, %r6412, 8, 8;
	cvt.u16.u32 	%rs26759, %r6415;
	bfe.u32 	%r6416, %r6412, 16, 8;
	cvt.u16.u32 	%rs26758, %r6416;
	bfe.u32 	%r6417, %r6412, 24, 8;
	cvt.u16.u32 	%rs26757, %r6417;
	bfe.u32 	%r6418, %r6413, 0, 8;
	cvt.u16.u32 	%rs26756, %r6418;
	bfe.u32 	%r6419, %r6413, 8, 8;
	cvt.u16.u32 	%rs26755, %r6419;
	bfe.u32 	%r6420, %r6413, 16, 8;
	cvt.u16.u32 	%rs26754, %r6420;
	bfe.u32 	%r6421, %r6413, 24, 8;
	cvt.u16.u32 	%rs26753, %r6421;
	ld.local.v2.b32 	{%r6422, %r6423}, [%rd41+32];
	bfe.u32 	%r6424, %r6422, 0, 8;
	cvt.u16.u32 	%rs26752, %r6424;
	bfe.u32 	%r6425, %r6422, 8, 8;
	cvt.u16.u32 	%rs26751, %r6425;
	bfe.u32 	%r6426, %r6422, 16, 8;
	cvt.u16.u32 	%rs26750, %r6426;
	bfe.u32 	%r6427, %r6422, 24, 8;
	cvt.u16.u32 	%rs26749, %r6427;
	bfe.u32 	%r6428, %r6423, 0, 8;
	cvt.u16.u32 	%rs26748, %r6428;
	bfe.u32 	%r6429, %r6423, 8, 8;
	cvt.u16.u32 	%rs26747, %r6429;
	bfe.u32 	%r6430, %r6423, 16, 8;
	cvt.u16.u32 	%rs26746, %r6430;
	bfe.u32 	%r6431, %r6423, 24, 8;
	cvt.u16.u32 	%rs26745, %r6431;
	ld.local.v2.b32 	{%r6432, %r6433}, [%rd41+40];
	bfe.u32 	%r6434, %r6432, 0, 8;
	cvt.u16.u32 	%rs26744, %r6434;
	bfe.u32 	%r6435, %r6432, 8, 8;
	cvt.u16.u32 	%rs26743, %r6435;
	bfe.u32 	%r6436, %r6432, 16, 8;
	cvt.u16.u32 	%rs26742, %r6436;
	bfe.u32 	%r6437, %r6432, 24, 8;
	cvt.u16.u32 	%rs26741, %r6437;
	bfe.u32 	%r6438, %r6433, 0, 8;
	cvt.u16.u32 	%rs26740, %r6438;
	bfe.u32 	%r6439, %r6433, 8, 8;
	cvt.u16.u32 	%rs26739, %r6439;
	bfe.u32 	%r6440, %r6433, 16, 8;
	cvt.u16.u32 	%rs26738, %r6440;
	bfe.u32 	%r6441, %r6433, 24, 8;
	cvt.u16.u32 	%rs26737, %r6441;
	ld.local.v2.u8 	{%rs26736, %rs26735}, [%rd41+48];
	ld.local.u32 	%r33224, [%rd41+52];
	ld.local.f64 	%fd613, [%rd41+56];
$L__BB3_1152:
	st.local.u64 	[%rd64], %rd4014;
	cvt.u32.u16 	%r6442, %rs26777;
	cvt.u32.u16 	%r6443, %rs26778;
	prmt.b32 	%r6444, %r6443, %r6442, 0x3340U;
	cvt.u32.u16 	%r6445, %rs26779;
	cvt.u32.u16 	%r6446, %rs26780;
	prmt.b32 	%r6447, %r6446, %r6445, 0x3340U;
	prmt.b32 	%r6448, %r6447, %r6444, 0x5410U;
	cvt.u32.u16 	%r6449, %rs26781;
	cvt.u32.u16 	%r6450, %rs26782;
	prmt.b32 	%r6451, %r6450, %r6449, 0x3340U;
	cvt.u32.u16 	%r6452, %rs26783;
	cvt.u32.u16 	%r6453, %rs26784;
	prmt.b32 	%r6454, %r6453, %r6452, 0x3340U;
	prmt.b32 	%r6455, %r6454, %r6451, 0x5410U;
	st.local.v2.b32 	[%rd64+8], {%r6455, %r6448};
	cvt.u32.u16 	%r6456, %rs26769;
	cvt.u32.u16 	%r6457, %rs26770;
	prmt.b32 	%r6458, %r6457, %r6456, 0x3340U;
	cvt.u32.u16 	%r6459, %rs26771;
	cvt.u32.u16 	%r6460, %rs26772;
	prmt.b32 	%r6461, %r6460, %r6459, 0x3340U;
	prmt.b32 	%r6462, %r6461, %r6458, 0x5410U;
	cvt.u32.u16 	%r6463, %rs26773;
	cvt.u32.u16 	%r6464, %rs26774;
	prmt.b32 	%r6465, %r6464, %r6463, 0x3340U;
	cvt.u32.u16 	%r6466, %rs26775;
	cvt.u32.u16 	%r6467, %rs26776;
	prmt.b32 	%r6468, %r6467, %r6466, 0x3340U;
	prmt.b32 	%r6469, %r6468, %r6465, 0x5410U;
	st.local.v2.b32 	[%rd64+16], {%r6469, %r6462};
	cvt.u32.u16 	%r6470, %rs26761;
	cvt.u32.u16 	%r6471, %rs26762;
	prmt.b32 	%r6472, %r6471, %r6470, 0x3340U;
	cvt.u32.u16 	%r6473, %rs26763;
	cvt.u32.u16 	%r6474, %rs26764;
	prmt.b32 	%r6475, %r6474, %r6473, 0x3340U;
	prmt.b32 	%r6476, %r6475, %r6472, 0x5410U;
	cvt.u32.u16 	%r6477, %rs26765;
	cvt.u32.u16 	%r6478, %rs26766;
	prmt.b32 	%r6479, %r6478, %r6477, 0x3340U;
	cvt.u32.u16 	%r6480, %rs26767;
	cvt.u32.u16 	%r6481, %rs26768;
	prmt.b32 	%r6482, %r6481, %r6480, 0x3340U;
	prmt.b32 	%r6483, %r6482, %r6479, 0x5410U;
	st.local.v2.b32 	[%rd64+24], {%r6483, %r6476};
	cvt.u32.u16 	%r6484, %rs26753;
	cvt.u32.u16 	%r6485, %rs26754;
	prmt.b32 	%r6486, %r6485, %r6484, 0x3340U;
	cvt.u32.u16 	%r6487, %rs26755;
	cvt.u32.u16 	%r6488, %rs26756;
	prmt.b32 	%r6489, %r6488, %r6487, 0x3340U;
	prmt.b32 	%r6490, %r6489, %r6486, 0x5410U;
	cvt.u32.u16 	%r6491, %rs26757;
	cvt.u32.u16 	%r6492, %rs26758;
	prmt.b32 	%r6493, %r6492, %r6491, 0x3340U;
	cvt.u32.u16 	%r6494, %rs26759;
	cvt.u32.u16 	%r6495, %rs26760;
	prmt.b32 	%r6496, %r6495, %r6494, 0x3340U;
	prmt.b32 	%r6497, %r6496, %r6493, 0x5410U;
	st.local.v2.b32 	[%rd64+32], {%r6497, %r6490};
	cvt.u32.u16 	%r6498, %rs26745;
	cvt.u32.u16 	%r6499, %rs26746;
	prmt.b32 	%r6500, %r6499, %r6498, 0x3340U;
	cvt.u32.u16 	%r6501, %rs26747;
	cvt.u32.u16 	%r6502, %rs26748;
	prmt.b32 	%r6503, %r6502, %r6501, 0x3340U;
	prmt.b32 	%r6504, %r6503, %r6500, 0x5410U;
	cvt.u32.u16 	%r6505, %rs26749;
	cvt.u32.u16 	%r6506, %rs26750;
	prmt.b32 	%r6507, %r6506, %r6505, 0x3340U;
	cvt.u32.u16 	%r6508, %rs26751;
	cvt.u32.u16 	%r6509, %rs26752;
	prmt.b32 	%r6510, %r6509, %r6508, 0x3340U;
	prmt.b32 	%r6511, %r6510, %r6507, 0x5410U;
	st.local.v2.b32 	[%rd64+40], {%r6511, %r6504};
	cvt.u32.u16 	%r6512, %rs26737;
	cvt.u32.u16 	%r6513, %rs26738;
	prmt.b32 	%r6514, %r6513, %r6512, 0x3340U;
	cvt.u32.u16 	%r6515, %rs26739;
	cvt.u32.u16 	%r6516, %rs26740;
	prmt.b32 	%r6517, %r6516, %r6515, 0x3340U;
	prmt.b32 	%r6518, %r6517, %r6514, 0x5410U;
	cvt.u32.u16 	%r6519, %rs26741;
	cvt.u32.u16 	%r6520, %rs26742;
	prmt.b32 	%r6521, %r6520, %r6519, 0x3340U;
	cvt.u32.u16 	%r6522, %rs26743;
	cvt.u32.u16 	%r6523, %rs26744;
	prmt.b32 	%r6524, %r6523, %r6522, 0x3340U;
	prmt.b32 	%r6525, %r6524, %r6521, 0x5410U;
	st.local.v2.b32 	[%rd64+48], {%r6525, %r6518};
	st.local.v2.u8 	[%rd64+56], {%rs26736, %rs26735};
	st.local.u32 	[%rd64+60], %r33224;
	st.local.f64 	[%rd64+64], %fd613;
	setp.ne.s32 	%p128, %r2376, 0;
	@%p128 bra 	$L__BB3_1154;
	st.local.u64 	[%rd64], %rd4008;
	cvt.u32.u16 	%r6526, %rs24743;
	cvt.u32.u16 	%r6527, %rs24742;
	prmt.b32 	%r6528, %r6527, %r6526, 0x3340U;
	cvt.u32.u16 	%r6529, %rs24741;
	cvt.u32.u16 	%r6530, %rs24740;
	prmt.b32 	%r6531, %r6530, %r6529, 0x3340U;
	prmt.b32 	%r6532, %r6531, %r6528, 0x5410U;
	cvt.u32.u16 	%r6533, %rs24739;
	cvt.u32.u16 	%r6534, %rs24738;
	prmt.b32 	%r6535, %r6534, %r6533, 0x3340U;
	cvt.u32.u16 	%r6536, %rs24737;
	cvt.u32.u16 	%r6537, %rs24736;
	prmt.b32 	%r6538, %r6537, %r6536, 0x3340U;
	prmt.b32 	%r6539, %r6538, %r6535, 0x5410U;
	st.local.v2.b32 	[%rd64+8], {%r6539, %r6532};
	cvt.u32.u16 	%r6540, %rs24751;
	cvt.u32.u16 	%r6541, %rs24750;
	prmt.b32 	%r6542, %r6541, %r6540, 0x3340U;
	cvt.u32.u16 	%r6543, %rs24749;
	cvt.u32.u16 	%r6544, %rs24748;
	prmt.b32 	%r6545, %r6544, %r6543, 0x3340U;
	prmt.b32 	%r6546, %r6545, %r6542, 0x5410U;
	cvt.u32.u16 	%r6547, %rs24747;
	cvt.u32.u16 	%r6548, %rs24746;
	prmt.b32 	%r6549, %r6548, %r6547, 0x3340U;
	cvt.u32.u16 	%r6550, %rs24745;
	cvt.u32.u16 	%r6551, %rs24744;
	prmt.b32 	%r6552, %r6551, %r6550, 0x3340U;
	prmt.b32 	%r6553, %r6552, %r6549, 0x5410U;
	st.local.v2.b32 	[%rd64+16], {%r6553, %r6546};
	cvt.u32.u16 	%r6554, %rs24759;
	cvt.u32.u16 	%r6555, %rs24758;
	prmt.b32 	%r6556, %r6555, %r6554, 0x3340U;
	cvt.u32.u16 	%r6557, %rs24757;
	cvt.u32.u16 	%r6558, %rs24756;
	prmt.b32 	%r6559, %r6558, %r6557, 0x3340U;
	prmt.b32 	%r6560, %r6559, %r6556, 0x5410U;
	cvt.u32.u16 	%r6561, %rs24755;
	cvt.u32.u16 	%r6562, %rs24754;
	prmt.b32 	%r6563, %r6562, %r6561, 0x3340U;
	cvt.u32.u16 	%r6564, %rs24753;
	cvt.u32.u16 	%r6565, %rs24752;
	prmt.b32 	%r6566, %r6565, %r6564, 0x3340U;
	prmt.b32 	%r6567, %r6566, %r6563, 0x5410U;
	st.local.v2.b32 	[%rd64+24], {%r6567, %r6560};
	cvt.u32.u16 	%r6568, %rs24767;
	cvt.u32.u16 	%r6569, %rs24766;
	prmt.b32 	%r6570, %r6569, %r6568, 0x3340U;
	cvt.u32.u16 	%r6571, %rs24765;
	cvt.u32.u16 	%r6572, %rs24764;
	prmt.b32 	%r6573, %r6572, %r6571, 0x3340U;
	prmt.b32 	%r6574, %r6573, %r6570, 0x5410U;
	cvt.u32.u16 	%r6575, %rs24763;
	cvt.u32.u16 	%r6576, %rs24762;
	prmt.b32 	%r6577, %r6576, %r6575, 0x3340U;
	cvt.u32.u16 	%r6578, %rs24761;
	cvt.u32.u16 	%r6579, %rs24760;
	prmt.b32 	%r6580, %r6579, %r6578, 0x3340U;
	prmt.b32 	%r6581, %r6580, %r6577, 0x5410U;
	st.local.v2.b32 	[%rd64+32], {%r6581, %r6574};
	cvt.u32.u16 	%r6582, %rs24775;
	cvt.u32.u16 	%r6583, %rs24774;
	prmt.b32 	%r6584, %r6583, %r6582, 0x3340U;
	cvt.u32.u16 	%r6585, %rs24773;
	cvt.u32.u16 	%r6586, %rs24772;
	prmt.b32 	%r6587, %r6586, %r6585, 0x3340U;
	prmt.b32 	%r6588, %r6587, %r6584, 0x5410U;
	cvt.u32.u16 	%r6589, %rs24771;
	cvt.u32.u16 	%r6590, %rs24770;
	prmt.b32 	%r6591, %r6590, %r6589, 0x3340U;
	cvt.u32.u16 	%r6592, %rs24769;
	cvt.u32.u16 	%r6593, %rs24768;
	prmt.b32 	%r6594, %r6593, %r6592, 0x3340U;
	prmt.b32 	%r6595, %r6594, %r6591, 0x5410U;
	st.local.v2.b32 	[%rd64+40], {%r6595, %r6588};
	cvt.u32.u16 	%r6596, %rs24783;
	cvt.u32.u16 	%r6597, %rs24782;
	prmt.b32 	%r6598, %r6597, %r6596, 0x3340U;
	cvt.u32.u16 	%r6599, %rs24781;
	cvt.u32.u16 	%r6600, %rs24780;
	prmt.b32 	%r6601, %r6600, %r6599, 0x3340U;
	prmt.b32 	%r6602, %r6601, %r6598, 0x5410U;
	cvt.u32.u16 	%r6603, %rs24779;
	cvt.u32.u16 	%r6604, %rs24778;
	prmt.b32 	%r6605, %r6604, %r6603, 0x3340U;
	cvt.u32.u16 	%r6606, %rs24777;
	cvt.u32.u16 	%r6607, %rs24776;
	prmt.b32 	%r6608, %r6607, %r6606, 0x3340U;
	prmt.b32 	%r6609, %r6608, %r6605, 0x5410U;
	st.local.v2.b32 	[%rd64+48], {%r6609, %r6602};
	st.local.v2.u8 	[%rd64+56], {%rs24784, %rs24785};
	st.local.u32 	[%rd64+60], %r33064;
	st.local.f64 	[%rd64+64], %fd574;
	mov.f64 	%fd613, %fd574;
	mov.u32 	%r33224, %r33064;
	mov.u16 	%rs26735, %rs24785;
	mov.u16 	%rs26736, %rs24784;
	mov.u16 	%rs26737, %rs24783;
	mov.u16 	%rs26738, %rs24782;
	mov.u16 	%rs26739, %rs24781;
	mov.u16 	%rs26740, %rs24780;
	mov.u16 	%rs26741, %rs24779;
	mov.u16 	%rs26742, %rs24778;
	mov.u16 	%rs26743, %rs24777;
	mov.u16 	%rs26744, %rs24776;
	mov.u16 	%rs26745, %rs24775;
	mov.u16 	%rs26746, %rs24774;
	mov.u16 	%rs26747, %rs24773;
	mov.u16 	%rs26748, %rs24772;
	mov.u16 	%rs26749, %rs24771;
	mov.u16 	%rs26750, %rs24770;
	mov.u16 	%rs26751, %rs24769;
	mov.u16 	%rs26752, %rs24768;
	mov.u16 	%rs26753, %rs24767;
	mov.u16 	%rs26754, %rs24766;
	mov.u16 	%rs26755, %rs24765;
	mov.u16 	%rs26756, %rs24764;
	mov.u16 	%rs26757, %rs24763;
	mov.u16 	%rs26758, %rs24762;
	mov.u16 	%rs26759, %rs24761;
	mov.u16 	%rs26760, %rs24760;
	mov.u16 	%rs26761, %rs24759;
	mov.u16 	%rs26762, %rs24758;
	mov.u16 	%rs26763, %rs24757;
	mov.u16 	%rs26764, %rs24756;
	mov.u16 	%rs26765, %rs24755;
	mov.u16 	%rs26766, %rs24754;
	mov.u16 	%rs26767, %rs24753;
	mov.u16 	%rs26768, %rs24752;
	mov.u16 	%rs26769, %rs24751;
	mov.u16 	%rs26770, %rs24750;
	mov.u16 	%rs26771, %rs24749;
	mov.u16 	%rs26772, %rs24748;
	mov.u16 	%rs26773, %rs24747;
	mov.u16 	%rs26774, %rs24746;
	mov.u16 	%rs26775, %rs24745;
	mov.u16 	%rs26776, %rs24744;
	mov.u16 	%rs26777, %rs24743;
	mov.u16 	%rs26778, %rs24742;
	mov.u16 	%rs26779, %rs24741;
	mov.u16 	%rs26780, %rs24740;
	mov.u16 	%rs26781, %rs24739;
	mov.u16 	%rs26782, %rs24738;
	mov.u16 	%rs26783, %rs24737;
	mov.u16 	%rs26784, %rs24736;
	mov.u64 	%rd4014, %rd4008;
$L__BB3_1154:
	mov.u64 	%rd4029, %rd4014;
	bra.uni 	$L__BB3_1339;
$L__BB3_1155:
	mov.b32 	%r6883, 450;
	// begin inline asm
	nanosleep.u32 %r6883;
	// end inline asm
$L__BB3_1156:
	mov.u32 	%r6885, %tid.x;
	not.b32 	%r6886, %r6885;
	mov.u32 	%r6887, %ctaid.x;
	add.s32 	%r6888, %r6887, %r6886;
	mul.wide.s32 	%rd1215, %r6888, 4;
$L__BB3_1157:
	ld.local.u64 	%rd1214, [%rd191];
	add.s64 	%rd1216, %rd1214, %rd1215;
	add.s64 	%rd1213, %rd1216, 128;
	// begin inline asm
	ld.relaxed.gpu.u32 %r33167, [%rd1213];
	// end inline asm
	membar.gl;
	setp.eq.s32 	%p131, %r33167, 99;
	mov.b32 	%r6889, -1;
	vote.sync.any.pred 	%p132, %p131, %r6889;
	@%p132 bra 	$L__BB3_1157;
	mov.f64 	%fd588, 0d0000000000000000;
	mov.b32 	%r33120, 0;
	mov.b16 	%rs25436, 0;
	setp.eq.s32 	%p133, %r33167, 101;
	@%p133 bra 	$L__BB3_1161;
	setp.ne.s32 	%p134, %r33167, 100;
	@%p134 bra 	$L__BB3_1162;
	mov.u32 	%r6897, %tid.x;
	not.b32 	%r6898, %r6897;
	mov.u32 	%r6899, %ctaid.x;
	add.s32 	%r6900, %r6899, %r6898;
	ld.local.u64 	%rd1300, [%rd191+8];
	mul.wide.s32 	%rd1301, %r6900, 72;
	add.s64 	%rd1302, %rd1300, %rd1301;
	add.s64 	%rd1283, %rd1302, 2304;
	// begin inline asm
	ld.cg.u64 %rd4015, [%rd1283];
	// end inline asm
	add.s64 	%rd1285, %rd1302, 2312;
	// begin inline asm
	ld.cg.u64 %rd1284, [%rd1285];
	// end inline asm
	add.s64 	%rd1287, %rd1302, 2320;
	// begin inline asm
	ld.cg.u64 %rd1286, [%rd1287];
	// end inline asm
	add.s64 	%rd1289, %rd1302, 2328;
	// begin inline asm
	ld.cg.u64 %rd1288, [%rd1289];
	// end inline asm
	add.s64 	%rd1291, %rd1302, 2336;
	// begin inline asm
	ld.cg.u64 %rd1290, [%rd1291];
	// end inline asm
	add.s64 	%rd1293, %rd1302, 2344;
	// begin inline asm
	ld.cg.u64 %rd1292, [%rd1293];
	// end inline asm
	add.s64 	%rd1295, %rd1302, 2352;
	// begin inline asm
	ld.cg.u64 %rd1294, [%rd1295];
	// end inline asm
	add.s64 	%rd1297, %rd1302, 2360;
	// begin inline asm
	ld.cg.u64 %rd1296, [%rd1297];
	// end inline asm
	mov.b64 	{%r6901, %r33120}, %rd1296;
	add.s64 	%rd1299, %rd1302, 2368;
	// begin inline asm
	ld.cg.u64 %rd1298, [%rd1299];
	// end inline asm
	cvt.u16.u64 	%rs25436, %rd1284;
	shr.u64 	%rd1303, %rd1284, 8;
	cvt.u16.u64 	%rs25437, %rd1303;
	shr.u64 	%rd1304, %rd1284, 16;
	cvt.u16.u64 	%rs25438, %rd1304;
	shr.u64 	%rd1305, %rd1284, 24;
	cvt.u16.u64 	%rs25439, %rd1305;
	shr.u64 	%rd1306, %rd1284, 32;
	cvt.u16.u64 	%rs25440, %rd1306;
	shr.u64 	%rd1307, %rd1284, 40;
	cvt.u16.u64 	%rs25441, %rd1307;
	shr.u64 	%rd1308, %rd1284, 48;
	cvt.u16.u64 	%rs25442, %rd1308;
	shr.u64 	%rd1309, %rd1284, 56;
	cvt.u16.u64 	%rs25443, %rd1309;
	cvt.u16.u64 	%rs25444, %rd1286;
	shr.u64 	%rd1310, %rd1286, 8;
	cvt.u16.u64 	%rs25445, %rd1310;
	shr.u64 	%rd1311, %rd1286, 16;
	cvt.u16.u64 	%rs25446, %rd1311;
	shr.u64 	%rd1312, %rd1286, 24;
	cvt.u16.u64 	%rs25447, %rd1312;
	shr.u64 	%rd1313, %rd1286, 32;
	cvt.u16.u64 	%rs25448, %rd1313;
	shr.u64 	%rd1314, %rd1286, 40;
	cvt.u16.u64 	%rs25449, %rd1314;
	shr.u64 	%rd1315, %rd1286, 48;
	cvt.u16.u64 	%rs25450, %rd1315;
	shr.u64 	%rd1316, %rd1286, 56;
	cvt.u16.u64 	%rs25451, %rd1316;
	cvt.u16.u64 	%rs25452, %rd1288;
	shr.u64 	%rd1317, %rd1288, 8;
	cvt.u16.u64 	%rs25453, %rd1317;
	shr.u64 	%rd1318, %rd1288, 16;
	cvt.u16.u64 	%rs25454, %rd1318;
	shr.u64 	%rd1319, %rd1288, 24;
	cvt.u16.u64 	%rs25455, %rd1319;
	shr.u64 	%rd1320, %rd1288, 32;
	cvt.u16.u64 	%rs25456, %rd1320;
	shr.u64 	%rd1321, %rd1288, 40;
	cvt.u16.u64 	%rs25457, %rd1321;
	shr.u64 	%rd1322, %rd1288, 48;
	cvt.u16.u64 	%rs25458, %rd1322;
	shr.u64 	%rd1323, %rd1288, 56;
	cvt.u16.u64 	%rs25459, %rd1323;
	cvt.u16.u64 	%rs25460, %rd1290;
	shr.u64 	%rd1324, %rd1290, 8;
	cvt.u16.u64 	%rs25461, %rd1324;
	shr.u64 	%rd1325, %rd1290, 16;
	cvt.u16.u64 	%rs25462, %rd1325;
	shr.u64 	%rd1326, %rd1290, 24;
	cvt.u16.u64 	%rs25463, %rd1326;
	shr.u64 	%rd1327, %rd1290, 32;
	cvt.u16.u64 	%rs25464, %rd1327;
	shr.u64 	%rd1328, %rd1290, 40;
	cvt.u16.u64 	%rs25465, %rd1328;
	shr.u64 	%rd1329, %rd1290, 48;
	cvt.u16.u64 	%rs25466, %rd1329;
	shr.u64 	%rd1330, %rd1290, 56;
	cvt.u16.u64 	%rs25467, %rd1330;
	cvt.u16.u64 	%rs25468, %rd1292;
	shr.u64 	%rd1331, %rd1292, 8;
	cvt.u16.u64 	%rs25469, %rd1331;
	shr.u64 	%rd1332, %rd1292, 16;
	cvt.u16.u64 	%rs25470, %rd1332;
	shr.u64 	%rd1333, %rd1292, 24;
	cvt.u16.u64 	%rs25471, %rd1333;
	shr.u64 	%rd1334, %rd1292, 32;
	cvt.u16.u64 	%rs25472, %rd1334;
	shr.u64 	%rd1335, %rd1292, 40;
	cvt.u16.u64 	%rs25473, %rd1335;
	shr.u64 	%rd1336, %rd1292, 48;
	cvt.u16.u64 	%rs25474, %rd1336;
	shr.u64 	%rd1337, %rd1292, 56;
	cvt.u16.u64 	%rs25475, %rd1337;
	cvt.u16.u64 	%rs25476, %rd1294;
	shr.u64 	%rd1338, %rd1294, 8;
	cvt.u16.u64 	%rs25477, %rd1338;
	shr.u64 	%rd1339, %rd1294, 16;
	cvt.u16.u64 	%rs25478, %rd1339;
	shr.u64 	%rd1340, %rd1294, 24;
	cvt.u16.u64 	%rs25479, %rd1340;
	shr.u64 	%rd1341, %rd1294, 32;
	cvt.u16.u64 	%rs25480, %rd1341;
	shr.u64 	%rd1342, %rd1294, 40;
	cvt.u16.u64 	%rs25481, %rd1342;
	shr.u64 	%rd1343, %rd1294, 48;
	cvt.u16.u64 	%rs25482, %rd1343;
	shr.u64 	%rd1344, %rd1294, 56;
	cvt.u16.u64 	%rs25483, %rd1344;
	cvt.u16.u64 	%rs25484, %rd1296;
	shr.u64 	%rd1345, %rd1296, 8;
	cvt.u16.u64 	%rs25485, %rd1345;
	mov.b64 	%fd588, %rd1298;
	bra.uni 	$L__BB3_1162;
$L__BB3_1161:
	mov.u32 	%r6892, %tid.x;
	not.b32 	%r6893, %r6892;
	mov.u32 	%r6894, %ctaid.x;
	add.s32 	%r6895, %r6894, %r6893;
	ld.local.u64 	%rd1236, [%rd191+16];
	mul.wide.s32 	%rd1237, %r6895, 72;
	add.s64 	%rd1238, %rd1236, %rd1237;
	add.s64 	%rd1219, %rd1238, 2304;
	// begin inline asm
	ld.cg.u64 %rd4015, [%rd1219];
	// end inline asm
	add.s64 	%rd1221, %rd1238, 2312;
	// begin inline asm
	ld.cg.u64 %rd1220, [%rd1221];
	// end inline asm
	add.s64 	%rd1223, %rd1238, 2320;
	// begin inline asm
	ld.cg.u64 %rd1222, [%rd1223];
	// end inline asm
	add.s64 	%rd1225, %rd1238, 2328;
	// begin inline asm
	ld.cg.u64 %rd1224, [%rd1225];
	// end inline asm
	add.s64 	%rd1227, %rd1238, 2336;
	// begin inline asm
	ld.cg.u64 %rd1226, [%rd1227];
	// end inline asm
	add.s64 	%rd1229, %rd1238, 2344;
	// begin inline asm
	ld.cg.u64 %rd1228, [%rd1229];
	// end inline asm
	add.s64 	%rd1231, %rd1238, 2352;
	// begin inline asm
	ld.cg.u64 %rd1230, [%rd1231];
	// end inline asm
	add.s64 	%rd1233, %rd1238, 2360;
	// begin inline asm
	ld.cg.u64 %rd1232, [%rd1233];
	// end inline asm
	mov.b64 	{%r6896, %r33120}, %rd1232;
	add.s64 	%rd1235, %rd1238, 2368;
	// begin inline asm
	ld.cg.u64 %rd1234, [%rd1235];
	// end inline asm
	cvt.u16.u64 	%rs25436, %rd1220;
	shr.u64 	%rd1239, %rd1220, 8;
	cvt.u16.u64 	%rs25437, %rd1239;
	shr.u64 	%rd1240, %rd1220, 16;
	cvt.u16.u64 	%rs25438, %rd1240;
	shr.u64 	%rd1241, %rd1220, 24;
	cvt.u16.u64 	%rs25439, %rd1241;
	shr.u64 	%rd1242, %rd1220, 32;
	cvt.u16.u64 	%rs25440, %rd1242;
	shr.u64 	%rd1243, %rd1220, 40;
	cvt.u16.u64 	%rs25441, %rd1243;
	shr.u64 	%rd1244, %rd1220, 48;
	cvt.u16.u64 	%rs25442, %rd1244;
	shr.u64 	%rd1245, %rd1220, 56;
	cvt.u16.u64 	%rs25443, %rd1245;
	cvt.u16.u64 	%rs25444, %rd1222;
	shr.u64 	%rd1246, %rd1222, 8;
	cvt.u16.u64 	%rs25445, %rd1246;
	shr.u64 	%rd1247, %rd1222, 16;
	cvt.u16.u64 	%rs25446, %rd1247;
	shr.u64 	%rd1248, %rd1222, 24;
	cvt.u16.u64 	%rs25447, %rd1248;
	shr.u64 	%rd1249, %rd1222, 32;
	cvt.u16.u64 	%rs25448, %rd1249;
	shr.u64 	%rd1250, %rd1222, 40;
	cvt.u16.u64 	%rs25449, %rd1250;
	shr.u64 	%rd1251, %rd1222, 48;
	cvt.u16.u64 	%rs25450, %rd1251;
	shr.u64 	%rd1252, %rd1222, 56;
	cvt.u16.u64 	%rs25451, %rd1252;
	cvt.u16.u64 	%rs25452, %rd1224;
	shr.u64 	%rd1253, %rd1224, 8;
	cvt.u16.u64 	%rs25453, %rd1253;
	shr.u64 	%rd1254, %rd1224, 16;
	cvt.u16.u64 	%rs25454, %rd1254;
	shr.u64 	%rd1255, %rd1224, 24;
	cvt.u16.u64 	%rs25455, %rd1255;
	shr.u64 	%rd1256, %rd1224, 32;
	cvt.u16.u64 	%rs25456, %rd1256;
	shr.u64 	%rd1257, %rd1224, 40;
	cvt.u16.u64 	%rs25457, %rd1257;
	shr.u64 	%rd1258, %rd1224, 48;
	cvt.u16.u64 	%rs25458, %rd1258;
	shr.u64 	%rd1259, %rd1224, 56;
	cvt.u16.u64 	%rs25459, %rd1259;
	cvt.u16.u64 	%rs25460, %rd1226;
	shr.u64 	%rd1260, %rd1226, 8;
	cvt.u16.u64 	%rs25461, %rd1260;
	shr.u64 	%rd1261, %rd1226, 16;
	cvt.u16.u64 	%rs25462, %rd1261;
	shr.u64 	%rd1262, %rd1226, 24;
	cvt.u16.u64 	%rs25463, %rd1262;
	shr.u64 	%rd1263, %rd1226, 32;
	cvt.u16.u64 	%rs25464, %rd1263;
	shr.u64 	%rd1264, %rd1226, 40;
	cvt.u16.u64 	%rs25465, %rd1264;
	shr.u64 	%rd1265, %rd1226, 48;
	cvt.u16.u64 	%rs25466, %rd1265;
	shr.u64 	%rd1266, %rd1226, 56;
	cvt.u16.u64 	%rs25467, %rd1266;
	cvt.u16.u64 	%rs25468, %rd1228;
	shr.u64 	%rd1267, %rd1228, 8;
	cvt.u16.u64 	%rs25469, %rd1267;
	shr.u64 	%rd1268, %rd1228, 16;
	cvt.u16.u64 	%rs25470, %rd1268;
	shr.u64 	%rd1269, %rd1228, 24;
	cvt.u16.u64 	%rs25471, %rd1269;
	shr.u64 	%rd1270, %rd1228, 32;
	cvt.u16.u64 	%rs25472, %rd1270;
	shr.u64 	%rd1271, %rd1228, 40;
	cvt.u16.u64 	%rs25473, %rd1271;
	shr.u64 	%rd1272, %rd1228, 48;
	cvt.u16.u64 	%rs25474, %rd1272;
	shr.u64 	%rd1273, %rd1228, 56;
	cvt.u16.u64 	%rs25475, %rd1273;
	cvt.u16.u64 	%rs25476, %rd1230;
	shr.u64 	%rd1274, %rd1230, 8;
	cvt.u16.u64 	%rs25477, %rd1274;
	shr.u64 	%rd1275, %rd1230, 16;
	cvt.u16.u64 	%rs25478, %rd1275;
	shr.u64 	%rd1276, %rd1230, 24;
	cvt.u16.u64 	%rs25479, %rd1276;
	shr.u64 	%rd1277, %rd1230, 32;
	cvt.u16.u64 	%rs25480, %rd1277;
	shr.u64 	%rd1278, %rd1230, 40;
	cvt.u16.u64 	%rs25481, %rd1278;
	shr.u64 	%rd1279, %rd1230, 48;
	cvt.u16.u64 	%rs25482, %rd1279;
	shr.u64 	%rd1280, %rd1230, 56;
	cvt.u16.u64 	%rs25483, %rd1280;
	cvt.u16.u64 	%rs25484, %rd1232;
	shr.u64 	%rd1281, %rd1232, 8;
	cvt.u16.u64 	%rs25485, %rd1281;
	mov.b64 	%fd588, %rd1234;
$L__BB3_1162:
	mov.b32 	%r6992, -1;
	vote.sync.ballot.b32 	%r6993, %p133, %r6992;
	// begin inline asm
	mov.u32 %r6902, %lanemask_ge;
	// end inline asm
	and.b32  	%r6994, %r6993, %r6902;
	or.b32  	%r6995, %r6994, -2147483648;
	add.s32 	%r6996, %r6995, -1;
	not.b32 	%r6997, %r6995;
	and.b32  	%r6998, %r6997, %r6996;
	popc.b32 	%r1853, %r6998;
	cvt.u32.u16 	%r6999, %rs25436;
	and.b32  	%r7000, %r6999, 255;
	and.b16  	%rs16510, %rs25437, 255;
	mul.wide.u16 	%r7001, %rs16510, 256;
	or.b32  	%r7002, %r7001, %r7000;
	cvt.u32.u16 	%r7003, %rs25438;
	shl.b32 	%r7004, %r7003, 16;
	and.b32  	%r7005, %r7004, 16711680;
	or.b32  	%r7006, %r7002, %r7005;
	cvt.u32.u16 	%r7007, %rs25439;
	shl.b32 	%r7008, %r7007, 24;
	or.b32  	%r6914, %r7006, %r7008;
	cvt.u32.u16 	%r7009, %rs25440;
	and.b32  	%r7010, %r7009, 255;
	and.b16  	%rs16511, %rs25441, 255;
	mul.wide.u16 	%r7011, %rs16511, 256;
	or.b32  	%r7012, %r7011, %r7010;
	cvt.u32.u16 	%r7013, %rs25442;
	shl.b32 	%r7014, %r7013, 16;
	and.b32  	%r7015, %r7014, 16711680;
	or.b32  	%r7016, %r7012, %r7015;
	cvt.u32.u16 	%r7017, %rs25443;
	shl.b32 	%r7018, %r7017, 24;
	or.b32  	%r6919, %r7016, %r7018;
	cvt.u32.u16 	%r7019, %rs25444;
	and.b32  	%r7020, %r7019, 255;
	and.b16  	%rs16512, %rs25445, 255;
	mul.wide.u16 	%r7021, %rs16512, 256;
	or.b32  	%r7022, %r7021, %r7020;
	cvt.u32.u16 	%r7023, %rs25446;
	shl.b32 	%r7024, %r7023, 16;
	and.b32  	%r7025, %r7024, 16711680;
	or.b32  	%r7026, %r7022, %r7025;
	cvt.u32.u16 	%r7027, %rs25447;
	shl.b32 	%r7028, %r7027, 24;
	or.b32  	%r6924, %r7026, %r7028;
	cvt.u32.u16 	%r7029, %rs25448;
	and.b32  	%r7030, %r7029, 255;
	and.b16  	%rs16513, %rs25449, 255;
	mul.wide.u16 	%r7031, %rs16513, 256;
	or.b32  	%r7032, %r7031, %r7030;
	cvt.u32.u16 	%r7033, %rs25450;
	shl.b32 	%r7034, %r7033, 16;
	and.b32  	%r7035, %r7034, 16711680;
	or.b32  	%r7036, %r7032, %r7035;
	cvt.u32.u16 	%r7037, %rs25451;
	shl.b32 	%r7038, %r7037, 24;
	or.b32  	%r6929, %r7036, %r7038;
	cvt.u32.u16 	%r7039, %rs25452;
	and.b32  	%r7040, %r7039, 255;
	and.b16  	%rs16514, %rs25453, 255;
	mul.wide.u16 	%r7041, %rs16514, 256;
	or.b32  	%r7042, %r7041, %r7040;
	cvt.u32.u16 	%r7043, %rs25454;
	shl.b32 	%r7044, %r7043, 16;
	and.b32  	%r7045, %r7044, 16711680;
	or.b32  	%r7046, %r7042, %r7045;
	cvt.u32.u16 	%r7047, %rs25455;
	shl.b32 	%r7048, %r7047, 24;
	or.b32  	%r6934, %r7046, %r7048;
	cvt.u32.u16 	%r7049, %rs25456;
	and.b32  	%r7050, %r7049, 255;
	and.b16  	%rs16515, %rs25457, 255;
	mul.wide.u16 	%r7051, %rs16515, 256;
	or.b32  	%r7052, %r7051, %r7050;
	cvt.u32.u16 	%r7053, %rs25458;
	shl.b32 	%r7054, %r7053, 16;
	and.b32  	%r7055, %r7054, 16711680;
	or.b32  	%r7056, %r7052, %r7055;
	cvt.u32.u16 	%r7057, %rs25459;
	shl.b32 	%r7058, %r7057, 24;
	or.b32  	%r6939, %r7056, %r7058;
	cvt.u32.u16 	%r7059, %rs25460;
	and.b32  	%r7060, %r7059, 255;
	and.b16  	%rs16516, %rs25461, 255;
	mul.wide.u16 	%r7061, %rs16516, 256;
	or.b32  	%r7062, %r7061, %r7060;
	cvt.u32.u16 	%r7063, %rs25462;
	shl.b32 	%r7064, %r7063, 16;
	and.b32  	%r7065, %r7064, 16711680;
	or.b32  	%r7066, %r7062, %r7065;
	cvt.u32.u16 	%r7067, %rs25463;
	shl.b32 	%r7068, %r7067, 24;
	or.b32  	%r6944, %r7066, %r7068;
	cvt.u32.u16 	%r7069, %rs25464;
	and.b32  	%r7070, %r7069, 255;
	and.b16  	%rs16517, %rs25465, 255;
	mul.wide.u16 	%r7071, %rs16517, 256;
	or.b32  	%r7072, %r7071, %r7070;
	cvt.u32.u16 	%r7073, %rs25466;
	shl.b32 	%r7074, %r7073, 16;
	and.b32  	%r7075, %r7074, 16711680;
	or.b32  	%r7076, %r7072, %r7075;
	cvt.u32.u16 	%r7077, %rs25467;
	shl.b32 	%r7078, %r7077, 24;
	or.b32  	%r6949, %r7076, %r7078;
	cvt.u32.u16 	%r7079, %rs25468;
	and.b32  	%r7080, %r7079, 255;
	and.b16  	%rs16518, %rs25469, 255;
	mul.wide.u16 	%r7081, %rs16518, 256;
	or.b32  	%r7082, %r7081, %r7080;
	cvt.u32.u16 	%r7083, %rs25470;
	shl.b32 	%r7084, %r7083, 16;
	and.b32  	%r7085, %r7084, 16711680;
	or.b32  	%r7086, %r7082, %r7085;
	cvt.u32.u16 	%r7087, %rs25471;
	shl.b32 	%r7088, %r7087, 24;
	or.b32  	%r6954, %r7086, %r7088;
	cvt.u32.u16 	%r7089, %rs25472;
	and.b32  	%r7090, %r7089, 255;
	and.b16  	%rs16519, %rs25473, 255;
	mul.wide.u16 	%r7091, %rs16519, 256;
	or.b32  	%r7092, %r7091, %r7090;
	cvt.u32.u16 	%r7093, %rs25474;
	shl.b32 	%r7094, %r7093, 16;
	and.b32  	%r7095, %r7094, 16711680;
	or.b32  	%r7096, %r7092, %r7095;
	cvt.u32.u16 	%r7097, %rs25475;
	shl.b32 	%r7098, %r7097, 24;
	or.b32  	%r6959, %r7096, %r7098;
	cvt.u32.u16 	%r7099, %rs25476;
	and.b32  	%r7100, %r7099, 255;
	and.b16  	%rs16520, %rs25477, 255;
	mul.wide.u16 	%r7101, %rs16520, 256;
	or.b32  	%r7102, %r7101, %r7100;
	cvt.u32.u16 	%r7103, %rs25478;
	shl.b32 	%r7104, %r7103, 16;
	and.b32  	%r7105, %r7104, 16711680;
	or.b32  	%r7106, %r7102, %r7105;
	cvt.u32.u16 	%r7107, %rs25479;
	shl.b32 	%r7108, %r7107, 24;
	or.b32  	%r6964, %r7106, %r7108;
	cvt.u32.u16 	%r7109, %rs25480;
	and.b32  	%r7110, %r7109, 255;
	and.b16  	%rs16521, %rs25481, 255;
	mul.wide.u16 	%r7111, %rs16521, 256;
	or.b32  	%r7112, %r7111, %r7110;
	cvt.u32.u16 	%r7113, %rs25482;
	shl.b32 	%r7114, %r7113, 16;
	and.b32  	%r7115, %r7114, 16711680;
	or.b32  	%r7116, %r7112, %r7115;
	cvt.u32.u16 	%r7117, %rs25483;
	shl.b32 	%r7118, %r7117, 24;
	or.b32  	%r6969, %r7116, %r7118;
	cvt.u32.u16 	%r7119, %rs25484;
	and.b32  	%r7120, %r7119, 255;
	and.b16  	%rs16522, %rs25485, 255;
	mul.wide.u16 	%r7121, %rs16522, 256;
	or.b32  	%r6974, %r7121, %r7120;
	mov.b64 	{%r6904, %r6909}, %rd4015;
	mov.b32 	%r6990, 1;
	// begin inline asm
	shfl.sync.down.b32 %r6903, %r6904, %r6990, %r1853, %r6992;
	// end inline asm
	// begin inline asm
	shfl.sync.down.b32 %r6908, %r6909, %r6990, %r1853, %r6992;
	// end inline asm
	// begin inline asm
	shfl.sync.down.b32 %r6913, %r6914, %r6990, %r1853, %r6992;
	// end inline asm
	// begin inline asm
	shfl.sync.down.b32 %r6918, %r6919, %r6990, %r1853, %r6992;
	// end inline asm
	// begin inline asm
	shfl.sync.down.b32 %r6923, %r6924, %r6990, %r1853, %r6992;
	// end inline asm
	// begin inline asm
	shfl.sync.down.b32 %r6928, %r6929, %r6990, %r1853, %r6992;
	// end inline asm
	// begin inline asm
	shfl.sync.down.b32 %r6933, %r6934, %r6990, %r1853, %r6992;
	// end inline asm
	// begin inline asm
	shfl.sync.down.b32 %r6938, %r6939, %r6990, %r1853, %r6992;
	// end inline asm
	// begin inline asm
	shfl.sync.down.b32 %r6943, %r6944, %r6990, %r1853, %r6992;
	// end inline asm
	// begin inline asm
	shfl.sync.down.b32 %r6948, %r6949, %r6990, %r1853, %r6992;
	// end inline asm
	// begin inline asm
	shfl.sync.down.b32 %r6953, %r6954, %r6990, %r1853, %r6992;
	// end inline asm
	// begin inline asm
	shfl.sync.down.b32 %r6958, %r6959, %r6990, %r1853, %r6992;
	// end inline asm
	// begin inline asm
	shfl.sync.down.b32 %r6963, %r6964, %r6990, %r1853, %r6992;
	// end inline asm
	// begin inline asm
	shfl.sync.down.b32 %r6968, %r6969, %r6990, %r1853, %r6992;
	// end inline asm
	// begin inline asm
	shfl.sync.down.b32 %r6973, %r6974, %r6990, %r1853, %r6992;
	// end inline asm
	// begin inline asm
	shfl.sync.down.b32 %r6978, %r33120, %r6990, %r1853, %r6992;
	// end inline asm
	mov.b64 	%rd1346, %fd588;
	mov.b64 	{%r6984, %r6989}, %rd1346;
	// begin inline asm
	shfl.sync.down.b32 %r6983, %r6984, %r6990, %r1853, %r6992;
	// end inline asm
	// begin inline asm
	shfl.sync.down.b32 %r6988, %r6989, %r6990, %r1853, %r6992;
	// end inline asm
	setp.ge.s32 	%p137, %r2376, %r1853;
	@%p137 bra 	$L__BB3_1176;
	shr.u32 	%r7122, %r6973, 8;
	cvt.u16.u32 	%rs16523, %r7122;
	cvt.u16.u32 	%rs16524, %r6973;
	cvt.u16.u32 	%rs13879, %r6913;
	mov.b64 	%rd1347, {%r6983, %r6988};
	mov.b64 	%fd286, %rd1347;
	mov.b64 	%rd1348, {%r6903, %r6908};
	st.local.u64 	[%rd37], %rd4015;
	cvt.u32.u16 	%r7123, %rs25443;
	cvt.u32.u16 	%r7124, %rs25442;
	prmt.b32 	%r7125, %r7124, %r7123, 0x3340U;
	cvt.u32.u16 	%r7126, %rs25441;
	cvt.u32.u16 	%r7127, %rs25440;
	prmt.b32 	%r7128, %r7127, %r7126, 0x3340U;
	prmt.b32 	%r7129, %r7128, %r7125, 0x5410U;
	cvt.u32.u16 	%r7130, %rs25439;
	cvt.u32.u16 	%r7131, %rs25438;
	prmt.b32 	%r7132, %r7131, %r7130, 0x3340U;
	cvt.u32.u16 	%r7133, %rs25437;
	cvt.u32.u16 	%r7134, %rs25436;
	prmt.b32 	%r7135, %r7134, %r7133, 0x3340U;
	prmt.b32 	%r7136, %r7135, %r7132, 0x5410U;
	st.local.v2.b32 	[%rd37+8], {%r7136, %r7129};
	cvt.u32.u16 	%r7137, %rs25451;
	cvt.u32.u16 	%r7138, %rs25450;
	prmt.b32 	%r7139, %r7138, %r7137, 0x3340U;
	cvt.u32.u16 	%r7140, %rs25449;
	cvt.u32.u16 	%r7141, %rs25448;
	prmt.b32 	%r7142, %r7141, %r7140, 0x3340U;
	prmt.b32 	%r7143, %r7142, %r7139, 0x5410U;
	cvt.u32.u16 	%r7144, %rs25447;
	cvt.u32.u16 	%r7145, %rs25446;
	prmt.b32 	%r7146, %r7145, %r7144, 0x3340U;
	cvt.u32.u16 	%r7147, %rs25445;
	cvt.u32.u16 	%r7148, %rs25444;
	prmt.b32 	%r7149, %r7148, %r7147, 0x3340U;
	prmt.b32 	%r7150, %r7149, %r7146, 0x5410U;
	st.local.v2.b32 	[%rd37+16], {%r7150, %r7143};
	cvt.u32.u16 	%r7151, %rs25459;
	cvt.u32.u16 	%r7152, %rs25458;
	prmt.b32 	%r7153, %r7152, %r7151, 0x3340U;
	cvt.u32.u16 	%r7154, %rs25457;
	cvt.u32.u16 	%r7155, %rs25456;
	prmt.b32 	%r7156, %r7155, %r7154, 0x3340U;
	prmt.b32 	%r7157, %r7156, %r7153, 0x5410U;
	cvt.u32.u16 	%r7158, %rs25455;
	cvt.u32.u16 	%r7159, %rs25454;
	prmt.b32 	%r7160, %r7159, %r7158, 0x3340U;
	cvt.u32.u16 	%r7161, %rs25453;
	cvt.u32.u16 	%r7162, %rs25452;
	prmt.b32 	%r7163, %r7162, %r7161, 0x3340U;
	prmt.b32 	%r7164, %r7163, %r7160, 0x5410U;
	st.local.v2.b32 	[%rd37+24], {%r7164, %r7157};
	cvt.u32.u16 	%r7165, %rs25467;
	cvt.u32.u16 	%r7166, %rs25466;
	prmt.b32 	%r7167, %r7166, %r7165, 0x3340U;
	cvt.u32.u16 	%r7168, %rs25465;
	cvt.u32.u16 	%r7169, %rs25464;
	prmt.b32 	%r7170, %r7169, %r7168, 0x3340U;
	prmt.b32 	%r7171, %r7170, %r7167, 0x5410U;
	cvt.u32.u16 	%r7172, %rs25463;
	cvt.u32.u16 	%r7173, %rs25462;
	prmt.b32 	%r7174, %r7173, %r7172, 0x3340U;
	cvt.u32.u16 	%r7175, %rs25461;
	cvt.u32.u16 	%r7176, %rs25460;
	prmt.b32 	%r7177, %r7176, %r7175, 0x3340U;
	prmt.b32 	%r7178, %r7177, %r7174, 0x5410U;
	st.local.v2.b32 	[%rd37+32], {%r7178, %r7171};
	cvt.u32.u16 	%r7179, %rs25475;
	cvt.u32.u16 	%r7180, %rs25474;
	prmt.b32 	%r7181, %r7180, %r7179, 0x3340U;
	cvt.u32.u16 	%r7182, %rs25473;
	cvt.u32.u16 	%r7183, %rs25472;
	prmt.b32 	%r7184, %r7183, %r7182, 0x3340U;
	prmt.b32 	%r7185, %r7184, %r7181, 0x5410U;
	cvt.u32.u16 	%r7186, %rs25471;
	cvt.u32.u16 	%r7187, %rs25470;
	prmt.b32 	%r7188, %r7187, %r7186, 0x3340U;
	cvt.u32.u16 	%r7189, %rs25469;
	cvt.u32.u16 	%r7190, %rs25468;
	prmt.b32 	%r7191, %r7190, %r7189, 0x3340U;
	prmt.b32 	%r7192, %r7191, %r7188, 0x5410U;
	st.local.v2.b32 	[%rd37+40], {%r7192, %r7185};
	cvt.u32.u16 	%r7193, %rs25483;
	cvt.u32.u16 	%r7194, %rs25482;
	prmt.b32 	%r7195, %r7194, %r7193, 0x3340U;
	cvt.u32.u16 	%r7196, %rs25481;
	cvt.u32.u16 	%r7197, %rs25480;
	prmt.b32 	%r7198, %r7197, %r7196, 0x3340U;
	prmt.b32 	%r7199, %r7198, %r7195, 0x5410U;
	cvt.u32.u16 	%r7200, %rs25479;
	cvt.u32.u16 	%r7201, %rs25478;
	prmt.b32 	%r7202, %r7201, %r7200, 0x3340U;
	cvt.u32.u16 	%r7203, %rs25477;
	cvt.u32.u16 	%r7204, %rs25476;
	prmt.b32 	%r7205, %r7204, %r7203, 0x3340U;
	prmt.b32 	%r7206, %r7205, %r7202, 0x5410U;
	st.local.v2.b32 	[%rd37+48], {%r7206, %r7199};
	st.local.v2.u8 	[%rd37+56], {%rs25484, %rs25485};
	st.local.u32 	[%rd37+60], %r33120;
	st.local.f64 	[%rd37+64], %fd588;
	st.local.v2.u32 	[%rd38], {%r6903, %r6908};
	st.local.v2.b32 	[%rd38+8], {%r6913, %r6918};
	st.local.v2.b32 	[%rd38+16], {%r6923, %r6928};
	st.local.v2.b32 	[%rd38+24], {%r6933, %r6938};
	st.local.v2.b32 	[%rd38+32], {%r6943, %r6948};
	st.local.v2.b32 	[%rd38+40], {%r6953, %r6958};
	st.local.v2.b32 	[%rd38+48], {%r6963, %r6968};
	st.local.v2.u8 	[%rd38+56], {%rs16524, %rs16523};
	st.local.u32 	[%rd38+60], %r6978;
	st.local.v2.u32 	[%rd38+64], {%r6983, %r6988};
	add.s64 	%rd456, %rd4015, %rd1348;
	setp.ne.s64 	%p138, %rd4015, 0;
	@%p138 bra 	$L__BB3_1175;
	mov.b16 	%rs16525, 0;
	st.local.u8 	[%rd36], %rs16525;
	add.s32 	%r7208, %r33120, %r6978;
	st.local.u32 	[%rd36+52], %r7208;
	add.f64 	%fd360, %fd588, %fd286;
	st.local.f64 	[%rd36+56], %fd360;
	mov.b32 	%r33121, 0;
$L__BB3_1165:
	mov.u32 	%r1872, %r33121;
	cvt.u64.u32 	%rd1349, %r1872;
	add.s64 	%rd1350, %rd36, %rd1349;
	ld.local.u8 	%rs16526, [%rd1350];
	setp.ne.s16 	%p139, %rs16526, 0;
	add.s32 	%r33121, %r1872, 1;
	@%p139 bra 	$L__BB3_1165;
	and.b16  	%rs16527, %rs13879, 255;
	setp.eq.s16 	%p140, %rs16527, 0;
	mov.u32 	%r33123, %r1872;
	@%p140 bra 	$L__BB3_1169;
	mov.b32 	%r33122, 0;
$L__BB3_1168:
	add.s32 	%r7210, %r33122, %r1872;
	cvt.u64.u32 	%rd1351, %r7210;
	add.s64 	%rd1352, %rd38, %rd1351;
	ld.local.u8 	%rs16528, [%rd1352+8];
	add.s64 	%rd1353, %rd36, %rd1351;
	st.local.u8 	[%rd1353], %rs16528;
	add.s32 	%r1875, %r33122, 1;
	add.s32 	%r33123, %r1875, %r1872;
	cvt.u64.u32 	%rd1354, %r33122;
	add.s64 	%rd1355, %rd38, %rd1354;
	ld.local.u8 	%rs16529, [%rd1355+9];
	setp.ne.s16 	%p141, %rs16529, 0;
	mov.u32 	%r33122, %r1875;
	@%p141 bra 	$L__BB3_1168;
$L__BB3_1169:
	cvt.u64.u32 	%rd1356, %r33123;
	add.s64 	%rd1357, %rd36, %rd1356;
	mov.b16 	%rs16530, 0;
	st.local.u8 	[%rd1357+1], %rs16530;
	mov.b32 	%r33124, 0;
$L__BB3_1170:
	mov.u32 	%r1878, %r33124;
	cvt.u64.u32 	%rd1358, %r1878;
	add.s64 	%rd1359, %rd36, %rd1358;
	ld.local.u8 	%rs16531, [%rd1359];
	setp.ne.s16 	%p142, %rs16531, 0;
	add.s32 	%r33124, %r1878, 1;
	@%p142 bra 	$L__BB3_1170;
	and.b16  	%rs16532, %rs25436, 255;
	setp.eq.s16 	%p143, %rs16532, 0;
	mov.u32 	%r33126, %r1878;
	@%p143 bra 	$L__BB3_1174;
	mov.b32 	%r33125, 0;
$L__BB3_1173:
	add.s32 	%r7213, %r33125, %r1878;
	cvt.u64.u32 	%rd1360, %r7213;
	add.s64 	%rd1361, %rd37, %rd1360;
	ld.local.u8 	%rs16533, [%rd1361+8];
	add.s64 	%rd1362, %rd36, %rd1360;
	st.local.u8 	[%rd1362], %rs16533;
	add.s32 	%r1881, %r33125, 1;
	add.s32 	%r33126, %r1881, %r1878;
	cvt.u64.u32 	%rd1363, %r33125;
	add.s64 	%rd1364, %rd37, %rd1363;
	ld.local.u8 	%rs16534, [%rd1364+9];
	setp.ne.s16 	%p144, %rs16534, 0;
	mov.u32 	%r33125, %r1881;
	@%p144 bra 	$L__BB3_1173;
$L__BB3_1174:
	cvt.u64.u32 	%rd1365, %r33126;
	add.s64 	%rd1366, %rd36, %rd1365;
	mov.b16 	%rs16535, 0;
	st.local.u8 	[%rd1366+1], %rs16535;
	ld.local.v2.b32 	{%r7214, %r7215}, [%rd36];
	bfe.u32 	%r7216, %r7214, 0, 8;
	cvt.u16.u32 	%rs25436, %r7216;
	bfe.u32 	%r7217, %r7214, 8, 8;
	cvt.u16.u32 	%rs25437, %r7217;
	bfe.u32 	%r7218, %r7214, 16, 8;
	cvt.u16.u32 	%rs25438, %r7218;
	bfe.u32 	%r7219, %r7214, 24, 8;
	cvt.u16.u32 	%rs25439, %r7219;
	bfe.u32 	%r7220, %r7215, 0, 8;
	cvt.u16.u32 	%rs25440, %r7220;
	bfe.u32 	%r7221, %r7215, 8, 8;
	cvt.u16.u32 	%rs25441, %r7221;
	bfe.u32 	%r7222, %r7215, 16, 8;
	cvt.u16.u32 	%rs25442, %r7222;
	bfe.u32 	%r7223, %r7215, 24, 8;
	cvt.u16.u32 	%rs25443, %r7223;
	ld.local.v2.b32 	{%r7224, %r7225}, [%rd36+8];
	bfe.u32 	%r7226, %r7224, 0, 8;
	cvt.u16.u32 	%rs25444, %r7226;
	bfe.u32 	%r7227, %r7224, 8, 8;
	cvt.u16.u32 	%rs25445, %r7227;
	bfe.u32 	%r7228, %r7224, 16, 8;
	cvt.u16.u32 	%rs25446, %r7228;
	bfe.u32 	%r7229, %r7224, 24, 8;
	cvt.u16.u32 	%rs25447, %r7229;
	bfe.u32 	%r7230, %r7225, 0, 8;
	cvt.u16.u32 	%rs25448, %r7230;
	bfe.u32 	%r7231, %r7225, 8, 8;
	cvt.u16.u32 	%rs25449, %r7231;
	bfe.u32 	%r7232, %r7225, 16, 8;
	cvt.u16.u32 	%rs25450, %r7232;
	bfe.u32 	%r7233, %r7225, 24, 8;
	cvt.u16.u32 	%rs25451, %r7233;
	ld.local.v2.b32 	{%r7234, %r7235}, [%rd36+16];
	bfe.u32 	%r7236, %r7234, 0, 8;
	cvt.u16.u32 	%rs25452, %r7236;
	bfe.u32 	%r7237, %r7234, 8, 8;
	cvt.u16.u32 	%rs25453, %r7237;
	bfe.u32 	%r7238, %r7234, 16, 8;
	cvt.u16.u32 	%rs25454, %r7238;
	bfe.u32 	%r7239, %r7234, 24, 8;
	cvt.u16.u32 	%rs25455, %r7239;
	bfe.u32 	%r7240, %r7235, 0, 8;
	cvt.u16.u32 	%rs25456, %r7240;
	bfe.u32 	%r7241, %r7235, 8, 8;
	cvt.u16.u32 	%rs25457, %r7241;
	bfe.u32 	%r7242, %r7235, 16, 8;
	cvt.u16.u32 	%rs25458, %r7242;
	bfe.u32 	%r7243, %r7235, 24, 8;
	cvt.u16.u32 	%rs25459, %r7243;
	ld.local.v2.b32 	{%r7244, %r7245}, [%rd36+24];
	bfe.u32 	%r7246, %r7244, 0, 8;
	cvt.u16.u32 	%rs25460, %r7246;
	bfe.u32 	%r7247, %r7244, 8, 8;
	cvt.u16.u32 	%rs25461, %r7247;
	bfe.u32 	%r7248, %r7244, 16, 8;
	cvt.u16.u32 	%rs25462, %r7248;
	bfe.u32 	%r7249, %r7244, 24, 8;
	cvt.u16.u32 	%rs25463, %r7249;
	bfe.u32 	%r7250, %r7245, 0, 8;
	cvt.u16.u32 	%rs25464, %r7250;
	bfe.u32 	%r7251, %r7245, 8, 8;
	cvt.u16.u32 	%rs25465, %r7251;
	bfe.u32 	%r7252, %r7245, 16, 8;
	cvt.u16.u32 	%rs25466, %r7252;
	bfe.u32 	%r7253, %r7245, 24, 8;
	cvt.u16.u32 	%rs25467, %r7253;
	ld.local.v2.b32 	{%r7254, %r7255}, [%rd36+32];
	bfe.u32 	%r7256, %r7254, 0, 8;
	cvt.u16.u32 	%rs25468, %r7256;
	bfe.u32 	%r7257, %r7254, 8, 8;
	cvt.u16.u32 	%rs25469, %r7257;
	bfe.u32 	%r7258, %r7254, 16, 8;
	cvt.u16.u32 	%rs25470, %r7258;
	bfe.u32 	%r7259, %r7254, 24, 8;
	cvt.u16.u32 	%rs25471, %r7259;
	bfe.u32 	%r7260, %r7255, 0, 8;
	cvt.u16.u32 	%rs25472, %r7260;
	bfe.u32 	%r7261, %r7255, 8, 8;
	cvt.u16.u32 	%rs25473, %r7261;
	bfe.u32 	%r7262, %r7255, 16, 8;
	cvt.u16.u32 	%rs25474, %r7262;
	bfe.u32 	%r7263, %r7255, 24, 8;
	cvt.u16.u32 	%rs25475, %r7263;
	ld.local.v2.b32 	{%r7264, %r7265}, [%rd36+40];
	bfe.u32 	%r7266, %r7264, 0, 8;
	cvt.u16.u32 	%rs25476, %r7266;
	bfe.u32 	%r7267, %r7264, 8, 8;
	cvt.u16.u32 	%rs25477, %r7267;
	bfe.u32 	%r7268, %r7264, 16, 8;
	cvt.u16.u32 	%rs25478, %r7268;
	bfe.u32 	%r7269, %r7264, 24, 8;
	cvt.u16.u32 	%rs25479, %r7269;
	bfe.u32 	%r7270, %r7265, 0, 8;
	cvt.u16.u32 	%rs25480, %r7270;
	bfe.u32 	%r7271, %r7265, 8, 8;
	cvt.u16.u32 	%rs25481, %r7271;
	bfe.u32 	%r7272, %r7265, 16, 8;
	cvt.u16.u32 	%rs25482, %r7272;
	bfe.u32 	%r7273, %r7265, 24, 8;
	cvt.u16.u32 	%rs25483, %r7273;
	ld.local.v2.u8 	{%rs25484, %rs25485}, [%rd36+48];
	ld.local.u32 	%r33120, [%rd36+52];
	ld.local.f64 	%fd588, [%rd36+56];
$L__BB3_1175:
	mov.u64 	%rd4015, %rd456;
$L__BB3_1176:
	cvt.u32.u16 	%r7364, %rs25436;
	and.b32  	%r7365, %r7364, 255;
	and.b16  	%rs16536, %rs25437, 255;
	mul.wide.u16 	%r7366, %rs16536, 256;
	or.b32  	%r7367, %r7366, %r7365;
	cvt.u32.u16 	%r7368, %rs25438;
	shl.b32 	%r7369, %r7368, 16;
	and.b32  	%r7370, %r7369, 16711680;
	or.b32  	%r7371, %r7367, %r7370;
	cvt.u32.u16 	%r7372, %rs25439;
	shl.b32 	%r7373, %r7372, 24;
	or.b32  	%r7285, %r7371, %r7373;
	cvt.u32.u16 	%r7374, %rs25440;
	and.b32  	%r7375, %r7374, 255;
	and.b16  	%rs16537, %rs25441, 255;
	mul.wide.u16 	%r7376, %rs16537, 256;
	or.b32  	%r7377, %r7376, %r7375;
	cvt.u32.u16 	%r7378, %rs25442;
	shl.b32 	%r7379, %r7378, 16;
	and.b32  	%r7380, %r7379, 16711680;
	or.b32  	%r7381, %r7377, %r7380;
	cvt.u32.u16 	%r7382, %rs25443;
	shl.b32 	%r7383, %r7382, 24;
	or.b32  	%r7290, %r7381, %r7383;
	cvt.u32.u16 	%r7384, %rs25444;
	and.b32  	%r7385, %r7384, 255;
	and.b16  	%rs16538, %rs25445, 255;
	mul.wide.u16 	%r7386, %rs16538, 256;
	or.b32  	%r7387, %r7386, %r7385;
	cvt.u32.u16 	%r7388, %rs25446;
	shl.b32 	%r7389, %r7388, 16;
	and.b32  	%r7390, %r7389, 16711680;
	or.b32  	%r7391, %r7387, %r7390;
	cvt.u32.u16 	%r7392, %rs25447;
	shl.b32 	%r7393, %r7392, 24;
	or.b32  	%r7295, %r7391, %r7393;
	cvt.u32.u16 	%r7394, %rs25448;
	and.b32  	%r7395, %r7394, 255;
	and.b16  	%rs16539, %rs25449, 255;
	mul.wide.u16 	%r7396, %rs16539, 256;
	or.b32  	%r7397, %r7396, %r7395;
	cvt.u32.u16 	%r7398, %rs25450;
	shl.b32 	%r7399, %r7398, 16;
	and.b32  	%r7400, %r7399, 16711680;
	or.b32  	%r7401, %r7397, %r7400;
	cvt.u32.u16 	%r7402, %rs25451;
	shl.b32 	%r7403, %r7402, 24;
	or.b32  	%r7300, %r7401, %r7403;
	cvt.u32.u16 	%r7404, %rs25452;
	and.b32  	%r7405, %r7404, 255;
	and.b16  	%rs16540, %rs25453, 255;
	mul.wide.u16 	%r7406, %rs16540, 256;
	or.b32  	%r7407, %r7406, %r7405;
	cvt.u32.u16 	%r7408, %rs25454;
	shl.b32 	%r7409, %r7408, 16;
	and.b32  	%r7410, %r7409, 16711680;
	or.b32  	%r7411, %r7407, %r7410;
	cvt.u32.u16 	%r7412, %rs25455;
	shl.b32 	%r7413, %r7412, 24;
	or.b32  	%r7305, %r7411, %r7413;
	cvt.u32.u16 	%r7414, %rs25456;
	and.b32  	%r7415, %r7414, 255;
	and.b16  	%rs16541, %rs25457, 255;
	mul.wide.u16 	%r7416, %rs16541, 256;
	or.b32  	%r7417, %r7416, %r7415;
	cvt.u32.u16 	%r7418, %rs25458;
	shl.b32 	%r7419, %r7418, 16;
	and.b32  	%r7420, %r7419, 16711680;
	or.b32  	%r7421, %r7417, %r7420;
	cvt.u32.u16 	%r7422, %rs25459;
	shl.b32 	%r7423, %r7422, 24;
	or.b32  	%r7310, %r7421, %r7423;
	cvt.u32.u16 	%r7424, %rs25460;
	and.b32  	%r7425, %r7424, 255;
	and.b16  	%rs16542, %rs25461, 255;
	mul.wide.u16 	%r7426, %rs16542, 256;
	or.b32  	%r7427, %r7426, %r7425;
	cvt.u32.u16 	%r7428, %rs25462;
	shl.b32 	%r7429, %r7428, 16;
	and.b32  	%r7430, %r7429, 16711680;
	or.b32  	%r7431, %r7427, %r7430;
	cvt.u32.u16 	%r7432, %rs25463;
	shl.b32 	%r7433, %r7432, 24;
	or.b32  	%r7315, %r7431, %r7433;
	cvt.u32.u16 	%r7434, %rs25464;
	and.b32  	%r7435, %r7434, 255;
	and.b16  	%rs16543, %rs25465, 255;
	mul.wide.u16 	%r7436, %rs16543, 256;
	or.b32  	%r7437, %r7436, %r7435;
	cvt.u32.u16 	%r7438, %rs25466;
	shl.b32 	%r7439, %r7438, 16;
	and.b32  	%r7440, %r7439, 16711680;
	or.b32  	%r7441, %r7437, %r7440;
	cvt.u32.u16 	%r7442, %rs25467;
	shl.b32 	%r7443, %r7442, 24;
	or.b32  	%r7320, %r7441, %r7443;
	cvt.u32.u16 	%r7444, %rs25468;
	and.b32  	%r7445, %r7444, 255;
	and.b16  	%rs16544, %rs25469, 255;
	mul.wide.u16 	%r7446, %rs16544, 256;
	or.b32  	%r7447, %r7446, %r7445;
	cvt.u32.u16 	%r7448, %rs25470;
	shl.b32 	%r7449, %r7448, 16;
	and.b32  	%r7450, %r7449, 16711680;
	or.b32  	%r7451, %r7447, %r7450;
	cvt.u32.u16 	%r7452, %rs25471;
	shl.b32 	%r7453, %r7452, 24;
	or.b32  	%r7325, %r7451, %r7453;
	cvt.u32.u16 	%r7454, %rs25472;
	and.b32  	%r7455, %r7454, 255;
	and.b16  	%rs16545, %rs25473, 255;
	mul.wide.u16 	%r7456, %rs16545, 256;
	or.b32  	%r7457, %r7456, %r7455;
	cvt.u32.u16 	%r7458, %rs25474;
	shl.b32 	%r7459, %r7458, 16;
	and.b32  	%r7460, %r7459, 16711680;
	or.b32  	%r7461, %r7457, %r7460;
	cvt.u32.u16 	%r7462, %rs25475;
	shl.b32 	%r7463, %r7462, 24;
	or.b32  	%r7330, %r7461, %r7463;
	cvt.u32.u16 	%r7464, %rs25476;
	and.b32  	%r7465, %r7464, 255;
	and.b16  	%rs16546, %rs25477, 255;
	mul.wide.u16 	%r7466, %rs16546, 256;
	or.b32  	%r7467, %r7466, %r7465;
	cvt.u32.u16 	%r7468, %rs25478;
	shl.b32 	%r7469, %r7468, 16;
	and.b32  	%r7470, %r7469, 16711680;
	or.b32  	%r7471, %r7467, %r7470;
	cvt.u32.u16 	%r7472, %rs25479;
	shl.b32 	%r7473, %r7472, 24;
	or.b32  	%r7335, %r7471, %r7473;
	cvt.u32.u16 	%r7474, %rs25480;
	and.b32  	%r7475, %r7474, 255;
	and.b16  	%rs16547, %rs25481, 255;
	mul.wide.u16 	%r7476, %rs16547, 256;
	or.b32  	%r7477, %r7476, %r7475;
	cvt.u32.u16 	%r7478, %rs25482;
	shl.b32 	%r7479, %r7478, 16;
	and.b32  	%r7480, %r7479, 16711680;
	or.b32  	%r7481, %r7477, %r7480;
	cvt.u32.u16 	%r7482, %rs25483;
	shl.b32 	%r7483, %r7482, 24;
	or.b32  	%r7340, %r7481, %r7483;
	cvt.u32.u16 	%r7484, %rs25484;
	and.b32  	%r7485, %r7484, 255;
	and.b16  	%rs16548, %rs25485, 255;
	mul.wide.u16 	%r7486, %rs16548, 256;
	or.b32  	%r7345, %r7486, %r7485;
	mov.b64 	{%r7275, %r7280}, %rd4015;
	mov.b32 	%r7361, 2;
	mov.b32 	%r7363, -1;
	// begin inline asm
	shfl.sync.down.b32 %r7274, %r7275, %r7361, %r1853, %r7363;
	// end inline asm
	// begin inline asm
	shfl.sync.down.b32 %r7279, %r7280, %r7361, %r1853, %r7363;
	// end inline asm
	// begin inline asm
	shfl.sync.down.b32 %r7284, %r7285, %r7361, %r1853, %r7363;
	// end inline asm
	// begin inline asm
	shfl.sync.down.b32 %r7289, %r7290, %r7361, %r1853, %r7363;
	// end inline asm
	// begin inline asm
	shfl.sync.down.b32 %r7294, %r7295, %r7361, %r1853, %r7363;
	// end inline asm
	// begin inline asm
	shfl.sync.down.b32 %r7299, %r7300, %r7361, %r1853, %r7363;
	// end inline asm
	// begin inline asm
	shfl.sync.down.b32 %r7304, %r7305, %r7361, %r1853, %r7363;
	// end inline asm
	// begin inline asm
	shfl.sync.down.b32 %r7309, %r7310, %r7361, %r1853, %r7363;
	// end inline asm
	// begin inline asm
	shfl.sync.down.b32 %r7314, %r7315, %r7361, %r1853, %r7363;
	// end inline asm
	// begin inline asm
	shfl.sync.down.b32 %r7319, %r7320, %r7361, %r1853, %r7363;
	// end inline asm
	// begin inline asm
	shfl.sync.down.b32 %r7324, %r7325, %r7361, %r1853, %r7363;
	// end inline asm
	// begin inline asm
	shfl.sync.down.b32 %r7329, %r7330, %r7361, %r1853, %r7363;
	// end inline asm
	// begin inline asm
	shfl.sync.down.b32 %r7334, %r7335, %r7361, %r1853, %r7363;
	// end inline asm
	// begin inline asm
	shfl.sync.down.b32 %r7339, %r7340, %r7361, %r1853, %r7363;
	// end inline asm
	// begin inline asm
	shfl.sync.down.b32 %r7344, %r7345, %r7361, %r1853, %r7363;
	// end inline asm
	// begin inline asm
	shfl.sync.down.b32 %r7349, %r33120, %r7361, %r1853, %r7363;
	// end inline asm
	mov.b64 	%rd1367, %fd588;
	mov.b64 	{%r7355, %r7360}, %rd1367;
	// begin inline asm
	shfl.sync.down.b32 %r7354, %r7355, %r7361, %r1853, %r7363;
	// end inline asm
	// begin inline asm
	shfl.sync.down.b32 %r7359, %r7360, %r7361, %r1853, %r7363;
	// end inline asm
	add.s32 	%r7487, %r2376, 2;
	setp.gt.s32 	%p145, %r7487, %r1853;
	@%p145 bra 	$L__BB3_1190;
	shr.u32 	%r7488, %r7344, 8;
	cvt.u16.u32 	%rs16549, %r7488;
	cvt.u16.u32 	%rs16550, %r7344;
	cvt.u16.u32 	%rs14030, %r7284;
	mov.b64 	%rd1368, {%r7354, %r7359};
	mov.b64 	%fd290, %rd1368;
	mov.b64 	%rd1369, {%r7274, %r7279};
	st.local.u64 	[%rd34], %rd4015;
	cvt.u32.u16 	%r7489, %rs25443;
	cvt.u32.u16 	%r7490, %rs25442;
	prmt.b32 	%r7491, %r7490, %r7489, 0x3340U;
	cvt.u32.u16 	%r7492, %rs25441;
	cvt.u32.u16 	%r7493, %rs25440;
	prmt.b32 	%r7494, %r7493, %r7492, 0x3340U;
	prmt.b32 	%r7495, %r7494, %r7491, 0x5410U;
	cvt.u32.u16 	%r7496, %rs25439;
	cvt.u32.u16 	%r7497, %rs25438;
	prmt.b32 	%r7498, %r7497, %r7496, 0x3340U;
	cvt.u32.u16 	%r7499, %rs25437;
	cvt.u32.u16 	%r7500, %rs25436;
	prmt.b32 	%r7501, %r7500, %r7499, 0x3340U;
	prmt.b32 	%r7502, %r7501, %r7498, 0x5410U;
	st.local.v2.b32 	[%rd34+8], {%r7502, %r7495};
	cvt.u32.u16 	%r7503, %rs25451;
	cvt.u32.u16 	%r7504, %rs25450;
	prmt.b32 	%r7505, %r7504, %r7503, 0x3340U;
	cvt.u32.u16 	%r7506, %rs25449;
	cvt.u32.u16 	%r7507, %rs25448;
	prmt.b32 	%r7508, %r7507, %r7506, 0x3340U;
	prmt.b32 	%r7509, %r7508, %r7505, 0x5410U;
	cvt.u32.u16 	%r7510, %rs25447;
	cvt.u32.u16 	%r7511, %rs25446;
	prmt.b32 	%r7512, %r7511, %r7510, 0x3340U;
	cvt.u32.u16 	%r7513, %rs25445;
	cvt.u32.u16 	%r7514, %rs25444;
	prmt.b32 	%r7515, %r7514, %r7513, 0x3340U;
	prmt.b32 	%r7516, %r7515, %r7512, 0x5410U;
	st.local.v2.b32 	[%rd34+16], {%r7516, %r7509};
	cvt.u32.u16 	%r7517, %rs25459;
	cvt.u32.u16 	%r7518, %rs25458;
	prmt.b32 	%r7519, %r7518, %r7517, 0x3340U;
	cvt.u32.u16 	%r7520, %rs25457;
	cvt.u32.u16 	%r7521, %rs25456;
	prmt.b32 	%r7522, %r7521, %r7520, 0x3340U;
	prmt.b32 	%r7523, %r7522, %r7519, 0x5410U;
	cvt.u32.u16 	%r7524, %rs25455;
	cvt.u32.u16 	%r7525, %rs25454;
	prmt.b32 	%r7526, %r7525, %r7524, 0x3340U;
	cvt.u32.u16 	%r7527, %rs25453;
	cvt.u32.u16 	%r7528, %rs25452;
	prmt.b32 	%r7529, %r7528, %r7527, 0x3340U;
	prmt.b32 	%r7530, %r7529, %r7526, 0x5410U;
	st.local.v2.b32 	[%rd34+24], {%r7530, %r7523};
	cvt.u32.u16 	%r7531, %rs25467;
	cvt.u32.u16 	%r7532, %rs25466;
	prmt.b32 	%r7533, %r7532, %r7531, 0x3340U;
	cvt.u32.u16 	%r7534, %rs25465;
	cvt.u32.u16 	%r7535, %rs25464;
	prmt.b32 	%r7536, %r7535, %r7534, 0x3340U;
	prmt.b32 	%r7537, %r7536, %r7533, 0x5410U;
	cvt.u32.u16 	%r7538, %rs25463;
	cvt.u32.u16 	%r7539, %rs25462;
	prmt.b32 	%r7540, %r7539, %r7538, 0x3340U;
	cvt.u32.u16 	%r7541, %rs25461;
	cvt.u32.u16 	%r7542, %rs25460;
	prmt.b32 	%r7543, %r7542, %r7541, 0x3340U;
	prmt.b32 	%r7544, %r7543, %r7540, 0x5410U;
	st.local.v2.b32 	[%rd34+32], {%r7544, %r7537};
	cvt.u32.u16 	%r7545, %rs25475;
	cvt.u32.u16 	%r7546, %rs25474;
	prmt.b32 	%r7547, %r7546, %r7545, 0x3340U;
	cvt.u32.u16 	%r7548, %rs25473;
	cvt.u32.u16 	%r7549, %rs25472;
	prmt.b32 	%r7550, %r7549, %r7548, 0x3340U;
	prmt.b32 	%r7551, %r7550, %r7547, 0x5410U;
	cvt.u32.u16 	%r7552, %rs25471;
	cvt.u32.u16 	%r7553, %rs25470;
	prmt.b32 	%r7554, %r7553, %r7552, 0x3340U;
	cvt.u32.u16 	%r7555, %rs25469;
	cvt.u32.u16 	%r7556, %rs25468;
	prmt.b32 	%r7557, %r7556, %r7555, 0x3340U;
	prmt.b32 	%r7558, %r7557, %r7554, 0x5410U;
	st.local.v2.b32 	[%rd34+40], {%r7558, %r7551};
	cvt.u32.u16 	%r7559, %rs25483;
	cvt.u32.u16 	%r7560, %rs25482;
	prmt.b32 	%r7561, %r7560, %r7559, 0x3340U;
	cvt.u32.u16 	%r7562, %rs25481;
	cvt.u32.u16 	%r7563, %rs25480;
	prmt.b32 	%r7564, %r7563, %r7562, 0x3340U;
	prmt.b32 	%r7565, %r7564, %r7561, 0x5410U;
	cvt.u32.u16 	%r7566, %rs25479;
	cvt.u32.u16 	%r7567, %rs25478;
	prmt.b32 	%r7568, %r7567, %r7566, 0x3340U;
	cvt.u32.u16 	%r7569, %rs25477;
	cvt.u32.u16 	%r7570, %rs25476;
	prmt.b32 	%r7571, %r7570, %r7569, 0x3340U;
	prmt.b32 	%r7572, %r7571, %r7568, 0x5410U;
	st.local.v2.b32 	[%rd34+48], {%r7572, %r7565};
	st.local.v2.u8 	[%rd34+56], {%rs25484, %rs25485};
	st.local.u32 	[%rd34+60], %r33120;
	st.local.f64 	[%rd34+64], %fd588;
	st.local.v2.u32 	[%rd35], {%r7274, %r7279};
	st.local.v2.b32 	[%rd35+8], {%r7284, %r7289};
	st.local.v2.b32 	[%rd35+16], {%r7294, %r7299};
	st.local.v2.b32 	[%rd35+24], {%r7304, %r7309};
	st.local.v2.b32 	[%rd35+32], {%r7314, %r7319};
	st.local.v2.b32 	[%rd35+40], {%r7324, %r7329};
	st.local.v2.b32 	[%rd35+48], {%r7334, %r7339};
	st.local.v2.u8 	[%rd35+56], {%rs16550, %rs16549};
	st.local.u32 	[%rd35+60], %r7349;
	st.local.v2.u32 	[%rd35+64], {%r7354, %r7359};
	add.s64 	%rd458, %rd4015, %rd1369;
	setp.ne.s64 	%p146, %rd4015, 0;
	@%p146 bra 	$L__BB3_1189;
	mov.b16 	%rs16551, 0;
	st.local.u8 	[%rd33], %rs16551;
	add.s32 	%r7574, %r33120, %r7349;
	st.local.u32 	[%rd33+52], %r7574;
	add.f64 	%fd361, %fd588, %fd290;
	st.local.f64 	[%rd33+56], %fd361;
	mov.b32 	%r33129, 0;
$L__BB3_1179:
	mov.u32 	%r1905, %r33129;
	cvt.u64.u32 	%rd1370, %r1905;
	add.s64 	%rd1371, %rd33, %rd1370;
	ld.local.u8 	%rs16552, [%rd1371];
	setp.ne.s16 	%p147, %rs16552, 0;
	add.s32 	%r33129, %r1905, 1;
	@%p147 bra 	$L__BB3_1179;
	and.b16  	%rs16553, %rs14030, 255;
	setp.eq.s16 	%p148, %rs16553, 0;
	mov.u32 	%r33131, %r1905;
	@%p148 bra 	$L__BB3_1183;
	mov.b32 	%r33130, 0;
$L__BB3_1182:
	add.s32 	%r7576, %r33130, %r1905;
	cvt.u64.u32 	%rd1372, %r7576;
	add.s64 	%rd1373, %rd35, %rd1372;
	ld.local.u8 	%rs16554, [%rd1373+8];
	add.s64 	%rd1374, %rd33, %rd1372;
	st.local.u8 	[%rd1374], %rs16554;
	add.s32 	%r1908, %r33130, 1;
	add.s32 	%r33131, %r1908, %r1905;
	cvt.u64.u32 	%rd1375, %r33130;
	add.s64 	%rd1376, %rd35, %rd1375;
	ld.local.u8 	%rs16555, [%rd1376+9];
	setp.ne.s16 	%p149, %rs16555, 0;
	mov.u32 	%r33130, %r1908;
	@%p149 bra 	$L__BB3_1182;
$L__BB3_1183:
	cvt.u64.u32 	%rd1377, %r33131;
	add.s64 	%rd1378, %rd33, %rd1377;
	mov.b16 	%rs16556, 0;
	st.local.u8 	[%rd1378+1], %rs16556;
	mov.b32 	%r33132, 0;
$L__BB3_1184:
	mov.u32 	%r1911, %r33132;
	cvt.u64.u32 	%rd1379, %r1911;
	add.s64 	%rd1380, %rd33, %rd1379;
	ld.local.u8 	%rs16557, [%rd1380];
	setp.ne.s16 	%p150, %rs16557, 0;
	add.s32 	%r33132, %r1911, 1;
	@%p150 bra 	$L__BB3_1184;
	and.b16  	%rs16558, %rs25436, 255;
	setp.eq.s16 	%p151, %rs16558, 0;
	mov.u32 	%r33134, %r1911;
	@%p151 bra 	$L__BB3_1188;
	mov.b32 	%r33133, 0;
$L__BB3_1187:
	add.s32 	%r7579, %r33133, %r1911;
	cvt.u64.u32 	%rd1381, %r7579;
	add.s64 	%rd1382, %rd34, %rd1381;
	ld.local.u8 	%rs16559, [%rd1382+8];
	add.s64 	%rd1383, %rd33, %rd1381;
	st.local.u8 	[%rd1383], %rs16559;
	add.s32 	%r1914, %r33133, 1;
	add.s32 	%r33134, %r1914, %r1911;
	cvt.u64.u32 	%rd1384, %r33133;
	add.s64 	%rd1385, %rd34, %rd1384;
	ld.local.u8 	%rs16560, [%rd1385+9];
	setp.ne.s16 	%p152, %rs16560, 0;
	mov.u32 	%r33133, %r1914;
	@%p152 bra 	$L__BB3_1187;
$L__BB3_1188:
	cvt.u64.u32 	%rd1386, %r33134;
	add.s64 	%rd1387, %rd33, %rd1386;
	mov.b16 	%rs16561, 0;
	st.local.u8 	[%rd1387+1], %rs16561;
	ld.local.v2.b32 	{%r7580, %r7581}, [%rd33];
	bfe.u32 	%r7582, %r7580, 0, 8;
	cvt.u16.u32 	%rs25436, %r7582;
	bfe.u32 	%r7583, %r7580, 8, 8;
	cvt.u16.u32 	%rs25437, %r7583;
	bfe.u32 	%r7584, %r7580, 16, 8;
	cvt.u16.u32 	%rs25438, %r7584;
	bfe.u32 	%r7585, %r7580, 24, 8;
	cvt.u16.u32 	%rs25439, %r7585;
	bfe.u32 	%r7586, %r7581, 0, 8;
	cvt.u16.u32 	%rs25440, %r7586;
	bfe.u32 	%r7587, %r7581, 8, 8;
	cvt.u16.u32 	%rs25441, %r7587;
	bfe.u32 	%r7588, %r7581, 16, 8;
	cvt.u16.u32 	%rs25442, %r7588;
	bfe.u32 	%r7589, %r7581, 24, 8;
	cvt.u16.u32 	%rs25443, %r7589;
	ld.local.v2.b32 	{%r7590, %r7591}, [%rd33+8];
	bfe.u32 	%r7592, %r7590, 0, 8;
	cvt.u16.u32 	%rs25444, %r7592;
	bfe.u32 	%r7593, %r7590, 8, 8;
	cvt.u16.u32 	%rs25445, %r7593;
	bfe.u32 	%r7594, %r7590, 16, 8;
	cvt.u16.u32 	%rs25446, %r7594;
	bfe.u32 	%r7595, %r7590, 24, 8;
	cvt.u16.u32 	%rs25447, %r7595;
	bfe.u32 	%r7596, %r7591, 0, 8;
	cvt.u16.u32 	%rs25448, %r7596;
	bfe.u32 	%r7597, %r7591, 8, 8;
	cvt.u16.u32 	%rs25449, %r7597;
	bfe.u32 	%r7598, %r7591, 16, 8;
	cvt.u16.u32 	%rs25450, %r7598;
	bfe.u32 	%r7599, %r7591, 24, 8;
	cvt.u16.u32 	%rs25451, %r7599;
	ld.local.v2.b32 	{%r7600, %r7601}, [%rd33+16];
	bfe.u32 	%r7602, %r7600, 0, 8;
	cvt.u16.u32 	%rs25452, %r7602;
	bfe.u32 	%r7603, %r7600, 8, 8;
	cvt.u16.u32 	%rs25453, %r7603;
	bfe.u32 	%r7604, %r7600, 16, 8;
	cvt.u16.u32 	%rs25454, %r7604;
	bfe.u32 	%r7605, %r7600, 24, 8;
	cvt.u16.u32 	%rs25455, %r7605;
	bfe.u32 	%r7606, %r7601, 0, 8;
	cvt.u16.u32 	%rs25456, %r7606;
	bfe.u32 	%r7607, %r7601, 8, 8;
	cvt.u16.u32 	%rs25457, %r7607;
	bfe.u32 	%r7608, %r7601, 16, 8;
	cvt.u16.u32 	%rs25458, %r7608;
	bfe.u32 	%r7609, %r7601, 24, 8;
	cvt.u16.u32 	%rs25459, %r7609;
	ld.local.v2.b32 	{%r7610, %r7611}, [%rd33+24];
	bfe.u32 	%r7612, %r7610, 0, 8;
	cvt.u16.u32 	%rs25460, %r7612;
	bfe.u32 	%r7613, %r7610, 8, 8;
	cvt.u16.u32 	%rs25461, %r7613;
	bfe.u32 	%r7614, %r7610, 16, 8;
	cvt.u16.u32 	%rs25462, %r7614;
	bfe.u32 	%r7615, %r7610, 24, 8;
	cvt.u16.u32 	%rs25463, %r7615;
	bfe.u32 	%r7616, %r7611, 0, 8;
	cvt.u16.u32 	%rs25464, %r7616;
	bfe.u32 	%r7617, %r7611, 8, 8;
	cvt.u16.u32 	%rs25465, %r7617;
	bfe.u32 	%r7618, %r7611, 16, 8;
	cvt.u16.u32 	%rs25466, %r7618;
	bfe.u32 	%r7619, %r7611, 24, 8;
	cvt.u16.u32 	%rs25467, %r7619;
	ld.local.v2.b32 	{%r7620, %r7621}, [%rd33+32];
	bfe.u32 	%r7622, %r7620, 0, 8;
	cvt.u16.u32 	%rs25468, %r7622;
	bfe.u32 	%r7623, %r7620, 8, 8;
	cvt.u16.u32 	%rs25469, %r7623;
	bfe.u32 	%r7624, %r7620, 16, 8;
	cvt.u16.u32 	%rs25470, %r7624;
	bfe.u32 	%r7625, %r7620, 24, 8;
	cvt.u16.u32 	%rs25471, %r7625;
	bfe.u32 	%r7626, %r7621, 0, 8;
	cvt.u16.u32 	%rs25472, %r7626;
	bfe.u32 	%r7627, %r7621, 8, 8;
	cvt.u16.u32 	%rs25473, %r7627;
	bfe.u32 	%r7628, %r7621, 16, 8;
	cvt.u16.u32 	%rs25474, %r7628;
	bfe.u32 	%r7629, %r7621, 24, 8;
	cvt.u16.u32 	%rs25475, %r7629;
	ld.local.v2.b32 	{%r7630, %r7631}, [%rd33+40];
	bfe.u32 	%r7632, %r7630, 0, 8;
	cvt.u16.u32 	%rs25476, %r7632;
	bfe.u32 	%r7633, %r7630, 8, 8;
	cvt.u16.u32 	%rs25477, %r7633;
	bfe.u32 	%r7634, %r7630, 16, 8;
	cvt.u16.u32 	%rs25478, %r7634;
	bfe.u32 	%r7635, %r7630, 24, 8;
	cvt.u16.u32 	%rs25479, %r7635;
	bfe.u32 	%r7636, %r7631, 0, 8;
	cvt.u16.u32 	%rs25480, %r7636;
	bfe.u32 	%r7637, %r7631, 8, 8;
	cvt.u16.u32 	%rs25481, %r7637;
	bfe.u32 	%r7638, %r7631, 16, 8;
	cvt.u16.u32 	%rs25482, %r7638;
	bfe.u32 	%r7639, %r7631, 24, 8;
	cvt.u16.u32 	%rs25483, %r7639;
	ld.local.v2.u8 	{%rs25484, %rs25485}, [%rd33+48];
	ld.local.u32 	%r33120, [%rd33+52];
	ld.local.f64 	%fd588, [%rd33+56];
$L__BB3_1189:
	mov.u64 	%rd4015, %rd458;
$L__BB3_1190:
	cvt.u32.u16 	%r7730, %rs25436;
	and.b32  	%r7731, %r7730, 255;
	and.b16  	%rs16562, %rs25437, 255;
	mul.wide.u16 	%r7732, %rs16562, 256;
	or.b32  	%r7733, %r7732, %r7731;
	cvt.u32.u16 	%r7734, %rs25438;
	shl.b32 	%r7735, %r7734, 16;
	and.b32  	%r7736, %r7735, 16711680;
	or.b32  	%r7737, %r7733, %r7736;
	cvt.u32.u16 	%r7738, %rs25439;
	shl.b32 	%r7739, %r7738, 24;
	or.b32  	%r7651, %r7737, %r7739;
	cvt.u32.u16 	%r7740, %rs25440;
	and.b32  	%r7741, %r7740, 255;
	and.b16  	%rs16563, %rs25441, 255;
	mul.wide.u16 	%r7742, %rs16563, 256;
	or.b32  	%r7743, %r7742, %r7741;
	cvt.u32.u16 	%r7744, %rs25442;
	shl.b32 	%r7745, %r7744, 16;
	and.b32  	%r7746, %r7745, 16711680;
	or.b32  	%r7747, %r7743, %r7746;
	cvt.u32.u16 	%r7748, %rs25443;
	shl.b32 	%r7749, %r7748, 24;
	or.b32  	%r7656, %r7747, %r7749;
	cvt.u32.u16 	%r7750, %rs25444;
	and.b32  	%r7751, %r7750, 255;
	and.b16  	%rs16564, %rs25445, 255;
	mul.wide.u16 	%r7752, %rs16564, 256;
	or.b32  	%r7753, %r7752, %r7751;
	cvt.u32.u16 	%r7754, %rs25446;
	shl.b32 	%r7755, %r7754, 16;
	and.b32  	%r7756, %r7755, 16711680;
	or.b32  	%r7757, %r7753, %r7756;
	cvt.u32.u16 	%r7758, %rs25447;
	shl.b32 	%r7759, %r7758, 24;
	or.b32  	%r7661, %r7757, %r7759;
	cvt.u32.u16 	%r7760, %rs25448;
	and.b32  	%r7761, %r7760, 255;
	and.b16  	%rs16565, %rs25449, 255;
	mul.wide.u16 	%r7762, %rs16565, 256;
	or.b32  	%r7763, %r7762, %r7761;
	cvt.u32.u16 	%r7764, %rs25450;
	shl.b32 	%r7765, %r7764, 16;
	and.b32  	%r7766, %r7765, 16711680;
	or.b32  	%r7767, %r7763, %r7766;
	cvt.u32.u16 	%r7768, %rs25451;
	shl.b32 	%r7769, %r7768, 24;
	or.b32  	%r7666, %r7767, %r7769;
	cvt.u32.u16 	%r7770, %rs25452;
	and.b32  	%r7771, %r7770, 255;
	and.b16  	%rs16566, %rs25453, 255;
	mul.wide.u16 	%r7772, %rs16566, 256;
	or.b32  	%r7773, %r7772, %r7771;
	cvt.u32.u16 	%r7774, %rs25454;
	shl.b32 	%r7775, %r7774, 16;
	and.b32  	%r7776, %r7775, 16711680;
	or.b32  	%r7777, %r7773, %r7776;
	cvt.u32.u16 	%r7778, %rs25455;
	shl.b32 	%r7779, %r7778, 24;
	or.b32  	%r7671, %r7777, %r7779;
	cvt.u32.u16 	%r7780, %rs25456;
	and.b32  	%r7781, %r7780, 255;
	and.b16  	%rs16567, %rs25457, 255;
	mul.wide.u16 	%r7782, %rs16567, 256;
	or.b32  	%r7783, %r7782, %r7781;
	cvt.u32.u16 	%r7784, %rs25458;
	shl.b32 	%r7785, %r7784, 16;
	and.b32  	%r7786, %r7785, 16711680;
	or.b32  	%r7787, %r7783, %r7786;
	cvt.u32.u16 	%r7788, %rs25459;
	shl.b32 	%r7789, %r7788, 24;
	or.b32  	%r7676, %r7787, %r7789;
	cvt.u32.u16 	%r7790, %rs25460;
	and.b32  	%r7791, %r7790, 255;
	and.b16  	%rs16568, %rs25461, 255;
	mul.wide.u16 	%r7792, %rs16568, 256;
	or.b32  	%r7793, %r7792, %r7791;
	cvt.u32.u16 	%r7794, %rs25462;
	shl.b32 	%r7795, %r7794, 16;
	and.b32  	%r7796, %r7795, 16711680;
	or.b32  	%r7797, %r7793, %r7796;
	cvt.u32.u16 	%r7798, %rs25463;
	shl.b32 	%r7799, %r7798, 24;
	or.b32  	%r7681, %r7797, %r7799;
	cvt.u32.u16 	%r7800, %rs25464;
	and.b32  	%r7801, %r7800, 255;
	and.b16  	%rs16569, %rs25465, 255;
	mul.wide.u16 	%r7802, %rs16569, 256;
	or.b32  	%r7803, %r7802, %r7801;
	cvt.u32.u16 	%r7804, %rs25466;
	shl.b32 	%r7805, %r7804, 16;
	and.b32  	%r7806, %r7805, 16711680;
	or.b32  	%r7807, %r7803, %r7806;
	cvt.u32.u16 	%r7808, %rs25467;
	shl.b32 	%r7809, %r7808, 24;
	or.b32  	%r7686, %r7807, %r7809;
	cvt.u32.u16 	%r7810, %rs25468;
	and.b32  	%r7811, %r7810, 255;
	and.b16  	%rs16570, %rs25469, 255;
	mul.wide.u16 	%r7812, %rs16570, 256;
	or.b32  	%r7813, %r7812, %r7811;
	cvt.u32.u16 	%r7814, %rs25470;
	shl.b32 	%r7815, %r7814, 16;
	and.b32  	%r7816, %r7815, 16711680;
	or.b32  	%r7817, %r7813, %r7816;
	cvt.u32.u16 	%r7818, %rs25471;
	shl.b32 	%r7819, %r7818, 24;
	or.b32  	%r7691, %r7817, %r7819;
	cvt.u32.u16 	%r7820, %rs25472;
	and.b32  	%r7821, %r7820, 255;
	and.b16  	%rs16571, %rs25473, 255;
	mul.wide.u16 	%r7822, %rs16571, 256;
	or.b32  	%r7823, %r7822, %r7821;
	cvt.u32.u16 	%r7824, %rs25474;
	shl.b32 	%r7825, %r7824, 16;
	and.b32  	%r7826, %r7825, 16711680;
	or.b32  	%r7827, %r7823, %r7826;
	cvt.u32.u16 	%r7828, %rs25475;
	shl.b32 	%r7829, %r7828, 24;
	or.b32  	%r7696, %r7827, %r7829;
	cvt.u32.u16 	%r7830, %rs25476;
	and.b32  	%r7831, %r7830, 255;
	and.b16  	%rs16572, %rs25477, 255;
	mul.wide.u16 	%r7832, %rs16572, 256;
	or.b32  	%r7833, %r7832, %r7831;
	cvt.u32.u16 	%r7834, %rs25478;
	shl.b32 	%r7835, %r7834, 16;
	and.b32  	%r7836, %r7835, 16711680;
	or.b32  	%r7837, %r7833, %r7836;
	cvt.u32.u16 	%r7838, %rs25479;
	shl.b32 	%r7839, %r7838, 24;
	or.b32  	%r7701, %r7837, %r7839;
	cvt.u32.u16 	%r7840, %rs25480;
	and.b32  	%r7841, %r7840, 255;
	and.b16  	%rs16573, %rs25481, 255;
	mul.wide.u16 	%r7842, %rs16573, 256;
	or.b32  	%r7843, %r7842, %r7841;
	cvt.u32.u16 	%r7844, %rs25482;
	shl.b32 	%r7845, %r7844, 16;
	and.b32  	%r7846, %r7845, 16711680;
	or.b32  	%r7847, %r7843, %r7846;
	cvt.u32.u16 	%r7848, %rs25483;
	shl.b32 	%r7849, %r7848, 24;
	or.b32  	%r7706, %r7847, %r7849;
	cvt.u32.u16 	%r7850, %rs25484;
	and.b32  	%r7851, %r7850, 255;
	and.b16  	%rs16574, %rs25485, 255;
	mul.wide.u16 	%r7852, %rs16574, 256;
	or.b32  	%r7711, %r7852, %r7851;
	mov.b64 	{%r7641, %r7646}, %rd4015;
	mov.b32 	%r7727, 4;
	mov.b32 	%r7729, -1;
	// begin inline asm
	shfl.sync.down.b32 %r7640, %r7641, %r7727, %r1853, %r7729;
	// end inline asm
	// begin inline asm
	shfl.sync.down.b32 %r7645, %r7646, %r7727, %r1853, %r7729;
	// end inline asm
	// begin inline asm
	shfl.sync.down.b32 %r7650, %r7651, %r7727, %r1853, %r7729;
	// end inline asm
	// begin inline asm
	shfl.sync.down.b32 %r7655, %r7656, %r7727, %r1853, %r7729;
	// end inline asm
	// begin inline asm
	shfl.sync.down.b32 %r7660, %r7661, %r7727, %r1853, %r7729;
	// end inline asm
	// begin inline asm
	shfl.sync.down.b32 %r7665, %r7666, %r7727, %r1853, %r7729;
	// end inline asm
	// begin inline asm
	shfl.sync.down.b32 %r7670, %r7671, %r7727, %r1853, %r7729;
	// end inline asm
	// begin inline asm
	shfl.sync.down.b32 %r7675, %r7676, %r7727, %r1853, %r7729;
	// end inline asm
	// begin inline asm
	shfl.sync.down.b32 %r7680, %r7681, %r7727, %r1853, %r7729;
	// end inline asm
	// begin inline asm
	shfl.sync.down.b32 %r7685, %r7686, %r7727, %r1853, %r7729;
	// end inline asm
	// begin inline asm
	shfl.sync.down.b32 %r7690, %r7691, %r7727, %r1853, %r7729;
	// end inline asm
	// begin inline asm
	shfl.sync.down.b32 %r7695, %r7696, %r7727, %r1853, %r7729;
	// end inline asm
	// begin inline asm
	shfl.sync.down.b32 %r7700, %r7701, %r7727, %r1853, %r7729;
	// end inline asm
	// begin inline asm
	shfl.sync.down.b32 %r7705, %r7706, %r7727, %r1853, %r7729;
	// end inline asm
	// begin inline asm
	shfl.sync.down.b32 %r7710, %r7711, %r7727, %r1853, %r7729;
	// end inline asm
	// begin inline asm
	shfl.sync.down.b32 %r7715, %r33120, %r7727, %r1853, %r7729;
	// end inline asm
	mov.b64 	%rd1388, %fd588;
	mov.b64 	{%r7721, %r7726}, %rd1388;
	// begin inline asm
	shfl.sync.down.b32 %r7720, %r7721, %r7727, %r1853, %r7729;
	// end inline asm
	// begin inline asm
	shfl.sync.down.b32 %r7725, %r7726, %r7727, %r1853, %r7729;
	// end inline asm
	add.s32 	%r7853, %r2376, 4;
	setp.gt.s32 	%p153, %r7853, %r1853;
	@%p153 bra 	$L__BB3_1204;
	shr.u32 	%r7854, %r7710, 8;
	cvt.u16.u32 	%rs16575, %r7854;
	cvt.u16.u32 	%rs16576, %r7710;
	cvt.u16.u32 	%rs14181, %r7650;
	mov.b64 	%rd1389, {%r7720, %r7725};
	mov.b64 	%fd294, %rd1389;
	mov.b64 	%rd1390, {%r7640, %r7645};
	st.local.u64 	[%rd31], %rd4015;
	cvt.u32.u16 	%r7855, %rs25443;
	cvt.u32.u16 	%r7856, %rs25442;
	prmt.b32 	%r7857, %r7856, %r7855, 0x3340U;
	cvt.u32.u16 	%r7858, %rs25441;
	cvt.u32.u16 	%r7859, %rs25440;
	prmt.b32 	%r7860, %r7859, %r7858, 0x3340U;
	prmt.b32 	%r7861, %r7860, %r7857, 0x5410U;
	cvt.u32.u16 	%r7862, %rs25439;
	cvt.u32.u16 	%r7863, %rs25438;
	prmt.b32 	%r7864, %r7863, %r7862, 0x3340U;
	cvt.u32.u16 	%r7865, %rs25437;
	cvt.u32.u16 	%r7866, %rs25436;
	prmt.b32 	%r7867, %r7866, %r7865, 0x3340U;
	prmt.b32 	%r7868, %r7867, %r7864, 0x5410U;
	st.local.v2.b32 	[%rd31+8], {%r7868, %r7861};
	cvt.u32.u16 	%r7869, %rs25451;
	cvt.u32.u16 	%r7870, %rs25450;
	prmt.b32 	%r7871, %r7870, %r7869, 0x3340U;
	cvt.u32.u16 	%r7872, %rs25449;
	cvt.u32.u16 	%r7873, %rs25448;
	prmt.b32 	%r7874, %r7873, %r7872, 0x3340U;
	prmt.b32 	%r7875, %r7874, %r7871, 0x5410U;
	cvt.u32.u16 	%r7876, %rs25447;
	cvt.u32.u16 	%r7877, %rs25446;
	prmt.b32 	%r7878, %r7877, %r7876, 0x3340U;
	cvt.u32.u16 	%r7879, %rs25445;
	cvt.u32.u16 	%r7880, %rs25444;
	prmt.b32 	%r7881, %r7880, %r7879, 0x3340U;
	prmt.b32 	%r7882, %r7881, %r7878, 0x5410U;
	st.local.v2.b32 	[%rd31+16], {%r7882, %r7875};
	cvt.u32.u16 	%r7883, %rs25459;
	cvt.u32.u16 	%r7884, %rs25458;
	prmt.b32 	%r7885, %r7884, %r7883, 0x3340U;
	cvt.u32.u16 	%r7886, %rs25457;
	cvt.u32.u16 	%r7887, %rs25456;
	prmt.b32 	%r7888, %r7887, %r7886, 0x3340U;
	prmt.b32 	%r7889, %r7888, %r7885, 0x5410U;
	cvt.u32.u16 	%r7890, %rs25455;
	cvt.u32.u16 	%r7891, %rs25454;
	prmt.b32 	%r7892, %r7891, %r7890, 0x3340U;
	cvt.u32.u16 	%r7893, %rs25453;
	cvt.u32.u16 	%r7894, %rs25452;
	prmt.b32 	%r7895, %r7894, %r7893, 0x3340U;
	prmt.b32 	%r7896, %r7895, %r7892, 0x5410U;
	st.local.v2.b32 	[%rd31+24], {%r7896, %r7889};
	cvt.u32.u16 	%r7897, %rs25467;
	cvt.u32.u16 	%r7898, %rs25466;
	prmt.b32 	%r7899, %r7898, %r7897, 0x3340U;
	cvt.u32.u16 	%r7900, %rs25465;
	cvt.u32.u16 	%r7901, %rs25464;
	prmt.b32 	%r7902, %r7901, %r7900, 0x3340U;
	prmt.b32 	%r7903, %r7902, %r7899, 0x5410U;
	cvt.u32.u16 	%r7904, %rs25463;
	cvt.u32.u16 	%r7905, %rs25462;
	prmt.b32 	%r7906, %r7905, %r7904, 0x3340U;
	cvt.u32.u16 	%r7907, %rs25461;
	cvt.u32.u16 	%r7908, %rs25460;
	prmt.b32 	%r7909, %r7908, %r7907, 0x3340U;
	prmt.b32 	%r7910, %r7909, %r7906, 0x5410U;
	st.local.v2.b32 	[%rd31+32], {%r7910, %r7903};
	cvt.u32.u16 	%r7911, %rs25475;
	cvt.u32.u16 	%r7912, %rs25474;
	prmt.b32 	%r7913, %r7912, %r7911, 0x3340U;
	cvt.u32.u16 	%r7914, %rs25473;
	cvt.u32.u16 	%r7915, %rs25472;
	prmt.b32 	%r7916, %r7915, %r7914, 0x3340U;
	prmt.b32 	%r7917, %r7916, %r7913, 0x5410U;
	cvt.u32.u16 	%r7918, %rs25471;
	cvt.u32.u16 	%r7919, %rs25470;
	prmt.b32 	%r7920, %r7919, %r7918, 0x3340U;
	cvt.u32.u16 	%r7921, %rs25469;
	cvt.u32.u16 	%r7922, %rs25468;
	prmt.b32 	%r7923, %r7922, %r7921, 0x3340U;
	prmt.b32 	%r7924, %r7923, %r7920, 0x5410U;
	st.local.v2.b32 	[%rd31+40], {%r7924, %r7917};
	cvt.u32.u16 	%r7925, %rs25483;
	cvt.u32.u16 	%r7926, %rs25482;
	prmt.b32 	%r7927, %r7926, %r7925, 0x3340U;
	cvt.u32.u16 	%r7928, %rs25481;
	cvt.u32.u16 	%r7929, %rs25480;
	prmt.b32 	%r7930, %r7929, %r7928, 0x3340U;
	prmt.b32 	%r7931, %r7930, %r7927, 0x5410U;
	cvt.u32.u16 	%r7932, %rs25479;
	cvt.u32.u16 	%r7933, %rs25478;
	prmt.b32 	%r7934, %r7933, %r7932, 0x3340U;
	cvt.u32.u16 	%r7935, %rs25477;
	cvt.u32.u16 	%r7936, %rs25476;
	prmt.b32 	%r7937, %r7936, %r7935, 0x3340U;
	prmt.b32 	%r7938, %r7937, %r7934, 0x5410U;
	st.local.v2.b32 	[%rd31+48], {%r7938, %r7931};
	st.local.v2.u8 	[%rd31+56], {%rs25484, %rs25485};
	st.local.u32 	[%rd31+60], %r33120;
	st.local.f64 	[%rd31+64], %fd588;
	st.local.v2.u32 	[%rd32], {%r7640, %r7645};
	st.local.v2.b32 	[%rd32+8], {%r7650, %r7655};
	st.local.v2.b32 	[%rd32+16], {%r7660, %r7665};
	st.local.v2.b32 	[%rd32+24], {%r7670, %r7675};
	st.local.v2.b32 	[%rd32+32], {%r7680, %r7685};
	st.local.v2.b32 	[%rd32+40], {%r7690, %r7695};
	st.local.v2.b32 	[%rd32+48], {%r7700, %r7705};
	st.local.v2.u8 	[%rd32+56], {%rs16576, %rs16575};
	st.local.u32 	[%rd32+60], %r7715;
	st.local.v2.u32 	[%rd32+64], {%r7720, %r7725};
	add.s64 	%rd460, %rd4015, %rd1390;
	setp.ne.s64 	%p154, %rd4015, 0;
	@%p154 bra 	$L__BB3_1203;
	mov.b16 	%rs16577, 0;
	st.local.u8 	[%rd30], %rs16577;
	add.s32 	%r7940, %r33120, %r7715;
	st.local.u32 	[%rd30+52], %r7940;
	add.f64 	%fd362, %fd588, %fd294;
	st.local.f64 	[%rd30+56], %fd362;
	mov.b32 	%r33137, 0;
$L__BB3_1193:
	mov.u32 	%r1938, %r33137;
	cvt.u64.u32 	%rd1391, %r1938;
	add.s64 	%rd1392, %rd30, %rd1391;
	ld.local.u8 	%rs16578, [%rd1392];
	setp.ne.s16 	%p155, %rs16578, 0;
	add.s32 	%r33137, %r1938, 1;
	@%p155 bra 	$L__BB3_1193;
	and.b16  	%rs16579, %rs14181, 255;
	setp.eq.s16 	%p156, %rs16579, 0;
	mov.u32 	%r33139, %r1938;
	@%p156 bra 	$L__BB3_1197;
	mov.b32 	%r33138, 0;
$L__BB3_1196:
	add.s32 	%r7942, %r33138, %r1938;
	cvt.u64.u32 	%rd1393, %r7942;
	add.s64 	%rd1394, %rd32, %rd1393;
	ld.local.u8 	%rs16580, [%rd1394+8];
	add.s64 	%rd1395, %rd30, %rd1393;
	st.local.u8 	[%rd1395], %rs16580;
	add.s32 	%r1941, %r33138, 1;
	add.s32 	%r33139, %r1941, %r1938;
	cvt.u64.u32 	%rd1396, %r33138;
	add.s64 	%rd1397, %rd32, %rd1396;
	ld.local.u8 	%rs16581, [%rd1397+9];
	setp.ne.s16 	%p157, %rs16581, 0;
	mov.u32 	%r33138, %r1941;
	@%p157 bra 	$L__BB3_1196;
$L__BB3_1197:
	cvt.u64.u32 	%rd1398, %r33139;
	add.s64 	%rd1399, %rd30, %rd1398;
	mov.b16 	%rs16582, 0;
	st.local.u8 	[%rd1399+1], %rs16582;
	mov.b32 	%r33140, 0;
$L__BB3_1198:
	mov.u32 	%r1944, %r33140;
	cvt.u64.u32 	%rd1400, %r1944;
	add.s64 	%rd1401, %rd30, %rd1400;
	ld.local.u8 	%rs16583, [%rd1401];
	setp.ne.s16 	%p158, %rs16583, 0;
	add.s32 	%r33140, %r1944, 1;
	@%p158 bra 	$L__BB3_1198;
	and.b16  	%rs16584, %rs25436, 255;
	setp.eq.s16 	%p159, %rs16584, 0;
	mov.u32 	%r33142, %r1944;
	@%p159 bra 	$L__BB3_1202;
	mov.b32 	%r33141, 0;
$L__BB3_1201:
	add.s32 	%r7945, %r33141, %r1944;
	cvt.u64.u32 	%rd1402, %r7945;
	add.s64 	%rd1403, %rd31, %rd1402;
	ld.local.u8 	%rs16585, [%rd1403+8];
	add.s64 	%rd1404, %rd30, %rd1402;
	st.local.u8 	[%rd1404], %rs16585;
	add.s32 	%r1947, %r33141, 1;
	add.s32 	%r33142, %r1947, %r1944;
	cvt.u64.u32 	%rd1405, %r33141;
	add.s64 	%rd1406, %rd31, %rd1405;
	ld.local.u8 	%rs16586, [%rd1406+9];
	setp.ne.s16 	%p160, %rs16586, 0;
	mov.u32 	%r33141, %r1947;
	@%p160 bra 	$L__BB3_1201;
$L__BB3_1202:
	cvt.u64.u32 	%rd1407, %r33142;
	add.s64 	%rd1408, %rd30, %rd1407;
	mov.b16 	%rs16587, 0;
	st.local.u8 	[%rd1408+1], %rs16587;
	ld.local.v2.b32 	{%r7946, %r7947}, [%rd30];
	bfe.u32 	%r7948, %r7946, 0, 8;
	cvt.u16.u32 	%rs25436, %r7948;
	bfe.u32 	%r7949, %r7946, 8, 8;
	cvt.u16.u32 	%rs25437, %r7949;
	bfe.u32 	%r7950, %r7946, 16, 8;
	cvt.u16.u32 	%rs25438, %r7950;
	bfe.u32 	%r7951, %r7946, 24, 8;
	cvt.u16.u32 	%rs25439, %r7951;
	bfe.u32 	%r7952, %r7947, 0, 8;
	cvt.u16.u32 	%rs25440, %r7952;
	bfe.u32 	%r7953, %r7947, 8, 8;
	cvt.u16.u32 	%rs25441, %r7953;
	bfe.u32 	%r7954, %r7947, 16, 8;
	cvt.u16.u32 	%rs25442, %r7954;
	bfe.u32 	%r7955, %r7947, 24, 8;
	cvt.u16.u32 	%rs25443, %r7955;
	ld.local.v2.b32 	{%r7956, %r7957}, [%rd30+8];
	bfe.u32 	%r7958, %r7956, 0, 8;
	cvt.u16.u32 	%rs25444, %r7958;
	bfe.u32 	%r7959, %r7956, 8, 8;
	cvt.u16.u32 	%rs25445, %r7959;
	bfe.u32 	%r7960, %r7956, 16, 8;
	cvt.u16.u32 	%rs25446, %r7960;
	bfe.u32 	%r7961, %r7956, 24, 8;
	cvt.u16.u32 	%rs25447, %r7961;
	bfe.u32 	%r7962, %r7957, 0, 8;
	cvt.u16.u32 	%rs25448, %r7962;
	bfe.u32 	%r7963, %r7957, 8, 8;
	cvt.u16.u32 	%rs25449, %r7963;
	bfe.u32 	%r7964, %r7957, 16, 8;
	cvt.u16.u32 	%rs25450, %r7964;
	bfe.u32 	%r7965, %r7957, 24, 8;
	cvt.u16.u32 	%rs25451, %r7965;
	ld.local.v2.b32 	{%r7966, %r7967}, [%rd30+16];
	bfe.u32 	%r7968, %r7966, 0, 8;
	cvt.u16.u32 	%rs25452, %r7968;
	bfe.u32 	%r7969, %r7966, 8, 8;
	cvt.u16.u32 	%rs25453, %r7969;
	bfe.u32 	%r7970, %r7966, 16, 8;
	cvt.u16.u32 	%rs25454, %r7970;
	bfe.u32 	%r7971, %r7966, 24, 8;
	cvt.u16.u32 	%rs25455, %r7971;
	bfe.u32 	%r7972, %r7967, 0, 8;
	cvt.u16.u32 	%rs25456, %r7972;
	bfe.u32 	%r7973, %r7967, 8, 8;
	cvt.u16.u32 	%rs25457, %r7973;
	bfe.u32 	%r7974, %r7967, 16, 8;
	cvt.u16.u32 	%rs25458, %r7974;
	bfe.u32 	%r7975, %r7967, 24, 8;
	cvt.u16.u32 	%rs25459, %r7975;
	ld.local.v2.b32 	{%r7976, %r7977}, [%rd30+24];
	bfe.u32 	%r7978, %r7976, 0, 8;
	cvt.u16.u32 	%rs25460, %r7978;
	bfe.u32 	%r7979, %r7976, 8, 8;
	cvt.u16.u32 	%rs25461, %r7979;
	bfe.u32 	%r7980, %r7976, 16, 8;
	cvt.u16.u32 	%rs25462, %r7980;
	bfe.u32 	%r7981, %r7976, 24, 8;
	cvt.u16.u32 	%rs25463, %r7981;
	bfe.u32 	%r7982, %r7977, 0, 8;
	cvt.u16.u32 	%rs25464, %r7982;
	bfe.u32 	%r7983, %r7977, 8, 8;
	cvt.u16.u32 	%rs25465, %r7983;
	bfe.u32 	%r7984, %r7977, 16, 8;
	cvt.u16.u32 	%rs25466, %r7984;
	bfe.u32 	%r7985, %r7977, 24, 8;
	cvt.u16.u32 	%rs25467, %r7985;
	ld.local.v2.b32 	{%r7986, %r7987}, [%rd30+32];
	bfe.u32 	%r7988, %r7986, 0, 8;
	cvt.u16.u32 	%rs25468, %r7988;
	bfe.u32 	%r7989, %r7986, 8, 8;
	cvt.u16.u32 	%rs25469, %r7989;
	bfe.u32 	%r7990, %r7986, 16, 8;
	cvt.u16.u32 	%rs25470, %r7990;
	bfe.u32 	%r7991, %r7986, 24, 8;
	cvt.u16.u32 	%rs25471, %r7991;
	bfe.u32 	%r7992, %r7987, 0, 8;
	cvt.u16.u32 	%rs25472, %r7992;
	bfe.u32 	%r7993, %r7987, 8, 8;
	cvt.u16.u32 	%rs25473, %r7993;
	bfe.u32 	%r7994, %r7987, 16, 8;
	cvt.u16.u32 	%rs25474, %r7994;
	bfe.u32 	%r7995, %r7987, 24, 8;
	cvt.u16.u32 	%rs25475, %r7995;
	ld.local.v2.b32 	{%r7996, %r7997}, [%rd30+40];
	bfe.u32 	%r7998, %r7996, 0, 8;
	cvt.u16.u32 	%rs25476, %r7998;
	bfe.u32 	%r7999, %r7996, 8, 8;
	cvt.u16.u32 	%rs25477, %r7999;
	bfe.u32 	%r8000, %r7996, 16, 8;
	cvt.u16.u32 	%rs25478, %r8000;
	bfe.u32 	%r8001, %r7996, 24, 8;
	cvt.u16.u32 	%rs25479, %r8001;
	bfe.u32 	%r8002, %r7997, 0, 8;
	cvt.u16.u32 	%rs25480, %r8002;
	bfe.u32 	%r8003, %r7997, 8, 8;
	cvt.u16.u32 	%rs25481, %r8003;
	bfe.u32 	%r8004, %r7997, 16, 8;
	cvt.u16.u32 	%rs25482, %r8004;
	bfe.u32 	%r8005, %r7997, 24, 8;
	cvt.u16.u32 	%rs25483, %r8005;
	ld.local.v2.u8 	{%rs25484, %rs25485}, [%rd30+48];
	ld.local.u32 	%r33120, [%rd30+52];
	ld.local.f64 	%fd588, [%rd30+56];
$L__BB3_1203:
	mov.u64 	%rd4015, %rd460;
$L__BB3_1204:
	cvt.u32.u16 	%r8096, %rs25436;
	and.b32  	%r8097, %r8096, 255;
	and.b16  	%rs16588, %rs25437, 255;
	mul.wide.u16 	%r8098, %rs16588, 256;
	or.b32  	%r8099, %r8098, %r8097;
	cvt.u32.u16 	%r8100, %rs25438;
	shl.b32 	%r8101, %r8100, 16;
	and.b32  	%r8102, %r8101, 16711680;
	or.b32  	%r8103, %r8099, %r8102;
	cvt.u32.u16 	%r8104, %rs25439;
	shl.b32 	%r8105, %r8104, 24;
	or.b32  	%r8017, %r8103, %r8105;
	cvt.u32.u16 	%r8106, %rs25440;
	and.b32  	%r8107, %r8106, 255;
	and.b16  	%rs16589, %rs25441, 255;
	mul.wide.u16 	%r8108, %rs16589, 256;
	or.b32  	%r8109, %r8108, %r8107;
	cvt.u32.u16 	%r8110, %rs25442;
	shl.b32 	%r8111, %r8110, 16;
	and.b32  	%r8112, %r8111, 16711680;
	or.b32  	%r8113, %r8109, %r8112;
	cvt.u32.u16 	%r8114, %rs25443;
	shl.b32 	%r8115, %r8114, 24;
	or.b32  	%r8022, %r8113, %r8115;
	cvt.u32.u16 	%r8116, %rs25444;
	and.b32  	%r8117, %r8116, 255;
	and.b16  	%rs16590, %rs25445, 255;
	mul.wide.u16 	%r8118, %rs16590, 256;
	or.b32  	%r8119, %r8118, %r8117;
	cvt.u32.u16 	%r8120, %rs25446;
	shl.b32 	%r8121, %r8120, 16;
	and.b32  	%r8122, %r8121, 16711680;
	or.b32  	%r8123, %r8119, %r8122;
	cvt.u32.u16 	%r8124, %rs25447;
	shl.b32 	%r8125, %r8124, 24;
	or.b32  	%r8027, %r8123, %r8125;
	cvt.u32.u16 	%r8126, %rs25448;
	and.b32  	%r8127, %r8126, 255;
	and.b16  	%rs16591, %rs25449, 255;
	mul.wide.u16 	%r8128, %rs16591, 256;
	or.b32  	%r8129, %r8128, %r8127;
	cvt.u32.u16 	%r8130, %rs25450;
	shl.b32 	%r8131, %r8130, 16;
	and.b32  	%r8132, %r8131, 16711680;
	or.b32  	%r8133, %r8129, %r8132;
	cvt.u32.u16 	%r8134, %rs25451;
	shl.b32 	%r8135, %r8134, 24;
	or.b32  	%r8032, %r8133, %r8135;
	cvt.u32.u16 	%r8136, %rs25452;
	and.b32  	%r8137, %r8136, 255;
	and.b16  	%rs16592, %rs25453, 255;
	mul.wide.u16 	%r8138, %rs16592, 256;
	or.b32  	%r8139, %r8138, %r8137;
	cvt.u32.u16 	%r8140, %rs25454;
	shl.b32 	%r8141, %r8140, 16;
	and.b32  	%r8142, %r8141, 16711680;
	or.b32  	%r8143, %r8139, %r8142;
	cvt.u32.u16 	%r8144, %rs25455;
	shl.b32 	%r8145, %r8144, 24;
	or.b32  	%r8037, %r8143, %r8145;
	cvt.u32.u16 	%r8146, %rs25456;
	and.b32  	%r8147, %r8146, 255;
	and.b16  	%rs16593, %rs25457, 255;
	mul.wide.u16 	%r8148, %rs16593, 256;
	or.b32  	%r8149, %r8148, %r8147;
	cvt.u32.u16 	%r8150, %rs25458;
	shl.b32 	%r8151, %r8150, 16;
	and.b32  	%r8152, %r8151, 16711680;
	or.b32  	%r8153, %r8149, %r8152;
	cvt.u32.u16 	%r8154, %rs25459;
	shl.b32 	%r8155, %r8154, 24;
	or.b32  	%r8042, %r8153, %r8155;
	cvt.u32.u16 	%r8156, %rs25460;
	and.b32  	%r8157, %r8156, 255;
	and.b16  	%rs16594, %rs25461, 255;
	mul.wide.u16 	%r8158, %rs16594, 256;
	or.b32  	%r8159, %r8158, %r8157;
	cvt.u32.u16 	%r8160, %rs25462;
	shl.b32 	%r8161, %r8160, 16;
	and.b32  	%r8162, %r8161, 16711680;
	or.b32  	%r8163, %r8159, %r8162;
	cvt.u32.u16 	%r8164, %rs25463;
	shl.b32 	%r8165, %r8164, 24;
	or.b32  	%r8047, %r8163, %r8165;
	cvt.u32.u16 	%r8166, %rs25464;
	and.b32  	%r8167, %r8166, 255;
	and.b16  	%rs16595, %rs25465, 255;
	mul.wide.u16 	%r8168, %rs16595, 256;
	or.b32  	%r8169, %r8168, %r8167;
	cvt.u32.u16 	%r8170, %rs25466;
	shl.b32 	%r8171, %r8170, 16;
	and.b32  	%r8172, %r8171, 16711680;
	or.b32  	%r8173, %r8169, %r8172;
	cvt.u32.u16 	%r8174, %rs25467;
	shl.b32 	%r8175, %r8174, 24;
	or.b32  	%r8052, %r8173, %r8175;
	cvt.u32.u16 	%r8176, %rs25468;
	and.b32  	%r8177, %r8176, 255;
	and.b16  	%rs16596, %rs25469, 255;
	mul.wide.u16 	%r8178, %rs16596, 256;
	or.b32  	%r8179, %r8178, %r8177;
	cvt.u32.u16 	%r8180, %rs25470;
	shl.b32 	%r8181, %r8180, 16;
	and.b32  	%r8182, %r8181, 16711680;
	or.b32  	%r8183, %r8179, %r8182;
	cvt.u32.u16 	%r8184, %rs25471;
	shl.b32 	%r8185, %r8184, 24;
	or.b32  	%r8057, %r8183, %r8185;
	cvt.u32.u16 	%r8186, %rs25472;
	and.b32  	%r8187, %r8186, 255;
	and.b16  	%rs16597, %rs25473, 255;
	mul.wide.u16 	%r8188, %rs16597, 256;
	or.b32  	%r8189, %r8188, %r8187;
	cvt.u32.u16 	%r8190, %rs25474;
	shl.b32 	%r8191, %r8190, 16;
	and.b32  	%r8192, %r8191, 16711680;
	or.b32  	%r8193, %r8189, %r8192;
	cvt.u32.u16 	%r8194, %rs25475;
	shl.b32 	%r8195, %r8194, 24;
	or.b32  	%r8062, %r8193, %r8195;
	cvt.u32.u16 	%r8196, %rs25476;
	and.b32  	%r8197, %r8196, 255;
	and.b16  	%rs16598, %rs25477, 255;
	mul.wide.u16 	%r8198, %rs16598, 256;
	or.b32  	%r8199, %r8198, %r8197;
	cvt.u32.u16 	%r8200, %rs25478;
	shl.b32 	%r8201, %r8200, 16;
	and.b32  	%r8202, %r8201, 16711680;
	or.b32  	%r8203, %r8199, %r8202;
	cvt.u32.u16 	%r8204, %rs25479;
	shl.b32 	%r8205, %r8204, 24;
	or.b32  	%r8067, %r8203, %r8205;
	cvt.u32.u16 	%r8206, %rs25480;
	and.b32  	%r8207, %r8206, 255;
	and.b16  	%rs16599, %rs25481, 255;
	mul.wide.u16 	%r8208, %rs16599, 256;
	or.b32  	%r8209, %r8208, %r8207;
	cvt.u32.u16 	%r8210, %rs25482;
	shl.b32 	%r8211, %r8210, 16;
	and.b32  	%r8212, %r8211, 16711680;
	or.b32  	%r8213, %r8209, %r8212;
	cvt.u32.u16 	%r8214, %rs25483;
	shl.b32 	%r8215, %r8214, 24;
	or.b32  	%r8072, %r8213, %r8215;
	cvt.u32.u16 	%r8216, %rs25484;
	and.b32  	%r8217, %r8216, 255;
	and.b16  	%rs16600, %rs25485, 255;
	mul.wide.u16 	%r8218, %rs16600, 256;
	or.b32  	%r8077, %r8218, %r8217;
	mov.b64 	{%r8007, %r8012}, %rd4015;
	mov.b32 	%r8093, 8;
	mov.b32 	%r8095, -1;
	// begin inline asm
	shfl.sync.down.b32 %r8006, %r8007, %r8093, %r1853, %r8095;
	// end inline asm
	// begin inline asm
	shfl.sync.down.b32 %r8011, %r8012, %r8093, %r1853, %r8095;
	// end inline asm
	// begin inline asm
	shfl.sync.down.b32 %r8016, %r8017, %r8093, %r1853, %r8095;
	// end inline asm
	// begin inline asm
	shfl.sync.down.b32 %r8021, %r8022, %r8093, %r1853, %r8095;
	// end inline asm
	// begin inline asm
	shfl.sync.down.b32 %r8026, %r8027, %r8093, %r1853, %r8095;
	// end inline asm
	// begin inline asm
	shfl.sync.down.b32 %r8031, %r8032, %r8093, %r1853, %r8095;
	// end inline asm
	// begin inline asm
	shfl.sync.down.b32 %r8036, %r8037, %r8093, %r1853, %r8095;
	// end inline asm
	// begin inline asm
	shfl.sync.down.b32 %r8041, %r8042, %r8093, %r1853, %r8095;
	// end inline asm
	// begin inline asm
	shfl.sync.down.b32 %r8046, %r8047, %r8093, %r1853, %r8095;
	// end inline asm
	// begin inline asm
	shfl.sync.down.b32 %r8051, %r8052, %r8093, %r1853, %r8095;
	// end inline asm
	// begin inline asm
	shfl.sync.down.b32 %r8056, %r8057, %r8093, %r1853, %r8095;
	// end inline asm
	// begin inline asm
	shfl.sync.down.b32 %r8061, %r8062, %r8093, %r1853, %r8095;
	// end inline asm
	// begin inline asm
	shfl.sync.down.b32 %r8066, %r8067, %r8093, %r1853, %r8095;
	// end inline asm
	// begin inline asm
	shfl.sync.down.b32 %r8071, %r8072, %r8093, %r1853, %r8095;
	// end inline asm
	// begin inline asm
	shfl.sync.down.b32 %r8076, %r8077, %r8093, %r1853, %r8095;
	// end inline asm
	// begin inline asm
	shfl.sync.down.b32 %r8081, %r33120, %r8093, %r1853, %r8095;
	// end inline asm
	mov.b64 	%rd1409, %fd588;
	mov.b64 	{%r8087, %r8092}, %rd1409;
	// begin inline asm
	shfl.sync.down.b32 %r8086, %r8087, %r8093, %r1853, %r8095;
	// end inline asm
	// begin inline asm
	shfl.sync.down.b32 %r8091, %r8092, %r8093, %r1853, %r8095;
	// end inline asm
	add.s32 	%r8219, %r2376, 8;
	setp.gt.s32 	%p161, %r8219, %r1853;
	@%p161 bra 	$L__BB3_1218;
	shr.u32 	%r8220, %r8076, 8;
	cvt.u16.u32 	%rs16601, %r8220;
	cvt.u16.u32 	%rs16602, %r8076;
	cvt.u16.u32 	%rs14332, %r8016;
	mov.b64 	%rd1410, {%r8086, %r8091};
	mov.b64 	%fd298, %rd1410;
	mov.b64 	%rd1411, {%r8006, %r8011};
	st.local.u64 	[%rd28], %rd4015;
	cvt.u32.u16 	%r8221, %rs25443;
	cvt.u32.u16 	%r8222, %rs25442;
	prmt.b32 	%r8223, %r8222, %r8221, 0x3340U;
	cvt.u32.u16 	%r8224, %rs25441;
	cvt.u32.u16 	%r8225, %rs25440;
	prmt.b32 	%r8226, %r8225, %r8224, 0x3340U;
	prmt.b32 	%r8227, %r8226, %r8223, 0x5410U;
	cvt.u32.u16 	%r8228, %rs25439;
	cvt.u32.u16 	%r8229, %rs25438;
	prmt.b32 	%r8230, %r8229, %r8228, 0x3340U;
	cvt.u32.u16 	%r8231, %rs25437;
	cvt.u32.u16 	%r8232, %rs25436;
	prmt.b32 	%r8233, %r8232, %r8231, 0x3340U;
	prmt.b32 	%r8234, %r8233, %r8230, 0x5410U;
	st.local.v2.b32 	[%rd28+8], {%r8234, %r8227};
	cvt.u32.u16 	%r8235, %rs25451;
	cvt.u32.u16 	%r8236, %rs25450;
	prmt.b32 	%r8237, %r8236, %r8235, 0x3340U;
	cvt.u32.u16 	%r8238, %rs25449;
	cvt.u32.u16 	%r8239, %rs25448;
	prmt.b32 	%r8240, %r8239, %r8238, 0x3340U;
	prmt.b32 	%r8241, %r8240, %r8237, 0x5410U;
	cvt.u32.u16 	%r8242, %rs25447;
	cvt.u32.u16 	%r8243, %rs25446;
	prmt.b32 	%r8244, %r8243, %r8242, 0x3340U;
	cvt.u32.u16 	%r8245, %rs25445;
	cvt.u32.u16 	%r8246, %rs25444;
	prmt.b32 	%r8247, %r8246, %r8245, 0x3340U;
	prmt.b32 	%r8248, %r8247, %r8244, 0x5410U;
	st.local.v2.b32 	[%rd28+16], {%r8248, %r8241};
	cvt.u32.u16 	%r8249, %rs25459;
	cvt.u32.u16 	%r8250, %rs25458;
	prmt.b32 	%r8251, %r8250, %r8249, 0x3340U;
	cvt.u32.u16 	%r8252, %rs25457;
	cvt.u32.u16 	%r8253, %rs25456;
	prmt.b32 	%r8254, %r8253, %r8252, 0x3340U;
	prmt.b32 	%r8255, %r8254, %r8251, 0x5410U;
	cvt.u32.u16 	%r8256, %rs25455;
	cvt.u32.u16 	%r8257, %rs25454;
	prmt.b32 	%r8258, %r8257, %r8256, 0x3340U;
	cvt.u32.u16 	%r8259, %rs25453;
	cvt.u32.u16 	%r8260, %rs25452;
	prmt.b32 	%r8261, %r8260, %r8259, 0x3340U;
	prmt.b32 	%r8262, %r8261, %r8258, 0x5410U;
	st.local.v2.b32 	[%rd28+24], {%r8262, %r8255};
	cvt.u32.u16 	%r8263, %rs25467;
	cvt.u32.u16 	%r8264, %rs25466;
	prmt.b32 	%r8265, %r8264, %r8263, 0x3340U;
	cvt.u32.u16 	%r8266, %rs25465;
	cvt.u32.u16 	%r8267, %rs25464;
	prmt.b32 	%r8268, %r8267, %r8266, 0x3340U;
	prmt.b32 	%r8269, %r8268, %r8265, 0x5410U;
	cvt.u32.u16 	%r8270, %rs25463;
	cvt.u32.u16 	%r8271, %rs25462;
	prmt.b32 	%r8272, %r8271, %r8270, 0x3340U;
	cvt.u32.u16 	%r8273, %rs25461;
	cvt.u32.u16 	%r8274, %rs25460;
	prmt.b32 	%r8275, %r8274, %r8273, 0x3340U;
	prmt.b32 	%r8276, %r8275, %r8272, 0x5410U;
	st.local.v2.b32 	[%rd28+32], {%r8276, %r8269};
	cvt.u32.u16 	%r8277, %rs25475;
	cvt.u32.u16 	%r8278, %rs25474;
	prmt.b32 	%r8279, %r8278, %r8277, 0x3340U;
	cvt.u32.u16 	%r8280, %rs25473;
	cvt.u32.u16 	%r8281, %rs25472;
	prmt.b32 	%r8282, %r8281, %r8280, 0x3340U;
	prmt.b32 	%r8283, %r8282, %r8279, 0x5410U;
	cvt.u32.u16 	%r8284, %rs25471;
	cvt.u32.u16 	%r8285, %rs25470;
	prmt.b32 	%r8286, %r8285, %r8284, 0x3340U;
	cvt.u32.u16 	%r8287, %rs25469;
	cvt.u32.u16 	%r8288, %rs25468;
	prmt.b32 	%r8289, %r8288, %r8287, 0x3340U;
	prmt.b32 	%r8290, %r8289, %r8286, 0x5410U;
	st.local.v2.b32 	[%rd28+40], {%r8290, %r8283};
	cvt.u32.u16 	%r8291, %rs25483;
	cvt.u32.u16 	%r8292, %rs25482;
	prmt.b32 	%r8293, %r8292, %r8291, 0x3340U;
	cvt.u32.u16 	%r8294, %rs25481;
	cvt.u32.u16 	%r8295, %rs25480;
	prmt.b32 	%r8296, %r8295, %r8294, 0x3340U;
	prmt.b32 	%r8297, %r8296, %r8293, 0x5410U;
	cvt.u32.u16 	%r8298, %rs25479;
	cvt.u32.u16 	%r8299, %rs25478;
	prmt.b32 	%r8300, %r8299, %r8298, 0x3340U;
	cvt.u32.u16 	%r8301, %rs25477;
	cvt.u32.u16 	%r8302, %rs25476;
	prmt.b32 	%r8303, %r8302, %r8301, 0x3340U;
	prmt.b32 	%r8304, %r8303, %r8300, 0x5410U;
	st.local.v2.b32 	[%rd28+48], {%r8304, %r8297};
	st.local.v2.u8 	[%rd28+56], {%rs25484, %rs25485};
	st.local.u32 	[%rd28+60], %r33120;
	st.local.f64 	[%rd28+64], %fd588;
	st.local.v2.u32 	[%rd29], {%r8006, %r8011};
	st.local.v2.b32 	[%rd29+8], {%r8016, %r8021};
	st.local.v2.b32 	[%rd29+16], {%r8026, %r8031};
	st.local.v2.b32 	[%rd29+24], {%r8036, %r8041};
	st.local.v2.b32 	[%rd29+32], {%r8046, %r8051};
	st.local.v2.b32 	[%rd29+40], {%r8056, %r8061};
	st.local.v2.b32 	[%rd29+48], {%r8066, %r8071};
	st.local.v2.u8 	[%rd29+56], {%rs16602, %rs16601};
	st.local.u32 	[%rd29+60], %r8081;
	st.local.v2.u32 	[%rd29+64], {%r8086, %r8091};
	add.s64 	%rd462, %rd4015, %rd1411;
	setp.ne.s64 	%p162, %rd4015, 0;
	@%p162 bra 	$L__BB3_1217;
	mov.b16 	%rs16603, 0;
	st.local.u8 	[%rd27], %rs16603;
	add.s32 	%r8306, %r33120, %r8081;
	st.local.u32 	[%rd27+52], %r8306;
	add.f64 	%fd363, %fd588, %fd298;
	st.local.f64 	[%rd27+56], %fd363;
	mov.b32 	%r33145, 0;
$L__BB3_1207:
	mov.u32 	%r1971, %r33145;
	cvt.u64.u32 	%rd1412, %r1971;
	add.s64 	%rd1413, %rd27, %rd1412;
	ld.local.u8 	%rs16604, [%rd1413];
	setp.ne.s16 	%p163, %rs16604, 0;
	add.s32 	%r33145, %r1971, 1;
	@%p163 bra 	$L__BB3_1207;
	and.b16  	%rs16605, %rs14332, 255;
	setp.eq.s16 	%p164, %rs16605, 0;
	mov.u32 	%r33147, %r1971;
	@%p164 bra 	$L__BB3_1211;
	mov.b32 	%r33146, 0;
$L__BB3_1210:
	add.s32 	%r8308, %r33146, %r1971;
	cvt.u64.u32 	%rd1414, %r8308;
	add.s64 	%rd1415, %rd29, %rd1414;
	ld.local.u8 	%rs16606, [%rd1415+8];
	add.s64 	%rd1416, %rd27, %rd1414;
	st.local.u8 	[%rd1416], %rs16606;
	add.s32 	%r1974, %r33146, 1;
	add.s32 	%r33147, %r1974, %r1971;
	cvt.u64.u32 	%rd1417, %r33146;
	add.s64 	%rd1418, %rd29, %rd1417;
	ld.local.u8 	%rs16607, [%rd1418+9];
	setp.ne.s16 	%p165, %rs16607, 0;
	mov.u32 	%r33146, %r1974;
	@%p165 bra 	$L__BB3_1210;
$L__BB3_1211:
	cvt.u64.u32 	%rd1419, %r33147;
	add.s64 	%rd1420, %rd27, %rd1419;
	mov.b16 	%rs16608, 0;
	st.local.u8 	[%rd1420+1], %rs16608;
	mov.b32 	%r33148, 0;
$L__BB3_1212:
	mov.u32 	%r1977, %r33148;
	cvt.u64.u32 	%rd1421, %r1977;
	add.s64 	%rd1422, %rd27, %rd1421;
	ld.local.u8 	%rs16609, [%rd1422];
	setp.ne.s16 	%p166, %rs16609, 0;
	add.s32 	%r33148, %r1977, 1;
	@%p166 bra 	$L__BB3_1212;
	and.b16  	%rs16610, %rs25436, 255;
	setp.eq.s16 	%p167, %rs16610, 0;
	mov.u32 	%r33150, %r1977;
	@%p167 bra 	$L__BB3_1216;
	mov.b32 	%r33149, 0;
$L__BB3_1215:
	add.s32 	%r8311, %r33149, %r1977;
	cvt.u64.u32 	%rd1423, %r8311;
	add.s64 	%rd1424, %rd28, %rd1423;
	ld.local.u8 	%rs16611, [%rd1424+8];
	add.s64 	%rd1425, %rd27, %rd1423;
	st.local.u8 	[%rd1425], %rs16611;
	add.s32 	%r1980, %r33149, 1;
	add.s32 	%r33150, %r1980, %r1977;
	cvt.u64.u32 	%rd1426, %r33149;
	add.s64 	%rd1427, %rd28, %rd1426;
	ld.local.u8 	%rs16612, [%rd1427+9];
	setp.ne.s16 	%p168, %rs16612, 0;
	mov.u32 	%r33149, %r1980;
	@%p168 bra 	$L__BB3_1215;
$L__BB3_1216:
	cvt.u64.u32 	%rd1428, %r33150;
	add.s64 	%rd1429, %rd27, %rd1428;
	mov.b16 	%rs16613, 0;
	st.local.u8 	[%rd1429+1], %rs16613;
	ld.local.v2.b32 	{%r8312, %r8313}, [%rd27];
	bfe.u32 	%r8314, %r8312, 0, 8;
	cvt.u16.u32 	%rs25436, %r8314;
	bfe.u32 	%r8315, %r8312, 8, 8;
	cvt.u16.u32 	%rs25437, %r8315;
	bfe.u32 	%r8316, %r8312, 16, 8;
	cvt.u16.u32 	%rs25438, %r8316;
	bfe.u32 	%r8317, %r8312, 24, 8;
	cvt.u16.u32 	%rs25439, %r8317;
	bfe.u32 	%r8318, %r8313, 0, 8;
	cvt.u16.u32 	%rs25440, %r8318;
	bfe.u32 	%r8319, %r8313, 8, 8;
	cvt.u16.u32 	%rs25441, %r8319;
	bfe.u32 	%r8320, %r8313, 16, 8;
	cvt.u16.u32 	%rs25442, %r8320;
	bfe.u32 	%r8321, %r8313, 24, 8;
	cvt.u16.u32 	%rs25443, %r8321;
	ld.local.v2.b32 	{%r8322, %r8323}, [%rd27+8];
	bfe.u32 	%r8324, %r8322, 0, 8;
	cvt.u16.u32 	%rs25444, %r8324;
	bfe.u32 	%r8325, %r8322, 8, 8;
	cvt.u16.u32 	%rs25445, %r8325;
	bfe.u32 	%r8326, %r8322, 16, 8;
	cvt.u16.u32 	%rs25446, %r8326;
	bfe.u32 	%r8327, %r8322, 24, 8;
	cvt.u16.u32 	%rs25447, %r8327;
	bfe.u32 	%r8328, %r8323, 0, 8;
	cvt.u16.u32 	%rs25448, %r8328;
	bfe.u32 	%r8329, %r8323, 8, 8;
	cvt.u16.u32 	%rs25449, %r8329;
	bfe.u32 	%r8330, %r8323, 16, 8;
	cvt.u16.u32 	%rs25450, %r8330;
	bfe.u32 	%r8331, %r8323, 24, 8;
	cvt.u16.u32 	%rs25451, %r8331;
	ld.local.v2.b32 	{%r8332, %r8333}, [%rd27+16];
	bfe.u32 	%r8334, %r8332, 0, 8;
	cvt.u16.u32 	%rs25452, %r8334;
	bfe.u32 	%r8335, %r8332, 8, 8;
	cvt.u16.u32 	%rs25453, %r8335;
	bfe.u32 	%r8336, %r8332, 16, 8;
	cvt.u16.u32 	%rs25454, %r8336;
	bfe.u32 	%r8337, %r8332, 24, 8;
	cvt.u16.u32 	%rs25455, %r8337;
	bfe.u32 	%r8338, %r8333, 0, 8;
	cvt.u16.u32 	%rs25456, %r8338;
	bfe.u32 	%r8339, %r8333, 8, 8;
	cvt.u16.u32 	%rs25457, %r8339;
	bfe.u32 	%r8340, %r8333, 16, 8;
	cvt.u16.u32 	%rs25458, %r8340;
	bfe.u32 	%r8341, %r8333, 24, 8;
	cvt.u16.u32 	%rs25459, %r8341;
	ld.local.v2.b32 	{%r8342, %r8343}, [%rd27+24];
	bfe.u32 	%r8344, %r8342, 0, 8;
	cvt.u16.u32 	%rs25460, %r8344;
	bfe.u32 	%r8345, %r8342, 8, 8;
	cvt.u16.u32 	%rs25461, %r8345;
	bfe.u32 	%r8346, %r8342, 16, 8;
	cvt.u16.u32 	%rs25462, %r8346;
	bfe.u32 	%r8347, %r8342, 24, 8;
	cvt.u16.u32 	%rs25463, %r8347;
	bfe.u32 	%r8348, %r8343, 0, 8;
	cvt.u16.u32 	%rs25464, %r8348;
	bfe.u32 	%r8349, %r8343, 8, 8;
	cvt.u16.u32 	%rs25465, %r8349;
	bfe.u32 	%r8350, %r8343, 16, 8;
	cvt.u16.u32 	%rs25466, %r8350;
	bfe.u32 	%r8351, %r8343, 24, 8;
	cvt.u16.u32 	%rs25467, %r8351;
	ld.local.v2.b32 	{%r8352, %r8353}, [%rd27+32];
	bfe.u32 	%r8354, %r8352, 0, 8;
	cvt.u16.u32 	%rs25468, %r8354;
	bfe.u32 	%r8355, %r8352, 8, 8;
	cvt.u16.u32 	%rs25469, %r8355;
	bfe.u32 	%r8356, %r8352, 16, 8;
	cvt.u16.u32 	%rs25470, %r8356;
	bfe.u32 	%r8357, %r8352, 24, 8;
	cvt.u16.u32 	%rs25471, %r8357;
	bfe.u32 	%r8358, %r8353, 0, 8;
	cvt.u16.u32 	%rs25472, %r8358;
	bfe.u32 	%r8359, %r8353, 8, 8;
	cvt.u16.u32 	%rs25473, %r8359;
	bfe.u32 	%r8360, %r8353, 16, 8;
	cvt.u16.u32 	%rs25474, %r8360;
	bfe.u32 	%r8361, %r8353, 24, 8;
	cvt.u16.u32 	%rs25475, %r8361;
	ld.local.v2.b32 	{%r8362, %r8363}, [%rd27+40];
	bfe.u32 	%r8364, %r8362, 0, 8;
	cvt.u16.u32 	%rs25476, %r8364;
	bfe.u32 	%r8365, %r8362, 8, 8;
	cvt.u16.u32 	%rs25477, %r8365;
	bfe.u32 	%r8366, %r8362, 16, 8;
	cvt.u16.u32 	%rs25478, %r8366;
	bfe.u32 	%r8367, %r8362, 24, 8;
	cvt.u16.u32 	%rs25479, %r8367;
	bfe.u32 	%r8368, %r8363, 0, 8;
	cvt.u16.u32 	%rs25480, %r8368;
	bfe.u32 	%r8369, %r8363, 8, 8;
	cvt.u16.u32 	%rs25481, %r8369;
	bfe.u32 	%r8370, %r8363, 16, 8;
	cvt.u16.u32 	%rs25482, %r8370;
	bfe.u32 	%r8371, %r8363, 24, 8;
	cvt.u16.u32 	%rs25483, %r8371;
	ld.local.v2.u8 	{%rs25484, %rs25485}, [%rd27+48];
	ld.local.u32 	%r33120, [%rd27+52];
	ld.local.f64 	%fd588, [%rd27+56];
$L__BB3_1217:
	mov.u64 	%rd4015, %rd462;
$L__BB3_1218:
	cvt.u32.u16 	%r8462, %rs25436;
	and.b32  	%r8463, %r8462, 255;
	and.b16  	%rs16614, %rs25437, 255;
	mul.wide.u16 	%r8464, %rs16614, 256;
	or.b32  	%r8465, %r8464, %r8463;
	cvt.u32.u16 	%r8466, %rs25438;
	shl.b32 	%r8467, %r8466, 16;
	and.b32  	%r8468, %r8467, 16711680;
	or.b32  	%r8469, %r8465, %r8468;
	cvt.u32.u16 	%r8470, %rs25439;
	shl.b32 	%r8471, %r8470, 24;
	or.b32  	%r8383, %r8469, %r8471;
	cvt.u32.u16 	%r8472, %rs25440;
	and.b32  	%r8473, %r8472, 255;
	and.b16  	%rs16615, %rs25441, 255;
	mul.wide.u16 	%r8474, %rs16615, 256;
	or.b32  	%r8475, %r8474, %r8473;
	cvt.u32.u16 	%r8476, %rs25442;
	shl.b32 	%r8477, %r8476, 16;
	and.b32  	%r8478, %r8477, 16711680;
	or.b32  	%r8479, %r8475, %r8478;
	cvt.u32.u16 	%r8480, %rs25443;
	shl.b32 	%r8481, %r8480, 24;
	or.b32  	%r8388, %r8479, %r8481;
	cvt.u32.u16 	%r8482, %rs25444;
	and.b32  	%r8483, %r8482, 255;
	and.b16  	%rs16616, %rs25445, 255;
	mul.wide.u16 	%r8484, %rs16616, 256;
	or.b32  	%r8485, %r8484, %r8483;
	cvt.u32.u16 	%r8486, %rs25446;
	shl.b32 	%r8487, %r8486, 16;
	and.b32  	%r8488, %r8487, 16711680;
	or.b32  	%r8489, %r8485, %r8488;
	cvt.u32.u16 	%r8490, %rs25447;
	shl.b32 	%r8491, %r8490, 24;
	or.b32  	%r8393, %r8489, %r8491;
	cvt.u32.u16 	%r8492, %rs25448;
	and.b32  	%r8493, %r8492, 255;
	and.b16  	%rs16617, %rs25449, 255;
	mul.wide.u16 	%r8494, %rs16617, 256;
	or.b32  	%r8495, %r8494, %r8493;
	cvt.u32.u16 	%r8496, %rs25450;
	shl.b32 	%r8497, %r8496, 16;
	and.b32  	%r8498, %r8497, 16711680;
	or.b32  	%r8499, %r8495, %r8498;
	cvt.u32.u16 	%r8500, %rs25451;
	shl.b32 	%r8501, %r8500, 24;
	or.b32  	%r8398, %r8499, %r8501;
	cvt.u32.u16 	%r8502, %rs25452;
	and.b32  	%r8503, %r8502, 255;
	and.b16  	%rs16618, %rs25453, 255;
	mul.wide.u16 	%r8504, %rs16618, 256;
	or.b32  	%r8505, %r8504, %r8503;
	cvt.u32.u16 	%r8506, %rs25454;
	shl.b32 	%r8507, %r8506, 16;
	and.b32  	%r8508, %r8507, 16711680;
	or.b32  	%r8509, %r8505, %r8508;
	cvt.u32.u16 	%r8510, %rs25455;
	shl.b32 	%r8511, %r8510, 24;
	or.b32  	%r8403, %r8509, %r8511;
	cvt.u32.u16 	%r8512, %rs25456;
	and.b32  	%r8513, %r8512, 255;
	and.b16  	%rs16619, %rs25457, 255;
	mul.wide.u16 	%r8514, %rs16619, 256;
	or.b32  	%r8515, %r8514, %r8513;
	cvt.u32.u16 	%r8516, %rs25458;
	shl.b32 	%r8517, %r8516, 16;
	and.b32  	%r8518, %r8517, 16711680;
	or.b32  	%r8519, %r8515, %r8518;
	cvt.u32.u16 	%r8520, %rs25459;
	shl.b32 	%r8521, %r8520, 24;
	or.b32  	%r8408, %r8519, %r8521;
	cvt.u32.u16 	%r8522, %rs25460;
	and.b32  	%r8523, %r8522, 255;
	and.b16  	%rs16620, %rs25461, 255;
	mul.wide.u16 	%r8524, %rs16620, 256;
	or.b32  	%r8525, %r8524, %r8523;
	cvt.u32.u16 	%r8526, %rs25462;
	shl.b32 	%r8527, %r8526, 16;
	and.b32  	%r8528, %r8527, 16711680;
	or.b32  	%r8529, %r8525, %r8528;
	cvt.u32.u16 	%r8530, %rs25463;
	shl.b32 	%r8531, %r8530, 24;
	or.b32  	%r8413, %r8529, %r8531;
	cvt.u32.u16 	%r8532, %rs25464;
	and.b32  	%r8533, %r8532, 255;
	and.b16  	%rs16621, %rs25465, 255;
	mul.wide.u16 	%r8534, %rs16621, 256;
	or.b32  	%r8535, %r8534, %r8533;
	cvt.u32.u16 	%r8536, %rs25466;
	shl.b32 	%r8537, %r8536, 16;
	and.b32  	%r8538, %r8537, 16711680;
	or.b32  	%r8539, %r8535, %r8538;
	cvt.u32.u16 	%r8540, %rs25467;
	shl.b32 	%r8541, %r8540, 24;
	or.b32  	%r8418, %r8539, %r8541;
	cvt.u32.u16 	%r8542, %rs25468;
	and.b32  	%r8543, %r8542, 255;
	and.b16  	%rs16622, %rs25469, 255;
	mul.wide.u16 	%r8544, %rs16622, 256;
	or.b32  	%r8545, %r8544, %r8543;
	cvt.u32.u16 	%r8546, %rs25470;
	shl.b32 	%r8547, %r8546, 16;
	and.b32  	%r8548, %r8547, 16711680;
	or.b32  	%r8549, %r8545, %r8548;
	cvt.u32.u16 	%r8550, %rs25471;
	shl.b32 	%r8551, %r8550, 24;
	or.b32  	%r8423, %r8549, %r8551;
	cvt.u32.u16 	%r8552, %rs25472;
	and.b32  	%r8553, %r8552, 255;
	and.b16  	%rs16623, %rs25473, 255;
	mul.wide.u16 	%r8554, %rs16623, 256;
	or.b32  	%r8555, %r8554, %r8553;
	cvt.u32.u16 	%r8556, %rs25474;
	shl.b32 	%r8557, %r8556, 16;
	and.b32  	%r8558, %r8557, 16711680;
	or.b32  	%r8559, %r8555, %r8558;
	cvt.u32.u16 	%r8560, %rs25475;
	shl.b32 	%r8561, %r8560, 24;
	or.b32  	%r8428, %r8559, %r8561;
	cvt.u32.u16 	%r8562, %rs25476;
	and.b32  	%r8563, %r8562, 255;
	and.b16  	%rs16624, %rs25477, 255;
	mul.wide.u16 	%r8564, %rs16624, 256;
	or.b32  	%r8565, %r8564, %r8563;
	cvt.u32.u16 	%r8566, %rs25478;
	shl.b32 	%r8567, %r8566, 16;
	and.b32  	%r8568, %r8567, 16711680;
	or.b32  	%r8569, %r8565, %r8568;
	cvt.u32.u16 	%r8570, %rs25479;
	shl.b32 	%r8571, %r8570, 24;
	or.b32  	%r8433, %r8569, %r8571;
	cvt.u32.u16 	%r8572, %rs25480;
	and.b32  	%r8573, %r8572, 255;
	and.b16  	%rs16625, %rs25481, 255;
	mul.wide.u16 	%r8574, %rs16625, 256;
	or.b32  	%r8575, %r8574, %r8573;
	cvt.u32.u16 	%r8576, %rs25482;
	shl.b32 	%r8577, %r8576, 16;
	and.b32  	%r8578, %r8577, 16711680;
	or.b32  	%r8579, %r8575, %r8578;
	cvt.u32.u16 	%r8580, %rs25483;
	shl.b32 	%r8581, %r8580, 24;
	or.b32  	%r8438, %r8579, %r8581;
	cvt.u32.u16 	%r8582, %rs25484;
	and.b32  	%r8583, %r8582, 255;
	and.b16  	%rs16626, %rs25485, 255;
	mul.wide.u16 	%r8584, %rs16626, 256;
	or.b32  	%r8443, %r8584, %r8583;
	mov.b64 	{%r8373, %r8378}, %rd4015;
	mov.b32 	%r8459, 16;
	mov.b32 	%r8461, -1;
	// begin inline asm
	shfl.sync.down.b32 %r8372, %r8373, %r8459, %r1853, %r8461;
	// end inline asm
	// begin inline asm
	shfl.sync.down.b32 %r8377, %r8378, %r8459, %r1853, %r8461;
	// end inline asm
	// begin inline asm
	shfl.sync.down.b32 %r8382, %r8383, %r8459, %r1853, %r8461;
	// end inline asm
	// begin inline asm
	shfl.sync.down.b32 %r8387, %r8388, %r8459, %r1853, %r8461;
	// end inline asm
	// begin inline asm
	shfl.sync.down.b32 %r8392, %r8393, %r8459, %r1853, %r8461;
	// end inline asm
	// begin inline asm
	shfl.sync.down.b32 %r8397, %r8398, %r8459, %r1853, %r8461;
	// end inline asm
	// begin inline asm
	shfl.sync.down.b32 %r8402, %r8403, %r8459, %r1853, %r8461;
	// end inline asm
	// begin inline asm
	shfl.sync.down.b32 %r8407, %r8408, %r8459, %r1853, %r8461;
	// end inline asm
	// begin inline asm
	shfl.sync.down.b32 %r8412, %r8413, %r8459, %r1853, %r8461;
	// end inline asm
	// begin inline asm
	shfl.sync.down.b32 %r8417, %r8418, %r8459, %r1853, %r8461;
	// end inline asm
	// begin inline asm
	shfl.sync.down.b32 %r8422, %r8423, %r8459, %r1853, %r8461;
	// end inline asm
	// begin inline asm
	shfl.sync.down.b32 %r8427, %r8428, %r8459, %r1853, %r8461;
	// end inline asm
	// begin inline asm
	shfl.sync.down.b32 %r8432, %r8433, %r8459, %r1853, %r8461;
	// end inline asm
	// begin inline asm
	shfl.sync.down.b32 %r8437, %r8438, %r8459, %r1853, %r8461;
	// end inline asm
	// begin inline asm
	shfl.sync.down.b32 %r8442, %r8443, %r8459, %r1853, %r8461;
	// end inline asm
	// begin inline asm
	shfl.sync.down.b32 %r8447, %r33120, %r8459, %r1853, %r8461;
	// end inline asm
	mov.b64 	%rd1430, %fd588;
	mov.b64 	{%r8453, %r8458}, %rd1430;
	// begin inline asm
	shfl.sync.down.b32 %r8452, %r8453, %r8459, %r1853, %r8461;
	// end inline asm
	// begin inline asm
	shfl.sync.down.b32 %r8457, %r8458, %r8459, %r1853, %r8461;
	// end inline asm
	add.s32 	%r8585, %r2376, 16;
	setp.gt.s32 	%p169, %r8585, %r1853;
	@%p169 bra 	$L__BB3_1232;
	shr.u32 	%r8586, %r8442, 8;
	cvt.u16.u32 	%rs16627, %r8586;
	cvt.u16.u32 	%rs16628, %r8442;
	cvt.u16.u32 	%rs14483, %r8382;
	mov.b64 	%rd1431, {%r8452, %r8457};
	mov.b64 	%fd302, %rd1431;
	mov.b64 	%rd1432, {%r8372, %r8377};
	st.local.u64 	[%rd25], %rd4015;
	cvt.u32.u16 	%r8587, %rs25443;
	cvt.u32.u16 	%r8588, %rs25442;
	prmt.b32 	%r8589, %r8588, %r8587, 0x3340U;
	cvt.u32.u16 	%r8590, %rs25441;
	cvt.u32.u16 	%r8591, %rs25440;
	prmt.b32 	%r8592, %r8591, %r8590, 0x3340U;
	prmt.b32 	%r8593, %r8592, %r8589, 0x5410U;
	cvt.u32.u16 	%r8594, %rs25439;
	cvt.u32.u16 	%r8595, %rs25438;
	prmt.b32 	%r8596, %r8595, %r8594, 0x3340U;
	cvt.u32.u16 	%r8597, %rs25437;
	cvt.u32.u16 	%r8598, %rs25436;
	prmt.b32 	%r8599, %r8598, %r8597, 0x3340U;
	prmt.b32 	%r8600, %r8599, %r8596, 0x5410U;
	st.local.v2.b32 	[%rd25+8], {%r8600, %r8593};
	cvt.u32.u16 	%r8601, %rs25451;
	cvt.u32.u16 	%r8602, %rs25450;
	prmt.b32 	%r8603, %r8602, %r8601, 0x3340U;
	cvt.u32.u16 	%r8604, %rs25449;
	cvt.u32.u16 	%r8605, %rs25448;
	prmt.b32 	%r8606, %r8605, %r8604, 0x3340U;
	prmt.b32 	%r8607, %r8606, %r8603, 0x5410U;
	cvt.u32.u16 	%r8608, %rs25447;
	cvt.u32.u16 	%r8609, %rs25446;
	prmt.b32 	%r8610, %r8609, %r8608, 0x3340U;
	cvt.u32.u16 	%r8611, %rs25445;
	cvt.u32.u16 	%r8612, %rs25444;
	prmt.b32 	%r8613, %r8612, %r8611, 0x3340U;
	prmt.b32 	%r8614, %r8613, %r8610, 0x5410U;
	st.local.v2.b32 	[%rd25+16], {%r8614, %r8607};
	cvt.u32.u16 	%r8615, %rs25459;
	cvt.u32.u16 	%r8616, %rs25458;
	prmt.b32 	%r8617, %r8616, %r8615, 0x3340U;
	cvt.u32.u16 	%r8618, %rs25457;
	cvt.u32.u16 	%r8619, %rs25456;
	prmt.b32 	%r8620, %r8619, %r8618, 0x3340U;
	prmt.b32 	%r8621, %r8620, %r8617, 0x5410U;
	cvt.u32.u16 	%r8622, %rs25455;
	cvt.u32.u16 	%r8623, %rs25454;
	prmt.b32 	%r8624, %r8623, %r8622, 0x3340U;
	cvt.u32.u16 	%r8625, %rs25453;
	cvt.u32.u16 	%r8626, %rs25452;
	prmt.b32 	%r8627, %r8626, %r8625, 0x3340U;
	prmt.b32 	%r8628, %r8627, %r8624, 0x5410U;
	st.local.v2.b32 	[%rd25+24], {%r8628, %r8621};
	cvt.u32.u16 	%r8629, %rs25467;
	cvt.u32.u16 	%r8630, %rs25466;
	prmt.b32 	%r8631, %r8630, %r8629, 0x3340U;
	cvt.u32.u16 	%r8632, %rs25465;
	cvt.u32.u16 	%r8633, %rs25464;
	prmt.b32 	%r8634, %r8633, %r8632, 0x3340U;
	prmt.b32 	%r8635, %r8634, %r8631, 0x5410U;
	cvt.u32.u16 	%r8636, %rs25463;
	cvt.u32.u16 	%r8637, %rs25462;
	prmt.b32 	%r8638, %r8637, %r8636, 0x3340U;
	cvt.u32.u16 	%r8639, %rs25461;
	cvt.u32.u16 	%r8640, %rs25460;
	prmt.b32 	%r8641, %r8640, %r8639, 0x3340U;
	prmt.b32 	%r8642, %r8641, %r8638, 0x5410U;
	st.local.v2.b32 	[%rd25+32], {%r8642, %r8635};
	cvt.u32.u16 	%r8643, %rs25475;
	cvt.u32.u16 	%r8644, %rs25474;
	prmt.b32 	%r8645, %r8644, %r8643, 0x3340U;
	cvt.u32.u16 	%r8646, %rs25473;
	cvt.u32.u16 	%r8647, %rs25472;
	prmt.b32 	%r8648, %r8647, %r8646, 0x3340U;
	prmt.b32 	%r8649, %r8648, %r8645, 0x5410U;
	cvt.u32.u16 	%r8650, %rs25471;
	cvt.u32.u16 	%r8651, %rs25470;
	prmt.b32 	%r8652, %r8651, %r8650, 0x3340U;
	cvt.u32.u16 	%r8653, %rs25469;
	cvt.u32.u16 	%r8654, %rs25468;
	prmt.b32 	%r8655, %r8654, %r8653, 0x3340U;
	prmt.b32 	%r8656, %r8655, %r8652, 0x5410U;
	st.local.v2.b32 	[%rd25+40], {%r8656, %r8649};
	cvt.u32.u16 	%r8657, %rs25483;
	cvt.u32.u16 	%r8658, %rs25482;
	prmt.b32 	%r8659, %r8658, %r8657, 0x3340U;
	cvt.u32.u16 	%r8660, %rs25481;
	cvt.u32.u16 	%r8661, %rs25480;
	prmt.b32 	%r8662, %r8661, %r8660, 0x3340U;
	prmt.b32 	%r8663, %r8662, %r8659, 0x5410U;
	cvt.u32.u16 	%r8664, %rs25479;
	cvt.u32.u16 	%r8665, %rs25478;
	prmt.b32 	%r8666, %r8665, %r8664, 0x3340U;
	cvt.u32.u16 	%r8667, %rs25477;
	cvt.u32.u16 	%r8668, %rs25476;
	prmt.b32 	%r8669, %r8668, %r8667, 0x3340U;
	prmt.b32 	%r8670, %r8669, %r8666, 0x5410U;
	st.local.v2.b32 	[%rd25+48], {%r8670, %r8663};
	st.local.v2.u8 	[%rd25+56], {%rs25484, %rs25485};
	st.local.u32 	[%rd25+60], %r33120;
	st.local.f64 	[%rd25+64], %fd588;
	st.local.v2.u32 	[%rd26], {%r8372, %r8377};
	st.local.v2.b32 	[%rd26+8], {%r8382, %r8387};
	st.local.v2.b32 	[%rd26+16], {%r8392, %r8397};
	st.local.v2.b32 	[%rd26+24], {%r8402, %r8407};
	st.local.v2.b32 	[%rd26+32], {%r8412, %r8417};
	st.local.v2.b32 	[%rd26+40], {%r8422, %r8427};
	st.local.v2.b32 	[%rd26+48], {%r8432, %r8437};
	st.local.v2.u8 	[%rd26+56], {%rs16628, %rs16627};
	st.local.u32 	[%rd26+60], %r8447;
	st.local.v2.u32 	[%rd26+64], {%r8452, %r8457};
	add.s64 	%rd464, %rd4015, %rd1432;
	setp.ne.s64 	%p170, %rd4015, 0;
	@%p170 bra 	$L__BB3_1231;
	mov.b16 	%rs16629, 0;
	st.local.u8 	[%rd24], %rs16629;
	add.s32 	%r8672, %r33120, %r8447;
	st.local.u32 	[%rd24+52], %r8672;
	add.f64 	%fd364, %fd588, %fd302;
	st.local.f64 	[%rd24+56], %fd364;
	mov.b32 	%r33153, 0;
$L__BB3_1221:
	mov.u32 	%r2004, %r33153;
	cvt.u64.u32 	%rd1433, %r2004;
	add.s64 	%rd1434, %rd24, %rd1433;
	ld.local.u8 	%rs16630, [%rd1434];
	setp.ne.s16 	%p171, %rs16630, 0;
	add.s32 	%r33153, %r2004, 1;
	@%p171 bra 	$L__BB3_1221;
	and.b16  	%rs16631, %rs14483, 255;
	setp.eq.s16 	%p172, %rs16631, 0;
	mov.u32 	%r33155, %r2004;
	@%p172 bra 	$L__BB3_1225;
	mov.b32 	%r33154, 0;
$L__BB3_1224:
	add.s32 	%r8674, %r33154, %r2004;
	cvt.u64.u32 	%rd1435, %r8674;
	add.s64 	%rd1436, %rd26, %rd1435;
	ld.local.u8 	%rs16632, [%rd1436+8];
	add.s64 	%rd1437, %rd24, %rd1435;
	st.local.u8 	[%rd1437], %rs16632;
	add.s32 	%r2007, %r33154, 1;
	add.s32 	%r33155, %r2007, %r2004;
	cvt.u64.u32 	%rd1438, %r33154;
	add.s64 	%rd1439, %rd26, %rd1438;
	ld.local.u8 	%rs16633, [%rd1439+9];
	setp.ne.s16 	%p173, %rs16633, 0;
	mov.u32 	%r33154, %r2007;
	@%p173 bra 	$L__BB3_1224;
$L__BB3_1225:
	cvt.u64.u32 	%rd1440, %r33155;
	add.s64 	%rd1441, %rd24, %rd1440;
	mov.b16 	%rs16634, 0;
	st.local.u8 	[%rd1441+1], %rs16634;
	mov.b32 	%r33156, 0;
$L__BB3_1226:
	mov.u32 	%r2010, %r33156;
	cvt.u64.u32 	%rd1442, %r2010;
	add.s64 	%rd1443, %rd24, %rd1442;
	ld.local.u8 	%rs16635, [%rd1443];
	setp.ne.s16 	%p174, %rs16635, 0;
	add.s32 	%r33156, %r2010, 1;
	@%p174 bra 	$L__BB3_1226;
	and.b16  	%rs16636, %rs25436, 255;
	setp.eq.s16 	%p175, %rs16636, 0;
	mov.u32 	%r33158, %r2010;
	@%p175 bra 	$L__BB3_1230;
	mov.b32 	%r33157, 0;
$L__BB3_1229:
	add.s32 	%r8677, %r33157, %r2010;
	cvt.u64.u32 	%rd1444, %r8677;
	add.s64 	%rd1445, %rd25, %rd1444;
	ld.local.u8 	%rs16637, [%rd1445+8];
	add.s64 	%rd1446, %rd24, %rd1444;
	st.local.u8 	[%rd1446], %rs16637;
	add.s32 	%r2013, %r33157, 1;
	add.s32 	%r33158, %r2013, %r2010;
	cvt.u64.u32 	%rd1447, %r33157;
	add.s64 	%rd1448, %rd25, %rd1447;
	ld.local.u8 	%rs16638, [%rd1448+9];
	setp.ne.s16 	%p176, %rs16638, 0;
	mov.u32 	%r33157, %r2013;
	@%p176 bra 	$L__BB3_1229;
$L__BB3_1230:
	cvt.u64.u32 	%rd1449, %r33158;
	add.s64 	%rd1450, %rd24, %rd1449;
	mov.b16 	%rs16639, 0;
	st.local.u8 	[%rd1450+1], %rs16639;
	ld.local.v2.b32 	{%r8678, %r8679}, [%rd24];
	bfe.u32 	%r8680, %r8678, 0, 8;
	cvt.u16.u32 	%rs25436, %r8680;
	bfe.u32 	%r8681, %r8678, 8, 8;
	cvt.u16.u32 	%rs25437, %r8681;
	bfe.u32 	%r8682, %r8678, 16, 8;
	cvt.u16.u32 	%rs25438, %r8682;
	bfe.u32 	%r8683, %r8678, 24, 8;
	cvt.u16.u32 	%rs25439, %r8683;
	bfe.u32 	%r8684, %r8679, 0, 8;
	cvt.u16.u32 	%rs25440, %r8684;
	bfe.u32 	%r8685, %r8679, 8, 8;
	cvt.u16.u32 	%rs25441, %r8685;
	bfe.u32 	%r8686, %r8679, 16, 8;
	cvt.u16.u32 	%rs25442, %r8686;
	bfe.u32 	%r8687, %r8679, 24, 8;
	cvt.u16.u32 	%rs25443, %r8687;
	ld.local.v2.b32 	{%r8688, %r8689}, [%rd24+8];
	bfe.u32 	%r8690, %r8688, 0, 8;
	cvt.u16.u32 	%rs25444, %r8690;
	bfe.u32 	%r8691, %r8688, 8, 8;
	cvt.u16.u32 	%rs25445, %r8691;
	bfe.u32 	%r8692, %r8688, 16, 8;
	cvt.u16.u32 	%rs25446, %r8692;
	bfe.u32 	%r8693, %r8688, 24, 8;
	cvt.u16.u32 	%rs25447, %r8693;
	bfe.u32 	%r8694, %r8689, 0, 8;
	cvt.u16.u32 	%rs25448, %r8694;
	bfe.u32 	%r8695, %r8689, 8, 8;
	cvt.u16.u32 	%rs25449, %r8695;
	bfe.u32 	%r8696, %r8689, 16, 8;
	cvt.u16.u32 	%rs25450, %r8696;
	bfe.u32 	%r8697, %r8689, 24, 8;
	cvt.u16.u32 	%rs25451, %r8697;
	ld.local.v2.b32 	{%r8698, %r8699}, [%rd24+16];
	bfe.u32 	%r8700, %r8698, 0, 8;
	cvt.u16.u32 	%rs25452, %r8700;
	bfe.u32 	%r8701, %r8698, 8, 8;
	cvt.u16.u32 	%rs25453, %r8701;
	bfe.u32 	%r8702, %r8698, 16, 8;
	cvt.u16.u32 	%rs25454, %r8702;
	bfe.u32 	%r8703, %r8698, 24, 8;
	cvt.u16.u32 	%rs25455, %r8703;
	bfe.u32 	%r8704, %r8699, 0, 8;
	cvt.u16.u32 	%rs25456, %r8704;
	bfe.u32 	%r8705, %r8699, 8, 8;
	cvt.u16.u32 	%rs25457, %r8705;
	bfe.u32 	%r8706, %r8699, 16, 8;
	cvt.u16.u32 	%rs25458, %r8706;
	bfe.u32 	%r8707, %r8699, 24, 8;
	cvt.u16.u32 	%rs25459, %r8707;
	ld.local.v2.b32 	{%r8708, %r8709}, [%rd24+24];
	bfe.u32 	%r8710, %r8708, 0, 8;
	cvt.u16.u32 	%rs25460, %r8710;
	bfe.u32 	%r8711, %r8708, 8, 8;
	cvt.u16.u32 	%rs25461, %r8711;
	bfe.u32 	%r8712, %r8708, 16, 8;
	cvt.u16.u32 	%rs25462, %r8712;
	bfe.u32 	%r8713, %r8708, 24, 8;
	cvt.u16.u32 	%rs25463, %r8713;
	bfe.u32 	%r8714, %r8709, 0, 8;
	cvt.u16.u32 	%rs25464, %r8714;
	bfe.u32 	%r8715, %r8709, 8, 8;
	cvt.u16.u32 	%rs25465, %r8715;
	bfe.u32 	%r8716, %r8709, 16, 8;
	cvt.u16.u32 	%rs25466, %r8716;
	bfe.u32 	%r8717, %r8709, 24, 8;
	cvt.u16.u32 	%rs25467, %r8717;
	ld.local.v2.b32 	{%r8718, %r8719}, [%rd24+32];
	bfe.u32 	%r8720, %r8718, 0, 8;
	cvt.u16.u32 	%rs25468, %r8720;
	bfe.u32 	%r8721, %r8718, 8, 8;
	cvt.u16.u32 	%rs25469, %r8721;
	bfe.u32 	%r8722, %r8718, 16, 8;
	cvt.u16.u32 	%rs25470, %r8722;
	bfe.u32 	%r8723, %r8718, 24, 8;
	cvt.u16.u32 	%rs25471, %r8723;
	bfe.u32 	%r8724, %r8719, 0, 8;
	cvt.u16.u32 	%rs25472, %r8724;
	bfe.u32 	%r8725, %r8719, 8, 8;
	cvt.u16.u32 	%rs25473, %r8725;
	bfe.u32 	%r8726, %r8719, 16, 8;
	cvt.u16.u32 	%rs25474, %r8726;
	bfe.u32 	%r8727, %r8719, 24, 8;
	cvt.u16.u32 	%rs25475, %r8727;
	ld.local.v2.b32 	{%r8728, %r8729}, [%rd24+40];
	bfe.u32 	%r8730, %r8728, 0, 8;
	cvt.u16.u32 	%rs25476, %r8730;
	bfe.u32 	%r8731, %r8728, 8, 8;
	cvt.u16.u32 	%rs25477, %r8731;
	bfe.u32 	%r8732, %r8728, 16, 8;
	cvt.u16.u32 	%rs25478, %r8732;
	bfe.u32 	%r8733, %r8728, 24, 8;
	cvt.u16.u32 	%rs25479, %r8733;
	bfe.u32 	%r8734, %r8729, 0, 8;
	cvt.u16.u32 	%rs25480, %r8734;
	bfe.u32 	%r8735, %r8729, 8, 8;
	cvt.u16.u32 	%rs25481, %r8735;
	bfe.u32 	%r8736, %r8729, 16, 8;
	cvt.u16.u32 	%rs25482, %r8736;
	bfe.u32 	%r8737, %r8729, 24, 8;
	cvt.u16.u32 	%rs25483, %r8737;
	ld.local.v2.u8 	{%rs25484, %rs25485}, [%rd24+48];
	ld.local.u32 	%r33120, [%rd24+52];
	ld.local.f64 	%fd588, [%rd24+56];
$L__BB3_1231:
	mov.u64 	%rd4015, %rd464;
$L__BB3_1232:
	mov.u32 	%r8739, %tid.x;
	not.b32 	%r8740, %r8739;
	mov.u32 	%r8741, %ctaid.x;
	add.s32 	%r33168, %r8741, %r8740;
	st.local.u64 	[%rd40], %rd4015;
	cvt.u32.u16 	%r8742, %rs25443;
	cvt.u32.u16 	%r8743, %rs25442;
	prmt.b32 	%r8744, %r8743, %r8742, 0x3340U;
	cvt.u32.u16 	%r8745, %rs25441;
	cvt.u32.u16 	%r8746, %rs25440;
	prmt.b32 	%r8747, %r8746, %r8745, 0x3340U;
	prmt.b32 	%r8748, %r8747, %r8744, 0x5410U;
	cvt.u32.u16 	%r8749, %rs25439;
	cvt.u32.u16 	%r8750, %rs25438;
	prmt.b32 	%r8751, %r8750, %r8749, 0x3340U;
	cvt.u32.u16 	%r8752, %rs25437;
	cvt.u32.u16 	%r8753, %rs25436;
	prmt.b32 	%r8754, %r8753, %r8752, 0x3340U;
	prmt.b32 	%r8755, %r8754, %r8751, 0x5410U;
	st.local.v2.b32 	[%rd40+8], {%r8755, %r8748};
	cvt.u32.u16 	%r8756, %rs25451;
	cvt.u32.u16 	%r8757, %rs25450;
	prmt.b32 	%r8758, %r8757, %r8756, 0x3340U;
	cvt.u32.u16 	%r8759, %rs25449;
	cvt.u32.u16 	%r8760, %rs25448;
	prmt.b32 	%r8761, %r8760, %r8759, 0x3340U;
	prmt.b32 	%r8762, %r8761, %r8758, 0x5410U;
	cvt.u32.u16 	%r8763, %rs25447;
	cvt.u32.u16 	%r8764, %rs25446;
	prmt.b32 	%r8765, %r8764, %r8763, 0x3340U;
	cvt.u32.u16 	%r8766, %rs25445;
	cvt.u32.u16 	%r8767, %rs25444;
	prmt.b32 	%r8768, %r8767, %r8766, 0x3340U;
	prmt.b32 	%r8769, %r8768, %r8765, 0x5410U;
	st.local.v2.b32 	[%rd40+16], {%r8769, %r8762};
	cvt.u32.u16 	%r8770, %rs25459;
	cvt.u32.u16 	%r8771, %rs25458;
	prmt.b32 	%r8772, %r8771, %r8770, 0x3340U;
	cvt.u32.u16 	%r8773, %rs25457;
	cvt.u32.u16 	%r8774, %rs25456;
	prmt.b32 	%r8775, %r8774, %r8773, 0x3340U;
	prmt.b32 	%r8776, %r8775, %r8772, 0x5410U;
	cvt.u32.u16 	%r8777, %rs25455;
	cvt.u32.u16 	%r8778, %rs25454;
	prmt.b32 	%r8779, %r8778, %r8777, 0x3340U;
	cvt.u32.u16 	%r8780, %rs25453;
	cvt.u32.u16 	%r8781, %rs25452;
	prmt.b32 	%r8782, %r8781, %r8780, 0x3340U;
	prmt.b32 	%r8783, %r8782, %r8779, 0x5410U;
	st.local.v2.b32 	[%rd40+24], {%r8783, %r8776};
	cvt.u32.u16 	%r8784, %rs25467;
	cvt.u32.u16 	%r8785, %rs25466;
	prmt.b32 	%r8786, %r8785, %r8784, 0x3340U;
	cvt.u32.u16 	%r8787, %rs25465;
	cvt.u32.u16 	%r8788, %rs25464;
	prmt.b32 	%r8789, %r8788, %r8787, 0x3340U;
	prmt.b32 	%r8790, %r8789, %r8786, 0x5410U;
	cvt.u32.u16 	%r8791, %rs25463;
	cvt.u32.u16 	%r8792, %rs25462;
	prmt.b32 	%r8793, %r8792, %r8791, 0x3340U;
	cvt.u32.u16 	%r8794, %rs25461;
	cvt.u32.u16 	%r8795, %rs25460;
	prmt.b32 	%r8796, %r8795, %r8794, 0x3340U;
	prmt.b32 	%r8797, %r8796, %r8793, 0x5410U;
	st.local.v2.b32 	[%rd40+32], {%r8797, %r8790};
	cvt.u32.u16 	%r8798, %rs25475;
	cvt.u32.u16 	%r8799, %rs25474;
	prmt.b32 	%r8800, %r8799, %r8798, 0x3340U;
	cvt.u32.u16 	%r8801, %rs25473;
	cvt.u32.u16 	%r8802, %rs25472;
	prmt.b32 	%r8803, %r8802, %r8801, 0x3340U;
	prmt.b32 	%r8804, %r8803, %r8800, 0x5410U;
	cvt.u32.u16 	%r8805, %rs25471;
	cvt.u32.u16 	%r8806, %rs25470;
	prmt.b32 	%r8807, %r8806, %r8805, 0x3340U;
	cvt.u32.u16 	%r8808, %rs25469;
	cvt.u32.u16 	%r8809, %rs25468;
	prmt.b32 	%r8810, %r8809, %r8808, 0x3340U;
	prmt.b32 	%r8811, %r8810, %r8807, 0x5410U;
	st.local.v2.b32 	[%rd40+40], {%r8811, %r8804};
	cvt.u32.u16 	%r8812, %rs25483;
	cvt.u32.u16 	%r8813, %rs25482;
	prmt.b32 	%r8814, %r8813, %r8812, 0x3340U;
	cvt.u32.u16 	%r8815, %rs25481;
	cvt.u32.u16 	%r8816, %rs25480;
	prmt.b32 	%r8817, %r8816, %r8815, 0x3340U;
	prmt.b32 	%r8818, %r8817, %r8814, 0x5410U;
	cvt.u32.u16 	%r8819, %rs25479;
	cvt.u32.u16 	%r8820, %rs25478;
	prmt.b32 	%r8821, %r8820, %r8819, 0x3340U;
	cvt.u32.u16 	%r8822, %rs25477;
	cvt.u32.u16 	%r8823, %rs25476;
	prmt.b32 	%r8824, %r8823, %r8822, 0x3340U;
	prmt.b32 	%r8825, %r8824, %r8821, 0x5410U;
	st.local.v2.b32 	[%rd40+48], {%r8825, %r8818};
	st.local.v2.u8 	[%rd40+56], {%rs25484, %rs25485};
	st.local.u32 	[%rd40+60], %r33120;
	st.local.f64 	[%rd40+64], %fd588;
	st.local.u64 	[%rd66+24], %rd4015;
	st.local.v2.b32 	[%rd66+32], {%r8755, %r8748};
	st.local.v2.b32 	[%rd66+40], {%r8769, %r8762};
	st.local.v2.b32 	[%rd66+48], {%r8783, %r8776};
	st.local.v2.b32 	[%rd66+56], {%r8797, %r8790};
	st.local.v2.b32 	[%rd66+64], {%r8811, %r8804};
	st.local.v2.b32 	[%rd66+72], {%r8825, %r8818};
	st.local.u8 	[%rd66+80], %rs25484;
$L__BB3_1233:
	st.local.u8 	[%rd66+81], %rs25485;
	st.local.u32 	[%rd66+84], %r33120;
	st.local.f64 	[%rd66+88], %fd588;
	setp.ne.s32 	%p177, %r33167, 101;
	mov.b32 	%r8826, -1;
	vote.sync.all.pred 	%p178, %p177, %r8826;
	not.pred 	%p179, %p178;
	@%p179 bra 	$L__BB3_1323;
	mul.wide.s32 	%rd1595, %r33168, 4;
$L__BB3_1235:
	ld.local.u64 	%rd1594, [%rd191];
	add.s64 	%rd1593, %rd1594, %rd1595;
	// begin inline asm
	ld.relaxed.gpu.u32 %r33167, [%rd1593];
	// end inline asm
	membar.gl;
	setp.eq.s32 	%p220, %r33167, 99;
	mov.b32 	%r10239, -1;
	vote.sync.any.pred 	%p221, %p220, %r10239;
	@%p221 bra 	$L__BB3_1235;
	mov.f64 	%fd600, 0d0000000000000000;
	mov.b32 	%r33169, 0;
	mov.b16 	%rs26085, 0;
	setp.eq.s32 	%p222, %r33167, 101;
	@%p222 bra 	$L__BB3_1239;
	setp.ne.s32 	%p223, %r33167, 100;
	@%p223 bra 	$L__BB3_1240;
	ld.local.u64 	%rd1677, [%rd191+8];
	mul.wide.s32 	%rd1678, %r33168, 72;
	add.s64 	%rd1660, %rd1677, %rd1678;
	// begin inline asm
	ld.cg.u64 %rd4023, [%rd1660];
	// end inline asm
	add.s64 	%rd1662, %rd1660, 8;
	// begin inline asm
	ld.cg.u64 %rd1661, [%rd1662];
	// end inline asm
	add.s64 	%rd1664, %rd1660, 16;
	// begin inline asm
	ld.cg.u64 %rd1663, [%rd1664];
	// end inline asm
	add.s64 	%rd1666, %rd1660, 24;
	// begin inline asm
	ld.cg.u64 %rd1665, [%rd1666];
	// end inline asm
	add.s64 	%rd1668, %rd1660, 32;
	// begin inline asm
	ld.cg.u64 %rd1667, [%rd1668];
	// end inline asm
	add.s64 	%rd1670, %rd1660, 40;
	// begin inline asm
	ld.cg.u64 %rd1669, [%rd1670];
	// end inline asm
	add.s64 	%rd1672, %rd1660, 48;
	// begin inline asm
	ld.cg.u64 %rd1671, [%rd1672];
	// end inline asm
	add.s64 	%rd1674, %rd1660, 56;
	// begin inline asm
	ld.cg.u64 %rd1673, [%rd1674];
	// end inline asm
	mov.b64 	{%r10243, %r33169}, %rd1673;
	add.s64 	%rd1676, %rd1660, 64;
	// begin inline asm
	ld.cg.u64 %rd1675, [%rd1676];
	// end inline asm
	cvt.u16.u64 	%rs26085, %rd1661;
	shr.u64 	%rd1679, %rd1661, 8;
	cvt.u16.u64 	%rs26086, %rd1679;
	shr.u64 	%rd1680, %rd1661, 16;
	cvt.u16.u64 	%rs26087, %rd1680;
	shr.u64 	%rd1681, %rd1661, 24;
	cvt.u16.u64 	%rs26088, %rd1681;
	shr.u64 	%rd1682, %rd1661, 32;
	cvt.u16.u64 	%rs26089, %rd1682;
	shr.u64 	%rd1683, %rd1661, 40;
	cvt.u16.u64 	%rs26090, %rd1683;
	shr.u64 	%rd1684, %rd1661, 48;
	cvt.u16.u64 	%rs26091, %rd1684;
	shr.u64 	%rd1685, %rd1661, 56;
	cvt.u16.u64 	%rs26092, %rd1685;
	cvt.u16.u64 	%rs26093, %rd1663;
	shr.u64 	%rd1686, %rd1663, 8;
	cvt.u16.u64 	%rs26094, %rd1686;
	shr.u64 	%rd1687, %rd1663, 16;
	cvt.u16.u64 	%rs26095, %rd1687;
	shr.u64 	%rd1688, %rd1663, 24;
	cvt.u16.u64 	%rs26096, %rd1688;
	shr.u64 	%rd1689, %rd1663, 32;
	cvt.u16.u64 	%rs26097, %rd1689;
	shr.u64 	%rd1690, %rd1663, 40;
	cvt.u16.u64 	%rs26098, %rd1690;
	shr.u64 	%rd1691, %rd1663, 48;
	cvt.u16.u64 	%rs26099, %rd1691;
	shr.u64 	%rd1692, %rd1663, 56;
	cvt.u16.u64 	%rs26100, %rd1692;
	cvt.u16.u64 	%rs26101, %rd1665;
	shr.u64 	%rd1693, %rd1665, 8;
	cvt.u16.u64 	%rs26102, %rd1693;
	shr.u64 	%rd1694, %rd1665, 16;
	cvt.u16.u64 	%rs26103, %rd1694;
	shr.u64 	%rd1695, %rd1665, 24;
	cvt.u16.u64 	%rs26104, %rd1695;
	shr.u64 	%rd1696, %rd1665, 32;
	cvt.u16.u64 	%rs26105, %rd1696;
	shr.u64 	%rd1697, %rd1665, 40;
	cvt.u16.u64 	%rs26106, %rd1697;
	shr.u64 	%rd1698, %rd1665, 48;
	cvt.u16.u64 	%rs26107, %rd1698;
	shr.u64 	%rd1699, %rd1665, 56;
	cvt.u16.u64 	%rs26108, %rd1699;
	cvt.u16.u64 	%rs26109, %rd1667;
	shr.u64 	%rd1700, %rd1667, 8;
	cvt.u16.u64 	%rs26110, %rd1700;
	shr.u64 	%rd1701, %rd1667, 16;
	cvt.u16.u64 	%rs26111, %rd1701;
	shr.u64 	%rd1702, %rd1667, 24;
	cvt.u16.u64 	%rs26112, %rd1702;
	shr.u64 	%rd1703, %rd1667, 32;
	cvt.u16.u64 	%rs26113, %rd1703;
	shr.u64 	%rd1704, %rd1667, 40;
	cvt.u16.u64 	%rs26114, %rd1704;
	shr.u64 	%rd1705, %rd1667, 48;
	cvt.u16.u64 	%rs26115, %rd1705;
	shr.u64 	%rd1706, %rd1667, 56;
	cvt.u16.u64 	%rs26116, %rd1706;
	cvt.u16.u64 	%rs26117, %rd1669;
	shr.u64 	%rd1707, %rd1669, 8;
	cvt.u16.u64 	%rs26118, %rd1707;
	shr.u64 	%rd1708, %rd1669, 16;
	cvt.u16.u64 	%rs26119, %rd1708;
	shr.u64 	%rd1709, %rd1669, 24;
	cvt.u16.u64 	%rs26120, %rd1709;
	shr.u64 	%rd1710, %rd1669, 32;
	cvt.u16.u64 	%rs26121, %rd1710;
	shr.u64 	%rd1711, %rd1669, 40;
	cvt.u16.u64 	%rs26122, %rd1711;
	shr.u64 	%rd1712, %rd1669, 48;
	cvt.u16.u64 	%rs26123, %rd1712;
	shr.u64 	%rd1713, %rd1669, 56;
	cvt.u16.u64 	%rs26124, %rd1713;
	cvt.u16.u64 	%rs26125, %rd1671;
	shr.u64 	%rd1714, %rd1671, 8;
	cvt.u16.u64 	%rs26126, %rd1714;
	shr.u64 	%rd1715, %rd1671, 16;
	cvt.u16.u64 	%rs26127, %rd1715;
	shr.u64 	%rd1716, %rd1671, 24;
	cvt.u16.u64 	%rs26128, %rd1716;
	shr.u64 	%rd1717, %rd1671, 32;
	cvt.u16.u64 	%rs26129, %rd1717;
	shr.u64 	%rd1718, %rd1671, 40;
	cvt.u16.u64 	%rs26130, %rd1718;
	shr.u64 	%rd1719, %rd1671, 48;
	cvt.u16.u64 	%rs26131, %rd1719;
	shr.u64 	%rd1720, %rd1671, 56;
	cvt.u16.u64 	%rs26132, %rd1720;
	cvt.u16.u64 	%rs26133, %rd1673;
	shr.u64 	%rd1721, %rd1673, 8;
	cvt.u16.u64 	%rs26134, %rd1721;
	mov.b64 	%fd600, %rd1675;
	bra.uni 	$L__BB3_1240;
$L__BB3_1239:
	ld.local.u64 	%rd1614, [%rd191+16];
	mul.wide.s32 	%rd1615, %r33168, 72;
	add.s64 	%rd1597, %rd1614, %rd1615;
	// begin inline asm
	ld.cg.u64 %rd4023, [%rd1597];
	// end inline asm
	add.s64 	%rd1599, %rd1597, 8;
	// begin inline asm
	ld.cg.u64 %rd1598, [%rd1599];
	// end inline asm
	add.s64 	%rd1601, %rd1597, 16;
	// begin inline asm
	ld.cg.u64 %rd1600, [%rd1601];
	// end inline asm
	add.s64 	%rd1603, %rd1597, 24;
	// begin inline asm
	ld.cg.u64 %rd1602, [%rd1603];
	// end inline asm
	add.s64 	%rd1605, %rd1597, 32;
	// begin inline asm
	ld.cg.u64 %rd1604, [%rd1605];
	// end inline asm
	add.s64 	%rd1607, %rd1597, 40;
	// begin inline asm
	ld.cg.u64 %rd1606, [%rd1607];
	// end inline asm
	add.s64 	%rd1609, %rd1597, 48;
	// begin inline asm
	ld.cg.u64 %rd1608, [%rd1609];
	// end inline asm
	add.s64 	%rd1611, %rd1597, 56;
	// begin inline asm
	ld.cg.u64 %rd1610, [%rd1611];
	// end inline asm
	mov.b64 	{%r10242, %r33169}, %rd1610;
	add.s64 	%rd1613, %rd1597, 64;
	// begin inline asm
	ld.cg.u64 %rd1612, [%rd1613];
	// end inline asm
	cvt.u16.u64 	%rs26085, %rd1598;
	shr.u64 	%rd1616, %rd1598, 8;
	cvt.u16.u64 	%rs26086, %rd1616;
	shr.u64 	%rd1617, %rd1598, 16;
	cvt.u16.u64 	%rs26087, %rd1617;
	shr.u64 	%rd1618, %rd1598, 24;
	cvt.u16.u64 	%rs26088, %rd1618;
	shr.u64 	%rd1619, %rd1598, 32;
	cvt.u16.u64 	%rs26089, %rd1619;
	shr.u64 	%rd1620, %rd1598, 40;
	cvt.u16.u64 	%rs26090, %rd1620;
	shr.u64 	%rd1621, %rd1598, 48;
	cvt.u16.u64 	%rs26091, %rd1621;
	shr.u64 	%rd1622, %rd1598, 56;
	cvt.u16.u64 	%rs26092, %rd1622;
	cvt.u16.u64 	%rs26093, %rd1600;
	shr.u64 	%rd1623, %rd1600, 8;
	cvt.u16.u64 	%rs26094, %rd1623;
	shr.u64 	%rd1624, %rd1600, 16;
	cvt.u16.u64 	%rs26095, %rd1624;
	shr.u64 	%rd1625, %rd1600, 24;
	cvt.u16.u64 	%rs26096, %rd1625;
	shr.u64 	%rd1626, %rd1600, 32;
	cvt.u16.u64 	%rs26097, %rd1626;
	shr.u64 	%rd1627, %rd1600, 40;
	cvt.u16.u64 	%rs26098, %rd1627;
	shr.u64 	%rd1628, %rd1600, 48;
	cvt.u16.u64 	%rs26099, %rd1628;
	shr.u64 	%rd1629, %rd1600, 56;
	cvt.u16.u64 	%rs26100, %rd1629;
	cvt.u16.u64 	%rs26101, %rd1602;
	shr.u64 	%rd1630, %rd1602, 8;
	cvt.u16.u64 	%rs26102, %rd1630;
	shr.u64 	%rd1631, %rd1602, 16;
	cvt.u16.u64 	%rs26103, %rd1631;
	shr.u64 	%rd1632, %rd1602, 24;
	cvt.u16.u64 	%rs26104, %rd1632;
	shr.u64 	%rd1633, %rd1602, 32;
	cvt.u16.u64 	%rs26105, %rd1633;
	shr.u64 	%rd1634, %rd1602, 40;
	cvt.u16.u64 	%rs26106, %rd1634;
	shr.u64 	%rd1635, %rd1602, 48;
	cvt.u16.u64 	%rs26107, %rd1635;
	shr.u64 	%rd1636, %rd1602, 56;
	cvt.u16.u64 	%rs26108, %rd1636;
	cvt.u16.u64 	%rs26109, %rd1604;
	shr.u64 	%rd1637, %rd1604, 8;
	cvt.u16.u64 	%rs26110, %rd1637;
	shr.u64 	%rd1638, %rd1604, 16;
	cvt.u16.u64 	%rs26111, %rd1638;
	shr.u64 	%rd1639, %rd1604, 24;
	cvt.u16.u64 	%rs26112, %rd1639;
	shr.u64 	%rd1640, %rd1604, 32;
	cvt.u16.u64 	%rs26113, %rd1640;
	shr.u64 	%rd1641, %rd1604, 40;
	cvt.u16.u64 	%rs26114, %rd1641;
	shr.u64 	%rd1642, %rd1604, 48;
	cvt.u16.u64 	%rs26115, %rd1642;
	shr.u64 	%rd1643, %rd1604, 56;
	cvt.u16.u64 	%rs26116, %rd1643;
	cvt.u16.u64 	%rs26117, %rd1606;
	shr.u64 	%rd1644, %rd1606, 8;
	cvt.u16.u64 	%rs26118, %rd1644;
	shr.u64 	%rd1645, %rd1606, 16;
	cvt.u16.u64 	%rs26119, %rd1645;
	shr.u64 	%rd1646, %rd1606, 24;
	cvt.u16.u64 	%rs26120, %rd1646;
	shr.u64 	%rd1647, %rd1606, 32;
	cvt.u16.u64 	%rs26121, %rd1647;
	shr.u64 	%rd1648, %rd1606, 40;
	cvt.u16.u64 	%rs26122, %rd1648;
	shr.u64 	%rd1649, %rd1606, 48;
	cvt.u16.u64 	%rs26123, %rd1649;
	shr.u64 	%rd1650, %rd1606, 56;
	cvt.u16.u64 	%rs26124, %rd1650;
	cvt.u16.u64 	%rs26125, %rd1608;
	shr.u64 	%rd1651, %rd1608, 8;
	cvt.u16.u64 	%rs26126, %rd1651;
	shr.u64 	%rd1652, %rd1608, 16;
	cvt.u16.u64 	%rs26127, %rd1652;
	shr.u64 	%rd1653, %rd1608, 24;
	cvt.u16.u64 	%rs26128, %rd1653;
	shr.u64 	%rd1654, %rd1608, 32;
	cvt.u16.u64 	%rs26129, %rd1654;
	shr.u64 	%rd1655, %rd1608, 40;
	cvt.u16.u64 	%rs26130, %rd1655;
	shr.u64 	%rd1656, %rd1608, 48;
	cvt.u16.u64 	%rs26131, %rd1656;
	shr.u64 	%rd1657, %rd1608, 56;
	cvt.u16.u64 	%rs26132, %rd1657;
	cvt.u16.u64 	%rs26133, %rd1610;
	shr.u64 	%rd1658, %rd1610, 8;
	cvt.u16.u64 	%rs26134, %rd1658;
	mov.b64 	%fd600, %rd1612;
$L__BB3_1240:
	mov.b32 	%r10333, -1;
	vote.sync.ballot.b32 	%r10334, %p222, %r10333;
	and.b32  	%r10335, %r10334, %r6902;
	or.b32  	%r10336, %r10335, -2147483648;
	add.s32 	%r10337, %r10336, -1;
	not.b32 	%r10338, %r10336;
	and.b32  	%r10339, %r10338, %r10337;
	popc.b32 	%r2032, %r10339;
	cvt.u32.u16 	%r10340, %rs26085;
	and.b32  	%r10341, %r10340, 255;
	and.b16  	%rs16721, %rs26086, 255;
	mul.wide.u16 	%r10342, %rs16721, 256;
	or.b32  	%r10343, %r10342, %r10341;
	cvt.u32.u16 	%r10344, %rs26087;
	shl.b32 	%r10345, %r10344, 16;
	and.b32  	%r10346, %r10345, 16711680;
	or.b32  	%r10347, %r10343, %r10346;
	cvt.u32.u16 	%r10348, %rs26088;
	shl.b32 	%r10349, %r10348, 24;
	or.b32  	%r10255, %r10347, %r10349;
	cvt.u32.u16 	%r10350, %rs26089;
	and.b32  	%r10351, %r10350, 255;
	and.b16  	%rs16722, %rs26090, 255;
	mul.wide.u16 	%r10352, %rs16722, 256;
	or.b32  	%r10353, %r10352, %r10351;
	cvt.u32.u16 	%r10354, %rs26091;
	shl.b32 	%r10355, %r10354, 16;
	and.b32  	%r10356, %r10355, 16711680;
	or.b32  	%r10357, %r10353, %r10356;
	cvt.u32.u16 	%r10358, %rs26092;
	shl.b32 	%r10359, %r10358, 24;
	or.b32  	%r10260, %r10357, %r10359;
	cvt.u32.u16 	%r10360, %rs26093;
	and.b32  	%r10361, %r10360, 255;
	and.b16  	%rs16723, %rs26094, 255;
	mul.wide.u16 	%r10362, %rs16723, 256;
	or.b32  	%r10363, %r10362, %r10361;
	cvt.u32.u16 	%r10364, %rs26095;
	shl.b32 	%r10365, %r10364, 16;
	and.b32  	%r10366, %r10365, 16711680;
	or.b32  	%r10367, %r10363, %r10366;
	cvt.u32.u16 	%r10368, %rs26096;
	shl.b32 	%r10369, %r10368, 24;
	or.b32  	%r10265, %r10367, %r10369;
	cvt.u32.u16 	%r10370, %rs26097;
	and.b32  	%r10371, %r10370, 255;
	and.b16  	%rs16724, %rs26098, 255;
	mul.wide.u16 	%r10372, %rs16724, 256;
	or.b32  	%r10373, %r10372, %r10371;
	cvt.u32.u16 	%r10374, %rs26099;
	shl.b32 	%r10375, %r10374, 16;
	and.b32  	%r10376, %r10375, 16711680;
	or.b32  	%r10377, %r10373, %r10376;
	cvt.u32.u16 	%r10378, %rs26100;
	shl.b32 	%r10379, %r10378, 24;
	or.b32  	%r10270, %r10377, %r10379;
	cvt.u32.u16 	%r10380, %rs26101;
	and.b32  	%r10381, %r10380, 255;
	and.b16  	%rs16725, %rs26102, 255;
	mul.wide.u16 	%r10382, %rs16725, 256;
	or.b32  	%r10383, %r10382, %r10381;
	cvt.u32.u16 	%r10384, %rs26103;
	shl.b32 	%r10385, %r10384, 16;
	and.b32  	%r10386, %r10385, 16711680;
	or.b32  	%r10387, %r10383, %r10386;
	cvt.u32.u16 	%r10388, %rs26104;
	shl.b32 	%r10389, %r10388, 24;
	or.b32  	%r10275, %r10387, %r10389;
	cvt.u32.u16 	%r10390, %rs26105;
	and.b32  	%r10391, %r10390, 255;
	and.b16  	%rs16726, %rs26106, 255;
	mul.wide.u16 	%r10392, %rs16726, 256;
	or.b32  	%r10393, %r10392, %r10391;
	cvt.u32.u16 	%r10394, %rs26107;
	shl.b32 	%r10395, %r10394, 16;
	and.b32  	%r10396, %r10395, 16711680;
	or.b32  	%r10397, %r10393, %r10396;
	cvt.u32.u16 	%r10398, %rs26108;
	shl.b32 	%r10399, %r10398, 24;
	or.b32  	%r10280, %r10397, %r10399;
	cvt.u32.u16 	%r10400, %rs26109;
	and.b32  	%r10401, %r10400, 255;
	and.b16  	%rs16727, %rs26110, 255;
	mul.wide.u16 	%r10402, %rs16727, 256;
	or.b32  	%r10403, %r10402, %r10401;
	cvt.u32.u16 	%r10404, %rs26111;
	shl.b32 	%r10405, %r10404, 16;
	and.b32  	%r10406, %r10405, 16711680;
	or.b32  	%r10407, %r10403, %r10406;
	cvt.u32.u16 	%r10408, %rs26112;
	shl.b32 	%r10409, %r10408, 24;
	or.b32  	%r10285, %r10407, %r10409;
	cvt.u32.u16 	%r10410, %rs26113;
	and.b32  	%r10411, %r10410, 255;
	and.b16  	%rs16728, %rs26114, 255;
	mul.wide.u16 	%r10412, %rs16728, 256;
	or.b32  	%r10413, %r10412, %r10411;
	cvt.u32.u16 	%r10414, %rs26115;
	shl.b32 	%r10415, %r10414, 16;
	and.b32  	%r10416, %r10415, 16711680;
	or.b32  	%r10417, %r10413, %r10416;
	cvt.u32.u16 	%r10418, %rs26116;
	shl.b32 	%r10419, %r10418, 24;
	or.b32  	%r10290, %r10417, %r10419;
	cvt.u32.u16 	%r10420, %rs26117;
	and.b32  	%r10421, %r10420, 255;
	and.b16  	%rs16729, %rs26118, 255;
	mul.wide.u16 	%r10422, %rs16729, 256;
	or.b32  	%r10423, %r10422, %r10421;
	cvt.u32.u16 	%r10424, %rs26119;
	shl.b32 	%r10425, %r10424, 16;
	and.b32  	%r10426, %r10425, 16711680;
	or.b32  	%r10427, %r10423, %r10426;
	cvt.u32.u16 	%r10428, %rs26120;
	shl.b32 	%r10429, %r10428, 24;
	or.b32  	%r10295, %r10427, %r10429;
	cvt.u32.u16 	%r10430, %rs26121;
	and.b32  	%r10431, %r10430, 255;
	and.b16  	%rs16730, %rs26122, 255;
	mul.wide.u16 	%r10432, %rs16730, 256;
	or.b32  	%r10433, %r10432, %r10431;
	cvt.u32.u16 	%r10434, %rs26123;
	shl.b32 	%r10435, %r10434, 16;
	and.b32  	%r10436, %r10435, 16711680;
	or.b32  	%r10437, %r10433, %r10436;
	cvt.u32.u16 	%r10438, %rs26124;
	shl.b32 	%r10439, %r10438, 24;
	or.b32  	%r10300, %r10437, %r10439;
	cvt.u32.u16 	%r10440, %rs26125;
	and.b32  	%r10441, %r10440, 255;
	and.b16  	%rs16731, %rs26126, 255;
	mul.wide.u16 	%r10442, %rs16731, 256;
	or.b32  	%r10443, %r10442, %r10441;
	cvt.u32.u16 	%r10444, %rs26127;
	shl.b32 	%r10445, %r10444, 16;
	and.b32  	%r10446, %r10445, 16711680;
	or.b32  	%r10447, %r10443, %r10446;
	cvt.u32.u16 	%r10448, %rs26128;
	shl.b32 	%r10449, %r10448, 24;
	or.b32  	%r10305, %r10447, %r10449;
	cvt.u32.u16 	%r10450, %rs26129;
	and.b32  	%r10451, %r10450, 255;
	and.b16  	%rs16732, %rs26130, 255;
	mul.wide.u16 	%r10452, %rs16732, 256;
	or.b32  	%r10453, %r10452, %r10451;
	cvt.u32.u16 	%r10454, %rs26131;
	shl.b32 	%r10455, %r10454, 16;
	and.b32  	%r10456, %r10455, 16711680;
	or.b32  	%r10457, %r10453, %r10456;
	cvt.u32.u16 	%r10458, %rs26132;
	shl.b32 	%r10459, %r10458, 24;
	or.b32  	%r10310, %r10457, %r10459;
	cvt.u32.u16 	%r10460, %rs26133;
	and.b32  	%r10461, %r10460, 255;
	and.b32  	%r10462, %r33161, -65536;
	or.b32  	%r10463, %r10462, %r10461;
	and.b16  	%rs16733, %rs26134, 255;
	mul.wide.u16 	%r10464, %rs16733, 256;
	or.b32  	%r33161, %r10463, %r10464;
	mov.b64 	{%r10245, %r10250}, %rd4023;
	mov.b32 	%r10331, 1;
	// begin inline asm
	shfl.sync.down.b32 %r10244, %r10245, %r10331, %r2032, %r10333;
	// end inline asm
	// begin inline asm
	shfl.sync.down.b32 %r10249, %r10250, %r10331, %r2032, %r10333;
	// end inline asm
	// begin inline asm
	shfl.sync.down.b32 %r10254, %r10255, %r10331, %r2032, %r10333;
	// end inline asm
	// begin inline asm
	shfl.sync.down.b32 %r10259, %r10260, %r10331, %r2032, %r10333;
	// end inline asm
	// begin inline asm
	shfl.sync.down.b32 %r10264, %r10265, %r10331, %r2032, %r10333;
	// end inline asm
	// begin inline asm
	shfl.sync.down.b32 %r10269, %r10270, %r10331, %r2032, %r10333;
	// end inline asm
	// begin inline asm
	shfl.sync.down.b32 %r10274, %r10275, %r10331, %r2032, %r10333;
	// end inline asm
	// begin inline asm
	shfl.sync.down.b32 %r10279, %r10280, %r10331, %r2032, %r10333;
	// end inline asm
	// begin inline asm
	shfl.sync.down.b32 %r10284, %r10285, %r10331, %r2032, %r10333;
	// end inline asm
	// begin inline asm
	shfl.sync.down.b32 %r10289, %r10290, %r10331, %r2032, %r10333;
	// end inline asm
	// begin inline asm
	shfl.sync.down.b32 %r10294, %r10295, %r10331, %r2032, %r10333;
	// end inline asm
	// begin inline asm
	shfl.sync.down.b32 %r10299, %r10300, %r10331, %r2032, %r10333;
	// end inline asm
	// begin inline asm
	shfl.sync.down.b32 %r10304, %r10305, %r10331, %r2032, %r10333;
	// end inline asm
	// begin inline asm
	shfl.sync.down.b32 %r10309, %r10310, %r10331, %r2032, %r10333;
	// end inline asm
	// begin inline asm
	shfl.sync.down.b32 %r10314, %r33161, %r10331, %r2032, %r10333;
	// end inline asm
	// begin inline asm
	shfl.sync.down.b32 %r10319, %r33169, %r10331, %r2032, %r10333;
	// end inline asm
	mov.b64 	%rd1722, %fd600;
	mov.b64 	{%r10325, %r10330}, %rd1722;
	// begin inline asm
	shfl.sync.down.b32 %r10324, %r10325, %r10331, %r2032, %r10333;
	// end inline asm
	// begin inline asm
	shfl.sync.down.b32 %r10329, %r10330, %r10331, %r2032, %r10333;
	// end inline asm
	setp.ge.s32 	%p226, %r2376, %r2032;
	mov.u64 	%rd4025, %rd4023;
	mov.u16 	%rs26286, %rs26086;
	mov.u16 	%rs26287, %rs26087;
	mov.u16 	%rs26288, %rs26088;
	mov.u16 	%rs26289, %rs26089;
	mov.u16 	%rs26290, %rs26090;
	mov.u16 	%rs26291, %rs26091;
	mov.u16 	%rs26292, %rs26092;
	mov.u16 	%rs26293, %rs26093;
	mov.u16 	%rs26294, %rs26094;
	mov.u16 	%rs26295, %rs26095;
	mov.u16 	%rs26296, %rs26096;
	mov.u16 	%rs26297, %rs26097;
	mov.u16 	%rs26298, %rs26098;
	mov.u16 	%rs26299, %rs26099;
	mov.u16 	%rs26300, %rs26100;
	mov.u16 	%rs26301, %rs26101;
	mov.u16 	%rs26302, %rs26102;
	mov.u16 	%rs26303, %rs26103;
	mov.u16 	%rs26304, %rs26104;
	mov.u16 	%rs26305, %rs26105;
	mov.u16 	%rs26306, %rs26106;
	mov.u16 	%rs26307, %rs26107;
	mov.u16 	%rs26308, %rs26108;
	mov.u16 	%rs26309, %rs26109;
	mov.u16 	%rs26310, %rs26110;
	mov.u16 	%rs26311, %rs26111;
	mov.u16 	%rs26312, %rs26112;
	mov.u16 	%rs26313, %rs26113;
	mov.u16 	%rs26314, %rs26114;
	mov.u16 	%rs26315, %rs26115;
	mov.u16 	%rs26316, %rs26116;
	mov.u16 	%rs26317, %rs26117;
	mov.u16 	%rs26318, %rs26118;
	mov.u16 	%rs26319, %rs26119;
	mov.u16 	%rs26320, %rs26120;
	mov.u16 	%rs26321, %rs26121;
	mov.u16 	%rs26322, %rs26122;
	mov.u16 	%rs26323, %rs26123;
	mov.u16 	%rs26324, %rs26124;
	mov.u16 	%rs26325, %rs26125;
	mov.u16 	%rs26326, %rs26126;
	mov.u16 	%rs26327, %rs26127;
	mov.u16 	%rs26328, %rs26128;
	mov.u16 	%rs26329, %rs26129;
	mov.u16 	%rs26330, %rs26130;
	mov.u16 	%rs26331, %rs26131;
	mov.u16 	%rs26332, %rs26132;
	mov.u16 	%rs26333, %rs26133;
	mov.u16 	%rs26334, %rs26134;
	@%p226 bra 	$L__BB3_1254;
	shr.u32 	%r10465, %r10314, 8;
	cvt.u16.u32 	%rs16734, %r10465;
	cvt.u16.u32 	%rs16735, %r10314;
	cvt.u16.u32 	%rs14883, %r10254;
	mov.b64 	%rd1723, {%r10324, %r10329};
	mov.b64 	%fd310, %rd1723;
	mov.b64 	%rd471, {%r10244, %r10249};
	st.local.u64 	[%rd22], %rd4023;
	cvt.u32.u16 	%r10466, %rs26092;
	cvt.u32.u16 	%r10467, %rs26091;
	prmt.b32 	%r10468, %r10467, %r10466, 0x3340U;
	cvt.u32.u16 	%r10469, %rs26090;
	cvt.u32.u16 	%r10470, %rs26089;
	prmt.b32 	%r10471, %r10470, %r10469, 0x3340U;
	prmt.b32 	%r10472, %r10471, %r10468, 0x5410U;
	cvt.u32.u16 	%r10473, %rs26088;
	cvt.u32.u16 	%r10474, %rs26087;
	prmt.b32 	%r10475, %r10474, %r10473, 0x3340U;
	cvt.u32.u16 	%r10476, %rs26086;
	cvt.u32.u16 	%r10477, %rs26085;
	prmt.b32 	%r10478, %r10477, %r10476, 0x3340U;
	prmt.b32 	%r10479, %r10478, %r10475, 0x5410U;
	st.local.v2.b32 	[%rd22+8], {%r10479, %r10472};
	cvt.u32.u16 	%r10480, %rs26100;
	cvt.u32.u16 	%r10481, %rs26099;
	prmt.b32 	%r10482, %r10481, %r10480, 0x3340U;
	cvt.u32.u16 	%r10483, %rs26098;
	cvt.u32.u16 	%r10484, %rs26097;
	prmt.b32 	%r10485, %r10484, %r10483, 0x3340U;
	prmt.b32 	%r10486, %r10485, %r10482, 0x5410U;
	cvt.u32.u16 	%r10487, %rs26096;
	cvt.u32.u16 	%r10488, %rs26095;
	prmt.b32 	%r10489, %r10488, %r10487, 0x3340U;
	cvt.u32.u16 	%r10490, %rs26094;
	cvt.u32.u16 	%r10491, %rs26093;
	prmt.b32 	%r10492, %r10491, %r10490, 0x3340U;
	prmt.b32 	%r10493, %r10492, %r10489, 0x5410U;
	st.local.v2.b32 	[%rd22+16], {%r10493, %r10486};
	cvt.u32.u16 	%r10494, %rs26108;
	cvt.u32.u16 	%r10495, %rs26107;
	prmt.b32 	%r10496, %r10495, %r10494, 0x3340U;
	cvt.u32.u16 	%r10497, %rs26106;
	cvt.u32.u16 	%r10498, %rs26105;
	prmt.b32 	%r10499, %r10498, %r10497, 0x3340U;
	prmt.b32 	%r10500, %r10499, %r10496, 0x5410U;
	cvt.u32.u16 	%r10501, %rs26104;
	cvt.u32.u16 	%r10502, %rs26103;
	prmt.b32 	%r10503, %r10502, %r10501, 0x3340U;
	cvt.u32.u16 	%r10504, %rs26102;
	cvt.u32.u16 	%r10505, %rs26101;
	prmt.b32 	%r10506, %r10505, %r10504, 0x3340U;
	prmt.b32 	%r10507, %r10506, %r10503, 0x5410U;
	st.local.v2.b32 	[%rd22+24], {%r10507, %r10500};
	cvt.u32.u16 	%r10508, %rs26116;
	cvt.u32.u16 	%r10509, %rs26115;
	prmt.b32 	%r10510, %r10509, %r10508, 0x3340U;
	cvt.u32.u16 	%r10511, %rs26114;
	cvt.u32.u16 	%r10512, %rs26113;
	prmt.b32 	%r10513, %r10512, %r10511, 0x3340U;
	prmt.b32 	%r10514, %r10513, %r10510, 0x5410U;
	cvt.u32.u16 	%r10515, %rs26112;
	cvt.u32.u16 	%r10516, %rs26111;
	prmt.b32 	%r10517, %r10516, %r10515, 0x3340U;
	cvt.u32.u16 	%r10518, %rs26110;
	cvt.u32.u16 	%r10519, %rs26109;
	prmt.b32 	%r10520, %r10519, %r10518, 0x3340U;
	prmt.b32 	%r10521, %r10520, %r10517, 0x5410U;
	st.local.v2.b32 	[%rd22+32], {%r10521, %r10514};
	cvt.u32.u16 	%r10522, %rs26124;
	cvt.u32.u16 	%r10523, %rs26123;
	prmt.b32 	%r10524, %r10523, %r10522, 0x3340U;
	cvt.u32.u16 	%r10525, %rs26122;
	cvt.u32.u16 	%r10526, %rs26121;
	prmt.b32 	%r10527, %r10526, %r10525, 0x3340U;
	prmt.b32 	%r10528, %r10527, %r10524, 0x5410U;
	cvt.u32.u16 	%r10529, %rs26120;
	cvt.u32.u16 	%r10530, %rs26119;
	prmt.b32 	%r10531, %r10530, %r10529, 0x3340U;
	cvt.u32.u16 	%r10532, %rs26118;
	cvt.u32.u16 	%r10533, %rs26117;
	prmt.b32 	%r10534, %r10533, %r10532, 0x3340U;
	prmt.b32 	%r10535, %r10534, %r10531, 0x5410U;
	st.local.v2.b32 	[%rd22+40], {%r10535, %r10528};
	cvt.u32.u16 	%r10536, %rs26132;
	cvt.u32.u16 	%r10537, %rs26131;
	prmt.b32 	%r10538, %r10537, %r10536, 0x3340U;
	cvt.u32.u16 	%r10539, %rs26130;
	cvt.u32.u16 	%r10540, %rs26129;
	prmt.b32 	%r10541, %r10540, %r10539, 0x3340U;
	prmt.b32 	%r10542, %r10541, %r10538, 0x5410U;
	cvt.u32.u16 	%r10543, %rs26128;
	cvt.u32.u16 	%r10544, %rs26127;
	prmt.b32 	%r10545, %r10544, %r10543, 0x3340U;
	cvt.u32.u16 	%r10546, %rs26126;
	cvt.u32.u16 	%r10547, %rs26125;
	prmt.b32 	%r10548, %r10547, %r10546, 0x3340U;
	prmt.b32 	%r10549, %r10548, %r10545, 0x5410U;
	st.local.v2.b32 	[%rd22+48], {%r10549, %r10542};
	st.local.v2.u8 	[%rd22+56], {%rs26133, %rs26134};
	st.local.u32 	[%rd22+60], %r33169;
	st.local.f64 	[%rd22+64], %fd600;
	st.local.v2.u32 	[%rd23], {%r10244, %r10249};
	st.local.v2.b32 	[%rd23+8], {%r10254, %r10259};
	st.local.v2.b32 	[%rd23+16], {%r10264, %r10269};
	st.local.v2.b32 	[%rd23+24], {%r10274, %r10279};
	st.local.v2.b32 	[%rd23+32], {%r10284, %r10289};
	st.local.v2.b32 	[%rd23+40], {%r10294, %r10299};
	st.local.v2.b32 	[%rd23+48], {%r10304, %r10309};
	st.local.v2.u8 	[%rd23+56], {%rs16735, %rs16734};
	st.local.u32 	[%rd23+60], %r10319;
	st.local.v2.u32 	[%rd23+64], {%r10324, %r10329};
	setp.ne.s64 	%p227, %rd4023, 0;
	mov.u16 	%rs26286, %rs26086;
	mov.u16 	%rs26287, %rs26087;
	mov.u16 	%rs26288, %rs26088;
	mov.u16 	%rs26289, %rs26089;
	mov.u16 	%rs26290, %rs26090;
	mov.u16 	%rs26291, %rs26091;
	mov.u16 	%rs26292, %rs26092;
	mov.u16 	%rs26293, %rs26093;
	mov.u16 	%rs26294, %rs26094;
	mov.u16 	%rs26295, %rs26095;
	mov.u16 	%rs26296, %rs26096;
	mov.u16 	%rs26297, %rs26097;
	mov.u16 	%rs26298, %rs26098;
	mov.u16 	%rs26299, %rs26099;
	mov.u16 	%rs26300, %rs26100;
	mov.u16 	%rs26301, %rs26101;
	mov.u16 	%rs26302, %rs26102;
	mov.u16 	%rs26303, %rs26103;
	mov.u16 	%rs26304, %rs26104;
	mov.u16 	%rs26305, %rs26105;
	mov.u16 	%rs26306, %rs26106;
	mov.u16 	%rs26307, %rs26107;
	mov.u16 	%rs26308, %rs26108;
	mov.u16 	%rs26309, %rs26109;
	mov.u16 	%rs26310, %rs26110;
	mov.u16 	%rs26311, %rs26111;
	mov.u16 	%rs26312, %rs26112;
	mov.u16 	%rs26313, %rs26113;
	mov.u16 	%rs26314, %rs26114;
	mov.u16 	%rs26315, %rs26115;
	mov.u16 	%rs26316, %rs26116;
	mov.u16 	%rs26317, %rs26117;
	mov.u16 	%rs26318, %rs26118;
	mov.u16 	%rs26319, %rs26119;
	mov.u16 	%rs26320, %rs26120;
	mov.u16 	%rs26321, %rs26121;
	mov.u16 	%rs26322, %rs26122;
	mov.u16 	%rs26323, %rs26123;
	mov.u16 	%rs26324, %rs26124;
	mov.u16 	%rs26325, %rs26125;
	mov.u16 	%rs26326, %rs26126;
	mov.u16 	%rs26327, %rs26127;
	mov.u16 	%rs26328, %rs26128;
	mov.u16 	%rs26329, %rs26129;
	mov.u16 	%rs26330, %rs26130;
	mov.u16 	%rs26331, %rs26131;
	mov.u16 	%rs26332, %rs26132;
	mov.u16 	%rs26333, %rs26133;
	mov.u16 	%rs26334, %rs26134;
	@%p227 bra 	$L__BB3_1253;
	mov.b16 	%rs16736, 0;
	st.local.u8 	[%rd21], %rs16736;
	add.s32 	%r10551, %r33169, %r10319;
	st.local.u32 	[%rd21+52], %r10551;
	add.f64 	%fd373, %fd600, %fd310;
	st.local.f64 	[%rd21+56], %fd373;
	mov.b32 	%r33170, 0;
$L__BB3_1243:
	mov.u32 	%r2052, %r33170;
	cvt.u64.u32 	%rd1724, %r2052;
	add.s64 	%rd1725, %rd21, %rd1724;
	ld.local.u8 	%rs16737, [%rd1725];
	setp.ne.s16 	%p228, %rs16737, 0;
	add.s32 	%r33170, %r2052, 1;
	@%p228 bra 	$L__BB3_1243;
	and.b16  	%rs16738, %rs14883, 255;
	setp.eq.s16 	%p229, %rs16738, 0;
	mov.u32 	%r33172, %r2052;
	@%p229 bra 	$L__BB3_1247;
	mov.b32 	%r33171, 0;
$L__BB3_1246:
	add.s32 	%r10553, %r33171, %r2052;
	cvt.u64.u32 	%rd1726, %r10553;
	add.s64 	%rd1727, %rd23, %rd1726;
	ld.local.u8 	%rs16739, [%rd1727+8];
	add.s64 	%rd1728, %rd21, %rd1726;
	st.local.u8 	[%rd1728], %rs16739;
	add.s32 	%r2055, %r33171, 1;
	add.s32 	%r33172, %r2055, %r2052;
	cvt.u64.u32 	%rd1729, %r33171;
	add.s64 	%rd1730, %rd23, %rd1729;
	ld.local.u8 	%rs16740, [%rd1730+9];
	setp.ne.s16 	%p230, %rs16740, 0;
	mov.u32 	%r33171, %r2055;
	@%p230 bra 	$L__BB3_1246;
$L__BB3_1247:
	cvt.u64.u32 	%rd1731, %r33172;
	add.s64 	%rd1732, %rd21, %rd1731;
	mov.b16 	%rs16741, 0;
	st.local.u8 	[%rd1732+1], %rs16741;
	mov.b32 	%r33173, 0;
$L__BB3_1248:
	mov.u32 	%r2058, %r33173;
	cvt.u64.u32 	%rd1733, %r2058;
	add.s64 	%rd1734, %rd21, %rd1733;
	ld.local.u8 	%rs16742, [%rd1734];
	setp.ne.s16 	%p231, %rs16742, 0;
	add.s32 	%r33173, %r2058, 1;
	@%p231 bra 	$L__BB3_1248;
	and.b16  	%rs16743, %rs26085, 255;
	setp.eq.s16 	%p232, %rs16743, 0;
	mov.u32 	%r33175, %r2058;
	@%p232 bra 	$L__BB3_1252;
	mov.b32 	%r33174, 0;
$L__BB3_1251:
	add.s32 	%r10556, %r33174, %r2058;
	cvt.u64.u32 	%rd1735, %r10556;
	add.s64 	%rd1736, %rd22, %rd1735;
	ld.local.u8 	%rs16744, [%rd1736+8];
	add.s64 	%rd1737, %rd21, %rd1735;
	st.local.u8 	[%rd1737], %rs16744;
	add.s32 	%r2061, %r33174, 1;
	add.s32 	%r33175, %r2061, %r2058;
	cvt.u64.u32 	%rd1738, %r33174;
	add.s64 	%rd1739, %rd22, %rd1738;
	ld.local.u8 	%rs16745, [%rd1739+9];
	setp.ne.s16 	%p233, %rs16745, 0;
	mov.u32 	%r33174, %r2061;
	@%p233 bra 	$L__BB3_1251;
$L__BB3_1252:
	cvt.u64.u32 	%rd1740, %r33175;
	add.s64 	%rd1741, %rd21, %rd1740;
	mov.b16 	%rs16746, 0;
	st.local.u8 	[%rd1741+1], %rs16746;
	ld.local.v2.b32 	{%r10557, %r10558}, [%rd21];
	bfe.u32 	%r10559, %r10557, 0, 8;
	cvt.u16.u32 	%rs26085, %r10559;
	bfe.u32 	%r10560, %r10557, 8, 8;
	cvt.u16.u32 	%rs26286, %r10560;
	bfe.u32 	%r10561, %r10557, 16, 8;
	cvt.u16.u32 	%rs26287, %r10561;
	bfe.u32 	%r10562, %r10557, 24, 8;
	cvt.u16.u32 	%rs26288, %r10562;
	bfe.u32 	%r10563, %r10558, 0, 8;
	cvt.u16.u32 	%rs26289, %r10563;
	bfe.u32 	%r10564, %r10558, 8, 8;
	cvt.u16.u32 	%rs26290, %r10564;
	bfe.u32 	%r10565, %r10558, 16, 8;
	cvt.u16.u32 	%rs26291, %r10565;
	bfe.u32 	%r10566, %r10558, 24, 8;
	cvt.u16.u32 	%rs26292, %r10566;
	ld.local.v2.b32 	{%r10567, %r10568}, [%rd21+8];
	bfe.u32 	%r10569, %r10567, 0, 8;
	cvt.u16.u32 	%rs26293, %r10569;
	bfe.u32 	%r10570, %r10567, 8, 8;
	cvt.u16.u32 	%rs26294, %r10570;
	bfe.u32 	%r10571, %r10567, 16, 8;
	cvt.u16.u32 	%rs26295, %r10571;
	bfe.u32 	%r10572, %r10567, 24, 8;
	cvt.u16.u32 	%rs26296, %r10572;
	bfe.u32 	%r10573, %r10568, 0, 8;
	cvt.u16.u32 	%rs26297, %r10573;
	bfe.u32 	%r10574, %r10568, 8, 8;
	cvt.u16.u32 	%rs26298, %r10574;
	bfe.u32 	%r10575, %r10568, 16, 8;
	cvt.u16.u32 	%rs26299, %r10575;
	bfe.u32 	%r10576, %r10568, 24, 8;
	cvt.u16.u32 	%rs26300, %r10576;
	ld.local.v2.b32 	{%r10577, %r10578}, [%rd21+16];
	bfe.u32 	%r10579, %r10577, 0, 8;
	cvt.u16.u32 	%rs26301, %r10579;
	bfe.u32 	%r10580, %r10577, 8, 8;
	cvt.u16.u32 	%rs26302, %r10580;
	bfe.u32 	%r10581, %r10577, 16, 8;
	cvt.u16.u32 	%rs26303, %r10581;
	bfe.u32 	%r10582, %r10577, 24, 8;
	cvt.u16.u32 	%rs26304, %r10582;
	bfe.u32 	%r10583, %r10578, 0, 8;
	cvt.u16.u32 	%rs26305, %r10583;
	bfe.u32 	%r10584, %r10578, 8, 8;
	cvt.u16.u32 	%rs26306, %r10584;
	bfe.u32 	%r10585, %r10578, 16, 8;
	cvt.u16.u32 	%rs26307, %r10585;
	bfe.u32 	%r10586, %r10578, 24, 8;
	cvt.u16.u32 	%rs26308, %r10586;
	ld.local.v2.b32 	{%r10587, %r10588}, [%rd21+24];
	bfe.u32 	%r10589, %r10587, 0, 8;
	cvt.u16.u32 	%rs26309, %r10589;
	bfe.u32 	%r10590, %r10587, 8, 8;
	cvt.u16.u32 	%rs26310, %r10590;
	bfe.u32 	%r10591, %r10587, 16, 8;
	cvt.u16.u32 	%rs26311, %r10591;
	bfe.u32 	%r10592, %r10587, 24, 8;
	cvt.u16.u32 	%rs26312, %r10592;
	bfe.u32 	%r10593, %r10588, 0, 8;
	cvt.u16.u32 	%rs26313, %r10593;
	bfe.u32 	%r10594, %r10588, 8, 8;
	cvt.u16.u32 	%rs26314, %r10594;
	bfe.u32 	%r10595, %r10588, 16, 8;
	cvt.u16.u32 	%rs26315, %r10595;
	bfe.u32 	%r10596, %r10588, 24, 8;
	cvt.u16.u32 	%rs26316, %r10596;
	ld.local.v2.b32 	{%r10597, %r10598}, [%rd21+32];
	bfe.u32 	%r10599, %r10597, 0, 8;
	cvt.u16.u32 	%rs26317, %r10599;
	bfe.u32 	%r10600, %r10597, 8, 8;
	cvt.u16.u32 	%rs26318, %r10600;
	bfe.u32 	%r10601, %r10597, 16, 8;
	cvt.u16.u32 	%rs26319, %r10601;
	bfe.u32 	%r10602, %r10597, 24, 8;
	cvt.u16.u32 	%rs26320, %r10602;
	bfe.u32 	%r10603, %r10598, 0, 8;
	cvt.u16.u32 	%rs26321, %r10603;
	bfe.u32 	%r10604, %r10598, 8, 8;
	cvt.u16.u32 	%rs26322, %r10604;
	bfe.u32 	%r10605, %r10598, 16, 8;
	cvt.u16.u32 	%rs26323, %r10605;
	bfe.u32 	%r10606, %r10598, 24, 8;
	cvt.u16.u32 	%rs26324, %r10606;
	ld.local.v2.b32 	{%r10607, %r10608}, [%rd21+40];
	bfe.u32 	%r10609, %r10607, 0, 8;
	cvt.u16.u32 	%rs26325, %r10609;
	bfe.u32 	%r10610, %r10607, 8, 8;
	cvt.u16.u32 	%rs26326, %r10610;
	bfe.u32 	%r10611, %r10607, 16, 8;
	cvt.u16.u32 	%rs26327, %r10611;
	bfe.u32 	%r10612, %r10607, 24, 8;
	cvt.u16.u32 	%rs26328, %r10612;
	bfe.u32 	%r10613, %r10608, 0, 8;
	cvt.u16.u32 	%rs26329, %r10613;
	bfe.u32 	%r10614, %r10608, 8, 8;
	cvt.u16.u32 	%rs26330, %r10614;
	bfe.u32 	%r10615, %r10608, 16, 8;
	cvt.u16.u32 	%rs26331, %r10615;
	bfe.u32 	%r10616, %r10608, 24, 8;
	cvt.u16.u32 	%rs26332, %r10616;
	ld.local.v2.u8 	{%rs26333, %rs26334}, [%rd21+48];
	ld.local.u32 	%r33169, [%rd21+52];
	ld.local.f64 	%fd600, [%rd21+56];
$L__BB3_1253:
	add.s64 	%rd4025, %rd4023, %rd471;
$L__BB3_1254:
	cvt.u32.u16 	%r10707, %rs26085;
	and.b32  	%r10708, %r10707, 255;
	and.b16  	%rs16747, %rs26286, 255;
	mul.wide.u16 	%r10709, %rs16747, 256;
	or.b32  	%r10710, %r10709, %r10708;
	cvt.u32.u16 	%r10711, %rs26287;
	shl.b32 	%r10712, %r10711, 16;
	and.b32  	%r10713, %r10712, 16711680;
	or.b32  	%r10714, %r10710, %r10713;
	cvt.u32.u16 	%r10715, %rs26288;
	shl.b32 	%r10716, %r10715, 24;
	or.b32  	%r10628, %r10714, %r10716;
	cvt.u32.u16 	%r10717, %rs26289;
	and.b32  	%r10718, %r10717, 255;
	and.b16  	%rs16748, %rs26290, 255;
	mul.wide.u16 	%r10719, %rs16748, 256;
	or.b32  	%r10720, %r10719, %r10718;
	cvt.u32.u16 	%r10721, %rs26291;
	shl.b32 	%r10722, %r10721, 16;
	and.b32  	%r10723, %r10722, 16711680;
	or.b32  	%r10724, %r10720, %r10723;
	cvt.u32.u16 	%r10725, %rs26292;
	shl.b32 	%r10726, %r10725, 24;
	or.b32  	%r10633, %r10724, %r10726;
	cvt.u32.u16 	%r10727, %rs26293;
	and.b32  	%r10728, %r10727, 255;
	and.b16  	%rs16749, %rs26294, 255;
	mul.wide.u16 	%r10729, %rs16749, 256;
	or.b32  	%r10730, %r10729, %r10728;
	cvt.u32.u16 	%r10731, %rs26295;
	shl.b32 	%r10732, %r10731, 16;
	and.b32  	%r10733, %r10732, 16711680;
	or.b32  	%r10734, %r10730, %r10733;
	cvt.u32.u16 	%r10735, %rs26296;
	shl.b32 	%r10736, %r10735, 24;
	or.b32  	%r10638, %r10734, %r10736;
	cvt.u32.u16 	%r10737, %rs26297;
	and.b32  	%r10738, %r10737, 255;
	and.b16  	%rs16750, %rs26298, 255;
	mul.wide.u16 	%r10739, %rs16750, 256;
	or.b32  	%r10740, %r10739, %r10738;
	cvt.u32.u16 	%r10741, %rs26299;
	shl.b32 	%r10742, %r10741, 16;
	and.b32  	%r10743, %r10742, 16711680;
	or.b32  	%r10744, %r10740, %r10743;
	cvt.u32.u16 	%r10745, %rs26300;
	shl.b32 	%r10746, %r10745, 24;
	or.b32  	%r10643, %r10744, %r10746;
	cvt.u32.u16 	%r10747, %rs26301;
	and.b32  	%r10748, %r10747, 255;
	and.b16  	%rs16751, %rs26302, 255;
	mul.wide.u16 	%r10749, %rs16751, 256;
	or.b32  	%r10750, %r10749, %r10748;
	cvt.u32.u16 	%r10751, %rs26303;
	shl.b32 	%r10752, %r10751, 16;
	and.b32  	%r10753, %r10752, 16711680;
	or.b32  	%r10754, %r10750, %r10753;
	cvt.u32.u16 	%r10755, %rs26304;
	shl.b32 	%r10756, %r10755, 24;
	or.b32  	%r10648, %r10754, %r10756;
	cvt.u32.u16 	%r10757, %rs26305;
	and.b32  	%r10758, %r10757, 255;
	and.b16  	%rs16752, %rs26306, 255;
	mul.wide.u16 	%r10759, %rs16752, 256;
	or.b32  	%r10760, %r10759, %r10758;
	cvt.u32.u16 	%r10761, %rs26307;
	shl.b32 	%r10762, %r10761, 16;
	and.b32  	%r10763, %r10762, 16711680;
	or.b32  	%r10764, %r10760, %r10763;
	cvt.u32.u16 	%r10765, %rs26308;
	shl.b32 	%r10766, %r10765, 24;
	or.b32  	%r10653, %r10764, %r10766;
	cvt.u32.u16 	%r10767, %rs26309;
	and.b32  	%r10768, %r10767, 255;
	and.b16  	%rs16753, %rs26310, 255;
	mul.wide.u16 	%r10769, %rs16753, 256;
	or.b32  	%r10770, %r10769, %r10768;
	cvt.u32.u16 	%r10771, %rs26311;
	shl.b32 	%r10772, %r10771, 16;
	and.b32  	%r10773, %r10772, 16711680;
	or.b32  	%r10774, %r10770, %r10773;
	cvt.u32.u16 	%r10775, %rs26312;
	shl.b32 	%r10776, %r10775, 24;
	or.b32  	%r10658, %r10774, %r10776;
	cvt.u32.u16 	%r10777, %rs26313;
	and.b32  	%r10778, %r10777, 255;
	and.b16  	%rs16754, %rs26314, 255;
	mul.wide.u16 	%r10779, %rs16754, 256;
	or.b32  	%r10780, %r10779, %r10778;
	cvt.u32.u16 	%r10781, %rs26315;
	shl.b32 	%r10782, %r10781, 16;
	and.b32  	%r10783, %r10782, 16711680;
	or.b32  	%r10784, %r10780, %r10783;
	cvt.u32.u16 	%r10785, %rs26316;
	shl.b32 	%r10786, %r10785, 24;
	or.b32  	%r10663, %r10784, %r10786;
	cvt.u32.u16 	%r10787, %rs26317;
	and.b32  	%r10788, %r10787, 255;
	and.b16  	%rs16755, %rs26318, 255;
	mul.wide.u16 	%r10789, %rs16755, 256;
	or.b32  	%r10790, %r10789, %r10788;
	cvt.u32.u16 	%r10791, %rs26319;
	shl.b32 	%r10792, %r10791, 16;
	and.b32  	%r10793, %r10792, 16711680;
	or.b32  	%r10794, %r10790, %r10793;
	cvt.u32.u16 	%r10795, %rs26320;
	shl.b32 	%r10796, %r10795, 24;
	or.b32  	%r10668, %r10794, %r10796;
	cvt.u32.u16 	%r10797, %rs26321;
	and.b32  	%r10798, %r10797, 255;
	and.b16  	%rs16756, %rs26322, 255;
	mul.wide.u16 	%r10799, %rs16756, 256;
	or.b32  	%r10800, %r10799, %r10798;
	cvt.u32.u16 	%r10801, %rs26323;
	shl.b32 	%r10802, %r10801, 16;
	and.b32  	%r10803, %r10802, 16711680;
	or.b32  	%r10804, %r10800, %r10803;
	cvt.u32.u16 	%r10805, %rs26324;
	shl.b32 	%r10806, %r10805, 24;
	or.b32  	%r10673, %r10804, %r10806;
	cvt.u32.u16 	%r10807, %rs26325;
	and.b32  	%r10808, %r10807, 255;
	and.b16  	%rs16757, %rs26326, 255;
	mul.wide.u16 	%r10809, %rs16757, 256;
	or.b32  	%r10810, %r10809, %r10808;
	cvt.u32.u16 	%r10811, %rs26327;
	shl.b32 	%r10812, %r10811, 16;
	and.b32  	%r10813, %r10812, 16711680;
	or.b32  	%r10814, %r10810, %r10813;
	cvt.u32.u16 	%r10815, %rs26328;
	shl.b32 	%r10816, %r10815, 24;
	or.b32  	%r10678, %r10814, %r10816;
	cvt.u32.u16 	%r10817, %rs26329;
	and.b32  	%r10818, %r10817, 255;
	and.b16  	%rs16758, %rs26330, 255;
	mul.wide.u16 	%r10819, %rs16758, 256;
	or.b32  	%r10820, %r10819, %r10818;
	cvt.u32.u16 	%r10821, %rs26331;
	shl.b32 	%r10822, %r10821, 16;
	and.b32  	%r10823, %r10822, 16711680;
	or.b32  	%r10824, %r10820, %r10823;
	cvt.u32.u16 	%r10825, %rs26332;
	shl.b32 	%r10826, %r10825, 24;
	or.b32  	%r10683, %r10824, %r10826;
	cvt.u32.u16 	%r10827, %rs26333;
	and.b32  	%r10828, %r10827, 255;
	and.b32  	%r10829, %r33162, -65536;
	or.b32  	%r10830, %r10829, %r10828;
	and.b16  	%rs16759, %rs26334, 255;
	mul.wide.u16 	%r10831, %rs16759, 256;
	or.b32  	%r33162, %r10830, %r10831;
	mov.b64 	{%r10618, %r10623}, %rd4025;
	mov.b32 	%r10704, 2;
	mov.b32 	%r10706, -1;
	// begin inline asm
	shfl.sync.down.b32 %r10617, %r10618, %r10704, %r2032, %r10706;
	// end inline asm
	// begin inline asm
	shfl.sync.down.b32 %r10622, %r10623, %r10704, %r2032, %r10706;
	// end inline asm
	// begin inline asm
	shfl.sync.down.b32 %r10627, %r10628, %r10704, %r2032, %r10706;
	// end inline asm
	// begin inline asm
	shfl.sync.down.b32 %r10632, %r10633, %r10704, %r2032, %r10706;
	// end inline asm
	// begin inline asm
	shfl.sync.down.b32 %r10637, %r10638, %r10704, %r2032, %r10706;
	// end inline asm
	// begin inline asm
	shfl.sync.down.b32 %r10642, %r10643, %r10704, %r2032, %r10706;
	// end inline asm
	// begin inline asm
	shfl.sync.down.b32 %r10647, %r10648, %r10704, %r2032, %r10706;
	// end inline asm
	// begin inline asm
	shfl.sync.down.b32 %r10652, %r10653, %r10704, %r2032, %r10706;
	// end inline asm
	// begin inline asm
	shfl.sync.down.b32 %r10657, %r10658, %r10704, %r2032, %r10706;
	// end inline asm
	// begin inline asm
	shfl.sync.down.b32 %r10662, %r10663, %r10704, %r2032, %r10706;
	// end inline asm
	// begin inline asm
	shfl.sync.down.b32 %r10667, %r10668, %r10704, %r2032, %r10706;
	// end inline asm
	// begin inline asm
	shfl.sync.down.b32 %r10672, %r10673, %r10704, %r2032, %r10706;
	// end inline asm
	// begin inline asm
	shfl.sync.down.b32 %r10677, %r10678, %r10704, %r2032, %r10706;
	// end inline asm
	// begin inline asm
	shfl.sync.down.b32 %r10682, %r10683, %r10704, %r2032, %r10706;
	// end inline asm
	// begin inline asm
	shfl.sync.down.b32 %r10687, %r33162, %r10704, %r2032, %r10706;
	// end inline asm
	// begin inline asm
	shfl.sync.down.b32 %r10692, %r33169, %r10704, %r2032, %r10706;
	// end inline asm
	mov.b64 	%rd1742, %fd600;
	mov.b64 	{%r10698, %r10703}, %rd1742;
	// begin inline asm
	shfl.sync.down.b32 %r10697, %r10698, %r10704, %r2032, %r10706;
	// end inline asm
	// begin inline asm
	shfl.sync.down.b32 %r10702, %r10703, %r10704, %r2032, %r10706;
	// end inline asm
	add.s32 	%r10832, %r2376, 2;
	setp.gt.s32 	%p234, %r10832, %r2032;
	@%p234 bra 	$L__BB3_1268;
	shr.u32 	%r10833, %r10687, 8;
	cvt.u16.u32 	%rs16760, %r10833;
	cvt.u16.u32 	%rs16761, %r10687;
	cvt.u16.u32 	%rs15034, %r10627;
	mov.b64 	%rd1743, {%r10697, %r10702};
	mov.b64 	%fd314, %rd1743;
	mov.b64 	%rd1744, {%r10617, %r10622};
	st.local.u64 	[%rd19], %rd4025;
	cvt.u32.u16 	%r10834, %rs26292;
	cvt.u32.u16 	%r10835, %rs26291;
	prmt.b32 	%r10836, %r10835, %r10834, 0x3340U;
	cvt.u32.u16 	%r10837, %rs26290;
	cvt.u32.u16 	%r10838, %rs26289;
	prmt.b32 	%r10839, %r10838, %r10837, 0x3340U;
	prmt.b32 	%r10840, %r10839, %r10836, 0x5410U;
	cvt.u32.u16 	%r10841, %rs26288;
	cvt.u32.u16 	%r10842, %rs26287;
	prmt.b32 	%r10843, %r10842, %r10841, 0x3340U;
	cvt.u32.u16 	%r10844, %rs26286;
	cvt.u32.u16 	%r10845, %rs26085;
	prmt.b32 	%r10846, %r10845, %r10844, 0x3340U;
	prmt.b32 	%r10847, %r10846, %r10843, 0x5410U;
	st.local.v2.b32 	[%rd19+8], {%r10847, %r10840};
	cvt.u32.u16 	%r10848, %rs26300;
	cvt.u32.u16 	%r10849, %rs26299;
	prmt.b32 	%r10850, %r10849, %r10848, 0x3340U;
	cvt.u32.u16 	%r10851, %rs26298;
	cvt.u32.u16 	%r10852, %rs26297;
	prmt.b32 	%r10853, %r10852, %r10851, 0x3340U;
	prmt.b32 	%r10854, %r10853, %r10850, 0x5410U;
	cvt.u32.u16 	%r10855, %rs26296;
	cvt.u32.u16 	%r10856, %rs26295;
	prmt.b32 	%r10857, %r10856, %r10855, 0x3340U;
	cvt.u32.u16 	%r10858, %rs26294;
	cvt.u32.u16 	%r10859, %rs26293;
	prmt.b32 	%r10860, %r10859, %r10858, 0x3340U;
	prmt.b32 	%r10861, %r10860, %r10857, 0x5410U;
	st.local.v2.b32 	[%rd19+16], {%r10861, %r10854};
	cvt.u32.u16 	%r10862, %rs26308;
	cvt.u32.u16 	%r10863, %rs26307;
	prmt.b32 	%r10864, %r10863, %r10862, 0x3340U;
	cvt.u32.u16 	%r10865, %rs26306;
	cvt.u32.u16 	%r10866, %rs26305;
	prmt.b32 	%r10867, %r10866, %r10865, 0x3340U;
	prmt.b32 	%r10868, %r10867, %r10864, 0x5410U;
	cvt.u32.u16 	%r10869, %rs26304;
	cvt.u32.u16 	%r10870, %rs26303;
	prmt.b32 	%r10871, %r10870, %r10869, 0x3340U;
	cvt.u32.u16 	%r10872, %rs26302;
	cvt.u32.u16 	%r10873, %rs26301;
	prmt.b32 	%r10874, %r10873, %r10872, 0x3340U;
	prmt.b32 	%r10875, %r10874, %r10871, 0x5410U;
	st.local.v2.b32 	[%rd19+24], {%r10875, %r10868};
	cvt.u32.u16 	%r10876, %rs26316;
	cvt.u32.u16 	%r10877, %rs26315;
	prmt.b32 	%r10878, %r10877, %r10876, 0x3340U;
	cvt.u32.u16 	%r10879, %rs26314;
	cvt.u32.u16 	%r10880, %rs26313;
	prmt.b32 	%r10881, %r10880, %r10879, 0x3340U;
	prmt.b32 	%r10882, %r10881, %r10878, 0x5410U;
	cvt.u32.u16 	%r10883, %rs26312;
	cvt.u32.u16 	%r10884, %rs26311;
	prmt.b32 	%r10885, %r10884, %r10883, 0x3340U;
	cvt.u32.u16 	%r10886, %rs26310;
	cvt.u32.u16 	%r10887, %rs26309;
	prmt.b32 	%r10888, %r10887, %r10886, 0x3340U;
	prmt.b32 	%r10889, %r10888, %r10885, 0x5410U;
	st.local.v2.b32 	[%rd19+32], {%r10889, %r10882};
	cvt.u32.u16 	%r10890, %rs26324;
	cvt.u32.u16 	%r10891, %rs26323;
	prmt.b32 	%r10892, %r10891, %r10890, 0x3340U;
	cvt.u32.u16 	%r10893, %rs26322;
	cvt.u32.u16 	%r10894, %rs26321;
	prmt.b32 	%r10895, %r10894, %r10893, 0x3340U;
	prmt.b32 	%r10896, %r10895, %r10892, 0x5410U;
	cvt.u32.u16 	%r10897, %rs26320;
	cvt.u32.u16 	%r10898, %rs26319;
	prmt.b32 	%r10899, %r10898, %r10897, 0x3340U;
	cvt.u32.u16 	%r10900, %rs26318;
	cvt.u32.u16 	%r10901, %rs26317;
	prmt.b32 	%r10902, %r10901, %r10900, 0x3340U;
	prmt.b32 	%r10903, %r10902, %r10899, 0x5410U;
	st.local.v2.b32 	[%rd19+40], {%r10903, %r10896};
	cvt.u32.u16 	%r10904, %rs26332;
	cvt.u32.u16 	%r10905, %rs26331;
	prmt.b32 	%r10906, %r10905, %r10904, 0x3340U;
	cvt.u32.u16 	%r10907, %rs26330;
	cvt.u32.u16 	%r10908, %rs26329;
	prmt.b32 	%r10909, %r10908, %r10907, 0x3340U;
	prmt.b32 	%r10910, %r10909, %r10906, 0x5410U;
	cvt.u32.u16 	%r10911, %rs26328;
	cvt.u32.u16 	%r10912, %rs26327;
	prmt.b32 	%r10913, %r10912, %r10911, 0x3340U;
	cvt.u32.u16 	%r10914, %rs26326;
	cvt.u32.u16 	%r10915, %rs26325;
	prmt.b32 	%r10916, %r10915, %r10914, 0x3340U;
	prmt.b32 	%r10917, %r10916, %r10913, 0x5410U;
	st.local.v2.b32 	[%rd19+48], {%r10917, %r10910};
	st.local.v2.u8 	[%rd19+56], {%rs26333, %rs26334};
	st.local.u32 	[%rd19+60], %r33169;
	st.local.f64 	[%rd19+64], %fd600;
	st.local.v2.u32 	[%rd20], {%r10617, %r10622};
	st.local.v2.b32 	[%rd20+8], {%r10627, %r10632};
	st.local.v2.b32 	[%rd20+16], {%r10637, %r10642};
	st.local.v2.b32 	[%rd20+24], {%r10647, %r10652};
	st.local.v2.b32 	[%rd20+32], {%r10657, %r10662};
	st.local.v2.b32 	[%rd20+40], {%r10667, %r10672};
	st.local.v2.b32 	[%rd20+48], {%r10677, %r10682};
	st.local.v2.u8 	[%rd20+56], {%rs16761, %rs16760};
	st.local.u32 	[%rd20+60], %r10692;
	st.local.v2.u32 	[%rd20+64], {%r10697, %r10702};
	add.s64 	%rd474, %rd4025, %rd1744;
	setp.ne.s64 	%p235, %rd4025, 0;
	@%p235 bra 	$L__BB3_1267;
	mov.b16 	%rs16762, 0;
	st.local.u8 	[%rd18], %rs16762;
	add.s32 	%r10919, %r33169, %r10692;
	st.local.u32 	[%rd18+52], %r10919;
	add.f64 	%fd374, %fd600, %fd314;
	st.local.f64 	[%rd18+56], %fd374;
	mov.b32 	%r33178, 0;
$L__BB3_1257:
	mov.u32 	%r2086, %r33178;
	cvt.u64.u32 	%rd1745, %r2086;
	add.s64 	%rd1746, %rd18, %rd1745;
	ld.local.u8 	%rs16763, [%rd1746];
	setp.ne.s16 	%p236, %rs16763, 0;
	add.s32 	%r33178, %r2086, 1;
	@%p236 bra 	$L__BB3_1257;
	and.b16  	%rs16764, %rs15034, 255;
	setp.eq.s16 	%p237, %rs16764, 0;
	mov.u32 	%r33180, %r2086;
	@%p237 bra 	$L__BB3_1261;
	mov.b32 	%r33179, 0;
$L__BB3_1260:
	add.s32 	%r10921, %r33179, %r2086;
	cvt.u64.u32 	%rd1747, %r10921;
	add.s64 	%rd1748, %rd20, %rd1747;
	ld.local.u8 	%rs16765, [%rd1748+8];
	add.s64 	%rd1749, %rd18, %rd1747;
	st.local.u8 	[%rd1749], %rs16765;
	add.s32 	%r2089, %r33179, 1;
	add.s32 	%r33180, %r2089, %r2086;
	cvt.u64.u32 	%rd1750, %r33179;
	add.s64 	%rd1751, %rd20, %rd1750;
	ld.local.u8 	%rs16766, [%rd1751+9];
	setp.ne.s16 	%p238, %rs16766, 0;
	mov.u32 	%r33179, %r2089;
	@%p238 bra 	$L__BB3_1260;
$L__BB3_1261:
	cvt.u64.u32 	%rd1752, %r33180;
	add.s64 	%rd1753, %rd18, %rd1752;
	mov.b16 	%rs16767, 0;
	st.local.u8 	[%rd1753+1], %rs16767;
	mov.b32 	%r33181, 0;
$L__BB3_1262:
	mov.u32 	%r2092, %r33181;
	cvt.u64.u32 	%rd1754, %r2092;
	add.s64 	%rd1755, %rd18, %rd1754;
	ld.local.u8 	%rs16768, [%rd1755];
	setp.ne.s16 	%p239, %rs16768, 0;
	add.s32 	%r33181, %r2092, 1;
	@%p239 bra 	$L__BB3_1262;
	and.b16  	%rs16769, %rs26085, 255;
	setp.eq.s16 	%p240, %rs16769, 0;
	mov.u32 	%r33183, %r2092;
	@%p240 bra 	$L__BB3_1266;
	mov.b32 	%r33182, 0;
$L__BB3_1265:
	add.s32 	%r10924, %r33182, %r2092;
	cvt.u64.u32 	%rd1756, %r10924;
	add.s64 	%rd1757, %rd19, %rd1756;
	ld.local.u8 	%rs16770, [%rd1757+8];
	add.s64 	%rd1758, %rd18, %rd1756;
	st.local.u8 	[%rd1758], %rs16770;
	add.s32 	%r2095, %r33182, 1;
	add.s32 	%r33183, %r2095, %r2092;
	cvt.u64.u32 	%rd1759, %r33182;
	add.s64 	%rd1760, %rd19, %rd1759;
	ld.local.u8 	%rs16771, [%rd1760+9];
	setp.ne.s16 	%p241, %rs16771, 0;
	mov.u32 	%r33182, %r2095;
	@%p241 bra 	$L__BB3_1265;
$L__BB3_1266:
	cvt.u64.u32 	%rd1761, %r33183;
	add.s64 	%rd1762, %rd18, %rd1761;
	mov.b16 	%rs16772, 0;
	st.local.u8 	[%rd1762+1], %rs16772;
	ld.local.v2.b32 	{%r10925, %r10926}, [%rd18];
	bfe.u32 	%r10927, %r10925, 0, 8;
	cvt.u16.u32 	%rs26085, %r10927;
	bfe.u32 	%r10928, %r10925, 8, 8;
	cvt.u16.u32 	%rs26286, %r10928;
	bfe.u32 	%r10929, %r10925, 16, 8;
	cvt.u16.u32 	%rs26287, %r10929;
	bfe.u32 	%r10930, %r10925, 24, 8;
	cvt.u16.u32 	%rs26288, %r10930;
	bfe.u32 	%r10931, %r10926, 0, 8;
	cvt.u16.u32 	%rs26289, %r10931;
	bfe.u32 	%r10932, %r10926, 8, 8;
	cvt.u16.u32 	%rs26290, %r10932;
	bfe.u32 	%r10933, %r10926, 16, 8;
	cvt.u16.u32 	%rs26291, %r10933;
	bfe.u32 	%r10934, %r10926, 24, 8;
	cvt.u16.u32 	%rs26292, %r10934;
	ld.local.v2.b32 	{%r10935, %r10936}, [%rd18+8];
	bfe.u32 	%r10937, %r10935, 0, 8;
	cvt.u16.u32 	%rs26293, %r10937;
	bfe.u32 	%r10938, %r10935, 8, 8;
	cvt.u16.u32 	%rs26294, %r10938;
	bfe.u32 	%r10939, %r10935, 16, 8;
	cvt.u16.u32 	%rs26295, %r10939;
	bfe.u32 	%r10940, %r10935, 24, 8;
	cvt.u16.u32 	%rs26296, %r10940;
	bfe.u32 	%r10941, %r10936, 0, 8;
	cvt.u16.u32 	%rs26297, %r10941;
	bfe.u32 	%r10942, %r10936, 8, 8;
	cvt.u16.u32 	%rs26298, %r10942;
	bfe.u32 	%r10943, %r10936, 16, 8;
	cvt.u16.u32 	%rs26299, %r10943;
	bfe.u32 	%r10944, %r10936, 24, 8;
	cvt.u16.u32 	%rs26300, %r10944;
	ld.local.v2.b32 	{%r10945, %r10946}, [%rd18+16];
	bfe.u32 	%r10947, %r10945, 0, 8;
	cvt.u16.u32 	%rs26301, %r10947;
	bfe.u32 	%r10948, %r10945, 8, 8;
	cvt.u16.u32 	%rs26302, %r10948;
	bfe.u32 	%r10949, %r10945, 16, 8;
	cvt.u16.u32 	%rs26303, %r10949;
	bfe.u32 	%r10950, %r10945, 24, 8;
	cvt.u16.u32 	%rs26304, %r10950;
	bfe.u32 	%r10951, %r10946, 0, 8;
	cvt.u16.u32 	%rs26305, %r10951;
	bfe.u32 	%r10952, %r10946, 8, 8;
	cvt.u16.u32 	%rs26306, %r10952;
	bfe.u32 	%r10953, %r10946, 16, 8;
	cvt.u16.u32 	%rs26307, %r10953;
	bfe.u32 	%r10954, %r10946, 24, 8;
	cvt.u16.u32 	%rs26308, %r10954;
	ld.local.v2.b32 	{%r10955, %r10956}, [%rd18+24];
	bfe.u32 	%r10957, %r10955, 0, 8;
	cvt.u16.u32 	%rs26309, %r10957;
	bfe.u32 	%r10958, %r10955, 8, 8;
	cvt.u16.u32 	%rs26310, %r10958;
	bfe.u32 	%r10959, %r10955, 16, 8;
	cvt.u16.u32 	%rs26311, %r10959;
	bfe.u32 	%r10960, %r10955, 24, 8;
	cvt.u16.u32 	%rs26312, %r10960;
	bfe.u32 	%r10961, %r10956, 0, 8;
	cvt.u16.u32 	%rs26313, %r10961;
	bfe.u32 	%r10962, %r10956, 8, 8;
	cvt.u16.u32 	%rs26314, %r10962;
	bfe.u32 	%r10963, %r10956, 16, 8;
	cvt.u16.u32 	%rs26315, %r10963;
	bfe.u32 	%r10964, %r10956, 24, 8;
	cvt.u16.u32 	%rs26316, %r10964;
	ld.local.v2.b32 	{%r10965, %r10966}, [%rd18+32];
	bfe.u32 	%r10967, %r10965, 0, 8;
	cvt.u16.u32 	%rs26317, %r10967;
	bfe.u32 	%r10968, %r10965, 8, 8;
	cvt.u16.u32 	%rs26318, %r10968;
	bfe.u32 	%r10969, %r10965, 16, 8;
	cvt.u16.u32 	%rs26319, %r10969;
	bfe.u32 	%r10970, %r10965, 24, 8;
	cvt.u16.u32 	%rs26320, %r10970;
	bfe.u32 	%r10971, %r10966, 0, 8;
	cvt.u16.u32 	%rs26321, %r10971;
	bfe.u32 	%r10972, %r10966, 8, 8;
	cvt.u16.u32 	%rs26322, %r10972;
	bfe.u32 	%r10973, %r10966, 16, 8;
	cvt.u16.u32 	%rs26323, %r10973;
	bfe.u32 	%r10974, %r10966, 24, 8;
	cvt.u16.u32 	%rs26324, %r10974;
	ld.local.v2.b32 	{%r10975, %r10976}, [%rd18+40];
	bfe.u32 	%r10977, %r10975, 0, 8;
	cvt.u16.u32 	%rs26325, %r10977;
	bfe.u32 	%r10978, %r10975, 8, 8;
	cvt.u16.u32 	%rs26326, %r10978;
	bfe.u32 	%r10979, %r10975, 16, 8;
	cvt.u16.u32 	%rs26327, %r10979;
	bfe.u32 	%r10980, %r10975, 24, 8;
	cvt.u16.u32 	%rs26328, %r10980;
	bfe.u32 	%r10981, %r10976, 0, 8;
	cvt.u16.u32 	%rs26329, %r10981;
	bfe.u32 	%r10982, %r10976, 8, 8;
	cvt.u16.u32 	%rs26330, %r10982;
	bfe.u32 	%r10983, %r10976, 16, 8;
	cvt.u16.u32 	%rs26331, %r10983;
	bfe.u32 	%r10984, %r10976, 24, 8;
	cvt.u16.u32 	%rs26332, %r10984;
	ld.local.v2.u8 	{%rs26333, %rs26334}, [%rd18+48];
	ld.local.u32 	%r33169, [%rd18+52];
	ld.local.f64 	%fd600, [%rd18+56];
$L__BB3_1267:
	mov.u64 	%rd4025, %rd474;
$L__BB3_1268:
	cvt.u32.u16 	%r11075, %rs26085;
	and.b32  	%r11076, %r11075, 255;
	and.b16  	%rs16773, %rs26286, 255;
	mul.wide.u16 	%r11077, %rs16773, 256;
	or.b32  	%r11078, %r11077, %r11076;
	cvt.u32.u16 	%r11079, %rs26287;
	shl.b32 	%r11080, %r11079, 16;
	and.b32  	%r11081, %r11080, 16711680;
	or.b32  	%r11082, %r11078, %r11081;
	cvt.u32.u16 	%r11083, %rs26288;
	shl.b32 	%r11084, %r11083, 24;
	or.b32  	%r10996, %r11082, %r11084;
	cvt.u32.u16 	%r11085, %rs26289;
	and.b32  	%r11086, %r11085, 255;
	and.b16  	%rs16774, %rs26290, 255;
	mul.wide.u16 	%r11087, %rs16774, 256;
	or.b32  	%r11088, %r11087, %r11086;
	cvt.u32.u16 	%r11089, %rs26291;
	shl.b32 	%r11090, %r11089, 16;
	and.b32  	%r11091, %r11090, 16711680;
	or.b32  	%r11092, %r11088, %r11091;
	cvt.u32.u16 	%r11093, %rs26292;
	shl.b32 	%r11094, %r11093, 24;
	or.b32  	%r11001, %r11092, %r11094;
	cvt.u32.u16 	%r11095, %rs26293;
	and.b32  	%r11096, %r11095, 255;
	and.b16  	%rs16775, %rs26294, 255;
	mul.wide.u16 	%r11097, %rs16775, 256;
	or.b32  	%r11098, %r11097, %r11096;
	cvt.u32.u16 	%r11099, %rs26295;
	shl.b32 	%r11100, %r11099, 16;
	and.b32  	%r11101, %r11100, 16711680;
	or.b32  	%r11102, %r11098, %r11101;
	cvt.u32.u16 	%r11103, %rs26296;
	shl.b32 	%r11104, %r11103, 24;
	or.b32  	%r11006, %r11102, %r11104;
	cvt.u32.u16 	%r11105, %rs26297;
	and.b32  	%r11106, %r11105, 255;
	and.b16  	%rs16776, %rs26298, 255;
	mul.wide.u16 	%r11107, %rs16776, 256;
	or.b32  	%r11108, %r11107, %r11106;
	cvt.u32.u16 	%r11109, %rs26299;
	shl.b32 	%r11110, %r11109, 16;
	and.b32  	%r11111, %r11110, 16711680;
	or.b32  	%r11112, %r11108, %r11111;
	cvt.u32.u16 	%r11113, %rs26300;
	shl.b32 	%r11114, %r11113, 24;
	or.b32  	%r11011, %r11112, %r11114;
	cvt.u32.u16 	%r11115, %rs26301;
	and.b32  	%r11116, %r11115, 255;
	and.b16  	%rs16777, %rs26302, 255;
	mul.wide.u16 	%r11117, %rs16777, 256;
	or.b32  	%r11118, %r11117, %r11116;
	cvt.u32.u16 	%r11119, %rs26303;
	shl.b32 	%r11120, %r11119, 16;
	and.b32  	%r11121, %r11120, 16711680;
	or.b32  	%r11122, %r11118, %r11121;
	cvt.u32.u16 	%r11123, %rs26304;
	shl.b32 	%r11124, %r11123, 24;
	or.b32  	%r11016, %r11122, %r11124;
	cvt.u32.u16 	%r11125, %rs26305;
	and.b32  	%r11126, %r11125, 255;
	and.b16  	%rs16778, %rs26306, 255;
	mul.wide.u16 	%r11127, %rs16778, 256;
	or.b32  	%r11128, %r11127, %r11126;
	cvt.u32.u16 	%r11129, %rs26307;
	shl.b32 	%r11130, %r11129, 16;
	and.b32  	%r11131, %r11130, 16711680;
	or.b32  	%r11132, %r11128, %r11131;
	cvt.u32.u16 	%r11133, %rs26308;
	shl.b32 	%r11134, %r11133, 24;
	or.b32  	%r11021, %r11132, %r11134;
	cvt.u32.u16 	%r11135, %rs26309;
	and.b32  	%r11136, %r11135, 255;
	and.b16  	%rs16779, %rs26310, 255;
	mul.wide.u16 	%r11137, %rs16779, 256;
	or.b32  	%r11138, %r11137, %r11136;
	cvt.u32.u16 	%r11139, %rs26311;
	shl.b32 	%r11140, %r11139, 16;
	and.b32  	%r11141, %r11140, 16711680;
	or.b32  	%r11142, %r11138, %r11141;
	cvt.u32.u16 	%r11143, %rs26312;
	shl.b32 	%r11144, %r11143, 24;
	or.b32  	%r11026, %r11142, %r11144;
	cvt.u32.u16 	%r11145, %rs26313;
	and.b32  	%r11146, %r11145, 255;
	and.b16  	%rs16780, %rs26314, 255;
	mul.wide.u16 	%r11147, %rs16780, 256;
	or.b32  	%r11148, %r11147, %r11146;
	cvt.u32.u16 	%r11149, %rs26315;
	shl.b32 	%r11150, %r11149, 16;
	and.b32  	%r11151, %r11150, 16711680;
	or.b32  	%r11152, %r11148, %r11151;
	cvt.u32.u16 	%r11153, %rs26316;
	shl.b32 	%r11154, %r11153, 24;
	or.b32  	%r11031, %r11152, %r11154;
	cvt.u32.u16 	%r11155, %rs26317;
	and.b32  	%r11156, %r11155, 255;
	and.b16  	%rs16781, %rs26318, 255;
	mul.wide.u16 	%r11157, %rs16781, 256;
	or.b32  	%r11158, %r11157, %r11156;
	cvt.u32.u16 	%r11159, %rs26319;
	shl.b32 	%r11160, %r11159, 16;
	and.b32  	%r11161, %r11160, 16711680;
	or.b32  	%r11162, %r11158, %r11161;
	cvt.u32.u16 	%r11163, %rs26320;
	shl.b32 	%r11164, %r11163, 24;
	or.b32  	%r11036, %r11162, %r11164;
	cvt.u32.u16 	%r11165, %rs26321;
	and.b32  	%r11166, %r11165, 255;
	and.b16  	%rs16782, %rs26322, 255;
	mul.wide.u16 	%r11167, %rs16782, 256;
	or.b32  	%r11168, %r11167, %r11166;
	cvt.u32.u16 	%r11169, %rs26323;
	shl.b32 	%r11170, %r11169, 16;
	and.b32  	%r11171, %r11170, 16711680;
	or.b32  	%r11172, %r11168, %r11171;
	cvt.u32.u16 	%r11173, %rs26324;
	shl.b32 	%r11174, %r11173, 24;
	or.b32  	%r11041, %r11172, %r11174;
	cvt.u32.u16 	%r11175, %rs26325;
	and.b32  	%r11176, %r11175, 255;
	and.b16  	%rs16783, %rs26326, 255;
	mul.wide.u16 	%r11177, %rs16783, 256;
	or.b32  	%r11178, %r11177, %r11176;
	cvt.u32.u16 	%r11179, %rs26327;
	shl.b32 	%r11180, %r11179, 16;
	and.b32  	%r11181, %r11180, 16711680;
	or.b32  	%r11182, %r11178, %r11181;
	cvt.u32.u16 	%r11183, %rs26328;
	shl.b32 	%r11184, %r11183, 24;
	or.b32  	%r11046, %r11182, %r11184;
	cvt.u32.u16 	%r11185, %rs26329;
	and.b32  	%r11186, %r11185, 255;
	and.b16  	%rs16784, %rs26330, 255;
	mul.wide.u16 	%r11187, %rs16784, 256;
	or.b32  	%r11188, %r11187, %r11186;
	cvt.u32.u16 	%r11189, %rs26331;
	shl.b32 	%r11190, %r11189, 16;
	and.b32  	%r11191, %r11190, 16711680;
	or.b32  	%r11192, %r11188, %r11191;
	cvt.u32.u16 	%r11193, %rs26332;
	shl.b32 	%r11194, %r11193, 24;
	or.b32  	%r11051, %r11192, %r11194;
	cvt.u32.u16 	%r11195, %rs26333;
	and.b32  	%r11196, %r11195, 255;
	and.b32  	%r11197, %r33163, -65536;
	or.b32  	%r11198, %r11197, %r11196;
	and.b16  	%rs16785, %rs26334, 255;
	mul.wide.u16 	%r11199, %rs16785, 256;
	or.b32  	%r33163, %r11198, %r11199;
	mov.b64 	{%r10986, %r10991}, %rd4025;
	mov.b32 	%r11072, 4;
	mov.b32 	%r11074, -1;
	// begin inline asm
	shfl.sync.down.b32 %r10985, %r10986, %r11072, %r2032, %r11074;
	// end inline asm
	// begin inline asm
	shfl.sync.down.b32 %r10990, %r10991, %r11072, %r2032, %r11074;
	// end inline asm
	// begin inline asm
	shfl.sync.down.b32 %r10995, %r10996, %r11072, %r2032, %r11074;
	// end inline asm
	// begin inline asm
	shfl.sync.down.b32 %r11000, %r11001, %r11072, %r2032, %r11074;
	// end inline asm
	// begin inline asm
	shfl.sync.down.b32 %r11005, %r11006, %r11072, %r2032, %r11074;
	// end inline asm
	// begin inline asm
	shfl.sync.down.b32 %r11010, %r11011, %r11072, %r2032, %r11074;
	// end inline asm
	// begin inline asm
	shfl.sync.down.b32 %r11015, %r11016, %r11072, %r2032, %r11074;
	// end inline asm
	// begin inline asm
	shfl.sync.down.b32 %r11020, %r11021, %r11072, %r2032, %r11074;
	// end inline asm
	// begin inline asm
	shfl.sync.down.b32 %r11025, %r11026, %r11072, %r2032, %r11074;
	// end inline asm
	// begin inline asm
	shfl.sync.down.b32 %r11030, %r11031, %r11072, %r2032, %r11074;
	// end inline asm
	// begin inline asm
	shfl.sync.down.b32 %r11035, %r11036, %r11072, %r2032, %r11074;
	// end inline asm
	// begin inline asm
	shfl.sync.down.b32 %r11040, %r11041, %r11072, %r2032, %r11074;
	// end inline asm
	// begin inline asm
	shfl.sync.down.b32 %r11045, %r11046, %r11072, %r2032, %r11074;
	// end inline asm
	// begin inline asm
	shfl.sync.down.b32 %r11050, %r11051, %r11072, %r2032, %r11074;
	// end inline asm
	// begin inline asm
	shfl.sync.down.b32 %r11055, %r33163, %r11072, %r2032, %r11074;
	// end inline asm
	// begin inline asm
	shfl.sync.down.b32 %r11060, %r33169, %r11072, %r2032, %r11074;
	// end inline asm
	mov.b64 	%rd1763, %fd600;
	mov.b64 	{%r11066, %r11071}, %rd1763;
	// begin inline asm
	shfl.sync.down.b32 %r11065, %r11066, %r11072, %r2032, %r11074;
	// end inline asm
	// begin inline asm
	shfl.sync.down.b32 %r11070, %r11071, %r11072, %r2032, %r11074;
	// end inline asm
	add.s32 	%r11200, %r2376, 4;
	setp.gt.s32 	%p242, %r11200, %r2032;
	@%p242 bra 	$L__BB3_1282;
	shr.u32 	%r11201, %r11055, 8;
	cvt.u16.u32 	%rs16786, %r11201;
	cvt.u16.u32 	%rs16787, %r11055;
	cvt.u16.u32 	%rs15185, %r10995;
	mov.b64 	%rd1764, {%r11065, %r11070};
	mov.b64 	%fd318, %rd1764;
	mov.b64 	%rd1765, {%r10985, %r10990};
	st.local.u64 	[%rd16], %rd4025;
	cvt.u32.u16 	%r11202, %rs26292;
	cvt.u32.u16 	%r11203, %rs26291;
	prmt.b32 	%r11204, %r11203, %r11202, 0x3340U;
	cvt.u32.u16 	%r11205, %rs26290;
	cvt.u32.u16 	%r11206, %rs26289;
	prmt.b32 	%r11207, %r11206, %r11205, 0x3340U;
	prmt.b32 	%r11208, %r11207, %r11204, 0x5410U;
	cvt.u32.u16 	%r11209, %rs26288;
	cvt.u32.u16 	%r11210, %rs26287;
	prmt.b32 	%r11211, %r11210, %r11209, 0x3340U;
	cvt.u32.u16 	%r11212, %rs26286;
	cvt.u32.u16 	%r11213, %rs26085;
	prmt.b32 	%r11214, %r11213, %r11212, 0x3340U;
	prmt.b32 	%r11215, %r11214, %r11211, 0x5410U;
	st.local.v2.b32 	[%rd16+8], {%r11215, %r11208};
	cvt.u32.u16 	%r11216, %rs26300;
	cvt.u32.u16 	%r11217, %rs26299;
	prmt.b32 	%r11218, %r11217, %r11216, 0x3340U;
	cvt.u32.u16 	%r11219, %rs26298;
	cvt.u32.u16 	%r11220, %rs26297;
	prmt.b32 	%r11221, %r11220, %r11219, 0x3340U;
	prmt.b32 	%r11222, %r11221, %r11218, 0x5410U;
	cvt.u32.u16 	%r11223, %rs26296;
	cvt.u32.u16 	%r11224, %rs26295;
	prmt.b32 	%r11225, %r11224, %r11223, 0x3340U;
	cvt.u32.u16 	%r11226, %rs26294;
	cvt.u32.u16 	%r11227, %rs26293;
	prmt.b32 	%r11228, %r11227, %r11226, 0x3340U;
	prmt.b32 	%r11229, %r11228, %r11225, 0x5410U;
	st.local.v2.b32 	[%rd16+16], {%r11229, %r11222};
	cvt.u32.u16 	%r11230, %rs26308;
	cvt.u32.u16 	%r11231, %rs26307;
	prmt.b32 	%r11232, %r11231, %r11230, 0x3340U;
	cvt.u32.u16 	%r11233, %rs26306;
	cvt.u32.u16 	%r11234, %rs26305;
	prmt.b32 	%r11235, %r11234, %r11233, 0x3340U;
	prmt.b32 	%r11236, %r11235, %r11232, 0x5410U;
	cvt.u32.u16 	%r11237, %rs26304;
	cvt.u32.u16 	%r11238, %rs26303;
	prmt.b32 	%r11239, %r11238, %r11237, 0x3340U;
	cvt.u32.u16 	%r11240, %rs26302;
	cvt.u32.u16 	%r11241, %rs26301;
	prmt.b32 	%r11242, %r11241, %r11240, 0x3340U;
	prmt.b32 	%r11243, %r11242, %r11239, 0x5410U;
	st.local.v2.b32 	[%rd16+24], {%r11243, %r11236};
	cvt.u32.u16 	%r11244, %rs26316;
	cvt.u32.u16 	%r11245, %rs26315;
	prmt.b32 	%r11246, %r11245, %r11244, 0x3340U;
	cvt.u32.u16 	%r11247, %rs26314;
	cvt.u32.u16 	%r11248, %rs26313;
	prmt.b32 	%r11249, %r11248, %r11247, 0x3340U;
	prmt.b32 	%r11250, %r11249, %r11246, 0x5410U;
	cvt.u32.u16 	%r11251, %rs26312;
	cvt.u32.u16 	%r11252, %rs26311;
	prmt.b32 	%r11253, %r11252, %r11251, 0x3340U;
	cvt.u32.u16 	%r11254, %rs26310;
	cvt.u32.u16 	%r11255, %rs26309;
	prmt.b32 	%r11256, %r11255, %r11254, 0x3340U;
	prmt.b32 	%r11257, %r11256, %r11253, 0x5410U;
	st.local.v2.b32 	[%rd16+32], {%r11257, %r11250};
	cvt.u32.u16 	%r11258, %rs26324;
	cvt.u32.u16 	%r11259, %rs26323;
	prmt.b32 	%r11260, %r11259, %r11258, 0x3340U;
	cvt.u32.u16 	%r11261, %rs26322;
	cvt.u32.u16 	%r11262, %rs26321;
	prmt.b32 	%r11263, %r11262, %r11261, 0x3340U;
	prmt.b32 	%r11264, %r11263, %r11260, 0x5410U;
	cvt.u32.u16 	%r11265, %rs26320;
	cvt.u32.u16 	%r11266, %rs26319;
	prmt.b32 	%r11267, %r11266, %r11265, 0x3340U;
	cvt.u32.u16 	%r11268, %rs26318;
	cvt.u32.u16 	%r11269, %rs26317;
	prmt.b32 	%r11270, %r11269, %r11268, 0x3340U;
	prmt.b32 	%r11271, %r11270, %r11267, 0x5410U;
	st.local.v2.b32 	[%rd16+40], {%r11271, %r11264};
	cvt.u32.u16 	%r11272, %rs26332;
	cvt.u32.u16 	%r11273, %rs26331;
	prmt.b32 	%r11274, %r11273, %r11272, 0x3340U;
	cvt.u32.u16 	%r11275, %rs26330;
	cvt.u32.u16 	%r11276, %rs26329;
	prmt.b32 	%r11277, %r11276, %r11275, 0x3340U;
	prmt.b32 	%r11278, %r11277, %r11274, 0x5410U;
	cvt.u32.u16 	%r11279, %rs26328;
	cvt.u32.u16 	%r11280, %rs26327;
	prmt.b32 	%r11281, %r11280, %r11279, 0x3340U;
	cvt.u32.u16 	%r11282, %rs26326;
	cvt.u32.u16 	%r11283, %rs26325;
	prmt.b32 	%r11284, %r11283, %r11282, 0x3340U;
	prmt.b32 	%r11285, %r11284, %r11281, 0x5410U;
	st.local.v2.b32 	[%rd16+48], {%r11285, %r11278};
	st.local.v2.u8 	[%rd16+56], {%rs26333, %rs26334};
	st.local.u32 	[%rd16+60], %r33169;
	st.local.f64 	[%rd16+64], %fd600;
	st.local.v2.u32 	[%rd17], {%r10985, %r10990};
	st.local.v2.b32 	[%rd17+8], {%r10995, %r11000};
	st.local.v2.b32 	[%rd17+16], {%r11005, %r11010};
	st.local.v2.b32 	[%rd17+24], {%r11015, %r11020};
	st.local.v2.b32 	[%rd17+32], {%r11025, %r11030};
	st.local.v2.b32 	[%rd17+40], {%r11035, %r11040};
	st.local.v2.b32 	[%rd17+48], {%r11045, %r11050};
	st.local.v2.u8 	[%rd17+56], {%rs16787, %rs16786};
	st.local.u32 	[%rd17+60], %r11060;
	st.local.v2.u32 	[%rd17+64], {%r11065, %r11070};
	add.s64 	%rd476, %rd4025, %rd1765;
	setp.ne.s64 	%p243, %rd4025, 0;
	@%p243 bra 	$L__BB3_1281;
	mov.b16 	%rs16788, 0;
	st.local.u8 	[%rd15], %rs16788;
	add.s32 	%r11287, %r33169, %r11060;
	st.local.u32 	[%rd15+52], %r11287;
	add.f64 	%fd375, %fd600, %fd318;
	st.local.f64 	[%rd15+56], %fd375;
	mov.b32 	%r33186, 0;
$L__BB3_1271:
	mov.u32 	%r2120, %r33186;
	cvt.u64.u32 	%rd1766, %r2120;
	add.s64 	%rd1767, %rd15, %rd1766;
	ld.local.u8 	%rs16789, [%rd1767];
	setp.ne.s16 	%p244, %rs16789, 0;
	add.s32 	%r33186, %r2120, 1;
	@%p244 bra 	$L__BB3_1271;
	and.b16  	%rs16790, %rs15185, 255;
	setp.eq.s16 	%p245, %rs16790, 0;
	mov.u32 	%r33188, %r2120;
	@%p245 bra 	$L__BB3_1275;
	mov.b32 	%r33187, 0;
$L__BB3_1274:
	add.s32 	%r11289, %r33187, %r2120;
	cvt.u64.u32 	%rd1768, %r11289;
	add.s64 	%rd1769, %rd17, %rd1768;
	ld.local.u8 	%rs16791, [%rd1769+8];
	add.s64 	%rd1770, %rd15, %rd1768;
	st.local.u8 	[%rd1770], %rs16791;
	add.s32 	%r2123, %r33187, 1;
	add.s32 	%r33188, %r2123, %r2120;
	cvt.u64.u32 	%rd1771, %r33187;
	add.s64 	%rd1772, %rd17, %rd1771;
	ld.local.u8 	%rs16792, [%rd1772+9];
	setp.ne.s16 	%p246, %rs16792, 0;
	mov.u32 	%r33187, %r2123;
	@%p246 bra 	$L__BB3_1274;
$L__BB3_1275:
	cvt.u64.u32 	%rd1773, %r33188;
	add.s64 	%rd1774, %rd15, %rd1773;
	mov.b16 	%rs16793, 0;
	st.local.u8 	[%rd1774+1], %rs16793;
	mov.b32 	%r33189, 0;
$L__BB3_1276:
	mov.u32 	%r2126, %r33189;
	cvt.u64.u32 	%rd1775, %r2126;
	add.s64 	%rd1776, %rd15, %rd1775;
	ld.local.u8 	%rs16794, [%rd1776];
	setp.ne.s16 	%p247, %rs16794, 0;
	add.s32 	%r33189, %r2126, 1;
	@%p247 bra 	$L__BB3_1276;
	and.b16  	%rs16795, %rs26085, 255;
	setp.eq.s16 	%p248, %rs16795, 0;
	mov.u32 	%r33191, %r2126;
	@%p248 bra 	$L__BB3_1280;
	mov.b32 	%r33190, 0;
$L__BB3_1279:
	add.s32 	%r11292, %r33190, %r2126;
	cvt.u64.u32 	%rd1777, %r11292;
	add.s64 	%rd1778, %rd16, %rd1777;
	ld.local.u8 	%rs16796, [%rd1778+8];
	add.s64 	%rd1779, %rd15, %rd1777;
	st.local.u8 	[%rd1779], %rs16796;
	add.s32 	%r2129, %r33190, 1;
	add.s32 	%r33191, %r2129, %r2126;
	cvt.u64.u32 	%rd1780, %r33190;
	add.s64 	%rd1781, %rd16, %rd1780;
	ld.local.u8 	%rs16797, [%rd1781+9];
	setp.ne.s16 	%p249, %rs16797, 0;
	mov.u32 	%r33190, %r2129;
	@%p249 bra 	$L__BB3_1279;
$L__BB3_1280:
	cvt.u64.u32 	%rd1782, %r33191;
	add.s64 	%rd1783, %rd15, %rd1782;
	mov.b16 	%rs16798, 0;
	st.local.u8 	[%rd1783+1], %rs16798;
	ld.local.v2.b32 	{%r11293, %r11294}, [%rd15];
	bfe.u32 	%r11295, %r11293, 0, 8;
	cvt.u16.u32 	%rs26085, %r11295;
	bfe.u32 	%r11296, %r11293, 8, 8;
	cvt.u16.u32 	%rs26286, %r11296;
	bfe.u32 	%r11297, %r11293, 16, 8;
	cvt.u16.u32 	%rs26287, %r11297;
	bfe.u32 	%r11298, %r11293, 24, 8;
	cvt.u16.u32 	%rs26288, %r11298;
	bfe.u32 	%r11299, %r11294, 0, 8;
	cvt.u16.u32 	%rs26289, %r11299;
	bfe.u32 	%r11300, %r11294, 8, 8;
	cvt.u16.u32 	%rs26290, %r11300;
	bfe.u32 	%r11301, %r11294, 16, 8;
	cvt.u16.u32 	%rs26291, %r11301;
	bfe.u32 	%r11302, %r11294, 24, 8;
	cvt.u16.u32 	%rs26292, %r11302;
	ld.local.v2.b32 	{%r11303, %r11304}, [%rd15+8];
	bfe.u32 	%r11305, %r11303, 0, 8;
	cvt.u16.u32 	%rs26293, %r11305;
	bfe.u32 	%r11306, %r11303, 8, 8;
	cvt.u16.u32 	%rs26294, %r11306;
	bfe.u32 	%r11307, %r11303, 16, 8;
	cvt.u16.u32 	%rs26295, %r11307;
	bfe.u32 	%r11308, %r11303, 24, 8;
	cvt.u16.u32 	%rs26296, %r11308;
	bfe.u32 	%r11309, %r11304, 0, 8;
	cvt.u16.u32 	%rs26297, %r11309;
	bfe.u32 	%r11310, %r11304, 8, 8;
	cvt.u16.u32 	%rs26298, %r11310;
	bfe.u32 	%r11311, %r11304, 16, 8;
	cvt.u16.u32 	%rs26299, %r11311;
	bfe.u32 	%r11312, %r11304, 24, 8;
	cvt.u16.u32 	%rs26300, %r11312;
	ld.local.v2.b32 	{%r11313, %r11314}, [%rd15+16];
	bfe.u32 	%r11315, %r11313, 0, 8;
	cvt.u16.u32 	%rs26301, %r11315;
	bfe.u32 	%r11316, %r11313, 8, 8;
	cvt.u16.u32 	%rs26302, %r11316;
	bfe.u32 	%r11317, %r11313, 16, 8;
	cvt.u16.u32 	%rs26303, %r11317;
	bfe.u32 	%r11318, %r11313, 24, 8;
	cvt.u16.u32 	%rs26304, %r11318;
	bfe.u32 	%r11319, %r11314, 0, 8;
	cvt.u16.u32 	%rs26305, %r11319;
	bfe.u32 	%r11320, %r11314, 8, 8;
	cvt.u16.u32 	%rs26306, %r11320;
	bfe.u32 	%r11321, %r11314, 16, 8;
	cvt.u16.u32 	%rs26307, %r11321;
	bfe.u32 	%r11322, %r11314, 24, 8;
	cvt.u16.u32 	%rs26308, %r11322;
	ld.local.v2.b32 	{%r11323, %r11324}, [%rd15+24];
	bfe.u32 	%r11325, %r11323, 0, 8;
	cvt.u16.u32 	%rs26309, %r11325;
	bfe.u32 	%r11326, %r11323, 8, 8;
	cvt.u16.u32 	%rs26310, %r11326;
	bfe.u32 	%r11327, %r11323, 16, 8;
	cvt.u16.u32 	%rs26311, %r11327;
	bfe.u32 	%r11328, %r11323, 24, 8;
	cvt.u16.u32 	%rs26312, %r11328;
	bfe.u32 	%r11329, %r11324, 0, 8;
	cvt.u16.u32 	%rs26313, %r11329;
	bfe.u32 	%r11330, %r11324, 8, 8;
	cvt.u16.u32 	%rs26314, %r11330;
	bfe.u32 	%r11331, %r11324, 16, 8;
	cvt.u16.u32 	%rs26315, %r11331;
	bfe.u32 	%r11332, %r11324, 24, 8;
	cvt.u16.u32 	%rs26316, %r11332;
	ld.local.v2.b32 	{%r11333, %r11334}, [%rd15+32];
	bfe.u32 	%r11335, %r11333, 0, 8;
	cvt.u16.u32 	%rs26317, %r11335;
	bfe.u32 	%r11336, %r11333, 8, 8;
	cvt.u16.u32 	%rs26318, %r11336;
	bfe.u32 	%r11337, %r11333, 16, 8;
	cvt.u16.u32 	%rs26319, %r11337;
	bfe.u32 	%r11338, %r11333, 24, 8;
	cvt.u16.u32 	%rs26320, %r11338;
	bfe.u32 	%r11339, %r11334, 0, 8;
	cvt.u16.u32 	%rs26321, %r11339;
	bfe.u32 	%r11340, %r11334, 8, 8;
	cvt.u16.u32 	%rs26322, %r11340;
	bfe.u32 	%r11341, %r11334, 16, 8;
	cvt.u16.u32 	%rs26323, %r11341;
	bfe.u32 	%r11342, %r11334, 24, 8;
	cvt.u16.u32 	%rs26324, %r11342;
	ld.local.v2.b32 	{%r11343, %r11344}, [%rd15+40];
	bfe.u32 	%r11345, %r11343, 0, 8;
	cvt.u16.u32 	%rs26325, %r11345;
	bfe.u32 	%r11346, %r11343, 8, 8;
	cvt.u16.u32 	%rs26326, %r11346;
	bfe.u32 	%r11347, %r11343, 16, 8;
	cvt.u16.u32 	%rs26327, %r11347;
	bfe.u32 	%r11348, %r11343, 24, 8;
	cvt.u16.u32 	%rs26328, %r11348;
	bfe.u32 	%r11349, %r11344, 0, 8;
	cvt.u16.u32 	%rs26329, %r11349;
	bfe.u32 	%r11350, %r11344, 8, 8;
	cvt.u16.u32 	%rs26330, %r11350;
	bfe.u32 	%r11351, %r11344, 16, 8;
	cvt.u16.u32 	%rs26331, %r11351;
	bfe.u32 	%r11352, %r11344, 24, 8;
	cvt.u16.u32 	%rs26332, %r11352;
	ld.local.v2.u8 	{%rs26333, %rs26334}, [%rd15+48];
	ld.local.u32 	%r33169, [%rd15+52];
	ld.local.f64 	%fd600, [%rd15+56];
$L__BB3_1281:
	mov.u64 	%rd4025, %rd476;
$L__BB3_1282:
	cvt.u32.u16 	%r11443, %rs26085;
	and.b32  	%r11444, %r11443, 255;
	and.b16  	%rs16799, %rs26286, 255;
	mul.wide.u16 	%r11445, %rs16799, 256;
	or.b32  	%r11446, %r11445, %r11444;
	cvt.u32.u16 	%r11447, %rs26287;
	shl.b32 	%r11448, %r11447, 16;
	and.b32  	%r11449, %r11448, 16711680;
	or.b32  	%r11450, %r11446, %r11449;
	cvt.u32.u16 	%r11451, %rs26288;
	shl.b32 	%r11452, %r11451, 24;
	or.b32  	%r11364, %r11450, %r11452;
	cvt.u32.u16 	%r11453, %rs26289;
	and.b32  	%r11454, %r11453, 255;
	and.b16  	%rs16800, %rs26290, 255;
	mul.wide.u16 	%r11455, %rs16800, 256;
	or.b32  	%r11456, %r11455, %r11454;
	cvt.u32.u16 	%r11457, %rs26291;
	shl.b32 	%r11458, %r11457, 16;
	and.b32  	%r11459, %r11458, 16711680;
	or.b32  	%r11460, %r11456, %r11459;
	cvt.u32.u16 	%r11461, %rs26292;
	shl.b32 	%r11462, %r11461, 24;
	or.b32  	%r11369, %r11460, %r11462;
	cvt.u32.u16 	%r11463, %rs26293;
	and.b32  	%r11464, %r11463, 255;
	and.b16  	%rs16801, %rs26294, 255;
	mul.wide.u16 	%r11465, %rs16801, 256;
	or.b32  	%r11466, %r11465, %r11464;
	cvt.u32.u16 	%r11467, %rs26295;
	shl.b32 	%r11468, %r11467, 16;
	and.b32  	%r11469, %r11468, 16711680;
	or.b32  	%r11470, %r11466, %r11469;
	cvt.u32.u16 	%r11471, %rs26296;
	shl.b32 	%r11472, %r11471, 24;
	or.b32  	%r11374, %r11470, %r11472;
	cvt.u32.u16 	%r11473, %rs26297;
	and.b32  	%r11474, %r11473, 255;
	and.b16  	%rs16802, %rs26298, 255;
	mul.wide.u16 	%r11475, %rs16802, 256;
	or.b32  	%r11476, %r11475, %r11474;
	cvt.u32.u16 	%r11477, %rs26299;
	shl.b32 	%r11478, %r11477, 16;
	and.b32  	%r11479, %r11478, 16711680;
	or.b32  	%r11480, %r11476, %r11479;
	cvt.u32.u16 	%r11481, %rs26300;
	shl.b32 	%r11482, %r11481, 24;
	or.b32  	%r11379, %r11480, %r11482;
	cvt.u32.u16 	%r11483, %rs26301;
	and.b32  	%r11484, %r11483, 255;
	and.b16  	%rs16803, %rs26302, 255;
	mul.wide.u16 	%r11485, %rs16803, 256;
	or.b32  	%r11486, %r11485, %r11484;
	cvt.u32.u16 	%r11487, %rs26303;
	shl.b32 	%r11488, %r11487, 16;
	and.b32  	%r11489, %r11488, 16711680;
	or.b32  	%r11490, %r11486, %r11489;
	cvt.u32.u16 	%r11491, %rs26304;
	shl.b32 	%r11492, %r11491, 24;
	or.b32  	%r11384, %r11490, %r11492;
	cvt.u32.u16 	%r11493, %rs26305;
	and.b32  	%r11494, %r11493, 255;
	and.b16  	%rs16804, %rs26306, 255;
	mul.wide.u16 	%r11495, %rs16804, 256;
	or.b32  	%r11496, %r11495, %r11494;
	cvt.u32.u16 	%r11497, %rs26307;
	shl.b32 	%r11498, %r11497, 16;
	and.b32  	%r11499, %r11498, 16711680;
	or.b32  	%r11500, %r11496, %r11499;
	cvt.u32.u16 	%r11501, %rs26308;
	shl.b32 	%r11502, %r11501, 24;
	or.b32  	%r11389, %r11500, %r11502;
	cvt.u32.u16 	%r11503, %rs26309;
	and.b32  	%r11504, %r11503, 255;
	and.b16  	%rs16805, %rs26310, 255;
	mul.wide.u16 	%r11505, %rs16805, 256;
	or.b32  	%r11506, %r11505, %r11504;
	cvt.u32.u16 	%r11507, %rs26311;
	shl.b32 	%r11508, %r11507, 16;
	and.b32  	%r11509, %r11508, 16711680;
	or.b32  	%r11510, %r11506, %r11509;
	cvt.u32.u16 	%r11511, %rs26312;
	shl.b32 	%r11512, %r11511, 24;
	or.b32  	%r11394, %r11510, %r11512;
	cvt.u32.u16 	%r11513, %rs26313;
	and.b32  	%r11514, %r11513, 255;
	and.b16  	%rs16806, %rs26314, 255;
	mul.wide.u16 	%r11515, %rs16806, 256;
	or.b32  	%r11516, %r11515, %r11514;
	cvt.u32.u16 	%r11517, %rs26315;
	shl.b32 	%r11518, %r11517, 16;
	and.b32  	%r11519, %r11518, 16711680;
	or.b32  	%r11520, %r11516, %r11519;
	cvt.u32.u16 	%r11521, %rs26316;
	shl.b32 	%r11522, %r11521, 24;
	or.b32  	%r11399, %r11520, %r11522;
	cvt.u32.u16 	%r11523, %rs26317;
	and.b32  	%r11524, %r11523, 255;
	and.b16  	%rs16807, %rs26318, 255;
	mul.wide.u16 	%r11525, %rs16807, 256;
	or.b32  	%r11526, %r11525, %r11524;
	cvt.u32.u16 	%r11527, %rs26319;
	shl.b32 	%r11528, %r11527, 16;
	and.b32  	%r11529, %r11528, 16711680;
	or.b32  	%r11530, %r11526, %r11529;
	cvt.u32.u16 	%r11531, %rs26320;
	shl.b32 	%r11532, %r11531, 24;
	or.b32  	%r11404, %r11530, %r11532;
	cvt.u32.u16 	%r11533, %rs26321;
	and.b32  	%r11534, %r11533, 255;
	and.b16  	%rs16808, %rs26322, 255;
	mul.wide.u16 	%r11535, %rs16808, 256;
	or.b32  	%r11536, %r11535, %r11534;
	cvt.u32.u16 	%r11537, %rs26323;
	shl.b32 	%r11538, %r11537, 16;
	and.b32  	%r11539, %r11538, 16711680;
	or.b32  	%r11540, %r11536, %r11539;
	cvt.u32.u16 	%r11541, %rs26324;
	shl.b32 	%r11542, %r11541, 24;
	or.b32  	%r11409, %r11540, %r11542;
	cvt.u32.u16 	%r11543, %rs26325;
	and.b32  	%r11544, %r11543, 255;
	and.b16  	%rs16809, %rs26326, 255;
	mul.wide.u16 	%r11545, %rs16809, 256;
	or.b32  	%r11546, %r11545, %r11544;
	cvt.u32.u16 	%r11547, %rs26327;
	shl.b32 	%r11548, %r11547, 16;
	and.b32  	%r11549, %r11548, 16711680;
	or.b32  	%r11550, %r11546, %r11549;
	cvt.u32.u16 	%r11551, %rs26328;
	shl.b32 	%r11552, %r11551, 24;
	or.b32  	%r11414, %r11550, %r11552;
	cvt.u32.u16 	%r11553, %rs26329;
	and.b32  	%r11554, %r11553, 255;
	and.b16  	%rs16810, %rs26330, 255;
	mul.wide.u16 	%r11555, %rs16810, 256;
	or.b32  	%r11556, %r11555, %r11554;
	cvt.u32.u16 	%r11557, %rs26331;
	shl.b32 	%r11558, %r11557, 16;
	and.b32  	%r11559, %r11558, 16711680;
	or.b32  	%r11560, %r11556, %r11559;
	cvt.u32.u16 	%r11561, %rs26332;
	shl.b32 	%r11562, %r11561, 24;
	or.b32  	%r11419, %r11560, %r11562;
	cvt.u32.u16 	%r11563, %rs26333;
	and.b32  	%r11564, %r11563, 255;
	and.b32  	%r11565, %r33164, -65536;
	or.b32  	%r11566, %r11565, %r11564;
	and.b16  	%rs16811, %rs26334, 255;
	mul.wide.u16 	%r11567, %rs16811, 256;
	or.b32  	%r33164, %r11566, %r11567;
	mov.b64 	{%r11354, %r11359}, %rd4025;
	mov.b32 	%r11440, 8;
	mov.b32 	%r11442, -1;
	// begin inline asm
	shfl.sync.down.b32 %r11353, %r11354, %r11440, %r2032, %r11442;
	// end inline asm
	// begin inline asm
	shfl.sync.down.b32 %r11358, %r11359, %r11440, %r2032, %r11442;
	// end inline asm
	// begin inline asm
	shfl.sync.down.b32 %r11363, %r11364, %r11440, %r2032, %r11442;
	// end inline asm
	// begin inline asm
	shfl.sync.down.b32 %r11368, %r11369, %r11440, %r2032, %r11442;
	// end inline asm
	// begin inline asm
	shfl.sync.down.b32 %r11373, %r11374, %r11440, %r2032, %r11442;
	// end inline asm
	// begin inline asm
	shfl.sync.down.b32 %r11378, %r11379, %r11440, %r2032, %r11442;
	// end inline asm
	// begin inline asm
	shfl.sync.down.b32 %r11383, %r11384, %r11440, %r2032, %r11442;
	// end inline asm
	// begin inline asm
	shfl.sync.down.b32 %r11388, %r11389, %r11440, %r2032, %r11442;
	// end inline asm
	// begin inline asm
	shfl.sync.down.b32 %r11393, %r11394, %r11440, %r2032, %r11442;
	// end inline asm
	// begin inline asm
	shfl.sync.down.b32 %r11398, %r11399, %r11440, %r2032, %r11442;
	// end inline asm
	// begin inline asm
	shfl.sync.down.b32 %r11403, %r11404, %r11440, %r2032, %r11442;
	// end inline asm
	// begin inline asm
	shfl.sync.down.b32 %r11408, %r11409, %r11440, %r2032, %r11442;
	// end inline asm
	// begin inline asm
	shfl.sync.down.b32 %r11413, %r11414, %r11440, %r2032, %r11442;
	// end inline asm
	// begin inline asm
	shfl.sync.down.b32 %r11418, %r11419, %r11440, %r2032, %r11442;
	// end inline asm
	// begin inline asm
	shfl.sync.down.b32 %r11423, %r33164, %r11440, %r2032, %r11442;
	// end inline asm
	// begin inline asm
	shfl.sync.down.b32 %r11428, %r33169, %r11440, %r2032, %r11442;
	// end inline asm
	mov.b64 	%rd1784, %fd600;
	mov.b64 	{%r11434, %r11439}, %rd1784;
	// begin inline asm
	shfl.sync.down.b32 %r11433, %r11434, %r11440, %r2032, %r11442;
	// end inline asm
	// begin inline asm
	shfl.sync.down.b32 %r11438, %r11439, %r11440, %r2032, %r11442;
	// end inline asm
	add.s32 	%r11568, %r2376, 8;
	setp.gt.s32 	%p250, %r11568, %r2032;
	@%p250 bra 	$L__BB3_1296;
	shr.u32 	%r11569, %r11423, 8;
	cvt.u16.u32 	%rs16812, %r11569;
	cvt.u16.u32 	%rs16813, %r11423;
	cvt.u16.u32 	%rs15336, %r11363;
	mov.b64 	%rd1785, {%r11433, %r11438};
	mov.b64 	%fd322, %rd1785;
	mov.b64 	%rd1786, {%r11353, %r11358};
	st.local.u64 	[%rd13], %rd4025;
	cvt.u32.u16 	%r11570, %rs26292;
	cvt.u32.u16 	%r11571, %rs26291;
	prmt.b32 	%r11572, %r11571, %r11570, 0x3340U;
	cvt.u32.u16 	%r11573, %rs26290;
	cvt.u32.u16 	%r11574, %rs26289;
	prmt.b32 	%r11575, %r11574, %r11573, 0x3340U;
	prmt.b32 	%r11576, %r11575, %r11572, 0x5410U;
	cvt.u32.u16 	%r11577, %rs26288;
	cvt.u32.u16 	%r11578, %rs26287;
	prmt.b32 	%r11579, %r11578, %r11577, 0x3340U;
	cvt.u32.u16 	%r11580, %rs26286;
	cvt.u32.u16 	%r11581, %rs26085;
	prmt.b32 	%r11582, %r11581, %r11580, 0x3340U;
	prmt.b32 	%r11583, %r11582, %r11579, 0x5410U;
	st.local.v2.b32 	[%rd13+8], {%r11583, %r11576};
	cvt.u32.u16 	%r11584, %rs26300;
	cvt.u32.u16 	%r11585, %rs26299;
	prmt.b32 	%r11586, %r11585, %r11584, 0x3340U;
	cvt.u32.u16 	%r11587, %rs26298;
	cvt.u32.u16 	%r11588, %rs26297;
	prmt.b32 	%r11589, %r11588, %r11587, 0x3340U;
	prmt.b32 	%r11590, %r11589, %r11586, 0x5410U;
	cvt.u32.u16 	%r11591, %rs26296;
	cvt.u32.u16 	%r11592, %rs26295;
	prmt.b32 	%r11593, %r11592, %r11591, 0x3340U;
	cvt.u32.u16 	%r11594, %rs26294;
	cvt.u32.u16 	%r11595, %rs26293;
	prmt.b32 	%r11596, %r11595, %r11594, 0x3340U;
	prmt.b32 	%r11597, %r11596, %r11593, 0x5410U;
	st.local.v2.b32 	[%rd13+16], {%r11597, %r11590};
	cvt.u32.u16 	%r11598, %rs26308;
	cvt.u32.u16 	%r11599, %rs26307;
	prmt.b32 	%r11600, %r11599, %r11598, 0x3340U;
	cvt.u32.u16 	%r11601, %rs26306;
	cvt.u32.u16 	%r11602, %rs26305;
	prmt.b32 	%r11603, %r11602, %r11601, 0x3340U;
	prmt.b32 	%r11604, %r11603, %r11600, 0x5410U;
	cvt.u32.u16 	%r11605, %rs26304;
	cvt.u32.u16 	%r11606, %rs26303;
	prmt.b32 	%r11607, %r11606, %r11605, 0x3340U;
	cvt.u32.u16 	%r11608, %rs26302;
	cvt.u32.u16 	%r11609, %rs26301;
	prmt.b32 	%r11610, %r11609, %r11608, 0x3340U;
	prmt.b32 	%r11611, %r11610, %r11607, 0x5410U;
	st.local.v2.b32 	[%rd13+24], {%r11611, %r11604};
	cvt.u32.u16 	%r11612, %rs26316;
	cvt.u32.u16 	%r11613, %rs26315;
	prmt.b32 	%r11614, %r11613, %r11612, 0x3340U;
	cvt.u32.u16 	%r11615, %rs26314;
	cvt.u32.u16 	%r11616, %rs26313;
	prmt.b32 	%r11617, %r11616, %r11615, 0x3340U;
	prmt.b32 	%r11618, %r11617, %r11614, 0x5410U;
	cvt.u32.u16 	%r11619, %rs26312;
	cvt.u32.u16 	%r11620, %rs26311;
	prmt.b32 	%r11621, %r11620, %r11619, 0x3340U;
	cvt.u32.u16 	%r11622, %rs26310;
	cvt.u32.u16 	%r11623, %rs26309;
	prmt.b32 	%r11624, %r11623, %r11622, 0x3340U;
	prmt.b32 	%r11625, %r11624, %r11621, 0x5410U;
	st.local.v2.b32 	[%rd13+32], {%r11625, %r11618};
	cvt.u32.u16 	%r11626, %rs26324;
	cvt.u32.u16 	%r11627, %rs26323;
	prmt.b32 	%r11628, %r11627, %r11626, 0x3340U;
	cvt.u32.u16 	%r11629, %rs26322;
	cvt.u32.u16 	%r11630, %rs26321;
	prmt.b32 	%r11631, %r11630, %r11629, 0x3340U;
	prmt.b32 	%r11632, %r11631, %r11628, 0x5410U;
	cvt.u32.u16 	%r11633, %rs26320;
	cvt.u32.u16 	%r11634, %rs26319;
	prmt.b32 	%r11635, %r11634, %r11633, 0x3340U;
	cvt.u32.u16 	%r11636, %rs26318;
	cvt.u32.u16 	%r11637, %rs26317;
	prmt.b32 	%r11638, %r11637, %r11636, 0x3340U;
	prmt.b32 	%r11639, %r11638, %r11635, 0x5410U;
	st.local.v2.b32 	[%rd13+40], {%r11639, %r11632};
	cvt.u32.u16 	%r11640, %rs26332;
	cvt.u32.u16 	%r11641, %rs26331;
	prmt.b32 	%r11642, %r11641, %r11640, 0x3340U;
	cvt.u32.u16 	%r11643, %rs26330;
	cvt.u32.u16 	%r11644, %rs26329;
	prmt.b32 	%r11645, %r11644, %r11643, 0x3340U;
	prmt.b32 	%r11646, %r11645, %r11642, 0x5410U;
	cvt.u32.u16 	%r11647, %rs26328;
	cvt.u32.u16 	%r11648, %rs26327;
	prmt.b32 	%r11649, %r11648, %r11647, 0x3340U;
	cvt.u32.u16 	%r11650, %rs26326;
	cvt.u32.u16 	%r11651, %rs26325;
	prmt.b32 	%r11652, %r11651, %r11650, 0x3340U;
	prmt.b32 	%r11653, %r11652, %r11649, 0x5410U;
	st.local.v2.b32 	[%rd13+48], {%r11653, %r11646};
	st.local.v2.u8 	[%rd13+56], {%rs26333, %rs26334};
	st.local.u32 	[%rd13+60], %r33169;
	st.local.f64 	[%rd13+64], %fd600;
	st.local.v2.u32 	[%rd14], {%r11353, %r11358};
	st.local.v2.b32 	[%rd14+8], {%r11363, %r11368};
	st.local.v2.b32 	[%rd14+16], {%r11373, %r11378};
	st.local.v2.b32 	[%rd14+24], {%r11383, %r11388};
	st.local.v2.b32 	[%rd14+32], {%r11393, %r11398};
	st.local.v2.b32 	[%rd14+40], {%r11403, %r11408};
	st.local.v2.b32 	[%rd14+48], {%r11413, %r11418};
	st.local.v2.u8 	[%rd14+56], {%rs16813, %rs16812};
	st.local.u32 	[%rd14+60], %r11428;
	st.local.v2.u32 	[%rd14+64], {%r11433, %r11438};
	add.s64 	%rd478, %rd4025, %rd1786;
	setp.ne.s64 	%p251, %rd4025, 0;
	@%p251 bra 	$L__BB3_1295;
	mov.b16 	%rs16814, 0;
	st.local.u8 	[%rd12], %rs16814;
	add.s32 	%r11655, %r33169, %r11428;
	st.local.u32 	[%rd12+52], %r11655;
	add.f64 	%fd376, %fd600, %fd322;
	st.local.f64 	[%rd12+56], %fd376;
	mov.b32 	%r33194, 0;
$L__BB3_1285:
	mov.u32 	%r2154, %r33194;
	cvt.u64.u32 	%rd1787, %r2154;
	add.s64 	%rd1788, %rd12, %rd1787;
	ld.local.u8 	%rs16815, [%rd1788];
	setp.ne.s16 	%p252, %rs16815, 0;
	add.s32 	%r33194, %r2154, 1;
	@%p252 bra 	$L__BB3_1285;
	and.b16  	%rs16816, %rs15336, 255;
	setp.eq.s16 	%p253, %rs16816, 0;
	mov.u32 	%r33196, %r2154;
	@%p253 bra 	$L__BB3_1289;
	mov.b32 	%r33195, 0;
$L__BB3_1288:
	add.s32 	%r11657, %r33195, %r2154;
	cvt.u64.u32 	%rd1789, %r11657;
	add.s64 	%rd1790, %rd14, %rd1789;
	ld.local.u8 	%rs16817, [%rd1790+8];
	add.s64 	%rd1791, %rd12, %rd1789;
	st.local.u8 	[%rd1791], %rs16817;
	add.s32 	%r2157, %r33195, 1;
	add.s32 	%r33196, %r2157, %r2154;
	cvt.u64.u32 	%rd1792, %r33195;
	add.s64 	%rd1793, %rd14, %rd1792;
	ld.local.u8 	%rs16818, [%rd1793+9];
	setp.ne.s16 	%p254, %rs16818, 0;
	mov.u32 	%r33195, %r2157;
	@%p254 bra 	$L__BB3_1288;
$L__BB3_1289:
	cvt.u64.u32 	%rd1794, %r33196;
	add.s64 	%rd1795, %rd12, %rd1794;
	mov.b16 	%rs16819, 0;
	st.local.u8 	[%rd1795+1], %rs16819;
	mov.b32 	%r33197, 0;
$L__BB3_1290:
	mov.u32 	%r2160, %r33197;
	cvt.u64.u32 	%rd1796, %r2160;
	add.s64 	%rd1797, %rd12, %rd1796;
	ld.local.u8 	%rs16820, [%rd1797];
	setp.ne.s16 	%p255, %rs16820, 0;
	add.s32 	%r33197, %r2160, 1;
	@%p255 bra 	$L__BB3_1290;
	and.b16  	%rs16821, %rs26085, 255;
	setp.eq.s16 	%p256, %rs16821, 0;
	mov.u32 	%r33199, %r2160;
	@%p256 bra 	$L__BB3_1294;
	mov.b32 	%r33198, 0;
$L__BB3_1293:
	add.s32 	%r11660, %r33198, %r2160;
	cvt.u64.u32 	%rd1798, %r11660;
	add.s64 	%rd1799, %rd13, %rd1798;
	ld.local.u8 	%rs16822, [%rd1799+8];
	add.s64 	%rd1800, %rd12, %rd1798;
	st.local.u8 	[%rd1800], %rs16822;
	add.s32 	%r2163, %r33198, 1;
	add.s32 	%r33199, %r2163, %r2160;
	cvt.u64.u32 	%rd1801, %r33198;
	add.s64 	%rd1802, %rd13, %rd1801;
	ld.local.u8 	%rs16823, [%rd1802+9];
	setp.ne.s16 	%p257, %rs16823, 0;
	mov.u32 	%r33198, %r2163;
	@%p257 bra 	$L__BB3_1293;
$L__BB3_1294:
	cvt.u64.u32 	%rd1803, %r33199;
	add.s64 	%rd1804, %rd12, %rd1803;
	mov.b16 	%rs16824, 0;
	st.local.u8 	[%rd1804+1], %rs16824;
	ld.local.v2.b32 	{%r11661, %r11662}, [%rd12];
	bfe.u32 	%r11663, %r11661, 0, 8;
	cvt.u16.u32 	%rs26085, %r11663;
	bfe.u32 	%r11664, %r11661, 8, 8;
	cvt.u16.u32 	%rs26286, %r11664;
	bfe.u32 	%r11665, %r11661, 16, 8;
	cvt.u16.u32 	%rs26287, %r11665;
	bfe.u32 	%r11666, %r11661, 24, 8;
	cvt.u16.u32 	%rs26288, %r11666;
	bfe.u32 	%r11667, %r11662, 0, 8;
	cvt.u16.u32 	%rs26289, %r11667;
	bfe.u32 	%r11668, %r11662, 8, 8;
	cvt.u16.u32 	%rs26290, %r11668;
	bfe.u32 	%r11669, %r11662, 16, 8;
	cvt.u16.u32 	%rs26291, %r11669;
	bfe.u32 	%r11670, %r11662, 24, 8;
	cvt.u16.u32 	%rs26292, %r11670;
	ld.local.v2.b32 	{%r11671, %r11672}, [%rd12+8];
	bfe.u32 	%r11673, %r11671, 0, 8;
	cvt.u16.u32 	%rs26293, %r11673;
	bfe.u32 	%r11674, %r11671, 8, 8;
	cvt.u16.u32 	%rs26294, %r11674;
	bfe.u32 	%r11675, %r11671, 16, 8;
	cvt.u16.u32 	%rs26295, %r11675;
	bfe.u32 	%r11676, %r11671, 24, 8;
	cvt.u16.u32 	%rs26296, %r11676;
	bfe.u32 	%r11677, %r11672, 0, 8;
	cvt.u16.u32 	%rs26297, %r11677;
	bfe.u32 	%r11678, %r11672, 8, 8;
	cvt.u16.u32 	%rs26298, %r11678;
	bfe.u32 	%r11679, %r11672, 16, 8;
	cvt.u16.u32 	%rs26299, %r11679;
	bfe.u32 	%r11680, %r11672, 24, 8;
	cvt.u16.u32 	%rs26300, %r11680;
	ld.local.v2.b32 	{%r11681, %r11682}, [%rd12+16];
	bfe.u32 	%r11683, %r11681, 0, 8;
	cvt.u16.u32 	%rs26301, %r11683;
	bfe.u32 	%r11684, %r11681, 8, 8;
	cvt.u16.u32 	%rs26302, %r11684;
	bfe.u32 	%r11685, %r11681, 16, 8;
	cvt.u16.u32 	%rs26303, %r11685;
	bfe.u32 	%r11686, %r11681, 24, 8;
	cvt.u16.u32 	%rs26304, %r11686;
	bfe.u32 	%r11687, %r11682, 0, 8;
	cvt.u16.u32 	%rs26305, %r11687;
	bfe.u32 	%r11688, %r11682, 8, 8;
	cvt.u16.u32 	%rs26306, %r11688;
	bfe.u32 	%r11689, %r11682, 16, 8;
	cvt.u16.u32 	%rs26307, %r11689;
	bfe.u32 	%r11690, %r11682, 24, 8;
	cvt.u16.u32 	%rs26308, %r11690;
	ld.local.v2.b32 	{%r11691, %r11692}, [%rd12+24];
	bfe.u32 	%r11693, %r11691, 0, 8;
	cvt.u16.u32 	%rs26309, %r11693;
	bfe.u32 	%r11694, %r11691, 8, 8;
	cvt.u16.u32 	%rs26310, %r11694;
	bfe.u32 	%r11695, %r11691, 16, 8;
	cvt.u16.u32 	%rs26311, %r11695;
	bfe.u32 	%r11696, %r11691, 24, 8;
	cvt.u16.u32 	%rs26312, %r11696;
	bfe.u32 	%r11697, %r11692, 0, 8;
	cvt.u16.u32 	%rs26313, %r11697;
	bfe.u32 	%r11698, %r11692, 8, 8;
	cvt.u16.u32 	%rs26314, %r11698;
	bfe.u32 	%r11699, %r11692, 16, 8;
	cvt.u16.u32 	%rs26315, %r11699;
	bfe.u32 	%r11700, %r11692, 24, 8;
	cvt.u16.u32 	%rs26316, %r11700;
	ld.local.v2.b32 	{%r11701, %r11702}, [%rd12+32];
	bfe.u32 	%r11703, %r11701, 0, 8;
	cvt.u16.u32 	%rs26317, %r11703;
	bfe.u32 	%r11704, %r11701, 8, 8;
	cvt.u16.u32 	%rs26318, %r11704;
	bfe.u32 	%r11705, %r11701, 16, 8;
	cvt.u16.u32 	%rs26319, %r11705;
	bfe.u32 	%r11706, %r11701, 24, 8;
	cvt.u16.u32 	%rs26320, %r11706;
	bfe.u32 	%r11707, %r11702, 0, 8;
	cvt.u16.u32 	%rs26321, %r11707;
	bfe.u32 	%r11708, %r11702, 8, 8;
	cvt.u16.u32 	%rs26322, %r11708;
	bfe.u32 	%r11709, %r11702, 16, 8;
	cvt.u16.u32 	%rs26323, %r11709;
	bfe.u32 	%r11710, %r11702, 24, 8;
	cvt.u16.u32 	%rs26324, %r11710;
	ld.local.v2.b32 	{%r11711, %r11712}, [%rd12+40];
	bfe.u32 	%r11713, %r11711, 0, 8;
	cvt.u16.u32 	%rs26325, %r11713;
	bfe.u32 	%r11714, %r11711, 8, 8;
	cvt.u16.u32 	%rs26326, %r11714;
	bfe.u32 	%r11715, %r11711, 16, 8;
	cvt.u16.u32 	%rs26327, %r11715;
	bfe.u32 	%r11716, %r11711, 24, 8;
	cvt.u16.u32 	%rs26328, %r11716;
	bfe.u32 	%r11717, %r11712, 0, 8;
	cvt.u16.u32 	%rs26329, %r11717;
	bfe.u32 	%r11718, %r11712, 8, 8;
	cvt.u16.u32 	%rs26330, %r11718;
	bfe.u32 	%r11719, %r11712, 16, 8;
	cvt.u16.u32 	%rs26331, %r11719;
	bfe.u32 	%r11720, %r11712, 24, 8;
	cvt.u16.u32 	%rs26332, %r11720;
	ld.local.v2.u8 	{%rs26333, %rs26334}, [%rd12+48];
	ld.local.u32 	%r33169, [%rd12+52];
	ld.local.f64 	%fd600, [%rd12+56];
$L__BB3_1295:
	mov.u64 	%rd4025, %rd478;
$L__BB3_1296:
	cvt.u32.u16 	%r11811, %rs26085;
	and.b32  	%r11812, %r11811, 255;
	and.b16  	%rs16825, %rs26286, 255;
	mul.wide.u16 	%r11813, %rs16825, 256;
	or.b32  	%r11814, %r11813, %r11812;
	cvt.u32.u16 	%r11815, %rs26287;
	shl.b32 	%r11816, %r11815, 16;
	and.b32  	%r11817, %r11816, 16711680;
	or.b32  	%r11818, %r11814, %r11817;
	cvt.u32.u16 	%r11819, %rs26288;
	shl.b32 	%r11820, %r11819, 24;
	or.b32  	%r11732, %r11818, %r11820;
	cvt.u32.u16 	%r11821, %rs26289;
	and.b32  	%r11822, %r11821, 255;
	and.b16  	%rs16826, %rs26290, 255;
	mul.wide.u16 	%r11823, %rs16826, 256;
	or.b32  	%r11824, %r11823, %r11822;
	cvt.u32.u16 	%r11825, %rs26291;
	shl.b32 	%r11826, %r11825, 16;
	and.b32  	%r11827, %r11826, 16711680;
	or.b32  	%r11828, %r11824, %r11827;
	cvt.u32.u16 	%r11829, %rs26292;
	shl.b32 	%r11830, %r11829, 24;
	or.b32  	%r11737, %r11828, %r11830;
	cvt.u32.u16 	%r11831, %rs26293;
	and.b32  	%r11832, %r11831, 255;
	and.b16  	%rs16827, %rs26294, 255;
	mul.wide.u16 	%r11833, %rs16827, 256;
	or.b32  	%r11834, %r11833, %r11832;
	cvt.u32.u16 	%r11835, %rs26295;
	shl.b32 	%r11836, %r11835, 16;
	and.b32  	%r11837, %r11836, 16711680;
	or.b32  	%r11838, %r11834, %r11837;
	cvt.u32.u16 	%r11839, %rs26296;
	shl.b32 	%r11840, %r11839, 24;
	or.b32  	%r11742, %r11838, %r11840;
	cvt.u32.u16 	%r11841, %rs26297;
	and.b32  	%r11842, %r11841, 255;
	and.b16  	%rs16828, %rs26298, 255;
	mul.wide.u16 	%r11843, %rs16828, 256;
	or.b32  	%r11844, %r11843, %r11842;
	cvt.u32.u16 	%r11845, %rs26299;
	shl.b32 	%r11846, %r11845, 16;
	and.b32  	%r11847, %r11846, 16711680;
	or.b32  	%r11848, %r11844, %r11847;
	cvt.u32.u16 	%r11849, %rs26300;
	shl.b32 	%r11850, %r11849, 24;
	or.b32  	%r11747, %r11848, %r11850;
	cvt.u32.u16 	%r11851, %rs26301;
	and.b32  	%r11852, %r11851, 255;
	and.b16  	%rs16829, %rs26302, 255;
	mul.wide.u16 	%r11853, %rs16829, 256;
	or.b32  	%r11854, %r11853, %r11852;
	cvt.u32.u16 	%r11855, %rs26303;
	shl.b32 	%r11856, %r11855, 16;
	and.b32  	%r11857, %r11856, 16711680;
	or.b32  	%r11858, %r11854, %r11857;
	cvt.u32.u16 	%r11859, %rs26304;
	shl.b32 	%r11860, %r11859, 24;
	or.b32  	%r11752, %r11858, %r11860;
	cvt.u32.u16 	%r11861, %rs26305;
	and.b32  	%r11862, %r11861, 255;
	and.b16  	%rs16830, %rs26306, 255;
	mul.wide.u16 	%r11863, %rs16830, 256;
	or.b32  	%r11864, %r11863, %r11862;
	cvt.u32.u16 	%r11865, %rs26307;
	shl.b32 	%r11866, %r11865, 16;
	and.b32  	%r11867, %r11866, 16711680;
	or.b32  	%r11868, %r11864, %r11867;
	cvt.u32.u16 	%r11869, %rs26308;
	shl.b32 	%r11870, %r11869, 24;
	or.b32  	%r11757, %r11868, %r11870;
	cvt.u32.u16 	%r11871, %rs26309;
	and.b32  	%r11872, %r11871, 255;
	and.b16  	%rs16831, %rs26310, 255;
	mul.wide.u16 	%r11873, %rs16831, 256;
	or.b32  	%r11874, %r11873, %r11872;
	cvt.u32.u16 	%r11875, %rs26311;
	shl.b32 	%r11876, %r11875, 16;
	and.b32  	%r11877, %r11876, 16711680;
	or.b32  	%r11878, %r11874, %r11877;
	cvt.u32.u16 	%r11879, %rs26312;
	shl.b32 	%r11880, %r11879, 24;
	or.b32  	%r11762, %r11878, %r11880;
	cvt.u32.u16 	%r11881, %rs26313;
	and.b32  	%r11882, %r11881, 255;
	and.b16  	%rs16832, %rs26314, 255;
	mul.wide.u16 	%r11883, %rs16832, 256;
	or.b32  	%r11884, %r11883, %r11882;
	cvt.u32.u16 	%r11885, %rs26315;
	shl.b32 	%r11886, %r11885, 16;
	and.b32  	%r11887, %r11886, 16711680;
	or.b32  	%r11888, %r11884, %r11887;
	cvt.u32.u16 	%r11889, %rs26316;
	shl.b32 	%r11890, %r11889, 24;
	or.b32  	%r11767, %r11888, %r11890;
	cvt.u32.u16 	%r11891, %rs26317;
	and.b32  	%r11892, %r11891, 255;
	and.b16  	%rs16833, %rs26318, 255;
	mul.wide.u16 	%r11893, %rs16833, 256;
	or.b32  	%r11894, %r11893, %r11892;
	cvt.u32.u16 	%r11895, %rs26319;
	shl.b32 	%r11896, %r11895, 16;
	and.b32  	%r11897, %r11896, 16711680;
	or.b32  	%r11898, %r11894, %r11897;
	cvt.u32.u16 	%r11899, %rs26320;
	shl.b32 	%r11900, %r11899, 24;
	or.b32  	%r11772, %r11898, %r11900;
	cvt.u32.u16 	%r11901, %rs26321;
	and.b32  	%r11902, %r11901, 255;
	and.b16  	%rs16834, %rs26322, 255;
	mul.wide.u16 	%r11903, %rs16834, 256;
	or.b32  	%r11904, %r11903, %r11902;
	cvt.u32.u16 	%r11905, %rs26323;
	shl.b32 	%r11906, %r11905, 16;
	and.b32  	%r11907, %r11906, 16711680;
	or.b32  	%r11908, %r11904, %r11907;
	cvt.u32.u16 	%r11909, %rs26324;
	shl.b32 	%r11910, %r11909, 24;
	or.b32  	%r11777, %r11908, %r11910;
	cvt.u32.u16 	%r11911, %rs26325;
	and.b32  	%r11912, %r11911, 255;
	and.b16  	%rs16835, %rs26326, 255;
	mul.wide.u16 	%r11913, %rs16835, 256;
	or.b32  	%r11914, %r11913, %r11912;
	cvt.u32.u16 	%r11915, %rs26327;
	shl.b32 	%r11916, %r11915, 16;
	and.b32  	%r11917, %r11916, 16711680;
	or.b32  	%r11918, %r11914, %r11917;
	cvt.u32.u16 	%r11919, %rs26328;
	shl.b32 	%r11920, %r11919, 24;
	or.b32  	%r11782, %r11918, %r11920;
	cvt.u32.u16 	%r11921, %rs26329;
	and.b32  	%r11922, %r11921, 255;
	and.b16  	%rs16836, %rs26330, 255;
	mul.wide.u16 	%r11923, %rs16836, 256;
	or.b32  	%r11924, %r11923, %r11922;
	cvt.u32.u16 	%r11925, %rs26331;
	shl.b32 	%r11926, %r11925, 16;
	and.b32  	%r11927, %r11926, 16711680;
	or.b32  	%r11928, %r11924, %r11927;
	cvt.u32.u16 	%r11929, %rs26332;
	shl.b32 	%r11930, %r11929, 24;
	or.b32  	%r11787, %r11928, %r11930;
	cvt.u32.u16 	%r11931, %rs26333;
	and.b32  	%r11932, %r11931, 255;
	and.b32  	%r11933, %r33165, -65536;
	or.b32  	%r11934, %r11933, %r11932;
	and.b16  	%rs16837, %rs26334, 255;
	mul.wide.u16 	%r11935, %rs16837, 256;
	or.b32  	%r33165, %r11934, %r11935;
	mov.b64 	{%r11722, %r11727}, %rd4025;
	mov.b32 	%r11808, 16;
	mov.b32 	%r11810, -1;
	// begin inline asm
	shfl.sync.down.b32 %r11721, %r11722, %r11808, %r2032, %r11810;
	// end inline asm
	// begin inline asm
	shfl.sync.down.b32 %r11726, %r11727, %r11808, %r2032, %r11810;
	// end inline asm
	// begin inline asm
	shfl.sync.down.b32 %r11731, %r11732, %r11808, %r2032, %r11810;
	// end inline asm
	// begin inline asm
	shfl.sync.down.b32 %r11736, %r11737, %r11808, %r2032, %r11810;
	// end inline asm
	// begin inline asm
	shfl.sync.down.b32 %r11741, %r11742, %r11808, %r2032, %r11810;
	// end inline asm
	// begin inline asm
	shfl.sync.down.b32 %r11746, %r11747, %r11808, %r2032, %r11810;
	// end inline asm
	// begin inline asm
	shfl.sync.down.b32 %r11751, %r11752, %r11808, %r2032, %r11810;
	// end inline asm
	// begin inline asm
	shfl.sync.down.b32 %r11756, %r11757, %r11808, %r2032, %r11810;
	// end inline asm
	// begin inline asm
	shfl.sync.down.b32 %r11761, %r11762, %r11808, %r2032, %r11810;
	// end inline asm
	// begin inline asm
	shfl.sync.down.b32 %r11766, %r11767, %r11808, %r2032, %r11810;
	// end inline asm
	// begin inline asm
	shfl.sync.down.b32 %r11771, %r11772, %r11808, %r2032, %r11810;
	// end inline asm
	// begin inline asm
	shfl.sync.down.b32 %r11776, %r11777, %r11808, %r2032, %r11810;
	// end inline asm
	// begin inline asm
	shfl.sync.down.b32 %r11781, %r11782, %r11808, %r2032, %r11810;
	// end inline asm
	// begin inline asm
	shfl.sync.down.b32 %r11786, %r11787, %r11808, %r2032, %r11810;
	// end inline asm
	// begin inline asm
	shfl.sync.down.b32 %r11791, %r33165, %r11808, %r2032, %r11810;
	// end inline asm
	// begin inline asm
	shfl.sync.down.b32 %r11796, %r33169, %r11808, %r2032, %r11810;
	// end inline asm
	mov.b64 	%rd1805, %fd600;
	mov.b64 	{%r11802, %r11807}, %rd1805;
	// begin inline asm
	shfl.sync.down.b32 %r11801, %r11802, %r11808, %r2032, %r11810;
	// end inline asm
	// begin inline asm
	shfl.sync.down.b32 %r11806, %r11807, %r11808, %r2032, %r11810;
	// end inline asm
	add.s32 	%r11936, %r2376, 16;
	setp.gt.s32 	%p258, %r11936, %r2032;
	@%p258 bra 	$L__BB3_1310;
	shr.u32 	%r11937, %r11791, 8;
	cvt.u16.u32 	%rs16838, %r11937;
	cvt.u16.u32 	%rs16839, %r11791;
	cvt.u16.u32 	%rs15487, %r11731;
	mov.b64 	%rd1806, {%r11801, %r11806};
	mov.b64 	%fd326, %rd1806;
	mov.b64 	%rd1807, {%r11721, %r11726};
	st.local.u64 	[%rd10], %rd4025;
	cvt.u32.u16 	%r11938, %rs26292;
	cvt.u32.u16 	%r11939, %rs26291;
	prmt.b32 	%r11940, %r11939, %r11938, 0x3340U;
	cvt.u32.u16 	%r11941, %rs26290;
	cvt.u32.u16 	%r11942, %rs26289;
	prmt.b32 	%r11943, %r11942, %r11941, 0x3340U;
	prmt.b32 	%r11944, %r11943, %r11940, 0x5410U;
	cvt.u32.u16 	%r11945, %rs26288;
	cvt.u32.u16 	%r11946, %rs26287;
	prmt.b32 	%r11947, %r11946, %r11945, 0x3340U;
	cvt.u32.u16 	%r11948, %rs26286;
	cvt.u32.u16 	%r11949, %rs26085;
	prmt.b32 	%r11950, %r11949, %r11948, 0x3340U;
	prmt.b32 	%r11951, %r11950, %r11947, 0x5410U;
	st.local.v2.b32 	[%rd10+8], {%r11951, %r11944};
	cvt.u32.u16 	%r11952, %rs26300;
	cvt.u32.u16 	%r11953, %rs26299;
	prmt.b32 	%r11954, %r11953, %r11952, 0x3340U;
	cvt.u32.u16 	%r11955, %rs26298;
	cvt.u32.u16 	%r11956, %rs26297;
	prmt.b32 	%r11957, %r11956, %r11955, 0x3340U;
	prmt.b32 	%r11958, %r11957, %r11954, 0x5410U;
	cvt.u32.u16 	%r11959, %rs26296;
	cvt.u32.u16 	%r11960, %rs26295;
	prmt.b32 	%r11961, %r11960, %r11959, 0x3340U;
	cvt.u32.u16 	%r11962, %rs26294;
	cvt.u32.u16 	%r11963, %rs26293;
	prmt.b32 	%r11964, %r11963, %r11962, 0x3340U;
	prmt.b32 	%r11965, %r11964, %r11961, 0x5410U;
	st.local.v2.b32 	[%rd10+16], {%r11965, %r11958};
	cvt.u32.u16 	%r11966, %rs26308;
	cvt.u32.u16 	%r11967, %rs26307;
	prmt.b32 	%r11968, %r11967, %r11966, 0x3340U;
	cvt.u32.u16 	%r11969, %rs26306;
	cvt.u32.u16 	%r11970, %rs26305;
	prmt.b32 	%r11971, %r11970, %r11969, 0x3340U;
	prmt.b32 	%r11972, %r11971, %r11968, 0x5410U;
	cvt.u32.u16 	%r11973, %rs26304;
	cvt.u32.u16 	%r11974, %rs26303;
	prmt.b32 	%r11975, %r11974, %r11973, 0x3340U;
	cvt.u32.u16 	%r11976, %rs26302;
	cvt.u32.u16 	%r11977, %rs26301;
	prmt.b32 	%r11978, %r11977, %r11976, 0x3340U;
	prmt.b32 	%r11979, %r11978, %r11975, 0x5410U;
	st.local.v2.b32 	[%rd10+24], {%r11979, %r11972};
	cvt.u32.u16 	%r11980, %rs26316;
	cvt.u32.u16 	%r11981, %rs26315;
	prmt.b32 	%r11982, %r11981, %r11980, 0x3340U;
	cvt.u32.u16 	%r11983, %rs26314;
	cvt.u32.u16 	%r11984, %rs26313;
	prmt.b32 	%r11985, %r11984, %r11983, 0x3340U;
	prmt.b32 	%r11986, %r11985, %r11982, 0x5410U;
	cvt.u32.u16 	%r11987, %rs26312;
	cvt.u32.u16 	%r11988, %rs26311;
	prmt.b32 	%r11989, %r11988, %r11987, 0x3340U;
	cvt.u32.u16 	%r11990, %rs26310;
	cvt.u32.u16 	%r11991, %rs26309;
	prmt.b32 	%r11992, %r11991, %r11990, 0x3340U;
	prmt.b32 	%r11993, %r11992, %r11989, 0x5410U;
	st.local.v2.b32 	[%rd10+32], {%r11993, %r11986};
	cvt.u32.u16 	%r11994, %rs26324;
	cvt.u32.u16 	%r11995, %rs26323;
	prmt.b32 	%r11996, %r11995, %r11994, 0x3340U;
	cvt.u32.u16 	%r11997, %rs26322;
	cvt.u32.u16 	%r11998, %rs26321;
	prmt.b32 	%r11999, %r11998, %r11997, 0x3340U;
	prmt.b32 	%r12000, %r11999, %r11996, 0x5410U;
	cvt.u32.u16 	%r12001, %rs26320;
	cvt.u32.u16 	%r12002, %rs26319;
	prmt.b32 	%r12003, %r12002, %r12001, 0x3340U;
	cvt.u32.u16 	%r12004, %rs26318;
	cvt.u32.u16 	%r12005, %rs26317;
	prmt.b32 	%r12006, %r12005, %r12004, 0x3340U;
	prmt.b32 	%r12007, %r12006, %r12003, 0x5410U;
	st.local.v2.b32 	[%rd10+40], {%r12007, %r12000};
	cvt.u32.u16 	%r12008, %rs26332;
	cvt.u32.u16 	%r12009, %rs26331;
	prmt.b32 	%r12010, %r12009, %r12008, 0x3340U;
	cvt.u32.u16 	%r12011, %rs26330;
	cvt.u32.u16 	%r12012, %rs26329;
	prmt.b32 	%r12013, %r12012, %r12011, 0x3340U;
	prmt.b32 	%r12014, %r12013, %r12010, 0x5410U;
	cvt.u32.u16 	%r12015, %rs26328;
	cvt.u32.u16 	%r12016, %rs26327;
	prmt.b32 	%r12017, %r12016, %r12015, 0x3340U;
	cvt.u32.u16 	%r12018, %rs26326;
	cvt.u32.u16 	%r12019, %rs26325;
	prmt.b32 	%r12020, %r12019, %r12018, 0x3340U;
	prmt.b32 	%r12021, %r12020, %r12017, 0x5410U;
	st.local.v2.b32 	[%rd10+48], {%r12021, %r12014};
	st.local.v2.u8 	[%rd10+56], {%rs26333, %rs26334};
	st.local.u32 	[%rd10+60], %r33169;
	st.local.f64 	[%rd10+64], %fd600;
	st.local.v2.u32 	[%rd11], {%r11721, %r11726};
	st.local.v2.b32 	[%rd11+8], {%r11731, %r11736};
	st.local.v2.b32 	[%rd11+16], {%r11741, %r11746};
	st.local.v2.b32 	[%rd11+24], {%r11751, %r11756};
	st.local.v2.b32 	[%rd11+32], {%r11761, %r11766};
	st.local.v2.b32 	[%rd11+40], {%r11771, %r11776};
	st.local.v2.b32 	[%rd11+48], {%r11781, %r11786};
	st.local.v2.u8 	[%rd11+56], {%rs16839, %rs16838};
	st.local.u32 	[%rd11+60], %r11796;
	st.local.v2.u32 	[%rd11+64], {%r11801, %r11806};
	add.s64 	%rd480, %rd4025, %rd1807;
	setp.ne.s64 	%p259, %rd4025, 0;
	@%p259 bra 	$L__BB3_1309;
	mov.b16 	%rs16840, 0;
	st.local.u8 	[%rd9], %rs16840;
	add.s32 	%r12023, %r33169, %r11796;
	st.local.u32 	[%rd9+52], %r12023;
	add.f64 	%fd377, %fd600, %fd326;
	st.local.f64 	[%rd9+56], %fd377;
	mov.b32 	%r33202, 0;
$L__BB3_1299:
	mov.u32 	%r2188, %r33202;
	cvt.u64.u32 	%rd1808, %r2188;
	add.s64 	%rd1809, %rd9, %rd1808;
	ld.local.u8 	%rs16841, [%rd1809];
	setp.ne.s16 	%p260, %rs16841, 0;
	add.s32 	%r33202, %r2188, 1;
	@%p260 bra 	$L__BB3_1299;
	and.b16  	%rs16842, %rs15487, 255;
	setp.eq.s16 	%p261, %rs16842, 0;
	mov.u32 	%r33204, %r2188;
	@%p261 bra 	$L__BB3_1303;
	mov.b32 	%r33203, 0;
$L__BB3_1302:
	add.s32 	%r12025, %r33203, %r2188;
	cvt.u64.u32 	%rd1810, %r12025;
	add.s64 	%rd1811, %rd11, %rd1810;
	ld.local.u8 	%rs16843, [%rd1811+8];
	add.s64 	%rd1812, %rd9, %rd1810;
	st.local.u8 	[%rd1812], %rs16843;
	add.s32 	%r2191, %r33203, 1;
	add.s32 	%r33204, %r2191, %r2188;
	cvt.u64.u32 	%rd1813, %r33203;
	add.s64 	%rd1814, %rd11, %rd1813;
	ld.local.u8 	%rs16844, [%rd1814+9];
	setp.ne.s16 	%p262, %rs16844, 0;
	mov.u32 	%r33203, %r2191;
	@%p262 bra 	$L__BB3_1302;
$L__BB3_1303:
	cvt.u64.u32 	%rd1815, %r33204;
	add.s64 	%rd1816, %rd9, %rd1815;
	mov.b16 	%rs16845, 0;
	st.local.u8 	[%rd1816+1], %rs16845;
	mov.b32 	%r33205, 0;
$L__BB3_1304:
	mov.u32 	%r2194, %r33205;
	cvt.u64.u32 	%rd1817, %r2194;
	add.s64 	%rd1818, %rd9, %rd1817;
	ld.local.u8 	%rs16846, [%rd1818];
	setp.ne.s16 	%p263, %rs16846, 0;
	add.s32 	%r33205, %r2194, 1;
	@%p263 bra 	$L__BB3_1304;
	and.b16  	%rs16847, %rs26085, 255;
	setp.eq.s16 	%p264, %rs16847, 0;
	mov.u32 	%r33207, %r2194;
	@%p264 bra 	$L__BB3_1308;
	mov.b32 	%r33206, 0;
$L__BB3_1307:
	add.s32 	%r12028, %r33206, %r2194;
	cvt.u64.u32 	%rd1819, %r12028;
	add.s64 	%rd1820, %rd10, %rd1819;
	ld.local.u8 	%rs16848, [%rd1820+8];
	add.s64 	%rd1821, %rd9, %rd1819;
	st.local.u8 	[%rd1821], %rs16848;
	add.s32 	%r2197, %r33206, 1;
	add.s32 	%r33207, %r2197, %r2194;
	cvt.u64.u32 	%rd1822, %r33206;
	add.s64 	%rd1823, %rd10, %rd1822;
	ld.local.u8 	%rs16849, [%rd1823+9];
	setp.ne.s16 	%p265, %rs16849, 0;
	mov.u32 	%r33206, %r2197;
	@%p265 bra 	$L__BB3_1307;
$L__BB3_1308:
	cvt.u64.u32 	%rd1824, %r33207;
	add.s64 	%rd1825, %rd9, %rd1824;
	mov.b16 	%rs16850, 0;
	st.local.u8 	[%rd1825+1], %rs16850;
	ld.local.v2.b32 	{%r12029, %r12030}, [%rd9];
	bfe.u32 	%r12031, %r12029, 0, 8;
	cvt.u16.u32 	%rs26085, %r12031;
	bfe.u32 	%r12032, %r12029, 8, 8;
	cvt.u16.u32 	%rs26286, %r12032;
	bfe.u32 	%r12033, %r12029, 16, 8;
	cvt.u16.u32 	%rs26287, %r12033;
	bfe.u32 	%r12034, %r12029, 24, 8;
	cvt.u16.u32 	%rs26288, %r12034;
	bfe.u32 	%r12035, %r12030, 0, 8;
	cvt.u16.u32 	%rs26289, %r12035;
	bfe.u32 	%r12036, %r12030, 8, 8;
	cvt.u16.u32 	%rs26290, %r12036;
	bfe.u32 	%r12037, %r12030, 16, 8;
	cvt.u16.u32 	%rs26291, %r12037;
	bfe.u32 	%r12038, %r12030, 24, 8;
	cvt.u16.u32 	%rs26292, %r12038;
	ld.local.v2.b32 	{%r12039, %r12040}, [%rd9+8];
	bfe.u32 	%r12041, %r12039, 0, 8;
	cvt.u16.u32 	%rs26293, %r12041;
	bfe.u32 	%r12042, %r12039, 8, 8;
	cvt.u16.u32 	%rs26294, %r12042;
	bfe.u32 	%r12043, %r12039, 16, 8;
	cvt.u16.u32 	%rs26295, %r12043;
	bfe.u32 	%r12044, %r12039, 24, 8;
	cvt.u16.u32 	%rs26296, %r12044;
	bfe.u32 	%r12045, %r12040, 0, 8;
	cvt.u16.u32 	%rs26297, %r12045;
	bfe.u32 	%r12046, %r12040, 8, 8;
	cvt.u16.u32 	%rs26298, %r12046;
	bfe.u32 	%r12047, %r12040, 16, 8;
	cvt.u16.u32 	%rs26299, %r12047;
	bfe.u32 	%r12048, %r12040, 24, 8;
	cvt.u16.u32 	%rs26300, %r12048;
	ld.local.v2.b32 	{%r12049, %r12050}, [%rd9+16];
	bfe.u32 	%r12051, %r12049, 0, 8;
	cvt.u16.u32 	%rs26301, %r12051;
	bfe.u32 	%r12052, %r12049, 8, 8;
	cvt.u16.u32 	%rs26302, %r12052;
	bfe.u32 	%r12053, %r12049, 16, 8;
	cvt.u16.u32 	%rs26303, %r12053;
	bfe.u32 	%r12054, %r12049, 24, 8;
	cvt.u16.u32 	%rs26304, %r12054;
	bfe.u32 	%r12055, %r12050, 0, 8;
	cvt.u16.u32 	%rs26305, %r12055;
	bfe.u32 	%r12056, %r12050, 8, 8;
	cvt.u16.u32 	%rs26306, %r12056;
	bfe.u32 	%r12057, %r12050, 16, 8;
	cvt.u16.u32 	%rs26307, %r12057;
	bfe.u32 	%r12058, %r12050, 24, 8;
	cvt.u16.u32 	%rs26308, %r12058;
	ld.local.v2.b32 	{%r12059, %r12060}, [%rd9+24];
	bfe.u32 	%r12061, %r12059, 0, 8;
	cvt.u16.u32 	%rs26309, %r12061;
	bfe.u32 	%r12062, %r12059, 8, 8;
	cvt.u16.u32 	%rs26310, %r12062;
	bfe.u32 	%r12063, %r12059, 16, 8;
	cvt.u16.u32 	%rs26311, %r12063;
	bfe.u32 	%r12064, %r12059, 24, 8;
	cvt.u16.u32 	%rs26312, %r12064;
	bfe.u32 	%r12065, %r12060, 0, 8;
	cvt.u16.u32 	%rs26313, %r12065;
	bfe.u32 	%r12066, %r12060, 8, 8;
	cvt.u16.u32 	%rs26314, %r12066;
	bfe.u32 	%r12067, %r12060, 16, 8;
	cvt.u16.u32 	%rs26315, %r12067;
	bfe.u32 	%r12068, %r12060, 24, 8;
	cvt.u16.u32 	%rs26316, %r12068;
	ld.local.v2.b32 	{%r12069, %r12070}, [%rd9+32];
	bfe.u32 	%r12071, %r12069, 0, 8;
	cvt.u16.u32 	%rs26317, %r12071;
	bfe.u32 	%r12072, %r12069, 8, 8;
	cvt.u16.u32 	%rs26318, %r12072;
	bfe.u32 	%r12073, %r12069, 16, 8;
	cvt.u16.u32 	%rs26319, %r12073;
	bfe.u32 	%r12074, %r12069, 24, 8;
	cvt.u16.u32 	%rs26320, %r12074;
	bfe.u32 	%r12075, %r12070, 0, 8;
	cvt.u16.u32 	%rs26321, %r12075;
	bfe.u32 	%r12076, %r12070, 8, 8;
	cvt.u16.u32 	%rs26322, %r12076;
	bfe.u32 	%r12077, %r12070, 16, 8;
	cvt.u16.u32 	%rs26323, %r12077;
	bfe.u32 	%r12078, %r12070, 24, 8;
	cvt.u16.u32 	%rs26324, %r12078;
	ld.local.v2.b32 	{%r12079, %r12080}, [%rd9+40];
	bfe.u32 	%r12081, %r12079, 0, 8;
	cvt.u16.u32 	%rs26325, %r12081;
	bfe.u32 	%r12082, %r12079, 8, 8;
	cvt.u16.u32 	%rs26326, %r12082;
	bfe.u32 	%r12083, %r12079, 16, 8;
	cvt.u16.u32 	%rs26327, %r12083;
	bfe.u32 	%r12084, %r12079, 24, 8;
	cvt.u16.u32 	%rs26328, %r12084;
	bfe.u32 	%r12085, %r12080, 0, 8;
	cvt.u16.u32 	%rs26329, %r12085;
	bfe.u32 	%r12086, %r12080, 8, 8;
	cvt.u16.u32 	%rs26330, %r12086;
	bfe.u32 	%r12087, %r12080, 16, 8;
	cvt.u16.u32 	%rs26331, %r12087;
	bfe.u32 	%r12088, %r12080, 24, 8;
	cvt.u16.u32 	%rs26332, %r12088;
	ld.local.v2.u8 	{%rs26333, %rs26334}, [%rd9+48];
	ld.local.u32 	%r33169, [%rd9+52];
	ld.local.f64 	%fd600, [%rd9+56];
$L__BB3_1309:
	mov.u64 	%rd4025, %rd480;
$L__BB3_1310:
	st.local.u64 	[%rd40], %rd4025;
	cvt.u32.u16 	%r12089, %rs26292;
	cvt.u32.u16 	%r12090, %rs26291;
	prmt.b32 	%r12091, %r12090, %r12089, 0x3340U;
	cvt.u32.u16 	%r12092, %rs26290;
	cvt.u32.u16 	%r12093, %rs26289;
	prmt.b32 	%r12094, %r12093, %r12092, 0x3340U;
	prmt.b32 	%r12095, %r12094, %r12091, 0x5410U;
	cvt.u32.u16 	%r12096, %rs26288;
	cvt.u32.u16 	%r12097, %rs26287;
	prmt.b32 	%r12098, %r12097, %r12096, 0x3340U;
	cvt.u32.u16 	%r12099, %rs26286;
	cvt.u32.u16 	%r12100, %rs26085;
	prmt.b32 	%r12101, %r12100, %r12099, 0x3340U;
	prmt.b32 	%r12102, %r12101, %r12098, 0x5410U;
	st.local.v2.b32 	[%rd40+8], {%r12102, %r12095};
	cvt.u32.u16 	%r12103, %rs26300;
	cvt.u32.u16 	%r12104, %rs26299;
	prmt.b32 	%r12105, %r12104, %r12103, 0x3340U;
	cvt.u32.u16 	%r12106, %rs26298;
	cvt.u32.u16 	%r12107, %rs26297;
	prmt.b32 	%r12108, %r12107, %r12106, 0x3340U;
	prmt.b32 	%r12109, %r12108, %r12105, 0x5410U;
	cvt.u32.u16 	%r12110, %rs26296;
	cvt.u32.u16 	%r12111, %rs26295;
	prmt.b32 	%r12112, %r12111, %r12110, 0x3340U;
	cvt.u32.u16 	%r12113, %rs26294;
	cvt.u32.u16 	%r12114, %rs26293;
	prmt.b32 	%r12115, %r12114, %r12113, 0x3340U;
	prmt.b32 	%r12116, %r12115, %r12112, 0x5410U;
	st.local.v2.b32 	[%rd40+16], {%r12116, %r12109};
	cvt.u32.u16 	%r12117, %rs26308;
	cvt.u32.u16 	%r12118, %rs26307;
	prmt.b32 	%r12119, %r12118, %r12117, 0x3340U;
	cvt.u32.u16 	%r12120, %rs26306;
	cvt.u32.u16 	%r12121, %rs26305;
	prmt.b32 	%r12122, %r12121, %r12120, 0x3340U;
	prmt.b32 	%r12123, %r12122, %r12119, 0x5410U;
	cvt.u32.u16 	%r12124, %rs26304;
	cvt.u32.u16 	%r12125, %rs26303;
	prmt.b32 	%r12126, %r12125, %r12124, 0x3340U;
	cvt.u32.u16 	%r12127, %rs26302;
	cvt.u32.u16 	%r12128, %rs26301;
	prmt.b32 	%r12129, %r12128, %r12127, 0x3340U;
	prmt.b32 	%r12130, %r12129, %r12126, 0x5410U;
	st.local.v2.b32 	[%rd40+24], {%r12130, %r12123};
	cvt.u32.u16 	%r12131, %rs26316;
	cvt.u32.u16 	%r12132, %rs26315;
	prmt.b32 	%r12133, %r12132, %r12131, 0x3340U;
	cvt.u32.u16 	%r12134, %rs26314;
	cvt.u32.u16 	%r12135, %rs26313;
	prmt.b32 	%r12136, %r12135, %r12134, 0x3340U;
	prmt.b32 	%r12137, %r12136, %r12133, 0x5410U;
	cvt.u32.u16 	%r12138, %rs26312;
	cvt.u32.u16 	%r12139, %rs26311;
	prmt.b32 	%r12140, %r12139, %r12138, 0x3340U;
	cvt.u32.u16 	%r12141, %rs26310;
	cvt.u32.u16 	%r12142, %rs26309;
	prmt.b32 	%r12143, %r12142, %r12141, 0x3340U;
	prmt.b32 	%r12144, %r12143, %r12140, 0x5410U;
	st.local.v2.b32 	[%rd40+32], {%r12144, %r12137};
	cvt.u32.u16 	%r12145, %rs26324;
	cvt.u32.u16 	%r12146, %rs26323;
	prmt.b32 	%r12147, %r12146, %r12145, 0x3340U;
	cvt.u32.u16 	%r12148, %rs26322;
	cvt.u32.u16 	%r12149, %rs26321;
	prmt.b32 	%r12150, %r12149, %r12148, 0x3340U;
	prmt.b32 	%r12151, %r12150, %r12147, 0x5410U;
	cvt.u32.u16 	%r12152, %rs26320;
	cvt.u32.u16 	%r12153, %rs26319;
	prmt.b32 	%r12154, %r12153, %r12152, 0x3340U;
	cvt.u32.u16 	%r12155, %rs26318;
	cvt.u32.u16 	%r12156, %rs26317;
	prmt.b32 	%r12157, %r12156, %r12155, 0x3340U;
	prmt.b32 	%r12158, %r12157, %r12154, 0x5410U;
	st.local.v2.b32 	[%rd40+40], {%r12158, %r12151};
	cvt.u32.u16 	%r12159, %rs26332;
	cvt.u32.u16 	%r12160, %rs26331;
	prmt.b32 	%r12161, %r12160, %r12159, 0x3340U;
	cvt.u32.u16 	%r12162, %rs26330;
	cvt.u32.u16 	%r12163, %rs26329;
	prmt.b32 	%r12164, %r12163, %r12162, 0x3340U;
	prmt.b32 	%r12165, %r12164, %r12161, 0x5410U;
	cvt.u32.u16 	%r12166, %rs26328;
	cvt.u32.u16 	%r12167, %rs26327;
	prmt.b32 	%r12168, %r12167, %r12166, 0x3340U;
	cvt.u32.u16 	%r12169, %rs26326;
	cvt.u32.u16 	%r12170, %rs26325;
	prmt.b32 	%r12171, %r12170, %r12169, 0x3340U;
	prmt.b32 	%r12172, %r12171, %r12168, 0x5410U;
	st.local.v2.b32 	[%rd40+48], {%r12172, %r12165};
	st.local.v2.u8 	[%rd40+56], {%rs26333, %rs26334};
	st.local.u32 	[%rd40+60], %r33169;
	st.local.f64 	[%rd40+64], %fd600;
	add.s64 	%rd482, %rd4015, %rd4025;
	setp.ne.s64 	%p266, %rd4015, 0;
	@%p266 bra 	$L__BB3_1322;
	mov.b16 	%rs16851, 0;
	st.local.u8 	[%rd8], %rs16851;
	add.s32 	%r12174, %r33120, %r33169;
	st.local.u32 	[%rd8+52], %r12174;
	add.f64 	%fd378, %fd600, %fd588;
	st.local.f64 	[%rd8+56], %fd378;
	mov.b32 	%r33210, 0;
$L__BB3_1312:
	mov.u32 	%r2203, %r33210;
	cvt.u64.u32 	%rd1826, %r2203;
	add.s64 	%rd1827, %rd8, %rd1826;
	ld.local.u8 	%rs16852, [%rd1827];
	setp.ne.s16 	%p267, %rs16852, 0;
	add.s32 	%r33210, %r2203, 1;
	@%p267 bra 	$L__BB3_1312;
	and.b16  	%rs16853, %rs26085, 255;
	setp.eq.s16 	%p268, %rs16853, 0;
	mov.u32 	%r33212, %r2203;
	@%p268 bra 	$L__BB3_1316;
	mov.b32 	%r33211, 0;
$L__BB3_1315:
	add.s32 	%r12176, %r33211, %r2203;
	cvt.u64.u32 	%rd1828, %r12176;
	add.s64 	%rd1829, %rd40, %rd1828;
	ld.local.u8 	%rs16854, [%rd1829+8];
	add.s64 	%rd1830, %rd8, %rd1828;
	st.local.u8 	[%rd1830], %rs16854;
	add.s32 	%r2206, %r33211, 1;
	add.s32 	%r33212, %r2206, %r2203;
	cvt.u64.u32 	%rd1831, %r33211;
	add.s64 	%rd1832, %rd40, %rd1831;
	ld.local.u8 	%rs16855, [%rd1832+9];
	setp.ne.s16 	%p269, %rs16855, 0;
	mov.u32 	%r33211, %r2206;
	@%p269 bra 	$L__BB3_1315;
$L__BB3_1316:
	cvt.u64.u32 	%rd1833, %r33212;
	add.s64 	%rd1834, %rd8, %rd1833;
	mov.b16 	%rs16856, 0;
	st.local.u8 	[%rd1834+1], %rs16856;
	mov.b32 	%r33213, 0;
$L__BB3_1317:
	mov.u32 	%r2209, %r33213;
	cvt.u64.u32 	%rd1835, %r2209;
	add.s64 	%rd1836, %rd8, %rd1835;
	ld.local.u8 	%rs16857, [%rd1836];
	setp.ne.s16 	%p270, %rs16857, 0;
	add.s32 	%r33213, %r2209, 1;
	@%p270 bra 	$L__BB3_1317;
	and.b16  	%rs16858, %rs25436, 255;
	setp.eq.s16 	%p271, %rs16858, 0;
	mov.u32 	%r33215, %r2209;
	@%p271 bra 	$L__BB3_1321;
	mov.b32 	%r33214, 0;
$L__BB3_1320:
	add.s32 	%r12179, %r33214, %r2209;
	cvt.u64.u32 	%rd1837, %r12179;
	add.s64 	%rd1838, %rd66, %rd1837;
	ld.local.u8 	%rs16859, [%rd1838+32];
	add.s64 	%rd1839, %rd8, %rd1837;
	st.local.u8 	[%rd1839], %rs16859;
	add.s32 	%r2212, %r33214, 1;
	add.s32 	%r33215, %r2212, %r2209;
	cvt.u64.u32 	%rd1840, %r33214;
	add.s64 	%rd1841, %rd66, %rd1840;
	ld.local.u8 	%rs16860, [%rd1841+33];
	setp.ne.s16 	%p272, %rs16860, 0;
	mov.u32 	%r33214, %r2212;
	@%p272 bra 	$L__BB3_1320;
$L__BB3_1321:
	cvt.u64.u32 	%rd1842, %r33215;
	add.s64 	%rd1843, %rd8, %rd1842;
	mov.b16 	%rs16861, 0;
	st.local.u8 	[%rd1843+1], %rs16861;
	ld.local.v2.b32 	{%r12180, %r12181}, [%rd8];
	bfe.u32 	%r12182, %r12180, 0, 8;
	cvt.u16.u32 	%rs25436, %r12182;
	bfe.u32 	%r12183, %r12180, 8, 8;
	cvt.u16.u32 	%rs25437, %r12183;
	bfe.u32 	%r12184, %r12180, 16, 8;
	cvt.u16.u32 	%rs25438, %r12184;
	bfe.u32 	%r12185, %r12180, 24, 8;
	cvt.u16.u32 	%rs25439, %r12185;
	bfe.u32 	%r12186, %r12181, 0, 8;
	cvt.u16.u32 	%rs25440, %r12186;
	bfe.u32 	%r12187, %r12181, 8, 8;
	cvt.u16.u32 	%rs25441, %r12187;
	bfe.u32 	%r12188, %r12181, 16, 8;
	cvt.u16.u32 	%rs25442, %r12188;
	bfe.u32 	%r12189, %r12181, 24, 8;
	cvt.u16.u32 	%rs25443, %r12189;
	ld.local.v2.b32 	{%r12190, %r12191}, [%rd8+8];
	bfe.u32 	%r12192, %r12190, 0, 8;
	cvt.u16.u32 	%rs25444, %r12192;
	bfe.u32 	%r12193, %r12190, 8, 8;
	cvt.u16.u32 	%rs25445, %r12193;
	bfe.u32 	%r12194, %r12190, 16, 8;
	cvt.u16.u32 	%rs25446, %r12194;
	bfe.u32 	%r12195, %r12190, 24, 8;
	cvt.u16.u32 	%rs25447, %r12195;
	bfe.u32 	%r12196, %r12191, 0, 8;
	cvt.u16.u32 	%rs25448, %r12196;
	bfe.u32 	%r12197, %r12191, 8, 8;
	cvt.u16.u32 	%rs25449, %r12197;
	bfe.u32 	%r12198, %r12191, 16, 8;
	cvt.u16.u32 	%rs25450, %r12198;
	bfe.u32 	%r12199, %r12191, 24, 8;
	cvt.u16.u32 	%rs25451, %r12199;
	ld.local.v2.b32 	{%r12200, %r12201}, [%rd8+16];
	bfe.u32 	%r12202, %r12200, 0, 8;
	cvt.u16.u32 	%rs25452, %r12202;
	bfe.u32 	%r12203, %r12200, 8, 8;
	cvt.u16.u32 	%rs25453, %r12203;
	bfe.u32 	%r12204, %r12200, 16, 8;
	cvt.u16.u32 	%rs25454, %r12204;
	bfe.u32 	%r12205, %r12200, 24, 8;
	cvt.u16.u32 	%rs25455, %r12205;
	bfe.u32 	%r12206, %r12201, 0, 8;
	cvt.u16.u32 	%rs25456, %r12206;
	bfe.u32 	%r12207, %r12201, 8, 8;
	cvt.u16.u32 	%rs25457, %r12207;
	bfe.u32 	%r12208, %r12201, 16, 8;
	cvt.u16.u32 	%rs25458, %r12208;
	bfe.u32 	%r12209, %r12201, 24, 8;
	cvt.u16.u32 	%rs25459, %r12209;
	ld.local.v2.b32 	{%r12210, %r12211}, [%rd8+24];
	bfe.u32 	%r12212, %r12210, 0, 8;
	cvt.u16.u32 	%rs25460, %r12212;
	bfe.u32 	%r12213, %r12210, 8, 8;
	cvt.u16.u32 	%rs25461, %r12213;
	bfe.u32 	%r12214, %r12210, 16, 8;
	cvt.u16.u32 	%rs25462, %r12214;
	bfe.u32 	%r12215, %r12210, 24, 8;
	cvt.u16.u32 	%rs25463, %r12215;
	bfe.u32 	%r12216, %r12211, 0, 8;
	cvt.u16.u32 	%rs25464, %r12216;
	bfe.u32 	%r12217, %r12211, 8, 8;
	cvt.u16.u32 	%rs25465, %r12217;
	bfe.u32 	%r12218, %r12211, 16, 8;
	cvt.u16.u32 	%rs25466, %r12218;
	bfe.u32 	%r12219, %r12211, 24, 8;
	cvt.u16.u32 	%rs25467, %r12219;
	ld.local.v2.b32 	{%r12220, %r12221}, [%rd8+32];
	bfe.u32 	%r12222, %r12220, 0, 8;
	cvt.u16.u32 	%rs25468, %r12222;
	bfe.u32 	%r12223, %r12220, 8, 8;
	cvt.u16.u32 	%rs25469, %r12223;
	bfe.u32 	%r12224, %r12220, 16, 8;
	cvt.u16.u32 	%rs25470, %r12224;
	bfe.u32 	%r12225, %r12220, 24, 8;
	cvt.u16.u32 	%rs25471, %r12225;
	bfe.u32 	%r12226, %r12221, 0, 8;
	cvt.u16.u32 	%rs25472, %r12226;
	bfe.u32 	%r12227, %r12221, 8, 8;
	cvt.u16.u32 	%rs25473, %r12227;
	bfe.u32 	%r12228, %r12221, 16, 8;
	cvt.u16.u32 	%rs25474, %r12228;
	bfe.u32 	%r12229, %r12221, 24, 8;
	cvt.u16.u32 	%rs25475, %r12229;
	ld.local.v2.b32 	{%r12230, %r12231}, [%rd8+40];
	bfe.u32 	%r12232, %r12230, 0, 8;
	cvt.u16.u32 	%rs25476, %r12232;
	bfe.u32 	%r12233, %r12230, 8, 8;
	cvt.u16.u32 	%rs25477, %r12233;
	bfe.u32 	%r12234, %r12230, 16, 8;
	cvt.u16.u32 	%rs25478, %r12234;
	bfe.u32 	%r12235, %r12230, 24, 8;
	cvt.u16.u32 	%rs25479, %r12235;
	bfe.u32 	%r12236, %r12231, 0, 8;
	cvt.u16.u32 	%rs25480, %r12236;
	bfe.u32 	%r12237, %r12231, 8, 8;
	cvt.u16.u32 	%rs25481, %r12237;
	bfe.u32 	%r12238, %r12231, 16, 8;
	cvt.u16.u32 	%rs25482, %r12238;
	bfe.u32 	%r12239, %r12231, 24, 8;
	cvt.u16.u32 	%rs25483, %r12239;
	ld.local.v2.u8 	{%rs25484, %rs25485}, [%rd8+48];
	ld.local.u32 	%r33120, [%rd8+52];
	ld.local.f64 	%fd588, [%rd8+56];
$L__BB3_1322:
	st.local.u64 	[%rd66+24], %rd482;
	cvt.u32.u16 	%r12240, %rs25443;
	cvt.u32.u16 	%r12241, %rs25442;
	prmt.b32 	%r12242, %r12241, %r12240, 0x3340U;
	cvt.u32.u16 	%r12243, %rs25441;
	cvt.u32.u16 	%r12244, %rs25440;
	prmt.b32 	%r12245, %r12244, %r12243, 0x3340U;
	prmt.b32 	%r12246, %r12245, %r12242, 0x5410U;
	cvt.u32.u16 	%r12247, %rs25439;
	cvt.u32.u16 	%r12248, %rs25438;
	prmt.b32 	%r12249, %r12248, %r12247, 0x3340U;
	cvt.u32.u16 	%r12250, %rs25437;
	cvt.u32.u16 	%r12251, %rs25436;
	prmt.b32 	%r12252, %r12251, %r12250, 0x3340U;
	prmt.b32 	%r12253, %r12252, %r12249, 0x5410U;
	st.local.v2.b32 	[%rd66+32], {%r12253, %r12246};
	cvt.u32.u16 	%r12254, %rs25451;
	cvt.u32.u16 	%r12255, %rs25450;
	prmt.b32 	%r12256, %r12255, %r12254, 0x3340U;
	cvt.u32.u16 	%r12257, %rs25449;
	cvt.u32.u16 	%r12258, %rs25448;
	prmt.b32 	%r12259, %r12258, %r12257, 0x3340U;
	prmt.b32 	%r12260, %r12259, %r12256, 0x5410U;
	cvt.u32.u16 	%r12261, %rs25447;
	cvt.u32.u16 	%r12262, %rs25446;
	prmt.b32 	%r12263, %r12262, %r12261, 0x3340U;
	cvt.u32.u16 	%r12264, %rs25445;
	cvt.u32.u16 	%r12265, %rs25444;
	prmt.b32 	%r12266, %r12265, %r12264, 0x3340U;
	prmt.b32 	%r12267, %r12266, %r12263, 0x5410U;
	st.local.v2.b32 	[%rd66+40], {%r12267, %r12260};
	cvt.u32.u16 	%r12268, %rs25459;
	cvt.u32.u16 	%r12269, %rs25458;
	prmt.b32 	%r12270, %r12269, %r12268, 0x3340U;
	cvt.u32.u16 	%r12271, %rs25457;
	cvt.u32.u16 	%r12272, %rs25456;
	prmt.b32 	%r12273, %r12272, %r12271, 0x3340U;
	prmt.b32 	%r12274, %r12273, %r12270, 0x5410U;
	cvt.u32.u16 	%r12275, %rs25455;
	cvt.u32.u16 	%r12276, %rs25454;
	prmt.b32 	%r12277, %r12276, %r12275, 0x3340U;
	cvt.u32.u16 	%r12278, %rs25453;
	cvt.u32.u16 	%r12279, %rs25452;
	prmt.b32 	%r12280, %r12279, %r12278, 0x3340U;
	prmt.b32 	%r12281, %r12280, %r12277, 0x5410U;
	st.local.v2.b32 	[%rd66+48], {%r12281, %r12274};
	cvt.u32.u16 	%r12282, %rs25467;
	cvt.u32.u16 	%r12283, %rs25466;
	prmt.b32 	%r12284, %r12283, %r12282, 0x3340U;
	cvt.u32.u16 	%r12285, %rs25465;
	cvt.u32.u16 	%r12286, %rs25464;
	prmt.b32 	%r12287, %r12286, %r12285, 0x3340U;
	prmt.b32 	%r12288, %r12287, %r12284, 0x5410U;
	cvt.u32.u16 	%r12289, %rs25463;
	cvt.u32.u16 	%r12290, %rs25462;
	prmt.b32 	%r12291, %r12290, %r12289, 0x3340U;
	cvt.u32.u16 	%r12292, %rs25461;
	cvt.u32.u16 	%r12293, %rs25460;
	prmt.b32 	%r12294, %r12293, %r12292, 0x3340U;
	prmt.b32 	%r12295, %r12294, %r12291, 0x5410U;
	st.local.v2.b32 	[%rd66+56], {%r12295, %r12288};
	cvt.u32.u16 	%r12296, %rs25475;
	cvt.u32.u16 	%r12297, %rs25474;
	prmt.b32 	%r12298, %r12297, %r12296, 0x3340U;
	cvt.u32.u16 	%r12299, %rs25473;
	cvt.u32.u16 	%r12300, %rs25472;
	prmt.b32 	%r12301, %r12300, %r12299, 0x3340U;
	prmt.b32 	%r12302, %r12301, %r12298, 0x5410U;
	cvt.u32.u16 	%r12303, %rs25471;
	cvt.u32.u16 	%r12304, %rs25470;
	prmt.b32 	%r12305, %r12304, %r12303, 0x3340U;
	cvt.u32.u16 	%r12306, %rs25469;
	cvt.u32.u16 	%r12307, %rs25468;
	prmt.b32 	%r12308, %r12307, %r12306, 0x3340U;
	prmt.b32 	%r12309, %r12308, %r12305, 0x5410U;
	st.local.v2.b32 	[%rd66+64], {%r12309, %r12302};
	cvt.u32.u16 	%r12310, %rs25483;
	cvt.u32.u16 	%r12311, %rs25482;
	prmt.b32 	%r12312, %r12311, %r12310, 0x3340U;
	cvt.u32.u16 	%r12313, %rs25481;
	cvt.u32.u16 	%r12314, %rs25480;
	prmt.b32 	%r12315, %r12314, %r12313, 0x3340U;
	prmt.b32 	%r12316, %r12315, %r12312, 0x5410U;
	cvt.u32.u16 	%r12317, %rs25479;
	cvt.u32.u16 	%r12318, %rs25478;
	prmt.b32 	%r12319, %r12318, %r12317, 0x3340U;
	cvt.u32.u16 	%r12320, %rs25477;
	cvt.u32.u16 	%r12321, %rs25476;
	prmt.b32 	%r12322, %r12321, %r12320, 0x3340U;
	prmt.b32 	%r12323, %r12322, %r12319, 0x5410U;
	st.local.v2.b32 	[%rd66+72], {%r12323, %r12316};
	st.local.u8 	[%rd66+80], %rs25484;
	add.s32 	%r33168, %r33168, -32;
	mov.u64 	%rd4015, %rd482;
	bra.uni 	$L__BB3_1233;
$L__BB3_1323:
	mov.u32 	%r8828, %tid.x;
	setp.ne.s32 	%p180, %r8828, 0;
	@%p180 bra 	$L__BB3_1337;
	setp.ne.s64 	%p181, %rd450, 0;
	@%p181 bra 	$L__BB3_1336;
	mov.b16 	%rs16641, 0;
	st.local.u8 	[%rd7], %rs16641;
	add.s32 	%r8830, %r33111, %r33120;
	st.local.u32 	[%rd7+52], %r8830;
	add.f64 	%fd365, %fd588, %fd585;
	st.local.f64 	[%rd7+56], %fd365;
	mov.b32 	%r33217, 0;
$L__BB3_1326:
	mov.u32 	%r2218, %r33217;
	cvt.u64.u32 	%rd1452, %r2218;
	add.s64 	%rd1453, %rd7, %rd1452;
	ld.local.u8 	%rs16642, [%rd1453];
	setp.ne.s16 	%p182, %rs16642, 0;
	add.s32 	%r33217, %r2218, 1;
	@%p182 bra 	$L__BB3_1326;
	and.b16  	%rs16643, %rs25436, 255;
	setp.eq.s16 	%p183, %rs16643, 0;
	mov.u32 	%r33219, %r2218;
	@%p183 bra 	$L__BB3_1330;
	mov.b32 	%r33218, 0;
$L__BB3_1329:
	add.s32 	%r8832, %r33218, %r2218;
	cvt.u64.u32 	%rd1454, %r8832;
	add.s64 	%rd1455, %rd66, %rd1454;
	ld.local.u8 	%rs16644, [%rd1455+32];
	add.s64 	%rd1456, %rd7, %rd1454;
	st.local.u8 	[%rd1456], %rs16644;
	add.s32 	%r2221, %r33218, 1;
	add.s32 	%r33219, %r2221, %r2218;
	cvt.u64.u32 	%rd1457, %r33218;
	add.s64 	%rd1458, %rd66, %rd1457;
	ld.local.u8 	%rs16645, [%rd1458+33];
	setp.ne.s16 	%p184, %rs16645, 0;
	mov.u32 	%r33218, %r2221;
	@%p184 bra 	$L__BB3_1329;
$L__BB3_1330:
	cvt.u64.u32 	%rd1459, %r33219;
	add.s64 	%rd1460, %rd7, %rd1459;
	mov.b16 	%rs16646, 0;
	st.local.u8 	[%rd1460+1], %rs16646;
	mov.b32 	%r33220, 0;
$L__BB3_1331:
	mov.u32 	%r2224, %r33220;
	cvt.u64.u32 	%rd1461, %r2224;
	add.s64 	%rd1462, %rd7, %rd1461;
	ld.local.u8 	%rs16647, [%rd1462];
	setp.ne.s16 	%p185, %rs16647, 0;
	add.s32 	%r33220, %r2224, 1;
	@%p185 bra 	$L__BB3_1331;
	and.b16  	%rs16648, %rs25286, 255;
	setp.eq.s16 	%p186, %rs16648, 0;
	mov.u32 	%r33222, %r2224;
	@%p186 bra 	$L__BB3_1335;
	mov.b32 	%r33221, 0;
$L__BB3_1334:
	add.s32 	%r8835, %r33221, %r2224;
	cvt.u64.u32 	%rd1463, %r8835;
	add.s64 	%rd1464, %rd39, %rd1463;
	ld.local.u8 	%rs16649, [%rd1464+8];
	add.s64 	%rd1465, %rd7, %rd1463;
	st.local.u8 	[%rd1465], %rs16649;
	add.s32 	%r2227, %r33221, 1;
	add.s32 	%r33222, %r2227, %r2224;
	cvt.u64.u32 	%rd1466, %r33221;
	add.s64 	%rd1467, %rd39, %rd1466;
	ld.local.u8 	%rs16650, [%rd1467+9];
	setp.ne.s16 	%p187, %rs16650, 0;
	mov.u32 	%r33221, %r2227;
	@%p187 bra 	$L__BB3_1334;
$L__BB3_1335:
	cvt.u64.u32 	%rd1468, %r33222;
	add.s64 	%rd1469, %rd7, %rd1468;
	mov.b16 	%rs16651, 0;
	st.local.u8 	[%rd1469+1], %rs16651;
	ld.local.v2.b32 	{%r8836, %r8837}, [%rd7];
	bfe.u32 	%r8838, %r8836, 0, 8;
	cvt.u16.u32 	%rs25286, %r8838;
	bfe.u32 	%r8839, %r8836, 8, 8;
	cvt.u16.u32 	%rs25287, %r8839;
	bfe.u32 	%r8840, %r8836, 16, 8;
	cvt.u16.u32 	%rs25288, %r8840;
	bfe.u32 	%r8841, %r8836, 24, 8;
	cvt.u16.u32 	%rs25289, %r8841;
	bfe.u32 	%r8842, %r8837, 0, 8;
	cvt.u16.u32 	%rs25290, %r8842;
	bfe.u32 	%r8843, %r8837, 8, 8;
	cvt.u16.u32 	%rs25291, %r8843;
	bfe.u32 	%r8844, %r8837, 16, 8;
	cvt.u16.u32 	%rs25292, %r8844;
	bfe.u32 	%r8845, %r8837, 24, 8;
	cvt.u16.u32 	%rs25293, %r8845;
	ld.local.v2.b32 	{%r8846, %r8847}, [%rd7+8];
	bfe.u32 	%r8848, %r8846, 0, 8;
	cvt.u16.u32 	%rs25294, %r8848;
	bfe.u32 	%r8849, %r8846, 8, 8;
	cvt.u16.u32 	%rs25295, %r8849;
	bfe.u32 	%r8850, %r8846, 16, 8;
	cvt.u16.u32 	%rs25296, %r8850;
	bfe.u32 	%r8851, %r8846, 24, 8;
	cvt.u16.u32 	%rs25297, %r8851;
	bfe.u32 	%r8852, %r8847, 0, 8;
	cvt.u16.u32 	%rs25298, %r8852;
	bfe.u32 	%r8853, %r8847, 8, 8;
	cvt.u16.u32 	%rs25299, %r8853;
	bfe.u32 	%r8854, %r8847, 16, 8;
	cvt.u16.u32 	%rs25300, %r8854;
	bfe.u32 	%r8855, %r8847, 24, 8;
	cvt.u16.u32 	%rs25301, %r8855;
	ld.local.v2.b32 	{%r8856, %r8857}, [%rd7+16];
	bfe.u32 	%r8858, %r8856, 0, 8;
	cvt.u16.u32 	%rs25302, %r8858;
	bfe.u32 	%r8859, %r8856, 8, 8;
	cvt.u16.u32 	%rs25303, %r8859;
	bfe.u32 	%r8860, %r8856, 16, 8;
	cvt.u16.u32 	%rs25304, %r8860;
	bfe.u32 	%r8861, %r8856, 24, 8;
	cvt.u16.u32 	%rs25305, %r8861;
	bfe.u32 	%r8862, %r8857, 0, 8;
	cvt.u16.u32 	%rs25306, %r8862;
	bfe.u32 	%r8863, %r8857, 8, 8;
	cvt.u16.u32 	%rs25307, %r8863;
	bfe.u32 	%r8864, %r8857, 16, 8;
	cvt.u16.u32 	%rs25308, %r8864;
	bfe.u32 	%r8865, %r8857, 24, 8;
	cvt.u16.u32 	%rs25309, %r8865;
	ld.local.v2.b32 	{%r8866, %r8867}, [%rd7+24];
	bfe.u32 	%r8868, %r8866, 0, 8;
	cvt.u16.u32 	%rs25310, %r8868;
	bfe.u32 	%r8869, %r8866, 8, 8;
	cvt.u16.u32 	%rs25311, %r8869;
	bfe.u32 	%r8870, %r8866, 16, 8;
	cvt.u16.u32 	%rs25312, %r8870;
	bfe.u32 	%r8871, %r8866, 24, 8;
	cvt.u16.u32 	%rs25313, %r8871;
	bfe.u32 	%r8872, %r8867, 0, 8;
	cvt.u16.u32 	%rs25314, %r8872;
	bfe.u32 	%r8873, %r8867, 8, 8;
	cvt.u16.u32 	%rs25315, %r8873;
	bfe.u32 	%r8874, %r8867, 16, 8;
	cvt.u16.u32 	%rs25316, %r8874;
	bfe.u32 	%r8875, %r8867, 24, 8;
	cvt.u16.u32 	%rs25317, %r8875;
	ld.local.v2.b32 	{%r8876, %r8877}, [%rd7+32];
	bfe.u32 	%r8878, %r8876, 0, 8;
	cvt.u16.u32 	%rs25318, %r8878;
	bfe.u32 	%r8879, %r8876, 8, 8;
	cvt.u16.u32 	%rs25319, %r8879;
	bfe.u32 	%r8880, %r8876, 16, 8;
	cvt.u16.u32 	%rs25320, %r8880;
	bfe.u32 	%r8881, %r8876, 24, 8;
	cvt.u16.u32 	%rs25321, %r8881;
	bfe.u32 	%r8882, %r8877, 0, 8;
	cvt.u16.u32 	%rs25322, %r8882;
	bfe.u32 	%r8883, %r8877, 8, 8;
	cvt.u16.u32 	%rs25323, %r8883;
	bfe.u32 	%r8884, %r8877, 16, 8;
	cvt.u16.u32 	%rs25324, %r8884;
	bfe.u32 	%r8885, %r8877, 24, 8;
	cvt.u16.u32 	%rs25325, %r8885;
	ld.local.v2.b32 	{%r8886, %r8887}, [%rd7+40];
	bfe.u32 	%r8888, %r8886, 0, 8;
	cvt.u16.u32 	%rs25326, %r8888;
	bfe.u32 	%r8889, %r8886, 8, 8;
	cvt.u16.u32 	%rs25327, %r8889;
	bfe.u32 	%r8890, %r8886, 16, 8;
	cvt.u16.u32 	%rs25328, %r8890;
	bfe.u32 	%r8891, %r8886, 24, 8;
	cvt.u16.u32 	%rs25329, %r8891;
	bfe.u32 	%r8892, %r8887, 0, 8;
	cvt.u16.u32 	%rs25330, %r8892;
	bfe.u32 	%r8893, %r8887, 8, 8;
	cvt.u16.u32 	%rs25331, %r8893;
	bfe.u32 	%r8894, %r8887, 16, 8;
	cvt.u16.u32 	%rs25332, %r8894;
	bfe.u32 	%r8895, %r8887, 24, 8;
	cvt.u16.u32 	%rs25333, %r8895;
	ld.local.v2.u8 	{%rs25334, %rs25335}, [%rd7+48];
	ld.local.u32 	%r33111, [%rd7+52];
	ld.local.f64 	%fd585, [%rd7+56];
$L__BB3_1336:
	add.s64 	%rd1471, %rd450, %rd4015;
	mov.u32 	%r8897, %ctaid.x;
	st.local.u64 	[%rd66+96], %rd1471;
	cvt.u32.u16 	%r8898, %rs25292;
	cvt.u32.u16 	%r8899, %rs25293;
	prmt.b32 	%r8900, %r8898, %r8899, 0x3340U;
	cvt.u32.u16 	%r8901, %rs25291;
	cvt.u32.u16 	%r8902, %rs25290;
	prmt.b32 	%r8903, %r8902, %r8901, 0x3340U;
	prmt.b32 	%r8904, %r8903, %r8900, 0x5410U;
	cvt.u32.u16 	%r8905, %rs25288;
	cvt.u32.u16 	%r8906, %rs25289;
	prmt.b32 	%r8907, %r8905, %r8906, 0x3340U;
	cvt.u32.u16 	%r8908, %rs25287;
	cvt.u32.u16 	%r8909, %rs25286;
	prmt.b32 	%r8910, %r8909, %r8908, 0x3340U;
	prmt.b32 	%r8911, %r8910, %r8907, 0x5410U;
	st.local.v2.b32 	[%rd66+104], {%r8911, %r8904};
	cvt.u32.u16 	%r8912, %rs25300;
	cvt.u32.u16 	%r8913, %rs25301;
	prmt.b32 	%r8914, %r8912, %r8913, 0x3340U;
	cvt.u32.u16 	%r8915, %rs25299;
	cvt.u32.u16 	%r8916, %rs25298;
	prmt.b32 	%r8917, %r8916, %r8915, 0x3340U;
	prmt.b32 	%r8918, %r8917, %r8914, 0x5410U;
	cvt.u32.u16 	%r8919, %rs25296;
	cvt.u32.u16 	%r8920, %rs25297;
	prmt.b32 	%r8921, %r8919, %r8920, 0x3340U;
	cvt.u32.u16 	%r8922, %rs25295;
	cvt.u32.u16 	%r8923, %rs25294;
	prmt.b32 	%r8924, %r8923, %r8922, 0x3340U;
	prmt.b32 	%r8925, %r8924, %r8921, 0x5410U;
	st.local.v2.b32 	[%rd66+112], {%r8925, %r8918};
	cvt.u32.u16 	%r8926, %rs25308;
	cvt.u32.u16 	%r8927, %rs25309;
	prmt.b32 	%r8928, %r8926, %r8927, 0x3340U;
	cvt.u32.u16 	%r8929, %rs25307;
	cvt.u32.u16 	%r8930, %rs25306;
	prmt.b32 	%r8931, %r8930, %r8929, 0x3340U;
	prmt.b32 	%r8932, %r8931, %r8928, 0x5410U;
	cvt.u32.u16 	%r8933, %rs25304;
	cvt.u32.u16 	%r8934, %rs25305;
	prmt.b32 	%r8935, %r8933, %r8934, 0x3340U;
	cvt.u32.u16 	%r8936, %rs25303;
	cvt.u32.u16 	%r8937, %rs25302;
	prmt.b32 	%r8938, %r8937, %r8936, 0x3340U;
	prmt.b32 	%r8939, %r8938, %r8935, 0x5410U;
	st.local.v2.b32 	[%rd66+120], {%r8939, %r8932};
	cvt.u32.u16 	%r8940, %rs25316;
	cvt.u32.u16 	%r8941, %rs25317;
	prmt.b32 	%r8942, %r8940, %r8941, 0x3340U;
	cvt.u32.u16 	%r8943, %rs25315;
	cvt.u32.u16 	%r8944, %rs25314;
	prmt.b32 	%r8945, %r8944, %r8943, 0x3340U;
	prmt.b32 	%r8946, %r8945, %r8942, 0x5410U;
	cvt.u32.u16 	%r8947, %rs25312;
	cvt.u32.u16 	%r8948, %rs25313;
	prmt.b32 	%r8949, %r8947, %r8948, 0x3340U;
	cvt.u32.u16 	%r8950, %rs25311;
	cvt.u32.u16 	%r8951, %rs25310;
	prmt.b32 	%r8952, %r8951, %r8950, 0x3340U;
	prmt.b32 	%r8953, %r8952, %r8949, 0x5410U;
	st.local.v2.b32 	[%rd66+128], {%r8953, %r8946};
	cvt.u32.u16 	%r8954, %rs25324;
	cvt.u32.u16 	%r8955, %rs25325;
	prmt.b32 	%r8956, %r8954, %r8955, 0x3340U;
	cvt.u32.u16 	%r8957, %rs25323;
	cvt.u32.u16 	%r8958, %rs25322;
	prmt.b32 	%r8959, %r8958, %r8957, 0x3340U;
	prmt.b32 	%r8960, %r8959, %r8956, 0x5410U;
	cvt.u32.u16 	%r8961, %rs25320;
	cvt.u32.u16 	%r8962, %rs25321;
	prmt.b32 	%r8963, %r8961, %r8962, 0x3340U;
	cvt.u32.u16 	%r8964, %rs25319;
	cvt.u32.u16 	%r8965, %rs25318;
	prmt.b32 	%r8966, %r8965, %r8964, 0x3340U;
	prmt.b32 	%r8967, %r8966, %r8963, 0x5410U;
	st.local.v2.b32 	[%rd66+136], {%r8967, %r8960};
	cvt.u32.u16 	%r8968, %rs25332;
	cvt.u32.u16 	%r8969, %rs25333;
	prmt.b32 	%r8970, %r8968, %r8969, 0x3340U;
	cvt.u32.u16 	%r8971, %rs25331;
	cvt.u32.u16 	%r8972, %rs25330;
	prmt.b32 	%r8973, %r8972, %r8971, 0x3340U;
	prmt.b32 	%r8974, %r8973, %r8970, 0x5410U;
	cvt.u32.u16 	%r8975, %rs25328;
	cvt.u32.u16 	%r8976, %rs25329;
	prmt.b32 	%r8977, %r8975, %r8976, 0x3340U;
	cvt.u32.u16 	%r8978, %rs25327;
	cvt.u32.u16 	%r8979, %rs25326;
	prmt.b32 	%r8980, %r8979, %r8978, 0x3340U;
	prmt.b32 	%r8981, %r8980, %r8977, 0x5410U;
	st.local.v2.b32 	[%rd66+144], {%r8981, %r8974};
	st.local.v2.u8 	[%rd66+152], {%rs25334, %rs25335};
	st.local.u32 	[%rd66+156], %r33111;
	st.local.f64 	[%rd66+160], %fd585;
	ld.local.u64 	%rd1489, [%rd191+16];
	mul.wide.u32 	%rd1490, %r8897, 72;
	add.s64 	%rd1491, %rd1489, %rd1490;
	add.s64 	%rd1470, %rd1491, 2304;
	and.b32  	%r8982, %r8909, 255;
	and.b16  	%rs16652, %rs25287, 255;
	mul.wide.u16 	%r8983, %rs16652, 256;
	or.b32  	%r8984, %r8983, %r8982;
	shl.b32 	%r8985, %r8905, 16;
	and.b32  	%r8986, %r8985, 16711680;
	or.b32  	%r8987, %r8984, %r8986;
	shl.b32 	%r8988, %r8906, 24;
	or.b32  	%r8989, %r8987, %r8988;
	and.b32  	%r8990, %r8902, 255;
	and.b16  	%rs16653, %rs25291, 255;
	mul.wide.u16 	%r8991, %rs16653, 256;
	or.b32  	%r8992, %r8991, %r8990;
	shl.b32 	%r8993, %r8898, 16;
	and.b32  	%r8994, %r8993, 16711680;
	or.b32  	%r8995, %r8992, %r8994;
	shl.b32 	%r8996, %r8899, 24;
	or.b32  	%r8997, %r8995, %r8996;
	and.b32  	%r8998, %r8923, 255;
	and.b16  	%rs16654, %rs25295, 255;
	mul.wide.u16 	%r8999, %rs16654, 256;
	or.b32  	%r9000, %r8999, %r8998;
	shl.b32 	%r9001, %r8919, 16;
	and.b32  	%r9002, %r9001, 16711680;
	or.b32  	%r9003, %r9000, %r9002;
	shl.b32 	%r9004, %r8920, 24;
	or.b32  	%r9005, %r9003, %r9004;
	and.b32  	%r9006, %r8916, 255;
	and.b16  	%rs16655, %rs25299, 255;
	mul.wide.u16 	%r9007, %rs16655, 256;
	or.b32  	%r9008, %r9007, %r9006;
	shl.b32 	%r9009, %r8912, 16;
	and.b32  	%r9010, %r9009, 16711680;
	or.b32  	%r9011, %r9008, %r9010;
	shl.b32 	%r9012, %r8913, 24;
	or.b32  	%r9013, %r9011, %r9012;
	and.b32  	%r9014, %r8937, 255;
	and.b16  	%rs16656, %rs25303, 255;
	mul.wide.u16 	%r9015, %rs16656, 256;
	or.b32  	%r9016, %r9015, %r9014;
	shl.b32 	%r9017, %r8933, 16;
	and.b32  	%r9018, %r9017, 16711680;
	or.b32  	%r9019, %r9016, %r9018;
	shl.b32 	%r9020, %r8934, 24;
	or.b32  	%r9021, %r9019, %r9020;
	and.b32  	%r9022, %r8930, 255;
	and.b16  	%rs16657, %rs25307, 255;
	mul.wide.u16 	%r9023, %rs16657, 256;
	or.b32  	%r9024, %r9023, %r9022;
	shl.b32 	%r9025, %r8926, 16;
	and.b32  	%r9026, %r9025, 16711680;
	or.b32  	%r9027, %r9024, %r9026;
	shl.b32 	%r9028, %r8927, 24;
	or.b32  	%r9029, %r9027, %r9028;
	and.b32  	%r9030, %r8951, 255;
	and.b16  	%rs16658, %rs25311, 255;
	mul.wide.u16 	%r9031, %rs16658, 256;
	or.b32  	%r9032, %r9031, %r9030;
	shl.b32 	%r9033, %r8947, 16;
	and.b32  	%r9034, %r9033, 16711680;
	or.b32  	%r9035, %r9032, %r9034;
	shl.b32 	%r9036, %r8948, 24;
	or.b32  	%r9037, %r9035, %r9036;
	and.b32  	%r9038, %r8944, 255;
	and.b16  	%rs16659, %rs25315, 255;
	mul.wide.u16 	%r9039, %rs16659, 256;
	or.b32  	%r9040, %r9039, %r9038;
	shl.b32 	%r9041, %r8940, 16;
	and.b32  	%r9042, %r9041, 16711680;
	or.b32  	%r9043, %r9040, %r9042;
	shl.b32 	%r9044, %r8941, 24;
	or.b32  	%r9045, %r9043, %r9044;
	and.b32  	%r9046, %r8965, 255;
	and.b16  	%rs16660, %rs25319, 255;
	mul.wide.u16 	%r9047, %rs16660, 256;
	or.b32  	%r9048, %r9047, %r9046;
	shl.b32 	%r9049, %r8961, 16;
	and.b32  	%r9050, %r9049, 16711680;
	or.b32  	%r9051, %r9048, %r9050;
	shl.b32 	%r9052, %r8962, 24;
	or.b32  	%r9053, %r9051, %r9052;
	and.b32  	%r9054, %r8958, 255;
	and.b16  	%rs16661, %rs25323, 255;
	mul.wide.u16 	%r9055, %rs16661, 256;
	or.b32  	%r9056, %r9055, %r9054;
	shl.b32 	%r9057, %r8954, 16;
	and.b32  	%r9058, %r9057, 16711680;
	or.b32  	%r9059, %r9056, %r9058;
	shl.b32 	%r9060, %r8955, 24;
	or.b32  	%r9061, %r9059, %r9060;
	and.b32  	%r9062, %r8979, 255;
	and.b16  	%rs16662, %rs25327, 255;
	mul.wide.u16 	%r9063, %rs16662, 256;
	or.b32  	%r9064, %r9063, %r9062;
	shl.b32 	%r9065, %r8975, 16;
	and.b32  	%r9066, %r9065, 16711680;
	or.b32  	%r9067, %r9064, %r9066;
	shl.b32 	%r9068, %r8976, 24;
	or.b32  	%r9069, %r9067, %r9068;
	and.b32  	%r9070, %r8972, 255;
	and.b16  	%rs16663, %rs25331, 255;
	mul.wide.u16 	%r9071, %rs16663, 256;
	or.b32  	%r9072, %r9071, %r9070;
	shl.b32 	%r9073, %r8968, 16;
	and.b32  	%r9074, %r9073, 16711680;
	or.b32  	%r9075, %r9072, %r9074;
	shl.b32 	%r9076, %r8969, 24;
	or.b32  	%r9077, %r9075, %r9076;
	cvt.u32.u16 	%r9078, %rs25334;
	and.b32  	%r9079, %r9078, 255;
	and.b16  	%rs16664, %rs25335, 255;
	mul.wide.u16 	%r9080, %rs16664, 256;
	or.b32  	%r9081, %r9080, %r9079;
	mov.b64 	%rd1473, {%r8989, %r8997};
	mov.b64 	%rd1475, {%r9005, %r9013};
	mov.b64 	%rd1477, {%r9021, %r9029};
	mov.b64 	%rd1479, {%r9037, %r9045};
	mov.b64 	%rd1481, {%r9053, %r9061};
	mov.b64 	%rd1483, {%r9069, %r9077};
	mov.b64 	%rd1485, {%r9081, %r33111};
	mov.b64 	%rd1487, %fd585;
	// begin inline asm
	st.cg.u64 [%rd1470], %rd1471;
	// end inline asm
	add.s64 	%rd1472, %rd1491, 2312;
	// begin inline asm
	st.cg.u64 [%rd1472], %rd1473;
	// end inline asm
	add.s64 	%rd1474, %rd1491, 2320;
	// begin inline asm
	st.cg.u64 [%rd1474], %rd1475;
	// end inline asm
	add.s64 	%rd1476, %rd1491, 2328;
	// begin inline asm
	st.cg.u64 [%rd1476], %rd1477;
	// end inline asm
	add.s64 	%rd1478, %rd1491, 2336;
	// begin inline asm
	st.cg.u64 [%rd1478], %rd1479;
	// end inline asm
	add.s64 	%rd1480, %rd1491, 2344;
	// begin inline asm
	st.cg.u64 [%rd1480], %rd1481;
	// end inline asm
	add.s64 	%rd1482, %rd1491, 2352;
	// begin inline asm
	st.cg.u64 [%rd1482], %rd1483;
	// end inline asm
	add.s64 	%rd1484, %rd1491, 2360;
	// begin inline asm
	st.cg.u64 [%rd1484], %rd1485;
	// end inline asm
	add.s64 	%rd1486, %rd1491, 2368;
	// begin inline asm
	st.cg.u64 [%rd1486], %rd1487;
	// end inline asm
	ld.local.u64 	%rd1492, [%rd191];
	mul.wide.u32 	%rd1493, %r8897, 4;
	add.s64 	%rd1494, %rd1492, %rd1493;
	add.s64 	%rd1488, %rd1494, 128;
	mov.b32 	%r8896, 101;
	// begin inline asm
	st.release.gpu.u32 [%rd1488], %r8896;
	// end inline asm
	st.shared.u64 	[_ZN6thrust24THRUST_300001_SM_1000_NS8cuda_cub4core6detail5shmemE+680], %rd4015;
	cvt.u32.u16 	%r9082, %rs25451;
	cvt.u32.u16 	%r9083, %rs25450;
	prmt.b32 	%r9084, %r9083, %r9082, 0x3340U;
	cvt.u32.u16 	%r9085, %rs25449;
	cvt.u32.u16 	%r9086, %rs25448;
	prmt.b32 	%r9087, %r9086, %r9085, 0x3340U;
	prmt.b32 	%r9088, %r9087, %r9084, 0x5410U;
	cvt.u32.u16 	%r9089, %rs25447;
	cvt.u32.u16 	%r9090, %rs25446;
	prmt.b32 	%r9091, %r9090, %r9089, 0x3340U;
	cvt.u32.u16 	%r9092, %rs25445;
	cvt.u32.u16 	%r9093, %rs25444;
	prmt.b32 	%r9094, %r9093, %r9092, 0x3340U;
	prmt.b32 	%r9095, %r9094, %r9091, 0x5410U;
	cvt.u32.u16 	%r9096, %rs25443;
	cvt.u32.u16 	%r9097, %rs25442;
	prmt.b32 	%r9098, %r9097, %r9096, 0x3340U;
	cvt.u32.u16 	%r9099, %rs25441;
	cvt.u32.u16 	%r9100, %rs25440;
	prmt.b32 	%r9101, %r9100, %r9099, 0x3340U;
	prmt.b32 	%r9102, %r9101, %r9098, 0x5410U;
	cvt.u32.u16 	%r9103, %rs25439;
	cvt.u32.u16 	%r9104, %rs25438;
	prmt.b32 	%r9105, %r9104, %r9103, 0x3340U;
	cvt.u32.u16 	%r9106, %rs25437;
	cvt.u32.u16 	%r9107, %rs25436;
	prmt.b32 	%r9108, %r9107, %r9106, 0x3340U;
	prmt.b32 	%r9109, %r9108, %r9105, 0x5410U;
	st.shared.v4.b32 	[_ZN6thrust24THRUST_300001_SM_1000_NS8cuda_cub4core6detail5shmemE+688], {%r9109, %r9102, %r9095, %r9088};
	cvt.u32.u16 	%r9110, %rs25467;
	cvt.u32.u16 	%r9111, %rs25466;
	prmt.b32 	%r9112, %r9111, %r9110, 0x3340U;
	cvt.u32.u16 	%r9113, %rs25465;
	cvt.u32.u16 	%r9114, %rs25464;
	prmt.b32 	%r9115, %r9114, %r9113, 0x3340U;
	prmt.b32 	%r9116, %r9115, %r9112, 0x5410U;
	cvt.u32.u16 	%r9117, %rs25463;
	cvt.u32.u16 	%r9118, %rs25462;
	prmt.b32 	%r9119, %r9118, %r9117, 0x3340U;
	cvt.u32.u16 	%r9120, %rs25461;
	cvt.u32.u16 	%r9121, %rs25460;
	prmt.b32 	%r9122, %r9121, %r9120, 0x3340U;
	prmt.b32 	%r9123, %r9122, %r9119, 0x5410U;
	cvt.u32.u16 	%r9124, %rs25459;
	cvt.u32.u16 	%r9125, %rs25458;
	prmt.b32 	%r9126, %r9125, %r9124, 0x3340U;
	cvt.u32.u16 	%r9127, %rs25457;
	cvt.u32.u16 	%r9128, %rs25456;
	prmt.b32 	%r9129, %r9128, %r9127, 0x3340U;
	prmt.b32 	%r9130, %r9129, %r9126, 0x5410U;
	cvt.u32.u16 	%r9131, %rs25455;
	cvt.u32.u16 	%r9132, %rs25454;
	prmt.b32 	%r9133, %r9132, %r9131, 0x3340U;
	cvt.u32.u16 	%r9134, %rs25453;
	cvt.u32.u16 	%r9135, %rs25452;
	prmt.b32 	%r9136, %r9135, %r9134, 0x3340U;
	prmt.b32 	%r9137, %r9136, %r9133, 0x5410U;
	st.shared.v4.b32 	[_ZN6thrust24THRUST_300001_SM_1000_NS8cuda_cub4core6detail5shmemE+704], {%r9137, %r9130, %r9123, %r9116};
	cvt.u32.u16 	%r9138, %rs25483;
	cvt.u32.u16 	%r9139, %rs25482;
	prmt.b32 	%r9140, %r9139, %r9138, 0x3340U;
	cvt.u32.u16 	%r9141, %rs25481;
	cvt.u32.u16 	%r9142, %rs25480;
	prmt.b32 	%r9143, %r9142, %r9141, 0x3340U;
	prmt.b32 	%r9144, %r9143, %r9140, 0x5410U;
	cvt.u32.u16 	%r9145, %rs25479;
	cvt.u32.u16 	%r9146, %rs25478;
	prmt.b32 	%r9147, %r9146, %r9145, 0x3340U;
	cvt.u32.u16 	%r9148, %rs25477;
	cvt.u32.u16 	%r9149, %rs25476;
	prmt.b32 	%r9150, %r9149, %r9148, 0x3340U;
	prmt.b32 	%r9151, %r9150, %r9147, 0x5410U;
	cvt.u32.u16 	%r9152, %rs25475;
	cvt.u32.u16 	%r9153, %rs25474;
	prmt.b32 	%r9154, %r9153, %r9152, 0x3340U;
	cvt.u32.u16 	%r9155, %rs25473;
	cvt.u32.u16 	%r9156, %rs25472;
	prmt.b32 	%r9157, %r9156, %r9155, 0x3340U;
	prmt.b32 	%r9158, %r9157, %r9154, 0x5410U;
	cvt.u32.u16 	%r9159, %rs25471;
	cvt.u32.u16 	%r9160, %rs25470;
	prmt.b32 	%r9161, %r9160, %r9159, 0x3340U;
	cvt.u32.u16 	%r9162, %rs25469;
	cvt.u32.u16 	%r9163, %rs25468;
	prmt.b32 	%r9164, %r9163, %r9162, 0x3340U;
	prmt.b32 	%r9165, %r9164, %r9161, 0x5410U;
	st.shared.v4.b32 	[_ZN6thrust24THRUST_300001_SM_1000_NS8cuda_cub4core6detail5shmemE+720], {%r9165, %r9158, %r9151, %r9144};
	st.shared.v2.u8 	[_ZN6thrust24THRUST_300001_SM_1000_NS8cuda_cub4core6detail5shmemE+736], {%rs25484, %rs25485};
	st.shared.u32 	[_ZN6thrust24THRUST_300001_SM_1000_NS8cuda_cub4core6detail5shmemE+740], %r33120;
	st.shared.f64 	[_ZN6thrust24THRUST_300001_SM_1000_NS8cuda_cub4core6detail5shmemE+744], %fd588;
	st.shared.u64 	[_ZN6thrust24THRUST_300001_SM_1000_NS8cuda_cub4core6detail5shmemE+752], %rd1471;
	st.shared.v2.b32 	[_ZN6thrust24THRUST_300001_SM_1000_NS8cuda_cub4core6detail5shmemE+760], {%r8911, %r8904};
	st.shared.v4.b32 	[_ZN6thrust24THRUST_300001_SM_1000_NS8cuda_cub4core6detail5shmemE+768], {%r8925, %r8918, %r8939, %r8932};
	st.shared.v4.b32 	[_ZN6thrust24THRUST_300001_SM_1000_NS8cuda_cub4core6detail5shmemE+784], {%r8953, %r8946, %r8967, %r8960};
	st.shared.v2.b32 	[_ZN6thrust24THRUST_300001_SM_1000_NS8cuda_cub4core6detail5shmemE+800], {%r8981, %r8974};
	st.shared.v2.u8 	[_ZN6thrust24THRUST_300001_SM_1000_NS8cuda_cub4core6detail5shmemE+808], {%rs25334, %rs25335};
	st.shared.u32 	[_ZN6thrust24THRUST_300001_SM_1000_NS8cuda_cub4core6detail5shmemE+812], %r33111;
	st.shared.f64 	[_ZN6thrust24THRUST_300001_SM_1000_NS8cuda_cub4core6detail5shmemE+816], %fd585;
$L__BB3_1337:
	setp.ne.s32 	%p188, %r2376, 0;
	@%p188 bra 	$L__BB3_1339;
	st.shared.u64 	[_ZN6thrust24THRUST_300001_SM_1000_NS8cuda_cub4core6detail5shmemE+584], %rd4015;
	cvt.u32.u16 	%r9166, %rs25443;
	cvt.u32.u16 	%r9167, %rs25442;
	prmt.b32 	%r9168, %r9167, %r9166, 0x3340U;
	cvt.u32.u16 	%r9169, %rs25441;
	cvt.u32.u16 	%r9170, %rs25440;
	prmt.b32 	%r9171, %r9170, %r9169, 0x3340U;
	prmt.b32 	%r9172, %r9171, %r9168, 0x5410U;
	cvt.u32.u16 	%r9173, %rs25439;
	cvt.u32.u16 	%r9174, %rs25438;
	prmt.b32 	%r9175, %r9174, %r9173, 0x3340U;
	cvt.u32.u16 	%r9176, %rs25437;
	cvt.u32.u16 	%r9177, %rs25436;
	prmt.b32 	%r9178, %r9177, %r9176, 0x3340U;
	prmt.b32 	%r9179, %r9178, %r9175, 0x5410U;
	cvt.u32.u16 	%r9180, %rs25451;
	cvt.u32.u16 	%r9181, %rs25450;
	prmt.b32 	%r9182, %r9181, %r9180, 0x3340U;
	cvt.u32.u16 	%r9183, %rs25449;
	cvt.u32.u16 	%r9184, %rs25448;
	prmt.b32 	%r9185, %r9184, %r9183, 0x3340U;
	prmt.b32 	%r9186, %r9185, %r9182, 0x5410U;
	cvt.u32.u16 	%r9187, %rs25447;
	cvt.u32.u16 	%r9188, %rs25446;
	prmt.b32 	%r9189, %r9188, %r9187, 0x3340U;
	cvt.u32.u16 	%r9190, %rs25445;
	cvt.u32.u16 	%r9191, %rs25444;
	prmt.b32 	%r9192, %r9191, %r9190, 0x3340U;
	prmt.b32 	%r9193, %r9192, %r9189, 0x5410U;
	st.shared.v4.b32 	[_ZN6thrust24THRUST_300001_SM_1000_NS8cuda_cub4core6detail5shmemE+592], {%r9179, %r9172, %r9193, %r9186};
	cvt.u32.u16 	%r9194, %rs25459;
	cvt.u32.u16 	%r9195, %rs25458;
	prmt.b32 	%r9196, %r9195, %r9194, 0x3340U;
	cvt.u32.u16 	%r9197, %rs25457;
	cvt.u32.u16 	%r9198, %rs25456;
	prmt.b32 	%r9199, %r9198, %r9197, 0x3340U;
	prmt.b32 	%r9200, %r9199, %r9196, 0x5410U;
	cvt.u32.u16 	%r9201, %rs25455;
	cvt.u32.u16 	%r9202, %rs25454;
	prmt.b32 	%r9203, %r9202, %r9201, 0x3340U;
	cvt.u32.u16 	%r9204, %rs25453;
	cvt.u32.u16 	%r9205, %rs25452;
	prmt.b32 	%r9206, %r9205, %r9204, 0x3340U;
	prmt.b32 	%r9207, %r9206, %r9203, 0x5410U;
	cvt.u32.u16 	%r9208, %rs25467;
	cvt.u32.u16 	%r9209, %rs25466;
	prmt.b32 	%r9210, %r9209, %r9208, 0x3340U;
	cvt.u32.u16 	%r9211, %rs25465;
	cvt.u32.u16 	%r9212, %rs25464;
	prmt.b32 	%r9213, %r9212, %r9211, 0x3340U;
	prmt.b32 	%r9214, %r9213, %r9210, 0x5410U;
	cvt.u32.u16 	%r9215, %rs25463;
	cvt.u32.u16 	%r9216, %rs25462;
	prmt.b32 	%r9217, %r9216, %r9215, 0x3340U;
	cvt.u32.u16 	%r9218, %rs25461;
	cvt.u32.u16 	%r9219, %rs25460;
	prmt.b32 	%r9220, %r9219, %r9218, 0x3340U;
	prmt.b32 	%r9221, %r9220, %r9217, 0x5410U;
	st.shared.v4.b32 	[_ZN6thrust24THRUST_300001_SM_1000_NS8cuda_cub4core6detail5shmemE+608], {%r9207, %r9200, %r9221, %r9214};
	cvt.u32.u16 	%r9222, %rs25475;
	cvt.u32.u16 	%r9223, %rs25474;
	prmt.b32 	%r9224, %r9223, %r9222, 0x3340U;
	cvt.u32.u16 	%r9225, %rs25473;
	cvt.u32.u16 	%r9226, %rs25472;
	prmt.b32 	%r9227, %r9226, %r9225, 0x3340U;
	prmt.b32 	%r9228, %r9227, %r9224, 0x5410U;
	cvt.u32.u16 	%r9229, %rs25471;
	cvt.u32.u16 	%r9230, %rs25470;
	prmt.b32 	%r9231, %r9230, %r9229, 0x3340U;
	cvt.u32.u16 	%r9232, %rs25469;
	cvt.u32.u16 	%r9233, %rs25468;
	prmt.b32 	%r9234, %r9233, %r9232, 0x3340U;
	prmt.b32 	%r9235, %r9234, %r9231, 0x5410U;
	cvt.u32.u16 	%r9236, %rs25483;
	cvt.u32.u16 	%r9237, %rs25482;
	prmt.b32 	%r9238, %r9237, %r9236, 0x3340U;
	cvt.u32.u16 	%r9239, %rs25481;
	cvt.u32.u16 	%r9240, %rs25480;
	prmt.b32 	%r9241, %r9240, %r9239, 0x3340U;
	prmt.b32 	%r9242, %r9241, %r9238, 0x5410U;
	cvt.u32.u16 	%r9243, %rs25479;
	cvt.u32.u16 	%r9244, %rs25478;
	prmt.b32 	%r9245, %r9244, %r9243, 0x3340U;
	cvt.u32.u16 	%r9246, %rs25477;
	cvt.u32.u16 	%r9247, %rs25476;
	prmt.b32 	%r9248, %r9247, %r9246, 0x3340U;
	prmt.b32 	%r9249, %r9248, %r9245, 0x5410U;
	st.shared.v4.b32 	[_ZN6thrust24THRUST_300001_SM_1000_NS8cuda_cub4core6detail5shmemE+624], {%r9235, %r9228, %r9249, %r9242};
	st.shared.v2.u8 	[_ZN6thrust24THRUST_300001_SM_1000_NS8cuda_cub4core6detail5shmemE+640], {%rs25484, %rs25485};
	st.shared.u32 	[_ZN6thrust24THRUST_300001_SM_1000_NS8cuda_cub4core6detail5shmemE+644], %r33120;
	st.shared.f64 	[_ZN6thrust24THRUST_300001_SM_1000_NS8cuda_cub4core6detail5shmemE+648], %fd588;
	st.local.u64 	[%rd64], %rd4015;
	st.local.v2.b32 	[%rd64+8], {%r9179, %r9172};
	st.local.v2.b32 	[%rd64+16], {%r9193, %r9186};
	st.local.v2.b32 	[%rd64+24], {%r9207, %r9200};
	st.local.v2.b32 	[%rd64+32], {%r9221, %r9214};
	st.local.v2.b32 	[%rd64+40], {%r9235, %r9228};
	st.local.v2.b32 	[%rd64+48], {%r9249, %r9242};
	st.local.v2.u8 	[%rd64+56], {%rs25484, %rs25485};
	st.local.u32 	[%rd64+60], %r33120;
	st.local.f64 	[%rd64+64], %fd588;
	mov.f64 	%fd613, %fd588;
	mov.u32 	%r33224, %r33120;
	mov.u16 	%rs26735, %rs25485;
	mov.u16 	%rs26736, %rs25484;
	mov.u16 	%rs26737, %rs25483;
	mov.u16 	%rs26738, %rs25482;
	mov.u16 	%rs26739, %rs25481;
	mov.u16 	%rs26740, %rs25480;
	mov.u16 	%rs26741, %rs25479;
	mov.u16 	%rs26742, %rs25478;
	mov.u16 	%rs26743, %rs25477;
	mov.u16 	%rs26744, %rs25476;
	mov.u16 	%rs26745, %rs25475;
	mov.u16 	%rs26746, %rs25474;
	mov.u16 	%rs26747, %rs25473;
	mov.u16 	%rs26748, %rs25472;
	mov.u16 	%rs26749, %rs25471;
	mov.u16 	%rs26750, %rs25470;
	mov.u16 	%rs26751, %rs25469;
	mov.u16 	%rs26752, %rs25468;
	mov.u16 	%rs26753, %rs25467;
	mov.u16 	%rs26754, %rs25466;
	mov.u16 	%rs26755, %rs25465;
	mov.u16 	%rs26756, %rs25464;
	mov.u16 	%rs26757, %rs25463;
	mov.u16 	%rs26758, %rs25462;
	mov.u16 	%rs26759, %rs25461;
	mov.u16 	%rs26760, %rs25460;
	mov.u16 	%rs26761, %rs25459;
	mov.u16 	%rs26762, %rs25458;
	mov.u16 	%rs26763, %rs25457;
	mov.u16 	%rs26764, %rs25456;
	mov.u16 	%rs26765, %rs25455;
	mov.u16 	%rs26766, %rs25454;
	mov.u16 	%rs26767, %rs25453;
	mov.u16 	%rs26768, %rs25452;
	mov.u16 	%rs26769, %rs25451;
	mov.u16 	%rs26770, %rs25450;
	mov.u16 	%rs26771, %rs25449;
	mov.u16 	%rs26772, %rs25448;
	mov.u16 	%rs26773, %rs25447;
	mov.u16 	%rs26774, %rs25446;
	mov.u16 	%rs26775, %rs25445;
	mov.u16 	%rs26776, %rs25444;
	mov.u16 	%rs26777, %rs25443;
	mov.u16 	%rs26778, %rs25442;
	mov.u16 	%rs26779, %rs25441;
	mov.u16 	%rs26780, %rs25440;
	mov.u16 	%rs26781, %rs25439;
	mov.u16 	%rs26782, %rs25438;
	mov.u16 	%rs26783, %rs25437;
	mov.u16 	%rs26784, %rs25436;
	mov.u64 	%rd4029, %rd4015;
$L__BB3_1339:
	mov.u32 	%r9250, %tid.x;
	setp.eq.s32 	%p189, %r9250, 0;
	bar.sync 	0;
	ld.shared.u64 	%rd484, [_ZN6thrust24THRUST_300001_SM_1000_NS8cuda_cub4core6detail5shmemE+584];
	ld.shared.v4.b32 	{%r9251, %r9252, %r9253, %r9254}, [_ZN6thrust24THRUST_300001_SM_1000_NS8cuda_cub4core6detail5shmemE+592];
	bfe.u32 	%r9255, %r9251, 0, 8;
	cvt.u16.u32 	%rs15888, %r9255;
	ld.shared.v4.b32 	{%r9256, %r9257, %r9258, %r9259}, [_ZN6thrust24THRUST_300001_SM_1000_NS8cuda_cub4core6detail5shmemE+608];
	ld.shared.v4.b32 	{%r9260, %r9261, %r9262, %r9263}, [_ZN6thrust24THRUST_300001_SM_1000_NS8cuda_cub4core6detail5shmemE+624];
	ld.shared.v2.u8 	{%rs16665, %rs16666}, [_ZN6thrust24THRUST_300001_SM_1000_NS8cuda_cub4core6detail5shmemE+640];
	ld.shared.u32 	%r2233, [_ZN6thrust24THRUST_300001_SM_1000_NS8cuda_cub4core6detail5shmemE+644];
	ld.shared.f64 	%fd335, [_ZN6thrust24THRUST_300001_SM_1000_NS8cuda_cub4core6detail5shmemE+648];
	st.local.u64 	[%rd61], %rd484;
	add.s64 	%rd485, %rd61, 8;
	st.local.v2.b32 	[%rd61+8], {%r9251, %r9252};
	st.local.v2.b32 	[%rd61+16], {%r9253, %r9254};
	st.local.v2.b32 	[%rd61+24], {%r9256, %r9257};
	st.local.v2.b32 	[%rd61+32], {%r9258, %r9259};
	st.local.v2.b32 	[%rd61+40], {%r9260, %r9261};
	st.local.v2.b32 	[%rd61+48], {%r9262, %r9263};
	st.local.v2.u8 	[%rd61+56], {%rs16665, %rs16666};
	st.local.u32 	[%rd61+60], %r2233;
	st.local.f64 	[%rd61+64], %fd335;
	@%p189 bra 	$L__BB3_1353;
	add.s64 	%rd486, %rd4029, %rd484;
	setp.ne.s64 	%p190, %rd4029, 0;
	@%p190 bra 	$L__BB3_1352;
	mov.b16 	%rs16667, 0;
	st.local.u8 	[%rd6], %rs16667;
	add.s32 	%r9265, %r33224, %r2233;
	st.local.u32 	[%rd6+52], %r9265;
	add.f64 	%fd366, %fd335, %fd613;
	st.local.f64 	[%rd6+56], %fd366;
	mov.b32 	%r33225, 0;
$L__BB3_1342:
	mov.u32 	%r2234, %r33225;
	cvt.u64.u32 	%rd1495, %r2234;
	add.s64 	%rd1496, %rd6, %rd1495;
	ld.local.u8 	%rs16668, [%rd1496];
	setp.ne.s16 	%p191, %rs16668, 0;
	add.s32 	%r33225, %r2234, 1;
	@%p191 bra 	$L__BB3_1342;
	and.b16  	%rs16669, %rs15888, 255;
	setp.eq.s16 	%p192, %rs16669, 0;
	mov.u32 	%r33227, %r2234;
	@%p192 bra 	$L__BB3_1346;
	mov.b32 	%r33226, 0;
$L__BB3_1345:
	add.s32 	%r9267, %r33226, %r2234;
	cvt.u64.u32 	%rd1497, %r9267;
	add.s64 	%rd1498, %rd61, %rd1497;
	ld.local.u8 	%rs16670, [%rd1498+8];
	add.s64 	%rd1499, %rd6, %rd1497;
	st.local.u8 	[%rd1499], %rs16670;
	add.s32 	%r2237, %r33226, 1;
	add.s32 	%r33227, %r2237, %r2234;
	cvt.u64.u32 	%rd1500, %r33226;
	add.s64 	%rd1501, %rd485, %rd1500;
	ld.local.u8 	%rs16671, [%rd1501+1];
	setp.ne.s16 	%p193, %rs16671, 0;
	mov.u32 	%r33226, %r2237;
	@%p193 bra 	$L__BB3_1345;
$L__BB3_1346:
	cvt.u64.u32 	%rd1502, %r33227;
	add.s64 	%rd1503, %rd6, %rd1502;
	mov.b16 	%rs16672, 0;
	st.local.u8 	[%rd1503+1], %rs16672;
	mov.b32 	%r33228, 0;
$L__BB3_1347:
	mov.u32 	%r2240, %r33228;
	cvt.u64.u32 	%rd1504, %r2240;
	add.s64 	%rd1505, %rd6, %rd1504;
	ld.local.u8 	%rs16673, [%rd1505];
	setp.ne.s16 	%p194, %rs16673, 0;
	add.s32 	%r33228, %r2240, 1;
	@%p194 bra 	$L__BB3_1347;
	and.b16  	%rs16674, %rs26784, 255;
	setp.eq.s16 	%p195, %rs16674, 0;
	mov.u32 	%r33230, %r2240;
	@%p195 bra 	$L__BB3_1351;
	mov.b32 	%r33229, 0;
$L__BB3_1350:
	add.s32 	%r9270, %r33229, %r2240;
	cvt.u64.u32 	%rd1506, %r9270;
	add.s64 	%rd1507, %rd64, %rd1506;
	ld.local.u8 	%rs16675, [%rd1507+8];
	add.s64 	%rd1508, %rd6, %rd1506;
	st.local.u8 	[%rd1508], %rs16675;
	add.s32 	%r2243, %r33229, 1;
	add.s32 	%r33230, %r2243, %r2240;
	cvt.u64.u32 	%rd1509, %r33229;
	add.s64 	%rd1510, %rd64, %rd1509;
	ld.local.u8 	%rs16676, [%rd1510+9];
	setp.ne.s16 	%p196, %rs16676, 0;
	mov.u32 	%r33229, %r2243;
	@%p196 bra 	$L__BB3_1350;
$L__BB3_1351:
	cvt.u64.u32 	%rd1511, %r33230;
	add.s64 	%rd1512, %rd6, %rd1511;
	mov.b16 	%rs16677, 0;
	st.local.u8 	[%rd1512+1], %rs16677;
	ld.local.v2.b32 	{%r9271, %r9272}, [%rd6];
	bfe.u32 	%r9273, %r9271, 0, 8;
	cvt.u16.u32 	%rs26784, %r9273;
	bfe.u32 	%r9274, %r9271, 8, 8;
	cvt.u16.u32 	%rs26783, %r9274;
	bfe.u32 	%r9275, %r9271, 16, 8;
	cvt.u16.u32 	%rs26782, %r9275;
	bfe.u32 	%r9276, %r9271, 24, 8;
	cvt.u16.u32 	%rs26781, %r9276;
	bfe.u32 	%r9277, %r9272, 0, 8;
	cvt.u16.u32 	%rs26780, %r9277;
	bfe.u32 	%r9278, %r9272, 8, 8;
	cvt.u16.u32 	%rs26779, %r9278;
	bfe.u32 	%r9279, %r9272, 16, 8;
	cvt.u16.u32 	%rs26778, %r9279;
	bfe.u32 	%r9280, %r9272, 24, 8;
	cvt.u16.u32 	%rs26777, %r9280;
	ld.local.v2.b32 	{%r9281, %r9282}, [%rd6+8];
	bfe.u32 	%r9283, %r9281, 0, 8;
	cvt.u16.u32 	%rs26776, %r9283;
	bfe.u32 	%r9284, %r9281, 8, 8;
	cvt.u16.u32 	%rs26775, %r9284;
	bfe.u32 	%r9285, %r9281, 16, 8;
	cvt.u16.u32 	%rs26774, %r9285;
	bfe.u32 	%r9286, %r9281, 24, 8;
	cvt.u16.u32 	%rs26773, %r9286;
	bfe.u32 	%r9287, %r9282, 0, 8;
	cvt.u16.u32 	%rs26772, %r9287;
	bfe.u32 	%r9288, %r9282, 8, 8;
	cvt.u16.u32 	%rs26771, %r9288;
	bfe.u32 	%r9289, %r9282, 16, 8;
	cvt.u16.u32 	%rs26770, %r9289;
	bfe.u32 	%r9290, %r9282, 24, 8;
	cvt.u16.u32 	%rs26769, %r9290;
	ld.local.v2.b32 	{%r9291, %r9292}, [%rd6+16];
	bfe.u32 	%r9293, %r9291, 0, 8;
	cvt.u16.u32 	%rs26768, %r9293;
	bfe.u32 	%r9294, %r9291, 8, 8;
	cvt.u16.u32 	%rs26767, %r9294;
	bfe.u32 	%r9295, %r9291, 16, 8;
	cvt.u16.u32 	%rs26766, %r9295;
	bfe.u32 	%r9296, %r9291, 24, 8;
	cvt.u16.u32 	%rs26765, %r9296;
	bfe.u32 	%r9297, %r9292, 0, 8;
	cvt.u16.u32 	%rs26764, %r9297;
	bfe.u32 	%r9298, %r9292, 8, 8;
	cvt.u16.u32 	%rs26763, %r9298;
	bfe.u32 	%r9299, %r9292, 16, 8;
	cvt.u16.u32 	%rs26762, %r9299;
	bfe.u32 	%r9300, %r9292, 24, 8;
	cvt.u16.u32 	%rs26761, %r9300;
	ld.local.v2.b32 	{%r9301, %r9302}, [%rd6+24];
	bfe.u32 	%r9303, %r9301, 0, 8;
	cvt.u16.u32 	%rs26760, %r9303;
	bfe.u32 	%r9304, %r9301, 8, 8;
	cvt.u16.u32 	%rs26759, %r9304;
	bfe.u32 	%r9305, %r9301, 16, 8;
	cvt.u16.u32 	%rs26758, %r9305;
	bfe.u32 	%r9306, %r9301, 24, 8;
	cvt.u16.u32 	%rs26757, %r9306;
	bfe.u32 	%r9307, %r9302, 0, 8;
	cvt.u16.u32 	%rs26756, %r9307;
	bfe.u32 	%r9308, %r9302, 8, 8;
	cvt.u16.u32 	%rs26755, %r9308;
	bfe.u32 	%r9309, %r9302, 16, 8;
	cvt.u16.u32 	%rs26754, %r9309;
	bfe.u32 	%r9310, %r9302, 24, 8;
	cvt.u16.u32 	%rs26753, %r9310;
	ld.local.v2.b32 	{%r9311, %r9312}, [%rd6+32];
	bfe.u32 	%r9313, %r9311, 0, 8;
	cvt.u16.u32 	%rs26752, %r9313;
	bfe.u32 	%r9314, %r9311, 8, 8;
	cvt.u16.u32 	%rs26751, %r9314;
	bfe.u32 	%r9315, %r9311, 16, 8;
	cvt.u16.u32 	%rs26750, %r9315;
	bfe.u32 	%r9316, %r9311, 24, 8;
	cvt.u16.u32 	%rs26749, %r9316;
	bfe.u32 	%r9317, %r9312, 0, 8;
	cvt.u16.u32 	%rs26748, %r9317;
	bfe.u32 	%r9318, %r9312, 8, 8;
	cvt.u16.u32 	%rs26747, %r9318;
	bfe.u32 	%r9319, %r9312, 16, 8;
	cvt.u16.u32 	%rs26746, %r9319;
	bfe.u32 	%r9320, %r9312, 24, 8;
	cvt.u16.u32 	%rs26745, %r9320;
	ld.local.v2.b32 	{%r9321, %r9322}, [%rd6+40];
	bfe.u32 	%r9323, %r9321, 0, 8;
	cvt.u16.u32 	%rs26744, %r9323;
	bfe.u32 	%r9324, %r9321, 8, 8;
	cvt.u16.u32 	%rs26743, %r9324;
	bfe.u32 	%r9325, %r9321, 16, 8;
	cvt.u16.u32 	%rs26742, %r9325;
	bfe.u32 	%r9326, %r9321, 24, 8;
	cvt.u16.u32 	%rs26741, %r9326;
	bfe.u32 	%r9327, %r9322, 0, 8;
	cvt.u16.u32 	%rs26740, %r9327;
	bfe.u32 	%r9328, %r9322, 8, 8;
	cvt.u16.u32 	%rs26739, %r9328;
	bfe.u32 	%r9329, %r9322, 16, 8;
	cvt.u16.u32 	%rs26738, %r9329;
	bfe.u32 	%r9330, %r9322, 24, 8;
	cvt.u16.u32 	%rs26737, %r9330;
	ld.local.v2.u8 	{%rs26736, %rs26735}, [%rd6+48];
	ld.local.u32 	%r33224, [%rd6+52];
	ld.local.f64 	%fd613, [%rd6+56];
$L__BB3_1352:
	st.local.u64 	[%rd64], %rd486;
	cvt.u32.u16 	%r9331, %rs26777;
	cvt.u32.u16 	%r9332, %rs26778;
	prmt.b32 	%r9333, %r9332, %r9331, 0x3340U;
	cvt.u32.u16 	%r9334, %rs26779;
	cvt.u32.u16 	%r9335, %rs26780;
	prmt.b32 	%r9336, %r9335, %r9334, 0x3340U;
	prmt.b32 	%r9337, %r9336, %r9333, 0x5410U;
	cvt.u32.u16 	%r9338, %rs26781;
	cvt.u32.u16 	%r9339, %rs26782;
	prmt.b32 	%r9340, %r9339, %r9338, 0x3340U;
	cvt.u32.u16 	%r9341, %rs26783;
	cvt.u32.u16 	%r9342, %rs26784;
	prmt.b32 	%r9343, %r9342, %r9341, 0x3340U;
	prmt.b32 	%r9344, %r9343, %r9340, 0x5410U;
	st.local.v2.b32 	[%rd64+8], {%r9344, %r9337};
	cvt.u32.u16 	%r9345, %rs26769;
	cvt.u32.u16 	%r9346, %rs26770;
	prmt.b32 	%r9347, %r9346, %r9345, 0x3340U;
	cvt.u32.u16 	%r9348, %rs26771;
	cvt.u32.u16 	%r9349, %rs26772;
	prmt.b32 	%r9350, %r9349, %r9348, 0x3340U;
	prmt.b32 	%r9351, %r9350, %r9347, 0x5410U;
	cvt.u32.u16 	%r9352, %rs26773;
	cvt.u32.u16 	%r9353, %rs26774;
	prmt.b32 	%r9354, %r9353, %r9352, 0x3340U;
	cvt.u32.u16 	%r9355, %rs26775;
	cvt.u32.u16 	%r9356, %rs26776;
	prmt.b32 	%r9357, %r9356, %r9355, 0x3340U;
	prmt.b32 	%r9358, %r9357, %r9354, 0x5410U;
	st.local.v2.b32 	[%rd64+16], {%r9358, %r9351};
	cvt.u32.u16 	%r9359, %rs26761;
	cvt.u32.u16 	%r9360, %rs26762;
	prmt.b32 	%r9361, %r9360, %r9359, 0x3340U;
	cvt.u32.u16 	%r9362, %rs26763;
	cvt.u32.u16 	%r9363, %rs26764;
	prmt.b32 	%r9364, %r9363, %r9362, 0x3340U;
	prmt.b32 	%r9365, %r9364, %r9361, 0x5410U;
	cvt.u32.u16 	%r9366, %rs26765;
	cvt.u32.u16 	%r9367, %rs26766;
	prmt.b32 	%r9368, %r9367, %r9366, 0x3340U;
	cvt.u32.u16 	%r9369, %rs26767;
	cvt.u32.u16 	%r9370, %rs26768;
	prmt.b32 	%r9371, %r9370, %r9369, 0x3340U;
	prmt.b32 	%r9372, %r9371, %r9368, 0x5410U;
	st.local.v2.b32 	[%rd64+24], {%r9372, %r9365};
	cvt.u32.u16 	%r9373, %rs26753;
	cvt.u32.u16 	%r9374, %rs26754;
	prmt.b32 	%r9375, %r9374, %r9373, 0x3340U;
	cvt.u32.u16 	%r9376, %rs26755;
	cvt.u32.u16 	%r9377, %rs26756;
	prmt.b32 	%r9378, %r9377, %r9376, 0x3340U;
	prmt.b32 	%r9379, %r9378, %r9375, 0x5410U;
	cvt.u32.u16 	%r9380, %rs26757;
	cvt.u32.u16 	%r9381, %rs26758;
	prmt.b32 	%r9382, %r9381, %r9380, 0x3340U;
	cvt.u32.u16 	%r9383, %rs26759;
	cvt.u32.u16 	%r9384, %rs26760;
	prmt.b32 	%r9385, %r9384, %r9383, 0x3340U;
	prmt.b32 	%r9386, %r9385, %r9382, 0x5410U;
	st.local.v2.b32 	[%rd64+32], {%r9386, %r9379};
	cvt.u32.u16 	%r9387, %rs26745;
	cvt.u32.u16 	%r9388, %rs26746;
	prmt.b32 	%r9389, %r9388, %r9387, 0x3340U;
	cvt.u32.u16 	%r9390, %rs26747;
	cvt.u32.u16 	%r9391, %rs26748;
	prmt.b32 	%r9392, %r9391, %r9390, 0x3340U;
	prmt.b32 	%r9393, %r9392, %r9389, 0x5410U;
	cvt.u32.u16 	%r9394, %rs26749;
	cvt.u32.u16 	%r9395, %rs26750;
	prmt.b32 	%r9396, %r9395, %r9394, 0x3340U;
	cvt.u32.u16 	%r9397, %rs26751;
	cvt.u32.u16 	%r9398, %rs26752;
	prmt.b32 	%r9399, %r9398, %r9397, 0x3340U;
	prmt.b32 	%r9400, %r9399, %r9396, 0x5410U;
	st.local.v2.b32 	[%rd64+40], {%r9400, %r9393};
	cvt.u32.u16 	%r9401, %rs26737;
	cvt.u32.u16 	%r9402, %rs26738;
	prmt.b32 	%r9403, %r9402, %r9401, 0x3340U;
	cvt.u32.u16 	%r9404, %rs26739;
	cvt.u32.u16 	%r9405, %rs26740;
	prmt.b32 	%r9406, %r9405, %r9404, 0x3340U;
	prmt.b32 	%r9407, %r9406, %r9403, 0x5410U;
	cvt.u32.u16 	%r9408, %rs26741;
	cvt.u32.u16 	%r9409, %rs26742;
	prmt.b32 	%r9410, %r9409, %r9408, 0x3340U;
	cvt.u32.u16 	%r9411, %rs26743;
	cvt.u32.u16 	%r9412, %rs26744;
	prmt.b32 	%r9413, %r9412, %r9411, 0x3340U;
	prmt.b32 	%r9414, %r9413, %r9410, 0x5410U;
	st.local.v2.b32 	[%rd64+48], {%r9414, %r9407};
	st.local.v2.u8 	[%rd64+56], {%rs26736, %rs26735};
	st.local.u32 	[%rd64+60], %r33224;
	st.local.f64 	[%rd64+64], %fd613;
	mov.u64 	%rd4029, %rd486;
$L__BB3_1353:
	st.local.u64 	[%rd4], %rd4029;
	add.s64 	%rd488, %rd4, 8;
	cvt.u32.u16 	%r9415, %rs26777;
	cvt.u32.u16 	%r9416, %rs26778;
	prmt.b32 	%r9417, %r9416, %r9415, 0x3340U;
	cvt.u32.u16 	%r9418, %rs26779;
	cvt.u32.u16 	%r9419, %rs26780;
	prmt.b32 	%r9420, %r9419, %r9418, 0x3340U;
	prmt.b32 	%r9421, %r9420, %r9417, 0x5410U;
	cvt.u32.u16 	%r9422, %rs26781;
	cvt.u32.u16 	%r9423, %rs26782;
	prmt.b32 	%r9424, %r9423, %r9422, 0x3340U;
	cvt.u32.u16 	%r9425, %rs26783;
	cvt.u32.u16 	%r9426, %rs26784;
	prmt.b32 	%r9427, %r9426, %r9425, 0x3340U;
	prmt.b32 	%r9428, %r9427, %r9424, 0x5410U;
	st.local.v2.b32 	[%rd4+8], {%r9428, %r9421};
	cvt.u32.u16 	%r9429, %rs26769;
	cvt.u32.u16 	%r9430, %rs26770;
	prmt.b32 	%r9431, %r9430, %r9429, 0x3340U;
	cvt.u32.u16 	%r9432, %rs26771;
	cvt.u32.u16 	%r9433, %rs26772;
	prmt.b32 	%r9434, %r9433, %r9432, 0x3340U;
	prmt.b32 	%r9435, %r9434, %r9431, 0x5410U;
	cvt.u32.u16 	%r9436, %rs26773;
	cvt.u32.u16 	%r9437, %rs26774;
	prmt.b32 	%r9438, %r9437, %r9436, 0x3340U;
	cvt.u32.u16 	%r9439, %rs26775;
	cvt.u32.u16 	%r9440, %rs26776;
	prmt.b32 	%r9441, %r9440, %r9439, 0x3340U;
	prmt.b32 	%r9442, %r9441, %r9438, 0x5410U;
	st.local.v2.b32 	[%rd4+16], {%r9442, %r9435};
	cvt.u32.u16 	%r9443, %rs26761;
	cvt.u32.u16 	%r9444, %rs26762;
	prmt.b32 	%r9445, %r9444, %r9443, 0x3340U;
	cvt.u32.u16 	%r9446, %rs26763;
	cvt.u32.u16 	%r9447, %rs26764;
	prmt.b32 	%r9448, %r9447, %r9446, 0x3340U;
	prmt.b32 	%r9449, %r9448, %r9445, 0x5410U;
	cvt.u32.u16 	%r9450, %rs26765;
	cvt.u32.u16 	%r9451, %rs26766;
	prmt.b32 	%r9452, %r9451, %r9450, 0x3340U;
	cvt.u32.u16 	%r9453, %rs26767;
	cvt.u32.u16 	%r9454, %rs26768;
	prmt.b32 	%r9455, %r9454, %r9453, 0x3340U;
	prmt.b32 	%r9456, %r9455, %r9452, 0x5410U;
	st.local.v2.b32 	[%rd4+24], {%r9456, %r9449};
	cvt.u32.u16 	%r9457, %rs26753;
	cvt.u32.u16 	%r9458, %rs26754;
	prmt.b32 	%r9459, %r9458, %r9457, 0x3340U;
	cvt.u32.u16 	%r9460, %rs26755;
	cvt.u32.u16 	%r9461, %rs26756;
	prmt.b32 	%r9462, %r9461, %r9460, 0x3340U;
	prmt.b32 	%r9463, %r9462, %r9459, 0x5410U;
	cvt.u32.u16 	%r9464, %rs26757;
	cvt.u32.u16 	%r9465, %rs26758;
	prmt.b32 	%r9466, %r9465, %r9464, 0x3340U;
	cvt.u32.u16 	%r9467, %rs26759;
	cvt.u32.u16 	%r9468, %rs26760;
	prmt.b32 	%r9469, %r9468, %r9467, 0x3340U;
	prmt.b32 	%r9470, %r9469, %r9466, 0x5410U;
	st.local.v2.b32 	[%rd4+32], {%r9470, %r9463};
	cvt.u32.u16 	%r9471, %rs26745;
	cvt.u32.u16 	%r9472, %rs26746;
	prmt.b32 	%r9473, %r9472, %r9471, 0x3340U;
	cvt.u32.u16 	%r9474, %rs26747;
	cvt.u32.u16 	%r9475, %rs26748;
	prmt.b32 	%r9476, %r9475, %r9474, 0x3340U;
	prmt.b32 	%r9477, %r9476, %r9473, 0x5410U;
	cvt.u32.u16 	%r9478, %rs26749;
	cvt.u32.u16 	%r9479, %rs26750;
	prmt.b32 	%r9480, %r9479, %r9478, 0x3340U;
	cvt.u32.u16 	%r9481, %rs26751;
	cvt.u32.u16 	%r9482, %rs26752;
	prmt.b32 	%r9483, %r9482, %r9481, 0x3340U;
	prmt.b32 	%r9484, %r9483, %r9480, 0x5410U;
	st.local.v2.b32 	[%rd4+40], {%r9484, %r9477};
	cvt.u32.u16 	%r9485, %rs26737;
	cvt.u32.u16 	%r9486, %rs26738;
	prmt.b32 	%r9487, %r9486, %r9485, 0x3340U;
	cvt.u32.u16 	%r9488, %rs26739;
	cvt.u32.u16 	%r9489, %rs26740;
	prmt.b32 	%r9490, %r9489, %r9488, 0x3340U;
	prmt.b32 	%r9491, %r9490, %r9487, 0x5410U;
	cvt.u32.u16 	%r9492, %rs26741;
	cvt.u32.u16 	%r9493, %rs26742;
	prmt.b32 	%r9494, %r9493, %r9492, 0x3340U;
	cvt.u32.u16 	%r9495, %rs26743;
	cvt.u32.u16 	%r9496, %rs26744;
	prmt.b32 	%r9497, %r9496, %r9495, 0x3340U;
	prmt.b32 	%r9498, %r9497, %r9494, 0x5410U;
	st.local.v2.b32 	[%rd4+48], {%r9498, %r9491};
	st.local.v2.u8 	[%rd4+56], {%rs26736, %rs26735};
	st.local.u32 	[%rd4+60], %r33224;
	st.local.f64 	[%rd4+64], %fd613;
	selp.u64 	%rd1513, 1, 0, %p2;
	st.local.u64 	[%rd5], %rd1513;
	add.s64 	%rd489, %rd5, 8;
	st.local.v2.b32 	[%rd5+8], {%r1583, %r1584};
	st.local.v2.b32 	[%rd5+16], {%r1585, %r1586};
	st.local.v2.b32 	[%rd5+24], {%r1587, %r1588};
	st.local.v2.b32 	[%rd5+32], {%r1589, %r1590};
	st.local.v2.b32 	[%rd5+40], {%r1591, %r1592};
	st.local.v2.b32 	[%rd5+48], {%r1593, %r1594};
	st.local.v2.u8 	[%rd5+56], {%rs26933, %rs26934};
	st.local.u32 	[%rd5+60], %r33239;
	st.local.f64 	[%rd5+64], %fd616;
	@%p2 bra 	$L__BB3_1365;
	mov.b16 	%rs16678, 0;
	st.local.u8 	[%rd3], %rs16678;
	add.s32 	%r9500, %r33239, %r33224;
	st.local.u32 	[%rd3+52], %r9500;
	add.f64 	%fd367, %fd613, %fd616;
	st.local.f64 	[%rd3+56], %fd367;
	mov.b32 	%r33233, 0;
$L__BB3_1355:
	mov.u32 	%r2249, %r33233;
	cvt.u64.u32 	%rd1514, %r2249;
	add.s64 	%rd1515, %rd3, %rd1514;
	ld.local.u8 	%rs16679, [%rd1515];
	setp.ne.s16 	%p197, %rs16679, 0;
	add.s32 	%r33233, %r2249, 1;
	@%p197 bra 	$L__BB3_1355;
	and.b16  	%rs16680, %rs26784, 255;
	setp.eq.s16 	%p198, %rs16680, 0;
	mov.u32 	%r33235, %r2249;
	@%p198 bra 	$L__BB3_1359;
	mov.b32 	%r33234, 0;
$L__BB3_1358:
	add.s32 	%r9502, %r33234, %r2249;
	cvt.u64.u32 	%rd1516, %r9502;
	add.s64 	%rd1517, %rd4, %rd1516;
	ld.local.u8 	%rs16681, [%rd1517+8];
	add.s64 	%rd1518, %rd3, %rd1516;
	st.local.u8 	[%rd1518], %rs16681;
	add.s32 	%r2252, %r33234, 1;
	add.s32 	%r33235, %r2252, %r2249;
	cvt.u64.u32 	%rd1519, %r33234;
	add.s64 	%rd1520, %rd488, %rd1519;
	ld.local.u8 	%rs16682, [%rd1520+1];
	setp.ne.s16 	%p199, %rs16682, 0;
	mov.u32 	%r33234, %r2252;
	@%p199 bra 	$L__BB3_1358;
$L__BB3_1359:
	cvt.u64.u32 	%rd1521, %r33235;
	add.s64 	%rd1522, %rd3, %rd1521;
	mov.b16 	%rs16683, 0;
	st.local.u8 	[%rd1522+1], %rs16683;
	mov.b32 	%r33236, 0;
$L__BB3_1360:
	mov.u32 	%r2255, %r33236;
	cvt.u64.u32 	%rd1523, %r2255;
	add.s64 	%rd1524, %rd3, %rd1523;
	ld.local.u8 	%rs16684, [%rd1524];
	setp.ne.s16 	%p200, %rs16684, 0;
	add.s32 	%r33236, %r2255, 1;
	@%p200 bra 	$L__BB3_1360;
	and.b16  	%rs16685, %rs26885, 255;
	setp.eq.s16 	%p201, %rs16685, 0;
	mov.u32 	%r33238, %r2255;
	@%p201 bra 	$L__BB3_1364;
	mov.b32 	%r33237, 0;
$L__BB3_1363:
	add.s32 	%r9505, %r33237, %r2255;
	cvt.u64.u32 	%rd1525, %r9505;
	add.s64 	%rd1526, %rd5, %rd1525;
	ld.local.u8 	%rs16686, [%rd1526+8];
	add.s64 	%rd1527, %rd3, %rd1525;
	st.local.u8 	[%rd1527], %rs16686;
	add.s32 	%r2258, %r33237, 1;
	add.s32 	%r33238, %r2258, %r2255;
	cvt.u64.u32 	%rd1528, %r33237;
	add.s64 	%rd1529, %rd489, %rd1528;
	ld.local.u8 	%rs16687, [%rd1529+1];
	setp.ne.s16 	%p202, %rs16687, 0;
	mov.u32 	%r33237, %r2258;
	@%p202 bra 	$L__BB3_1363;
$L__BB3_1364:
	cvt.u64.u32 	%rd1530, %r33238;
	add.s64 	%rd1531, %rd3, %rd1530;
	mov.b16 	%rs16688, 0;
	st.local.u8 	[%rd1531+1], %rs16688;
	ld.local.v2.b32 	{%r9506, %r9507}, [%rd3];
	bfe.u32 	%r9508, %r9506, 0, 8;
	cvt.u16.u32 	%rs26885, %r9508;
	bfe.u32 	%r9509, %r9506, 8, 8;
	cvt.u16.u32 	%rs26886, %r9509;
	bfe.u32 	%r9510, %r9506, 16, 8;
	cvt.u16.u32 	%rs26887, %r9510;
	bfe.u32 	%r9511, %r9506, 24, 8;
	cvt.u16.u32 	%rs26888, %r9511;
	bfe.u32 	%r9512, %r9507, 0, 8;
	cvt.u16.u32 	%rs26889, %r9512;
	bfe.u32 	%r9513, %r9507, 8, 8;
	cvt.u16.u32 	%rs26890, %r9513;
	bfe.u32 	%r9514, %r9507, 16, 8;
	cvt.u16.u32 	%rs26891, %r9514;
	bfe.u32 	%r9515, %r9507, 24, 8;
	cvt.u16.u32 	%rs26892, %r9515;
	ld.local.v2.b32 	{%r9516, %r9517}, [%rd3+8];
	bfe.u32 	%r9518, %r9516, 0, 8;
	cvt.u16.u32 	%rs26893, %r9518;
	bfe.u32 	%r9519, %r9516, 8, 8;
	cvt.u16.u32 	%rs26894, %r9519;
	bfe.u32 	%r9520, %r9516, 16, 8;
	cvt.u16.u32 	%rs26895, %r9520;
	bfe.u32 	%r9521, %r9516, 24, 8;
	cvt.u16.u32 	%rs26896, %r9521;
	bfe.u32 	%r9522, %r9517, 0, 8;
	cvt.u16.u32 	%rs26897, %r9522;
	bfe.u32 	%r9523, %r9517, 8, 8;
	cvt.u16.u32 	%rs26898, %r9523;
	bfe.u32 	%r9524, %r9517, 16, 8;
	cvt.u16.u32 	%rs26899, %r9524;
	bfe.u32 	%r9525, %r9517, 24, 8;
	cvt.u16.u32 	%rs26900, %r9525;
	ld.local.v2.b32 	{%r9526, %r9527}, [%rd3+16];
	bfe.u32 	%r9528, %r9526, 0, 8;
	cvt.u16.u32 	%rs26901, %r9528;
	bfe.u32 	%r9529, %r9526, 8, 8;
	cvt.u16.u32 	%rs26902, %r9529;
	bfe.u32 	%r9530, %r9526, 16, 8;
	cvt.u16.u32 	%rs26903, %r9530;
	bfe.u32 	%r9531, %r9526, 24, 8;
	cvt.u16.u32 	%rs26904, %r9531;
	bfe.u32 	%r9532, %r9527, 0, 8;
	cvt.u16.u32 	%rs26905, %r9532;
	bfe.u32 	%r9533, %r9527, 8, 8;
	cvt.u16.u32 	%rs26906, %r9533;
	bfe.u32 	%r9534, %r9527, 16, 8;
	cvt.u16.u32 	%rs26907, %r9534;
	bfe.u32 	%r9535, %r9527, 24, 8;
	cvt.u16.u32 	%rs26908, %r9535;
	ld.local.v2.b32 	{%r9536, %r9537}, [%rd3+24];
	bfe.u32 	%r9538, %r9536, 0, 8;
	cvt.u16.u32 	%rs26909, %r9538;
	bfe.u32 	%r9539, %r9536, 8, 8;
	cvt.u16.u32 	%rs26910, %r9539;
	bfe.u32 	%r9540, %r9536, 16, 8;
	cvt.u16.u32 	%rs26911, %r9540;
	bfe.u32 	%r9541, %r9536, 24, 8;
	cvt.u16.u32 	%rs26912, %r9541;
	bfe.u32 	%r9542, %r9537, 0, 8;
	cvt.u16.u32 	%rs26913, %r9542;
	bfe.u32 	%r9543, %r9537, 8, 8;
	cvt.u16.u32 	%rs26914, %r9543;
	bfe.u32 	%r9544, %r9537, 16, 8;
	cvt.u16.u32 	%rs26915, %r9544;
	bfe.u32 	%r9545, %r9537, 24, 8;
	cvt.u16.u32 	%rs26916, %r9545;
	ld.local.v2.b32 	{%r9546, %r9547}, [%rd3+32];
	bfe.u32 	%r9548, %r9546, 0, 8;
	cvt.u16.u32 	%rs26917, %r9548;
	bfe.u32 	%r9549, %r9546, 8, 8;
	cvt.u16.u32 	%rs26918, %r9549;
	bfe.u32 	%r9550, %r9546, 16, 8;
	cvt.u16.u32 	%rs26919, %r9550;
	bfe.u32 	%r9551, %r9546, 24, 8;
	cvt.u16.u32 	%rs26920, %r9551;
	bfe.u32 	%r9552, %r9547, 0, 8;
	cvt.u16.u32 	%rs26921, %r9552;
	bfe.u32 	%r9553, %r9547, 8, 8;
	cvt.u16.u32 	%rs26922, %r9553;
	bfe.u32 	%r9554, %r9547, 16, 8;
	cvt.u16.u32 	%rs26923, %r9554;
	bfe.u32 	%r9555, %r9547, 24, 8;
	cvt.u16.u32 	%rs26924, %r9555;
	ld.local.v2.b32 	{%r9556, %r9557}, [%rd3+40];
	bfe.u32 	%r9558, %r9556, 0, 8;
	cvt.u16.u32 	%rs26925, %r9558;
	bfe.u32 	%r9559, %r9556, 8, 8;
	cvt.u16.u32 	%rs26926, %r9559;
	bfe.u32 	%r9560, %r9556, 16, 8;
	cvt.u16.u32 	%rs26927, %r9560;
	bfe.u32 	%r9561, %r9556, 24, 8;
	cvt.u16.u32 	%rs26928, %r9561;
	bfe.u32 	%r9562, %r9557, 0, 8;
	cvt.u16.u32 	%rs26929, %r9562;
	bfe.u32 	%r9563, %r9557, 8, 8;
	cvt.u16.u32 	%rs26930, %r9563;
	bfe.u32 	%r9564, %r9557, 16, 8;
	cvt.u16.u32 	%rs26931, %r9564;
	bfe.u32 	%r9565, %r9557, 24, 8;
	cvt.u16.u32 	%rs26932, %r9565;
	ld.local.v2.u8 	{%rs26933, %rs26934}, [%rd3+48];
	ld.local.u32 	%r33239, [%rd3+52];
	ld.local.f64 	%fd616, [%rd3+56];
$L__BB3_1365:
	add.s64 	%rd490, %rd4029, %rd1513;
	st.local.u64 	[%rd5], %rd490;
	cvt.u32.u16 	%r9566, %rs26888;
	cvt.u32.u16 	%r9567, %rs26887;
	prmt.b32 	%r9568, %r9567, %r9566, 0x3340U;
	cvt.u32.u16 	%r9569, %rs26886;
	cvt.u32.u16 	%r9570, %rs26885;
	prmt.b32 	%r9571, %r9570, %r9569, 0x3340U;
	prmt.b32 	%r2263, %r9571, %r9568, 0x5410U;
	cvt.u32.u16 	%r9572, %rs26890;
	cvt.u32.u16 	%r9573, %rs26889;
	prmt.b32 	%r9574, %r9573, %r9572, 0x3340U;
	prmt.b32 	%r9575, %r9576, %r9577, 0x3340U;
	prmt.b32 	%r2264, %r9574, %r9575, 0x5410U;
	cvt.u32.u16 	%r9578, %rs26892;
	cvt.u32.u16 	%r9579, %rs26891;
	prmt.b32 	%r9580, %r9579, %r9578, 0x3340U;
	prmt.b32 	%r9581, %r9574, %r9580, 0x5410U;
	st.local.v2.b32 	[%rd5+8], {%r2263, %r9581};
	cvt.u32.u16 	%r9582, %rs26896;
	cvt.u32.u16 	%r9583, %rs26895;
	prmt.b32 	%r9584, %r9583, %r9582, 0x3340U;
	cvt.u32.u16 	%r9585, %rs26894;
	cvt.u32.u16 	%r9586, %rs26893;
	prmt.b32 	%r9587, %r9586, %r9585, 0x3340U;
	prmt.b32 	%r2265, %r9587, %r9584, 0x5410U;
	cvt.u32.u16 	%r9588, %rs26897;
	prmt.b32 	%r9589, %r9588, %r9590, 0x3340U;
	prmt.b32 	%r2266, %r9589, %r9575, 0x5410U;
	cvt.u32.u16 	%r9591, %rs26900;
	cvt.u32.u16 	%r9592, %rs26899;
	prmt.b32 	%r9593, %r9592, %r9591, 0x3340U;
	cvt.u32.u16 	%r9594, %rs26898;
	prmt.b32 	%r9595, %r9588, %r9594, 0x3340U;
	prmt.b32 	%r9596, %r9595, %r9593, 0x5410U;
	st.local.v2.b32 	[%rd5+16], {%r2265, %r9596};
	cvt.u32.u16 	%r9597, %rs26904;
	cvt.u32.u16 	%r9598, %rs26903;
	prmt.b32 	%r9599, %r9598, %r9597, 0x3340U;
	cvt.u32.u16 	%r9600, %rs26902;
	cvt.u32.u16 	%r9601, %rs26901;
	prmt.b32 	%r9602, %r9601, %r9600, 0x3340U;
	prmt.b32 	%r2267, %r9602, %r9599, 0x5410U;
	cvt.u32.u16 	%r9603, %rs26907;
	prmt.b32 	%r9604, %r9603, %r9605, 0x3340U;
	cvt.u32.u16 	%r9606, %rs26906;
	cvt.u32.u16 	%r9607, %rs26905;
	prmt.b32 	%r9608, %r9607, %r9606, 0x3340U;
	prmt.b32 	%r2270, %r9608, %r9604, 0x5410U;
	cvt.u32.u16 	%r9609, %rs26908;
	prmt.b32 	%r9610, %r9603, %r9609, 0x3340U;
	prmt.b32 	%r9611, %r9608, %r9610, 0x5410U;
	st.local.v2.b32 	[%rd5+24], {%r2267, %r9611};
	cvt.u32.u16 	%r9612, %rs26916;
	cvt.u32.u16 	%r9613, %rs26915;
	prmt.b32 	%r9614, %r9613, %r9612, 0x3340U;
	cvt.u32.u16 	%r9615, %rs26914;
	cvt.u32.u16 	%r9616, %rs26913;
	prmt.b32 	%r9617, %r9616, %r9615, 0x3340U;
	prmt.b32 	%r9618, %r9617, %r9614, 0x5410U;
	cvt.u32.u16 	%r9619, %rs26912;
	cvt.u32.u16 	%r9620, %rs26911;
	prmt.b32 	%r9621, %r9620, %r9619, 0x3340U;
	cvt.u32.u16 	%r9622, %rs26910;
	cvt.u32.u16 	%r9623, %rs26909;
	prmt.b32 	%r9624, %r9623, %r9622, 0x3340U;
	prmt.b32 	%r9625, %r9624, %r9621, 0x5410U;
	st.local.v2.b32 	[%rd5+32], {%r9625, %r9618};
	cvt.u32.u16 	%r9626, %rs26917;
	prmt.b32 	%r9627, %r9626, %r9628, 0x3340U;
	prmt.b32 	%r2271, %r9627, %r9575, 0x5410U;
	cvt.u32.u16 	%r9629, %rs26924;
	cvt.u32.u16 	%r9630, %rs26923;
	prmt.b32 	%r9631, %r9630, %r9629, 0x3340U;
	cvt.u32.u16 	%r9632, %rs26922;
	cvt.u32.u16 	%r9633, %rs26921;
	prmt.b32 	%r9634, %r9633, %r9632, 0x3340U;
	prmt.b32 	%r9635, %r9634, %r9631, 0x5410U;
	cvt.u32.u16 	%r9636, %rs26920;
	cvt.u32.u16 	%r9637, %rs26919;
	prmt.b32 	%r9638, %r9637, %r9636, 0x3340U;
	cvt.u32.u16 	%r9639, %rs26918;
	prmt.b32 	%r9640, %r9626, %r9639, 0x3340U;
	prmt.b32 	%r9641, %r9640, %r9638, 0x5410U;
	st.local.v2.b32 	[%rd5+40], {%r9641, %r9635};
	cvt.u32.u16 	%r9642, %rs26927;
	prmt.b32 	%r9643, %r9642, %r9644, 0x3340U;
	cvt.u32.u16 	%r9645, %rs26926;
	cvt.u32.u16 	%r9646, %rs26925;
	prmt.b32 	%r9647, %r9646, %r9645, 0x3340U;
	prmt.b32 	%r2273, %r9647, %r9643, 0x5410U;
	cvt.u32.u16 	%r9648, %rs26928;
	bfi.b32 	%r2275, %r9648, %r2273, 24, 8;
	cvt.u32.u16 	%r9649, %rs26931;
	prmt.b32 	%r9650, %r9649, %r9651, 0x3340U;
	cvt.u32.u16 	%r9652, %rs26930;
	cvt.u32.u16 	%r9653, %rs26929;
	prmt.b32 	%r9654, %r9653, %r9652, 0x3340U;
	prmt.b32 	%r2276, %r9654, %r9650, 0x5410U;
	cvt.u32.u16 	%r9655, %rs26932;
	prmt.b32 	%r9656, %r9649, %r9655, 0x3340U;
	prmt.b32 	%r9657, %r9654, %r9656, 0x5410U;
	prmt.b32 	%r9658, %r9642, %r9648, 0x3340U;
	prmt.b32 	%r9659, %r9647, %r9658, 0x5410U;
	st.local.v2.b32 	[%rd5+48], {%r9659, %r9657};
	mov.b32 	%r2278, {%rs26933, %rs26934};
	st.local.v2.u8 	[%rd5+56], {%rs26933, %rs26934};
	st.local.u32 	[%rd5+60], %r33239;
	st.local.f64 	[%rd5+64], %fd616;
	st.local.u64 	[%rd65], %rd4029;
	prmt.b32 	%r9661, %r9426, %r9662, 0x3340U;
	prmt.b32 	%r2279, %r9661, %r9575, 0x5410U;
	bfi.b32 	%r2281, %r9425, %r2279, 8, 8;
	bfi.b32 	%r2283, %r9423, %r2281, 16, 8;
	bfi.b32 	%r2293, %r9422, %r2283, 24, 8;
	prmt.b32 	%r9667, %r9419, %r9668, 0x3340U;
	prmt.b32 	%r2288, %r9667, %r9575, 0x5410U;
	bfi.b32 	%r2290, %r9418, %r2288, 8, 8;
	bfi.b32 	%r2292, %r9416, %r2290, 16, 8;
	bfi.b32 	%r2294, %r9415, %r2292, 24, 8;
	st.local.v2.b32 	[%rd65+8], {%r9428, %r9421};
	st.local.v4.b32 	[%rd65+16], {%r9442, %r9435, %r9456, %r9449};
	st.local.v4.b32 	[%rd65+32], {%r9470, %r9463, %r9484, %r9477};
	prmt.b32 	%r9735, %r9496, %r9736, 0x3340U;
	prmt.b32 	%r2295, %r9735, %r9575, 0x5410U;
	bfi.b32 	%r2297, %r9495, %r2295, 8, 8;
	bfi.b32 	%r2299, %r9493, %r2297, 16, 8;
	bfi.b32 	%r2309, %r9492, %r2299, 24, 8;
	prmt.b32 	%r9741, %r9489, %r9742, 0x3340U;
	prmt.b32 	%r2304, %r9741, %r9575, 0x5410U;
	bfi.b32 	%r2306, %r9488, %r2304, 8, 8;
	bfi.b32 	%r2308, %r9486, %r2306, 16, 8;
	bfi.b32 	%r2310, %r9485, %r2308, 24, 8;
	st.local.v2.b32 	[%rd65+48], {%r9498, %r9491};
	mov.b32 	%r2312, {%rs26736, %rs26735};
	st.local.v2.u8 	[%rd65+56], {%rs26736, %rs26735};
	st.local.u32 	[%rd65+60], %r33224;
	st.local.f64 	[%rd65+64], %fd613;
	st.local.u64 	[%rd2], %rd490;
	add.s64 	%rd491, %rd2, 8;
	st.local.v2.b32 	[%rd2+8], {%r2263, %r9581};
	st.local.v2.b32 	[%rd2+16], {%r2265, %r9596};
	st.local.v2.b32 	[%rd2+24], {%r2267, %r9611};
	st.local.v2.b32 	[%rd2+32], {%r9625, %r9618};
	st.local.v2.b32 	[%rd2+40], {%r9641, %r9635};
	st.local.v2.b32 	[%rd2+48], {%r9659, %r9657};
	st.local.v2.u8 	[%rd2+56], {%rs26933, %rs26934};
	st.local.u32 	[%rd2+60], %r33239;
	st.local.f64 	[%rd2+64], %fd616;
	@%p3 bra 	$L__BB3_1377;
	mov.b16 	%rs16691, 0;
	st.local.u8 	[%rd1], %rs16691;
	add.s32 	%r9753, %r33246, %r33239;
	st.local.u32 	[%rd1+52], %r9753;
	add.f64 	%fd368, %fd616, %fd617;
	st.local.f64 	[%rd1+56], %fd368;
	mov.b32 	%r33240, 0;
$L__BB3_1367:
	mov.u32 	%r2313, %r33240;
	cvt.u64.u32 	%rd1533, %r2313;
	add.s64 	%rd1534, %rd1, %rd1533;
	ld.local.u8 	%rs16692, [%rd1534];
	setp.ne.s16 	%p203, %rs16692, 0;
	add.s32 	%r33240, %r2313, 1;
	@%p203 bra 	$L__BB3_1367;
	and.b16  	%rs16693, %rs26885, 255;
	setp.eq.s16 	%p204, %rs16693, 0;
	mov.u32 	%r33242, %r2313;
	@%p204 bra 	$L__BB3_1371;
	mov.b32 	%r33241, 0;
$L__BB3_1370:
	add.s32 	%r9755, %r33241, %r2313;
	cvt.u64.u32 	%rd1535, %r9755;
	add.s64 	%rd1536, %rd2, %rd1535;
	ld.local.u8 	%rs16694, [%rd1536+8];
	add.s64 	%rd1537, %rd1, %rd1535;
	st.local.u8 	[%rd1537], %rs16694;
	add.s32 	%r2316, %r33241, 1;
	add.s32 	%r33242, %r2316, %r2313;
	cvt.u64.u32 	%rd1538, %r33241;
	add.s64 	%rd1539, %rd491, %rd1538;
	ld.local.u8 	%rs16695, [%rd1539+1];
	setp.ne.s16 	%p205, %rs16695, 0;
	mov.u32 	%r33241, %r2316;
	@%p205 bra 	$L__BB3_1370;
$L__BB3_1371:
	cvt.u64.u32 	%rd1540, %r33242;
	add.s64 	%rd1541, %rd1, %rd1540;
	mov.b16 	%rs16696, 0;
	st.local.u8 	[%rd1541+1], %rs16696;
	mov.b32 	%r33243, 0;
$L__BB3_1372:
	mov.u32 	%r2319, %r33243;
	cvt.u64.u32 	%rd1542, %r2319;
	add.s64 	%rd1543, %rd1, %rd1542;
	ld.local.u8 	%rs16697, [%rd1543];
	setp.ne.s16 	%p206, %rs16697, 0;
	add.s32 	%r33243, %r2319, 1;
	@%p206 bra 	$L__BB3_1372;
	and.b16  	%rs16698, %rs26935, 255;
	setp.eq.s16 	%p207, %rs16698, 0;
	mov.u32 	%r33245, %r2319;
	@%p207 bra 	$L__BB3_1376;
	mov.b32 	%r33244, 0;
$L__BB3_1375:
	add.s32 	%r9758, %r33244, %r2319;
	cvt.u64.u32 	%rd1544, %r9758;
	add.s64 	%rd1545, %rd65, %rd1544;
	ld.local.u8 	%rs16699, [%rd1545+80];
	add.s64 	%rd1546, %rd1, %rd1544;
	st.local.u8 	[%rd1546], %rs16699;
	add.s32 	%r2322, %r33244, 1;
	add.s32 	%r33245, %r2322, %r2319;
	cvt.u64.u32 	%rd1547, %r33244;
	add.s64 	%rd1548, %rd65, %rd1547;
	ld.local.u8 	%rs16700, [%rd1548+81];
	setp.ne.s16 	%p208, %rs16700, 0;
	mov.u32 	%r33244, %r2322;
	@%p208 bra 	$L__BB3_1375;
$L__BB3_1376:
	cvt.u64.u32 	%rd1549, %r33245;
	add.s64 	%rd1550, %rd1, %rd1549;
	mov.b16 	%rs16701, 0;
	st.local.u8 	[%rd1550+1], %rs16701;
	ld.local.v2.b32 	{%r9759, %r9760}, [%rd1];
	bfe.u32 	%r9761, %r9759, 0, 8;
	cvt.u16.u32 	%rs26935, %r9761;
	bfe.u32 	%r9762, %r9759, 8, 8;
	cvt.u16.u32 	%rs26936, %r9762;
	bfe.u32 	%r9763, %r9759, 16, 8;
	cvt.u16.u32 	%rs26937, %r9763;
	bfe.u32 	%r9764, %r9759, 24, 8;
	cvt.u16.u32 	%rs26938, %r9764;
	bfe.u32 	%r9765, %r9760, 0, 8;
	cvt.u16.u32 	%rs26939, %r9765;
	bfe.u32 	%r9766, %r9760, 8, 8;
	cvt.u16.u32 	%rs26940, %r9766;
	bfe.u32 	%r9767, %r9760, 16, 8;
	cvt.u16.u32 	%rs26941, %r9767;
	bfe.u32 	%r9768, %r9760, 24, 8;
	cvt.u16.u32 	%rs26942, %r9768;
	ld.local.v2.b32 	{%r9769, %r9770}, [%rd1+8];
	bfe.u32 	%r9771, %r9769, 0, 8;
	cvt.u16.u32 	%rs26943, %r9771;
	bfe.u32 	%r9772, %r9769, 8, 8;
	cvt.u16.u32 	%rs26944, %r9772;
	bfe.u32 	%r9773, %r9769, 16, 8;
	cvt.u16.u32 	%rs26945, %r9773;
	bfe.u32 	%r9774, %r9769, 24, 8;
	cvt.u16.u32 	%rs26946, %r9774;
	bfe.u32 	%r9775, %r9770, 0, 8;
	cvt.u16.u32 	%rs26947, %r9775;
	bfe.u32 	%r9776, %r9770, 8, 8;
	cvt.u16.u32 	%rs26948, %r9776;
	bfe.u32 	%r9777, %r9770, 16, 8;
	cvt.u16.u32 	%rs26949, %r9777;
	bfe.u32 	%r9778, %r9770, 24, 8;
	cvt.u16.u32 	%rs26950, %r9778;
	ld.local.v2.b32 	{%r9779, %r9780}, [%rd1+16];
	bfe.u32 	%r9781, %r9779, 0, 8;
	cvt.u16.u32 	%rs26951, %r9781;
	bfe.u32 	%r9782, %r9779, 8, 8;
	cvt.u16.u32 	%rs26952, %r9782;
	bfe.u32 	%r9783, %r9779, 16, 8;
	cvt.u16.u32 	%rs26953, %r9783;
	bfe.u32 	%r9784, %r9779, 24, 8;
	cvt.u16.u32 	%rs26954, %r9784;
	bfe.u32 	%r9785, %r9780, 0, 8;
	cvt.u16.u32 	%rs26955, %r9785;
	bfe.u32 	%r9786, %r9780, 8, 8;
	cvt.u16.u32 	%rs26956, %r9786;
	bfe.u32 	%r9787, %r9780, 16, 8;
	cvt.u16.u32 	%rs26957, %r9787;
	bfe.u32 	%r9788, %r9780, 24, 8;
	cvt.u16.u32 	%rs26958, %r9788;
	ld.local.v2.b32 	{%r9789, %r9790}, [%rd1+24];
	bfe.u32 	%r9791, %r9789, 0, 8;
	cvt.u16.u32 	%rs26959, %r9791;
	bfe.u32 	%r9792, %r9789, 8, 8;
	cvt.u16.u32 	%rs26960, %r9792;
	bfe.u32 	%r9793, %r9789, 16, 8;
	cvt.u16.u32 	%rs26961, %r9793;
	bfe.u32 	%r9794, %r9789, 24, 8;
	cvt.u16.u32 	%rs26962, %r9794;
	bfe.u32 	%r9795, %r9790, 0, 8;
	cvt.u16.u32 	%rs26963, %r9795;
	bfe.u32 	%r9796, %r9790, 8, 8;
	cvt.u16.u32 	%rs26964, %r9796;
	bfe.u32 	%r9797, %r9790, 16, 8;
	cvt.u16.u32 	%rs26965, %r9797;
	bfe.u32 	%r9798, %r9790, 24, 8;
	cvt.u16.u32 	%rs26966, %r9798;
	ld.local.v2.b32 	{%r9799, %r9800}, [%rd1+32];
	bfe.u32 	%r9801, %r9799, 0, 8;
	cvt.u16.u32 	%rs26967, %r9801;
	bfe.u32 	%r9802, %r9799, 8, 8;
	cvt.u16.u32 	%rs26968, %r9802;
	bfe.u32 	%r9803, %r9799, 16, 8;
	cvt.u16.u32 	%rs26969, %r9803;
	bfe.u32 	%r9804, %r9799, 24, 8;
	cvt.u16.u32 	%rs26970, %r9804;
	bfe.u32 	%r9805, %r9800, 0, 8;
	cvt.u16.u32 	%rs26971, %r9805;
	bfe.u32 	%r9806, %r9800, 8, 8;
	cvt.u16.u32 	%rs26972, %r9806;
	bfe.u32 	%r9807, %r9800, 16, 8;
	cvt.u16.u32 	%rs26973, %r9807;
	bfe.u32 	%r9808, %r9800, 24, 8;
	cvt.u16.u32 	%rs26974, %r9808;
	ld.local.v2.b32 	{%r9809, %r9810}, [%rd1+40];
	bfe.u32 	%r9811, %r9809, 0, 8;
	cvt.u16.u32 	%rs26975, %r9811;
	bfe.u32 	%r9812, %r9809, 8, 8;
	cvt.u16.u32 	%rs26976, %r9812;
	bfe.u32 	%r9813, %r9809, 16, 8;
	cvt.u16.u32 	%rs26977, %r9813;
	bfe.u32 	%r9814, %r9809, 24, 8;
	cvt.u16.u32 	%rs26978, %r9814;
	bfe.u32 	%r9815, %r9810, 0, 8;
	cvt.u16.u32 	%rs26979, %r9815;
	bfe.u32 	%r9816, %r9810, 8, 8;
	cvt.u16.u32 	%rs26980, %r9816;
	bfe.u32 	%r9817, %r9810, 16, 8;
	cvt.u16.u32 	%rs26981, %r9817;
	bfe.u32 	%r9818, %r9810, 24, 8;
	cvt.u16.u32 	%rs26982, %r9818;
	ld.local.v2.u8 	{%rs26983, %rs26984}, [%rd1+48];
	ld.local.u32 	%r33246, [%rd1+52];
	ld.local.f64 	%fd617, [%rd1+56];
$L__BB3_1377:
	bfi.b32 	%r9823, %r9594, %r2266, 8, 8;
	bfi.b32 	%r2333, %r9592, %r9823, 16, 8;
	prmt.b32 	%r9832, %r9616, %r9833, 0x3340U;
	prmt.b32 	%r9834, %r9835, %r9836, 0x3340U;
	prmt.b32 	%r2335, %r9832, %r9834, 0x5410U;
	bfi.b32 	%r9838, %r9615, %r2335, 8, 8;
	bfi.b32 	%r2337, %r9613, %r9838, 16, 8;
	bfi.b32 	%r2338, %r9639, %r2271, 8, 8;
	bfi.b32 	%r2340, %r9637, %r2338, 16, 8;
	bfi.b32 	%r2346, %r9636, %r2340, 24, 8;
	bfi.b32 	%r2345, %r9633, %r2272, 0, 8;
	bfi.b32 	%r9845, %r9632, %r2345, 8, 8;
	bfi.b32 	%r2347, %r9630, %r9845, 16, 8;
	bfi.b32 	%r9854, %r9579, %r2264, 16, 8;
	bfi.b32 	%r2353, %r9578, %r9854, 24, 8;
	st.local.u64 	[%rd65+72], %rd490;
	st.local.v4.b32 	[%rd65+80], {%r2263, %r9581, %r2265, %r9596};
	st.local.v4.b32 	[%rd65+96], {%r2267, %r9611, %r9625, %r9618};
	st.local.v4.b32 	[%rd65+112], {%r9641, %r9635, %r9659, %r9657};
	mov.b32 	{%rs16702, %rs16703}, %r2278;
	st.local.v2.u8 	[%rd65+128], {%rs16702, %rs16703};
	st.local.u32 	[%rd65+132], %r33239;
	st.local.f64 	[%rd65+136], %fd616;
	selp.u64 	%rd1551, 1, 0, %p3;
	add.s64 	%rd1553, %rd1551, %rd1513;
	add.s64 	%rd1554, %rd1553, %rd4029;
	st.local.u64 	[%rd2], %rd1554;
	cvt.u32.u16 	%r9912, %rs26942;
	cvt.u32.u16 	%r9913, %rs26941;
	prmt.b32 	%r9914, %r9913, %r9912, 0x3340U;
	cvt.u32.u16 	%r9915, %rs26940;
	cvt.u32.u16 	%r9916, %rs26939;
	prmt.b32 	%r9917, %r9916, %r9915, 0x3340U;
	prmt.b32 	%r9918, %r9917, %r9914, 0x5410U;
	cvt.u32.u16 	%r9919, %rs26938;
	cvt.u32.u16 	%r9920, %rs26937;
	prmt.b32 	%r9921, %r9920, %r9919, 0x3340U;
	cvt.u32.u16 	%r9922, %rs26936;
	cvt.u32.u16 	%r9923, %rs26935;
	prmt.b32 	%r9924, %r9923, %r9922, 0x3340U;
	prmt.b32 	%r9925, %r9924, %r9921, 0x5410U;
	st.local.v2.b32 	[%rd2+8], {%r9925, %r9918};
	cvt.u32.u16 	%r9926, %rs26950;
	cvt.u32.u16 	%r9927, %rs26949;
	prmt.b32 	%r9928, %r9927, %r9926, 0x3340U;
	cvt.u32.u16 	%r9929, %rs26948;
	cvt.u32.u16 	%r9930, %rs26947;
	prmt.b32 	%r9931, %r9930, %r9929, 0x3340U;
	prmt.b32 	%r9932, %r9931, %r9928, 0x5410U;
	cvt.u32.u16 	%r9933, %rs26946;
	cvt.u32.u16 	%r9934, %rs26945;
	prmt.b32 	%r9935, %r9934, %r9933, 0x3340U;
	cvt.u32.u16 	%r9936, %rs26944;
	cvt.u32.u16 	%r9937, %rs26943;
	prmt.b32 	%r9938, %r9937, %r9936, 0x3340U;
	prmt.b32 	%r9939, %r9938, %r9935, 0x5410U;
	st.local.v2.b32 	[%rd2+16], {%r9939, %r9932};
	cvt.u32.u16 	%r9940, %rs26958;
	cvt.u32.u16 	%r9941, %rs26957;
	prmt.b32 	%r9942, %r9941, %r9940, 0x3340U;
	cvt.u32.u16 	%r9943, %rs26956;
	cvt.u32.u16 	%r9944, %rs26955;
	prmt.b32 	%r9945, %r9944, %r9943, 0x3340U;
	prmt.b32 	%r9946, %r9945, %r9942, 0x5410U;
	cvt.u32.u16 	%r9947, %rs26954;
	cvt.u32.u16 	%r9948, %rs26953;
	prmt.b32 	%r9949, %r9948, %r9947, 0x3340U;
	cvt.u32.u16 	%r9950, %rs26952;
	cvt.u32.u16 	%r9951, %rs26951;
	prmt.b32 	%r9952, %r9951, %r9950, 0x3340U;
	prmt.b32 	%r9953, %r9952, %r9949, 0x5410U;
	st.local.v2.b32 	[%rd2+24], {%r9953, %r9946};
	cvt.u32.u16 	%r9954, %rs26966;
	cvt.u32.u16 	%r9955, %rs26965;
	prmt.b32 	%r9956, %r9955, %r9954, 0x3340U;
	cvt.u32.u16 	%r9957, %rs26964;
	cvt.u32.u16 	%r9958, %rs26963;
	prmt.b32 	%r9959, %r9958, %r9957, 0x3340U;
	prmt.b32 	%r9960, %r9959, %r9956, 0x5410U;
	cvt.u32.u16 	%r9961, %rs26962;
	cvt.u32.u16 	%r9962, %rs26961;
	prmt.b32 	%r9963, %r9962, %r9961, 0x3340U;
	cvt.u32.u16 	%r9964, %rs26960;
	cvt.u32.u16 	%r9965, %rs26959;
	prmt.b32 	%r9966, %r9965, %r9964, 0x3340U;
	prmt.b32 	%r9967, %r9966, %r9963, 0x5410U;
	st.local.v2.b32 	[%rd2+32], {%r9967, %r9960};
	cvt.u32.u16 	%r9968, %rs26974;
	cvt.u32.u16 	%r9969, %rs26973;
	prmt.b32 	%r9970, %r9969, %r9968, 0x3340U;
	cvt.u32.u16 	%r9971, %rs26972;
	cvt.u32.u16 	%r9972, %rs26971;
	prmt.b32 	%r9973, %r9972, %r9971, 0x3340U;
	prmt.b32 	%r9974, %r9973, %r9970, 0x5410U;
	cvt.u32.u16 	%r9975, %rs26970;
	cvt.u32.u16 	%r9976, %rs26969;
	prmt.b32 	%r9977, %r9976, %r9975, 0x3340U;
	cvt.u32.u16 	%r9978, %rs26968;
	cvt.u32.u16 	%r9979, %rs26967;
	prmt.b32 	%r9980, %r9979, %r9978, 0x3340U;
	prmt.b32 	%r9981, %r9980, %r9977, 0x5410U;
	st.local.v2.b32 	[%rd2+40], {%r9981, %r9974};
	cvt.u32.u16 	%r9982, %rs26982;
	cvt.u32.u16 	%r9983, %rs26981;
	prmt.b32 	%r9984, %r9983, %r9982, 0x3340U;
	cvt.u32.u16 	%r9985, %rs26980;
	cvt.u32.u16 	%r9986, %rs26979;
	prmt.b32 	%r9987, %r9986, %r9985, 0x3340U;
	prmt.b32 	%r9988, %r9987, %r9984, 0x5410U;
	cvt.u32.u16 	%r9989, %rs26978;
	cvt.u32.u16 	%r9990, %rs26977;
	prmt.b32 	%r9991, %r9990, %r9989, 0x3340U;
	cvt.u32.u16 	%r9992, %rs26976;
	cvt.u32.u16 	%r9993, %rs26975;
	prmt.b32 	%r9994, %r9993, %r9992, 0x3340U;
	prmt.b32 	%r9995, %r9994, %r9991, 0x5410U;
	st.local.v2.b32 	[%rd2+48], {%r9995, %r9988};
	st.local.v2.u8 	[%rd2+56], {%rs26983, %rs26984};
	st.local.u32 	[%rd2+60], %r33246;
	st.local.f64 	[%rd2+64], %fd617;
	ld.shared.v2.u64 	{%rd1555, %rd492}, [_ZN6thrust24THRUST_300001_SM_1000_NS8cuda_cub4core6detail5shmemE+816];
	mov.b64 	%fd343, %rd1555;
	ld.shared.u64 	%rd4033, [_ZN6thrust24THRUST_300001_SM_1000_NS8cuda_cub4core6detail5shmemE+752];
	ld.shared.v2.b32 	{%r2354, %r2355}, [_ZN6thrust24THRUST_300001_SM_1000_NS8cuda_cub4core6detail5shmemE+760];
	ld.shared.v4.b32 	{%r2356, %r2357, %r2358, %r2359}, [_ZN6thrust24THRUST_300001_SM_1000_NS8cuda_cub4core6detail5shmemE+768];
	ld.shared.v4.b32 	{%r2360, %r2361, %r2362, %r2363}, [_ZN6thrust24THRUST_300001_SM_1000_NS8cuda_cub4core6detail5shmemE+784];
	ld.shared.v4.b32 	{%r2364, %r2365, %r2366, %r2367}, [_ZN6thrust24THRUST_300001_SM_1000_NS8cuda_cub4core6detail5shmemE+800];
	ld.shared.u64 	%rd494, [_ZN6thrust24THRUST_300001_SM_1000_NS8cuda_cub4core6detail5shmemE+680];
	setp.lt.s64 	%p209, %rd492, 257;
	@%p209 bra 	$L__BB3_1388;
	bar.sync 	0;
	not.pred 	%p212, %p2;
	@%p212 bra 	$L__BB3_1380;
	cvt.u32.u64 	%r10087, %rd494;
	cvt.u32.u64 	%r10088, %rd4029;
	sub.s32 	%r10089, %r10088, %r10087;
	mov.u32 	%r10090, _ZN6thrust24THRUST_300001_SM_1000_NS8cuda_cub4core6detail5shmemE;
	mad.lo.s32 	%r10091, %r10089, 72, %r10090;
	st.shared.u32 	[%r10091], %r33008;
	st.shared.v2.b32 	[%r10091+8], {%r2293, %r2294};
	st.shared.v2.b32 	[%r10091+16], {%r9442, %r9435};
	st.shared.v2.b32 	[%r10091+24], {%r9456, %r9449};
	st.shared.v2.b32 	[%r10091+32], {%r9470, %r9463};
	st.shared.v2.b32 	[%r10091+40], {%r9484, %r9477};
	st.shared.v2.b32 	[%r10091+48], {%r2309, %r2310};
	mov.b32 	{%rs16708, %rs16709}, %r2312;
	st.shared.v2.u8 	[%r10091+56], {%rs16708, %rs16709};
	st.shared.u32 	[%r10091+60], %r33224;
	st.shared.f64 	[%r10091+64], %fd613;
$L__BB3_1380:
	not.pred 	%p213, %p3;
	@%p213 bra 	$L__BB3_1382;
	cvt.u32.u64 	%r10148, %rd494;
	cvt.u32.u64 	%r10149, %rd490;
	sub.s32 	%r10150, %r10149, %r10148;
	mov.u32 	%r10151, _ZN6thrust24THRUST_300001_SM_1000_NS8cuda_cub4core6detail5shmemE;
	mad.lo.s32 	%r10152, %r10150, 72, %r10151;
	st.shared.u32 	[%r10152], %r1574;
	st.shared.v2.b32 	[%r10152+8], {%r2263, %r2353};
	bfe.u32 	%r10153, %r2333, 8, 8;
	bfe.u32 	%r10154, %r2333, 0, 8;
	bfe.u32 	%r10155, %r2333, 16, 8;
	prmt.b32 	%r10157, %r10155, %r9591, 0x3340U;
	prmt.b32 	%r10158, %r10154, %r10153, 0x3340U;
	prmt.b32 	%r10159, %r10158, %r10157, 0x5410U;
	st.shared.v2.b32 	[%r10152+16], {%r2265, %r10159};
	bfe.u32 	%r10160, %r2270, 8, 8;
	bfe.u32 	%r10161, %r2270, 0, 8;
	bfe.u32 	%r10162, %r2270, 16, 8;
	prmt.b32 	%r10164, %r10162, %r9609, 0x3340U;
	prmt.b32 	%r10165, %r10161, %r10160, 0x3340U;
	prmt.b32 	%r10166, %r10165, %r10164, 0x5410U;
	st.shared.v2.b32 	[%r10152+24], {%r2267, %r10166};
	bfe.u32 	%r10167, %r2337, 8, 8;
	bfe.u32 	%r10168, %r2337, 0, 8;
	bfe.u32 	%r10169, %r2337, 16, 8;
	prmt.b32 	%r10171, %r10169, %r9612, 0x3340U;
	prmt.b32 	%r10172, %r10168, %r10167, 0x3340U;
	prmt.b32 	%r10173, %r10172, %r10171, 0x5410U;
	st.shared.v2.b32 	[%r10152+32], {%r9625, %r10173};
	bfe.u32 	%r10174, %r2347, 8, 8;
	bfe.u32 	%r10175, %r2347, 0, 8;
	bfe.u32 	%r10176, %r2347, 16, 8;
	prmt.b32 	%r10178, %r10176, %r9629, 0x3340U;
	prmt.b32 	%r10179, %r10175, %r10174, 0x3340U;
	prmt.b32 	%r10180, %r10179, %r10178, 0x5410U;
	st.shared.v2.b32 	[%r10152+40], {%r2346, %r10180};
	bfe.u32 	%r10181, %r2276, 8, 8;
	bfe.u32 	%r10182, %r2276, 0, 8;
	bfe.u32 	%r10183, %r2276, 16, 8;
	prmt.b32 	%r10185, %r10183, %r9655, 0x3340U;
	prmt.b32 	%r10186, %r10182, %r10181, 0x3340U;
	prmt.b32 	%r10187, %r10186, %r10185, 0x5410U;
	st.shared.v2.b32 	[%r10152+48], {%r2275, %r10187};
	st.shared.v2.u8 	[%r10152+56], {%rs16702, %rs16703};
	st.shared.u32 	[%r10152+60], %r33239;
	st.shared.f64 	[%r10152+64], %fd616;
$L__BB3_1382:
	bar.sync 	0;
	cvt.u64.u32 	%rd4032, %r9250;
	setp.le.u64 	%p214, %rd492, %rd4032;
	@%p214 bra 	$L__BB3_1392;
	not.b64 	%rd1564, %rd4032;
	add.s64 	%rd496, %rd492, %rd1564;
	and.b64  	%rd1565, %rd496, 256;
	setp.ne.s64 	%p215, %rd1565, 0;
	@%p215 bra 	$L__BB3_1385;
	add.s64 	%rd1566, %rd494, %rd4032;
	mov.u32 	%r10188, _ZN6thrust24THRUST_300001_SM_1000_NS8cuda_cub4core6detail5shmemE;
	mad.lo.s32 	%r10189, %r9250, 72, %r10188;
	ld.shared.u32 	%r10190, [%r10189];
	ld.shared.v2.b32 	{%r10191, %r10192}, [%r10189+8];
	ld.shared.v2.b32 	{%r10193, %r10194}, [%r10189+16];
	ld.shared.v2.b32 	{%r10195, %r10196}, [%r10189+24];
	ld.shared.v2.b32 	{%r10197, %r10198}, [%r10189+32];
	ld.shared.v2.b32 	{%r10199, %r10200}, [%r10189+40];
	ld.shared.v2.b32 	{%r10201, %r10202}, [%r10189+48];
	ld.shared.v2.u8 	{%rs16712, %rs16713}, [%r10189+56];
	ld.shared.u32 	%r10203, [%r10189+60];
	ld.shared.f64 	%fd369, [%r10189+64];
	shl.b64 	%rd1567, %rd1566, 2;
	add.s64 	%rd1568, %rd194, %rd1567;
	st.global.u32 	[%rd1568], %r10190;
	shl.b64 	%rd1569, %rd1566, 6;
	add.s64 	%rd1570, %rd195, %rd1569;
	st.global.v2.b32 	[%rd1570], {%r10191, %r10192};
	st.global.v2.b32 	[%rd1570+8], {%r10193, %r10194};
	st.global.v2.b32 	[%rd1570+16], {%r10195, %r10196};
	st.global.v2.b32 	[%rd1570+24], {%r10197, %r10198};
	st.global.v2.b32 	[%rd1570+32], {%r10199, %r10200};
	st.global.v2.b32 	[%rd1570+40], {%r10201, %r10202};
	st.global.v2.u8 	[%rd1570+48], {%rs16712, %rs16713};
	st.global.u32 	[%rd1570+52], %r10203;
	st.global.f64 	[%rd1570+56], %fd369;
	add.s32 	%r10204, %r9250, 256;
	cvt.u64.u32 	%rd4032, %r10204;
$L__BB3_1385:
	setp.lt.u64 	%p216, %rd496, 256;
	@%p216 bra 	$L__BB3_1392;
	mov.u32 	%r10206, _ZN6thrust24THRUST_300001_SM_1000_NS8cuda_cub4core6detail5shmemE;
$L__BB3_1387:
	cvt.u32.u64 	%r10205, %rd4032;
	add.s64 	%rd1571, %rd4032, %rd494;
	mad.lo.s32 	%r10207, %r10205, 72, %r10206;
	ld.shared.u32 	%r10208, [%r10207];
	ld.shared.v2.b32 	{%r10209, %r10210}, [%r10207+8];
	ld.shared.v2.b32 	{%r10211, %r10212}, [%r10207+16];
	ld.shared.v2.b32 	{%r10213, %r10214}, [%r10207+24];
	ld.shared.v2.b32 	{%r10215, %r10216}, [%r10207+32];
	ld.shared.v2.b32 	{%r10217, %r10218}, [%r10207+40];
	ld.shared.v2.b32 	{%r10219, %r10220}, [%r10207+48];
	ld.shared.v2.u8 	{%rs16714, %rs16715}, [%r10207+56];
	ld.shared.u32 	%r10221, [%r10207+60];
	ld.shared.f64 	%fd370, [%r10207+64];
	shl.b64 	%rd1572, %rd1571, 2;
	add.s64 	%rd1573, %rd194, %rd1572;
	st.global.u32 	[%rd1573], %r10208;
	shl.b64 	%rd1574, %rd1571, 6;
	add.s64 	%rd1575, %rd195, %rd1574;
	st.global.v2.b32 	[%rd1575], {%r10209, %r10210};
	st.global.v2.b32 	[%rd1575+8], {%r10211, %r10212};
	st.global.v2.b32 	[%rd1575+16], {%r10213, %r10214};
	st.global.v2.b32 	[%rd1575+24], {%r10215, %r10216};
	st.global.v2.b32 	[%rd1575+32], {%r10217, %r10218};
	st.global.v2.b32 	[%rd1575+40], {%r10219, %r10220};
	st.global.v2.u8 	[%rd1575+48], {%rs16714, %rs16715};
	st.global.u32 	[%rd1575+52], %r10221;
	st.global.f64 	[%rd1575+56], %fd370;
	and.b64  	%rd1576, %rd4032, 4294967295;
	add.s64 	%rd1577, %rd494, %rd1576;
	ld.shared.u32 	%r10222, [%r10207+18432];
	ld.shared.v2.b32 	{%r10223, %r10224}, [%r10207+18440];
	ld.shared.v2.b32 	{%r10225, %r10226}, [%r10207+18448];
	ld.shared.v2.b32 	{%r10227, %r10228}, [%r10207+18456];
	ld.shared.v2.b32 	{%r10229, %r10230}, [%r10207+18464];
	ld.shared.v2.b32 	{%r10231, %r10232}, [%r10207+18472];
	ld.shared.v2.b32 	{%r10233, %r10234}, [%r10207+18480];
	ld.shared.v2.u8 	{%rs16716, %rs16717}, [%r10207+18488];
	ld.shared.u32 	%r10235, [%r10207+18492];
	ld.shared.f64 	%fd371, [%r10207+18496];
	shl.b64 	%rd1578, %rd1577, 2;
	add.s64 	%rd1579, %rd194, %rd1578;
	st.global.u32 	[%rd1579+1024], %r10222;
	shl.b64 	%rd1580, %rd1577, 6;
	add.s64 	%rd1581, %rd195, %rd1580;
	st.global.v2.b32 	[%rd1581+16384], {%r10223, %r10224};
	st.global.v2.b32 	[%rd1581+16392], {%r10225, %r10226};
	st.global.v2.b32 	[%rd1581+16400], {%r10227, %r10228};
	st.global.v2.b32 	[%rd1581+16408], {%r10229, %r10230};
	st.global.v2.b32 	[%rd1581+16416], {%r10231, %r10232};
	st.global.v2.b32 	[%rd1581+16424], {%r10233, %r10234};
	st.global.v2.u8 	[%rd1581+16432], {%rs16716, %rs16717};
	st.global.u32 	[%rd1581+16436], %r10235;
	st.global.f64 	[%rd1581+16440], %fd371;
	add.s64 	%rd1582, %rd4032, 512;
	and.b64  	%rd4032, %rd1582, 4294967295;
	setp.gt.u64 	%p217, %rd492, %rd4032;
	@%p217 bra 	$L__BB3_1387;
	bra.uni 	$L__BB3_1392;
$L__BB3_1388:
	not.pred 	%p210, %p2;
	@%p210 bra 	$L__BB3_1390;
	shl.b64 	%rd1556, %rd4029, 2;
	add.s64 	%rd1557, %rd194, %rd1556;
	st.global.u32 	[%rd1557], %r33008;
	shl.b64 	%rd1558, %rd4029, 6;
	add.s64 	%rd1559, %rd195, %rd1558;
	st.global.v2.b32 	[%rd1559], {%r2293, %r2294};
	st.global.v2.b32 	[%rd1559+8], {%r9442, %r9435};
	st.global.v2.b32 	[%rd1559+16], {%r9456, %r9449};
	st.global.v2.b32 	[%rd1559+24], {%r9470, %r9463};
	st.global.v2.b32 	[%rd1559+32], {%r9484, %r9477};
	st.global.v2.b32 	[%rd1559+40], {%r2309, %r2310};
	mov.b32 	{%rs16704, %rs16705}, %r2312;
	st.global.v2.u8 	[%rd1559+48], {%rs16704, %rs16705};
	st.global.u32 	[%rd1559+52], %r33224;
	st.global.f64 	[%rd1559+56], %fd613;
$L__BB3_1390:
	not.pred 	%p211, %p3;
	@%p211 bra 	$L__BB3_1392;
	shl.b64 	%rd1560, %rd490, 2;
	add.s64 	%rd1561, %rd194, %rd1560;
	st.global.u32 	[%rd1561], %r1574;
	shl.b64 	%rd1562, %rd490, 6;
	add.s64 	%rd1563, %rd195, %rd1562;
	st.global.v2.b32 	[%rd1563], {%r2263, %r2353};
	bfe.u32 	%r10052, %r2333, 8, 8;
	bfe.u32 	%r10053, %r2333, 0, 8;
	bfe.u32 	%r10054, %r2333, 16, 8;
	prmt.b32 	%r10056, %r10054, %r9591, 0x3340U;
	prmt.b32 	%r10057, %r10053, %r10052, 0x3340U;
	prmt.b32 	%r10058, %r10057, %r10056, 0x5410U;
	st.global.v2.b32 	[%rd1563+8], {%r2265, %r10058};
	bfe.u32 	%r10059, %r2270, 8, 8;
	bfe.u32 	%r10060, %r2270, 0, 8;
	bfe.u32 	%r10061, %r2270, 16, 8;
	prmt.b32 	%r10063, %r10061, %r9609, 0x3340U;
	prmt.b32 	%r10064, %r10060, %r10059, 0x3340U;
	prmt.b32 	%r10065, %r10064, %r10063, 0x5410U;
	st.global.v2.b32 	[%rd1563+16], {%r2267, %r10065};
	bfe.u32 	%r10066, %r2337, 8, 8;
	bfe.u32 	%r10067, %r2337, 0, 8;
	bfe.u32 	%r10068, %r2337, 16, 8;
	prmt.b32 	%r10070, %r10068, %r9612, 0x3340U;
	prmt.b32 	%r10071, %r10067, %r10066, 0x3340U;
	prmt.b32 	%r10072, %r10071, %r10070, 0x5410U;
	st.global.v2.b32 	[%rd1563+24], {%r9625, %r10072};
	bfe.u32 	%r10073, %r2347, 8, 8;
	bfe.u32 	%r10074, %r2347, 0, 8;
	bfe.u32 	%r10075, %r2347, 16, 8;
	prmt.b32 	%r10077, %r10075, %r9629, 0x3340U;
	prmt.b32 	%r10078, %r10074, %r10073, 0x3340U;
	prmt.b32 	%r10079, %r10078, %r10077, 0x5410U;
	st.global.v2.b32 	[%rd1563+32], {%r2346, %r10079};
	bfe.u32 	%r10080, %r2276, 8, 8;
	bfe.u32 	%r10081, %r2276, 0, 8;
	bfe.u32 	%r10082, %r2276, 16, 8;
	prmt.b32 	%r10084, %r10082, %r9655, 0x3340U;
	prmt.b32 	%r10085, %r10081, %r10080, 0x3340U;
	prmt.b32 	%r10086, %r10085, %r10084, 0x5410U;
	st.global.v2.b32 	[%rd1563+40], {%r2275, %r10086};
	st.global.v2.u8 	[%rd1563+48], {%rs16702, %rs16703};
	st.global.u32 	[%rd1563+52], %r33239;
	st.global.f64 	[%rd1563+56], %fd616;
$L__BB3_1392:
	setp.ne.s32 	%p218, %r9250, 255;
	@%p218 bra 	$L__BB3_1396;
	ld.param.u64 	%rd3919, [_ZN6thrust24THRUST_300001_SM_1000_NS8cuda_cub4core6detail13_kernel_agentINS1_15__reduce_by_key16ReduceByKeyAgentINS0_6detail15normal_iteratorINS0_10device_ptrIiEEEENS8_INS9_I6StructEEEESB_SE_N4cuda3std3__48equal_toIiEENSH_4plusISC_EEPllEEJSB_SE_SB_SE_SM_N3cub18CUB_300001_SM_100024ReduceByKeyScanTileStateISC_lLb0EEESJ_SL_llEEEvDpT0__param_8];
	mov.u32 	%r10236, %ctaid.x;
	mul.wide.u32 	%rd1583, %r10236, 512;
	sub.s64 	%rd1584, %rd3919, %rd1583;
	setp.ne.s64 	%p219, %rd1584, 512;
	@%p219 bra 	$L__BB3_1395;
	mov.b64 	%rd1585, {%r2366, %r2367};
	shl.b64 	%rd1586, %rd4033, 2;
	add.s64 	%rd1587, %rd194, %rd1586;
	st.global.u32 	[%rd1587], %r1575;
	shl.b64 	%rd1588, %rd4033, 6;
	add.s64 	%rd1589, %rd195, %rd1588;
	st.global.v2.b32 	[%rd1589], {%r2354, %r2355};
	st.global.v2.b32 	[%rd1589+8], {%r2356, %r2357};
	st.global.v2.b32 	[%rd1589+16], {%r2358, %r2359};
	st.global.v2.b32 	[%rd1589+24], {%r2360, %r2361};
	st.global.v2.b32 	[%rd1589+32], {%r2362, %r2363};
	st.global.v2.b32 	[%rd1589+40], {%r2364, %r2365};
	bfe.u32 	%r10237, %r2366, 0, 8;
	cvt.u16.u32 	%rs16718, %r10237;
	shr.u64 	%rd1590, %rd1585, 8;
	cvt.u16.u64 	%rs16719, %rd1590;
	st.global.v2.u8 	[%rd1589+48], {%rs16718, %rs16719};
	shr.u64 	%rd1591, %rd1585, 32;
	st.global.u32 	[%rd1589+52], %rd1591;
	st.global.f64 	[%rd1589+56], %fd343;
	add.s64 	%rd4033, %rd4033, 1;
$L__BB3_1395:
	ld.param.u64 	%rd3915, [_ZN6thrust24THRUST_300001_SM_1000_NS8cuda_cub4core6detail13_kernel_agentINS1_15__reduce_by_key16ReduceByKeyAgentINS0_6detail15normal_iteratorINS0_10device_ptrIiEEEENS8_INS9_I6StructEEEESB_SE_N4cuda3std3__48equal_toIiEENSH_4plusISC_EEPllEEJSB_SE_SB_SE_SM_N3cub18CUB_300001_SM_100024ReduceByKeyScanTileStateISC_lLb0EEESJ_SL_llEEEvDpT0__param_4];
	cvta.to.global.u64 	%rd1592, %rd3915;
	st.global.u64 	[%rd1592], %rd4033;
$L__BB3_1396:
	ret;

}
	// .globl	_ZN3cub18CUB_300001_SM_10006detail11EmptyKernelIvEEvv
.visible .entry _ZN3cub18CUB_300001_SM_10006detail11EmptyKernelIvEEvv()
{


	ret;

}
	// .globl	_ZN3cub18CUB_300001_SM_10006detail8for_each13static_kernelINS2_12policy_hub_t12policy_500_tEmN6thrust24THRUST_300001_SM_1000_NS8cuda_cub6__fill7functorINS7_6detail15normal_iteratorINS7_10device_ptrIiEEEEiEEEEvT0_T1_
.visible .entry _ZN3cub18CUB_300001_SM_10006detail8for_each13static_kernelINS2_12policy_hub_t12policy_500_tEmN6thrust24THRUST_300001_SM_1000_NS8cuda_cub6__fill7functorINS7_6detail15normal_iteratorINS7_10device_ptrIiEEEEiEEEEvT0_T1_(
	.param .u64 _ZN3cub18CUB_300001_SM_10006detail8for_each13static_kernelINS2_12policy_hub_t12policy_500_tEmN6thrust24THRUST_300001_SM_1000_NS8cuda_cub6__fill7functorINS7_6detail15normal_iteratorINS7_10device_ptrIiEEEEiEEEEvT0_T1__param_0,
	.param .align 8 .b8 _ZN3cub18CUB_300001_SM_10006detail8for_each13static_kernelINS2_12policy_hub_t12policy_500_tEmN6thrust24THRUST_300001_SM_1000_NS8cuda_cub6__fill7functorINS7_6detail15normal_iteratorINS7_10device_ptrIiEEEEiEEEEvT0_T1__param_1[16]
)
.maxntid 256
{
	.reg .pred 	%p<4>;
	.reg .b16 	%rs<5>;
	.reg .b32 	%r<12>;
	.reg .b64 	%rd<16>;

	ld.param.u32 	%r3, [_ZN3cub18CUB_300001_SM_10006detail8for_each13static_kernelINS2_12policy_hub_t12policy_500_tEmN6thrust24THRUST_300001_SM_1000_NS8cuda_cub6__fill7functorINS7_6detail15normal_iteratorINS7_10device_ptrIiEEEEiEEEEvT0_T1__param_1+8];
	ld.param.u64 	%rd4, [_ZN3cub18CUB_300001_SM_10006detail8for_each13static_kernelINS2_12policy_hub_t12policy_500_tEmN6thrust24THRUST_300001_SM_1000_NS8cuda_cub6__fill7functorINS7_6detail15normal_iteratorINS7_10device_ptrIiEEEEiEEEEvT0_T1__param_1];
	ld.param.u64 	%rd5, [_ZN3cub18CUB_300001_SM_10006detail8for_each13static_kernelINS2_12policy_hub_t12policy_500_tEmN6thrust24THRUST_300001_SM_1000_NS8cuda_cub6__fill7functorINS7_6detail15normal_iteratorINS7_10device_ptrIiEEEEiEEEEvT0_T1__param_0];
	mov.u32 	%r9, %ctaid.x;
	mul.wide.u32 	%rd1, %r9, 512;
	sub.s64 	%rd2, %rd5, %rd1;
	setp.lt.u64 	%p1, %rd2, 512;
	@%p1 bra 	$L__BB5_2;
	mov.u32 	%r11, %tid.x;
	cvta.to.global.u64 	%rd11, %rd4;
	cvt.u64.u32 	%rd12, %r11;
	add.s64 	%rd13, %rd1, %rd12;
	shl.b64 	%rd14, %rd13, 2;
	add.s64 	%rd15, %rd11, %rd14;
	st.global.u32 	[%rd15], %r3;
	st.global.u32 	[%rd15+1024], %r3;
	bra.uni 	$L__BB5_6;
$L__BB5_2:
	cvta.to.global.u64 	%rd6, %rd4;
	mov.u32 	%r2, %tid.x;
	cvt.u64.u32 	%rd7, %r2;
	setp.le.u64 	%p2, %rd2, %rd7;
	add.s64 	%rd8, %rd1, %rd7;
	shl.b64 	%rd9, %rd8, 2;
	add.s64 	%rd3, %rd6, %rd9;
	@%p2 bra 	$L__BB5_4;
	st.global.u32 	[%rd3], %r3;
$L__BB5_4:
	add.s32 	%r10, %r2, 256;
	cvt.u64.u32 	%rd10, %r10;
	setp.le.u64 	%p3, %rd2, %rd10;
	@%p3 bra 	$L__BB5_6;
	st.global.u32 	[%rd3+1024], %r3;
$L__BB5_6:
	ret;

}
	// .globl	_ZN3cub18CUB_300001_SM_10006detail8for_each13static_kernelINS2_12policy_hub_t12policy_500_tEmN6thrust24THRUST_300001_SM_1000_NS8cuda_cub20__uninitialized_fill7functorINS7_10device_ptrIiEEiEEEEvT0_T1_
.visible .entry _ZN3cub18CUB_300001_SM_10006detail8for_each13static_kernelINS2_12policy_hub_t12policy_500_tEmN6thrust24THRUST_300001_SM_1000_NS8cuda_cub20__uninitialized_fill7functorINS7_10device_ptrIiEEiEEEEvT0_T1_(
	.param .u64 _ZN3cub18CUB_300001_SM_10006detail8for_each13static_kernelINS2_12policy_hub_t12policy_500_tEmN6thrust24THRUST_300001_SM_1000_NS8cuda_cub20__uninitialized_fill7functorINS7_10device_ptrIiEEiEEEEvT0_T1__param_0,
	.param .align 8 .b8 _ZN3cub18CUB_300001_SM_10006detail8for_each13static_kernelINS2_12policy_hub_t12policy_500_tEmN6thrust24THRUST_300001_SM_1000_NS8cuda_cub20__uninitialized_fill7functorINS7_10device_ptrIiEEiEEEEvT0_T1__param_1[16]
)
.maxntid 256
{
	.reg .pred 	%p<4>;
	.reg .b16 	%rs<5>;
	.reg .b32 	%r<12>;
	.reg .b64 	%rd<16>;

	ld.param.u32 	%r3, [_ZN3cub18CUB_300001_SM_10006detail8for_each13static_kernelINS2_12policy_hub_t12policy_500_tEmN6thrust24THRUST_300001_SM_1000_NS8cuda_cub20__uninitialized_fill7functorINS7_10device_ptrIiEEiEEEEvT0_T1__param_1+8];
	ld.param.u64 	%rd4, [_ZN3cub18CUB_300001_SM_10006detail8for_each13static_kernelINS2_12policy_hub_t12policy_500_tEmN6thrust24THRUST_300001_SM_1000_NS8cuda_cub20__uninitialized_fill7functorINS7_10device_ptrIiEEiEEEEvT0_T1__param_1];
	ld.param.u64 	%rd5, [_ZN3cub18CUB_300001_SM_10006detail8for_each13static_kernelINS2_12policy_hub_t12policy_500_tEmN6thrust24THRUST_300001_SM_1000_NS8cuda_cub20__uninitialized_fill7functorINS7_10device_ptrIiEEiEEEEvT0_T1__param_0];
	mov.u32 	%r9, %ctaid.x;
	mul.wide.u32 	%rd1, %r9, 512;
	sub.s64 	%rd2, %rd5, %rd1;
	setp.lt.u64 	%p1, %rd2, 512;
	@%p1 bra 	$L__BB6_2;
	mov.u32 	%r11, %tid.x;
	cvta.to.global.u64 	%rd11, %rd4;
	cvt.u64.u32 	%rd12, %r11;
	add.s64 	%rd13, %rd1, %rd12;
	shl.b64 	%rd14, %rd13, 2;
	add.s64 	%rd15, %rd11, %rd14;
	st.global.u32 	[%rd15], %r3;
	st.global.u32 	[%rd15+1024], %r3;
	bra.uni 	$L__BB6_6;
$L__BB6_2:
	cvta.to.global.u64 	%rd6, %rd4;
	mov.u32 	%r2, %tid.x;
	cvt.u64.u32 	%rd7, %r2;
	setp.le.u64 	%p2, %rd2, %rd7;
	add.s64 	%rd8, %rd1, %rd7;
	shl.b64 	%rd9, %rd8, 2;
	add.s64 	%rd3, %rd6, %rd9;
	@%p2 bra 	$L__BB6_4;
	st.global.u32 	[%rd3], %r3;
$L__BB6_4:
	add.s32 	%r10, %r2, 256;
	cvt.u64.u32 	%rd10, %r10;
	setp.le.u64 	%p3, %rd2, %rd10;
	@%p3 bra 	$L__BB6_6;
	st.global.u32 	[%rd3+1024], %r3;
$L__BB6_6:
	ret;

}
	// .globl	_ZN3cub18CUB_300001_SM_10006detail8for_each13static_kernelINS2_12policy_hub_t12policy_500_tElN6thrust24THRUST_300001_SM_1000_NS8cuda_cub6__fill7functorINS7_6detail15normal_iteratorINS7_10device_ptrIiEEEEiEEEEvT0_T1_
.visible .entry _ZN3cub18CUB_300001_SM_10006detail8for_each13static_kernelINS2_12policy_hub_t12policy_500_tElN6thrust24THRUST_300001_SM_1000_NS8cuda_cub6__fill7functorINS7_6detail15normal_iteratorINS7_10device_ptrIiEEEEiEEEEvT0_T1_(
	.param .u64 _ZN3cub18CUB_300001_SM_10006detail8for_each13static_kernelINS2_12policy_hub_t12policy_500_tElN6thrust24THRUST_300001_SM_1000_NS8cuda_cub6__fill7functorINS7_6detail15normal_iteratorINS7_10device_ptrIiEEEEiEEEEvT0_T1__param_0,
	.param .align 8 .b8 _ZN3cub18CUB_300001_SM_10006detail8for_each13static_kernelINS2_12policy_hub_t12policy_500_tElN6thrust24THRUST_300001_SM_1000_NS8cuda_cub6__fill7functorINS7_6detail15normal_iteratorINS7_10device_ptrIiEEEEiEEEEvT0_T1__param_1[16]
)
.maxntid 256
{
	.reg .pred 	%p<4>;
	.reg .b16 	%rs<5>;
	.reg .b32 	%r<12>;
	.reg .b64 	%rd<17>;

	ld.param.u32 	%r3, [_ZN3cub18CUB_300001_SM_10006detail8for_each13static_kernelINS2_12policy_hub_t12policy_500_tElN6thrust24THRUST_300001_SM_1000_NS8cuda_cub6__fill7functorINS7_6detail15normal_iteratorINS7_10device_ptrIiEEEEiEEEEvT0_T1__param_1+8];
	ld.param.u64 	%rd5, [_ZN3cub18CUB_300001_SM_10006detail8for_each13static_kernelINS2_12policy_hub_t12policy_500_tElN6thrust24THRUST_300001_SM_1000_NS8cuda_cub6__fill7functorINS7_6detail15normal_iteratorINS7_10device_ptrIiEEEEiEEEEvT0_T1__param_1];
	ld.param.u64 	%rd6, [_ZN3cub18CUB_300001_SM_10006detail8for_each13static_kernelINS2_12policy_hub_t12policy_500_tElN6thrust24THRUST_300001_SM_1000_NS8cuda_cub6__fill7functorINS7_6detail15normal_iteratorINS7_10device_ptrIiEEEEiEEEEvT0_T1__param_0];
	mov.u32 	%r9, %ctaid.x;
	mul.wide.u32 	%rd1, %r9, 512;
	sub.s64 	%rd2, %rd6, %rd1;
	setp.lt.s64 	%p1, %rd2, 512;
	@%p1 bra 	$L__BB7_2;
	mov.u32 	%r11, %tid.x;
	cvta.to.global.u64 	%rd12, %rd5;
	cvt.u64.u32 	%rd13, %r11;
	add.s64 	%rd14, %rd1, %rd13;
	shl.b64 	%rd15, %rd14, 2;
	add.s64 	%rd16, %rd12, %rd15;
	st.global.u32 	[%rd16], %r3;
	st.global.u32 	[%rd16+1024], %r3;
	bra.uni 	$L__BB7_6;
$L__BB7_2:
	cvta.to.global.u64 	%rd7, %rd5;
	mov.u32 	%r2, %tid.x;
	cvt.s64.s32 	%rd3, %rd2;
	cvt.u64.u32 	%rd8, %r2;
	setp.le.s64 	%p2, %rd3, %rd8;
	add.s64 	%rd9, %rd1, %rd8;
	shl.b64 	%rd10, %rd9, 2;
	add.s64 	%rd4, %rd7, %rd10;
	@%p2 bra 	$L__BB7_4;
	st.global.u32 	[%rd4], %r3;
$L__BB7_4:
	add.s32 	%r10, %r2, 256;
	cvt.u64.u32 	%rd11, %r10;
	setp.le.s64 	%p3, %rd3, %rd11;
	@%p3 bra 	$L__BB7_6;
	st.global.u32 	[%rd4+1024], %r3;
$L__BB7_6:
	ret;

}
	// .globl	_ZN3cub18CUB_300001_SM_10006detail8for_each13static_kernelINS2_12policy_hub_t12policy_500_tEmN6thrust24THRUST_300001_SM_1000_NS8cuda_cub6__fill7functorINS7_6detail15normal_iteratorINS7_10device_ptrI6StructEEEESE_EEEEvT0_T1_
.visible .entry _ZN3cub18CUB_300001_SM_10006detail8for_each13static_kernelINS2_12policy_hub_t12policy_500_tEmN6thrust24THRUST_300001_SM_1000_NS8cuda_cub6__fill7functorINS7_6detail15normal_iteratorINS7_10device_ptrI6StructEEEESE_EEEEvT0_T1_(
	.param .u64 _ZN3cub18CUB_300001_SM_10006detail8for_each13static_kernelINS2_12policy_hub_t12policy_500_tEmN6thrust24THRUST_300001_SM_1000_NS8cuda_cub6__fill7functorINS7_6detail15normal_iteratorINS7_10device_ptrI6StructEEEESE_EEEEvT0_T1__param_0,
	.param .align 8 .b8 _ZN3cub18CUB_300001_SM_10006detail8for_each13static_kernelINS2_12policy_hub_t12policy_500_tEmN6thrust24THRUST_300001_SM_1000_NS8cuda_cub6__fill7functorINS7_6detail15normal_iteratorINS7_10device_ptrI6StructEEEESE_EEEEvT0_T1__param_1[72]
)
.maxntid 256
{
	.reg .pred 	%p<4>;
	.reg .b16 	%rs<118>;
	.reg .b32 	%r<319>;
	.reg .b64 	%rd<19>;
	.reg .b64 	%fd<2>;

	ld.param.u32 	%r3, [_ZN3cub18CUB_300001_SM_10006detail8for_each13static_kernelINS2_12policy_hub_t12policy_500_tEmN6thrust24THRUST_300001_SM_1000_NS8cuda_cub6__fill7functorINS7_6detail15normal_iteratorINS7_10device_ptrI6StructEEEESE_EEEEvT0_T1__param_1+52];
	bfe.u32 	%r4, %r3, 24, 8;
	cvt.u16.u32 	%rs115, %r4;
	bfe.u32 	%r5, %r3, 16, 8;
	cvt.u16.u32 	%rs114, %r5;
	bfe.u32 	%r6, %r3, 8, 8;
	cvt.u16.u32 	%rs113, %r6;
	bfe.u32 	%r7, %r3, 0, 8;
	cvt.u16.u32 	%rs112, %r7;
	ld.param.u32 	%r8, [_ZN3cub18CUB_300001_SM_10006detail8for_each13static_kernelINS2_12policy_hub_t12policy_500_tEmN6thrust24THRUST_300001_SM_1000_NS8cuda_cub6__fill7functorINS7_6detail15normal_iteratorINS7_10device_ptrI6StructEEEESE_EEEEvT0_T1__param_1+48];
	bfe.u32 	%r9, %r8, 24, 8;
	cvt.u16.u32 	%rs111, %r9;
	bfe.u32 	%r10, %r8, 16, 8;
	cvt.u16.u32 	%rs110, %r10;
	bfe.u32 	%r11, %r8, 8, 8;
	cvt.u16.u32 	%rs109, %r11;
	bfe.u32 	%r12, %r8, 0, 8;
	cvt.u16.u32 	%rs108, %r12;
	ld.param.u32 	%r13, [_ZN3cub18CUB_300001_SM_10006detail8for_each13static_kernelINS2_12policy_hub_t12policy_500_tEmN6thrust24THRUST_300001_SM_1000_NS8cuda_cub6__fill7functorINS7_6detail15normal_iteratorINS7_10device_ptrI6StructEEEESE_EEEEvT0_T1__param_1+44];
	bfe.u32 	%r14, %r13, 24, 8;
	cvt.u16.u32 	%rs107, %r14;
	bfe.u32 	%r15, %r13, 16, 8;
	cvt.u16.u32 	%rs106, %r15;
	bfe.u32 	%r16, %r13, 8, 8;
	cvt.u16.u32 	%rs105, %r16;
	bfe.u32 	%r17, %r13, 0, 8;
	cvt.u16.u32 	%rs104, %r17;
	ld.param.u32 	%r18, [_ZN3cub18CUB_300001_SM_10006detail8for_each13static_kernelINS2_12policy_hub_t12policy_500_tEmN6thrust24THRUST_300001_SM_1000_NS8cuda_cub6__fill7functorINS7_6detail15normal_iteratorINS7_10device_ptrI6StructEEEESE_EEEEvT0_T1__param_1+40];
	bfe.u32 	%r19, %r18, 24, 8;
	cvt.u16.u32 	%rs103, %r19;
	bfe.u32 	%r20, %r18, 16, 8;
	cvt.u16.u32 	%rs102, %r20;
	bfe.u32 	%r21, %r18, 8, 8;
	cvt.u16.u32 	%rs101, %r21;
	bfe.u32 	%r22, %r18, 0, 8;
	cvt.u16.u32 	%rs100, %r22;
	ld.param.u32 	%r23, [_ZN3cub18CUB_300001_SM_10006detail8for_each13static_kernelINS2_12policy_hub_t12policy_500_tEmN6thrust24THRUST_300001_SM_1000_NS8cuda_cub6__fill7functorINS7_6detail15normal_iteratorINS7_10device_ptrI6StructEEEESE_EEEEvT0_T1__param_1+36];
	bfe.u32 	%r24, %r23, 24, 8;
	cvt.u16.u32 	%rs99, %r24;
	bfe.u32 	%r25, %r23, 16, 8;
	cvt.u16.u32 	%rs98, %r25;
	bfe.u32 	%r26, %r23, 8, 8;
	cvt.u16.u32 	%rs97, %r26;
	bfe.u32 	%r27, %r23, 0, 8;
	cvt.u16.u32 	%rs96, %r27;
	ld.param.u32 	%r28, [_ZN3cub18CUB_300001_SM_10006detail8for_each13static_kernelINS2_12policy_hub_t12policy_500_tEmN6thrust24THRUST_300001_SM_1000_NS8cuda_cub6__fill7functorINS7_6detail15normal_iteratorINS7_10device_ptrI6StructEEEESE_EEEEvT0_T1__param_1+32];
	bfe.u32 	%r29, %r28, 24, 8;
	cvt.u16.u32 	%rs95, %r29;
	bfe.u32 	%r30, %r28, 16, 8;
	cvt.u16.u32 	%rs94, %r30;
	bfe.u32 	%r31, %r28, 8, 8;
	cvt.u16.u32 	%rs93, %r31;
	bfe.u32 	%r32, %r28, 0, 8;
	cvt.u16.u32 	%rs92, %r32;
	ld.param.u32 	%r33, [_ZN3cub18CUB_300001_SM_10006detail8for_each13static_kernelINS2_12policy_hub_t12policy_500_tEmN6thrust24THRUST_300001_SM_1000_NS8cuda_cub6__fill7functorINS7_6detail15normal_iteratorINS7_10device_ptrI6StructEEEESE_EEEEvT0_T1__param_1+28];
	bfe.u32 	%r34, %r33, 24, 8;
	cvt.u16.u32 	%rs91, %r34;
	bfe.u32 	%r35, %r33, 16, 8;
	cvt.u16.u32 	%rs90, %r35;
	bfe.u32 	%r36, %r33, 8, 8;
	cvt.u16.u32 	%rs89, %r36;
	bfe.u32 	%r37, %r33, 0, 8;
	cvt.u16.u32 	%rs88, %r37;
	ld.param.u32 	%r38, [_ZN3cub18CUB_300001_SM_10006detail8for_each13static_kernelINS2_12policy_hub_t12policy_500_tEmN6thrust24THRUST_300001_SM_1000_NS8cuda_cub6__fill7functorINS7_6detail15normal_iteratorINS7_10device_ptrI6StructEEEESE_EEEEvT0_T1__param_1+24];
	bfe.u32 	%r39, %r38, 24, 8;
	cvt.u16.u32 	%rs87, %r39;
	bfe.u32 	%r40, %r38, 16, 8;
	cvt.u16.u32 	%rs86, %r40;
	bfe.u32 	%r41, %r38, 8, 8;
	cvt.u16.u32 	%rs85, %r41;
	bfe.u32 	%r42, %r38, 0, 8;
	cvt.u16.u32 	%rs84, %r42;
	ld.param.u32 	%r43, [_ZN3cub18CUB_300001_SM_10006detail8for_each13static_kernelINS2_12policy_hub_t12policy_500_tEmN6thrust24THRUST_300001_SM_1000_NS8cuda_cub6__fill7functorINS7_6detail15normal_iteratorINS7_10device_ptrI6StructEEEESE_EEEEvT0_T1__param_1+20];
	bfe.u32 	%r44, %r43, 24, 8;
	cvt.u16.u32 	%rs83, %r44;
	bfe.u32 	%r45, %r43, 16, 8;
	cvt.u16.u32 	%rs82, %r45;
	bfe.u32 	%r46, %r43, 8, 8;
	cvt.u16.u32 	%rs81, %r46;
	bfe.u32 	%r47, %r43, 0, 8;
	cvt.u16.u32 	%rs80, %r47;
	ld.param.u32 	%r48, [_ZN3cub18CUB_300001_SM_10006detail8for_each13static_kernelINS2_12policy_hub_t12policy_500_tEmN6thrust24THRUST_300001_SM_1000_NS8cuda_cub6__fill7functorINS7_6detail15normal_iteratorINS7_10device_ptrI6StructEEEESE_EEEEvT0_T1__param_1+16];
	bfe.u32 	%r49, %r48, 24, 8;
	cvt.u16.u32 	%rs79, %r49;
	bfe.u32 	%r50, %r48, 16, 8;
	cvt.u16.u32 	%rs78, %r50;
	bfe.u32 	%r51, %r48, 8, 8;
	cvt.u16.u32 	%rs77, %r51;
	bfe.u32 	%r52, %r48, 0, 8;
	cvt.u16.u32 	%rs76, %r52;
	ld.param.u32 	%r53, [_ZN3cub18CUB_300001_SM_10006detail8for_each13static_kernelINS2_12policy_hub_t12policy_500_tEmN6thrust24THRUST_300001_SM_1000_NS8cuda_cub6__fill7functorINS7_6detail15normal_iteratorINS7_10device_ptrI6StructEEEESE_EEEEvT0_T1__param_1+12];
	bfe.u32 	%r54, %r53, 24, 8;
	cvt.u16.u32 	%rs75, %r54;
	bfe.u32 	%r55, %r53, 16, 8;
	cvt.u16.u32 	%rs74, %r55;
	bfe.u32 	%r56, %r53, 8, 8;
	cvt.u16.u32 	%rs73, %r56;
	bfe.u32 	%r57, %r53, 0, 8;
	cvt.u16.u32 	%rs72, %r57;
	ld.param.u32 	%r58, [_ZN3cub18CUB_300001_SM_10006detail8for_each13static_kernelINS2_12policy_hub_t12policy_500_tEmN6thrust24THRUST_300001_SM_1000_NS8cuda_cub6__fill7functorINS7_6detail15normal_iteratorINS7_10device_ptrI6StructEEEESE_EEEEvT0_T1__param_1+8];
	bfe.u32 	%r59, %r58, 24, 8;
	cvt.u16.u32 	%rs71, %r59;
	bfe.u32 	%r60, %r58, 16, 8;
	cvt.u16.u32 	%rs70, %r60;
	bfe.u32 	%r61, %r58, 8, 8;
	cvt.u16.u32 	%rs69, %r61;
	bfe.u32 	%r62, %r58, 0, 8;
	cvt.u16.u32 	%rs68, %r62;
	ld.param.f64 	%fd1, [_ZN3cub18CUB_300001_SM_10006detail8for_each13static_kernelINS2_12policy_hub_t12policy_500_tEmN6thrust24THRUST_300001_SM_1000_NS8cuda_cub6__fill7functorINS7_6detail15normal_iteratorINS7_10device_ptrI6StructEEEESE_EEEEvT0_T1__param_1+64];
	ld.param.u32 	%r2, [_ZN3cub18CUB_300001_SM_10006detail8for_each13static_kernelINS2_12policy_hub_t12policy_500_tEmN6thrust24THRUST_300001_SM_1000_NS8cuda_cub6__fill7functorINS7_6detail15normal_iteratorINS7_10device_ptrI6StructEEEESE_EEEEvT0_T1__param_1+60];
	ld.param.u64 	%rd5, [_ZN3cub18CUB_300001_SM_10006detail8for_each13static_kernelINS2_12policy_hub_t12policy_500_tEmN6thrust24THRUST_300001_SM_1000_NS8cuda_cub6__fill7functorINS7_6detail15normal_iteratorINS7_10device_ptrI6StructEEEESE_EEEEvT0_T1__param_1];
	ld.param.u64 	%rd4, [_ZN3cub18CUB_300001_SM_10006detail8for_each13static_kernelINS2_12policy_hub_t12policy_500_tEmN6thrust24THRUST_300001_SM_1000_NS8cuda_cub6__fill7functorINS7_6detail15normal_iteratorINS7_10device_ptrI6StructEEEESE_EEEEvT0_T1__param_0];
	ld.param.v2.u8 	{%rs116, %rs117}, [_ZN3cub18CUB_300001_SM_10006detail8for_each13static_kernelINS2_12policy_hub_t12policy_500_tEmN6thrust24THRUST_300001_SM_1000_NS8cuda_cub6__fill7functorINS7_6detail15normal_iteratorINS7_10device_ptrI6StructEEEESE_EEEEvT0_T1__param_1+56];
	mov.u32 	%r63, %ctaid.x;
	mul.wide.u32 	%rd1, %r63, 512;
	sub.s64 	%rd6, %rd4, %rd1;
	setp.lt.u64 	%p1, %rd6, 512;
	@%p1 bra 	$L__BB8_2;
	mov.u32 	%r234, %tid.x;
	cvta.to.global.u64 	%rd13, %rd5;
	cvt.u64.u32 	%rd14, %r234;
	add.s64 	%rd15, %rd1, %rd14;
	shl.b64 	%rd16, %rd15, 6;
	add.s64 	%rd17, %rd13, %rd16;
	cvt.u32.u16 	%r235, %rs68;
	cvt.u32.u16 	%r236, %rs69;
	prmt.b32 	%r237, %r235, %r236, 0x3340U;
	cvt.u32.u16 	%r238, %rs70;
	cvt.u32.u16 	%r239, %rs71;
	prmt.b32 	%r240, %r238, %r239, 0x3340U;
	prmt.b32 	%r241, %r237, %r240, 0x5410U;
	cvt.u32.u16 	%r242, %rs72;
	cvt.u32.u16 	%r243, %rs73;
	prmt.b32 	%r244, %r242, %r243, 0x3340U;
	cvt.u32.u16 	%r245, %rs74;
	cvt.u32.u16 	%r246, %rs75;
	prmt.b32 	%r247, %r245, %r246, 0x3340U;
	prmt.b32 	%r248, %r244, %r247, 0x5410U;
	st.global.v2.b32 	[%rd17], {%r241, %r248};
	cvt.u32.u16 	%r249, %rs76;
	cvt.u32.u16 	%r250, %rs77;
	prmt.b32 	%r251, %r249, %r250, 0x3340U;
	cvt.u32.u16 	%r252, %rs78;
	cvt.u32.u16 	%r253, %rs79;
	prmt.b32 	%r254, %r252, %r253, 0x3340U;
	prmt.b32 	%r255, %r251, %r254, 0x5410U;
	cvt.u32.u16 	%r256, %rs80;
	cvt.u32.u16 	%r257, %rs81;
	prmt.b32 	%r258, %r256, %r257, 0x3340U;
	cvt.u32.u16 	%r259, %rs82;
	cvt.u32.u16 	%r260, %rs83;
	prmt.b32 	%r261, %r259, %r260, 0x3340U;
	prmt.b32 	%r262, %r258, %r261, 0x5410U;
	st.global.v2.b32 	[%rd17+8], {%r255, %r262};
	cvt.u32.u16 	%r263, %rs84;
	cvt.u32.u16 	%r264, %rs85;
	prmt.b32 	%r265, %r263, %r264, 0x3340U;
	cvt.u32.u16 	%r266, %rs86;
	cvt.u32.u16 	%r267, %rs87;
	prmt.b32 	%r268, %r266, %r267, 0x3340U;
	prmt.b32 	%r269, %r265, %r268, 0x5410U;
	cvt.u32.u16 	%r270, %rs88;
	cvt.u32.u16 	%r271, %rs89;
	prmt.b32 	%r272, %r270, %r271, 0x3340U;
	cvt.u32.u16 	%r273, %rs90;
	cvt.u32.u16 	%r274, %rs91;
	prmt.b32 	%r275, %r273, %r274, 0x3340U;
	prmt.b32 	%r276, %r272, %r275, 0x5410U;
	st.global.v2.b32 	[%rd17+16], {%r269, %r276};
	cvt.u32.u16 	%r277, %rs92;
	cvt.u32.u16 	%r278, %rs93;
	prmt.b32 	%r279, %r277, %r278, 0x3340U;
	cvt.u32.u16 	%r280, %rs94;
	cvt.u32.u16 	%r281, %rs95;
	prmt.b32 	%r282, %r280, %r281, 0x3340U;
	prmt.b32 	%r283, %r279, %r282, 0x5410U;
	cvt.u32.u16 	%r284, %rs96;
	cvt.u32.u16 	%r285, %rs97;
	prmt.b32 	%r286, %r284, %r285, 0x3340U;
	cvt.u32.u16 	%r287, %rs98;
	cvt.u32.u16 	%r288, %rs99;
	prmt.b32 	%r289, %r287, %r288, 0x3340U;
	prmt.b32 	%r290, %r286, %r289, 0x5410U;
	st.global.v2.b32 	[%rd17+24], {%r283, %r290};
	cvt.u32.u16 	%r291, %rs100;
	cvt.u32.u16 	%r292, %rs101;
	prmt.b32 	%r293, %r291, %r292, 0x3340U;
	cvt.u32.u16 	%r294, %rs102;
	cvt.u32.u16 	%r295, %rs103;
	prmt.b32 	%r296, %r294, %r295, 0x3340U;
	prmt.b32 	%r297, %r293, %r296, 0x5410U;
	cvt.u32.u16 	%r298, %rs104;
	cvt.u32.u16 	%r299, %rs105;
	prmt.b32 	%r300, %r298, %r299, 0x3340U;
	cvt.u32.u16 	%r301, %rs106;
	cvt.u32.u16 	%r302, %rs107;
	prmt.b32 	%r303, %r301, %r302, 0x3340U;
	prmt.b32 	%r304, %r300, %r303, 0x5410U;
	st.global.v2.b32 	[%rd17+32], {%r297, %r304};
	cvt.u32.u16 	%r305, %rs108;
	cvt.u32.u16 	%r306, %rs109;
	prmt.b32 	%r307, %r305, %r306, 0x3340U;
	cvt.u32.u16 	%r308, %rs110;
	cvt.u32.u16 	%r309, %rs111;
	prmt.b32 	%r310, %r308, %r309, 0x3340U;
	prmt.b32 	%r311, %r307, %r310, 0x5410U;
	cvt.u32.u16 	%r312, %rs112;
	cvt.u32.u16 	%r313, %rs113;
	prmt.b32 	%r314, %r312, %r313, 0x3340U;
	cvt.u32.u16 	%r315, %rs114;
	cvt.u32.u16 	%r316, %rs115;
	prmt.b32 	%r317, %r315, %r316, 0x3340U;
	prmt.b32 	%r318, %r314, %r317, 0x5410U;
	st.global.v2.b32 	[%rd17+40], {%r311, %r318};
	st.global.v2.u8 	[%rd17+48], {%rs116, %rs117};
	st.global.u32 	[%rd17+52], %r2;
	st.global.f64 	[%rd17+56], %fd1;
	st.global.v2.b32 	[%rd17+16384], {%r241, %r248};
	st.global.v2.b32 	[%rd17+16392], {%r255, %r262};
	st.global.v2.b32 	[%rd17+16400], {%r269, %r276};
	st.global.v2.b32 	[%rd17+16408], {%r283, %r290};
	st.global.v2.b32 	[%rd17+16416], {%r297, %r304};
	st.global.v2.b32 	[%rd17+16424], {%r311, %r318};
	st.global.v2.u8 	[%rd17+16432], {%rs116, %rs117};
	st.global.u32 	[%rd17+16436], %r2;
	st.global.f64 	[%rd17+16440], %fd1;
	bra.uni 	$L__BB8_6;
$L__BB8_2:
	ld.param.u64 	%rd18, [_ZN3cub18CUB_300001_SM_10006detail8for_each13static_kernelINS2_12policy_hub_t12policy_500_tEmN6thrust24THRUST_300001_SM_1000_NS8cuda_cub6__fill7functorINS7_6detail15normal_iteratorINS7_10device_ptrI6StructEEEESE_EEEEvT0_T1__param_0];
	cvta.to.global.u64 	%rd7, %rd5;
	mov.u32 	%r1, %tid.x;
	cvt.u64.u32 	%rd8, %r1;
	mov.u32 	%r64, %ctaid.x;
	mul.wide.u32 	%rd9, %r64, 512;
	sub.s64 	%rd2, %rd18, %rd9;
	setp.le.u64 	%p2, %rd2, %rd8;
	add.s64 	%rd10, %rd9, %rd8;
	shl.b64 	%rd11, %rd10, 6;
	add.s64 	%rd3, %rd7, %rd11;
	@%p2 bra 	$L__BB8_4;
	cvt.u32.u16 	%r65, %rs71;
	cvt.u32.u16 	%r66, %rs70;
	prmt.b32 	%r67, %r66, %r65, 0x3340U;
	cvt.u32.u16 	%r68, %rs69;
	cvt.u32.u16 	%r69, %rs68;
	prmt.b32 	%r70, %r69, %r68, 0x3340U;
	prmt.b32 	%r71, %r70, %r67, 0x5410U;
	cvt.u32.u16 	%r72, %rs75;
	cvt.u32.u16 	%r73, %rs74;
	prmt.b32 	%r74, %r73, %r72, 0x3340U;
	cvt.u32.u16 	%r75, %rs73;
	cvt.u32.u16 	%r76, %rs72;
	prmt.b32 	%r77, %r76, %r75, 0x3340U;
	prmt.b32 	%r78, %r77, %r74, 0x5410U;
	st.global.v2.b32 	[%rd3], {%r71, %r78};
	cvt.u32.u16 	%r79, %rs83;
	cvt.u32.u16 	%r80, %rs82;
	prmt.b32 	%r81, %r80, %r79, 0x3340U;
	cvt.u32.u16 	%r82, %rs81;
	cvt.u32.u16 	%r83, %rs80;
	prmt.b32 	%r84, %r83, %r82, 0x3340U;
	prmt.b32 	%r85, %r84, %r81, 0x5410U;
	cvt.u32.u16 	%r86, %rs77;
	cvt.u32.u16 	%r87, %rs76;
	prmt.b32 	%r88, %r87, %r86, 0x3340U;
	cvt.u32.u16 	%r89, %rs78;
	cvt.u32.u16 	%r90, %rs79;
	prmt.b32 	%r91, %r89, %r90, 0x3340U;
	prmt.b32 	%r92, %r88, %r91, 0x5410U;
	st.global.v2.b32 	[%rd3+8], {%r92, %r85};
	cvt.u32.u16 	%r93, %rs91;
	cvt.u32.u16 	%r94, %rs90;
	prmt.b32 	%r95, %r94, %r93, 0x3340U;
	cvt.u32.u16 	%r96, %rs89;
	cvt.u32.u16 	%r97, %rs88;
	prmt.b32 	%r98, %r97, %r96, 0x3340U;
	prmt.b32 	%r99, %r98, %r95, 0x5410U;
	cvt.u32.u16 	%r100, %rs87;
	cvt.u32.u16 	%r101, %rs86;
	prmt.b32 	%r102, %r101, %r100, 0x3340U;
	cvt.u32.u16 	%r103, %rs85;
	cvt.u32.u16 	%r104, %rs84;
	prmt.b32 	%r105, %r104, %r103, 0x3340U;
	prmt.b32 	%r106, %r105, %r102, 0x5410U;
	st.global.v2.b32 	[%rd3+16], {%r106, %r99};
	cvt.u32.u16 	%r107, %rs99;
	cvt.u32.u16 	%r108, %rs98;
	prmt.b32 	%r109, %r108, %r107, 0x3340U;
	cvt.u32.u16 	%r110, %rs97;
	cvt.u32.u16 	%r111, %rs96;
	prmt.b32 	%r112, %r111, %r110, 0x3340U;
	prmt.b32 	%r113, %r112, %r109, 0x5410U;
	cvt.u32.u16 	%r114, %rs93;
	cvt.u32.u16 	%r115, %rs92;
	prmt.b32 	%r116, %r115, %r114, 0x3340U;
	cvt.u32.u16 	%r117, %rs94;
	cvt.u32.u16 	%r118, %rs95;
	prmt.b32 	%r119, %r117, %r118, 0x3340U;
	prmt.b32 	%r120, %r116, %r119, 0x5410U;
	st.global.v2.b32 	[%rd3+24], {%r120, %r113};
	cvt.u32.u16 	%r121, %rs107;
	cvt.u32.u16 	%r122, %rs106;
	prmt.b32 	%r123, %r122, %r121, 0x3340U;
	cvt.u32.u16 	%r124, %rs105;
	cvt.u32.u16 	%r125, %rs104;
	prmt.b32 	%r126, %r125, %r124, 0x3340U;
	prmt.b32 	%r127, %r126, %r123, 0x5410U;
	cvt.u32.u16 	%r128, %rs103;
	cvt.u32.u16 	%r129, %rs102;
	prmt.b32 	%r130, %r129, %r128, 0x3340U;
	cvt.u32.u16 	%r131, %rs101;
	cvt.u32.u16 	%r132, %rs100;
	prmt.b32 	%r133, %r132, %r131, 0x3340U;
	prmt.b32 	%r134, %r133, %r130, 0x5410U;
	st.global.v2.b32 	[%rd3+32], {%r134, %r127};
	cvt.u32.u16 	%r135, %rs115;
	cvt.u32.u16 	%r136, %rs114;
	prmt.b32 	%r137, %r136, %r135, 0x3340U;
	cvt.u32.u16 	%r138, %rs113;
	cvt.u32.u16 	%r139, %rs112;
	prmt.b32 	%r140, %r139, %r138, 0x3340U;
	prmt.b32 	%r141, %r140, %r137, 0x5410U;
	cvt.u32.u16 	%r142, %rs111;
	cvt.u32.u16 	%r143, %rs110;
	prmt.b32 	%r144, %r143, %r142, 0x3340U;
	cvt.u32.u16 	%r145, %rs109;
	cvt.u32.u16 	%r146, %rs108;
	prmt.b32 	%r147, %r146, %r145, 0x3340U;
	prmt.b32 	%r148, %r147, %r144, 0x5410U;
	st.global.v2.b32 	[%rd3+40], {%r148, %r141};
	st.global.v2.u8 	[%rd3+48], {%rs116, %rs117};
	st.global.u32 	[%rd3+52], %r2;
	st.global.f64 	[%rd3+56], %fd1;
$L__BB8_4:
	add.s32 	%r149, %r1, 256;
	cvt.u64.u32 	%rd12, %r149;
	setp.le.u64 	%p3, %rd2, %rd12;
	@%p3 bra 	$L__BB8_6;
	cvt.u32.u16 	%r150, %rs71;
	cvt.u32.u16 	%r151, %rs70;
	prmt.b32 	%r152, %r151, %r150, 0x3340U;
	cvt.u32.u16 	%r153, %rs69;
	cvt.u32.u16 	%r154, %rs68;
	prmt.b32 	%r155, %r154, %r153, 0x3340U;
	prmt.b32 	%r156, %r155, %r152, 0x5410U;
	cvt.u32.u16 	%r157, %rs72;
	cvt.u32.u16 	%r158, %rs73;
	prmt.b32 	%r159, %r157, %r158, 0x3340U;
	cvt.u32.u16 	%r160, %rs75;
	cvt.u32.u16 	%r161, %rs74;
	prmt.b32 	%r162, %r161, %r160, 0x3340U;
	prmt.b32 	%r163, %r159, %r162, 0x5410U;
	st.global.v2.b32 	[%rd3+16384], {%r156, %r163};
	cvt.u32.u16 	%r164, %rs83;
	cvt.u32.u16 	%r165, %rs82;
	prmt.b32 	%r166, %r165, %r164, 0x3340U;
	cvt.u32.u16 	%r167, %rs81;
	cvt.u32.u16 	%r168, %rs80;
	prmt.b32 	%r169, %r168, %r167, 0x3340U;
	prmt.b32 	%r170, %r169, %r166, 0x5410U;
	cvt.u32.u16 	%r171, %rs79;
	cvt.u32.u16 	%r172, %rs78;
	prmt.b32 	%r173, %r172, %r171, 0x3340U;
	cvt.u32.u16 	%r174, %rs77;
	cvt.u32.u16 	%r175, %rs76;
	prmt.b32 	%r176, %r175, %r174, 0x3340U;
	prmt.b32 	%r177, %r176, %r173, 0x5410U;
	st.global.v2.b32 	[%rd3+16392], {%r177, %r170};
	cvt.u32.u16 	%r178, %rs87;
	cvt.u32.u16 	%r179, %rs86;
	prmt.b32 	%r180, %r179, %r178, 0x3340U;
	cvt.u32.u16 	%r181, %rs85;
	cvt.u32.u16 	%r182, %rs84;
	prmt.b32 	%r183, %r182, %r181, 0x3340U;
	prmt.b32 	%r184, %r183, %r180, 0x5410U;
	cvt.u32.u16 	%r185, %rs88;
	cvt.u32.u16 	%r186, %rs89;
	prmt.b32 	%r187, %r185, %r186, 0x3340U;
	cvt.u32.u16 	%r188, %rs90;
	cvt.u32.u16 	%r189, %rs91;
	prmt.b32 	%r190, %r188, %r189, 0x3340U;
	prmt.b32 	%r191, %r187, %r190, 0x5410U;
	st.global.v2.b32 	[%rd3+16400], {%r184, %r191};
	cvt.u32.u16 	%r192, %rs92;
	cvt.u32.u16 	%r193, %rs93;
	prmt.b32 	%r194, %r192, %r193, 0x3340U;
	cvt.u32.u16 	%r195, %rs94;
	cvt.u32.u16 	%r196, %rs95;
	prmt.b32 	%r197, %r195, %r196, 0x3340U;
	prmt.b32 	%r198, %r194, %r197, 0x5410U;
	cvt.u32.u16 	%r199, %rs96;
	cvt.u32.u16 	%r200, %rs97;
	prmt.b32 	%r201, %r199, %r200, 0x3340U;
	cvt.u32.u16 	%r202, %rs99;
	cvt.u32.u16 	%r203, %rs98;
	prmt.b32 	%r204, %r203, %r202, 0x3340U;
	prmt.b32 	%r205, %r201, %r204, 0x5410U;
	st.global.v2.b32 	[%rd3+16408], {%r198, %r205};
	cvt.u32.u16 	%r206, %rs100;
	cvt.u32.u16 	%r207, %rs101;
	prmt.b32 	%r208, %r206, %r207, 0x3340U;
	cvt.u32.u16 	%r209, %rs102;
	cvt.u32.u16 	%r210, %rs103;
	prmt.b32 	%r211, %r209, %r210, 0x3340U;
	prmt.b32 	%r212, %r208, %r211, 0x5410U;
	cvt.u32.u16 	%r213, %rs104;
	cvt.u32.u16 	%r214, %rs105;
	prmt.b32 	%r215, %r213, %r214, 0x3340U;
	cvt.u32.u16 	%r216, %rs107;
	cvt.u32.u16 	%r217, %rs106;
	prmt.b32 	%r218, %r217, %r216, 0x3340U;
	prmt.b32 	%r219, %r215, %r218, 0x5410U;
	st.global.v2.b32 	[%rd3+16416], {%r212, %r219};
	cvt.u32.u16 	%r220, %rs108;
	cvt.u32.u16 	%r221, %rs109;
	prmt.b32 	%r222, %r220, %r221, 0x3340U;
	cvt.u32.u16 	%r223, %rs110;
	cvt.u32.u16 	%r224, %rs111;
	prmt.b32 	%r225, %r223, %r224, 0x3340U;
	prmt.b32 	%r226, %r222, %r225, 0x5410U;
	cvt.u32.u16 	%r227, %rs112;
	cvt.u32.u16 	%r228, %rs113;
	prmt.b32 	%r229, %r227, %r228, 0x3340U;
	cvt.u32.u16 	%r230, %rs114;
	cvt.u32.u16 	%r231, %rs115;
	prmt.b32 	%r232, %r230, %r231, 0x3340U;
	prmt.b32 	%r233, %r229, %r232, 0x5410U;
	st.global.v2.b32 	[%rd3+16424], {%r226, %r233};
	st.global.v2.u8 	[%rd3+16432], {%rs116, %rs117};
	st.global.u32 	[%rd3+16436], %r2;
	st.global.f64 	[%rd3+16440], %fd1;
$L__BB8_6:
	ret;

}
	// .globl	_ZN3cub18CUB_300001_SM_10006detail8for_each13static_kernelINS2_12policy_hub_t12policy_500_tEmN6thrust24THRUST_300001_SM_1000_NS8cuda_cub20__uninitialized_fill7functorINS7_10device_ptrI6StructEESC_EEEEvT0_T1_
.visible .entry _ZN3cub18CUB_300001_SM_10006detail8for_each13static_kernelINS2_12policy_hub_t12policy_500_tEmN6thrust24THRUST_300001_SM_1000_NS8cuda_cub20__uninitialized_fill7functorINS7_10device_ptrI6StructEESC_EEEEvT0_T1_(
	.param .u64 _ZN3cub18CUB_300001_SM_10006detail8for_each13static_kernelINS2_12policy_hub_t12policy_500_tEmN6thrust24THRUST_300001_SM_1000_NS8cuda_cub20__uninitialized_fill7functorINS7_10device_ptrI6StructEESC_EEEEvT0_T1__param_0,
	.param .align 8 .b8 _ZN3cub18CUB_300001_SM_10006detail8for_each13static_kernelINS2_12policy_hub_t12policy_500_tEmN6thrust24THRUST_300001_SM_1000_NS8cuda_cub20__uninitialized_fill7functorINS7_10device_ptrI6StructEESC_EEEEvT0_T1__param_1[72]
)
.maxntid 256
{
	.reg .pred 	%p<4>;
	.reg .b16 	%rs<118>;
	.reg .b32 	%r<319>;
	.reg .b64 	%rd<19>;
	.reg .b64 	%fd<2>;

	ld.param.u32 	%r3, [_ZN3cub18CUB_300001_SM_10006detail8for_each13static_kernelINS2_12policy_hub_t12policy_500_tEmN6thrust24THRUST_300001_SM_1000_NS8cuda_cub20__uninitialized_fill7functorINS7_10device_ptrI6StructEESC_EEEEvT0_T1__param_1+52];
	bfe.u32 	%r4, %r3, 24, 8;
	cvt.u16.u32 	%rs115, %r4;
	bfe.u32 	%r5, %r3, 16, 8;
	cvt.u16.u32 	%rs114, %r5;
	bfe.u32 	%r6, %r3, 8, 8;
	cvt.u16.u32 	%rs113, %r6;
	bfe.u32 	%r7, %r3, 0, 8;
	cvt.u16.u32 	%rs112, %r7;
	ld.param.u32 	%r8, [_ZN3cub18CUB_300001_SM_10006detail8for_each13static_kernelINS2_12policy_hub_t12policy_500_tEmN6thrust24THRUST_300001_SM_1000_NS8cuda_cub20__uninitialized_fill7functorINS7_10device_ptrI6StructEESC_EEEEvT0_T1__param_1+48];
	bfe.u32 	%r9, %r8, 24, 8;
	cvt.u16.u32 	%rs111, %r9;
	bfe.u32 	%r10, %r8, 16, 8;
	cvt.u16.u32 	%rs110, %r10;
	bfe.u32 	%r11, %r8, 8, 8;
	cvt.u16.u32 	%rs109, %r11;
	bfe.u32 	%r12, %r8, 0, 8;
	cvt.u16.u32 	%rs108, %r12;
	ld.param.u32 	%r13, [_ZN3cub18CUB_300001_SM_10006detail8for_each13static_kernelINS2_12policy_hub_t12policy_500_tEmN6thrust24THRUST_300001_SM_1000_NS8cuda_cub20__uninitialized_fill7functorINS7_10device_ptrI6StructEESC_EEEEvT0_T1__param_1+44];
	bfe.u32 	%r14, %r13, 24, 8;
	cvt.u16.u32 	%rs107, %r14;
	bfe.u32 	%r15, %r13, 16, 8;
	cvt.u16.u32 	%rs106, %r15;
	bfe.u32 	%r16, %r13, 8, 8;
	cvt.u16.u32 	%rs105, %r16;
	bfe.u32 	%r17, %r13, 0, 8;
	cvt.u16.u32 	%rs104, %r17;
	ld.param.u32 	%r18, [_ZN3cub18CUB_300001_SM_10006detail8for_each13static_kernelINS2_12policy_hub_t12policy_500_tEmN6thrust24THRUST_300001_SM_1000_NS8cuda_cub20__uninitialized_fill7functorINS7_10device_ptrI6StructEESC_EEEEvT0_T1__param_1+40];
	bfe.u32 	%r19, %r18, 24, 8;
	cvt.u16.u32 	%rs103, %r19;
	bfe.u32 	%r20, %r18, 16, 8;
	cvt.u16.u32 	%rs102, %r20;
	bfe.u32 	%r21, %r18, 8, 8;
	cvt.u16.u32 	%rs101, %r21;
	bfe.u32 	%r22, %r18, 0, 8;
	cvt.u16.u32 	%rs100, %r22;
	ld.param.u32 	%r23, [_ZN3cub18CUB_300001_SM_10006detail8for_each13static_kernelINS2_12policy_hub_t12policy_500_tEmN6thrust24THRUST_300001_SM_1000_NS8cuda_cub20__uninitialized_fill7functorINS7_10device_ptrI6StructEESC_EEEEvT0_T1__param_1+36];
	bfe.u32 	%r24, %r23, 24, 8;
	cvt.u16.u32 	%rs99, %r24;
	bfe.u32 	%r25, %r23, 16, 8;
	cvt.u16.u32 	%rs98, %r25;
	bfe.u32 	%r26, %r23, 8, 8;
	cvt.u16.u32 	%rs97, %r26;
	bfe.u32 	%r27, %r23, 0, 8;
	cvt.u16.u32 	%rs96, %r27;
	ld.param.u32 	%r28, [_ZN3cub18CUB_300001_SM_10006detail8for_each13static_kernelINS2_12policy_hub_t12policy_500_tEmN6thrust24THRUST_300001_SM_1000_NS8cuda_cub20__uninitialized_fill7functorINS7_10device_ptrI6StructEESC_EEEEvT0_T1__param_1+32];
	bfe.u32 	%r29, %r28, 24, 8;
	cvt.u16.u32 	%rs95, %r29;
	bfe.u32 	%r30, %r28, 16, 8;
	cvt.u16.u32 	%rs94, %r30;
	bfe.u32 	%r31, %r28, 8, 8;
	cvt.u16.u32 	%rs93, %r31;
	bfe.u32 	%r32, %r28, 0, 8;
	cvt.u16.u32 	%rs92, %r32;
	ld.param.u32 	%r33, [_ZN3cub18CUB_300001_SM_10006detail8for_each13static_kernelINS2_12policy_hub_t12policy_500_tEmN6thrust24THRUST_300001_SM_1000_NS8cuda_cub20__uninitialized_fill7functorINS7_10device_ptrI6StructEESC_EEEEvT0_T1__param_1+28];
	bfe.u32 	%r34, %r33, 24, 8;
	cvt.u16.u32 	%rs91, %r34;
	bfe.u32 	%r35, %r33, 16, 8;
	cvt.u16.u32 	%rs90, %r35;
	bfe.u32 	%r36, %r33, 8, 8;
	cvt.u16.u32 	%rs89, %r36;
	bfe.u32 	%r37, %r33, 0, 8;
	cvt.u16.u32 	%rs88, %r37;
	ld.param.u32 	%r38, [_ZN3cub18CUB_300001_SM_10006detail8for_each13static_kernelINS2_12policy_hub_t12policy_500_tEmN6thrust24THRUST_300001_SM_1000_NS8cuda_cub20__uninitialized_fill7functorINS7_10device_ptrI6StructEESC_EEEEvT0_T1__param_1+24];
	bfe.u32 	%r39, %r38, 24, 8;
	cvt.u16.u32 	%rs87, %r39;
	bfe.u32 	%r40, %r38, 16, 8;
	cvt.u16.u32 	%rs86, %r40;
	bfe.u32 	%r41, %r38, 8, 8;
	cvt.u16.u32 	%rs85, %r41;
	bfe.u32 	%r42, %r38, 0, 8;
	cvt.u16.u32 	%rs84, %r42;
	ld.param.u32 	%r43, [_ZN3cub18CUB_300001_SM_10006detail8for_each13static_kernelINS2_12policy_hub_t12policy_500_tEmN6thrust24THRUST_300001_SM_1000_NS8cuda_cub20__uninitialized_fill7functorINS7_10device_ptrI6StructEESC_EEEEvT0_T1__param_1+20];
	bfe.u32 	%r44, %r43, 24, 8;
	cvt.u16.u32 	%rs83, %r44;
	bfe.u32 	%r45, %r43, 16, 8;
	cvt.u16.u32 	%rs82, %r45;
	bfe.u32 	%r46, %r43, 8, 8;
	cvt.u16.u32 	%rs81, %r46;
	bfe.u32 	%r47, %r43, 0, 8;
	cvt.u16.u32 	%rs80, %r47;
	ld.param.u32 	%r48, [_ZN3cub18CUB_300001_SM_10006detail8for_each13static_kernelINS2_12policy_hub_t12policy_500_tEmN6thrust24THRUST_300001_SM_1000_NS8cuda_cub20__uninitialized_fill7functorINS7_10device_ptrI6StructEESC_EEEEvT0_T1__param_1+16];
	bfe.u32 	%r49, %r48, 24, 8;
	cvt.u16.u32 	%rs79, %r49;
	bfe.u32 	%r50, %r48, 16, 8;
	cvt.u16.u32 	%rs78, %r50;
	bfe.u32 	%r51, %r48, 8, 8;
	cvt.u16.u32 	%rs77, %r51;
	bfe.u32 	%r52, %r48, 0, 8;
	cvt.u16.u32 	%rs76, %r52;
	ld.param.u32 	%r53, [_ZN3cub18CUB_300001_SM_10006detail8for_each13static_kernelINS2_12policy_hub_t12policy_500_tEmN6thrust24THRUST_300001_SM_1000_NS8cuda_cub20__uninitialized_fill7functorINS7_10device_ptrI6StructEESC_EEEEvT0_T1__param_1+12];
	bfe.u32 	%r54, %r53, 24, 8;
	cvt.u16.u32 	%rs75, %r54;
	bfe.u32 	%r55, %r53, 16, 8;
	cvt.u16.u32 	%rs74, %r55;
	bfe.u32 	%r56, %r53, 8, 8;
	cvt.u16.u32 	%rs73, %r56;
	bfe.u32 	%r57, %r53, 0, 8;
	cvt.u16.u32 	%rs72, %r57;
	ld.param.u32 	%r58, [_ZN3cub18CUB_300001_SM_10006detail8for_each13static_kernelINS2_12policy_hub_t12policy_500_tEmN6thrust24THRUST_300001_SM_1000_NS8cuda_cub20__uninitialized_fill7functorINS7_10device_ptrI6StructEESC_EEEEvT0_T1__param_1+8];
	bfe.u32 	%r59, %r58, 24, 8;
	cvt.u16.u32 	%rs71, %r59;
	bfe.u32 	%r60, %r58, 16, 8;
	cvt.u16.u32 	%rs70, %r60;
	bfe.u32 	%r61, %r58, 8, 8;
	cvt.u16.u32 	%rs69, %r61;
	bfe.u32 	%r62, %r58, 0, 8;
	cvt.u16.u32 	%rs68, %r62;
	ld.param.f64 	%fd1, [_ZN3cub18CUB_300001_SM_10006detail8for_each13static_kernelINS2_12policy_hub_t12policy_500_tEmN6thrust24THRUST_300001_SM_1000_NS8cuda_cub20__uninitialized_fill7functorINS7_10device_ptrI6StructEESC_EEEEvT0_T1__param_1+64];
	ld.param.u32 	%r2, [_ZN3cub18CUB_300001_SM_10006detail8for_each13static_kernelINS2_12policy_hub_t12policy_500_tEmN6thrust24THRUST_300001_SM_1000_NS8cuda_cub20__uninitialized_fill7functorINS7_10device_ptrI6StructEESC_EEEEvT0_T1__param_1+60];
	ld.param.u64 	%rd5, [_ZN3cub18CUB_300001_SM_10006detail8for_each13static_kernelINS2_12policy_hub_t12policy_500_tEmN6thrust24THRUST_300001_SM_1000_NS8cuda_cub20__uninitialized_fill7functorINS7_10device_ptrI6StructEESC_EEEEvT0_T1__param_1];
	ld.param.u64 	%rd4, [_ZN3cub18CUB_300001_SM_10006detail8for_each13static_kernelINS2_12policy_hub_t12policy_500_tEmN6thrust24THRUST_300001_SM_1000_NS8cuda_cub20__uninitialized_fill7functorINS7_10device_ptrI6StructEESC_EEEEvT0_T1__param_0];
	ld.param.v2.u8 	{%rs116, %rs117}, [_ZN3cub18CUB_300001_SM_10006detail8for_each13static_kernelINS2_12policy_hub_t12policy_500_tEmN6thrust24THRUST_300001_SM_1000_NS8cuda_cub20__uninitialized_fill7functorINS7_10device_ptrI6StructEESC_EEEEvT0_T1__param_1+56];
	mov.u32 	%r63, %ctaid.x;
	mul.wide.u32 	%rd1, %r63, 512;
	sub.s64 	%rd6, %rd4, %rd1;
	setp.lt.u64 	%p1, %rd6, 512;
	@%p1 bra 	$L__BB9_2;
	mov.u32 	%r234, %tid.x;
	cvta.to.global.u64 	%rd13, %rd5;
	cvt.u64.u32 	%rd14, %r234;
	add.s64 	%rd15, %rd1, %rd14;
	shl.b64 	%rd16, %rd15, 6;
	add.s64 	%rd17, %rd13, %rd16;
	cvt.u32.u16 	%r235, %rs68;
	cvt.u32.u16 	%r236, %rs69;
	prmt.b32 	%r237, %r235, %r236, 0x3340U;
	cvt.u32.u16 	%r238, %rs70;
	cvt.u32.u16 	%r239, %rs71;
	prmt.b32 	%r240, %r238, %r239, 0x3340U;
	prmt.b32 	%r241, %r237, %r240, 0x5410U;
	cvt.u32.u16 	%r242, %rs72;
	cvt.u32.u16 	%r243, %rs73;
	prmt.b32 	%r244, %r242, %r243, 0x3340U;
	cvt.u32.u16 	%r245, %rs74;
	cvt.u32.u16 	%r246, %rs75;
	prmt.b32 	%r247, %r245, %r246, 0x3340U;
	prmt.b32 	%r248, %r244, %r247, 0x5410U;
	st.global.v2.b32 	[%rd17], {%r241, %r248};
	cvt.u32.u16 	%r249, %rs76;
	cvt.u32.u16 	%r250, %rs77;
	prmt.b32 	%r251, %r249, %r250, 0x3340U;
	cvt.u32.u16 	%r252, %rs78;
	cvt.u32.u16 	%r253, %rs79;
	prmt.b32 	%r254, %r252, %r253, 0x3340U;
	prmt.b32 	%r255, %r251, %r254, 0x5410U;
	cvt.u32.u16 	%r256, %rs80;
	cvt.u32.u16 	%r257, %rs81;
	prmt.b32 	%r258, %r256, %r257, 0x3340U;
	cvt.u32.u16 	%r259, %rs82;
	cvt.u32.u16 	%r260, %rs83;
	prmt.b32 	%r261, %r259, %r260, 0x3340U;
	prmt.b32 	%r262, %r258, %r261, 0x5410U;
	st.global.v2.b32 	[%rd17+8], {%r255, %r262};
	cvt.u32.u16 	%r263, %rs84;
	cvt.u32.u16 	%r264, %rs85;
	prmt.b32 	%r265, %r263, %r264, 0x3340U;
	cvt.u32.u16 	%r266, %rs86;
	cvt.u32.u16 	%r267, %rs87;
	prmt.b32 	%r268, %r266, %r267, 0x3340U;
	prmt.b32 	%r269, %r265, %r268, 0x5410U;
	cvt.u32.u16 	%r270, %rs88;
	cvt.u32.u16 	%r271, %rs89;
	prmt.b32 	%r272, %r270, %r271, 0x3340U;
	cvt.u32.u16 	%r273, %rs90;
	cvt.u32.u16 	%r274, %rs91;
	prmt.b32 	%r275, %r273, %r274, 0x3340U;
	prmt.b32 	%r276, %r272, %r275, 0x5410U;
	st.global.v2.b32 	[%rd17+16], {%r269, %r276};
	cvt.u32.u16 	%r277, %rs92;
	cvt.u32.u16 	%r278, %rs93;
	prmt.b32 	%r279, %r277, %r278, 0x3340U;
	cvt.u32.u16 	%r280, %rs94;
	cvt.u32.u16 	%r281, %rs95;
	prmt.b32 	%r282, %r280, %r281, 0x3340U;
	prmt.b32 	%r283, %r279, %r282, 0x5410U;
	cvt.u32.u16 	%r284, %rs96;
	cvt.u32.u16 	%r285, %rs97;
	prmt.b32 	%r286, %r284, %r285, 0x3340U;
	cvt.u32.u16 	%r287, %rs98;
	cvt.u32.u16 	%r288, %rs99;
	prmt.b32 	%r289, %r287, %r288, 0x3340U;
	prmt.b32 	%r290, %r286, %r289, 0x5410U;
	st.global.v2.b32 	[%rd17+24], {%r283, %r290};
	cvt.u32.u16 	%r291, %rs100;
	cvt.u32.u16 	%r292, %rs101;
	prmt.b32 	%r293, %r291, %r292, 0x3340U;
	cvt.u32.u16 	%r294, %rs102;
	cvt.u32.u16 	%r295, %rs103;
	prmt.b32 	%r296, %r294, %r295, 0x3340U;
	prmt.b32 	%r297, %r293, %r296, 0x5410U;
	cvt.u32.u16 	%r298, %rs104;
	cvt.u32.u16 	%r299, %rs105;
	prmt.b32 	%r300, %r298, %r299, 0x3340U;
	cvt.u32.u16 	%r301, %rs106;
	cvt.u32.u16 	%r302, %rs107;
	prmt.b32 	%r303, %r301, %r302, 0x3340U;
	prmt.b32 	%r304, %r300, %r303, 0x5410U;
	st.global.v2.b32 	[%rd17+32], {%r297, %r304};
	cvt.u32.u16 	%r305, %rs108;
	cvt.u32.u16 	%r306, %rs109;
	prmt.b32 	%r307, %r305, %r306, 0x3340U;
	cvt.u32.u16 	%r308, %rs110;
	cvt.u32.u16 	%r309, %rs111;
	prmt.b32 	%r310, %r308, %r309, 0x3340U;
	prmt.b32 	%r311, %r307, %r310, 0x5410U;
	cvt.u32.u16 	%r312, %rs112;
	cvt.u32.u16 	%r313, %rs113;
	prmt.b32 	%r314, %r312, %r313, 0x3340U;
	cvt.u32.u16 	%r315, %rs114;
	cvt.u32.u16 	%r316, %rs115;
	prmt.b32 	%r317, %r315, %r316, 0x3340U;
	prmt.b32 	%r318, %r314, %r317, 0x5410U;
	st.global.v2.b32 	[%rd17+40], {%r311, %r318};
	st.global.v2.u8 	[%rd17+48], {%rs116, %rs117};
	st.global.u32 	[%rd17+52], %r2;
	st.global.f64 	[%rd17+56], %fd1;
	st.global.v2.b32 	[%rd17+16384], {%r241, %r248};
	st.global.v2.b32 	[%rd17+16392], {%r255, %r262};
	st.global.v2.b32 	[%rd17+16400], {%r269, %r276};
	st.global.v2.b32 	[%rd17+16408], {%r283, %r290};
	st.global.v2.b32 	[%rd17+16416], {%r297, %r304};
	st.global.v2.b32 	[%rd17+16424], {%r311, %r318};
	st.global.v2.u8 	[%rd17+16432], {%rs116, %rs117};
	st.global.u32 	[%rd17+16436], %r2;
	st.global.f64 	[%rd17+16440], %fd1;
	bra.uni 	$L__BB9_6;
$L__BB9_2:
	ld.param.u64 	%rd18, [_ZN3cub18CUB_300001_SM_10006detail8for_each13static_kernelINS2_12policy_hub_t12policy_500_tEmN6thrust24THRUST_300001_SM_1000_NS8cuda_cub20__uninitialized_fill7functorINS7_10device_ptrI6StructEESC_EEEEvT0_T1__param_0];
	cvta.to.global.u64 	%rd7, %rd5;
	mov.u32 	%r1, %tid.x;
	cvt.u64.u32 	%rd8, %r1;
	mov.u32 	%r64, %ctaid.x;
	mul.wide.u32 	%rd9, %r64, 512;
	sub.s64 	%rd2, %rd18, %rd9;
	setp.le.u64 	%p2, %rd2, %rd8;
	add.s64 	%rd10, %rd9, %rd8;
	shl.b64 	%rd11, %rd10, 6;
	add.s64 	%rd3, %rd7, %rd11;
	@%p2 bra 	$L__BB9_4;
	cvt.u32.u16 	%r65, %rs71;
	cvt.u32.u16 	%r66, %rs70;
	prmt.b32 	%r67, %r66, %r65, 0x3340U;
	cvt.u32.u16 	%r68, %rs69;
	cvt.u32.u16 	%r69, %rs68;
	prmt.b32 	%r70, %r69, %r68, 0x3340U;
	prmt.b32 	%r71, %r70, %r67, 0x5410U;
	cvt.u32.u16 	%r72, %rs75;
	cvt.u32.u16 	%r73, %rs74;
	prmt.b32 	%r74, %r73, %r72, 0x3340U;
	cvt.u32.u16 	%r75, %rs73;
	cvt.u32.u16 	%r76, %rs72;
	prmt.b32 	%r77, %r76, %r75, 0x3340U;
	prmt.b32 	%r78, %r77, %r74, 0x5410U;
	st.global.v2.b32 	[%rd3], {%r71, %r78};
	cvt.u32.u16 	%r79, %rs83;
	cvt.u32.u16 	%r80, %rs82;
	prmt.b32 	%r81, %r80, %r79, 0x3340U;
	cvt.u32.u16 	%r82, %rs81;
	cvt.u32.u16 	%r83, %rs80;
	prmt.b32 	%r84, %r83, %r82, 0x3340U;
	prmt.b32 	%r85, %r84, %r81, 0x5410U;
	cvt.u32.u16 	%r86, %rs77;
	cvt.u32.u16 	%r87, %rs76;
	prmt.b32 	%r88, %r87, %r86, 0x3340U;
	cvt.u32.u16 	%r89, %rs78;
	cvt.u32.u16 	%r90, %rs79;
	prmt.b32 	%r91, %r89, %r90, 0x3340U;
	prmt.b32 	%r92, %r88, %r91, 0x5410U;
	st.global.v2.b32 	[%rd3+8], {%r92, %r85};
	cvt.u32.u16 	%r93, %rs91;
	cvt.u32.u16 	%r94, %rs90;
	prmt.b32 	%r95, %r94, %r93, 0x3340U;
	cvt.u32.u16 	%r96, %rs89;
	cvt.u32.u16 	%r97, %rs88;
	prmt.b32 	%r98, %r97, %r96, 0x3340U;
	prmt.b32 	%r99, %r98, %r95, 0x5410U;
	cvt.u32.u16 	%r100, %rs87;
	cvt.u32.u16 	%r101, %rs86;
	prmt.b32 	%r102, %r101, %r100, 0x3340U;
	cvt.u32.u16 	%r103, %rs85;
	cvt.u32.u16 	%r104, %rs84;
	prmt.b32 	%r105, %r104, %r103, 0x3340U;
	prmt.b32 	%r106, %r105, %r102, 0x5410U;
	st.global.v2.b32 	[%rd3+16], {%r106, %r99};
	cvt.u32.u16 	%r107, %rs99;
	cvt.u32.u16 	%r108, %rs98;
	prmt.b32 	%r109, %r108, %r107, 0x3340U;
	cvt.u32.u16 	%r110, %rs97;
	cvt.u32.u16 	%r111, %rs96;
	prmt.b32 	%r112, %r111, %r110, 0x3340U;
	prmt.b32 	%r113, %r112, %r109, 0x5410U;
	cvt.u32.u16 	%r114, %rs93;
	cvt.u32.u16 	%r115, %rs92;
	prmt.b32 	%r116, %r115, %r114, 0x3340U;
	cvt.u32.u16 	%r117, %rs94;
	cvt.u32.u16 	%r118, %rs95;
	prmt.b32 	%r119, %r117, %r118, 0x3340U;
	prmt.b32 	%r120, %r116, %r119, 0x5410U;
	st.global.v2.b32 	[%rd3+24], {%r120, %r113};
	cvt.u32.u16 	%r121, %rs107;
	cvt.u32.u16 	%r122, %rs106;
	prmt.b32 	%r123, %r122, %r121, 0x3340U;
	cvt.u32.u16 	%r124, %rs105;
	cvt.u32.u16 	%r125, %rs104;
	prmt.b32 	%r126, %r125, %r124, 0x3340U;
	prmt.b32 	%r127, %r126, %r123, 0x5410U;
	cvt.u32.u16 	%r128, %rs103;
	cvt.u32.u16 	%r129, %rs102;
	prmt.b32 	%r130, %r129, %r128, 0x3340U;
	cvt.u32.u16 	%r131, %rs101;
	cvt.u32.u16 	%r132, %rs100;
	prmt.b32 	%r133, %r132, %r131, 0x3340U;
	prmt.b32 	%r134, %r133, %r130, 0x5410U;
	st.global.v2.b32 	[%rd3+32], {%r134, %r127};
	cvt.u32.u16 	%r135, %rs115;
	cvt.u32.u16 	%r136, %rs114;
	prmt.b32 	%r137, %r136, %r135, 0x3340U;
	cvt.u32.u16 	%r138, %rs113;
	cvt.u32.u16 	%r139, %rs112;
	prmt.b32 	%r140, %r139, %r138, 0x3340U;
	prmt.b32 	%r141, %r140, %r137, 0x5410U;
	cvt.u32.u16 	%r142, %rs111;
	cvt.u32.u16 	%r143, %rs110;
	prmt.b32 	%r144, %r143, %r142, 0x3340U;
	cvt.u32.u16 	%r145, %rs109;
	cvt.u32.u16 	%r146, %rs108;
	prmt.b32 	%r147, %r146, %r145, 0x3340U;
	prmt.b32 	%r148, %r147, %r144, 0x5410U;
	st.global.v2.b32 	[%rd3+40], {%r148, %r141};
	st.global.v2.u8 	[%rd3+48], {%rs116, %rs117};
	st.global.u32 	[%rd3+52], %r2;
	st.global.f64 	[%rd3+56], %fd1;
$L__BB9_4:
	add.s32 	%r149, %r1, 256;
	cvt.u64.u32 	%rd12, %r149;
	setp.le.u64 	%p3, %rd2, %rd12;
	@%p3 bra 	$L__BB9_6;
	cvt.u32.u16 	%r150, %rs71;
	cvt.u32.u16 	%r151, %rs70;
	prmt.b32 	%r152, %r151, %r150, 0x3340U;
	cvt.u32.u16 	%r153, %rs69;
	cvt.u32.u16 	%r154, %rs68;
	prmt.b32 	%r155, %r154, %r153, 0x3340U;
	prmt.b32 	%r156, %r155, %r152, 0x5410U;
	cvt.u32.u16 	%r157, %rs72;
	cvt.u32.u16 	%r158, %rs73;
	prmt.b32 	%r159, %r157, %r158, 0x3340U;
	cvt.u32.u16 	%r160, %rs75;
	cvt.u32.u16 	%r161, %rs74;
	prmt.b32 	%r162, %r161, %r160, 0x3340U;
	prmt.b32 	%r163, %r159, %r162, 0x5410U;
	st.global.v2.b32 	[%rd3+16384], {%r156, %r163};
	cvt.u32.u16 	%r164, %rs83;
	cvt.u32.u16 	%r165, %rs82;
	prmt.b32 	%r166, %r165, %r164, 0x3340U;
	cvt.u32.u16 	%r167, %rs81;
	cvt.u32.u16 	%r168, %rs80;
	prmt.b32 	%r169, %r168, %r167, 0x3340U;
	prmt.b32 	%r170, %r169, %r166, 0x5410U;
	cvt.u32.u16 	%r171, %rs79;
	cvt.u32.u16 	%r172, %rs78;
	prmt.b32 	%r173, %r172, %r171, 0x3340U;
	cvt.u32.u16 	%r174, %rs77;
	cvt.u32.u16 	%r175, %rs76;
	prmt.b32 	%r176, %r175, %r174, 0x3340U;
	prmt.b32 	%r177, %r176, %r173, 0x5410U;
	st.global.v2.b32 	[%rd3+16392], {%r177, %r170};
	cvt.u32.u16 	%r178, %rs87;
	cvt.u32.u16 	%r179, %rs86;
	prmt.b32 	%r180, %r179, %r178, 0x3340U;
	cvt.u32.u16 	%r181, %rs85;
	cvt.u32.u16 	%r182, %rs84;
	prmt.b32 	%r183, %r182, %r181, 0x3340U;
	prmt.b32 	%r184, %r183, %r180, 0x5410U;
	cvt.u32.u16 	%r185, %rs88;
	cvt.u32.u16 	%r186, %rs89;
	prmt.b32 	%r187, %r185, %r186, 0x3340U;
	cvt.u32.u16 	%r188, %rs90;
	cvt.u32.u16 	%r189, %rs91;
	prmt.b32 	%r190, %r188, %r189, 0x3340U;
	prmt.b32 	%r191, %r187, %r190, 0x5410U;
	st.global.v2.b32 	[%rd3+16400], {%r184, %r191};
	cvt.u32.u16 	%r192, %rs92;
	cvt.u32.u16 	%r193, %rs93;
	prmt.b32 	%r194, %r192, %r193, 0x3340U;
	cvt.u32.u16 	%r195, %rs94;
	cvt.u32.u16 	%r196, %rs95;
	prmt.b32 	%r197, %r195, %r196, 0x3340U;
	prmt.b32 	%r198, %r194, %r197, 0x5410U;
	cvt.u32.u16 	%r199, %rs96;
	cvt.u32.u16 	%r200, %rs97;
	prmt.b32 	%r201, %r199, %r200, 0x3340U;
	cvt.u32.u16 	%r202, %rs99;
	cvt.u32.u16 	%r203, %rs98;
	prmt.b32 	%r204, %r203, %r202, 0x3340U;
	prmt.b32 	%r205, %r201, %r204, 0x5410U;
	st.global.v2.b32 	[%rd3+16408], {%r198, %r205};
	cvt.u32.u16 	%r206, %rs100;
	cvt.u32.u16 	%r207, %rs101;
	prmt.b32 	%r208, %r206, %r207, 0x3340U;
	cvt.u32.u16 	%r209, %rs102;
	cvt.u32.u16 	%r210, %rs103;
	prmt.b32 	%r211, %r209, %r210, 0x3340U;
	prmt.b32 	%r212, %r208, %r211, 0x5410U;
	cvt.u32.u16 	%r213, %rs104;
	cvt.u32.u16 	%r214, %rs105;
	prmt.b32 	%r215, %r213, %r214, 0x3340U;
	cvt.u32.u16 	%r216, %rs107;
	cvt.u32.u16 	%r217, %rs106;
	prmt.b32 	%r218, %r217, %r216, 0x3340U;
	prmt.b32 	%r219, %r215, %r218, 0x5410U;
	st.global.v2.b32 	[%rd3+16416], {%r212, %r219};
	cvt.u32.u16 	%r220, %rs108;
	cvt.u32.u16 	%r221, %rs109;
	prmt.b32 	%r222, %r220, %r221, 0x3340U;
	cvt.u32.u16 	%r223, %rs110;
	cvt.u32.u16 	%r224, %rs111;
	prmt.b32 	%r225, %r223, %r224, 0x3340U;
	prmt.b32 	%r226, %r222, %r225, 0x5410U;
	cvt.u32.u16 	%r227, %rs112;
	cvt.u32.u16 	%r228, %rs113;
	prmt.b32 	%r229, %r227, %r228, 0x3340U;
	cvt.u32.u16 	%r230, %rs114;
	cvt.u32.u16 	%r231, %rs115;
	prmt.b32 	%r232, %r230, %r231, 0x3340U;
	prmt.b32 	%r233, %r229, %r232, 0x5410U;
	st.global.v2.b32 	[%rd3+16424], {%r226, %r233};
	st.global.v2.u8 	[%rd3+16432], {%rs116, %rs117};
	st.global.u32 	[%rd3+16436], %r2;
	st.global.f64 	[%rd3+16440], %fd1;
$L__BB9_6:
	ret;

}
	// .globl	_ZN3cub18CUB_300001_SM_10006detail8for_each13static_kernelINS2_12policy_hub_t12policy_500_tElN6thrust24THRUST_300001_SM_1000_NS8cuda_cub6__fill7functorINS7_6detail15normal_iteratorINS7_10device_ptrI6StructEEEESE_EEEEvT0_T1_
.visible .entry _ZN3cub18CUB_300001_SM_10006detail8for_each13static_kernelINS2_12policy_hub_t12policy_500_tElN6thrust24THRUST_300001_SM_1000_NS8cuda_cub6__fill7functorINS7_6detail15normal_iteratorINS7_10device_ptrI6StructEEEESE_EEEEvT0_T1_(
	.param .u64 _ZN3cub18CUB_300001_SM_10006detail8for_each13static_kernelINS2_12policy_hub_t12policy_500_tElN6thrust24THRUST_300001_SM_1000_NS8cuda_cub6__fill7functorINS7_6detail15normal_iteratorINS7_10device_ptrI6StructEEEESE_EEEEvT0_T1__param_0,
	.param .align 8 .b8 _ZN3cub18CUB_300001_SM_10006detail8for_each13static_kernelINS2_12policy_hub_t12policy_500_tElN6thrust24THRUST_300001_SM_1000_NS8cuda_cub6__fill7functorINS7_6detail15normal_iteratorINS7_10device_ptrI6StructEEEESE_EEEEvT0_T1__param_1[72]
)
.maxntid 256
{
	.reg .pred 	%p<4>;
	.reg .b16 	%rs<118>;
	.reg .b32 	%r<319>;
	.reg .b64 	%rd<20>;
	.reg .b64 	%fd<2>;

	ld.param.u32 	%r3, [_ZN3cub18CUB_300001_SM_10006detail8for_each13static_kernelINS2_12policy_hub_t12policy_500_tElN6thrust24THRUST_300001_SM_1000_NS8cuda_cub6__fill7functorINS7_6detail15normal_iteratorINS7_10device_ptrI6StructEEEESE_EEEEvT0_T1__param_1+52];
	bfe.u32 	%r4, %r3, 24, 8;
	cvt.u16.u32 	%rs115, %r4;
	bfe.u32 	%r5, %r3, 16, 8;
	cvt.u16.u32 	%rs114, %r5;
	bfe.u32 	%r6, %r3, 8, 8;
	cvt.u16.u32 	%rs113, %r6;
	bfe.u32 	%r7, %r3, 0, 8;
	cvt.u16.u32 	%rs112, %r7;
	ld.param.u32 	%r8, [_ZN3cub18CUB_300001_SM_10006detail8for_each13static_kernelINS2_12policy_hub_t12policy_500_tElN6thrust24THRUST_300001_SM_1000_NS8cuda_cub6__fill7functorINS7_6detail15normal_iteratorINS7_10device_ptrI6StructEEEESE_EEEEvT0_T1__param_1+48];
	bfe.u32 	%r9, %r8, 24, 8;
	cvt.u16.u32 	%rs111, %r9;
	bfe.u32 	%r10, %r8, 16, 8;
	cvt.u16.u32 	%rs110, %r10;
	bfe.u32 	%r11, %r8, 8, 8;
	cvt.u16.u32 	%rs109, %r11;
	bfe.u32 	%r12, %r8, 0, 8;
	cvt.u16.u32 	%rs108, %r12;
	ld.param.u32 	%r13, [_ZN3cub18CUB_300001_SM_10006detail8for_each13static_kernelINS2_12policy_hub_t12policy_500_tElN6thrust24THRUST_300001_SM_1000_NS8cuda_cub6__fill7functorINS7_6detail15normal_iteratorINS7_10device_ptrI6StructEEEESE_EEEEvT0_T1__param_1+44];
	bfe.u32 	%r14, %r13, 24, 8;
	cvt.u16.u32 	%rs107, %r14;
	bfe.u32 	%r15, %r13, 16, 8;
	cvt.u16.u32 	%rs106, %r15;
	bfe.u32 	%r16, %r13, 8, 8;
	cvt.u16.u32 	%rs105, %r16;
	bfe.u32 	%r17, %r13, 0, 8;
	cvt.u16.u32 	%rs104, %r17;
	ld.param.u32 	%r18, [_ZN3cub18CUB_300001_SM_10006detail8for_each13static_kernelINS2_12policy_hub_t12policy_500_tElN6thrust24THRUST_300001_SM_1000_NS8cuda_cub6__fill7functorINS7_6detail15normal_iteratorINS7_10device_ptrI6StructEEEESE_EEEEvT0_T1__param_1+40];
	bfe.u32 	%r19, %r18, 24, 8;
	cvt.u16.u32 	%rs103, %r19;
	bfe.u32 	%r20, %r18, 16, 8;
	cvt.u16.u32 	%rs102, %r20;
	bfe.u32 	%r21, %r18, 8, 8;
	cvt.u16.u32 	%rs101, %r21;
	bfe.u32 	%r22, %r18, 0, 8;
	cvt.u16.u32 	%rs100, %r22;
	ld.param.u32 	%r23, [_ZN3cub18CUB_300001_SM_10006detail8for_each13static_kernelINS2_12policy_hub_t12policy_500_tElN6thrust24THRUST_300001_SM_1000_NS8cuda_cub6__fill7functorINS7_6detail15normal_iteratorINS7_10device_ptrI6StructEEEESE_EEEEvT0_T1__param_1+36];
	bfe.u32 	%r24, %r23, 24, 8;
	cvt.u16.u32 	%rs99, %r24;
	bfe.u32 	%r25, %r23, 16, 8;
	cvt.u16.u32 	%rs98, %r25;
	bfe.u32 	%r26, %r23, 8, 8;
	cvt.u16.u32 	%rs97, %r26;
	bfe.u32 	%r27, %r23, 0, 8;
	cvt.u16.u32 	%rs96, %r27;
	ld.param.u32 	%r28, [_ZN3cub18CUB_300001_SM_10006detail8for_each13static_kernelINS2_12policy_hub_t12policy_500_tElN6thrust24THRUST_300001_SM_1000_NS8cuda_cub6__fill7functorINS7_6detail15normal_iteratorINS7_10device_ptrI6StructEEEESE_EEEEvT0_T1__param_1+32];
	bfe.u32 	%r29, %r28, 24, 8;
	cvt.u16.u32 	%rs95, %r29;
	bfe.u32 	%r30, %r28, 16, 8;
	cvt.u16.u32 	%rs94, %r30;
	bfe.u32 	%r31, %r28, 8, 8;
	cvt.u16.u32 	%rs93, %r31;
	bfe.u32 	%r32, %r28, 0, 8;
	cvt.u16.u32 	%rs92, %r32;
	ld.param.u32 	%r33, [_ZN3cub18CUB_300001_SM_10006detail8for_each13static_kernelINS2_12policy_hub_t12policy_500_tElN6thrust24THRUST_300001_SM_1000_NS8cuda_cub6__fill7functorINS7_6detail15normal_iteratorINS7_10device_ptrI6StructEEEESE_EEEEvT0_T1__param_1+28];
	bfe.u32 	%r34, %r33, 24, 8;
	cvt.u16.u32 	%rs91, %r34;
	bfe.u32 	%r35, %r33, 16, 8;
	cvt.u16.u32 	%rs90, %r35;
	bfe.u32 	%r36, %r33, 8, 8;
	cvt.u16.u32 	%rs89, %r36;
	bfe.u32 	%r37, %r33, 0, 8;
	cvt.u16.u32 	%rs88, %r37;
	ld.param.u32 	%r38, [_ZN3cub18CUB_300001_SM_10006detail8for_each13static_kernelINS2_12policy_hub_t12policy_500_tElN6thrust24THRUST_300001_SM_1000_NS8cuda_cub6__fill7functorINS7_6detail15normal_iteratorINS7_10device_ptrI6StructEEEESE_EEEEvT0_T1__param_1+24];
	bfe.u32 	%r39, %r38, 24, 8;
	cvt.u16.u32 	%rs87, %r39;
	bfe.u32 	%r40, %r38, 16, 8;
	cvt.u16.u32 	%rs86, %r40;
	bfe.u32 	%r41, %r38, 8, 8;
	cvt.u16.u32 	%rs85, %r41;
	bfe.u32 	%r42, %r38, 0, 8;
	cvt.u16.u32 	%rs84, %r42;
	ld.param.u32 	%r43, [_ZN3cub18CUB_300001_SM_10006detail8for_each13static_kernelINS2_12policy_hub_t12policy_500_tElN6thrust24THRUST_300001_SM_1000_NS8cuda_cub6__fill7functorINS7_6detail15normal_iteratorINS7_10device_ptrI6StructEEEESE_EEEEvT0_T1__param_1+20];
	bfe.u32 	%r44, %r43, 24, 8;
	cvt.u16.u32 	%rs83, %r44;
	bfe.u32 	%r45, %r43, 16, 8;
	cvt.u16.u32 	%rs82, %r45;
	bfe.u32 	%r46, %r43, 8, 8;
	cvt.u16.u32 	%rs81, %r46;
	bfe.u32 	%r47, %r43, 0, 8;
	cvt.u16.u32 	%rs80, %r47;
	ld.param.u32 	%r48, [_ZN3cub18CUB_300001_SM_10006detail8for_each13static_kernelINS2_12policy_hub_t12policy_500_tElN6thrust24THRUST_300001_SM_1000_NS8cuda_cub6__fill7functorINS7_6detail15normal_iteratorINS7_10device_ptrI6StructEEEESE_EEEEvT0_T1__param_1+16];
	bfe.u32 	%r49, %r48, 24, 8;
	cvt.u16.u32 	%rs79, %r49;
	bfe.u32 	%r50, %r48, 16, 8;
	cvt.u16.u32 	%rs78, %r50;
	bfe.u32 	%r51, %r48, 8, 8;
	cvt.u16.u32 	%rs77, %r51;
	bfe.u32 	%r52, %r48, 0, 8;
	cvt.u16.u32 	%rs76, %r52;
	ld.param.u32 	%r53, [_ZN3cub18CUB_300001_SM_10006detail8for_each13static_kernelINS2_12policy_hub_t12policy_500_tElN6thrust24THRUST_300001_SM_1000_NS8cuda_cub6__fill7functorINS7_6detail15normal_iteratorINS7_10device_ptrI6StructEEEESE_EEEEvT0_T1__param_1+12];
	bfe.u32 	%r54, %r53, 24, 8;
	cvt.u16.u32 	%rs75, %r54;
	bfe.u32 	%r55, %r53, 16, 8;
	cvt.u16.u32 	%rs74, %r55;
	bfe.u32 	%r56, %r53, 8, 8;
	cvt.u16.u32 	%rs73, %r56;
	bfe.u32 	%r57, %r53, 0, 8;
	cvt.u16.u32 	%rs72, %r57;
	ld.param.u32 	%r58, [_ZN3cub18CUB_300001_SM_10006detail8for_each13static_kernelINS2_12policy_hub_t12policy_500_tElN6thrust24THRUST_300001_SM_1000_NS8cuda_cub6__fill7functorINS7_6detail15normal_iteratorINS7_10device_ptrI6StructEEEESE_EEEEvT0_T1__param_1+8];
	bfe.u32 	%r59, %r58, 24, 8;
	cvt.u16.u32 	%rs71, %r59;
	bfe.u32 	%r60, %r58, 16, 8;
	cvt.u16.u32 	%rs70, %r60;
	bfe.u32 	%r61, %r58, 8, 8;
	cvt.u16.u32 	%rs69, %r61;
	bfe.u32 	%r62, %r58, 0, 8;
	cvt.u16.u32 	%rs68, %r62;
	ld.param.f64 	%fd1, [_ZN3cub18CUB_300001_SM_10006detail8for_each13static_kernelINS2_12policy_hub_t12policy_500_tElN6thrust24THRUST_300001_SM_1000_NS8cuda_cub6__fill7functorINS7_6detail15normal_iteratorINS7_10device_ptrI6StructEEEESE_EEEEvT0_T1__param_1+64];
	ld.param.u32 	%r2, [_ZN3cub18CUB_300001_SM_10006detail8for_each13static_kernelINS2_12policy_hub_t12policy_500_tElN6thrust24THRUST_300001_SM_1000_NS8cuda_cub6__fill7functorINS7_6detail15normal_iteratorINS7_10device_ptrI6StructEEEESE_EEEEvT0_T1__param_1+60];
	ld.param.u64 	%rd5, [_ZN3cub18CUB_300001_SM_10006detail8for_each13static_kernelINS2_12policy_hub_t12policy_500_tElN6thrust24THRUST_300001_SM_1000_NS8cuda_cub6__fill7functorINS7_6detail15normal_iteratorINS7_10device_ptrI6StructEEEESE_EEEEvT0_T1__param_1];
	ld.param.u64 	%rd4, [_ZN3cub18CUB_300001_SM_10006detail8for_each13static_kernelINS2_12policy_hub_t12policy_500_tElN6thrust24THRUST_300001_SM_1000_NS8cuda_cub6__fill7functorINS7_6detail15normal_iteratorINS7_10device_ptrI6StructEEEESE_EEEEvT0_T1__param_0];
	ld.param.v2.u8 	{%rs116, %rs117}, [_ZN3cub18CUB_300001_SM_10006detail8for_each13static_kernelINS2_12policy_hub_t12policy_500_tElN6thrust24THRUST_300001_SM_1000_NS8cuda_cub6__fill7functorINS7_6detail15normal_iteratorINS7_10device_ptrI6StructEEEESE_EEEEvT0_T1__param_1+56];
	mov.u32 	%r63, %ctaid.x;
	mul.wide.u32 	%rd1, %r63, 512;
	sub.s64 	%rd6, %rd4, %rd1;
	setp.lt.s64 	%p1, %rd6, 512;
	@%p1 bra 	$L__BB10_2;
	mov.u32 	%r234, %tid.x;
	cvta.to.global.u64 	%rd14, %rd5;
	cvt.u64.u32 	%rd15, %r234;
	add.s64 	%rd16, %rd1, %rd15;
	shl.b64 	%rd17, %rd16, 6;
	add.s64 	%rd18, %rd14, %rd17;
	cvt.u32.u16 	%r235, %rs68;
	cvt.u32.u16 	%r236, %rs69;
	prmt.b32 	%r237, %r235, %r236, 0x3340U;
	cvt.u32.u16 	%r238, %rs70;
	cvt.u32.u16 	%r239, %rs71;
	prmt.b32 	%r240, %r238, %r239, 0x3340U;
	prmt.b32 	%r241, %r237, %r240, 0x5410U;
	cvt.u32.u16 	%r242, %rs72;
	cvt.u32.u16 	%r243, %rs73;
	prmt.b32 	%r244, %r242, %r243, 0x3340U;
	cvt.u32.u16 	%r245, %rs74;
	cvt.u32.u16 	%r246, %rs75;
	prmt.b32 	%r247, %r245, %r246, 0x3340U;
	prmt.b32 	%r248, %r244, %r247, 0x5410U;
	st.global.v2.b32 	[%rd18], {%r241, %r248};
	cvt.u32.u16 	%r249, %rs76;
	cvt.u32.u16 	%r250, %rs77;
	prmt.b32 	%r251, %r249, %r250, 0x3340U;
	cvt.u32.u16 	%r252, %rs78;
	cvt.u32.u16 	%r253, %rs79;
	prmt.b32 	%r254, %r252, %r253, 0x3340U;
	prmt.b32 	%r255, %r251, %r254, 0x5410U;
	cvt.u32.u16 	%r256, %rs80;
	cvt.u32.u16 	%r257, %rs81;
	prmt.b32 	%r258, %r256, %r257, 0x3340U;
	cvt.u32.u16 	%r259, %rs82;
	cvt.u32.u16 	%r260, %rs83;
	prmt.b32 	%r261, %r259, %r260, 0x3340U;
	prmt.b32 	%r262, %r258, %r261, 0x5410U;
	st.global.v2.b32 	[%rd18+8], {%r255, %r262};
	cvt.u32.u16 	%r263, %rs84;
	cvt.u32.u16 	%r264, %rs85;
	prmt.b32 	%r265, %r263, %r264, 0x3340U;
	cvt.u32.u16 	%r266, %rs86;
	cvt.u32.u16 	%r267, %rs87;
	prmt.b32 	%r268, %r266, %r267, 0x3340U;
	prmt.b32 	%r269, %r265, %r268, 0x5410U;
	cvt.u32.u16 	%r270, %rs88;
	cvt.u32.u16 	%r271, %rs89;
	prmt.b32 	%r272, %r270, %r271, 0x3340U;
	cvt.u32.u16 	%r273, %rs90;
	cvt.u32.u16 	%r274, %rs91;
	prmt.b32 	%r275, %r273, %r274, 0x3340U;
	prmt.b32 	%r276, %r272, %r275, 0x5410U;
	st.global.v2.b32 	[%rd18+16], {%r269, %r276};
	cvt.u32.u16 	%r277, %rs92;
	cvt.u32.u16 	%r278, %rs93;
	prmt.b32 	%r279, %r277, %r278, 0x3340U;
	cvt.u32.u16 	%r280, %rs94;
	cvt.u32.u16 	%r281, %rs95;
	prmt.b32 	%r282, %r280, %r281, 0x3340U;
	prmt.b32 	%r283, %r279, %r282, 0x5410U;
	cvt.u32.u16 	%r284, %rs96;
	cvt.u32.u16 	%r285, %rs97;
	prmt.b32 	%r286, %r284, %r285, 0x3340U;
	cvt.u32.u16 	%r287, %rs98;
	cvt.u32.u16 	%r288, %rs99;
	prmt.b32 	%r289, %r287, %r288, 0x3340U;
	prmt.b32 	%r290, %r286, %r289, 0x5410U;
	st.global.v2.b32 	[%rd18+24], {%r283, %r290};
	cvt.u32.u16 	%r291, %rs100;
	cvt.u32.u16 	%r292, %rs101;
	prmt.b32 	%r293, %r291, %r292, 0x3340U;
	cvt.u32.u16 	%r294, %rs102;
	cvt.u32.u16 	%r295, %rs103;
	prmt.b32 	%r296, %r294, %r295, 0x3340U;
	prmt.b32 	%r297, %r293, %r296, 0x5410U;
	cvt.u32.u16 	%r298, %rs104;
	cvt.u32.u16 	%r299, %rs105;
	prmt.b32 	%r300, %r298, %r299, 0x3340U;
	cvt.u32.u16 	%r301, %rs106;
	cvt.u32.u16 	%r302, %rs107;
	prmt.b32 	%r303, %r301, %r302, 0x3340U;
	prmt.b32 	%r304, %r300, %r303, 0x5410U;
	st.global.v2.b32 	[%rd18+32], {%r297, %r304};
	cvt.u32.u16 	%r305, %rs108;
	cvt.u32.u16 	%r306, %rs109;
	prmt.b32 	%r307, %r305, %r306, 0x3340U;
	cvt.u32.u16 	%r308, %rs110;
	cvt.u32.u16 	%r309, %rs111;
	prmt.b32 	%r310, %r308, %r309, 0x3340U;
	prmt.b32 	%r311, %r307, %r310, 0x5410U;
	cvt.u32.u16 	%r312, %rs112;
	cvt.u32.u16 	%r313, %rs113;
	prmt.b32 	%r314, %r312, %r313, 0x3340U;
	cvt.u32.u16 	%r315, %rs114;
	cvt.u32.u16 	%r316, %rs115;
	prmt.b32 	%r317, %r315, %r316, 0x3340U;
	prmt.b32 	%r318, %r314, %r317, 0x5410U;
	st.global.v2.b32 	[%rd18+40], {%r311, %r318};
	st.global.v2.u8 	[%rd18+48], {%rs116, %rs117};
	st.global.u32 	[%rd18+52], %r2;
	st.global.f64 	[%rd18+56], %fd1;
	st.global.v2.b32 	[%rd18+16384], {%r241, %r248};
	st.global.v2.b32 	[%rd18+16392], {%r255, %r262};
	st.global.v2.b32 	[%rd18+16400], {%r269, %r276};
	st.global.v2.b32 	[%rd18+16408], {%r283, %r290};
	st.global.v2.b32 	[%rd18+16416], {%r297, %r304};
	st.global.v2.b32 	[%rd18+16424], {%r311, %r318};
	st.global.v2.u8 	[%rd18+16432], {%rs116, %rs117};
	st.global.u32 	[%rd18+16436], %r2;
	st.global.f64 	[%rd18+16440], %fd1;
	bra.uni 	$L__BB10_6;
$L__BB10_2:
	ld.param.u64 	%rd19, [_ZN3cub18CUB_300001_SM_10006detail8for_each13static_kernelINS2_12policy_hub_t12policy_500_tElN6thrust24THRUST_300001_SM_1000_NS8cuda_cub6__fill7functorINS7_6detail15normal_iteratorINS7_10device_ptrI6StructEEEESE_EEEEvT0_T1__param_0];
	cvta.to.global.u64 	%rd7, %rd5;
	mov.u32 	%r1, %tid.x;
	mov.u32 	%r64, %ctaid.x;
	mul.wide.u32 	%rd8, %r64, 512;
	sub.s64 	%rd9, %rd19, %rd8;
	cvt.s64.s32 	%rd2, %rd9;
	cvt.u64.u32 	%rd10, %r1;
	setp.le.s64 	%p2, %rd2, %rd10;
	add.s64 	%rd11, %rd8, %rd10;
	shl.b64 	%rd12, %rd11, 6;
	add.s64 	%rd3, %rd7, %rd12;
	@%p2 bra 	$L__BB10_4;
	cvt.u32.u16 	%r65, %rs71;
	cvt.u32.u16 	%r66, %rs70;
	prmt.b32 	%r67, %r66, %r65, 0x3340U;
	cvt.u32.u16 	%r68, %rs69;
	cvt.u32.u16 	%r69, %rs68;
	prmt.b32 	%r70, %r69, %r68, 0x3340U;
	prmt.b32 	%r71, %r70, %r67, 0x5410U;
	cvt.u32.u16 	%r72, %rs75;
	cvt.u32.u16 	%r73, %rs74;
	prmt.b32 	%r74, %r73, %r72, 0x3340U;
	cvt.u32.u16 	%r75, %rs73;
	cvt.u32.u16 	%r76, %rs72;
	prmt.b32 	%r77, %r76, %r75, 0x3340U;
	prmt.b32 	%r78, %r77, %r74, 0x5410U;
	st.global.v2.b32 	[%rd3], {%r71, %r78};
	cvt.u32.u16 	%r79, %rs83;
	cvt.u32.u16 	%r80, %rs82;
	prmt.b32 	%r81, %r80, %r79, 0x3340U;
	cvt.u32.u16 	%r82, %rs81;
	cvt.u32.u16 	%r83, %rs80;
	prmt.b32 	%r84, %r83, %r82, 0x3340U;
	prmt.b32 	%r85, %r84, %r81, 0x5410U;
	cvt.u32.u16 	%r86, %rs77;
	cvt.u32.u16 	%r87, %rs76;
	prmt.b32 	%r88, %r87, %r86, 0x3340U;
	cvt.u32.u16 	%r89, %rs78;
	cvt.u32.u16 	%r90, %rs79;
	prmt.b32 	%r91, %r89, %r90, 0x3340U;
	prmt.b32 	%r92, %r88, %r91, 0x5410U;
	st.global.v2.b32 	[%rd3+8], {%r92, %r85};
	cvt.u32.u16 	%r93, %rs91;
	cvt.u32.u16 	%r94, %rs90;
	prmt.b32 	%r95, %r94, %r93, 0x3340U;
	cvt.u32.u16 	%r96, %rs89;
	cvt.u32.u16 	%r97, %rs88;
	prmt.b32 	%r98, %r97, %r96, 0x3340U;
	prmt.b32 	%r99, %r98, %r95, 0x5410U;
	cvt.u32.u16 	%r100, %rs87;
	cvt.u32.u16 	%r101, %rs86;
	prmt.b32 	%r102, %r101, %r100, 0x3340U;
	cvt.u32.u16 	%r103, %rs85;
	cvt.u32.u16 	%r104, %rs84;
	prmt.b32 	%r105, %r104, %r103, 0x3340U;
	prmt.b32 	%r106, %r105, %r102, 0x5410U;
	st.global.v2.b32 	[%rd3+16], {%r106, %r99};
	cvt.u32.u16 	%r107, %rs99;
	cvt.u32.u16 	%r108, %rs98;
	prmt.b32 	%r109, %r108, %r107, 0x3340U;
	cvt.u32.u16 	%r110, %rs97;
	cvt.u32.u16 	%r111, %rs96;
	prmt.b32 	%r112, %r111, %r110, 0x3340U;
	prmt.b32 	%r113, %r112, %r109, 0x5410U;
	cvt.u32.u16 	%r114, %rs93;
	cvt.u32.u16 	%r115, %rs92;
	prmt.b32 	%r116, %r115, %r114, 0x3340U;
	cvt.u32.u16 	%r117, %rs94;
	cvt.u32.u16 	%r118, %rs95;
	prmt.b32 	%r119, %r117, %r118, 0x3340U;
	prmt.b32 	%r120, %r116, %r119, 0x5410U;
	st.global.v2.b32 	[%rd3+24], {%r120, %r113};
	cvt.u32.u16 	%r121, %rs107;
	cvt.u32.u16 	%r122, %rs106;
	prmt.b32 	%r123, %r122, %r121, 0x3340U;
	cvt.u32.u16 	%r124, %rs105;
	cvt.u32.u16 	%r125, %rs104;
	prmt.b32 	%r126, %r125, %r124, 0x3340U;
	prmt.b32 	%r127, %r126, %r123, 0x5410U;
	cvt.u32.u16 	%r128, %rs103;
	cvt.u32.u16 	%r129, %rs102;
	prmt.b32 	%r130, %r129, %r128, 0x3340U;
	cvt.u32.u16 	%r131, %rs101;
	cvt.u32.u16 	%r132, %rs100;
	prmt.b32 	%r133, %r132, %r131, 0x3340U;
	prmt.b32 	%r134, %r133, %r130, 0x5410U;
	st.global.v2.b32 	[%rd3+32], {%r134, %r127};
	cvt.u32.u16 	%r135, %rs115;
	cvt.u32.u16 	%r136, %rs114;
	prmt.b32 	%r137, %r136, %r135, 0x3340U;
	cvt.u32.u16 	%r138, %rs113;
	cvt.u32.u16 	%r139, %rs112;
	prmt.b32 	%r140, %r139, %r138, 0x3340U;
	prmt.b32 	%r141, %r140, %r137, 0x5410U;
	cvt.u32.u16 	%r142, %rs111;
	cvt.u32.u16 	%r143, %rs110;
	prmt.b32 	%r144, %r143, %r142, 0x3340U;
	cvt.u32.u16 	%r145, %rs109;
	cvt.u32.u16 	%r146, %rs108;
	prmt.b32 	%r147, %r146, %r145, 0x3340U;
	prmt.b32 	%r148, %r147, %r144, 0x5410U;
	st.global.v2.b32 	[%rd3+40], {%r148, %r141};
	st.global.v2.u8 	[%rd3+48], {%rs116, %rs117};
	st.global.u32 	[%rd3+52], %r2;
	st.global.f64 	[%rd3+56], %fd1;
$L__BB10_4:
	add.s32 	%r149, %r1, 256;
	cvt.u64.u32 	%rd13, %r149;
	setp.le.s64 	%p3, %rd2, %rd13;
	@%p3 bra 	$L__BB10_6;
	cvt.u32.u16 	%r150, %rs71;
	cvt.u32.u16 	%r151, %rs70;
	prmt.b32 	%r152, %r151, %r150, 0x3340U;
	cvt.u32.u16 	%r153, %rs69;
	cvt.u32.u16 	%r154, %rs68;
	prmt.b32 	%r155, %r154, %r153, 0x3340U;
	prmt.b32 	%r156, %r155, %r152, 0x5410U;
	cvt.u32.u16 	%r157, %rs75;
	cvt.u32.u16 	%r158, %rs74;
	prmt.b32 	%r159, %r158, %r157, 0x3340U;
	cvt.u32.u16 	%r160, %rs72;
	cvt.u32.u16 	%r161, %rs73;
	prmt.b32 	%r162, %r160, %r161, 0x3340U;
	prmt.b32 	%r163, %r162, %r159, 0x5410U;
	st.global.v2.b32 	[%rd3+16384], {%r156, %r163};
	cvt.u32.u16 	%r164, %rs83;
	cvt.u32.u16 	%r165, %rs82;
	prmt.b32 	%r166, %r165, %r164, 0x3340U;
	cvt.u32.u16 	%r167, %rs81;
	cvt.u32.u16 	%r168, %rs80;
	prmt.b32 	%r169, %r168, %r167, 0x3340U;
	prmt.b32 	%r170, %r169, %r166, 0x5410U;
	cvt.u32.u16 	%r171, %rs79;
	cvt.u32.u16 	%r172, %rs78;
	prmt.b32 	%r173, %r172, %r171, 0x3340U;
	cvt.u32.u16 	%r174, %rs77;
	cvt.u32.u16 	%r175, %rs76;
	prmt.b32 	%r176, %r175, %r174, 0x3340U;
	prmt.b32 	%r177, %r176, %r173, 0x5410U;
	st.global.v2.b32 	[%rd3+16392], {%r177, %r170};
	cvt.u32.u16 	%r178, %rs87;
	cvt.u32.u16 	%r179, %rs86;
	prmt.b32 	%r180, %r179, %r178, 0x3340U;
	cvt.u32.u16 	%r181, %rs85;
	cvt.u32.u16 	%r182, %rs84;
	prmt.b32 	%r183, %r182, %r181, 0x3340U;
	prmt.b32 	%r184, %r183, %r180, 0x5410U;
	cvt.u32.u16 	%r185, %rs88;
	cvt.u32.u16 	%r186, %rs89;
	prmt.b32 	%r187, %r185, %r186, 0x3340U;
	cvt.u32.u16 	%r188, %rs90;
	cvt.u32.u16 	%r189, %rs91;
	prmt.b32 	%r190, %r188, %r189, 0x3340U;
	prmt.b32 	%r191, %r187, %r190, 0x5410U;
	st.global.v2.b32 	[%rd3+16400], {%r184, %r191};
	cvt.u32.u16 	%r192, %rs92;
	cvt.u32.u16 	%r193, %rs93;
	prmt.b32 	%r194, %r192, %r193, 0x3340U;
	cvt.u32.u16 	%r195, %rs94;
	cvt.u32.u16 	%r196, %rs95;
	prmt.b32 	%r197, %r195, %r196, 0x3340U;
	prmt.b32 	%r198, %r194, %r197, 0x5410U;
	cvt.u32.u16 	%r199, %rs96;
	cvt.u32.u16 	%r200, %rs97;
	prmt.b32 	%r201, %r199, %r200, 0x3340U;
	cvt.u32.u16 	%r202, %rs98;
	cvt.u32.u16 	%r203, %rs99;
	prmt.b32 	%r204, %r202, %r203, 0x3340U;
	prmt.b32 	%r205, %r201, %r204, 0x5410U;
	st.global.v2.b32 	[%rd3+16408], {%r198, %r205};
	cvt.u32.u16 	%r206, %rs100;
	cvt.u32.u16 	%r207, %rs101;
	prmt.b32 	%r208, %r206, %r207, 0x3340U;
	cvt.u32.u16 	%r209, %rs102;
	cvt.u32.u16 	%r210, %rs103;
	prmt.b32 	%r211, %r209, %r210, 0x3340U;
	prmt.b32 	%r212, %r208, %r211, 0x5410U;
	cvt.u32.u16 	%r213, %rs104;
	cvt.u32.u16 	%r214, %rs105;
	prmt.b32 	%r215, %r213, %r214, 0x3340U;
	cvt.u32.u16 	%r216, %rs106;
	cvt.u32.u16 	%r217, %rs107;
	prmt.b32 	%r218, %r216, %r217, 0x3340U;
	prmt.b32 	%r219, %r215, %r218, 0x5410U;
	st.global.v2.b32 	[%rd3+16416], {%r212, %r219};
	cvt.u32.u16 	%r220, %rs108;
	cvt.u32.u16 	%r221, %rs109;
	prmt.b32 	%r222, %r220, %r221, 0x3340U;
	cvt.u32.u16 	%r223, %rs110;
	cvt.u32.u16 	%r224, %rs111;
	prmt.b32 	%r225, %r223, %r224, 0x3340U;
	prmt.b32 	%r226, %r222, %r225, 0x5410U;
	cvt.u32.u16 	%r227, %rs112;
	cvt.u32.u16 	%r228, %rs113;
	prmt.b32 	%r229, %r227, %r228, 0x3340U;
	cvt.u32.u16 	%r230, %rs114;
	cvt.u32.u16 	%r231, %rs115;
	prmt.b32 	%r232, %r230, %r231, 0x3340U;
	prmt.b32 	%r233, %r229, %r232, 0x5410U;
	st.global.v2.b32 	[%rd3+16424], {%r226, %r233};
	st.global.v2.u8 	[%rd3+16432], {%rs116, %rs117};
	st.global.u32 	[%rd3+16436], %r2;
	st.global.f64 	[%rd3+16440], %fd1;
$L__BB10_6:
	ret;

}
	// .globl	_ZN3cub18CUB_300001_SM_10006detail10radix_sort31DeviceRadixSortSingleTileKernelINS1_5radix10policy_hubIi6StructyE10Policy1000ELNS0_9SortOrderE0EiS6_yNS1_21identity_decomposer_tEEEvPKT1_PSB_PKT2_PSF_T3_iiT4_
.visible .entry _ZN3cub18CUB_300001_SM_10006detail10radix_sort31DeviceRadixSortSingleTileKernelINS1_5radix10policy_hubIi6StructyE10Policy1000ELNS0_9SortOrderE0EiS6_yNS1_21identity_decomposer_tEEEvPKT1_PSB_PKT2_PSF_T3_iiT4_(
	.param .u64 .ptr .align 1 _ZN3cub18CUB_300001_SM_10006detail10radix_sort31DeviceRadixSortSingleTileKernelINS1_5radix10policy_hubIi6StructyE10Policy1000ELNS0_9SortOrderE0EiS6_yNS1_21identity_decomposer_tEEEvPKT1_PSB_PKT2_PSF_T3_iiT4__param_0,
	.param .u64 .ptr .align 1 _ZN3cub18CUB_300001_SM_10006detail10radix_sort31DeviceRadixSortSingleTileKernelINS1_5radix10policy_hubIi6StructyE10Policy1000ELNS0_9SortOrderE0EiS6_yNS1_21identity_decomposer_tEEEvPKT1_PSB_PKT2_PSF_T3_iiT4__param_1,
	.param .u64 .ptr .align 1 _ZN3cub18CUB_300001_SM_10006detail10radix_sort31DeviceRadixSortSingleTileKernelINS1_5radix10policy_hubIi6StructyE10Policy1000ELNS0_9SortOrderE0EiS6_yNS1_21identity_decomposer_tEEEvPKT1_PSB_PKT2_PSF_T3_iiT4__param_2,
	.param .u64 .ptr .align 1 _ZN3cub18CUB_300001_SM_10006detail10radix_sort31DeviceRadixSortSingleTileKernelINS1_5radix10policy_hubIi6StructyE10Policy1000ELNS0_9SortOrderE0EiS6_yNS1_21identity_decomposer_tEEEvPKT1_PSB_PKT2_PSF_T3_iiT4__param_3,
	.param .u64 _ZN3cub18CUB_300001_SM_10006detail10radix_sort31DeviceRadixSortSingleTileKernelINS1_5radix10policy_hubIi6StructyE10Policy1000ELNS0_9SortOrderE0EiS6_yNS1_21identity_decomposer_tEEEvPKT1_PSB_PKT2_PSF_T3_iiT4__param_4,
	.param .u32 _ZN3cub18CUB_300001_SM_10006detail10radix_sort31DeviceRadixSortSingleTileKernelINS1_5radix10policy_hubIi6StructyE10Policy1000ELNS0_9SortOrderE0EiS6_yNS1_21identity_decomposer_tEEEvPKT1_PSB_PKT2_PSF_T3_iiT4__param_5,
	.param .u32 _ZN3cub18CUB_300001_SM_10006detail10radix_sort31DeviceRadixSortSingleTileKernelINS1_5radix10policy_hubIi6StructyE10Policy1000ELNS0_9SortOrderE0EiS6_yNS1_21identity_decomposer_tEEEvPKT1_PSB_PKT2_PSF_T3_iiT4__param_6,
	.param .align 1 .b8 _ZN3cub18CUB_300001_SM_10006detail10radix_sort31DeviceRadixSortSingleTileKernelINS1_5radix10policy_hubIi6StructyE10Policy1000ELNS0_9SortOrderE0EiS6_yNS1_21identity_decomposer_tEEEvPKT1_PSB_PKT2_PSF_T3_iiT4__param_7[1]
)
.maxntid 256
.minnctapersm 1
{
	.reg .pred 	%p<19>;
	.reg .b16 	%rs<307>;
	.reg .b32 	%r<534>;
	.reg .b64 	%rd<20>;
	.reg .b64 	%fd<9>;
	// demoted variable
	.shared .align 16 .b8 _ZZN3cub18CUB_300001_SM_10006detail10radix_sort31DeviceRadixSortSingleTileKernelINS1_5radix10policy_hubIi6StructyE10Policy1000ELNS0_9SortOrderE0EiS6_yNS1_21identity_decomposer_tEEEvPKT1_PSB_PKT2_PSF_T3_iiT4_E12temp_storage[33856];
	ld.param.u64 	%rd3, [_ZN3cub18CUB_300001_SM_10006detail10radix_sort31DeviceRadixSortSingleTileKernelINS1_5radix10policy_hubIi6StructyE10Policy1000ELNS0_9SortOrderE0EiS6_yNS1_21identity_decomposer_tEEEvPKT1_PSB_PKT2_PSF_T3_iiT4__param_0];
	ld.param.u64 	%rd4, [_ZN3cub18CUB_300001_SM_10006detail10radix_sort31DeviceRadixSortSingleTileKernelINS1_5radix10policy_hubIi6StructyE10Policy1000ELNS0_9SortOrderE0EiS6_yNS1_21identity_decomposer_tEEEvPKT1_PSB_PKT2_PSF_T3_iiT4__param_1];
	ld.param.u64 	%rd5, [_ZN3cub18CUB_300001_SM_10006detail10radix_sort31DeviceRadixSortSingleTileKernelINS1_5radix10policy_hubIi6StructyE10Policy1000ELNS0_9SortOrderE0EiS6_yNS1_21identity_decomposer_tEEEvPKT1_PSB_PKT2_PSF_T3_iiT4__param_2];
	ld.param.u64 	%rd6, [_ZN3cub18CUB_300001_SM_10006detail10radix_sort31DeviceRadixSortSingleTileKernelINS1_5radix10policy_hubIi6StructyE10Policy1000ELNS0_9SortOrderE0EiS6_yNS1_21identity_decomposer_tEEEvPKT1_PSB_PKT2_PSF_T3_iiT4__param_3];
	ld.param.u64 	%rd7, [_ZN3cub18CUB_300001_SM_10006detail10radix_sort31DeviceRadixSortSingleTileKernelINS1_5radix10policy_hubIi6StructyE10Policy1000ELNS0_9SortOrderE0EiS6_yNS1_21identity_decomposer_tEEEvPKT1_PSB_PKT2_PSF_T3_iiT4__param_4];
	ld.param.u32 	%r65, [_ZN3cub18CUB_300001_SM_10006detail10radix_sort31DeviceRadixSortSingleTileKernelINS1_5radix10policy_hubIi6StructyE10Policy1000ELNS0_9SortOrderE0EiS6_yNS1_21identity_decomposer_tEEEvPKT1_PSB_PKT2_PSF_T3_iiT4__param_5];
	ld.param.u32 	%r66, [_ZN3cub18CUB_300001_SM_10006detail10radix_sort31DeviceRadixSortSingleTileKernelINS1_5radix10policy_hubIi6StructyE10Policy1000ELNS0_9SortOrderE0EiS6_yNS1_21identity_decomposer_tEEEvPKT1_PSB_PKT2_PSF_T3_iiT4__param_6];
	cvt.u32.u64 	%r68, %rd7;
	mov.u32 	%r1, %tid.x;
	setp.ge.s32 	%p1, %r1, %r68;
	mov.b32 	%r530, -1;
	@%p1 bra 	$L__BB11_2;
	cvta.to.global.u64 	%rd8, %rd3;
	mul.wide.u32 	%rd9, %r1, 4;
	add.s64 	%rd10, %rd8, %rd9;
	ld.global.u32 	%r69, [%rd10];
	xor.b32  	%r530, %r69, -2147483648;
$L__BB11_2:
	bar.sync 	0;
	mov.b64 	{%r71, %r72}, %rd7;
	shfl.sync.idx.b32	%r73|%p2, %r71, 0, 31, -1;
	shfl.sync.idx.b32	%r74|%p3, %r72, 0, 31, -1;
	mov.b64 	%rd1, {%r73, %r74};
	setp.ge.s32 	%p4, %r1, %r73;
	mov.b16 	%rs306, 0;
	mov.b32 	%r531, 0;
	mov.f64 	%fd8, 0d0000000000000000;
	@%p4 bra 	$L__BB11_4;
	cvta.to.global.u64 	%rd11, %rd5;
	mul.wide.u32 	%rd12, %r1, 64;
	add.s64 	%rd13, %rd11, %rd12;
	ld.global.v2.b32 	{%r75, %r76}, [%rd13];
	bfe.u32 	%r77, %r75, 0, 8;
	cvt.u16.u32 	%rs306, %r77;
	bfe.u32 	%r78, %r75, 8, 8;
	cvt.u16.u32 	%rs305, %r78;
	bfe.u32 	%r79, %r75, 16, 8;
	cvt.u16.u32 	%rs304, %r79;
	bfe.u32 	%r80, %r75, 24, 8;
	cvt.u16.u32 	%rs303, %r80;
	bfe.u32 	%r81, %r76, 0, 8;
	cvt.u16.u32 	%rs302, %r81;
	bfe.u32 	%r82, %r76, 8, 8;
	cvt.u16.u32 	%rs301, %r82;
	bfe.u32 	%r83, %r76, 16, 8;
	cvt.u16.u32 	%rs300, %r83;
	bfe.u32 	%r84, %r76, 24, 8;
	cvt.u16.u32 	%rs299, %r84;
	ld.global.v2.b32 	{%r85, %r86}, [%rd13+8];
	bfe.u32 	%r87, %r85, 0, 8;
	cvt.u16.u32 	%rs298, %r87;
	bfe.u32 	%r88, %r85, 8, 8;
	cvt.u16.u32 	%rs297, %r88;
	bfe.u32 	%r89, %r85, 16, 8;
	cvt.u16.u32 	%rs296, %r89;
	bfe.u32 	%r90, %r85, 24, 8;
	cvt.u16.u32 	%rs295, %r90;
	bfe.u32 	%r91, %r86, 0, 8;
	cvt.u16.u32 	%rs294, %r91;
	bfe.u32 	%r92, %r86, 8, 8;
	cvt.u16.u32 	%rs293, %r92;
	bfe.u32 	%r93, %r86, 16, 8;
	cvt.u16.u32 	%rs292, %r93;
	bfe.u32 	%r94, %r86, 24, 8;
	cvt.u16.u32 	%rs291, %r94;
	ld.global.v2.b32 	{%r95, %r96}, [%rd13+16];
	bfe.u32 	%r97, %r95, 0, 8;
	cvt.u16.u32 	%rs290, %r97;
	bfe.u32 	%r98, %r95, 8, 8;
	cvt.u16.u32 	%rs289, %r98;
	bfe.u32 	%r99, %r95, 16, 8;
	cvt.u16.u32 	%rs288, %r99;
	bfe.u32 	%r100, %r95, 24, 8;
	cvt.u16.u32 	%rs287, %r100;
	bfe.u32 	%r101, %r96, 0, 8;
	cvt.u16.u32 	%rs286, %r101;
	bfe.u32 	%r102, %r96, 8, 8;
	cvt.u16.u32 	%rs285, %r102;
	bfe.u32 	%r103, %r96, 16, 8;
	cvt.u16.u32 	%rs284, %r103;
	bfe.u32 	%r104, %r96, 24, 8;
	cvt.u16.u32 	%rs283, %r104;
	ld.global.v2.b32 	{%r105, %r106}, [%rd13+24];
	bfe.u32 	%r107, %r105, 0, 8;
	cvt.u16.u32 	%rs282, %r107;
	bfe.u32 	%r108, %r105, 8, 8;
	cvt.u16.u32 	%rs281, %r108;
	bfe.u32 	%r109, %r105, 16, 8;
	cvt.u16.u32 	%rs280, %r109;
	bfe.u32 	%r110, %r105, 24, 8;
	cvt.u16.u32 	%rs279, %r110;
	bfe.u32 	%r111, %r106, 0, 8;
	cvt.u16.u32 	%rs278, %r111;
	bfe.u32 	%r112, %r106, 8, 8;
	cvt.u16.u32 	%rs277, %r112;
	bfe.u32 	%r113, %r106, 16, 8;
	cvt.u16.u32 	%rs276, %r113;
	bfe.u32 	%r114, %r106, 24, 8;
	cvt.u16.u32 	%rs275, %r114;
	ld.global.v2.b32 	{%r115, %r116}, [%rd13+32];
	bfe.u32 	%r117, %r115, 0, 8;
	cvt.u16.u32 	%rs274, %r117;
	bfe.u32 	%r118, %r115, 8, 8;
	cvt.u16.u32 	%rs273, %r118;
	bfe.u32 	%r119, %r115, 16, 8;
	cvt.u16.u32 	%rs272, %r119;
	bfe.u32 	%r120, %r115, 24, 8;
	cvt.u16.u32 	%rs271, %r120;
	bfe.u32 	%r121, %r116, 0, 8;
	cvt.u16.u32 	%rs270, %r121;
	bfe.u32 	%r122, %r116, 8, 8;
	cvt.u16.u32 	%rs269, %r122;
	bfe.u32 	%r123, %r116, 16, 8;
	cvt.u16.u32 	%rs268, %r123;
	bfe.u32 	%r124, %r116, 24, 8;
	cvt.u16.u32 	%rs267, %r124;
	ld.global.v2.b32 	{%r125, %r126}, [%rd13+40];
	bfe.u32 	%r127, %r125, 0, 8;
	cvt.u16.u32 	%rs266, %r127;
	bfe.u32 	%r128, %r125, 8, 8;
	cvt.u16.u32 	%rs265, %r128;
	bfe.u32 	%r129, %r125, 16, 8;
	cvt.u16.u32 	%rs264, %r129;
	bfe.u32 	%r130, %r125, 24, 8;
	cvt.u16.u32 	%rs263, %r130;
	bfe.u32 	%r131, %r126, 0, 8;
	cvt.u16.u32 	%rs262, %r131;
	bfe.u32 	%r132, %r126, 8, 8;
	cvt.u16.u32 	%rs261, %r132;
	bfe.u32 	%r133, %r126, 16, 8;
	cvt.u16.u32 	%rs260, %r133;
	bfe.u32 	%r134, %r126, 24, 8;
	cvt.u16.u32 	%rs259, %r134;
	ld.global.v2.u8 	{%rs258, %rs257}, [%rd13+48];
	ld.global.u32 	%r531, [%rd13+52];
	ld.global.f64 	%fd8, [%rd13+56];
$L__BB11_4:
	bar.sync 	0;
	shr.u32 	%r6, %r1, 5;
	shl.b32 	%r136, %r1, 2;
	mov.u32 	%r137, _ZZN3cub18CUB_300001_SM_10006detail10radix_sort31DeviceRadixSortSingleTileKernelINS1_5radix10policy_hubIi6StructyE10Policy1000ELNS0_9SortOrderE0EiS6_yNS1_21identity_decomposer_tEEEvPKT1_PSB_PKT2_PSF_T3_iiT4_E12temp_storage;
	add.s32 	%r7, %r137, %r136;
	mad.lo.s32 	%r8, %r1, 60, %r7;
	cvt.u64.u32 	%rd2, %r1;
	shl.b32 	%r138, %r1, 7;
	add.s32 	%r9, %r7, %r138;
	shl.b32 	%r139, %r6, 2;
	add.s32 	%r140, %r137, %r139;
	add.s32 	%r10, %r140, 33792;
	add.s32 	%r529, %r65, 6;
	sub.s32 	%r528, %r66, %r65;
$L__BB11_5:
	add.s32 	%r143, %r529, -6;
	min.s32 	%r146, %r528, 6;
	mov.b32 	%r175, 0;
	st.shared.u32 	[%r7], %r175;
	st.shared.u32 	[%r7+1024], %r175;
	st.shared.u32 	[%r7+2048], %r175;
	st.shared.u32 	[%r7+3072], %r175;
	st.shared.u32 	[%r7+4096], %r175;
	st.shared.u32 	[%r7+5120], %r175;
	st.shared.u32 	[%r7+6144], %r175;
	st.shared.u32 	[%r7+7168], %r175;
	st.shared.u32 	[%r7+8192], %r175;
	st.shared.u32 	[%r7+9216], %r175;
	st.shared.u32 	[%r7+10240], %r175;
	st.shared.u32 	[%r7+11264], %r175;
	st.shared.u32 	[%r7+12288], %r175;
	st.shared.u32 	[%r7+13312], %r175;
	st.shared.u32 	[%r7+14336], %r175;
	st.shared.u32 	[%r7+15360], %r175;
	st.shared.u32 	[%r7+16384], %r175;
	st.shared.u32 	[%r7+17408], %r175;
	st.shared.u32 	[%r7+18432], %r175;
	st.shared.u32 	[%r7+19456], %r175;
	st.shared.u32 	[%r7+20480], %r175;
	st.shared.u32 	[%r7+21504], %r175;
	st.shared.u32 	[%r7+22528], %r175;
	st.shared.u32 	[%r7+23552], %r175;
	st.shared.u32 	[%r7+24576], %r175;
	st.shared.u32 	[%r7+25600], %r175;
	st.shared.u32 	[%r7+26624], %r175;
	st.shared.u32 	[%r7+27648], %r175;
	st.shared.u32 	[%r7+28672], %r175;
	st.shared.u32 	[%r7+29696], %r175;
	st.shared.u32 	[%r7+30720], %r175;
	st.shared.u32 	[%r7+31744], %r175;
	st.shared.u32 	[%r7+32768], %r175;
	// begin inline asm
	shr.b32 %r141, %r530, %r143;
	// end inline asm
	// begin inline asm
	bmsk.clamp.b32 %r144, %r175, %r146;
	// end inline asm
	and.b32  	%r178, %r144, %r141;
	shl.b32 	%r179, %r178, 10;
	and.b32  	%r180, %r179, 31744;
	add.s32 	%r181, %r7, %r180;
	shr.u32 	%r182, %r178, 4;
	and.b32  	%r183, %r182, 268435454;
	add.s32 	%r18, %r181, %r183;
	ld.shared.u16 	%rs151, [%r18];
	add.s16 	%rs204, %rs151, 1;
	st.shared.u16 	[%r18], %rs204;
	bar.sync 	0;
	ld.shared.u32 	%r19, [%r9];
	ld.shared.u32 	%r184, [%r9+4];
	ld.shared.u32 	%r185, [%r9+8];
	ld.shared.u32 	%r186, [%r9+12];
	ld.shared.u32 	%r187, [%r9+16];
	ld.shared.u32 	%r188, [%r9+20];
	ld.shared.u32 	%r189, [%r9+24];
	ld.shared.u32 	%r190, [%r9+28];
	ld.shared.u32 	%r191, [%r9+32];
	ld.shared.u32 	%r192, [%r9+36];
	ld.shared.u32 	%r193, [%r9+40];
	ld.shared.u32 	%r194, [%r9+44];
	ld.shared.u32 	%r195, [%r9+48];
	ld.shared.u32 	%r196, [%r9+52];
	ld.shared.u32 	%r197, [%r9+56];
	ld.shared.u32 	%r198, [%r9+60];
	ld.shared.u32 	%r199, [%r9+64];
	ld.shared.u32 	%r200, [%r9+68];
	ld.shared.u32 	%r201, [%r9+72];
	ld.shared.u32 	%r202, [%r9+76];
	ld.shared.u32 	%r203, [%r9+80];
	ld.shared.u32 	%r204, [%r9+84];
	ld.shared.u32 	%r205, [%r9+88];
	ld.shared.u32 	%r206, [%r9+92];
	ld.shared.u32 	%r207, [%r9+96];
	ld.shared.u32 	%r208, [%r9+100];
	ld.shared.u32 	%r209, [%r9+104];
	ld.shared.u32 	%r210, [%r9+108];
	ld.shared.u32 	%r211, [%r9+112];
	ld.shared.u32 	%r212, [%r9+116];
	ld.shared.u32 	%r213, [%r9+120];
	ld.shared.u32 	%r214, [%r9+124];
	ld.shared.u32 	%r215, [%r9+128];
	add.s32 	%r20, %r184, %r19;
	add.s32 	%r21, %r185, %r20;
	add.s32 	%r22, %r186, %r21;
	add.s32 	%r23, %r187, %r22;
	add.s32 	%r24, %r188, %r23;
	add.s32 	%r25, %r189, %r24;
	add.s32 	%r26, %r190, %r25;
	add.s32 	%r27, %r191, %r26;
	add.s32 	%r28, %r192, %r27;
	add.s32 	%r29, %r193, %r28;
	add.s32 	%r30, %r194, %r29;
	add.s32 	%r31, %r195, %r30;
	add.s32 	%r32, %r196, %r31;
	add.s32 	%r33, %r197, %r32;
	add.s32 	%r34, %r198, %r33;
	add.s32 	%r35, %r199, %r34;
	add.s32 	%r36, %r200, %r35;
	add.s32 	%r37, %r201, %r36;
	add.s32 	%r38, %r202, %r37;
	add.s32 	%r39, %r203, %r38;
	add.s32 	%r40, %r204, %r39;
	add.s32 	%r41, %r205, %r40;
	add.s32 	%r42, %r206, %r41;
	add.s32 	%r43, %r207, %r42;
	add.s32 	%r44, %r208, %r43;
	add.s32 	%r45, %r209, %r44;
	add.s32 	%r46, %r210, %r45;
	add.s32 	%r47, %r211, %r46;
	add.s32 	%r48, %r212, %r47;
	add.s32 	%r49, %r213, %r48;
	add.s32 	%r50, %r214, %r49;
	add.s32 	%r152, %r215, %r50;
	// begin inline asm
	mov.u32 %r147, %laneid;
	// end inline asm
	mov.b32 	%r150, 1;
	mov.b32 	%r177, -1;
	// begin inline asm
	{  .reg .u32 r0;  .reg .pred p;  shfl.sync.up.b32 r0|p, %r152, %r150, %r175, %r177;  @p add.u32 r0, r0, %r152;  mov.u32 %r148, r0;}
	// end inline asm
	mov.b32 	%r156, 2;
	// begin inline asm
	{  .reg .u32 r0;  .reg .pred p;  shfl.sync.up.b32 r0|p, %r148, %r156, %r175, %r177;  @p add.u32 r0, r0, %r148;  mov.u32 %r154, r0;}
	// end inline asm
	mov.b32 	%r162, 4;
	// begin inline asm
	{  .reg .u32 r0;  .reg .pred p;  shfl.sync.up.b32 r0|p, %r154, %r162, %r175, %r177;  @p add.u32 r0, r0, %r154;  mov.u32 %r160, r0;}
	// end inline asm
	mov.b32 	%r168, 8;
	// begin inline asm
	{  .reg .u32 r0;  .reg .pred p;  shfl.sync.up.b32 r0|p, %r160, %r168, %r175, %r177;  @p add.u32 r0, r0, %r160;  mov.u32 %r166, r0;}
	// end inline asm
	mov.b32 	%r174, 16;
	// begin inline asm
	{  .reg .u32 r0;  .reg .pred p;  shfl.sync.up.b32 r0|p, %r166, %r174, %r175, %r177;  @p add.u32 r0, r0, %r166;  mov.u32 %r172, r0;}
	// end inline asm
	setp.ne.s32 	%p5, %r147, 31;
	@%p5 bra 	$L__BB11_7;
	st.shared.u32 	[%r10], %r172;
$L__BB11_7:
	sub.s32 	%r216, %r172, %r152;
	setp.gt.u32 	%p6, %r1, 31;
	setp.eq.s32 	%p7, %r6, 7;
	setp.eq.s32 	%p8, %r6, 6;
	setp.eq.s32 	%p9, %r6, 5;
	setp.eq.s32 	%p10, %r6, 4;
	setp.eq.s32 	%p11, %r6, 3;
	setp.eq.s32 	%p12, %r6, 2;
	setp.eq.s32 	%p13, %r6, 1;
	bar.sync 	0;
	ld.shared.v4.u32 	{%r217, %r218, %r219, %r220}, [_ZZN3cub18CUB_300001_SM_10006detail10radix_sort31DeviceRadixSortSingleTileKernelINS1_5radix10policy_hubIi6StructyE10Policy1000ELNS0_9SortOrderE0EiS6_yNS1_21identity_decomposer_tEEEvPKT1_PSB_PKT2_PSF_T3_iiT4_E12temp_storage+33792];
	selp.b32 	%r221, %r217, %r532, %p13;
	add.s32 	%r222, %r218, %r217;
	selp.b32 	%r223, %r222, %r221, %p12;
	add.s32 	%r224, %r222, %r219;
	selp.b32 	%r225, %r224, %r223, %p11;
	add.s32 	%r226, %r224, %r220;
	selp.b32 	%r227, %r226, %r225, %p10;
	ld.shared.v4.u32 	{%r228, %r229, %r230, %r231}, [_ZZN3cub18CUB_300001_SM_10006detail10radix_sort31DeviceRadixSortSingleTileKernelINS1_5radix10policy_hubIi6StructyE10Policy1000ELNS0_9SortOrderE0EiS6_yNS1_21identity_decomposer_tEEEvPKT1_PSB_PKT2_PSF_T3_iiT4_E12temp_storage+33808];
	add.s32 	%r232, %r226, %r228;
	selp.b32 	%r233, %r232, %r227, %p9;
	add.s32 	%r234, %r232, %r229;
	selp.b32 	%r235, %r234, %r233, %p8;
	add.s32 	%r236, %r234, %r230;
	selp.b32 	%r532, %r236, %r235, %p7;
	add.s32 	%r55, %r236, %r231;
	setp.ne.s32 	%p14, %r147, 0;
	selp.b32 	%r237, %r216, 0, %p14;
	add.s32 	%r238, %r532, %r237;
	or.pred  	%p15, %p6, %p14;
	selp.b32 	%r533, %r238, %r216, %p6;
	@%p15 bra 	$L__BB11_9;
	shl.b32 	%r533, %r55, 16;
	st.shared.u32 	[_ZZN3cub18CUB_300001_SM_10006detail10radix_sort31DeviceRadixSortSingleTileKernelINS1_5radix10policy_hubIi6StructyE10Policy1000ELNS0_9SortOrderE0EiS6_yNS1_21identity_decomposer_tEEEvPKT1_PSB_PKT2_PSF_T3_iiT4_E12temp_storage+33832], %r533;
$L__BB11_9:
	setp.eq.s32 	%p16, %r1, 0;
	bar.sync 	0;
	ld.shared.u32 	%r239, [_ZZN3cub18CUB_300001_SM_10006detail10radix_sort31DeviceRadixSortSingleTileKernelINS1_5radix10policy_hubIi6StructyE10Policy1000ELNS0_9SortOrderE0EiS6_yNS1_21identity_decomposer_tEEEvPKT1_PSB_PKT2_PSF_T3_iiT4_E12temp_storage+33832];
	selp.b32 	%r240, 0, %r239, %p16;
	add.s32 	%r241, %r533, %r240;
	add.s32 	%r242, %r19, %r241;
	add.s32 	%r243, %r20, %r241;
	add.s32 	%r244, %r21, %r241;
	add.s32 	%r245, %r22, %r241;
	add.s32 	%r246, %r23, %r241;
	add.s32 	%r247, %r24, %r241;
	add.s32 	%r248, %r25, %r241;
	add.s32 	%r249, %r26, %r241;
	add.s32 	%r250, %r27, %r241;
	add.s32 	%r251, %r28, %r241;
	add.s32 	%r252, %r29, %r241;
	add.s32 	%r253, %r30, %r241;
	add.s32 	%r254, %r31, %r241;
	add.s32 	%r255, %r32, %r241;
	add.s32 	%r256, %r33, %r241;
	add.s32 	%r257, %r34, %r241;
	add.s32 	%r258, %r35, %r241;
	add.s32 	%r259, %r36, %r241;
	add.s32 	%r260, %r37, %r241;
	add.s32 	%r261, %r38, %r241;
	add.s32 	%r262, %r39, %r241;
	add.s32 	%r263, %r40, %r241;
	add.s32 	%r264, %r41, %r241;
	add.s32 	%r265, %r42, %r241;
	add.s32 	%r266, %r43, %r241;
	add.s32 	%r267, %r44, %r241;
	add.s32 	%r268, %r45, %r241;
	add.s32 	%r269, %r46, %r241;
	add.s32 	%r270, %r47, %r241;
	add.s32 	%r271, %r48, %r241;
	add.s32 	%r272, %r49, %r241;
	add.s32 	%r273, %r50, %r241;
	st.shared.u32 	[%r9], %r241;
	st.shared.u32 	[%r9+4], %r242;
	st.shared.u32 	[%r9+8], %r243;
	st.shared.u32 	[%r9+12], %r244;
	st.shared.u32 	[%r9+16], %r245;
	st.shared.u32 	[%r9+20], %r246;
	st.shared.u32 	[%r9+24], %r247;
	st.shared.u32 	[%r9+28], %r248;
	st.shared.u32 	[%r9+32], %r249;
	st.shared.u32 	[%r9+36], %r250;
	st.shared.u32 	[%r9+40], %r251;
	st.shared.u32 	[%r9+44], %r252;
	st.shared.u32 	[%r9+48], %r253;
	st.shared.u32 	[%r9+52], %r254;
	st.shared.u32 	[%r9+56], %r255;
	st.shared.u32 	[%r9+60], %r256;
	st.shared.u32 	[%r9+64], %r257;
	st.shared.u32 	[%r9+68], %r258;
	st.shared.u32 	[%r9+72], %r259;
	st.shared.u32 	[%r9+76], %r260;
	st.shared.u32 	[%r9+80], %r261;
	st.shared.u32 	[%r9+84], %r262;
	st.shared.u32 	[%r9+88], %r263;
	st.shared.u32 	[%r9+92], %r264;
	st.shared.u32 	[%r9+96], %r265;
	st.shared.u32 	[%r9+100], %r266;
	st.shared.u32 	[%r9+104], %r267;
	st.shared.u32 	[%r9+108], %r268;
	st.shared.u32 	[%r9+112], %r269;
	st.shared.u32 	[%r9+116], %r270;
	st.shared.u32 	[%r9+120], %r271;
	st.shared.u32 	[%r9+124], %r272;
	st.shared.u32 	[%r9+128], %r273;
	bar.sync 	0;
	cvt.u32.u16 	%r274, %rs151;
	ld.shared.u16 	%r275, [%r18];
	add.s32 	%r59, %r275, %r274;
	bar.sync 	0;
	setp.lt.s32 	%p17, %r529, %r66;
	@%p17 bra 	$L__BB11_13;
	shl.b32 	%r276, %r59, 2;
	mov.u32 	%r277, _ZZN3cub18CUB_300001_SM_10006detail10radix_sort31DeviceRadixSortSingleTileKernelINS1_5radix10policy_hubIi6StructyE10Policy1000ELNS0_9SortOrderE0EiS6_yNS1_21identity_decomposer_tEEEvPKT1_PSB_PKT2_PSF_T3_iiT4_E12temp_storage;
	add.s32 	%r278, %r277, %r276;
	st.shared.u32 	[%r278], %r530;
	bar.sync 	0;
	ld.shared.u32 	%r60, [%r7];
	bar.sync 	0;
	mad.lo.s32 	%r279, %r59, 60, %r278;
	cvt.u32.u16 	%r280, %rs291;
	cvt.u32.u16 	%r281, %rs292;
	prmt.b32 	%r282, %r281, %r280, 0x3340U;
	cvt.u32.u16 	%r283, %rs293;
	cvt.u32.u16 	%r284, %rs294;
	prmt.b32 	%r285, %r284, %r283, 0x3340U;
	prmt.b32 	%r286, %r285, %r282, 0x5410U;
	cvt.u32.u16 	%r287, %rs295;
	cvt.u32.u16 	%r288, %rs296;
	prmt.b32 	%r289, %r288, %r287, 0x3340U;
	cvt.u32.u16 	%r290, %rs297;
	cvt.u32.u16 	%r291, %rs298;
	prmt.b32 	%r292, %r291, %r290, 0x3340U;
	prmt.b32 	%r293, %r292, %r289, 0x5410U;
	cvt.u32.u16 	%r294, %rs299;
	cvt.u32.u16 	%r295, %rs300;
	prmt.b32 	%r296, %r295, %r294, 0x3340U;
	cvt.u32.u16 	%r297, %rs301;
	cvt.u32.u16 	%r298, %rs302;
	prmt.b32 	%r299, %r298, %r297, 0x3340U;
	prmt.b32 	%r300, %r299, %r296, 0x5410U;
	cvt.u32.u16 	%r301, %rs303;
	cvt.u32.u16 	%r302, %rs304;
	prmt.b32 	%r303, %r302, %r301, 0x3340U;
	cvt.u32.u16 	%r304, %rs305;
	cvt.u32.u16 	%r305, %rs306;
	prmt.b32 	%r306, %r305, %r304, 0x3340U;
	prmt.b32 	%r307, %r306, %r303, 0x5410U;
	st.shared.v4.b32 	[%r279], {%r307, %r300, %r293, %r286};
	cvt.u32.u16 	%r308, %rs275;
	cvt.u32.u16 	%r309, %rs276;
	prmt.b32 	%r310, %r309, %r308, 0x3340U;
	cvt.u32.u16 	%r311, %rs277;
	cvt.u32.u16 	%r312, %rs278;
	prmt.b32 	%r313, %r312, %r311, 0x3340U;
	prmt.b32 	%r314, %r313, %r310, 0x5410U;
	cvt.u32.u16 	%r315, %rs279;
	cvt.u32.u16 	%r316, %rs280;
	prmt.b32 	%r317, %r316, %r315, 0x3340U;
	cvt.u32.u16 	%r318, %rs281;
	cvt.u32.u16 	%r319, %rs282;
	prmt.b32 	%r320, %r319, %r318, 0x3340U;
	prmt.b32 	%r321, %r320, %r317, 0x5410U;
	cvt.u32.u16 	%r322, %rs283;
	cvt.u32.u16 	%r323, %rs284;
	prmt.b32 	%r324, %r323, %r322, 0x3340U;
	cvt.u32.u16 	%r325, %rs285;
	cvt.u32.u16 	%r326, %rs286;
	prmt.b32 	%r327, %r326, %r325, 0x3340U;
	prmt.b32 	%r328, %r327, %r324, 0x5410U;
	cvt.u32.u16 	%r329, %rs287;
	cvt.u32.u16 	%r330, %rs288;
	prmt.b32 	%r331, %r330, %r329, 0x3340U;
	cvt.u32.u16 	%r332, %rs289;
	cvt.u32.u16 	%r333, %rs290;
	prmt.b32 	%r334, %r333, %r332, 0x3340U;
	prmt.b32 	%r335, %r334, %r331, 0x5410U;
	st.shared.v4.b32 	[%r279+16], {%r335, %r328, %r321, %r314};
	cvt.u32.u16 	%r336, %rs259;
	cvt.u32.u16 	%r337, %rs260;
	prmt.b32 	%r338, %r337, %r336, 0x3340U;
	cvt.u32.u16 	%r339, %rs261;
	cvt.u32.u16 	%r340, %rs262;
	prmt.b32 	%r341, %r340, %r339, 0x3340U;
	prmt.b32 	%r342, %r341, %r338, 0x5410U;
	cvt.u32.u16 	%r343, %rs263;
	cvt.u32.u16 	%r344, %rs264;
	prmt.b32 	%r345, %r344, %r343, 0x3340U;
	cvt.u32.u16 	%r346, %rs265;
	cvt.u32.u16 	%r347, %rs266;
	prmt.b32 	%r348, %r347, %r346, 0x3340U;
	prmt.b32 	%r349, %r348, %r345, 0x5410U;
	cvt.u32.u16 	%r350, %rs267;
	cvt.u32.u16 	%r351, %rs268;
	prmt.b32 	%r352, %r351, %r350, 0x3340U;
	cvt.u32.u16 	%r353, %rs269;
	cvt.u32.u16 	%r354, %rs270;
	prmt.b32 	%r355, %r354, %r353, 0x3340U;
	prmt.b32 	%r356, %r355, %r352, 0x5410U;
	cvt.u32.u16 	%r357, %rs271;
	cvt.u32.u16 	%r358, %rs272;
	prmt.b32 	%r359, %r358, %r357, 0x3340U;
	cvt.u32.u16 	%r360, %rs273;
	cvt.u32.u16 	%r361, %rs274;
	prmt.b32 	%r362, %r361, %r360, 0x3340U;
	prmt.b32 	%r363, %r362, %r359, 0x5410U;
	st.shared.v4.b32 	[%r279+32], {%r363, %r356, %r349, %r342};
	st.shared.v2.u8 	[%r279+48], {%rs258, %rs257};
	st.shared.u32 	[%r279+52], %r531;
	st.shared.f64 	[%r279+56], %fd8;
	bar.sync 	0;
	setp.gt.u64 	%p18, %rd1, %rd2;
	@%p18 bra 	$L__BB11_11;
	bra.uni 	$L__BB11_12;
$L__BB11_11:
	ld.shared.v2.u8 	{%rs205, %rs206}, [%r8+48];
	ld.shared.v4.b32 	{%r364, %r365, %r366, %r367}, [%r8+32];
	ld.shared.v4.b32 	{%r368, %r369, %r370, %r371}, [%r8+16];
	ld.shared.v4.b32 	{%r372, %r373, %r374, %r375}, [%r8];
	ld.shared.u32 	%r376, [%r8+52];
	ld.shared.f64 	%fd6, [%r8+56];
	xor.b32  	%r377, %r60, -2147483648;
	cvta.to.global.u64 	%rd14, %rd4;
	shl.b64 	%rd15, %rd2, 2;
	add.s64 	%rd16, %rd14, %rd15;
	st.global.u32 	[%rd16], %r377;
	cvta.to.global.u64 	%rd17, %rd6;
	shl.b64 	%rd18, %rd2, 6;
	add.s64 	%rd19, %rd17, %rd18;
	st.global.v2.b32 	[%rd19], {%r372, %r373};
	st.global.v2.b32 	[%rd19+8], {%r374, %r375};
	st.global.v2.b32 	[%rd19+16], {%r368, %r369};
	st.global.v2.b32 	[%rd19+24], {%r370, %r371};
	st.global.v2.b32 	[%rd19+32], {%r364, %r365};
	st.global.v2.b32 	[%rd19+40], {%r366, %r367};
	st.global.v2.u8 	[%rd19+48], {%rs205, %rs206};
	st.global.u32 	[%rd19+52], %r376;
	st.global.f64 	[%rd19+56], %fd6;
$L__BB11_12:
	ret;
$L__BB11_13:
	shl.b32 	%r378, %r59, 2;
	mov.u32 	%r379, _ZZN3cub18CUB_300001_SM_10006detail10radix_sort31DeviceRadixSortSingleTileKernelINS1_5radix10policy_hubIi6StructyE10Policy1000ELNS0_9SortOrderE0EiS6_yNS1_21identity_decomposer_tEEEvPKT1_PSB_PKT2_PSF_T3_iiT4_E12temp_storage;
	add.s32 	%r380, %r379, %r378;
	st.shared.u32 	[%r380], %r530;
	bar.sync 	0;
	ld.shared.u32 	%r530, [%r7];
	bar.sync 	0;
	mad.lo.s32 	%r381, %r59, 60, %r380;
	cvt.u32.u16 	%r382, %rs291;
	cvt.u32.u16 	%r383, %rs292;
	prmt.b32 	%r384, %r383, %r382, 0x3340U;
	cvt.u32.u16 	%r385, %rs293;
	cvt.u32.u16 	%r386, %rs294;
	prmt.b32 	%r387, %r386, %r385, 0x3340U;
	prmt.b32 	%r388, %r387, %r384, 0x5410U;
	cvt.u32.u16 	%r389, %rs295;
	cvt.u32.u16 	%r390, %rs296;
	prmt.b32 	%r391, %r390, %r389, 0x3340U;
	cvt.u32.u16 	%r392, %rs297;
	cvt.u32.u16 	%r393, %rs298;
	prmt.b32 	%r394, %r393, %r392, 0x3340U;
	prmt.b32 	%r395, %r394, %r391, 0x5410U;
	cvt.u32.u16 	%r396, %rs299;
	cvt.u32.u16 	%r397, %rs300;
	prmt.b32 	%r398, %r397, %r396, 0x3340U;
	cvt.u32.u16 	%r399, %rs301;
	cvt.u32.u16 	%r400, %rs302;
	prmt.b32 	%r401, %r400, %r399, 0x3340U;
	prmt.b32 	%r402, %r401, %r398, 0x5410U;
	cvt.u32.u16 	%r403, %rs303;
	cvt.u32.u16 	%r404, %rs304;
	prmt.b32 	%r405, %r404, %r403, 0x3340U;
	cvt.u32.u16 	%r406, %rs305;
	cvt.u32.u16 	%r407, %rs306;
	prmt.b32 	%r408, %r407, %r406, 0x3340U;
	prmt.b32 	%r409, %r408, %r405, 0x5410U;
	st.shared.v4.b32 	[%r381], {%r409, %r402, %r395, %r388};
	cvt.u32.u16 	%r410, %rs275;
	cvt.u32.u16 	%r411, %rs276;
	prmt.b32 	%r412, %r411, %r410, 0x3340U;
	cvt.u32.u16 	%r413, %rs277;
	cvt.u32.u16 	%r414, %rs278;
	prmt.b32 	%r415, %r414, %r413, 0x3340U;
	prmt.b32 	%r416, %r415, %r412, 0x5410U;
	cvt.u32.u16 	%r417, %rs279;
	cvt.u32.u16 	%r418, %rs280;
	prmt.b32 	%r419, %r418, %r417, 0x3340U;
	cvt.u32.u16 	%r420, %rs281;
	cvt.u32.u16 	%r421, %rs282;
	prmt.b32 	%r422, %r421, %r420, 0x3340U;
	prmt.b32 	%r423, %r422, %r419, 0x5410U;
	cvt.u32.u16 	%r424, %rs283;
	cvt.u32.u16 	%r425, %rs284;
	prmt.b32 	%r426, %r425, %r424, 0x3340U;
	cvt.u32.u16 	%r427, %rs285;
	cvt.u32.u16 	%r428, %rs286;
	prmt.b32 	%r429, %r428, %r427, 0x3340U;
	prmt.b32 	%r430, %r429, %r426, 0x5410U;
	cvt.u32.u16 	%r431, %rs287;
	cvt.u32.u16 	%r432, %rs288;
	prmt.b32 	%r433, %r432, %r431, 0x3340U;
	cvt.u32.u16 	%r434, %rs289;
	cvt.u32.u16 	%r435, %rs290;
	prmt.b32 	%r436, %r435, %r434, 0x3340U;
	prmt.b32 	%r437, %r436, %r433, 0x5410U;
	st.shared.v4.b32 	[%r381+16], {%r437, %r430, %r423, %r416};
	cvt.u32.u16 	%r438, %rs259;
	cvt.u32.u16 	%r439, %rs260;
	prmt.b32 	%r440, %r439, %r438, 0x3340U;
	cvt.u32.u16 	%r441, %rs261;
	cvt.u32.u16 	%r442, %rs262;
	prmt.b32 	%r443, %r442, %r441, 0x3340U;
	prmt.b32 	%r444, %r443, %r440, 0x5410U;
	cvt.u32.u16 	%r445, %rs263;
	cvt.u32.u16 	%r446, %rs264;
	prmt.b32 	%r447, %r446, %r445, 0x3340U;
	cvt.u32.u16 	%r448, %rs265;
	cvt.u32.u16 	%r449, %rs266;
	prmt.b32 	%r450, %r449, %r448, 0x3340U;
	prmt.b32 	%r451, %r450, %r447, 0x5410U;
	cvt.u32.u16 	%r452, %rs267;
	cvt.u32.u16 	%r453, %rs268;
	prmt.b32 	%r454, %r453, %r452, 0x3340U;
	cvt.u32.u16 	%r455, %rs269;
	cvt.u32.u16 	%r456, %rs270;
	prmt.b32 	%r457, %r456, %r455, 0x3340U;
	prmt.b32 	%r458, %r457, %r454, 0x5410U;
	cvt.u32.u16 	%r459, %rs271;
	cvt.u32.u16 	%r460, %rs272;
	prmt.b32 	%r461, %r460, %r459, 0x3340U;
	cvt.u32.u16 	%r462, %rs273;
	cvt.u32.u16 	%r463, %rs274;
	prmt.b32 	%r464, %r463, %r462, 0x3340U;
	prmt.b32 	%r465, %r464, %r461, 0x5410U;
	st.shared.v4.b32 	[%r381+32], {%r465, %r458, %r451, %r444};
	st.shared.v2.u8 	[%r381+48], {%rs258, %rs257};
	st.shared.u32 	[%r381+52], %r531;
	st.shared.f64 	[%r381+56], %fd8;
	bar.sync 	0;
	ld.shared.v4.b32 	{%r466, %r467, %r468, %r469}, [%r8];
	bfe.u32 	%r470, %r466, 0, 8;
	cvt.u16.u32 	%rs306, %r470;
	bfe.u32 	%r471, %r466, 8, 8;
	cvt.u16.u32 	%rs305, %r471;
	bfe.u32 	%r472, %r466, 16, 8;
	cvt.u16.u32 	%rs304, %r472;
	bfe.u32 	%r473, %r466, 24, 8;
	cvt.u16.u32 	%rs303, %r473;
	bfe.u32 	%r474, %r467, 0, 8;
	cvt.u16.u32 	%rs302, %r474;
	bfe.u32 	%r475, %r467, 8, 8;
	cvt.u16.u32 	%rs301, %r475;
	bfe.u32 	%r476, %r467, 16, 8;
	cvt.u16.u32 	%rs300, %r476;
	bfe.u32 	%r477, %r467, 24, 8;
	cvt.u16.u32 	%rs299, %r477;
	bfe.u32 	%r478, %r468, 0, 8;
	cvt.u16.u32 	%rs298, %r478;
	bfe.u32 	%r479, %r468, 8, 8;
	cvt.u16.u32 	%rs297, %r479;
	bfe.u32 	%r480, %r468, 16, 8;
	cvt.u16.u32 	%rs296, %r480;
	bfe.u32 	%r481, %r468, 24, 8;
	cvt.u16.u32 	%rs295, %r481;
	bfe.u32 	%r482, %r469, 0, 8;
	cvt.u16.u32 	%rs294, %r482;
	bfe.u32 	%r483, %r469, 8, 8;
	cvt.u16.u32 	%rs293, %r483;
	bfe.u32 	%r484, %r469, 16, 8;
	cvt.u16.u32 	%rs292, %r484;
	bfe.u32 	%r485, %r469, 24, 8;
	cvt.u16.u32 	%rs291, %r485;
	ld.shared.v4.b32 	{%r486, %r487, %r488, %r489}, [%r8+16];
	bfe.u32 	%r490, %r486, 0, 8;
	cvt.u16.u32 	%rs290, %r490;
	bfe.u32 	%r491, %r486, 8, 8;
	cvt.u16.u32 	%rs289, %r491;
	bfe.u32 	%r492, %r486, 16, 8;
	cvt.u16.u32 	%rs288, %r492;
	bfe.u32 	%r493, %r486, 24, 8;
	cvt.u16.u32 	%rs287, %r493;
	bfe.u32 	%r494, %r487, 0, 8;
	cvt.u16.u32 	%rs286, %r494;
	bfe.u32 	%r495, %r487, 8, 8;
	cvt.u16.u32 	%rs285, %r495;
	bfe.u32 	%r496, %r487, 16, 8;
	cvt.u16.u32 	%rs284, %r496;
	bfe.u32 	%r497, %r487, 24, 8;
	cvt.u16.u32 	%rs283, %r497;
	bfe.u32 	%r498, %r488, 0, 8;
	cvt.u16.u32 	%rs282, %r498;
	bfe.u32 	%r499, %r488, 8, 8;
	cvt.u16.u32 	%rs281, %r499;
	bfe.u32 	%r500, %r488, 16, 8;
	cvt.u16.u32 	%rs280, %r500;
	bfe.u32 	%r501, %r488, 24, 8;
	cvt.u16.u32 	%rs279, %r501;
	bfe.u32 	%r502, %r489, 0, 8;
	cvt.u16.u32 	%rs278, %r502;
	bfe.u32 	%r503, %r489, 8, 8;
	cvt.u16.u32 	%rs277, %r503;
	bfe.u32 	%r504, %r489, 16, 8;
	cvt.u16.u32 	%rs276, %r504;
	bfe.u32 	%r505, %r489, 24, 8;
	cvt.u16.u32 	%rs275, %r505;
	ld.shared.v4.b32 	{%r506, %r507, %r508, %r509}, [%r8+32];
	bfe.u32 	%r510, %r506, 0, 8;
	cvt.u16.u32 	%rs274, %r510;
	bfe.u32 	%r511, %r506, 8, 8;
	cvt.u16.u32 	%rs273, %r511;
	bfe.u32 	%r512, %r506, 16, 8;
	cvt.u16.u32 	%rs272, %r512;
	bfe.u32 	%r513, %r506, 24, 8;
	cvt.u16.u32 	%rs271, %r513;
	bfe.u32 	%r514, %r507, 0, 8;
	cvt.u16.u32 	%rs270, %r514;
	bfe.u32 	%r515, %r507, 8, 8;
	cvt.u16.u32 	%rs269, %r515;
	bfe.u32 	%r516, %r507, 16, 8;
	cvt.u16.u32 	%rs268, %r516;
	bfe.u32 	%r517, %r507, 24, 8;
	cvt.u16.u32 	%rs267, %r517;
	bfe.u32 	%r518, %r508, 0, 8;
	cvt.u16.u32 	%rs266, %r518;
	bfe.u32 	%r519, %r508, 8, 8;
	cvt.u16.u32 	%rs265, %r519;
	bfe.u32 	%r520, %r508, 16, 8;
	cvt.u16.u32 	%rs264, %r520;
	bfe.u32 	%r521, %r508, 24, 8;
	cvt.u16.u32 	%rs263, %r521;
	bfe.u32 	%r522, %r509, 0, 8;
	cvt.u16.u32 	%rs262, %r522;
	bfe.u32 	%r523, %r509, 8, 8;
	cvt.u16.u32 	%rs261, %r523;
	bfe.u32 	%r524, %r509, 16, 8;
	cvt.u16.u32 	%rs260, %r524;
	bfe.u32 	%r525, %r509, 24, 8;
	cvt.u16.u32 	%rs259, %r525;
	ld.shared.v2.u8 	{%rs258, %rs257}, [%r8+48];
	ld.shared.u32 	%r531, [%r8+52];
	ld.shared.f64 	%fd8, [%r8+56];
	bar.sync 	0;
	add.s32 	%r529, %r529, 6;
	add.s32 	%r528, %r528, -6;
	bra.uni 	$L__BB11_5;

}
	// .globl	_ZN3cub18CUB_300001_SM_10006detail10radix_sort30DeviceRadixSortHistogramKernelINS1_5radix10policy_hubIi6StructyE10Policy1000ELNS0_9SortOrderE0EiyNS1_21identity_decomposer_tEEEvPT2_PKT1_SB_iiT3_
.visible .entry _ZN3cub18CUB_300001_SM_10006detail10radix_sort30DeviceRadixSortHistogramKernelINS1_5radix10policy_hubIi6StructyE10Policy1000ELNS0_9SortOrderE0EiyNS1_21identity_decomposer_tEEEvPT2_PKT1_SB_iiT3_(
	.param .u64 .ptr .align 1 _ZN3cub18CUB_300001_SM_10006detail10radix_sort30DeviceRadixSortHistogramKernelINS1_5radix10policy_hubIi6StructyE10Policy1000ELNS0_9SortOrderE0EiyNS1_21identity_decomposer_tEEEvPT2_PKT1_SB_iiT3__param_0,
	.param .u64 .ptr .align 1 _ZN3cub18CUB_300001_SM_10006detail10radix_sort30DeviceRadixSortHistogramKernelINS1_5radix10policy_hubIi6StructyE10Policy1000ELNS0_9SortOrderE0EiyNS1_21identity_decomposer_tEEEvPT2_PKT1_SB_iiT3__param_1,
	.param .u64 _ZN3cub18CUB_300001_SM_10006detail10radix_sort30DeviceRadixSortHistogramKernelINS1_5radix10policy_hubIi6StructyE10Policy1000ELNS0_9SortOrderE0EiyNS1_21identity_decomposer_tEEEvPT2_PKT1_SB_iiT3__param_2,
	.param .u32 _ZN3cub18CUB_300001_SM_10006detail10radix_sort30DeviceRadixSortHistogramKernelINS1_5radix10policy_hubIi6StructyE10Policy1000ELNS0_9SortOrderE0EiyNS1_21identity_decomposer_tEEEvPT2_PKT1_SB_iiT3__param_3,
	.param .u32 _ZN3cub18CUB_300001_SM_10006detail10radix_sort30DeviceRadixSortHistogramKernelINS1_5radix10policy_hubIi6StructyE10Policy1000ELNS0_9SortOrderE0EiyNS1_21identity_decomposer_tEEEvPT2_PKT1_SB_iiT3__param_4,
	.param .align 1 .b8 _ZN3cub18CUB_300001_SM_10006detail10radix_sort30DeviceRadixSortHistogramKernelINS1_5radix10policy_hubIi6StructyE10Policy1000ELNS0_9SortOrderE0EiyNS1_21identity_decomposer_tEEEvPT2_PKT1_SB_iiT3__param_5[1]
)
.maxntid 128
{
	.reg .pred 	%p<91>;
	.reg .b32 	%r<486>;
	.reg .b64 	%rd<137>;
	// demoted variable
	.shared .align 4 .b8 _ZZN3cub18CUB_300001_SM_10006detail10radix_sort30DeviceRadixSortHistogramKernelINS1_5radix10policy_hubIi6StructyE10Policy1000ELNS0_9SortOrderE0EiyNS1_21identity_decomposer_tEEEvPT2_PKT1_SB_iiT3_E12temp_storage[4096];
	ld.param.u64 	%rd18, [_ZN3cub18CUB_300001_SM_10006detail10radix_sort30DeviceRadixSortHistogramKernelINS1_5radix10policy_hubIi6StructyE10Policy1000ELNS0_9SortOrderE0EiyNS1_21identity_decomposer_tEEEvPT2_PKT1_SB_iiT3__param_0];
	ld.param.u64 	%rd19, [_ZN3cub18CUB_300001_SM_10006detail10radix_sort30DeviceRadixSortHistogramKernelINS1_5radix10policy_hubIi6StructyE10Policy1000ELNS0_9SortOrderE0EiyNS1_21identity_decomposer_tEEEvPT2_PKT1_SB_iiT3__param_1];
	ld.param.u64 	%rd17, [_ZN3cub18CUB_300001_SM_10006detail10radix_sort30DeviceRadixSortHistogramKernelINS1_5radix10policy_hubIi6StructyE10Policy1000ELNS0_9SortOrderE0EiyNS1_21identity_decomposer_tEEEvPT2_PKT1_SB_iiT3__param_2];
	ld.param.u32 	%r174, [_ZN3cub18CUB_300001_SM_10006detail10radix_sort30DeviceRadixSortHistogramKernelINS1_5radix10policy_hubIi6StructyE10Policy1000ELNS0_9SortOrderE0EiyNS1_21identity_decomposer_tEEEvPT2_PKT1_SB_iiT3__param_3];
	ld.param.u32 	%r175, [_ZN3cub18CUB_300001_SM_10006detail10radix_sort30DeviceRadixSortHistogramKernelINS1_5radix10policy_hubIi6StructyE10Policy1000ELNS0_9SortOrderE0EiyNS1_21identity_decomposer_tEEEvPT2_PKT1_SB_iiT3__param_4];
	cvta.to.global.u64 	%rd1, %rd19;
	cvta.to.global.u64 	%rd2, %rd18;
	setp.eq.s64 	%p2, %rd17, 0;
	@%p2 bra 	$L__BB12_153;
	sub.s32 	%r176, %r175, %r174;
	add.s32 	%r177, %r176, 7;
	shr.s32 	%r178, %r177, 31;
	shr.u32 	%r179, %r178, 29;
	add.s32 	%r180, %r177, %r179;
	shr.s32 	%r181, %r180, 3;
	mov.u32 	%r182, %tid.x;
	setp.gt.u32 	%p3, %r182, 255;
	setp.lt.s32 	%p4, %r177, 8;
	mov.u32 	%r183, %ctaid.x;
	shl.b32 	%r184, %r183, 11;
	cvt.u64.u32 	%rd3, %r184;
	mov.u32 	%r185, %nctaid.x;
	shl.b32 	%r186, %r185, 11;
	cvt.u64.u32 	%rd4, %r186;
	add.s32 	%r1, %r181, -1;
	and.b32  	%r2, %r181, 15;
	and.b32  	%r3, %r181, 7;
	add.s32 	%r4, %r3, -1;
	and.b32  	%r5, %r181, 3;
	or.pred  	%p1, %p3, %p4;
	shl.b32 	%r187, %r182, 2;
	mov.u32 	%r188, _ZZN3cub18CUB_300001_SM_10006detail10radix_sort30DeviceRadixSortHistogramKernelINS1_5radix10policy_hubIi6StructyE10Policy1000ELNS0_9SortOrderE0EiyNS1_21identity_decomposer_tEEEvPT2_PKT1_SB_iiT3_E12temp_storage;
	add.s32 	%r6, %r188, %r187;
	and.b32  	%r7, %r181, 268435440;
	cvt.u64.u32 	%rd5, %r182;
	add.s32 	%r8, %r182, 128;
	add.s32 	%r9, %r182, 256;
	add.s32 	%r10, %r182, 384;
	add.s32 	%r11, %r182, 512;
	add.s32 	%r12, %r182, 640;
	add.s32 	%r13, %r182, 768;
	or.b32  	%r14, %r182, 1024;
	add.s32 	%r15, %r182, 1920;
	and.b32  	%r16, %r181, 268435448;
	and.b32  	%r17, %r181, 1;
	neg.s32 	%r18, %r7;
	add.s32 	%r19, %r6, 8192;
	add.s64 	%rd21, %rd17, -1;
	shr.u64 	%rd22, %rd21, 30;
	add.s64 	%rd23, %rd22, 1;
	min.u64 	%rd6, %rd23, %rd17;
	mov.b64 	%rd135, 0;
$L__BB12_2:
	@%p1 bra 	$L__BB12_30;
	setp.lt.u32 	%p5, %r1, 15;
	mov.b32 	%r439, 0;
	@%p5 bra 	$L__BB12_6;
	mov.u32 	%r436, %r19;
	mov.u32 	%r437, %r18;
$L__BB12_5:
	.pragma "nounroll";
	mov.b32 	%r190, 0;
	st.shared.u32 	[%r436+-8192], %r190;
	st.shared.u32 	[%r436+-7168], %r190;
	st.shared.u32 	[%r436+-6144], %r190;
	st.shared.u32 	[%r436+-5120], %r190;
	st.shared.u32 	[%r436+-4096], %r190;
	st.shared.u32 	[%r436+-3072], %r190;
	st.shared.u32 	[%r436+-2048], %r190;
	st.shared.u32 	[%r436+-1024], %r190;
	st.shared.u32 	[%r436], %r190;
	st.shared.u32 	[%r436+1024], %r190;
	st.shared.u32 	[%r436+2048], %r190;
	st.shared.u32 	[%r436+3072], %r190;
	st.shared.u32 	[%r436+4096], %r190;
	st.shared.u32 	[%r436+5120], %r190;
	st.shared.u32 	[%r436+6144], %r190;
	st.shared.u32 	[%r436+7168], %r190;
	add.s32 	%r437, %r437, 16;
	add.s32 	%r436, %r436, 16384;
	setp.ne.s32 	%p6, %r437, 0;
	mov.u32 	%r439, %r7;
	@%p6 bra 	$L__BB12_5;
$L__BB12_6:
	add.s32 	%r25, %r2, -1;
	setp.eq.s32 	%p7, %r2, 0;
	@%p7 bra 	$L__BB12_16;
	setp.lt.u32 	%p8, %r25, 7;
	@%p8 bra 	$L__BB12_9;
	shl.b32 	%r191, %r439, 10;
	add.s32 	%r192, %r6, %r191;
	mov.b32 	%r193, 0;
	st.shared.u32 	[%r192], %r193;
	st.shared.u32 	[%r192+1024], %r193;
	st.shared.u32 	[%r192+2048], %r193;
	st.shared.u32 	[%r192+3072], %r193;
	st.shared.u32 	[%r192+4096], %r193;
	st.shared.u32 	[%r192+5120], %r193;
	st.shared.u32 	[%r192+6144], %r193;
	st.shared.u32 	[%r192+7168], %r193;
	add.s32 	%r439, %r439, 8;
$L__BB12_9:
	setp.eq.s32 	%p9, %r3, 0;
	@%p9 bra 	$L__BB12_16;
	setp.lt.u32 	%p10, %r4, 3;
	@%p10 bra 	$L__BB12_12;
	shl.b32 	%r194, %r439, 10;
	add.s32 	%r195, %r6, %r194;
	mov.b32 	%r196, 0;
	st.shared.u32 	[%r195], %r196;
	st.shared.u32 	[%r195+1024], %r196;
	st.shared.u32 	[%r195+2048], %r196;
	st.shared.u32 	[%r195+3072], %r196;
	add.s32 	%r439, %r439, 4;
$L__BB12_12:
	setp.eq.s32 	%p11, %r5, 0;
	@%p11 bra 	$L__BB12_16;
	setp.eq.s32 	%p12, %r5, 1;
	shl.b32 	%r197, %r439, 10;
	add.s32 	%r30, %r6, %r197;
	mov.b32 	%r198, 0;
	st.shared.u32 	[%r30], %r198;
	@%p12 bra 	$L__BB12_16;
	setp.eq.s32 	%p13, %r5, 2;
	mov.b32 	%r199, 0;
	st.shared.u32 	[%r30+1024], %r199;
	@%p13 bra 	$L__BB12_16;
	mov.b32 	%r200, 0;
	st.shared.u32 	[%r30+2048], %r200;
$L__BB12_16:
	cvt.u32.u64 	%r201, %rd5;
	setp.gt.u32 	%p14, %r201, 127;
	@%p14 bra 	$L__BB12_30;
	setp.lt.u32 	%p15, %r1, 15;
	mov.b32 	%r443, 0;
	@%p15 bra 	$L__BB12_20;
	mov.b32 	%r441, 0;
$L__BB12_19:
	.pragma "nounroll";
	shl.b32 	%r204, %r441, 10;
	add.s32 	%r205, %r6, %r204;
	mov.b32 	%r206, 0;
	st.shared.u32 	[%r205+512], %r206;
	st.shared.u32 	[%r205+1536], %r206;
	st.shared.u32 	[%r205+2560], %r206;
	st.shared.u32 	[%r205+3584], %r206;
	st.shared.u32 	[%r205+4608], %r206;
	st.shared.u32 	[%r205+5632], %r206;
	st.shared.u32 	[%r205+6656], %r206;
	st.shared.u32 	[%r205+7680], %r206;
	st.shared.u32 	[%r205+8704], %r206;
	st.shared.u32 	[%r205+9728], %r206;
	st.shared.u32 	[%r205+10752], %r206;
	st.shared.u32 	[%r205+11776], %r206;
	st.shared.u32 	[%r205+12800], %r206;
	st.shared.u32 	[%r205+13824], %r206;
	st.shared.u32 	[%r205+14848], %r206;
	st.shared.u32 	[%r205+15872], %r206;
	add.s32 	%r441, %r441, 16;
	setp.ne.s32 	%p16, %r441, %r7;
	mov.u32 	%r443, %r7;
	@%p16 bra 	$L__BB12_19;
$L__BB12_20:
	setp.eq.s32 	%p17, %r2, 0;
	@%p17 bra 	$L__BB12_30;
	setp.lt.u32 	%p18, %r25, 7;
	@%p18 bra 	$L__BB12_23;
	shl.b32 	%r207, %r443, 10;
	add.s32 	%r208, %r6, %r207;
	mov.b32 	%r209, 0;
	st.shared.u32 	[%r208+512], %r209;
	st.shared.u32 	[%r208+1536], %r209;
	st.shared.u32 	[%r208+2560], %r209;
	st.shared.u32 	[%r208+3584], %r209;
	st.shared.u32 	[%r208+4608], %r209;
	st.shared.u32 	[%r208+5632], %r209;
	st.shared.u32 	[%r208+6656], %r209;
	st.shared.u32 	[%r208+7680], %r209;
	add.s32 	%r443, %r443, 8;
$L__BB12_23:
	setp.eq.s32 	%p19, %r3, 0;
	@%p19 bra 	$L__BB12_30;
	setp.lt.u32 	%p20, %r4, 3;
	@%p20 bra 	$L__BB12_26;
	shl.b32 	%r210, %r443, 10;
	add.s32 	%r211, %r6, %r210;
	mov.b32 	%r212, 0;
	st.shared.u32 	[%r211+512], %r212;
	st.shared.u32 	[%r211+1536], %r212;
	st.shared.u32 	[%r211+2560], %r212;
	st.shared.u32 	[%r211+3584], %r212;
	add.s32 	%r443, %r443, 4;
$L__BB12_26:
	setp.eq.s32 	%p21, %r5, 0;
	@%p21 bra 	$L__BB12_30;
	setp.eq.s32 	%p22, %r5, 1;
	shl.b32 	%r213, %r443, 10;
	add.s32 	%r38, %r6, %r213;
	mov.b32 	%r214, 0;
	st.shared.u32 	[%r38+512], %r214;
	@%p22 bra 	$L__BB12_30;
	setp.eq.s32 	%p23, %r5, 2;
	mov.b32 	%r215, 0;
	st.shared.u32 	[%r38+1536], %r215;
	@%p23 bra 	$L__BB12_30;
	mov.b32 	%r216, 0;
	st.shared.u32 	[%r38+2560], %r216;
$L__BB12_30:
	bar.sync 	0;
	bar.sync 	0;
	shl.b64 	%rd8, %rd135, 30;
	sub.s64 	%rd24, %rd17, %rd8;
	min.u64 	%rd9, %rd24, 1073741824;
	setp.le.u64 	%p24, %rd9, %rd3;
	@%p24 bra 	$L__BB12_70;
	mov.u64 	%rd136, %rd3;
$L__BB12_32:
	add.s64 	%rd11, %rd136, %rd8;
	sub.s64 	%rd12, %rd17, %rd11;
	setp.lt.u64 	%p25, %rd12, 2048;
	@%p25 bra 	$L__BB12_34;
	add.s64 	%rd27, %rd11, %rd5;
	shl.b64 	%rd28, %rd27, 2;
	add.s64 	%rd29, %rd1, %rd28;
	ld.global.u32 	%r475, [%rd29];
	ld.global.u32 	%r474, [%rd29+512];
	ld.global.u32 	%r473, [%rd29+1024];
	ld.global.u32 	%r472, [%rd29+1536];
	ld.global.u32 	%r471, [%rd29+2048];
	ld.global.u32 	%r470, [%rd29+2560];
	ld.global.u32 	%r469, [%rd29+3072];
	ld.global.u32 	%r468, [%rd29+3584];
	ld.global.u32 	%r467, [%rd29+4096];
	ld.global.u32 	%r466, [%rd29+4608];
	ld.global.u32 	%r465, [%rd29+5120];
	ld.global.u32 	%r464, [%rd29+5632];
	ld.global.u32 	%r463, [%rd29+6144];
	ld.global.u32 	%r462, [%rd29+6656];
	ld.global.u32 	%r461, [%rd29+7168];
	ld.global.u32 	%r460, [%rd29+7680];
	bra.uni 	$L__BB12_66;
$L__BB12_34:
	cvt.u32.u64 	%r218, %rd5;
	cvt.u32.u64 	%r55, %rd12;
	setp.ge.s32 	%p26, %r218, %r55;
	add.s64 	%rd25, %rd11, %rd5;
	shl.b64 	%rd26, %rd25, 2;
	add.s64 	%rd13, %rd1, %rd26;
	mov.b32 	%r475, 2147483647;
	@%p26 bra 	$L__BB12_36;
	ld.global.u32 	%r475, [%rd13];
$L__BB12_36:
	setp.ge.s32 	%p27, %r8, %r55;
	mov.b32 	%r474, 2147483647;
	@%p27 bra 	$L__BB12_38;
	ld.global.u32 	%r474, [%rd13+512];
$L__BB12_38:
	setp.ge.s32 	%p28, %r9, %r55;
	mov.b32 	%r473, 2147483647;
	@%p28 bra 	$L__BB12_40;
	ld.global.u32 	%r473, [%rd13+1024];
$L__BB12_40:
	setp.ge.s32 	%p29, %r10, %r55;
	mov.b32 	%r472, 2147483647;
	@%p29 bra 	$L__BB12_42;
	ld.global.u32 	%r472, [%rd13+1536];
$L__BB12_42:
	setp.ge.s32 	%p30, %r11, %r55;
	mov.b32 	%r471, 2147483647;
	@%p30 bra 	$L__BB12_44;
	ld.global.u32 	%r471, [%rd13+2048];
$L__BB12_44:
	setp.ge.s32 	%p31, %r12, %r55;
	mov.b32 	%r470, 2147483647;
	@%p31 bra 	$L__BB12_46;
	ld.global.u32 	%r470, [%rd13+2560];
$L__BB12_46:
	setp.ge.s32 	%p32, %r13, %r55;
	mov.b32 	%r469, 2147483647;
	@%p32 bra 	$L__BB12_48;
	ld.global.u32 	%r469, [%rd13+3072];
$L__BB12_48:
	mov.u32 	%r226, %tid.x;
	add.s32 	%r227, %r226, 896;
	setp.ge.s32 	%p33, %r227, %r55;
	mov.b32 	%r468, 2147483647;
	@%p33 bra 	$L__BB12_50;
	ld.global.u32 	%r468, [%rd13+3584];
$L__BB12_50:
	setp.ge.s32 	%p34, %r14, %r55;
	mov.b32 	%r467, 2147483647;
	@%p34 bra 	$L__BB12_52;
	ld.global.u32 	%r467, [%rd13+4096];
$L__BB12_52:
	add.s32 	%r231, %r226, 1152;
	setp.ge.s32 	%p35, %r231, %r55;
	mov.b32 	%r466, 2147483647;
	@%p35 bra 	$L__BB12_54;
	ld.global.u32 	%r466, [%rd13+4608];
$L__BB12_54:
	add.s32 	%r234, %r226, 1280;
	setp.ge.s32 	%p36, %r234, %r55;
	mov.b32 	%r465, 2147483647;
	@%p36 bra 	$L__BB12_56;
	ld.global.u32 	%r465, [%rd13+5120];
$L__BB12_56:
	add.s32 	%r237, %r226, 1408;
	setp.ge.s32 	%p37, %r237, %r55;
	mov.b32 	%r464, 2147483647;
	@%p37 bra 	$L__BB12_58;
	ld.global.u32 	%r464, [%rd13+5632];
$L__BB12_58:
	add.s32 	%r240, %r226, 1536;
	setp.ge.s32 	%p38, %r240, %r55;
	mov.b32 	%r463, 2147483647;
	@%p38 bra 	$L__BB12_60;
	ld.global.u32 	%r463, [%rd13+6144];
$L__BB12_60:
	add.s32 	%r243, %r226, 1664;
	setp.ge.s32 	%p39, %r243, %r55;
	mov.b32 	%r462, 2147483647;
	@%p39 bra 	$L__BB12_62;
	ld.global.u32 	%r462, [%rd13+6656];
$L__BB12_62:
	add.s32 	%r246, %r226, 1792;
	setp.ge.s32 	%p40, %r246, %r55;
	mov.b32 	%r461, 2147483647;
	@%p40 bra 	$L__BB12_64;
	ld.global.u32 	%r461, [%rd13+7168];
$L__BB12_64:
	setp.ge.s32 	%p41, %r15, %r55;
	mov.b32 	%r460, 2147483647;
	@%p41 bra 	$L__BB12_66;
	ld.global.u32 	%r460, [%rd13+7680];
$L__BB12_66:
	setp.le.s32 	%p42, %r175, %r174;
	@%p42 bra 	$L__BB12_69;
	xor.b32  	%r103, %r460, -2147483648;
	xor.b32  	%r104, %r461, -2147483648;
	xor.b32  	%r105, %r462, -2147483648;
	xor.b32  	%r106, %r463, -2147483648;
	xor.b32  	%r107, %r464, -2147483648;
	xor.b32  	%r108, %r465, -2147483648;
	xor.b32  	%r109, %r466, -2147483648;
	xor.b32  	%r110, %r467, -2147483648;
	xor.b32  	%r111, %r468, -2147483648;
	xor.b32  	%r112, %r469, -2147483648;
	xor.b32  	%r113, %r470, -2147483648;
	xor.b32  	%r114, %r471, -2147483648;
	xor.b32  	%r115, %r472, -2147483648;
	xor.b32  	%r116, %r473, -2147483648;
	xor.b32  	%r117, %r474, -2147483648;
	xor.b32  	%r118, %r475, -2147483648;
	mov.b32 	%r476, 0;
	mov.u32 	%r477, %r174;
$L__BB12_68:
	sub.s32 	%r249, %r175, %r477;
	shl.b32 	%r250, %r476, 10;
	mov.u32 	%r251, _ZZN3cub18CUB_300001_SM_10006detail10radix_sort30DeviceRadixSortHistogramKernelINS1_5radix10policy_hubIi6StructyE10Policy1000ELNS0_9SortOrderE0EiyNS1_21identity_decomposer_tEEEvPT2_PKT1_SB_iiT3_E12temp_storage;
	add.s32 	%r252, %r251, %r250;
	min.s32 	%r253, %r249, 8;
	mov.b32 	%r254, -1;
	shl.b32 	%r255, %r254, %r253;
	not.b32 	%r256, %r255;
	shr.u32 	%r257, %r118, %r477;
	and.b32  	%r258, %r257, %r256;
	shl.b32 	%r259, %r258, 2;
	add.s32 	%r260, %r252, %r259;
	atom.shared.add.u32 	%r261, [%r260], 1;
	shr.u32 	%r262, %r117, %r477;
	and.b32  	%r263, %r262, %r256;
	shl.b32 	%r264, %r263, 2;
	add.s32 	%r265, %r252, %r264;
	atom.shared.add.u32 	%r266, [%r265], 1;
	shr.u32 	%r267, %r116, %r477;
	and.b32  	%r268, %r267, %r256;
	shl.b32 	%r269, %r268, 2;
	add.s32 	%r270, %r252, %r269;
	atom.shared.add.u32 	%r271, [%r270], 1;
	shr.u32 	%r272, %r115, %r477;
	and.b32  	%r273, %r272, %r256;
	shl.b32 	%r274, %r273, 2;
	add.s32 	%r275, %r252, %r274;
	atom.shared.add.u32 	%r276, [%r275], 1;
	shr.u32 	%r277, %r114, %r477;
	and.b32  	%r278, %r277, %r256;
	shl.b32 	%r279, %r278, 2;
	add.s32 	%r280, %r252, %r279;
	atom.shared.add.u32 	%r281, [%r280], 1;
	shr.u32 	%r282, %r113, %r477;
	and.b32  	%r283, %r282, %r256;
	shl.b32 	%r284, %r283, 2;
	add.s32 	%r285, %r252, %r284;
	atom.shared.add.u32 	%r286, [%r285], 1;
	shr.u32 	%r287, %r112, %r477;
	and.b32  	%r288, %r287, %r256;
	shl.b32 	%r289, %r288, 2;
	add.s32 	%r290, %r252, %r289;
	atom.shared.add.u32 	%r291, [%r290], 1;
	shr.u32 	%r292, %r111, %r477;
	and.b32  	%r293, %r292, %r256;
	shl.b32 	%r294, %r293, 2;
	add.s32 	%r295, %r252, %r294;
	atom.shared.add.u32 	%r296, [%r295], 1;
	shr.u32 	%r297, %r110, %r477;
	and.b32  	%r298, %r297, %r256;
	shl.b32 	%r299, %r298, 2;
	add.s32 	%r300, %r252, %r299;
	atom.shared.add.u32 	%r301, [%r300], 1;
	shr.u32 	%r302, %r109, %r477;
	and.b32  	%r303, %r302, %r256;
	shl.b32 	%r304, %r303, 2;
	add.s32 	%r305, %r252, %r304;
	atom.shared.add.u32 	%r306, [%r305], 1;
	shr.u32 	%r307, %r108, %r477;
	and.b32  	%r308, %r307, %r256;
	shl.b32 	%r309, %r308, 2;
	add.s32 	%r310, %r252, %r309;
	atom.shared.add.u32 	%r311, [%r310], 1;
	shr.u32 	%r312, %r107, %r477;
	and.b32  	%r313, %r312, %r256;
	shl.b32 	%r314, %r313, 2;
	add.s32 	%r315, %r252, %r314;
	atom.shared.add.u32 	%r316, [%r315], 1;
	shr.u32 	%r317, %r106, %r477;
	and.b32  	%r318, %r317, %r256;
	shl.b32 	%r319, %r318, 2;
	add.s32 	%r320, %r252, %r319;
	atom.shared.add.u32 	%r321, [%r320], 1;
	shr.u32 	%r322, %r105, %r477;
	and.b32  	%r323, %r322, %r256;
	shl.b32 	%r324, %r323, 2;
	add.s32 	%r325, %r252, %r324;
	atom.shared.add.u32 	%r326, [%r325], 1;
	shr.u32 	%r327, %r104, %r477;
	and.b32  	%r328, %r327, %r256;
	shl.b32 	%r329, %r328, 2;
	add.s32 	%r330, %r252, %r329;
	atom.shared.add.u32 	%r331, [%r330], 1;
	shr.u32 	%r332, %r103, %r477;
	and.b32  	%r333, %r332, %r256;
	shl.b32 	%r334, %r333, 2;
	add.s32 	%r335, %r252, %r334;
	atom.shared.add.u32 	%r336, [%r335], 1;
	add.s32 	%r477, %r477, 8;
	add.s32 	%r476, %r476, 1;
	setp.lt.s32 	%p43, %r477, %r175;
	@%p43 bra 	$L__BB12_68;
$L__BB12_69:
	add.s64 	%rd136, %rd136, %rd4;
	setp.lt.u64 	%p44, %rd136, %rd9;
	@%p44 bra 	$L__BB12_32;
$L__BB12_70:
	bar.sync 	0;
	@%p1 bra 	$L__BB12_152;
	setp.lt.u32 	%p45, %r1, 7;
	mov.b32 	%r480, 0;
	@%p45 bra 	$L__BB12_90;
	mov.b32 	%r478, 0;
$L__BB12_73:
	.pragma "nounroll";
	shl.b32 	%r339, %r478, 10;
	add.s32 	%r124, %r6, %r339;
	ld.shared.u32 	%r125, [%r124];
	setp.eq.s32 	%p46, %r125, 0;
	@%p46 bra 	$L__BB12_75;
	cvt.u32.u64 	%r340, %rd5;
	shl.b32 	%r341, %r478, 8;
	add.s32 	%r342, %r341, %r340;
	mul.wide.u32 	%rd30, %r342, 8;
	add.s64 	%rd31, %rd2, %rd30;
	cvt.u64.u32 	%rd32, %r125;
	atom.global.add.u64 	%rd33, [%rd31], %rd32;
$L__BB12_75:
	ld.shared.u32 	%r126, [%r124+1024];
	setp.eq.s32 	%p47, %r126, 0;
	@%p47 bra 	$L__BB12_77;
	cvt.u32.u64 	%r343, %rd5;
	shl.b32 	%r344, %r478, 8;
	add.s32 	%r345, %r344, %r343;
	add.s32 	%r346, %r345, 256;
	mul.wide.u32 	%rd34, %r346, 8;
	add.s64 	%rd35, %rd2, %rd34;
	cvt.u64.u32 	%rd36, %r126;
	atom.global.add.u64 	%rd37, [%rd35], %rd36;
$L__BB12_77:
	ld.shared.u32 	%r127, [%r124+2048];
	setp.eq.s32 	%p48, %r127, 0;
	@%p48 bra 	$L__BB12_79;
	cvt.u32.u64 	%r347, %rd5;
	shl.b32 	%r348, %r478, 8;
	add.s32 	%r349, %r348, %r347;
	add.s32 	%r350, %r349, 512;
	mul.wide.u32 	%rd38, %r350, 8;
	add.s64 	%rd39, %rd2, %rd38;
	cvt.u64.u32 	%rd40, %r127;
	atom.global.add.u64 	%rd41, [%rd39], %rd40;
$L__BB12_79:
	ld.shared.u32 	%r128, [%r124+3072];
	setp.eq.s32 	%p49, %r128, 0;
	@%p49 bra 	$L__BB12_81;
	cvt.u32.u64 	%r351, %rd5;
	shl.b32 	%r352, %r478, 8;
	add.s32 	%r353, %r352, %r351;
	add.s32 	%r354, %r353, 768;
	mul.wide.u32 	%rd42, %r354, 8;
	add.s64 	%rd43, %rd2, %rd42;
	cvt.u64.u32 	%rd44, %r128;
	atom.global.add.u64 	%rd45, [%rd43], %rd44;
$L__BB12_81:
	ld.shared.u32 	%r129, [%r124+4096];
	setp.eq.s32 	%p50, %r129, 0;
	@%p50 bra 	$L__BB12_83;
	cvt.u32.u64 	%r355, %rd5;
	shl.b32 	%r356, %r478, 8;
	add.s32 	%r357, %r356, %r355;
	add.s32 	%r358, %r357, 1024;
	mul.wide.u32 	%rd46, %r358, 8;
	add.s64 	%rd47, %rd2, %rd46;
	cvt.u64.u32 	%rd48, %r129;
	atom.global.add.u64 	%rd49, [%rd47], %rd48;
$L__BB12_83:
	ld.shared.u32 	%r130, [%r124+5120];
	setp.eq.s32 	%p51, %r130, 0;
	@%p51 bra 	$L__BB12_85;
	cvt.u32.u64 	%r359, %rd5;
	shl.b32 	%r360, %r478, 8;
	add.s32 	%r361, %r360, %r359;
	add.s32 	%r362, %r361, 1280;
	mul.wide.u32 	%rd50, %r362, 8;
	add.s64 	%rd51, %rd2, %rd50;
	cvt.u64.u32 	%rd52, %r130;
	atom.global.add.u64 	%rd53, [%rd51], %rd52;
$L__BB12_85:
	ld.shared.u32 	%r131, [%r124+6144];
	setp.eq.s32 	%p52, %r131, 0;
	@%p52 bra 	$L__BB12_87;
	cvt.u32.u64 	%r363, %rd5;
	shl.b32 	%r364, %r478, 8;
	add.s32 	%r365, %r364, %r363;
	add.s32 	%r366, %r365, 1536;
	mul.wide.u32 	%rd54, %r366, 8;
	add.s64 	%rd55, %rd2, %rd54;
	cvt.u64.u32 	%rd56, %r131;
	atom.global.add.u64 	%rd57, [%rd55], %rd56;
$L__BB12_87:
	ld.shared.u32 	%r132, [%r124+7168];
	setp.eq.s32 	%p53, %r132, 0;
	@%p53 bra 	$L__BB12_89;
	cvt.u32.u64 	%r367, %rd5;
	shl.b32 	%r368, %r478, 8;
	add.s32 	%r369, %r368, %r367;
	add.s32 	%r370, %r369, 1792;
	mul.wide.u32 	%rd58, %r370, 8;
	add.s64 	%rd59, %rd2, %rd58;
	cvt.u64.u32 	%rd60, %r132;
	atom.global.add.u64 	%rd61, [%rd59], %rd60;
$L__BB12_89:
	add.s32 	%r478, %r478, 8;
	setp.ne.s32 	%p54, %r478, %r16;
	mov.u32 	%r480, %r16;
	@%p54 bra 	$L__BB12_73;
$L__BB12_90:
	add.s32 	%r135, %r5, -1;
	setp.eq.s32 	%p55, %r3, 0;
	@%p55 bra 	$L__BB12_111;
	setp.lt.u32 	%p56, %r4, 3;
	@%p56 bra 	$L__BB12_101;
	shl.b32 	%r371, %r480, 10;
	add.s32 	%r136, %r6, %r371;
	ld.shared.u32 	%r137, [%r136];
	setp.eq.s32 	%p57, %r137, 0;
	@%p57 bra 	$L__BB12_94;
	cvt.u32.u64 	%r372, %rd5;
	shl.b32 	%r373, %r480, 8;
	add.s32 	%r374, %r373, %r372;
	mul.wide.u32 	%rd62, %r374, 8;
	add.s64 	%rd63, %rd2, %rd62;
	cvt.u64.u32 	%rd64, %r137;
	atom.global.add.u64 	%rd65, [%rd63], %rd64;
$L__BB12_94:
	ld.shared.u32 	%r138, [%r136+1024];
	setp.eq.s32 	%p58, %r138, 0;
	@%p58 bra 	$L__BB12_96;
	cvt.u32.u64 	%r375, %rd5;
	shl.b32 	%r376, %r480, 8;
	add.s32 	%r377, %r376, %r375;
	add.s32 	%r378, %r377, 256;
	mul.wide.u32 	%rd66, %r378, 8;
	add.s64 	%rd67, %rd2, %rd66;
	cvt.u64.u32 	%rd68, %r138;
	atom.global.add.u64 	%rd69, [%rd67], %rd68;
$L__BB12_96:
	ld.shared.u32 	%r139, [%r136+2048];
	setp.eq.s32 	%p59, %r139, 0;
	@%p59 bra 	$L__BB12_98;
	cvt.u32.u64 	%r379, %rd5;
	shl.b32 	%r380, %r480, 8;
	add.s32 	%r381, %r380, %r379;
	add.s32 	%r382, %r381, 512;
	mul.wide.u32 	%rd70, %r382, 8;
	add.s64 	%rd71, %rd2, %rd70;
	cvt.u64.u32 	%rd72, %r139;
	atom.global.add.u64 	%rd73, [%rd71], %rd72;
$L__BB12_98:
	ld.shared.u32 	%r140, [%r136+3072];
	setp.eq.s32 	%p60, %r140, 0;
	@%p60 bra 	$L__BB12_100;
	cvt.u32.u64 	%r383, %rd5;
	shl.b32 	%r384, %r480, 8;
	add.s32 	%r385, %r384, %r383;
	add.s32 	%r386, %r385, 768;
	mul.wide.u32 	%rd74, %r386, 8;
	add.s64 	%rd75, %rd2, %rd74;
	cvt.u64.u32 	%rd76, %r140;
	atom.global.add.u64 	%rd77, [%rd75], %rd76;
$L__BB12_100:
	add.s32 	%r480, %r480, 4;
$L__BB12_101:
	setp.eq.s32 	%p61, %r5, 0;
	@%p61 bra 	$L__BB12_111;
	setp.eq.s32 	%p62, %r135, 0;
	@%p62 bra 	$L__BB12_108;
	shl.b32 	%r387, %r480, 10;
	add.s32 	%r143, %r6, %r387;
	ld.shared.u32 	%r144, [%r143];
	setp.eq.s32 	%p63, %r144, 0;
	@%p63 bra 	$L__BB12_105;
	cvt.u32.u64 	%r388, %rd5;
	shl.b32 	%r389, %r480, 8;
	add.s32 	%r390, %r389, %r388;
	mul.wide.u32 	%rd78, %r390, 8;
	add.s64 	%rd79, %rd2, %rd78;
	cvt.u64.u32 	%rd80, %r144;
	atom.global.add.u64 	%rd81, [%rd79], %rd80;
$L__BB12_105:
	ld.shared.u32 	%r145, [%r143+1024];
	setp.eq.s32 	%p64, %r145, 0;
	@%p64 bra 	$L__BB12_107;
	cvt.u32.u64 	%r391, %rd5;
	shl.b32 	%r392, %r480, 8;
	add.s32 	%r393, %r392, %r391;
	add.s32 	%r394, %r393, 256;
	mul.wide.u32 	%rd82, %r394, 8;
	add.s64 	%rd83, %rd2, %rd82;
	cvt.u64.u32 	%rd84, %r145;
	atom.global.add.u64 	%rd85, [%rd83], %rd84;
$L__BB12_107:
	add.s32 	%r480, %r480, 2;
$L__BB12_108:
	setp.eq.s32 	%p65, %r17, 0;
	@%p65 bra 	$L__BB12_111;
	shl.b32 	%r395, %r480, 10;
	add.s32 	%r396, %r6, %r395;
	ld.shared.u32 	%r148, [%r396];
	setp.eq.s32 	%p66, %r148, 0;
	@%p66 bra 	$L__BB12_111;
	cvt.u32.u64 	%r397, %rd5;
	shl.b32 	%r398, %r480, 8;
	add.s32 	%r399, %r398, %r397;
	mul.wide.u32 	%rd86, %r399, 8;
	add.s64 	%rd87, %rd2, %rd86;
	cvt.u64.u32 	%rd88, %r148;
	atom.global.add.u64 	%rd89, [%rd87], %rd88;
$L__BB12_111:
	cvt.u32.u64 	%r400, %rd5;
	setp.gt.u32 	%p67, %r400, 127;
	@%p67 bra 	$L__BB12_152;
	setp.lt.u32 	%p68, %r1, 7;
	mov.b32 	%r484, 0;
	@%p68 bra 	$L__BB12_131;
	mov.b32 	%r482, 0;
$L__BB12_114:
	.pragma "nounroll";
	shl.b32 	%r404, %r482, 10;
	add.s32 	%r150, %r6, %r404;
	ld.shared.u32 	%r151, [%r150+512];
	setp.eq.s32 	%p69, %r151, 0;
	shl.b32 	%r405, %r482, 8;
	add.s32 	%r406, %r405, %r400;
	mul.wide.u32 	%rd90, %r406, 8;
	add.s64 	%rd15, %rd2, %rd90;
	@%p69 bra 	$L__BB12_116;
	cvt.u64.u32 	%rd91, %r151;
	atom.global.add.u64 	%rd92, [%rd15+1024], %rd91;
$L__BB12_116:
	ld.shared.u32 	%r152, [%r150+1536];
	setp.eq.s32 	%p70, %r152, 0;
	@%p70 bra 	$L__BB12_118;
	cvt.u64.u32 	%rd93, %r152;
	atom.global.add.u64 	%rd94, [%rd15+3072], %rd93;
$L__BB12_118:
	ld.shared.u32 	%r153, [%r150+2560];
	setp.eq.s32 	%p71, %r153, 0;
	@%p71 bra 	$L__BB12_120;
	cvt.u64.u32 	%rd95, %r153;
	atom.global.add.u64 	%rd96, [%rd15+5120], %rd95;
$L__BB12_120:
	ld.shared.u32 	%r154, [%r150+3584];
	setp.eq.s32 	%p72, %r154, 0;
	@%p72 bra 	$L__BB12_122;
	cvt.u64.u32 	%rd97, %r154;
	atom.global.add.u64 	%rd98, [%rd15+7168], %rd97;
$L__BB12_122:
	ld.shared.u32 	%r155, [%r150+4608];
	setp.eq.s32 	%p73, %r155, 0;
	@%p73 bra 	$L__BB12_124;
	cvt.u64.u32 	%rd99, %r155;
	atom.global.add.u64 	%rd100, [%rd15+9216], %rd99;
$L__BB12_124:
	ld.shared.u32 	%r156, [%r150+5632];
	setp.eq.s32 	%p74, %r156, 0;
	@%p74 bra 	$L__BB12_126;
	cvt.u64.u32 	%rd101, %r156;
	atom.global.add.u64 	%rd102, [%rd15+11264], %rd101;
$L__BB12_126:
	ld.shared.u32 	%r157, [%r150+6656];
	setp.eq.s32 	%p75, %r157, 0;
	@%p75 bra 	$L__BB12_128;
	cvt.u64.u32 	%rd103, %r157;
	atom.global.add.u64 	%rd104, [%rd15+13312], %rd103;
$L__BB12_128:
	ld.shared.u32 	%r158, [%r150+7680];
	setp.eq.s32 	%p76, %r158, 0;
	@%p76 bra 	$L__BB12_130;
	cvt.u64.u32 	%rd105, %r158;
	atom.global.add.u64 	%rd106, [%rd15+15360], %rd105;
$L__BB12_130:
	add.s32 	%r482, %r482, 8;
	setp.ne.s32 	%p77, %r482, %r16;
	mov.u32 	%r484, %r16;
	@%p77 bra 	$L__BB12_114;
$L__BB12_131:
	setp.eq.s32 	%p78, %r3, 0;
	@%p78 bra 	$L__BB12_152;
	setp.lt.u32 	%p79, %r4, 3;
	@%p79 bra 	$L__BB12_142;
	shl.b32 	%r407, %r484, 10;
	add.s32 	%r161, %r6, %r407;
	ld.shared.u32 	%r162, [%r161+512];
	setp.eq.s32 	%p80, %r162, 0;
	@%p80 bra 	$L__BB12_135;
	shl.b32 	%r409, %r484, 8;
	add.s32 	%r410, %r409, %r400;
	mul.wide.u32 	%rd107, %r410, 8;
	add.s64 	%rd108, %rd2, %rd107;
	cvt.u64.u32 	%rd109, %r162;
	atom.global.add.u64 	%rd110, [%rd108+1024], %rd109;
$L__BB12_135:
	ld.shared.u32 	%r163, [%r161+1536];
	setp.eq.s32 	%p81, %r163, 0;
	@%p81 bra 	$L__BB12_137;
	shl.b32 	%r412, %r484, 8;
	add.s32 	%r413, %r412, %r400;
	add.s32 	%r414, %r413, 256;
	mul.wide.u32 	%rd111, %r414, 8;
	add.s64 	%rd112, %rd2, %rd111;
	cvt.u64.u32 	%rd113, %r163;
	atom.global.add.u64 	%rd114, [%rd112+1024], %rd113;
$L__BB12_137:
	ld.shared.u32 	%r164, [%r161+2560];
	setp.eq.s32 	%p82, %r164, 0;
	@%p82 bra 	$L__BB12_139;
	shl.b32 	%r416, %r484, 8;
	add.s32 	%r417, %r416, %r400;
	add.s32 	%r418, %r417, 512;
	mul.wide.u32 	%rd115, %r418, 8;
	add.s64 	%rd116, %rd2, %rd115;
	cvt.u64.u32 	%rd117, %r164;
	atom.global.add.u64 	%rd118, [%rd116+1024], %rd117;
$L__BB12_139:
	ld.shared.u32 	%r165, [%r161+3584];
	setp.eq.s32 	%p83, %r165, 0;
	@%p83 bra 	$L__BB12_141;
	shl.b32 	%r420, %r484, 8;
	add.s32 	%r421, %r420, %r400;
	add.s32 	%r422, %r421, 768;
	mul.wide.u32 	%rd119, %r422, 8;
	add.s64 	%rd120, %rd2, %rd119;
	cvt.u64.u32 	%rd121, %r165;
	atom.global.add.u64 	%rd122, [%rd120+1024], %rd121;
$L__BB12_141:
	add.s32 	%r484, %r484, 4;
$L__BB12_142:
	setp.eq.s32 	%p84, %r5, 0;
	@%p84 bra 	$L__BB12_152;
	setp.eq.s32 	%p85, %r135, 0;
	@%p85 bra 	$L__BB12_149;
	shl.b32 	%r423, %r484, 10;
	add.s32 	%r168, %r6, %r423;
	ld.shared.u32 	%r169, [%r168+512];
	setp.eq.s32 	%p86, %r169, 0;
	@%p86 bra 	$L__BB12_146;
	shl.b32 	%r425, %r484, 8;
	add.s32 	%r426, %r425, %r400;
	mul.wide.u32 	%rd123, %r426, 8;
	add.s64 	%rd124, %rd2, %rd123;
	cvt.u64.u32 	%rd125, %r169;
	atom.global.add.u64 	%rd126, [%rd124+1024], %rd125;
$L__BB12_146:
	ld.shared.u32 	%r170, [%r168+1536];
	setp.eq.s32 	%p87, %r170, 0;
	@%p87 bra 	$L__BB12_148;
	shl.b32 	%r428, %r484, 8;
	add.s32 	%r429, %r428, %r400;
	add.s32 	%r430, %r429, 256;
	mul.wide.u32 	%rd127, %r430, 8;
	add.s64 	%rd128, %rd2, %rd127;
	cvt.u64.u32 	%rd129, %r170;
	atom.global.add.u64 	%rd130, [%rd128+1024], %rd129;
$L__BB12_148:
	add.s32 	%r484, %r484, 2;
$L__BB12_149:
	setp.eq.s32 	%p88, %r17, 0;
	@%p88 bra 	$L__BB12_152;
	shl.b32 	%r431, %r484, 10;
	add.s32 	%r432, %r6, %r431;
	ld.shared.u32 	%r173, [%r432+512];
	setp.eq.s32 	%p89, %r173, 0;
	@%p89 bra 	$L__BB12_152;
	shl.b32 	%r434, %r484, 8;
	add.s32 	%r435, %r434, %r400;
	mul.wide.u32 	%rd131, %r435, 8;
	add.s64 	%rd132, %rd2, %rd131;
	cvt.u64.u32 	%rd133, %r173;
	atom.global.add.u64 	%rd134, [%rd132+1024], %rd133;
$L__BB12_152:
	bar.sync 	0;
	add.s64 	%rd135, %rd135, 1;
	setp.ne.s64 	%p90, %rd135, %rd6;
	@%p90 bra 	$L__BB12_2;
$L__BB12_153:
	ret;

}
	// .globl	_ZN3cub18CUB_300001_SM_10006detail10radix_sort33DeviceRadixSortExclusiveSumKernelINS1_5radix10policy_hubIi6StructyE10Policy1000EyEEvPT0_
.visible .entry _ZN3cub18CUB_300001_SM_10006detail10radix_sort33DeviceRadixSortExclusiveSumKernelINS1_5radix10policy_hubIi6StructyE10Policy1000EyEEvPT0_(
	.param .u64 .ptr .align 1 _ZN3cub18CUB_300001_SM_10006detail10radix_sort33DeviceRadixSortExclusiveSumKernelINS1_5radix10policy_hubIi6StructyE10Policy1000EyEEvPT0__param_0
)
{
	.reg .pred 	%p<4>;
	.reg .b32 	%r<28>;
	.reg .b64 	%rd<54>;
	// demoted variable
	.shared .align 16 .b8 _ZZN3cub18CUB_300001_SM_10006detail10radix_sort33DeviceRadixSortExclusiveSumKernelINS1_5radix10policy_hubIi6StructyE10Policy1000EyEEvPT0_E12temp_storage[2336];
	ld.param.u64 	%rd5, [_ZN3cub18CUB_300001_SM_10006detail10radix_sort33DeviceRadixSortExclusiveSumKernelINS1_5radix10policy_hubIi6StructyE10Policy1000EyEEvPT0__param_0];
	cvta.to.global.u64 	%rd6, %rd5;
	mov.u32 	%r3, %ctaid.x;
	shl.b32 	%r4, %r3, 8;
	mov.u32 	%r1, %tid.x;
	setp.gt.u32 	%p1, %r1, 255;
	add.s32 	%r5, %r4, %r1;
	mul.wide.s32 	%rd7, %r5, 8;
	add.s64 	%rd1, %rd6, %rd7;
	@%p1 bra 	$L__BB13_2;
	ld.global.u64 	%rd53, [%rd1];
$L__BB13_2:
	shr.u32 	%r6, %r1, 3;
	add.s32 	%r7, %r6, %r1;
	shl.b32 	%r8, %r7, 3;
	mov.u32 	%r9, _ZZN3cub18CUB_300001_SM_10006detail10radix_sort33DeviceRadixSortExclusiveSumKernelINS1_5radix10policy_hubIi6StructyE10Policy1000EyEEvPT0_E12temp_storage;
	add.s32 	%r10, %r9, %r8;
	add.s32 	%r2, %r10, 16;
	st.shared.u64 	[%r10+16], %rd53;
	bar.sync 	0;
	setp.gt.u32 	%p2, %r1, 31;
	@%p2 bra 	$L__BB13_4;
	mad.lo.s32 	%r27, %r1, 72, %r9;
	ld.shared.u64 	%rd23, [%r27+16];
	ld.shared.u64 	%rd24, [%r27+24];
	ld.shared.u64 	%rd25, [%r27+32];
	ld.shared.u64 	%rd26, [%r27+40];
	ld.shared.u64 	%rd27, [%r27+48];
	ld.shared.u64 	%rd28, [%r27+56];
	ld.shared.u64 	%rd29, [%r27+64];
	ld.shared.u64 	%rd30, [%r27+72];
	add.s64 	%rd31, %rd24, %rd23;
	add.s64 	%rd32, %rd31, %rd25;
	add.s64 	%rd33, %rd32, %rd26;
	add.s64 	%rd34, %rd33, %rd27;
	add.s64 	%rd35, %rd34, %rd28;
	add.s64 	%rd36, %rd35, %rd29;
	add.s64 	%rd10, %rd36, %rd30;
	mov.b32 	%r11, 1;
	mov.b32 	%r24, 0;
	mov.b32 	%r25, -1;
	// begin inline asm
	{  .reg .u64 r0;  .reg .u32 lo;  .reg .u32 hi;  .reg .pred p;  mov.b64 {lo, hi}, %rd10;  shfl.sync.up.b32 lo|p, lo, %r11, %r24, %r25;  shfl.sync.up.b32 hi|p, hi, %r11, %r24, %r25;  mov.b64 r0, {lo, hi};  @p add.u64 r0, r0, %rd10;  mov.u64 %rd8, r0;}
	// end inline asm
	mov.b32 	%r14, 2;
	// begin inline asm
	{  .reg .u64 r0;  .reg .u32 lo;  .reg .u32 hi;  .reg .pred p;  mov.b64 {lo, hi}, %rd8;  shfl.sync.up.b32 lo|p, lo, %r14, %r24, %r25;  shfl.sync.up.b32 hi|p, hi, %r14, %r24, %r25;  mov.b64 r0, {lo, hi};  @p add.u64 r0, r0, %rd8;  mov.u64 %rd11, r0;}
	// end inline asm
	mov.b32 	%r17, 4;
	// begin inline asm
	{  .reg .u64 r0;  .reg .u32 lo;  .reg .u32 hi;  .reg .pred p;  mov.b64 {lo, hi}, %rd11;  shfl.sync.up.b32 lo|p, lo, %r17, %r24, %r25;  shfl.sync.up.b32 hi|p, hi, %r17, %r24, %r25;  mov.b64 r0, {lo, hi};  @p add.u64 r0, r0, %rd11;  mov.u64 %rd14, r0;}
	// end inline asm
	mov.b32 	%r20, 8;
	// begin inline asm
	{  .reg .u64 r0;  .reg .u32 lo;  .reg .u32 hi;  .reg .pred p;  mov.b64 {lo, hi}, %rd14;  shfl.sync.up.b32 lo|p, lo, %r20, %r24, %r25;  shfl.sync.up.b32 hi|p, hi, %r20, %r24, %r25;  mov.b64 r0, {lo, hi};  @p add.u64 r0, r0, %rd14;  mov.u64 %rd17, r0;}
	// end inline asm
	mov.b32 	%r23, 16;
	// begin inline asm
	{  .reg .u64 r0;  .reg .u32 lo;  .reg .u32 hi;  .reg .pred p;  mov.b64 {lo, hi}, %rd17;  shfl.sync.up.b32 lo|p, lo, %r23, %r24, %r25;  shfl.sync.up.b32 hi|p, hi, %r23, %r24, %r25;  mov.b64 r0, {lo, hi};  @p add.u64 r0, r0, %rd17;  mov.u64 %rd20, r0;}
	// end inline asm
	sub.s64 	%rd37, %rd20, %rd10;
	ld.shared.u64 	%rd38, [%r27+16];
	ld.shared.u64 	%rd39, [%r27+24];
	ld.shared.u64 	%rd40, [%r27+32];
	ld.shared.u64 	%rd41, [%r27+40];
	ld.shared.u64 	%rd42, [%r27+48];
	ld.shared.u64 	%rd43, [%r27+56];
	ld.shared.u64 	%rd44, [%r27+64];
	add.s64 	%rd45, %rd38, %rd37;
	add.s64 	%rd46, %rd39, %rd45;
	add.s64 	%rd47, %rd40, %rd46;
	add.s64 	%rd48, %rd41, %rd47;
	add.s64 	%rd49, %rd42, %rd48;
	add.s64 	%rd50, %rd43, %rd49;
	add.s64 	%rd51, %rd44, %rd50;
	st.shared.u64 	[%r27+16], %rd37;
	st.shared.u64 	[%r27+24], %rd45;
	st.shared.u64 	[%r27+32], %rd46;
	st.shared.u64 	[%r27+40], %rd47;
	st.shared.u64 	[%r27+48], %rd48;
	st.shared.u64 	[%r27+56], %rd49;
	st.shared.u64 	[%r27+64], %rd50;
	st.shared.u64 	[%r27+72], %rd51;
$L__BB13_4:
	setp.gt.u32 	%p3, %r1, 255;
	bar.sync 	0;
	@%p3 bra 	$L__BB13_6;
	ld.shared.u64 	%rd52, [%r2];
	st.global.u64 	[%rd1], %rd52;
$L__BB13_6:
	ret;

}
	// .globl	_ZN3cub18CUB_300001_SM_10006detail10radix_sort29DeviceRadixSortOnesweepKernelINS1_5radix10policy_hubIi6StructyE10Policy1000ELNS0_9SortOrderE0EiS6_yiiNS1_21identity_decomposer_tEEEvPT5_SC_PT3_PKSD_PT1_PKSH_PT2_PKSL_T4_iiT6_
.visible .entry _ZN3cub18CUB_300001_SM_10006detail10radix_sort29DeviceRadixSortOnesweepKernelINS1_5radix10policy_hubIi6StructyE10Policy1000ELNS0_9SortOrderE0EiS6_yiiNS1_21identity_decomposer_tEEEvPT5_SC_PT3_PKSD_PT1_PKSH_PT2_PKSL_T4_iiT6_(
	.param .u64 .ptr .align 1 _ZN3cub18CUB_300001_SM_10006detail10radix_sort29DeviceRadixSortOnesweepKernelINS1_5radix10policy_hubIi6StructyE10Policy1000ELNS0_9SortOrderE0EiS6_yiiNS1_21identity_decomposer_tEEEvPT5_SC_PT3_PKSD_PT1_PKSH_PT2_PKSL_T4_iiT6__param_0,
	.param .u64 .ptr .align 1 _ZN3cub18CUB_300001_SM_10006detail10radix_sort29DeviceRadixSortOnesweepKernelINS1_5radix10policy_hubIi6StructyE10Policy1000ELNS0_9SortOrderE0EiS6_yiiNS1_21identity_decomposer_tEEEvPT5_SC_PT3_PKSD_PT1_PKSH_PT2_PKSL_T4_iiT6__param_1,
	.param .u64 .ptr .align 1 _ZN3cub18CUB_300001_SM_10006detail10radix_sort29DeviceRadixSortOnesweepKernelINS1_5radix10policy_hubIi6StructyE10Policy1000ELNS0_9SortOrderE0EiS6_yiiNS1_21identity_decomposer_tEEEvPT5_SC_PT3_PKSD_PT1_PKSH_PT2_PKSL_T4_iiT6__param_2,
	.param .u64 .ptr .align 1 _ZN3cub18CUB_300001_SM_10006detail10radix_sort29DeviceRadixSortOnesweepKernelINS1_5radix10policy_hubIi6StructyE10Policy1000ELNS0_9SortOrderE0EiS6_yiiNS1_21identity_decomposer_tEEEvPT5_SC_PT3_PKSD_PT1_PKSH_PT2_PKSL_T4_iiT6__param_3,
	.param .u64 .ptr .align 1 _ZN3cub18CUB_300001_SM_10006detail10radix_sort29DeviceRadixSortOnesweepKernelINS1_5radix10policy_hubIi6StructyE10Policy1000ELNS0_9SortOrderE0EiS6_yiiNS1_21identity_decomposer_tEEEvPT5_SC_PT3_PKSD_PT1_PKSH_PT2_PKSL_T4_iiT6__param_4,
	.param .u64 .ptr .align 1 _ZN3cub18CUB_300001_SM_10006detail10radix_sort29DeviceRadixSortOnesweepKernelINS1_5radix10policy_hubIi6StructyE10Policy1000ELNS0_9SortOrderE0EiS6_yiiNS1_21identity_decomposer_tEEEvPT5_SC_PT3_PKSD_PT1_PKSH_PT2_PKSL_T4_iiT6__param_5,
	.param .u64 .ptr .align 1 _ZN3cub18CUB_300001_SM_10006detail10radix_sort29DeviceRadixSortOnesweepKernelINS1_5radix10policy_hubIi6StructyE10Policy1000ELNS0_9SortOrderE0EiS6_yiiNS1_21identity_decomposer_tEEEvPT5_SC_PT3_PKSD_PT1_PKSH_PT2_PKSL_T4_iiT6__param_6,
	.param .u64 .ptr .align 1 _ZN3cub18CUB_300001_SM_10006detail10radix_sort29DeviceRadixSortOnesweepKernelINS1_5radix10policy_hubIi6StructyE10Policy1000ELNS0_9SortOrderE0EiS6_yiiNS1_21identity_decomposer_tEEEvPT5_SC_PT3_PKSD_PT1_PKSH_PT2_PKSL_T4_iiT6__param_7,
	.param .u32 _ZN3cub18CUB_300001_SM_10006detail10radix_sort29DeviceRadixSortOnesweepKernelINS1_5radix10policy_hubIi6StructyE10Policy1000ELNS0_9SortOrderE0EiS6_yiiNS1_21identity_decomposer_tEEEvPT5_SC_PT3_PKSD_PT1_PKSH_PT2_PKSL_T4_iiT6__param_8,
	.param .u32 _ZN3cub18CUB_300001_SM_10006detail10radix_sort29DeviceRadixSortOnesweepKernelINS1_5radix10policy_hubIi6StructyE10Policy1000ELNS0_9SortOrderE0EiS6_yiiNS1_21identity_decomposer_tEEEvPT5_SC_PT3_PKSD_PT1_PKSH_PT2_PKSL_T4_iiT6__param_9,
	.param .u32 _ZN3cub18CUB_300001_SM_10006detail10radix_sort29DeviceRadixSortOnesweepKernelINS1_5radix10policy_hubIi6StructyE10Policy1000ELNS0_9SortOrderE0EiS6_yiiNS1_21identity_decomposer_tEEEvPT5_SC_PT3_PKSD_PT1_PKSH_PT2_PKSL_T4_iiT6__param_10,
	.param .align 1 .b8 _ZN3cub18CUB_300001_SM_10006detail10radix_sort29DeviceRadixSortOnesweepKernelINS1_5radix10policy_hubIi6StructyE10Policy1000ELNS0_9SortOrderE0EiS6_yiiNS1_21identity_decomposer_tEEEvPT5_SC_PT3_PKSD_PT1_PKSH_PT2_PKSL_T4_iiT6__param_11[1]
)
.maxntid 384
{
	.reg .pred 	%p<60>;
	.reg .b16 	%rs<405>;
	.reg .b32 	%r<908>;
	.reg .b64 	%rd<127>;
	.reg .b64 	%fd<11>;
	// demoted variable
	.shared .align 16 .b8 _ZZN3cub18CUB_300001_SM_10006detail10radix_sort29DeviceRadixSortOnesweepKernelINS1_5radix10policy_hubIi6StructyE10Policy1000ELNS0_9SortOrderE0EiS6_yiiNS1_21identity_decomposer_tEEEvPT5_SC_PT3_PKSD_PT1_PKSH_PT2_PKSL_T4_iiT6_E1s[26624];
	ld.param.u64 	%rd28, [_ZN3cub18CUB_300001_SM_10006detail10radix_sort29DeviceRadixSortOnesweepKernelINS1_5radix10policy_hubIi6StructyE10Policy1000ELNS0_9SortOrderE0EiS6_yiiNS1_21identity_decomposer_tEEEvPT5_SC_PT3_PKSD_PT1_PKSH_PT2_PKSL_T4_iiT6__param_0];
	ld.param.u64 	%rd29, [_ZN3cub18CUB_300001_SM_10006detail10radix_sort29DeviceRadixSortOnesweepKernelINS1_5radix10policy_hubIi6StructyE10Policy1000ELNS0_9SortOrderE0EiS6_yiiNS1_21identity_decomposer_tEEEvPT5_SC_PT3_PKSD_PT1_PKSH_PT2_PKSL_T4_iiT6__param_1];
	ld.param.u64 	%rd32, [_ZN3cub18CUB_300001_SM_10006detail10radix_sort29DeviceRadixSortOnesweepKernelINS1_5radix10policy_hubIi6StructyE10Policy1000ELNS0_9SortOrderE0EiS6_yiiNS1_21identity_decomposer_tEEEvPT5_SC_PT3_PKSD_PT1_PKSH_PT2_PKSL_T4_iiT6__param_4];
	ld.param.u64 	%rd35, [_ZN3cub18CUB_300001_SM_10006detail10radix_sort29DeviceRadixSortOnesweepKernelINS1_5radix10policy_hubIi6StructyE10Policy1000ELNS0_9SortOrderE0EiS6_yiiNS1_21identity_decomposer_tEEEvPT5_SC_PT3_PKSD_PT1_PKSH_PT2_PKSL_T4_iiT6__param_5];
	ld.param.u32 	%r77, [_ZN3cub18CUB_300001_SM_10006detail10radix_sort29DeviceRadixSortOnesweepKernelINS1_5radix10policy_hubIi6StructyE10Policy1000ELNS0_9SortOrderE0EiS6_yiiNS1_21identity_decomposer_tEEEvPT5_SC_PT3_PKSD_PT1_PKSH_PT2_PKSL_T4_iiT6__param_8];
	cvta.to.global.u64 	%rd1, %rd32;
	cvta.to.global.u64 	%rd2, %rd28;
	cvta.to.global.u64 	%rd3, %rd35;
	mov.u32 	%r1, %tid.x;
	shr.u32 	%r2, %r1, 5;
	// begin inline asm
	mov.u32 %r80, %laneid;
	// end inline asm
	setp.ne.s32 	%p1, %r1, 0;
	@%p1 bra 	$L__BB14_2;
	cvta.to.global.u64 	%rd36, %rd29;
	atom.global.add.u32 	%r81, [%rd36], 1;
	st.shared.u32 	[_ZZN3cub18CUB_300001_SM_10006detail10radix_sort29DeviceRadixSortOnesweepKernelINS1_5radix10policy_hubIi6StructyE10Policy1000ELNS0_9SortOrderE0EiS6_yiiNS1_21identity_decomposer_tEEEvPT5_SC_PT3_PKSD_PT1_PKSH_PT2_PKSL_T4_iiT6_E1s+24576], %r81;
$L__BB14_2:
	bar.sync 	0;
	ld.shared.u32 	%r4, [_ZZN3cub18CUB_300001_SM_10006detail10radix_sort29DeviceRadixSortOnesweepKernelINS1_5radix10policy_hubIi6StructyE10Policy1000ELNS0_9SortOrderE0EiS6_yiiNS1_21identity_decomposer_tEEEvPT5_SC_PT3_PKSD_PT1_PKSH_PT2_PKSL_T4_iiT6_E1s+24576];
	mul.lo.s32 	%r82, %r4, 384;
	add.s32 	%r5, %r82, 384;
	setp.gt.s32 	%p2, %r5, %r77;
	cvt.s64.s32 	%rd4, %r82;
	@%p2 bra 	$L__BB14_4;
	cvt.u64.u32 	%rd37, %r1;
	add.s64 	%rd38, %rd4, %rd37;
	shl.b64 	%rd39, %rd38, 2;
	add.s64 	%rd40, %rd3, %rd39;
	ld.global.u32 	%r886, [%rd40];
	bra.uni 	$L__BB14_6;
$L__BB14_4:
	cvt.u32.u64 	%r84, %rd4;
	sub.s32 	%r85, %r77, %r84;
	setp.ge.s32 	%p3, %r1, %r85;
	mov.b32 	%r886, 2147483647;
	@%p3 bra 	$L__BB14_6;
	cvt.u64.u32 	%rd41, %r1;
	add.s64 	%rd42, %rd4, %rd41;
	shl.b64 	%rd43, %rd42, 2;
	add.s64 	%rd44, %rd3, %rd43;
	ld.global.u32 	%r886, [%rd44];
$L__BB14_6:
	ld.param.u32 	%r884, [_ZN3cub18CUB_300001_SM_10006detail10radix_sort29DeviceRadixSortOnesweepKernelINS1_5radix10policy_hubIi6StructyE10Policy1000ELNS0_9SortOrderE0EiS6_yiiNS1_21identity_decomposer_tEEEvPT5_SC_PT3_PKSD_PT1_PKSH_PT2_PKSL_T4_iiT6__param_10];
	xor.b32  	%r901, %r886, -2147483648;
	mov.b32 	%r86, -1;
	shl.b32 	%r87, %r86, %r884;
	not.b32 	%r11, %r87;
	shl.b32 	%r88, %r2, 10;
	mov.u32 	%r89, _ZZN3cub18CUB_300001_SM_10006detail10radix_sort29DeviceRadixSortOnesweepKernelINS1_5radix10policy_hubIi6StructyE10Policy1000ELNS0_9SortOrderE0EiS6_yiiNS1_21identity_decomposer_tEEEvPT5_SC_PT3_PKSD_PT1_PKSH_PT2_PKSL_T4_iiT6_E1s;
	add.s32 	%r12, %r89, %r88;
	setp.gt.s32 	%p4, %r80, 255;
	@%p4 bra 	$L__BB14_19;
	max.s32 	%r90, %r80, 224;
	sub.s32 	%r91, %r90, %r80;
	add.s32 	%r92, %r91, 31;
	shr.u32 	%r93, %r92, 5;
	add.s32 	%r13, %r93, 1;
	and.b32  	%r14, %r13, 15;
	setp.lt.u32 	%p5, %r92, 480;
	mov.u32 	%r890, %r80;
	@%p5 bra 	$L__BB14_10;
	and.b32  	%r94, %r13, 268435440;
	neg.s32 	%r888, %r94;
	shl.b32 	%r96, %r80, 2;
	add.s32 	%r97, %r88, %r96;
	add.s32 	%r99, %r97, %r89;
	add.s32 	%r887, %r99, 1024;
	mov.u32 	%r890, %r80;
$L__BB14_9:
	.pragma "nounroll";
	mov.b32 	%r100, 0;
	st.shared.u32 	[%r887+-1024], %r100;
	st.shared.u32 	[%r887+-896], %r100;
	st.shared.u32 	[%r887+-768], %r100;
	st.shared.u32 	[%r887+-640], %r100;
	st.shared.u32 	[%r887+-512], %r100;
	st.shared.u32 	[%r887+-384], %r100;
	st.shared.u32 	[%r887+-256], %r100;
	st.shared.u32 	[%r887+-128], %r100;
	st.shared.u32 	[%r887], %r100;
	st.shared.u32 	[%r887+128], %r100;
	st.shared.u32 	[%r887+256], %r100;
	st.shared.u32 	[%r887+384], %r100;
	st.shared.u32 	[%r887+512], %r100;
	st.shared.u32 	[%r887+640], %r100;
	st.shared.u32 	[%r887+768], %r100;
	st.shared.u32 	[%r887+896], %r100;
	add.s32 	%r890, %r890, 512;
	add.s32 	%r888, %r888, 16;
	add.s32 	%r887, %r887, 2048;
	setp.ne.s32 	%p6, %r888, 0;
	@%p6 bra 	$L__BB14_9;
$L__BB14_10:
	setp.eq.s32 	%p7, %r14, 0;
	@%p7 bra 	$L__BB14_19;
	and.b32  	%r24, %r13, 7;
	setp.lt.u32 	%p8, %r14, 8;
	@%p8 bra 	$L__BB14_13;
	shl.b32 	%r101, %r890, 2;
	add.s32 	%r102, %r12, %r101;
	mov.b32 	%r103, 0;
	st.shared.u32 	[%r102], %r103;
	st.shared.u32 	[%r102+128], %r103;
	st.shared.u32 	[%r102+256], %r103;
	st.shared.u32 	[%r102+384], %r103;
	st.shared.u32 	[%r102+512], %r103;
	st.shared.u32 	[%r102+640], %r103;
	st.shared.u32 	[%r102+768], %r103;
	st.shared.u32 	[%r102+896], %r103;
	add.s32 	%r890, %r890, 256;
$L__BB14_13:
	setp.eq.s32 	%p9, %r24, 0;
	@%p9 bra 	$L__BB14_19;
	and.b32  	%r27, %r13, 3;
	setp.lt.u32 	%p10, %r24, 4;
	@%p10 bra 	$L__BB14_16;
	shl.b32 	%r104, %r890, 2;
	add.s32 	%r105, %r12, %r104;
	mov.b32 	%r106, 0;
	st.shared.u32 	[%r105], %r106;
	st.shared.u32 	[%r105+128], %r106;
	st.shared.u32 	[%r105+256], %r106;
	st.shared.u32 	[%r105+384], %r106;
	add.s32 	%r890, %r890, 128;
$L__BB14_16:
	setp.eq.s32 	%p11, %r27, 0;
	@%p11 bra 	$L__BB14_19;
	shl.b32 	%r108, %r890, 2;
	add.s32 	%r109, %r88, %r108;
	add.s32 	%r894, %r89, %r109;
	neg.s32 	%r893, %r27;
$L__BB14_18:
	.pragma "nounroll";
	mov.b32 	%r111, 0;
	st.shared.u32 	[%r894], %r111;
	add.s32 	%r894, %r894, 128;
	add.s32 	%r893, %r893, 1;
	setp.ne.s32 	%p12, %r893, 0;
	@%p12 bra 	$L__BB14_18;
$L__BB14_19:
	ld.param.u32 	%r879, [_ZN3cub18CUB_300001_SM_10006detail10radix_sort29DeviceRadixSortOnesweepKernelINS1_5radix10policy_hubIi6StructyE10Policy1000ELNS0_9SortOrderE0EiS6_yiiNS1_21identity_decomposer_tEEEvPT5_SC_PT3_PKSD_PT1_PKSH_PT2_PKSL_T4_iiT6__param_9];
	bar.warp.sync 	-1;
	shr.u32 	%r113, %r901, %r879;
	and.b32  	%r36, %r113, %r11;
	shl.b32 	%r114, %r36, 2;
	add.s32 	%r115, %r12, %r114;
	atom.shared.add.u32 	%r116, [%r115], 1;
	bar.sync 	0;
	setp.gt.u32 	%p13, %r1, 255;
	shl.b32 	%r117, %r1, 2;
	add.s32 	%r37, %r89, %r117;
	mov.b32 	%r895, 0;
	@%p13 bra 	$L__BB14_21;
	ld.shared.u32 	%r119, [%r37];
	mov.b32 	%r120, 0;
	st.shared.u32 	[%r37], %r120;
	ld.shared.u32 	%r121, [%r37+1024];
	st.shared.u32 	[%r37+1024], %r119;
	add.s32 	%r122, %r121, %r119;
	ld.shared.u32 	%r123, [%r37+2048];
	st.shared.u32 	[%r37+2048], %r122;
	add.s32 	%r124, %r123, %r122;
	ld.shared.u32 	%r125, [%r37+3072];
	st.shared.u32 	[%r37+3072], %r124;
	add.s32 	%r126, %r125, %r124;
	ld.shared.u32 	%r127, [%r37+4096];
	st.shared.u32 	[%r37+4096], %r126;
	add.s32 	%r128, %r127, %r126;
	ld.shared.u32 	%r129, [%r37+5120];
	st.shared.u32 	[%r37+5120], %r128;
	add.s32 	%r130, %r129, %r128;
	ld.shared.u32 	%r131, [%r37+6144];
	st.shared.u32 	[%r37+6144], %r130;
	add.s32 	%r132, %r131, %r130;
	ld.shared.u32 	%r133, [%r37+7168];
	st.shared.u32 	[%r37+7168], %r132;
	add.s32 	%r134, %r133, %r132;
	ld.shared.u32 	%r135, [%r37+8192];
	st.shared.u32 	[%r37+8192], %r134;
	add.s32 	%r136, %r135, %r134;
	ld.shared.u32 	%r137, [%r37+9216];
	st.shared.u32 	[%r37+9216], %r136;
	add.s32 	%r138, %r137, %r136;
	ld.shared.u32 	%r139, [%r37+10240];
	st.shared.u32 	[%r37+10240], %r138;
	add.s32 	%r140, %r139, %r138;
	ld.shared.u32 	%r141, [%r37+11264];
	st.shared.u32 	[%r37+11264], %r140;
	add.s32 	%r895, %r141, %r140;
$L__BB14_21:
	setp.gt.u32 	%p14, %r1, 255;
	shl.b32 	%r142, %r4, 8;
	add.s32 	%r143, %r142, %r1;
	mul.wide.s32 	%rd45, %r143, 4;
	add.s64 	%rd5, %rd2, %rd45;
	@%p14 bra 	$L__BB14_23;
	or.b32  	%r144, %r895, 1073741824;
	st.volatile.global.u32 	[%rd5], %r144;
$L__BB14_23:
	ld.param.u64 	%rd123, [_ZN3cub18CUB_300001_SM_10006detail10radix_sort29DeviceRadixSortOnesweepKernelINS1_5radix10policy_hubIi6StructyE10Policy1000ELNS0_9SortOrderE0EiS6_yiiNS1_21identity_decomposer_tEEEvPT5_SC_PT3_PKSD_PT1_PKSH_PT2_PKSL_T4_iiT6__param_7];
	ld.param.u64 	%rd117, [_ZN3cub18CUB_300001_SM_10006detail10radix_sort29DeviceRadixSortOnesweepKernelINS1_5radix10policy_hubIi6StructyE10Policy1000ELNS0_9SortOrderE0EiS6_yiiNS1_21identity_decomposer_tEEEvPT5_SC_PT3_PKSD_PT1_PKSH_PT2_PKSL_T4_iiT6__param_3];
	ld.param.u64 	%rd113, [_ZN3cub18CUB_300001_SM_10006detail10radix_sort29DeviceRadixSortOnesweepKernelINS1_5radix10policy_hubIi6StructyE10Policy1000ELNS0_9SortOrderE0EiS6_yiiNS1_21identity_decomposer_tEEEvPT5_SC_PT3_PKSD_PT1_PKSH_PT2_PKSL_T4_iiT6__param_2];
	setp.lt.u32 	%p15, %r1, 256;
	setp.eq.s32 	%p16, %r895, 384;
	and.pred  	%p17, %p15, %p16;
	selp.u32 	%r145, 1, 0, %p17;
	{ 
	.reg .pred 	%p1; 
	.reg .pred 	%p2; 
	setp.ne.u32 	%p1, %r145, 0; 
	bar.red.or.pred 	%p2, 0, %p1; 
	selp.u32 	%r146, 1, 0, %p2; 
	}
	setp.eq.s32 	%p18, %r146, 0;
	cvt.u64.u32 	%rd6, %r1;
	add.s64 	%rd46, %rd4, %rd6;
	cvta.to.global.u64 	%rd47, %rd123;
	shl.b64 	%rd48, %rd46, 6;
	add.s64 	%rd7, %rd47, %rd48;
	cvta.to.global.u64 	%rd49, %rd113;
	mul.wide.u32 	%rd50, %r1, 8;
	add.s64 	%rd8, %rd49, %rd50;
	cvta.to.global.u64 	%rd51, %rd117;
	add.s64 	%rd9, %rd51, %rd50;
	@%p18 bra 	$L__BB14_47;
	setp.gt.u32 	%p19, %r1, 255;
	setp.gt.u32 	%p20, %r1, %r36;
	selp.b32 	%r40, 384, 0, %p20;
	shl.b32 	%r147, %r1, 3;
	add.s32 	%r149, %r89, %r147;
	add.s32 	%r41, %r149, 24576;
	@%p19 bra 	$L__BB14_32;
	ld.global.u64 	%rd52, [%rd9];
	cvt.u64.u32 	%rd53, %r40;
	sub.s64 	%rd125, %rd52, %rd53;
	st.shared.u64 	[%r41], %rd125;
	setp.lt.s32 	%p21, %r4, 1;
	mov.u32 	%r899, %r895;
	@%p21 bra 	$L__BB14_31;
	mov.b32 	%r897, -1;
	mov.u32 	%r896, %r4;
	mov.u32 	%r899, %r895;
$L__BB14_27:
	add.s32 	%r45, %r896, -1;
	shl.b32 	%r151, %r45, 8;
	add.s32 	%r152, %r151, %r1;
	mul.wide.s32 	%rd54, %r152, 4;
	add.s64 	%rd11, %rd2, %rd54;
$L__BB14_28:
	membar.cta;
	ld.volatile.global.u32 	%r46, [%rd11];
	setp.eq.s32 	%p22, %r46, 0;
	@%p22 bra 	$L__BB14_28;
	and.b32  	%r153, %r46, 1073741823;
	add.s32 	%r899, %r153, %r899;
	setp.gt.s32 	%p23, %r46, -1;
	vote.sync.ballot.b32 	%r897, %p23, %r897;
	setp.gt.u32 	%p25, %r896, 1;
	and.pred  	%p26, %p23, %p25;
	mov.u32 	%r896, %r45;
	@%p26 bra 	$L__BB14_27;
	ld.shared.u64 	%rd125, [%r41];
$L__BB14_31:
	or.b32  	%r154, %r899, -2147483648;
	st.volatile.global.u32 	[%rd5], %r154;
	sub.s32 	%r155, %r899, %r895;
	cvt.s64.s32 	%rd55, %r155;
	add.s64 	%rd56, %rd125, %rd55;
	st.shared.u64 	[%r41], %rd56;
$L__BB14_32:
	ld.param.u64 	%rd114, [_ZN3cub18CUB_300001_SM_10006detail10radix_sort29DeviceRadixSortOnesweepKernelINS1_5radix10policy_hubIi6StructyE10Policy1000ELNS0_9SortOrderE0EiS6_yiiNS1_21identity_decomposer_tEEEvPT5_SC_PT3_PKSD_PT1_PKSH_PT2_PKSL_T4_iiT6__param_2];
	setp.gt.u32 	%p27, %r1, 255;
	setp.lt.s32 	%p28, %r5, %r77;
	setp.eq.s64 	%p29, %rd114, 0;
	or.pred  	%p30, %p29, %p28;
	or.pred  	%p31, %p27, %p30;
	@%p31 bra 	$L__BB14_34;
	ld.shared.u64 	%rd57, [%r41];
	cvt.u64.u32 	%rd58, %r40;
	cvt.s64.s32 	%rd59, %r895;
	add.s64 	%rd60, %rd59, %rd58;
	add.s64 	%rd61, %rd60, %rd57;
	st.global.u64 	[%rd8], %rd61;
$L__BB14_34:
	setp.gt.s32 	%p32, %r5, %r77;
	bar.sync 	0;
	shl.b32 	%r156, %r36, 3;
	add.s32 	%r158, %r89, %r156;
	ld.shared.u64 	%rd14, [%r158+24576];
	@%p32 bra 	$L__BB14_36;
	add.s64 	%rd62, %rd14, %rd6;
	shl.b64 	%rd63, %rd62, 2;
	add.s64 	%rd64, %rd1, %rd63;
	st.global.u32 	[%rd64], %r886;
	bra.uni 	$L__BB14_38;
$L__BB14_36:
	cvt.u32.u64 	%r159, %rd6;
	mad.lo.s32 	%r160, %r4, -384, %r77;
	add.s64 	%rd65, %rd14, %rd6;
	shl.b64 	%rd66, %rd65, 2;
	add.s64 	%rd15, %rd1, %rd66;
	setp.ge.s32 	%p33, %r159, %r160;
	@%p33 bra 	$L__BB14_38;
	st.global.u32 	[%rd15], %r886;
$L__BB14_38:
	setp.gt.s32 	%p34, %r5, %r77;
	@%p34 bra 	$L__BB14_40;
	ld.global.v2.b32 	{%r161, %r162}, [%rd7];
	bfe.u32 	%r163, %r161, 0, 8;
	cvt.u16.u32 	%rs354, %r163;
	bfe.u32 	%r164, %r161, 8, 8;
	cvt.u16.u32 	%rs353, %r164;
	bfe.u32 	%r165, %r161, 16, 8;
	cvt.u16.u32 	%rs352, %r165;
	bfe.u32 	%r166, %r161, 24, 8;
	cvt.u16.u32 	%rs351, %r166;
	bfe.u32 	%r167, %r162, 0, 8;
	cvt.u16.u32 	%rs350, %r167;
	bfe.u32 	%r168, %r162, 8, 8;
	cvt.u16.u32 	%rs349, %r168;
	bfe.u32 	%r169, %r162, 16, 8;
	cvt.u16.u32 	%rs348, %r169;
	bfe.u32 	%r170, %r162, 24, 8;
	cvt.u16.u32 	%rs347, %r170;
	ld.global.v2.b32 	{%r171, %r172}, [%rd7+8];
	bfe.u32 	%r173, %r171, 0, 8;
	cvt.u16.u32 	%rs346, %r173;
	bfe.u32 	%r174, %r171, 8, 8;
	cvt.u16.u32 	%rs345, %r174;
	bfe.u32 	%r175, %r171, 16, 8;
	cvt.u16.u32 	%rs344, %r175;
	bfe.u32 	%r176, %r171, 24, 8;
	cvt.u16.u32 	%rs343, %r176;
	bfe.u32 	%r177, %r172, 0, 8;
	cvt.u16.u32 	%rs342, %r177;
	bfe.u32 	%r178, %r172, 8, 8;
	cvt.u16.u32 	%rs341, %r178;
	bfe.u32 	%r179, %r172, 16, 8;
	cvt.u16.u32 	%rs340, %r179;
	bfe.u32 	%r180, %r172, 24, 8;
	cvt.u16.u32 	%rs339, %r180;
	ld.global.v2.b32 	{%r181, %r182}, [%rd7+16];
	bfe.u32 	%r183, %r181, 0, 8;
	cvt.u16.u32 	%rs338, %r183;
	bfe.u32 	%r184, %r181, 8, 8;
	cvt.u16.u32 	%rs337, %r184;
	bfe.u32 	%r185, %r181, 16, 8;
	cvt.u16.u32 	%rs336, %r185;
	bfe.u32 	%r186, %r181, 24, 8;
	cvt.u16.u32 	%rs335, %r186;
	bfe.u32 	%r187, %r182, 0, 8;
	cvt.u16.u32 	%rs334, %r187;
	bfe.u32 	%r188, %r182, 8, 8;
	cvt.u16.u32 	%rs333, %r188;
	bfe.u32 	%r189, %r182, 16, 8;
	cvt.u16.u32 	%rs332, %r189;
	bfe.u32 	%r190, %r182, 24, 8;
	cvt.u16.u32 	%rs331, %r190;
	ld.global.v2.b32 	{%r191, %r192}, [%rd7+24];
	bfe.u32 	%r193, %r191, 0, 8;
	cvt.u16.u32 	%rs330, %r193;
	bfe.u32 	%r194, %r191, 8, 8;
	cvt.u16.u32 	%rs329, %r194;
	bfe.u32 	%r195, %r191, 16, 8;
	cvt.u16.u32 	%rs328, %r195;
	bfe.u32 	%r196, %r191, 24, 8;
	cvt.u16.u32 	%rs327, %r196;
	bfe.u32 	%r197, %r192, 0, 8;
	cvt.u16.u32 	%rs326, %r197;
	bfe.u32 	%r198, %r192, 8, 8;
	cvt.u16.u32 	%rs325, %r198;
	bfe.u32 	%r199, %r192, 16, 8;
	cvt.u16.u32 	%rs324, %r199;
	bfe.u32 	%r200, %r192, 24, 8;
	cvt.u16.u32 	%rs323, %r200;
	ld.global.v2.b32 	{%r201, %r202}, [%rd7+32];
	bfe.u32 	%r203, %r201, 0, 8;
	cvt.u16.u32 	%rs322, %r203;
	bfe.u32 	%r204, %r201, 8, 8;
	cvt.u16.u32 	%rs321, %r204;
	bfe.u32 	%r205, %r201, 16, 8;
	cvt.u16.u32 	%rs320, %r205;
	bfe.u32 	%r206, %r201, 24, 8;
	cvt.u16.u32 	%rs319, %r206;
	bfe.u32 	%r207, %r202, 0, 8;
	cvt.u16.u32 	%rs318, %r207;
	bfe.u32 	%r208, %r202, 8, 8;
	cvt.u16.u32 	%rs317, %r208;
	bfe.u32 	%r209, %r202, 16, 8;
	cvt.u16.u32 	%rs316, %r209;
	bfe.u32 	%r210, %r202, 24, 8;
	cvt.u16.u32 	%rs315, %r210;
	ld.global.v2.b32 	{%r211, %r212}, [%rd7+40];
	bfe.u32 	%r213, %r211, 0, 8;
	cvt.u16.u32 	%rs314, %r213;
	bfe.u32 	%r214, %r211, 8, 8;
	cvt.u16.u32 	%rs313, %r214;
	bfe.u32 	%r215, %r211, 16, 8;
	cvt.u16.u32 	%rs312, %r215;
	bfe.u32 	%r216, %r211, 24, 8;
	cvt.u16.u32 	%rs311, %r216;
	bfe.u32 	%r217, %r212, 0, 8;
	cvt.u16.u32 	%rs310, %r217;
	bfe.u32 	%r218, %r212, 8, 8;
	cvt.u16.u32 	%rs309, %r218;
	bfe.u32 	%r219, %r212, 16, 8;
	cvt.u16.u32 	%rs308, %r219;
	bfe.u32 	%r220, %r212, 24, 8;
	cvt.u16.u32 	%rs307, %r220;
	ld.global.v2.u8 	{%rs306, %rs305}, [%rd7+48];
	ld.global.u32 	%r900, [%rd7+52];
	ld.global.f64 	%fd9, [%rd7+56];
	bra.uni 	$L__BB14_42;
$L__BB14_40:
	cvt.u32.u64 	%r222, %rd6;
	cvt.u32.u64 	%r223, %rd4;
	sub.s32 	%r224, %r77, %r223;
	setp.ge.s32 	%p35, %r222, %r224;
	mov.b16 	%rs354, 0;
	mov.b32 	%r900, 0;
	mov.f64 	%fd9, 0d0000000000000000;
	@%p35 bra 	$L__BB14_42;
	ld.global.v2.b32 	{%r225, %r226}, [%rd7];
	bfe.u32 	%r227, %r225, 0, 8;
	cvt.u16.u32 	%rs354, %r227;
	bfe.u32 	%r228, %r225, 8, 8;
	cvt.u16.u32 	%rs353, %r228;
	bfe.u32 	%r229, %r225, 16, 8;
	cvt.u16.u32 	%rs352, %r229;
	bfe.u32 	%r230, %r225, 24, 8;
	cvt.u16.u32 	%rs351, %r230;
	bfe.u32 	%r231, %r226, 0, 8;
	cvt.u16.u32 	%rs350, %r231;
	bfe.u32 	%r232, %r226, 8, 8;
	cvt.u16.u32 	%rs349, %r232;
	bfe.u32 	%r233, %r226, 16, 8;
	cvt.u16.u32 	%rs348, %r233;
	bfe.u32 	%r234, %r226, 24, 8;
	cvt.u16.u32 	%rs347, %r234;
	ld.global.v2.b32 	{%r235, %r236}, [%rd7+8];
	bfe.u32 	%r237, %r235, 0, 8;
	cvt.u16.u32 	%rs346, %r237;
	bfe.u32 	%r238, %r235, 8, 8;
	cvt.u16.u32 	%rs345, %r238;
	bfe.u32 	%r239, %r235, 16, 8;
	cvt.u16.u32 	%rs344, %r239;
	bfe.u32 	%r240, %r235, 24, 8;
	cvt.u16.u32 	%rs343, %r240;
	bfe.u32 	%r241, %r236, 0, 8;
	cvt.u16.u32 	%rs342, %r241;
	bfe.u32 	%r242, %r236, 8, 8;
	cvt.u16.u32 	%rs341, %r242;
	bfe.u32 	%r243, %r236, 16, 8;
	cvt.u16.u32 	%rs340, %r243;
	bfe.u32 	%r244, %r236, 24, 8;
	cvt.u16.u32 	%rs339, %r244;
	ld.global.v2.b32 	{%r245, %r246}, [%rd7+16];
	bfe.u32 	%r247, %r245, 0, 8;
	cvt.u16.u32 	%rs338, %r247;
	bfe.u32 	%r248, %r245, 8, 8;
	cvt.u16.u32 	%rs337, %r248;
	bfe.u32 	%r249, %r245, 16, 8;
	cvt.u16.u32 	%rs336, %r249;
	bfe.u32 	%r250, %r245, 24, 8;
	cvt.u16.u32 	%rs335, %r250;
	bfe.u32 	%r251, %r246, 0, 8;
	cvt.u16.u32 	%rs334, %r251;
	bfe.u32 	%r252, %r246, 8, 8;
	cvt.u16.u32 	%rs333, %r252;
	bfe.u32 	%r253, %r246, 16, 8;
	cvt.u16.u32 	%rs332, %r253;
	bfe.u32 	%r254, %r246, 24, 8;
	cvt.u16.u32 	%rs331, %r254;
	ld.global.v2.b32 	{%r255, %r256}, [%rd7+24];
	bfe.u32 	%r257, %r255, 0, 8;
	cvt.u16.u32 	%rs330, %r257;
	bfe.u32 	%r258, %r255, 8, 8;
	cvt.u16.u32 	%rs329, %r258;
	bfe.u32 	%r259, %r255, 16, 8;
	cvt.u16.u32 	%rs328, %r259;
	bfe.u32 	%r260, %r255, 24, 8;
	cvt.u16.u32 	%rs327, %r260;
	bfe.u32 	%r261, %r256, 0, 8;
	cvt.u16.u32 	%rs326, %r261;
	bfe.u32 	%r262, %r256, 8, 8;
	cvt.u16.u32 	%rs325, %r262;
	bfe.u32 	%r263, %r256, 16, 8;
	cvt.u16.u32 	%rs324, %r263;
	bfe.u32 	%r264, %r256, 24, 8;
	cvt.u16.u32 	%rs323, %r264;
	ld.global.v2.b32 	{%r265, %r266}, [%rd7+32];
	bfe.u32 	%r267, %r265, 0, 8;
	cvt.u16.u32 	%rs322, %r267;
	bfe.u32 	%r268, %r265, 8, 8;
	cvt.u16.u32 	%rs321, %r268;
	bfe.u32 	%r269, %r265, 16, 8;
	cvt.u16.u32 	%rs320, %r269;
	bfe.u32 	%r270, %r265, 24, 8;
	cvt.u16.u32 	%rs319, %r270;
	bfe.u32 	%r271, %r266, 0, 8;
	cvt.u16.u32 	%rs318, %r271;
	bfe.u32 	%r272, %r266, 8, 8;
	cvt.u16.u32 	%rs317, %r272;
	bfe.u32 	%r273, %r266, 16, 8;
	cvt.u16.u32 	%rs316, %r273;
	bfe.u32 	%r274, %r266, 24, 8;
	cvt.u16.u32 	%rs315, %r274;
	ld.global.v2.b32 	{%r275, %r276}, [%rd7+40];
	bfe.u32 	%r277, %r275, 0, 8;
	cvt.u16.u32 	%rs314, %r277;
	bfe.u32 	%r278, %r275, 8, 8;
	cvt.u16.u32 	%rs313, %r278;
	bfe.u32 	%r279, %r275, 16, 8;
	cvt.u16.u32 	%rs312, %r279;
	bfe.u32 	%r280, %r275, 24, 8;
	cvt.u16.u32 	%rs311, %r280;
	bfe.u32 	%r281, %r276, 0, 8;
	cvt.u16.u32 	%rs310, %r281;
	bfe.u32 	%r282, %r276, 8, 8;
	cvt.u16.u32 	%rs309, %r282;
	bfe.u32 	%r283, %r276, 16, 8;
	cvt.u16.u32 	%rs308, %r283;
	bfe.u32 	%r284, %r276, 24, 8;
	cvt.u16.u32 	%rs307, %r284;
	ld.global.v2.u8 	{%rs306, %rs305}, [%rd7+48];
	ld.global.u32 	%r900, [%rd7+52];
	ld.global.f64 	%fd9, [%rd7+56];
$L__BB14_42:
	setp.gt.s32 	%p36, %r5, %r77;
	@%p36 bra 	$L__BB14_44;
	ld.param.u64 	%rd120, [_ZN3cub18CUB_300001_SM_10006detail10radix_sort29DeviceRadixSortOnesweepKernelINS1_5radix10policy_hubIi6StructyE10Policy1000ELNS0_9SortOrderE0EiS6_yiiNS1_21identity_decomposer_tEEEvPT5_SC_PT3_PKSD_PT1_PKSH_PT2_PKSL_T4_iiT6__param_6];
	add.s64 	%rd67, %rd14, %rd6;
	cvta.to.global.u64 	%rd68, %rd120;
	shl.b64 	%rd69, %rd67, 6;
	add.s64 	%rd70, %rd68, %rd69;
	cvt.u32.u16 	%r285, %rs347;
	cvt.u32.u16 	%r286, %rs348;
	prmt.b32 	%r287, %r286, %r285, 0x3340U;
	cvt.u32.u16 	%r288, %rs349;
	cvt.u32.u16 	%r289, %rs350;
	prmt.b32 	%r290, %r289, %r288, 0x3340U;
	prmt.b32 	%r291, %r290, %r287, 0x5410U;
	cvt.u32.u16 	%r292, %rs351;
	cvt.u32.u16 	%r293, %rs352;
	prmt.b32 	%r294, %r293, %r292, 0x3340U;
	cvt.u32.u16 	%r295, %rs353;
	cvt.u32.u16 	%r296, %rs354;
	prmt.b32 	%r297, %r296, %r295, 0x3340U;
	prmt.b32 	%r298, %r297, %r294, 0x5410U;
	st.global.v2.b32 	[%rd70], {%r298, %r291};
	cvt.u32.u16 	%r299, %rs339;
	cvt.u32.u16 	%r300, %rs340;
	prmt.b32 	%r301, %r300, %r299, 0x3340U;
	cvt.u32.u16 	%r302, %rs341;
	cvt.u32.u16 	%r303, %rs342;
	prmt.b32 	%r304, %r303, %r302, 0x3340U;
	prmt.b32 	%r305, %r304, %r301, 0x5410U;
	cvt.u32.u16 	%r306, %rs343;
	cvt.u32.u16 	%r307, %rs344;
	prmt.b32 	%r308, %r307, %r306, 0x3340U;
	cvt.u32.u16 	%r309, %rs345;
	cvt.u32.u16 	%r310, %rs346;
	prmt.b32 	%r311, %r310, %r309, 0x3340U;
	prmt.b32 	%r312, %r311, %r308, 0x5410U;
	st.global.v2.b32 	[%rd70+8], {%r312, %r305};
	cvt.u32.u16 	%r313, %rs331;
	cvt.u32.u16 	%r314, %rs332;
	prmt.b32 	%r315, %r314, %r313, 0x3340U;
	cvt.u32.u16 	%r316, %rs333;
	cvt.u32.u16 	%r317, %rs334;
	prmt.b32 	%r318, %r317, %r316, 0x3340U;
	prmt.b32 	%r319, %r318, %r315, 0x5410U;
	cvt.u32.u16 	%r320, %rs335;
	cvt.u32.u16 	%r321, %rs336;
	prmt.b32 	%r322, %r321, %r320, 0x3340U;
	cvt.u32.u16 	%r323, %rs337;
	cvt.u32.u16 	%r324, %rs338;
	prmt.b32 	%r325, %r324, %r323, 0x3340U;
	prmt.b32 	%r326, %r325, %r322, 0x5410U;
	st.global.v2.b32 	[%rd70+16], {%r326, %r319};
	cvt.u32.u16 	%r327, %rs323;
	cvt.u32.u16 	%r328, %rs324;
	prmt.b32 	%r329, %r328, %r327, 0x3340U;
	cvt.u32.u16 	%r330, %rs325;
	cvt.u32.u16 	%r331, %rs326;
	prmt.b32 	%r332, %r331, %r330, 0x3340U;
	prmt.b32 	%r333, %r332, %r329, 0x5410U;
	cvt.u32.u16 	%r334, %rs327;
	cvt.u32.u16 	%r335, %rs328;
	prmt.b32 	%r336, %r335, %r334, 0x3340U;
	cvt.u32.u16 	%r337, %rs329;
	cvt.u32.u16 	%r338, %rs330;
	prmt.b32 	%r339, %r338, %r337, 0x3340U;
	prmt.b32 	%r340, %r339, %r336, 0x5410U;
	st.global.v2.b32 	[%rd70+24], {%r340, %r333};
	cvt.u32.u16 	%r341, %rs315;
	cvt.u32.u16 	%r342, %rs316;
	prmt.b32 	%r343, %r342, %r341, 0x3340U;
	cvt.u32.u16 	%r344, %rs317;
	cvt.u32.u16 	%r345, %rs318;
	prmt.b32 	%r346, %r345, %r344, 0x3340U;
	prmt.b32 	%r347, %r346, %r343, 0x5410U;
	cvt.u32.u16 	%r348, %rs319;
	cvt.u32.u16 	%r349, %rs320;
	prmt.b32 	%r350, %r349, %r348, 0x3340U;
	cvt.u32.u16 	%r351, %rs321;
	cvt.u32.u16 	%r352, %rs322;
	prmt.b32 	%r353, %r352, %r351, 0x3340U;
	prmt.b32 	%r354, %r353, %r350, 0x5410U;
	st.global.v2.b32 	[%rd70+32], {%r354, %r347};
	cvt.u32.u16 	%r355, %rs307;
	cvt.u32.u16 	%r356, %rs308;
	prmt.b32 	%r357, %r356, %r355, 0x3340U;
	cvt.u32.u16 	%r358, %rs309;
	cvt.u32.u16 	%r359, %rs310;
	prmt.b32 	%r360, %r359, %r358, 0x3340U;
	prmt.b32 	%r361, %r360, %r357, 0x5410U;
	cvt.u32.u16 	%r362, %rs311;
	cvt.u32.u16 	%r363, %rs312;
	prmt.b32 	%r364, %r363, %r362, 0x3340U;
	cvt.u32.u16 	%r365, %rs313;
	cvt.u32.u16 	%r366, %rs314;
	prmt.b32 	%r367, %r366, %r365, 0x3340U;
	prmt.b32 	%r368, %r367, %r364, 0x5410U;
	st.global.v2.b32 	[%rd70+40], {%r368, %r361};
	st.global.v2.u8 	[%rd70+48], {%rs306, %rs305};
	st.global.u32 	[%rd70+52], %r900;
	st.global.f64 	[%rd70+56], %fd9;
	bra.uni 	$L__BB14_46;
$L__BB14_44:
	cvt.u32.u64 	%r369, %rd6;
	mad.lo.s32 	%r370, %r4, -384, %r77;
	add.s64 	%rd16, %rd14, %rd6;
	setp.ge.s32 	%p37, %r369, %r370;
	@%p37 bra 	$L__BB14_46;
	ld.param.u64 	%rd121, [_ZN3cub18CUB_300001_SM_10006detail10radix_sort29DeviceRadixSortOnesweepKernelINS1_5radix10policy_hubIi6StructyE10Policy1000ELNS0_9SortOrderE0EiS6_yiiNS1_21identity_decomposer_tEEEvPT5_SC_PT3_PKSD_PT1_PKSH_PT2_PKSL_T4_iiT6__param_6];
	cvta.to.global.u64 	%rd71, %rd121;
	shl.b64 	%rd72, %rd16, 6;
	add.s64 	%rd73, %rd71, %rd72;
	cvt.u32.u16 	%r371, %rs347;
	cvt.u32.u16 	%r372, %rs348;
	prmt.b32 	%r373, %r372, %r371, 0x3340U;
	cvt.u32.u16 	%r374, %rs349;
	cvt.u32.u16 	%r375, %rs350;
	prmt.b32 	%r376, %r375, %r374, 0x3340U;
	prmt.b32 	%r377, %r376, %r373, 0x5410U;
	cvt.u32.u16 	%r378, %rs351;
	cvt.u32.u16 	%r379, %rs352;
	prmt.b32 	%r380, %r379, %r378, 0x3340U;
	cvt.u32.u16 	%r381, %rs353;
	cvt.u32.u16 	%r382, %rs354;
	prmt.b32 	%r383, %r382, %r381, 0x3340U;
	prmt.b32 	%r384, %r383, %r380, 0x5410U;
	st.global.v2.b32 	[%rd73], {%r384, %r377};
	cvt.u32.u16 	%r385, %rs339;
	cvt.u32.u16 	%r386, %rs340;
	prmt.b32 	%r387, %r386, %r385, 0x3340U;
	cvt.u32.u16 	%r388, %rs341;
	cvt.u32.u16 	%r389, %rs342;
	prmt.b32 	%r390, %r389, %r388, 0x3340U;
	prmt.b32 	%r391, %r390, %r387, 0x5410U;
	cvt.u32.u16 	%r392, %rs343;
	cvt.u32.u16 	%r393, %rs344;
	prmt.b32 	%r394, %r393, %r392, 0x3340U;
	cvt.u32.u16 	%r395, %rs345;
	cvt.u32.u16 	%r396, %rs346;
	prmt.b32 	%r397, %r396, %r395, 0x3340U;
	prmt.b32 	%r398, %r397, %r394, 0x5410U;
	st.global.v2.b32 	[%rd73+8], {%r398, %r391};
	cvt.u32.u16 	%r399, %rs331;
	cvt.u32.u16 	%r400, %rs332;
	prmt.b32 	%r401, %r400, %r399, 0x3340U;
	cvt.u32.u16 	%r402, %rs333;
	cvt.u32.u16 	%r403, %rs334;
	prmt.b32 	%r404, %r403, %r402, 0x3340U;
	prmt.b32 	%r405, %r404, %r401, 0x5410U;
	cvt.u32.u16 	%r406, %rs335;
	cvt.u32.u16 	%r407, %rs336;
	prmt.b32 	%r408, %r407, %r406, 0x3340U;
	cvt.u32.u16 	%r409, %rs337;
	cvt.u32.u16 	%r410, %rs338;
	prmt.b32 	%r411, %r410, %r409, 0x3340U;
	prmt.b32 	%r412, %r411, %r408, 0x5410U;
	st.global.v2.b32 	[%rd73+16], {%r412, %r405};
	cvt.u32.u16 	%r413, %rs323;
	cvt.u32.u16 	%r414, %rs324;
	prmt.b32 	%r415, %r414, %r413, 0x3340U;
	cvt.u32.u16 	%r416, %rs325;
	cvt.u32.u16 	%r417, %rs326;
	prmt.b32 	%r418, %r417, %r416, 0x3340U;
	prmt.b32 	%r419, %r418, %r415, 0x5410U;
	cvt.u32.u16 	%r420, %rs327;
	cvt.u32.u16 	%r421, %rs328;
	prmt.b32 	%r422, %r421, %r420, 0x3340U;
	cvt.u32.u16 	%r423, %rs329;
	cvt.u32.u16 	%r424, %rs330;
	prmt.b32 	%r425, %r424, %r423, 0x3340U;
	prmt.b32 	%r426, %r425, %r422, 0x5410U;
	st.global.v2.b32 	[%rd73+24], {%r426, %r419};
	cvt.u32.u16 	%r427, %rs315;
	cvt.u32.u16 	%r428, %rs316;
	prmt.b32 	%r429, %r428, %r427, 0x3340U;
	cvt.u32.u16 	%r430, %rs317;
	cvt.u32.u16 	%r431, %rs318;
	prmt.b32 	%r432, %r431, %r430, 0x3340U;
	prmt.b32 	%r433, %r432, %r429, 0x5410U;
	cvt.u32.u16 	%r434, %rs319;
	cvt.u32.u16 	%r435, %rs320;
	prmt.b32 	%r436, %r435, %r434, 0x3340U;
	cvt.u32.u16 	%r437, %rs321;
	cvt.u32.u16 	%r438, %rs322;
	prmt.b32 	%r439, %r438, %r437, 0x3340U;
	prmt.b32 	%r440, %r439, %r436, 0x5410U;
	st.global.v2.b32 	[%rd73+32], {%r440, %r433};
	cvt.u32.u16 	%r441, %rs307;
	cvt.u32.u16 	%r442, %rs308;
	prmt.b32 	%r443, %r442, %r441, 0x3340U;
	cvt.u32.u16 	%r444, %rs309;
	cvt.u32.u16 	%r445, %rs310;
	prmt.b32 	%r446, %r445, %r444, 0x3340U;
	prmt.b32 	%r447, %r446, %r443, 0x5410U;
	cvt.u32.u16 	%r448, %rs311;
	cvt.u32.u16 	%r449, %rs312;
	prmt.b32 	%r450, %r449, %r448, 0x3340U;
	cvt.u32.u16 	%r451, %rs313;
	cvt.u32.u16 	%r452, %rs314;
	prmt.b32 	%r453, %r452, %r451, 0x3340U;
	prmt.b32 	%r454, %r453, %r450, 0x5410U;
	st.global.v2.b32 	[%rd73+40], {%r454, %r447};
	st.global.v2.u8 	[%rd73+48], {%rs306, %rs305};
	st.global.u32 	[%rd73+52], %r900;
	st.global.f64 	[%rd73+56], %fd9;
$L__BB14_46:
	// begin inline asm
	exit;
	// end inline asm
	mov.u32 	%r901, %r886;
$L__BB14_47:
	mul.hi.u32 	%r455, %r1, 357913942;
	add.s32 	%r456, %r455, %r1;
	shl.b32 	%r457, %r456, 2;
	mov.u32 	%r458, _ZZN3cub18CUB_300001_SM_10006detail10radix_sort29DeviceRadixSortOnesweepKernelINS1_5radix10policy_hubIi6StructyE10Policy1000ELNS0_9SortOrderE0EiS6_yiiNS1_21identity_decomposer_tEEEvPT5_SC_PT3_PKSD_PT1_PKSH_PT2_PKSL_T4_iiT6_E1s;
	add.s32 	%r459, %r458, %r457;
	add.s32 	%r54, %r459, 13328;
	st.shared.u32 	[%r459+13328], %r895;
	bar.sync 	0;
	setp.gt.u32 	%p38, %r1, 31;
	@%p38 bra 	$L__BB14_49;
	mad.lo.s32 	%r491, %r1, 52, %r458;
	ld.shared.u32 	%r492, [%r491+13328];
	ld.shared.u32 	%r493, [%r491+13332];
	ld.shared.u32 	%r494, [%r491+13336];
	ld.shared.u32 	%r495, [%r491+13340];
	ld.shared.u32 	%r496, [%r491+13344];
	ld.shared.u32 	%r497, [%r491+13348];
	ld.shared.u32 	%r498, [%r491+13352];
	ld.shared.u32 	%r499, [%r491+13356];
	ld.shared.u32 	%r500, [%r491+13360];
	ld.shared.u32 	%r501, [%r491+13364];
	ld.shared.u32 	%r502, [%r491+13368];
	ld.shared.u32 	%r503, [%r491+13372];
	add.s32 	%r504, %r493, %r492;
	add.s32 	%r505, %r504, %r494;
	add.s32 	%r506, %r505, %r495;
	add.s32 	%r507, %r506, %r496;
	add.s32 	%r508, %r507, %r497;
	add.s32 	%r509, %r508, %r498;
	add.s32 	%r510, %r509, %r499;
	add.s32 	%r511, %r510, %r500;
	add.s32 	%r512, %r511, %r501;
	add.s32 	%r513, %r512, %r502;
	add.s32 	%r464, %r513, %r503;
	mov.b32 	%r462, 1;
	mov.b32 	%r487, 0;
	mov.b32 	%r489, -1;
	// begin inline asm
	{  .reg .s32 r0;  .reg .pred p;  shfl.sync.up.b32 r0|p, %r464, %r462, %r487, %r489;  @p add.s32 r0, r0, %r464;  mov.s32 %r460, r0;}
	// end inline asm
	mov.b32 	%r468, 2;
	// begin inline asm
	{  .reg .s32 r0;  .reg .pred p;  shfl.sync.up.b32 r0|p, %r460, %r468, %r487, %r489;  @p add.s32 r0, r0, %r460;  mov.s32 %r466, r0;}
	// end inline asm
	mov.b32 	%r474, 4;
	// begin inline asm
	{  .reg .s32 r0;  .reg .pred p;  shfl.sync.up.b32 r0|p, %r466, %r474, %r487, %r489;  @p add.s32 r0, r0, %r466;  mov.s32 %r472, r0;}
	// end inline asm
	mov.b32 	%r480, 8;
	// begin inline asm
	{  .reg .s32 r0;  .reg .pred p;  shfl.sync.up.b32 r0|p, %r472, %r480, %r487, %r489;  @p add.s32 r0, r0, %r472;  mov.s32 %r478, r0;}
	// end inline asm
	mov.b32 	%r486, 16;
	// begin inline asm
	{  .reg .s32 r0;  .reg .pred p;  shfl.sync.up.b32 r0|p, %r478, %r486, %r487, %r489;  @p add.s32 r0, r0, %r478;  mov.s32 %r484, r0;}
	// end inline asm
	sub.s32 	%r514, %r484, %r464;
	add.s32 	%r515, %r492, %r514;
	add.s32 	%r516, %r493, %r515;
	add.s32 	%r517, %r494, %r516;
	add.s32 	%r518, %r495, %r517;
	add.s32 	%r519, %r496, %r518;
	add.s32 	%r520, %r497, %r519;
	add.s32 	%r521, %r498, %r520;
	add.s32 	%r522, %r499, %r521;
	add.s32 	%r523, %r500, %r522;
	add.s32 	%r524, %r501, %r523;
	add.s32 	%r525, %r502, %r524;
	st.shared.u32 	[%r491+13328], %r514;
	st.shared.u32 	[%r491+13332], %r515;
	st.shared.u32 	[%r491+13336], %r516;
	st.shared.u32 	[%r491+13340], %r517;
	st.shared.u32 	[%r491+13344], %r518;
	st.shared.u32 	[%r491+13348], %r519;
	st.shared.u32 	[%r491+13352], %r520;
	st.shared.u32 	[%r491+13356], %r521;
	st.shared.u32 	[%r491+13360], %r522;
	st.shared.u32 	[%r491+13364], %r523;
	st.shared.u32 	[%r491+13368], %r524;
	st.shared.u32 	[%r491+13372], %r525;
$L__BB14_49:
	shl.b32 	%r526, %r1, 2;
	add.s32 	%r55, %r458, %r526;
	setp.gt.u32 	%p39, %r1, 255;
	bar.sync 	0;
	ld.shared.s32 	%rd18, [%r54];
	@%p39 bra 	$L__BB14_51;
	cvt.u32.u64 	%r528, %rd18;
	ld.shared.u32 	%r530, [%r55];
	add.s32 	%r531, %r530, %r528;
	st.shared.u32 	[%r55], %r531;
	ld.shared.u32 	%r532, [%r55+1024];
	add.s32 	%r533, %r532, %r528;
	st.shared.u32 	[%r55+1024], %r533;
	ld.shared.u32 	%r534, [%r55+2048];
	add.s32 	%r535, %r534, %r528;
	st.shared.u32 	[%r55+2048], %r535;
	ld.shared.u32 	%r536, [%r55+3072];
	add.s32 	%r537, %r536, %r528;
	st.shared.u32 	[%r55+3072], %r537;
	ld.shared.u32 	%r538, [%r55+4096];
	add.s32 	%r539, %r538, %r528;
	st.shared.u32 	[%r55+4096], %r539;
	ld.shared.u32 	%r540, [%r55+5120];
	add.s32 	%r541, %r540, %r528;
	st.shared.u32 	[%r55+5120], %r541;
	ld.shared.u32 	%r542, [%r55+6144];
	add.s32 	%r543, %r542, %r528;
	st.shared.u32 	[%r55+6144], %r543;
	ld.shared.u32 	%r544, [%r55+7168];
	add.s32 	%r545, %r544, %r528;
	st.shared.u32 	[%r55+7168], %r545;
	ld.shared.u32 	%r546, [%r55+8192];
	add.s32 	%r547, %r546, %r528;
	st.shared.u32 	[%r55+8192], %r547;
	ld.shared.u32 	%r548, [%r55+9216];
	add.s32 	%r549, %r548, %r528;
	st.shared.u32 	[%r55+9216], %r549;
	ld.shared.u32 	%r550, [%r55+10240];
	add.s32 	%r551, %r550, %r528;
	st.shared.u32 	[%r55+10240], %r551;
	ld.shared.u32 	%r552, [%r55+11264];
	add.s32 	%r553, %r552, %r528;
	st.shared.u32 	[%r55+11264], %r553;
$L__BB14_51:
	ld.param.u32 	%r885, [_ZN3cub18CUB_300001_SM_10006detail10radix_sort29DeviceRadixSortOnesweepKernelINS1_5radix10policy_hubIi6StructyE10Policy1000ELNS0_9SortOrderE0EiS6_yiiNS1_21identity_decomposer_tEEEvPT5_SC_PT3_PKSD_PT1_PKSH_PT2_PKSL_T4_iiT6__param_10];
	ld.param.u32 	%r880, [_ZN3cub18CUB_300001_SM_10006detail10radix_sort29DeviceRadixSortOnesweepKernelINS1_5radix10policy_hubIi6StructyE10Policy1000ELNS0_9SortOrderE0EiS6_yiiNS1_21identity_decomposer_tEEEvPT5_SC_PT3_PKSD_PT1_PKSH_PT2_PKSL_T4_iiT6__param_9];
	bar.sync 	0;
	shr.u32 	%r580, %r901, %r880;
	mov.b32 	%r581, -1;
	shl.b32 	%r582, %r581, %r885;
	not.b32 	%r56, %r582;
	and.b32  	%r576, %r580, %r56;
	mov.b32 	%r556, 1;
	// begin inline asm
	{
    .reg .pred p;
    and.b32 %r554, %r576, %r556;    setp.ne.u32 p, %r554, 0;
    vote.ballot.sync.b32 %r554, p, 0xffffffff;
    @!p not.b32 %r554, %r554;
}

	// end inline asm
	mov.b32 	%r559, 2;
	// begin inline asm
	{
    .reg .pred p;
    and.b32 %r557, %r576, %r559;    setp.ne.u32 p, %r557, 0;
    vote.ballot.sync.b32 %r557, p, 0xffffffff;
    @!p not.b32 %r557, %r557;
}

	// end inline asm
	and.b32  	%r583, %r557, %r554;
	mov.b32 	%r562, 4;
	// begin inline asm
	{
    .reg .pred p;
    and.b32 %r560, %r576, %r562;    setp.ne.u32 p, %r560, 0;
    vote.ballot.sync.b32 %r560, p, 0xffffffff;
    @!p not.b32 %r560, %r560;
}

	// end inline asm
	and.b32  	%r584, %r560, %r583;
	mov.b32 	%r565, 8;
	// begin inline asm
	{
    .reg .pred p;
    and.b32 %r563, %r576, %r565;    setp.ne.u32 p, %r563, 0;
    vote.ballot.sync.b32 %r563, p, 0xffffffff;
    @!p not.b32 %r563, %r563;
}

	// end inline asm
	and.b32  	%r585, %r563, %r584;
	mov.b32 	%r568, 16;
	// begin inline asm
	{
    .reg .pred p;
    and.b32 %r566, %r576, %r568;    setp.ne.u32 p, %r566, 0;
    vote.ballot.sync.b32 %r566, p, 0xffffffff;
    @!p not.b32 %r566, %r566;
}

	// end inline asm
	and.b32  	%r586, %r566, %r585;
	mov.b32 	%r571, 32;
	// begin inline asm
	{
    .reg .pred p;
    and.b32 %r569, %r576, %r571;    setp.ne.u32 p, %r569, 0;
    vote.ballot.sync.b32 %r569, p, 0xffffffff;
    @!p not.b32 %r569, %r569;
}

	// end inline asm
	and.b32  	%r587, %r569, %r586;
	mov.b32 	%r574, 64;
	// begin inline asm
	{
    .reg .pred p;
    and.b32 %r572, %r576, %r574;    setp.ne.u32 p, %r572, 0;
    vote.ballot.sync.b32 %r572, p, 0xffffffff;
    @!p not.b32 %r572, %r572;
}

	// end inline asm
	and.b32  	%r588, %r572, %r587;
	mov.b32 	%r577, 128;
	// begin inline asm
	{
    .reg .pred p;
    and.b32 %r575, %r576, %r577;    setp.ne.u32 p, %r575, 0;
    vote.ballot.sync.b32 %r575, p, 0xffffffff;
    @!p not.b32 %r575, %r575;
}

	// end inline asm
	and.b32  	%r589, %r575, %r588;
	clz.b32 	%r590, %r589;
	sub.s32 	%r58, 31, %r590;
	// begin inline asm
	mov.u32 %r578, %lanemask_le;
	// end inline asm
	and.b32  	%r591, %r578, %r589;
	popc.b32 	%r59, %r591;
	setp.ne.s32 	%p40, %r80, %r58;
	mov.b32 	%r902, 0;
	@%p40 bra 	$L__BB14_53;
	shl.b32 	%r592, %r1, 5;
	and.b32  	%r593, %r592, 31744;
	add.s32 	%r595, %r458, %r593;
	shl.b32 	%r596, %r576, 2;
	add.s32 	%r597, %r595, %r596;
	atom.shared.add.u32 	%r902, [%r597], %r59;
$L__BB14_53:
	cvt.u64.u32 	%rd19, %r1;
	setp.gt.u32 	%p41, %r1, 255;
	shfl.sync.idx.b32	%r598|%p42, %r902, %r58, 31, -1;
	add.s32 	%r62, %r59, %r598;
	bar.sync 	0;
	shl.b32 	%r599, %r62, 2;
	add.s32 	%r63, %r458, %r599;
	st.shared.u32 	[%r63+-4], %r901;
	shl.b32 	%r601, %r1, 3;
	add.s32 	%r602, %r458, %r601;
	add.s32 	%r64, %r602, 24576;
	@%p41 bra 	$L__BB14_61;
	ld.param.u64 	%rd118, [_ZN3cub18CUB_300001_SM_10006detail10radix_sort29DeviceRadixSortOnesweepKernelINS1_5radix10policy_hubIi6StructyE10Policy1000ELNS0_9SortOrderE0EiS6_yiiNS1_21identity_decomposer_tEEEvPT5_SC_PT3_PKSD_PT1_PKSH_PT2_PKSL_T4_iiT6__param_3];
	cvta.to.global.u64 	%rd74, %rd118;
	shl.b64 	%rd75, %rd19, 3;
	add.s64 	%rd76, %rd74, %rd75;
	ld.global.u64 	%rd77, [%rd76];
	sub.s64 	%rd126, %rd77, %rd18;
	st.shared.u64 	[%r64], %rd126;
	setp.lt.s32 	%p43, %r4, 1;
	mov.u32 	%r906, %r895;
	@%p43 bra 	$L__BB14_60;
	mov.b32 	%r904, -1;
	mov.u32 	%r903, %r4;
	mov.u32 	%r906, %r895;
$L__BB14_56:
	ld.param.u64 	%rd111, [_ZN3cub18CUB_300001_SM_10006detail10radix_sort29DeviceRadixSortOnesweepKernelINS1_5radix10policy_hubIi6StructyE10Policy1000ELNS0_9SortOrderE0EiS6_yiiNS1_21identity_decomposer_tEEEvPT5_SC_PT3_PKSD_PT1_PKSH_PT2_PKSL_T4_iiT6__param_0];
	add.s32 	%r68, %r903, -1;
	shl.b32 	%r604, %r68, 8;
	add.s32 	%r605, %r604, %r1;
	cvta.to.global.u64 	%rd78, %rd111;
	mul.wide.s32 	%rd79, %r605, 4;
	add.s64 	%rd21, %rd78, %rd79;
$L__BB14_57:
	membar.cta;
	ld.volatile.global.u32 	%r69, [%rd21];
	setp.eq.s32 	%p44, %r69, 0;
	@%p44 bra 	$L__BB14_57;
	and.b32  	%r606, %r69, 1073741823;
	add.s32 	%r906, %r606, %r906;
	setp.gt.s32 	%p45, %r69, -1;
	vote.sync.ballot.b32 	%r904, %p45, %r904;
	setp.gt.u32 	%p47, %r903, 1;
	and.pred  	%p48, %p45, %p47;
	mov.u32 	%r903, %r68;
	@%p48 bra 	$L__BB14_56;
	ld.shared.u64 	%rd126, [%r64];
$L__BB14_60:
	ld.param.u64 	%rd112, [_ZN3cub18CUB_300001_SM_10006detail10radix_sort29DeviceRadixSortOnesweepKernelINS1_5radix10policy_hubIi6StructyE10Policy1000ELNS0_9SortOrderE0EiS6_yiiNS1_21identity_decomposer_tEEEvPT5_SC_PT3_PKSD_PT1_PKSH_PT2_PKSL_T4_iiT6__param_0];
	or.b32  	%r607, %r906, -2147483648;
	cvta.to.global.u64 	%rd80, %rd112;
	shl.b32 	%r608, %r4, 8;
	add.s32 	%r609, %r608, %r1;
	mul.wide.s32 	%rd81, %r609, 4;
	add.s64 	%rd82, %rd80, %rd81;
	st.volatile.global.u32 	[%rd82], %r607;
	sub.s32 	%r610, %r906, %r895;
	cvt.s64.s32 	%rd83, %r610;
	add.s64 	%rd84, %rd126, %rd83;
	st.shared.u64 	[%r64], %rd84;
$L__BB14_61:
	ld.param.u64 	%rd115, [_ZN3cub18CUB_300001_SM_10006detail10radix_sort29DeviceRadixSortOnesweepKernelINS1_5radix10policy_hubIi6StructyE10Policy1000ELNS0_9SortOrderE0EiS6_yiiNS1_21identity_decomposer_tEEEvPT5_SC_PT3_PKSD_PT1_PKSH_PT2_PKSL_T4_iiT6__param_2];
	setp.gt.u32 	%p49, %r1, 255;
	setp.lt.s32 	%p50, %r5, %r77;
	setp.eq.s64 	%p51, %rd115, 0;
	or.pred  	%p52, %p51, %p50;
	or.pred  	%p53, %p49, %p52;
	@%p53 bra 	$L__BB14_63;
	ld.param.u64 	%rd116, [_ZN3cub18CUB_300001_SM_10006detail10radix_sort29DeviceRadixSortOnesweepKernelINS1_5radix10policy_hubIi6StructyE10Policy1000ELNS0_9SortOrderE0EiS6_yiiNS1_21identity_decomposer_tEEEvPT5_SC_PT3_PKSD_PT1_PKSH_PT2_PKSL_T4_iiT6__param_2];
	ld.shared.u64 	%rd85, [%r64];
	cvt.s64.s32 	%rd86, %r895;
	add.s64 	%rd87, %rd18, %rd86;
	add.s64 	%rd88, %rd87, %rd85;
	cvta.to.global.u64 	%rd89, %rd116;
	shl.b64 	%rd90, %rd19, 3;
	add.s64 	%rd91, %rd89, %rd90;
	st.global.u64 	[%rd91], %rd88;
$L__BB14_63:
	ld.param.u64 	%rd119, [_ZN3cub18CUB_300001_SM_10006detail10radix_sort29DeviceRadixSortOnesweepKernelINS1_5radix10policy_hubIi6StructyE10Policy1000ELNS0_9SortOrderE0EiS6_yiiNS1_21identity_decomposer_tEEEvPT5_SC_PT3_PKSD_PT1_PKSH_PT2_PKSL_T4_iiT6__param_4];
	cvta.to.global.u64 	%rd24, %rd119;
	setp.gt.s32 	%p54, %r5, %r77;
	bar.sync 	0;
	@%p54 bra 	$L__BB14_65;
	ld.param.u32 	%r881, [_ZN3cub18CUB_300001_SM_10006detail10radix_sort29DeviceRadixSortOnesweepKernelINS1_5radix10policy_hubIi6StructyE10Policy1000ELNS0_9SortOrderE0EiS6_yiiNS1_21identity_decomposer_tEEEvPT5_SC_PT3_PKSD_PT1_PKSH_PT2_PKSL_T4_iiT6__param_9];
	ld.shared.u32 	%r611, [%r55];
	shr.u32 	%r612, %r611, %r881;
	and.b32  	%r613, %r612, %r56;
	shl.b32 	%r614, %r613, 3;
	add.s32 	%r616, %r458, %r614;
	ld.shared.u64 	%rd92, [%r616+24576];
	add.s64 	%rd93, %rd92, %rd19;
	xor.b32  	%r617, %r611, -2147483648;
	shl.b64 	%rd94, %rd93, 2;
	add.s64 	%rd95, %rd24, %rd94;
	st.global.u32 	[%rd95], %r617;
	bar.warp.sync 	-1;
	bra.uni 	$L__BB14_68;
$L__BB14_65:
	mad.lo.s32 	%r618, %r4, -384, %r77;
	setp.ge.s32 	%p55, %r1, %r618;
	@%p55 bra 	$L__BB14_67;
	ld.param.u32 	%r882, [_ZN3cub18CUB_300001_SM_10006detail10radix_sort29DeviceRadixSortOnesweepKernelINS1_5radix10policy_hubIi6StructyE10Policy1000ELNS0_9SortOrderE0EiS6_yiiNS1_21identity_decomposer_tEEEvPT5_SC_PT3_PKSD_PT1_PKSH_PT2_PKSL_T4_iiT6__param_9];
	ld.shared.u32 	%r619, [%r55];
	shr.u32 	%r620, %r619, %r882;
	and.b32  	%r621, %r620, %r56;
	shl.b32 	%r622, %r621, 3;
	add.s32 	%r624, %r458, %r622;
	ld.shared.u64 	%rd96, [%r624+24576];
	xor.b32  	%r625, %r619, -2147483648;
	add.s64 	%rd97, %rd96, %rd19;
	shl.b64 	%rd98, %rd97, 2;
	add.s64 	%rd99, %rd24, %rd98;
	st.global.u32 	[%rd99], %r625;
$L__BB14_67:
	bar.warp.sync 	-1;
$L__BB14_68:
	ld.param.u32 	%r883, [_ZN3cub18CUB_300001_SM_10006detail10radix_sort29DeviceRadixSortOnesweepKernelINS1_5radix10policy_hubIi6StructyE10Policy1000ELNS0_9SortOrderE0EiS6_yiiNS1_21identity_decomposer_tEEEvPT5_SC_PT3_PKSD_PT1_PKSH_PT2_PKSL_T4_iiT6__param_9];
	ld.param.u64 	%rd124, [_ZN3cub18CUB_300001_SM_10006detail10radix_sort29DeviceRadixSortOnesweepKernelINS1_5radix10policy_hubIi6StructyE10Policy1000ELNS0_9SortOrderE0EiS6_yiiNS1_21identity_decomposer_tEEEvPT5_SC_PT3_PKSD_PT1_PKSH_PT2_PKSL_T4_iiT6__param_7];
	cvta.to.global.u64 	%rd100, %rd124;
	mul.lo.s32 	%r626, %r4, 384;
	cvt.s64.s32 	%rd101, %r626;
	add.s64 	%rd102, %rd101, %rd6;
	shl.b64 	%rd103, %rd102, 6;
	add.s64 	%rd25, %rd100, %rd103;
	setp.gt.s32 	%p56, %r5, %r77;
	ld.shared.u32 	%r627, [%r55];
	shr.u32 	%r628, %r627, %r883;
	and.b32  	%r73, %r628, %r56;
	@%p56 bra 	$L__BB14_70;
	ld.global.v2.b32 	{%r629, %r630}, [%rd25];
	bfe.u32 	%r631, %r629, 0, 8;
	cvt.u16.u32 	%rs385, %r631;
	bfe.u32 	%r632, %r629, 8, 8;
	cvt.u16.u32 	%rs384, %r632;
	bfe.u32 	%r633, %r629, 16, 8;
	cvt.u16.u32 	%rs383, %r633;
	bfe.u32 	%r634, %r629, 24, 8;
	cvt.u16.u32 	%rs382, %r634;
	bfe.u32 	%r635, %r630, 0, 8;
	cvt.u16.u32 	%rs381, %r635;
	bfe.u32 	%r636, %r630, 8, 8;
	cvt.u16.u32 	%rs380, %r636;
	bfe.u32 	%r637, %r630, 16, 8;
	cvt.u16.u32 	%rs379, %r637;
	bfe.u32 	%r638, %r630, 24, 8;
	cvt.u16.u32 	%rs378, %r638;
	ld.global.v2.b32 	{%r639, %r640}, [%rd25+8];
	bfe.u32 	%r641, %r639, 0, 8;
	cvt.u16.u32 	%rs377, %r641;
	bfe.u32 	%r642, %r639, 8, 8;
	cvt.u16.u32 	%rs376, %r642;
	bfe.u32 	%r643, %r639, 16, 8;
	cvt.u16.u32 	%rs375, %r643;
	bfe.u32 	%r644, %r639, 24, 8;
	cvt.u16.u32 	%rs374, %r644;
	bfe.u32 	%r645, %r640, 0, 8;
	cvt.u16.u32 	%rs373, %r645;
	bfe.u32 	%r646, %r640, 8, 8;
	cvt.u16.u32 	%rs372, %r646;
	bfe.u32 	%r647, %r640, 16, 8;
	cvt.u16.u32 	%rs371, %r647;
	bfe.u32 	%r648, %r640, 24, 8;
	cvt.u16.u32 	%rs370, %r648;
	ld.global.v2.b32 	{%r649, %r650}, [%rd25+16];
	bfe.u32 	%r651, %r649, 0, 8;
	cvt.u16.u32 	%rs369, %r651;
	bfe.u32 	%r652, %r649, 8, 8;
	cvt.u16.u32 	%rs368, %r652;
	bfe.u32 	%r653, %r649, 16, 8;
	cvt.u16.u32 	%rs367, %r653;
	bfe.u32 	%r654, %r649, 24, 8;
	cvt.u16.u32 	%rs366, %r654;
	bfe.u32 	%r655, %r650, 0, 8;
	cvt.u16.u32 	%rs365, %r655;
	bfe.u32 	%r656, %r650, 8, 8;
	cvt.u16.u32 	%rs364, %r656;
	bfe.u32 	%r657, %r650, 16, 8;
	cvt.u16.u32 	%rs363, %r657;
	bfe.u32 	%r658, %r650, 24, 8;
	cvt.u16.u32 	%rs362, %r658;
	ld.global.v2.b32 	{%r659, %r660}, [%rd25+24];
	bfe.u32 	%r661, %r659, 0, 8;
	cvt.u16.u32 	%rs361, %r661;
	bfe.u32 	%r662, %r659, 8, 8;
	cvt.u16.u32 	%rs360, %r662;
	bfe.u32 	%r663, %r659, 16, 8;
	cvt.u16.u32 	%rs359, %r663;
	bfe.u32 	%r664, %r659, 24, 8;
	cvt.u16.u32 	%rs358, %r664;
	bfe.u32 	%r665, %r660, 0, 8;
	cvt.u16.u32 	%rs357, %r665;
	bfe.u32 	%r666, %r660, 8, 8;
	cvt.u16.u32 	%rs356, %r666;
	bfe.u32 	%r667, %r660, 16, 8;
	cvt.u16.u32 	%rs355, %r667;
	bfe.u32 	%r668, %r660, 24, 8;
	cvt.u16.u32 	%rs386, %r668;
	ld.global.v2.b32 	{%r669, %r670}, [%rd25+32];
	bfe.u32 	%r671, %r669, 0, 8;
	cvt.u16.u32 	%rs387, %r671;
	bfe.u32 	%r672, %r669, 8, 8;
	cvt.u16.u32 	%rs388, %r672;
	bfe.u32 	%r673, %r669, 16, 8;
	cvt.u16.u32 	%rs389, %r673;
	bfe.u32 	%r674, %r669, 24, 8;
	cvt.u16.u32 	%rs390, %r674;
	bfe.u32 	%r675, %r670, 0, 8;
	cvt.u16.u32 	%rs391, %r675;
	bfe.u32 	%r676, %r670, 8, 8;
	cvt.u16.u32 	%rs392, %r676;
	bfe.u32 	%r677, %r670, 16, 8;
	cvt.u16.u32 	%rs393, %r677;
	bfe.u32 	%r678, %r670, 24, 8;
	cvt.u16.u32 	%rs394, %r678;
	ld.global.v2.b32 	{%r679, %r680}, [%rd25+40];
	bfe.u32 	%r681, %r679, 0, 8;
	cvt.u16.u32 	%rs395, %r681;
	bfe.u32 	%r682, %r679, 8, 8;
	cvt.u16.u32 	%rs396, %r682;
	bfe.u32 	%r683, %r679, 16, 8;
	cvt.u16.u32 	%rs397, %r683;
	bfe.u32 	%r684, %r679, 24, 8;
	cvt.u16.u32 	%rs398, %r684;
	bfe.u32 	%r685, %r680, 0, 8;
	cvt.u16.u32 	%rs399, %r685;
	bfe.u32 	%r686, %r680, 8, 8;
	cvt.u16.u32 	%rs400, %r686;
	bfe.u32 	%r687, %r680, 16, 8;
	cvt.u16.u32 	%rs401, %r687;
	bfe.u32 	%r688, %r680, 24, 8;
	cvt.u16.u32 	%rs402, %r688;
	ld.global.v2.u8 	{%rs403, %rs404}, [%rd25+48];
	ld.global.u32 	%r907, [%rd25+52];
	ld.global.f64 	%fd10, [%rd25+56];
	bra.uni 	$L__BB14_72;
$L__BB14_70:
	cvt.u32.u64 	%r690, %rd6;
	sub.s32 	%r692, %r77, %r626;
	setp.ge.s32 	%p57, %r690, %r692;
	mov.f64 	%fd10, 0d0000000000000000;
	mov.b32 	%r907, 0;
	mov.b16 	%rs385, 0;
	@%p57 bra 	$L__BB14_72;
	ld.global.v2.b32 	{%r693, %r694}, [%rd25];
	bfe.u32 	%r695, %r693, 0, 8;
	cvt.u16.u32 	%rs385, %r695;
	bfe.u32 	%r696, %r693, 8, 8;
	cvt.u16.u32 	%rs384, %r696;
	bfe.u32 	%r697, %r693, 16, 8;
	cvt.u16.u32 	%rs383, %r697;
	bfe.u32 	%r698, %r693, 24, 8;
	cvt.u16.u32 	%rs382, %r698;
	bfe.u32 	%r699, %r694, 0, 8;
	cvt.u16.u32 	%rs381, %r699;
	bfe.u32 	%r700, %r694, 8, 8;
	cvt.u16.u32 	%rs380, %r700;
	bfe.u32 	%r701, %r694, 16, 8;
	cvt.u16.u32 	%rs379, %r701;
	bfe.u32 	%r702, %r694, 24, 8;
	cvt.u16.u32 	%rs378, %r702;
	ld.global.v2.b32 	{%r703, %r704}, [%rd25+8];
	bfe.u32 	%r705, %r703, 0, 8;
	cvt.u16.u32 	%rs377, %r705;
	bfe.u32 	%r706, %r703, 8, 8;
	cvt.u16.u32 	%rs376, %r706;
	bfe.u32 	%r707, %r703, 16, 8;
	cvt.u16.u32 	%rs375, %r707;
	bfe.u32 	%r708, %r703, 24, 8;
	cvt.u16.u32 	%rs374, %r708;
	bfe.u32 	%r709, %r704, 0, 8;
	cvt.u16.u32 	%rs373, %r709;
	bfe.u32 	%r710, %r704, 8, 8;
	cvt.u16.u32 	%rs372, %r710;
	bfe.u32 	%r711, %r704, 16, 8;
	cvt.u16.u32 	%rs371, %r711;
	bfe.u32 	%r712, %r704, 24, 8;
	cvt.u16.u32 	%rs370, %r712;
	ld.global.v2.b32 	{%r713, %r714}, [%rd25+16];
	bfe.u32 	%r715, %r713, 0, 8;
	cvt.u16.u32 	%rs369, %r715;
	bfe.u32 	%r716, %r713, 8, 8;
	cvt.u16.u32 	%rs368, %r716;
	bfe.u32 	%r717, %r713, 16, 8;
	cvt.u16.u32 	%rs367, %r717;
	bfe.u32 	%r718, %r713, 24, 8;
	cvt.u16.u32 	%rs366, %r718;
	bfe.u32 	%r719, %r714, 0, 8;
	cvt.u16.u32 	%rs365, %r719;
	bfe.u32 	%r720, %r714, 8, 8;
	cvt.u16.u32 	%rs364, %r720;
	bfe.u32 	%r721, %r714, 16, 8;
	cvt.u16.u32 	%rs363, %r721;
	bfe.u32 	%r722, %r714, 24, 8;
	cvt.u16.u32 	%rs362, %r722;
	ld.global.v2.b32 	{%r723, %r724}, [%rd25+24];
	bfe.u32 	%r725, %r723, 0, 8;
	cvt.u16.u32 	%rs361, %r725;
	bfe.u32 	%r726, %r723, 8, 8;
	cvt.u16.u32 	%rs360, %r726;
	bfe.u32 	%r727, %r723, 16, 8;
	cvt.u16.u32 	%rs359, %r727;
	bfe.u32 	%r728, %r723, 24, 8;
	cvt.u16.u32 	%rs358, %r728;
	bfe.u32 	%r729, %r724, 0, 8;
	cvt.u16.u32 	%rs357, %r729;
	bfe.u32 	%r730, %r724, 8, 8;
	cvt.u16.u32 	%rs356, %r730;
	bfe.u32 	%r731, %r724, 16, 8;
	cvt.u16.u32 	%rs355, %r731;
	bfe.u32 	%r732, %r724, 24, 8;
	cvt.u16.u32 	%rs386, %r732;
	ld.global.v2.b32 	{%r733, %r734}, [%rd25+32];
	bfe.u32 	%r735, %r733, 0, 8;
	cvt.u16.u32 	%rs387, %r735;
	bfe.u32 	%r736, %r733, 8, 8;
	cvt.u16.u32 	%rs388, %r736;
	bfe.u32 	%r737, %r733, 16, 8;
	cvt.u16.u32 	%rs389, %r737;
	bfe.u32 	%r738, %r733, 24, 8;
	cvt.u16.u32 	%rs390, %r738;
	bfe.u32 	%r739, %r734, 0, 8;
	cvt.u16.u32 	%rs391, %r739;
	bfe.u32 	%r740, %r734, 8, 8;
	cvt.u16.u32 	%rs392, %r740;
	bfe.u32 	%r741, %r734, 16, 8;
	cvt.u16.u32 	%rs393, %r741;
	bfe.u32 	%r742, %r734, 24, 8;
	cvt.u16.u32 	%rs394, %r742;
	ld.global.v2.b32 	{%r743, %r744}, [%rd25+40];
	bfe.u32 	%r745, %r743, 0, 8;
	cvt.u16.u32 	%rs395, %r745;
	bfe.u32 	%r746, %r743, 8, 8;
	cvt.u16.u32 	%rs396, %r746;
	bfe.u32 	%r747, %r743, 16, 8;
	cvt.u16.u32 	%rs397, %r747;
	bfe.u32 	%r748, %r743, 24, 8;
	cvt.u16.u32 	%rs398, %r748;
	bfe.u32 	%r749, %r744, 0, 8;
	cvt.u16.u32 	%rs399, %r749;
	bfe.u32 	%r750, %r744, 8, 8;
	cvt.u16.u32 	%rs400, %r750;
	bfe.u32 	%r751, %r744, 16, 8;
	cvt.u16.u32 	%rs401, %r751;
	bfe.u32 	%r752, %r744, 24, 8;
	cvt.u16.u32 	%rs402, %r752;
	ld.global.v2.u8 	{%rs403, %rs404}, [%rd25+48];
	ld.global.u32 	%r907, [%rd25+52];
	ld.global.f64 	%fd10, [%rd25+56];
$L__BB14_72:
	ld.param.u64 	%rd122, [_ZN3cub18CUB_300001_SM_10006detail10radix_sort29DeviceRadixSortOnesweepKernelINS1_5radix10policy_hubIi6StructyE10Policy1000ELNS0_9SortOrderE0EiS6_yiiNS1_21identity_decomposer_tEEEvPT5_SC_PT3_PKSD_PT1_PKSH_PT2_PKSL_T4_iiT6__param_6];
	cvta.to.global.u64 	%rd26, %rd122;
	setp.gt.s32 	%p58, %r5, %r77;
	bar.sync 	0;
	mad.lo.s32 	%r753, %r62, 60, %r63;
	cvt.u32.u16 	%r754, %rs370;
	cvt.u32.u16 	%r755, %rs371;
	prmt.b32 	%r756, %r755, %r754, 0x3340U;
	cvt.u32.u16 	%r757, %rs372;
	cvt.u32.u16 	%r758, %rs373;
	prmt.b32 	%r759, %r758, %r757, 0x3340U;
	prmt.b32 	%r760, %r759, %r756, 0x5410U;
	cvt.u32.u16 	%r761, %rs374;
	cvt.u32.u16 	%r762, %rs375;
	prmt.b32 	%r763, %r762, %r761, 0x3340U;
	cvt.u32.u16 	%r764, %rs376;
	cvt.u32.u16 	%r765, %rs377;
	prmt.b32 	%r766, %r765, %r764, 0x3340U;
	prmt.b32 	%r767, %r766, %r763, 0x5410U;
	cvt.u32.u16 	%r768, %rs378;
	cvt.u32.u16 	%r769, %rs379;
	prmt.b32 	%r770, %r769, %r768, 0x3340U;
	cvt.u32.u16 	%r771, %rs380;
	cvt.u32.u16 	%r772, %rs381;
	prmt.b32 	%r773, %r772, %r771, 0x3340U;
	prmt.b32 	%r774, %r773, %r770, 0x5410U;
	cvt.u32.u16 	%r775, %rs382;
	cvt.u32.u16 	%r776, %rs383;
	prmt.b32 	%r777, %r776, %r775, 0x3340U;
	cvt.u32.u16 	%r778, %rs384;
	cvt.u32.u16 	%r779, %rs385;
	prmt.b32 	%r780, %r779, %r778, 0x3340U;
	prmt.b32 	%r781, %r780, %r777, 0x5410U;
	st.shared.v4.b32 	[%r753+-64], {%r781, %r774, %r767, %r760};
	cvt.u32.u16 	%r782, %rs386;
	cvt.u32.u16 	%r783, %rs355;
	prmt.b32 	%r784, %r783, %r782, 0x3340U;
	cvt.u32.u16 	%r785, %rs356;
	cvt.u32.u16 	%r786, %rs357;
	prmt.b32 	%r787, %r786, %r785, 0x3340U;
	prmt.b32 	%r788, %r787, %r784, 0x5410U;
	cvt.u32.u16 	%r789, %rs358;
	cvt.u32.u16 	%r790, %rs359;
	prmt.b32 	%r791, %r790, %r789, 0x3340U;
	cvt.u32.u16 	%r792, %rs360;
	cvt.u32.u16 	%r793, %rs361;
	prmt.b32 	%r794, %r793, %r792, 0x3340U;
	prmt.b32 	%r795, %r794, %r791, 0x5410U;
	cvt.u32.u16 	%r796, %rs362;
	cvt.u32.u16 	%r797, %rs363;
	prmt.b32 	%r798, %r797, %r796, 0x3340U;
	cvt.u32.u16 	%r799, %rs364;
	cvt.u32.u16 	%r800, %rs365;
	prmt.b32 	%r801, %r800, %r799, 0x3340U;
	prmt.b32 	%r802, %r801, %r798, 0x5410U;
	cvt.u32.u16 	%r803, %rs366;
	cvt.u32.u16 	%r804, %rs367;
	prmt.b32 	%r805, %r804, %r803, 0x3340U;
	cvt.u32.u16 	%r806, %rs368;
	cvt.u32.u16 	%r807, %rs369;
	prmt.b32 	%r808, %r807, %r806, 0x3340U;
	prmt.b32 	%r809, %r808, %r805, 0x5410U;
	st.shared.v4.b32 	[%r753+-48], {%r809, %r802, %r795, %r788};
	cvt.u32.u16 	%r810, %rs402;
	cvt.u32.u16 	%r811, %rs401;
	prmt.b32 	%r812, %r811, %r810, 0x3340U;
	cvt.u32.u16 	%r813, %rs400;
	cvt.u32.u16 	%r814, %rs399;
	prmt.b32 	%r815, %r814, %r813, 0x3340U;
	prmt.b32 	%r816, %r815, %r812, 0x5410U;
	cvt.u32.u16 	%r817, %rs398;
	cvt.u32.u16 	%r818, %rs397;
	prmt.b32 	%r819, %r818, %r817, 0x3340U;
	cvt.u32.u16 	%r820, %rs396;
	cvt.u32.u16 	%r821, %rs395;
	prmt.b32 	%r822, %r821, %r820, 0x3340U;
	prmt.b32 	%r823, %r822, %r819, 0x5410U;
	cvt.u32.u16 	%r824, %rs394;
	cvt.u32.u16 	%r825, %rs393;
	prmt.b32 	%r826, %r825, %r824, 0x3340U;
	cvt.u32.u16 	%r827, %rs392;
	cvt.u32.u16 	%r828, %rs391;
	prmt.b32 	%r829, %r828, %r827, 0x3340U;
	prmt.b32 	%r830, %r829, %r826, 0x5410U;
	cvt.u32.u16 	%r831, %rs390;
	cvt.u32.u16 	%r832, %rs389;
	prmt.b32 	%r833, %r832, %r831, 0x3340U;
	cvt.u32.u16 	%r834, %rs388;
	cvt.u32.u16 	%r835, %rs387;
	prmt.b32 	%r836, %r835, %r834, 0x3340U;
	prmt.b32 	%r837, %r836, %r833, 0x5410U;
	st.shared.v4.b32 	[%r753+-32], {%r837, %r830, %r823, %r816};
	st.shared.v2.u8 	[%r753+-16], {%rs403, %rs404};
	st.shared.u32 	[%r753+-12], %r907;
	st.shared.f64 	[%r753+-8], %fd10;
	bar.sync 	0;
	@%p58 bra 	$L__BB14_74;
	mad.lo.s32 	%r838, %r1, 60, %r55;
	shl.b32 	%r839, %r73, 3;
	mov.u32 	%r840, _ZZN3cub18CUB_300001_SM_10006detail10radix_sort29DeviceRadixSortOnesweepKernelINS1_5radix10policy_hubIi6StructyE10Policy1000ELNS0_9SortOrderE0EiS6_yiiNS1_21identity_decomposer_tEEEvPT5_SC_PT3_PKSD_PT1_PKSH_PT2_PKSL_T4_iiT6_E1s;
	add.s32 	%r841, %r840, %r839;
	ld.shared.u64 	%rd104, [%r841+24576];
	add.s64 	%rd105, %rd104, %rd19;
	shl.b64 	%rd106, %rd105, 6;
	add.s64 	%rd107, %rd26, %rd106;
	ld.shared.v4.u32 	{%r842, %r843, %r844, %r845}, [%r838];
	ld.shared.v4.u32 	{%r846, %r847, %r848, %r849}, [%r838+16];
	ld.shared.v4.u32 	{%r850, %r851, %r852, %r853}, [%r838+32];
	.pragma "used_bytes_mask 65523";
	ld.shared.v4.u32 	{%r854, %r855, %r856, %r857}, [%r838+48];
	st.global.v2.u32 	[%rd107], {%r842, %r843};
	st.global.v2.u32 	[%rd107+8], {%r844, %r845};
	st.global.v2.u32 	[%rd107+16], {%r846, %r847};
	st.global.v2.u32 	[%rd107+24], {%r848, %r849};
	st.global.v2.u32 	[%rd107+32], {%r850, %r851};
	st.global.v2.u32 	[%rd107+40], {%r852, %r853};
	st.global.v2.u32 	[%rd107+48], {%r854, %r855};
	st.global.v2.u32 	[%rd107+56], {%r856, %r857};
	bar.warp.sync 	-1;
	bra.uni 	$L__BB14_77;
$L__BB14_74:
	mad.lo.s32 	%r858, %r4, -384, %r77;
	shl.b32 	%r859, %r73, 3;
	mov.u32 	%r860, _ZZN3cub18CUB_300001_SM_10006detail10radix_sort29DeviceRadixSortOnesweepKernelINS1_5radix10policy_hubIi6StructyE10Policy1000ELNS0_9SortOrderE0EiS6_yiiNS1_21identity_decomposer_tEEEvPT5_SC_PT3_PKSD_PT1_PKSH_PT2_PKSL_T4_iiT6_E1s;
	add.s32 	%r861, %r860, %r859;
	ld.shared.u64 	%rd108, [%r861+24576];
	add.s64 	%rd27, %rd108, %rd19;
	setp.ge.s32 	%p59, %r1, %r858;
	@%p59 bra 	$L__BB14_76;
	mad.lo.s32 	%r862, %r1, 60, %r55;
	shl.b64 	%rd109, %rd27, 6;
	add.s64 	%rd110, %rd26, %rd109;
	ld.shared.v4.u32 	{%r863, %r864, %r865, %r866}, [%r862];
	ld.shared.v4.u32 	{%r867, %r868, %r869, %r870}, [%r862+16];
	ld.shared.v4.u32 	{%r871, %r872, %r873, %r874}, [%r862+32];
	.pragma "used_bytes_mask 65523";
	ld.shared.v4.u32 	{%r875, %r876, %r877, %r878}, [%r862+48];
	st.global.v2.u32 	[%rd110], {%r863, %r864};
	st.global.v2.u32 	[%rd110+8], {%r865, %r866};
	st.global.v2.u32 	[%rd110+16], {%r867, %r868};
	st.global.v2.u32 	[%rd110+24], {%r869, %r870};
	st.global.v2.u32 	[%rd110+32], {%r871, %r872};
	st.global.v2.u32 	[%rd110+40], {%r873, %r874};
	st.global.v2.u32 	[%rd110+48], {%r875, %r876};
	st.global.v2.u32 	[%rd110+56], {%r877, %r878};
$L__BB14_76:
	bar.warp.sync 	-1;
$L__BB14_77:
	ret;

}
	// .globl	_ZN3cub18CUB_300001_SM_10006detail10radix_sort31DeviceRadixSortSingleTileKernelINS1_5radix10policy_hubIiiyE10Policy1000ELNS0_9SortOrderE0EiiyNS1_21identity_decomposer_tEEEvPKT1_PSA_PKT2_PSE_T3_iiT4_
.visible .entry _ZN3cub18CUB_300001_SM_10006detail10radix_sort31DeviceRadixSortSingleTileKernelINS1_5radix10policy_hubIiiyE10Policy1000ELNS0_9SortOrderE0EiiyNS1_21identity_decomposer_tEEEvPKT1_PSA_PKT2_PSE_T3_iiT4_(
	.param .u64 .ptr .align 1 _ZN3cub18CUB_300001_SM_10006detail10radix_sort31DeviceRadixSortSingleTileKernelINS1_5radix10policy_hubIiiyE10Policy1000ELNS0_9SortOrderE0EiiyNS1_21identity_decomposer_tEEEvPKT1_PSA_PKT2_PSE_T3_iiT4__param_0,
	.param .u64 .ptr .align 1 _ZN3cub18CUB_300001_SM_10006detail10radix_sort31DeviceRadixSortSingleTileKernelINS1_5radix10policy_hubIiiyE10Policy1000ELNS0_9SortOrderE0EiiyNS1_21identity_decomposer_tEEEvPKT1_PSA_PKT2_PSE_T3_iiT4__param_1,
	.param .u64 .ptr .align 1 _ZN3cub18CUB_300001_SM_10006detail10radix_sort31DeviceRadixSortSingleTileKernelINS1_5radix10policy_hubIiiyE10Policy1000ELNS0_9SortOrderE0EiiyNS1_21identity_decomposer_tEEEvPKT1_PSA_PKT2_PSE_T3_iiT4__param_2,
	.param .u64 .ptr .align 1 _ZN3cub18CUB_300001_SM_10006detail10radix_sort31DeviceRadixSortSingleTileKernelINS1_5radix10policy_hubIiiyE10Policy1000ELNS0_9SortOrderE0EiiyNS1_21identity_decomposer_tEEEvPKT1_PSA_PKT2_PSE_T3_iiT4__param_3,
	.param .u64 _ZN3cub18CUB_300001_SM_10006detail10radix_sort31DeviceRadixSortSingleTileKernelINS1_5radix10policy_hubIiiyE10Policy1000ELNS0_9SortOrderE0EiiyNS1_21identity_decomposer_tEEEvPKT1_PSA_PKT2_PSE_T3_iiT4__param_4,
	.param .u32 _ZN3cub18CUB_300001_SM_10006detail10radix_sort31DeviceRadixSortSingleTileKernelINS1_5radix10policy_hubIiiyE10Policy1000ELNS0_9SortOrderE0EiiyNS1_21identity_decomposer_tEEEvPKT1_PSA_PKT2_PSE_T3_iiT4__param_5,
	.param .u32 _ZN3cub18CUB_300001_SM_10006detail10radix_sort31DeviceRadixSortSingleTileKernelINS1_5radix10policy_hubIiiyE10Policy1000ELNS0_9SortOrderE0EiiyNS1_21identity_decomposer_tEEEvPKT1_PSA_PKT2_PSE_T3_iiT4__param_6,
	.param .align 1 .b8 _ZN3cub18CUB_300001_SM_10006detail10radix_sort31DeviceRadixSortSingleTileKernelINS1_5radix10policy_hubIiiyE10Policy1000ELNS0_9SortOrderE0EiiyNS1_21identity_decomposer_tEEEvPKT1_PSA_PKT2_PSE_T3_iiT4__param_7[1]
)
.maxntid 256
.minnctapersm 1
{
	.reg .pred 	%p<73>;
	.reg .b16 	%rs<39>;
	.reg .b32 	%r<900>;
	.reg .b64 	%rd<37>;
	// demoted variable
	.shared .align 16 .b8 _ZZN3cub18CUB_300001_SM_10006detail10radix_sort31DeviceRadixSortSingleTileKernelINS1_5radix10policy_hubIiiyE10Policy1000ELNS0_9SortOrderE0EiiyNS1_21identity_decomposer_tEEEvPKT1_PSA_PKT2_PSE_T3_iiT4_E12temp_storage[33856];
	ld.param.u64 	%rd10, [_ZN3cub18CUB_300001_SM_10006detail10radix_sort31DeviceRadixSortSingleTileKernelINS1_5radix10policy_hubIiiyE10Policy1000ELNS0_9SortOrderE0EiiyNS1_21identity_decomposer_tEEEvPKT1_PSA_PKT2_PSE_T3_iiT4__param_0];
	ld.param.u64 	%rd6, [_ZN3cub18CUB_300001_SM_10006detail10radix_sort31DeviceRadixSortSingleTileKernelINS1_5radix10policy_hubIiiyE10Policy1000ELNS0_9SortOrderE0EiiyNS1_21identity_decomposer_tEEEvPKT1_PSA_PKT2_PSE_T3_iiT4__param_1];
	ld.param.u64 	%rd7, [_ZN3cub18CUB_300001_SM_10006detail10radix_sort31DeviceRadixSortSingleTileKernelINS1_5radix10policy_hubIiiyE10Policy1000ELNS0_9SortOrderE0EiiyNS1_21identity_decomposer_tEEEvPKT1_PSA_PKT2_PSE_T3_iiT4__param_2];
	ld.param.u64 	%rd8, [_ZN3cub18CUB_300001_SM_10006detail10radix_sort31DeviceRadixSortSingleTileKernelINS1_5radix10policy_hubIiiyE10Policy1000ELNS0_9SortOrderE0EiiyNS1_21identity_decomposer_tEEEvPKT1_PSA_PKT2_PSE_T3_iiT4__param_3];
	ld.param.u64 	%rd9, [_ZN3cub18CUB_300001_SM_10006detail10radix_sort31DeviceRadixSortSingleTileKernelINS1_5radix10policy_hubIiiyE10Policy1000ELNS0_9SortOrderE0EiiyNS1_21identity_decomposer_tEEEvPKT1_PSA_PKT2_PSE_T3_iiT4__param_4];
	ld.param.u32 	%r303, [_ZN3cub18CUB_300001_SM_10006detail10radix_sort31DeviceRadixSortSingleTileKernelINS1_5radix10policy_hubIiiyE10Policy1000ELNS0_9SortOrderE0EiiyNS1_21identity_decomposer_tEEEvPKT1_PSA_PKT2_PSE_T3_iiT4__param_5];
	ld.param.u32 	%r304, [_ZN3cub18CUB_300001_SM_10006detail10radix_sort31DeviceRadixSortSingleTileKernelINS1_5radix10policy_hubIiiyE10Policy1000ELNS0_9SortOrderE0EiiyNS1_21identity_decomposer_tEEEvPKT1_PSA_PKT2_PSE_T3_iiT4__param_6];
	cvta.to.global.u64 	%rd11, %rd10;
	cvt.u32.u64 	%r1, %rd9;
	mov.u32 	%r2, %tid.x;
	mul.lo.s32 	%r3, %r2, 19;
	setp.ge.s32 	%p1, %r3, %r1;
	mul.wide.u32 	%rd12, %r3, 4;
	add.s64 	%rd1, %rd11, %rd12;
	mov.b32 	%r878, -1;
	@%p1 bra 	$L__BB15_2;
	ld.global.u32 	%r306, [%rd1];
	xor.b32  	%r878, %r306, -2147483648;
$L__BB15_2:
	add.s32 	%r6, %r3, 1;
	setp.ge.s32 	%p2, %r6, %r1;
	mov.b32 	%r877, -1;
	@%p2 bra 	$L__BB15_4;
	ld.global.u32 	%r308, [%rd1+4];
	xor.b32  	%r877, %r308, -2147483648;
$L__BB15_4:
	add.s32 	%r9, %r3, 2;
	setp.ge.s32 	%p3, %r9, %r1;
	mov.b32 	%r876, -1;
	@%p3 bra 	$L__BB15_6;
	ld.global.u32 	%r310, [%rd1+8];
	xor.b32  	%r876, %r310, -2147483648;
$L__BB15_6:
	add.s32 	%r12, %r3, 3;
	setp.ge.s32 	%p4, %r12, %r1;
	mov.b32 	%r875, -1;
	@%p4 bra 	$L__BB15_8;
	ld.global.u32 	%r312, [%rd1+12];
	xor.b32  	%r875, %r312, -2147483648;
$L__BB15_8:
	add.s32 	%r15, %r3, 4;
	setp.ge.s32 	%p5, %r15, %r1;
	mov.b32 	%r874, -1;
	@%p5 bra 	$L__BB15_10;
	ld.global.u32 	%r314, [%rd1+16];
	xor.b32  	%r874, %r314, -2147483648;
$L__BB15_10:
	add.s32 	%r18, %r3, 5;
	setp.ge.s32 	%p6, %r18, %r1;
	mov.b32 	%r873, -1;
	@%p6 bra 	$L__BB15_12;
	ld.global.u32 	%r316, [%rd1+20];
	xor.b32  	%r873, %r316, -2147483648;
$L__BB15_12:
	add.s32 	%r21, %r3, 6;
	setp.ge.s32 	%p7, %r21, %r1;
	mov.b32 	%r872, -1;
	@%p7 bra 	$L__BB15_14;
	ld.global.u32 	%r318, [%rd1+24];
	xor.b32  	%r872, %r318, -2147483648;
$L__BB15_14:
	add.s32 	%r24, %r3, 7;
	setp.ge.s32 	%p8, %r24, %r1;
	mov.b32 	%r871, -1;
	@%p8 bra 	$L__BB15_16;
	ld.global.u32 	%r320, [%rd1+28];
	xor.b32  	%r871, %r320, -2147483648;
$L__BB15_16:
	add.s32 	%r27, %r3, 8;
	setp.ge.s32 	%p9, %r27, %r1;
	mov.b32 	%r870, -1;
	@%p9 bra 	$L__BB15_18;
	ld.global.u32 	%r322, [%rd1+32];
	xor.b32  	%r870, %r322, -2147483648;
$L__BB15_18:
	add.s32 	%r30, %r3, 9;
	setp.ge.s32 	%p10, %r30, %r1;
	mov.b32 	%r869, -1;
	@%p10 bra 	$L__BB15_20;
	ld.global.u32 	%r324, [%rd1+36];
	xor.b32  	%r869, %r324, -2147483648;
$L__BB15_20:
	add.s32 	%r33, %r3, 10;
	setp.ge.s32 	%p11, %r33, %r1;
	mov.b32 	%r868, -1;
	@%p11 bra 	$L__BB15_22;
	ld.global.u32 	%r326, [%rd1+40];
	xor.b32  	%r868, %r326, -2147483648;
$L__BB15_22:
	add.s32 	%r36, %r3, 11;
	setp.ge.s32 	%p12, %r36, %r1;
	mov.b32 	%r867, -1;
	@%p12 bra 	$L__BB15_24;
	ld.global.u32 	%r328, [%rd1+44];
	xor.b32  	%r867, %r328, -2147483648;
$L__BB15_24:
	add.s32 	%r39, %r3, 12;
	setp.ge.s32 	%p13, %r39, %r1;
	mov.b32 	%r866, -1;
	@%p13 bra 	$L__BB15_26;
	ld.global.u32 	%r330, [%rd1+48];
	xor.b32  	%r866, %r330, -2147483648;
$L__BB15_26:
	add.s32 	%r42, %r3, 13;
	setp.ge.s32 	%p14, %r42, %r1;
	mov.b32 	%r865, -1;
	@%p14 bra 	$L__BB15_28;
	ld.global.u32 	%r332, [%rd1+52];
	xor.b32  	%r865, %r332, -2147483648;
$L__BB15_28:
	add.s32 	%r45, %r3, 14;
	setp.ge.s32 	%p15, %r45, %r1;
	mov.b32 	%r864, -1;
	@%p15 bra 	$L__BB15_30;
	ld.global.u32 	%r334, [%rd1+56];
	xor.b32  	%r864, %r334, -2147483648;
$L__BB15_30:
	add.s32 	%r48, %r3, 15;
	setp.ge.s32 	%p16, %r48, %r1;
	mov.b32 	%r863, -1;
	@%p16 bra 	$L__BB15_32;
	ld.global.u32 	%r336, [%rd1+60];
	xor.b32  	%r863, %r336, -2147483648;
$L__BB15_32:
	add.s32 	%r51, %r3, 16;
	setp.ge.s32 	%p17, %r51, %r1;
	mov.b32 	%r862, -1;
	@%p17 bra 	$L__BB15_34;
	ld.global.u32 	%r338, [%rd1+64];
	xor.b32  	%r862, %r338, -2147483648;
$L__BB15_34:
	add.s32 	%r54, %r3, 17;
	setp.ge.s32 	%p18, %r54, %r1;
	mov.b32 	%r861, -1;
	@%p18 bra 	$L__BB15_36;
	ld.global.u32 	%r340, [%rd1+68];
	xor.b32  	%r861, %r340, -2147483648;
$L__BB15_36:
	add.s32 	%r57, %r3, 18;
	setp.ge.s32 	%p19, %r57, %r1;
	mov.b32 	%r860, -1;
	@%p19 bra 	$L__BB15_38;
	ld.global.u32 	%r342, [%rd1+72];
	xor.b32  	%r860, %r342, -2147483648;
$L__BB15_38:
	bar.sync 	0;
	mov.b64 	{%r344, %r345}, %rd9;
	shfl.sync.idx.b32	%r60|%p20, %r344, 0, 31, -1;
	shfl.sync.idx.b32	%r346|%p21, %r345, 0, 31, -1;
	mov.b64 	%rd2, {%r60, %r346};
	setp.ge.s32 	%p22, %r3, %r60;
	cvta.to.global.u64 	%rd13, %rd7;
	add.s64 	%rd3, %rd13, %rd12;
	@%p22 bra 	$L__BB15_40;
	ld.global.u32 	%r897, [%rd3];
$L__BB15_40:
	setp.ge.s32 	%p23, %r6, %r60;
	@%p23 bra 	$L__BB15_42;
	ld.global.u32 	%r896, [%rd3+4];
$L__BB15_42:
	setp.ge.s32 	%p24, %r9, %r60;
	@%p24 bra 	$L__BB15_44;
	ld.global.u32 	%r895, [%rd3+8];
$L__BB15_44:
	setp.ge.s32 	%p25, %r12, %r60;
	@%p25 bra 	$L__BB15_46;
	ld.global.u32 	%r894, [%rd3+12];
$L__BB15_46:
	setp.ge.s32 	%p26, %r15, %r60;
	@%p26 bra 	$L__BB15_48;
	ld.global.u32 	%r893, [%rd3+16];
$L__BB15_48:
	setp.ge.s32 	%p27, %r18, %r60;
	@%p27 bra 	$L__BB15_50;
	ld.global.u32 	%r892, [%rd3+20];
$L__BB15_50:
	setp.ge.s32 	%p28, %r21, %r60;
	@%p28 bra 	$L__BB15_52;
	ld.global.u32 	%r891, [%rd3+24];
$L__BB15_52:
	setp.ge.s32 	%p29, %r24, %r60;
	@%p29 bra 	$L__BB15_54;
	ld.global.u32 	%r890, [%rd3+28];
$L__BB15_54:
	setp.ge.s32 	%p30, %r27, %r60;
	@%p30 bra 	$L__BB15_56;
	ld.global.u32 	%r889, [%rd3+32];
$L__BB15_56:
	setp.ge.s32 	%p31, %r30, %r60;
	@%p31 bra 	$L__BB15_58;
	ld.global.u32 	%r888, [%rd3+36];
$L__BB15_58:
	setp.ge.s32 	%p32, %r33, %r60;
	@%p32 bra 	$L__BB15_60;
	ld.global.u32 	%r887, [%rd3+40];
$L__BB15_60:
	setp.ge.s32 	%p33, %r36, %r60;
	@%p33 bra 	$L__BB15_62;
	ld.global.u32 	%r886, [%rd3+44];
$L__BB15_62:
	setp.ge.s32 	%p34, %r39, %r60;
	@%p34 bra 	$L__BB15_64;
	ld.global.u32 	%r885, [%rd3+48];
$L__BB15_64:
	setp.ge.s32 	%p35, %r42, %r60;
	@%p35 bra 	$L__BB15_66;
	ld.global.u32 	%r884, [%rd3+52];
$L__BB15_66:
	setp.ge.s32 	%p36, %r45, %r60;
	@%p36 bra 	$L__BB15_68;
	ld.global.u32 	%r883, [%rd3+56];
$L__BB15_68:
	setp.ge.s32 	%p37, %r48, %r60;
	@%p37 bra 	$L__BB15_70;
	ld.global.u32 	%r882, [%rd3+60];
$L__BB15_70:
	setp.ge.s32 	%p38, %r51, %r60;
	@%p38 bra 	$L__BB15_72;
	ld.global.u32 	%r881, [%rd3+64];
$L__BB15_72:
	setp.ge.s32 	%p39, %r54, %r60;
	@%p39 bra 	$L__BB15_74;
	ld.global.u32 	%r880, [%rd3+68];
$L__BB15_74:
	setp.ge.s32 	%p40, %r57, %r60;
	@%p40 bra 	$L__BB15_76;
	ld.global.u32 	%r879, [%rd3+72];
$L__BB15_76:
	bar.sync 	0;
	shr.u32 	%r99, %r2, 5;
	shl.b32 	%r366, %r2, 2;
	mov.u32 	%r367, _ZZN3cub18CUB_300001_SM_10006detail10radix_sort31DeviceRadixSortSingleTileKernelINS1_5radix10policy_hubIiiyE10Policy1000ELNS0_9SortOrderE0EiiyNS1_21identity_decomposer_tEEEvPKT1_PSA_PKT2_PSE_T3_iiT4_E12temp_storage;
	add.s32 	%r100, %r367, %r366;
	shl.b32 	%r368, %r2, 7;
	add.s32 	%r101, %r100, %r368;
	shl.b32 	%r369, %r99, 2;
	add.s32 	%r370, %r367, %r369;
	add.s32 	%r102, %r370, 33792;
	mad.lo.s32 	%r103, %r2, -56, %r101;
	add.s32 	%r859, %r303, 6;
	sub.s32 	%r858, %r304, %r303;
$L__BB15_77:
	add.s32 	%r430, %r859, -6;
	min.s32 	%r373, %r858, 6;
	mov.b32 	%r459, 0;
	st.shared.u32 	[%r100], %r459;
	st.shared.u32 	[%r100+1024], %r459;
	st.shared.u32 	[%r100+2048], %r459;
	st.shared.u32 	[%r100+3072], %r459;
	st.shared.u32 	[%r100+4096], %r459;
	st.shared.u32 	[%r100+5120], %r459;
	st.shared.u32 	[%r100+6144], %r459;
	st.shared.u32 	[%r100+7168], %r459;
	st.shared.u32 	[%r100+8192], %r459;
	st.shared.u32 	[%r100+9216], %r459;
	st.shared.u32 	[%r100+10240], %r459;
	st.shared.u32 	[%r100+11264], %r459;
	st.shared.u32 	[%r100+12288], %r459;
	st.shared.u32 	[%r100+13312], %r459;
	st.shared.u32 	[%r100+14336], %r459;
	st.shared.u32 	[%r100+15360], %r459;
	st.shared.u32 	[%r100+16384], %r459;
	st.shared.u32 	[%r100+17408], %r459;
	st.shared.u32 	[%r100+18432], %r459;
	st.shared.u32 	[%r100+19456], %r459;
	st.shared.u32 	[%r100+20480], %r459;
	st.shared.u32 	[%r100+21504], %r459;
	st.shared.u32 	[%r100+22528], %r459;
	st.shared.u32 	[%r100+23552], %r459;
	st.shared.u32 	[%r100+24576], %r459;
	st.shared.u32 	[%r100+25600], %r459;
	st.shared.u32 	[%r100+26624], %r459;
	st.shared.u32 	[%r100+27648], %r459;
	st.shared.u32 	[%r100+28672], %r459;
	st.shared.u32 	[%r100+29696], %r459;
	st.shared.u32 	[%r100+30720], %r459;
	st.shared.u32 	[%r100+31744], %r459;
	st.shared.u32 	[%r100+32768], %r459;
	// begin inline asm
	bmsk.clamp.b32 %r371, %r459, %r373;
	// end inline asm
	// begin inline asm
	shr.b32 %r374, %r878, %r430;
	// end inline asm
	and.b32  	%r462, %r371, %r374;
	shl.b32 	%r463, %r462, 10;
	and.b32  	%r464, %r463, 31744;
	add.s32 	%r465, %r100, %r464;
	shr.u32 	%r466, %r462, 4;
	and.b32  	%r467, %r466, 268435454;
	add.s32 	%r147, %r465, %r467;
	ld.shared.u16 	%rs1, [%r147];
	add.s16 	%rs20, %rs1, 1;
	st.shared.u16 	[%r147], %rs20;
	// begin inline asm
	shr.b32 %r377, %r877, %r430;
	// end inline asm
	and.b32  	%r468, %r371, %r377;
	shl.b32 	%r469, %r468, 10;
	and.b32  	%r470, %r469, 31744;
	add.s32 	%r471, %r100, %r470;
	shr.u32 	%r472, %r468, 4;
	and.b32  	%r473, %r472, 268435454;
	add.s32 	%r148, %r471, %r473;
	ld.shared.u16 	%rs2, [%r148];
	add.s16 	%rs21, %rs2, 1;
	st.shared.u16 	[%r148], %rs21;
	// begin inline asm
	shr.b32 %r380, %r876, %r430;
	// end inline asm
	and.b32  	%r474, %r371, %r380;
	shl.b32 	%r475, %r474, 10;
	and.b32  	%r476, %r475, 31744;
	add.s32 	%r477, %r100, %r476;
	shr.u32 	%r478, %r474, 4;
	and.b32  	%r479, %r478, 268435454;
	add.s32 	%r149, %r477, %r479;
	ld.shared.u16 	%rs3, [%r149];
	add.s16 	%rs22, %rs3, 1;
	st.shared.u16 	[%r149], %rs22;
	// begin inline asm
	shr.b32 %r383, %r875, %r430;
	// end inline asm
	and.b32  	%r480, %r371, %r383;
	shl.b32 	%r481, %r480, 10;
	and.b32  	%r482, %r481, 31744;
	add.s32 	%r483, %r100, %r482;
	shr.u32 	%r484, %r480, 4;
	and.b32  	%r485, %r484, 268435454;
	add.s32 	%r150, %r483, %r485;
	ld.shared.u16 	%rs4, [%r150];
	add.s16 	%rs23, %rs4, 1;
	st.shared.u16 	[%r150], %rs23;
	// begin inline asm
	shr.b32 %r386, %r874, %r430;
	// end inline asm
	and.b32  	%r486, %r371, %r386;
	shl.b32 	%r487, %r486, 10;
	and.b32  	%r488, %r487, 31744;
	add.s32 	%r489, %r100, %r488;
	shr.u32 	%r490, %r486, 4;
	and.b32  	%r491, %r490, 268435454;
	add.s32 	%r151, %r489, %r491;
	ld.shared.u16 	%rs5, [%r151];
	add.s16 	%rs24, %rs5, 1;
	st.shared.u16 	[%r151], %rs24;
	// begin inline asm
	shr.b32 %r389, %r873, %r430;
	// end inline asm
	and.b32  	%r492, %r371, %r389;
	shl.b32 	%r493, %r492, 10;
	and.b32  	%r494, %r493, 31744;
	add.s32 	%r495, %r100, %r494;
	shr.u32 	%r496, %r492, 4;
	and.b32  	%r497, %r496, 268435454;
	add.s32 	%r152, %r495, %r497;
	ld.shared.u16 	%rs6, [%r152];
	add.s16 	%rs25, %rs6, 1;
	st.shared.u16 	[%r152], %rs25;
	// begin inline asm
	shr.b32 %r392, %r872, %r430;
	// end inline asm
	and.b32  	%r498, %r371, %r392;
	shl.b32 	%r499, %r498, 10;
	and.b32  	%r500, %r499, 31744;
	add.s32 	%r501, %r100, %r500;
	shr.u32 	%r502, %r498, 4;
	and.b32  	%r503, %r502, 268435454;
	add.s32 	%r153, %r501, %r503;
	ld.shared.u16 	%rs7, [%r153];
	add.s16 	%rs26, %rs7, 1;
	st.shared.u16 	[%r153], %rs26;
	// begin inline asm
	shr.b32 %r395, %r871, %r430;
	// end inline asm
	and.b32  	%r504, %r371, %r395;
	shl.b32 	%r505, %r504, 10;
	and.b32  	%r506, %r505, 31744;
	add.s32 	%r507, %r100, %r506;
	shr.u32 	%r508, %r504, 4;
	and.b32  	%r509, %r508, 268435454;
	add.s32 	%r154, %r507, %r509;
	ld.shared.u16 	%rs8, [%r154];
	add.s16 	%rs27, %rs8, 1;
	st.shared.u16 	[%r154], %rs27;
	// begin inline asm
	shr.b32 %r398, %r870, %r430;
	// end inline asm
	and.b32  	%r510, %r371, %r398;
	shl.b32 	%r511, %r510, 10;
	and.b32  	%r512, %r511, 31744;
	add.s32 	%r513, %r100, %r512;
	shr.u32 	%r514, %r510, 4;
	and.b32  	%r515, %r514, 268435454;
	add.s32 	%r155, %r513, %r515;
	ld.shared.u16 	%rs9, [%r155];
	add.s16 	%rs28, %rs9, 1;
	st.shared.u16 	[%r155], %rs28;
	// begin inline asm
	shr.b32 %r401, %r869, %r430;
	// end inline asm
	and.b32  	%r516, %r371, %r401;
	shl.b32 	%r517, %r516, 10;
	and.b32  	%r518, %r517, 31744;
	add.s32 	%r519, %r100, %r518;
	shr.u32 	%r520, %r516, 4;
	and.b32  	%r521, %r520, 268435454;
	add.s32 	%r156, %r519, %r521;
	ld.shared.u16 	%rs10, [%r156];
	add.s16 	%rs29, %rs10, 1;
	st.shared.u16 	[%r156], %rs29;
	// begin inline asm
	shr.b32 %r404, %r868, %r430;
	// end inline asm
	and.b32  	%r522, %r371, %r404;
	shl.b32 	%r523, %r522, 10;
	and.b32  	%r524, %r523, 31744;
	add.s32 	%r525, %r100, %r524;
	shr.u32 	%r526, %r522, 4;
	and.b32  	%r527, %r526, 268435454;
	add.s32 	%r157, %r525, %r527;
	ld.shared.u16 	%rs11, [%r157];
	add.s16 	%rs30, %rs11, 1;
	st.shared.u16 	[%r157], %rs30;
	// begin inline asm
	shr.b32 %r407, %r867, %r430;
	// end inline asm
	and.b32  	%r528, %r371, %r407;
	shl.b32 	%r529, %r528, 10;
	and.b32  	%r530, %r529, 31744;
	add.s32 	%r531, %r100, %r530;
	shr.u32 	%r532, %r528, 4;
	and.b32  	%r533, %r532, 268435454;
	add.s32 	%r158, %r531, %r533;
	ld.shared.u16 	%rs12, [%r158];
	add.s16 	%rs31, %rs12, 1;
	st.shared.u16 	[%r158], %rs31;
	// begin inline asm
	shr.b32 %r410, %r866, %r430;
	// end inline asm
	and.b32  	%r534, %r371, %r410;
	shl.b32 	%r535, %r534, 10;
	and.b32  	%r536, %r535, 31744;
	add.s32 	%r537, %r100, %r536;
	shr.u32 	%r538, %r534, 4;
	and.b32  	%r539, %r538, 268435454;
	add.s32 	%r159, %r537, %r539;
	ld.shared.u16 	%rs13, [%r159];
	add.s16 	%rs32, %rs13, 1;
	st.shared.u16 	[%r159], %rs32;
	// begin inline asm
	shr.b32 %r413, %r865, %r430;
	// end inline asm
	and.b32  	%r540, %r371, %r413;
	shl.b32 	%r541, %r540, 10;
	and.b32  	%r542, %r541, 31744;
	add.s32 	%r543, %r100, %r542;
	shr.u32 	%r544, %r540, 4;
	and.b32  	%r545, %r544, 268435454;
	add.s32 	%r160, %r543, %r545;
	ld.shared.u16 	%rs14, [%r160];
	add.s16 	%rs33, %rs14, 1;
	st.shared.u16 	[%r160], %rs33;
	// begin inline asm
	shr.b32 %r416, %r864, %r430;
	// end inline asm
	and.b32  	%r546, %r371, %r416;
	shl.b32 	%r547, %r546, 10;
	and.b32  	%r548, %r547, 31744;
	add.s32 	%r549, %r100, %r548;
	shr.u32 	%r550, %r546, 4;
	and.b32  	%r551, %r550, 268435454;
	add.s32 	%r161, %r549, %r551;
	ld.shared.u16 	%rs15, [%r161];
	add.s16 	%rs34, %rs15, 1;
	st.shared.u16 	[%r161], %rs34;
	// begin inline asm
	shr.b32 %r419, %r863, %r430;
	// end inline asm
	and.b32  	%r552, %r371, %r419;
	shl.b32 	%r553, %r552, 10;
	and.b32  	%r554, %r553, 31744;
	add.s32 	%r555, %r100, %r554;
	shr.u32 	%r556, %r552, 4;
	and.b32  	%r557, %r556, 268435454;
	add.s32 	%r162, %r555, %r557;
	ld.shared.u16 	%rs16, [%r162];
	add.s16 	%rs35, %rs16, 1;
	st.shared.u16 	[%r162], %rs35;
	// begin inline asm
	shr.b32 %r422, %r862, %r430;
	// end inline asm
	and.b32  	%r558, %r371, %r422;
	shl.b32 	%r559, %r558, 10;
	and.b32  	%r560, %r559, 31744;
	add.s32 	%r561, %r100, %r560;
	shr.u32 	%r562, %r558, 4;
	and.b32  	%r563, %r562, 268435454;
	add.s32 	%r163, %r561, %r563;
	ld.shared.u16 	%rs17, [%r163];
	add.s16 	%rs36, %rs17, 1;
	st.shared.u16 	[%r163], %rs36;
	// begin inline asm
	shr.b32 %r425, %r861, %r430;
	// end inline asm
	and.b32  	%r564, %r371, %r425;
	shl.b32 	%r565, %r564, 10;
	and.b32  	%r566, %r565, 31744;
	add.s32 	%r567, %r100, %r566;
	shr.u32 	%r568, %r564, 4;
	and.b32  	%r569, %r568, 268435454;
	add.s32 	%r164, %r567, %r569;
	ld.shared.u16 	%rs18, [%r164];
	add.s16 	%rs37, %rs18, 1;
	st.shared.u16 	[%r164], %rs37;
	// begin inline asm
	shr.b32 %r428, %r860, %r430;
	// end inline asm
	and.b32  	%r570, %r371, %r428;
	shl.b32 	%r571, %r570, 10;
	and.b32  	%r572, %r571, 31744;
	add.s32 	%r573, %r100, %r572;
	shr.u32 	%r574, %r570, 4;
	and.b32  	%r575, %r574, 268435454;
	add.s32 	%r165, %r573, %r575;
	ld.shared.u16 	%rs19, [%r165];
	add.s16 	%rs38, %rs19, 1;
	st.shared.u16 	[%r165], %rs38;
	bar.sync 	0;
	ld.shared.u32 	%r166, [%r101];
	ld.shared.u32 	%r576, [%r101+4];
	ld.shared.u32 	%r577, [%r101+8];
	ld.shared.u32 	%r578, [%r101+12];
	ld.shared.u32 	%r579, [%r101+16];
	ld.shared.u32 	%r580, [%r101+20];
	ld.shared.u32 	%r581, [%r101+24];
	ld.shared.u32 	%r582, [%r101+28];
	ld.shared.u32 	%r583, [%r101+32];
	ld.shared.u32 	%r584, [%r101+36];
	ld.shared.u32 	%r585, [%r101+40];
	ld.shared.u32 	%r586, [%r101+44];
	ld.shared.u32 	%r587, [%r101+48];
	ld.shared.u32 	%r588, [%r101+52];
	ld.shared.u32 	%r589, [%r101+56];
	ld.shared.u32 	%r590, [%r101+60];
	ld.shared.u32 	%r591, [%r101+64];
	ld.shared.u32 	%r592, [%r101+68];
	ld.shared.u32 	%r593, [%r101+72];
	ld.shared.u32 	%r594, [%r101+76];
	ld.shared.u32 	%r595, [%r101+80];
	ld.shared.u32 	%r596, [%r101+84];
	ld.shared.u32 	%r597, [%r101+88];
	ld.shared.u32 	%r598, [%r101+92];
	ld.shared.u32 	%r599, [%r101+96];
	ld.shared.u32 	%r600, [%r101+100];
	ld.shared.u32 	%r601, [%r101+104];
	ld.shared.u32 	%r602, [%r101+108];
	ld.shared.u32 	%r603, [%r101+112];
	ld.shared.u32 	%r604, [%r101+116];
	ld.shared.u32 	%r605, [%r101+120];
	ld.shared.u32 	%r606, [%r101+124];
	ld.shared.u32 	%r607, [%r101+128];
	add.s32 	%r167, %r576, %r166;
	add.s32 	%r168, %r577, %r167;
	add.s32 	%r169, %r578, %r168;
	add.s32 	%r170, %r579, %r169;
	add.s32 	%r171, %r580, %r170;
	add.s32 	%r172, %r581, %r171;
	add.s32 	%r173, %r582, %r172;
	add.s32 	%r174, %r583, %r173;
	add.s32 	%r175, %r584, %r174;
	add.s32 	%r176, %r585, %r175;
	add.s32 	%r177, %r586, %r176;
	add.s32 	%r178, %r587, %r177;
	add.s32 	%r179, %r588, %r178;
	add.s32 	%r180, %r589, %r179;
	add.s32 	%r181, %r590, %r180;
	add.s32 	%r182, %r591, %r181;
	add.s32 	%r183, %r592, %r182;
	add.s32 	%r184, %r593, %r183;
	add.s32 	%r185, %r594, %r184;
	add.s32 	%r186, %r595, %r185;
	add.s32 	%r187, %r596, %r186;
	add.s32 	%r188, %r597, %r187;
	add.s32 	%r189, %r598, %r188;
	add.s32 	%r190, %r599, %r189;
	add.s32 	%r191, %r600, %r190;
	add.s32 	%r192, %r601, %r191;
	add.s32 	%r193, %r602, %r192;
	add.s32 	%r194, %r603, %r193;
	add.s32 	%r195, %r604, %r194;
	add.s32 	%r196, %r605, %r195;
	add.s32 	%r197, %r606, %r196;
	add.s32 	%r436, %r607, %r197;
	// begin inline asm
	mov.u32 %r431, %laneid;
	// end inline asm
	mov.b32 	%r434, 1;
	mov.b32 	%r461, -1;
	// begin inline asm
	{  .reg .u32 r0;  .reg .pred p;  shfl.sync.up.b32 r0|p, %r436, %r434, %r459, %r461;  @p add.u32 r0, r0, %r436;  mov.u32 %r432, r0;}
	// end inline asm
	mov.b32 	%r440, 2;
	// begin inline asm
	{  .reg .u32 r0;  .reg .pred p;  shfl.sync.up.b32 r0|p, %r432, %r440, %r459, %r461;  @p add.u32 r0, r0, %r432;  mov.u32 %r438, r0;}
	// end inline asm
	mov.b32 	%r446, 4;
	// begin inline asm
	{  .reg .u32 r0;  .reg .pred p;  shfl.sync.up.b32 r0|p, %r438, %r446, %r459, %r461;  @p add.u32 r0, r0, %r438;  mov.u32 %r444, r0;}
	// end inline asm
	mov.b32 	%r452, 8;
	// begin inline asm
	{  .reg .u32 r0;  .reg .pred p;  shfl.sync.up.b32 r0|p, %r444, %r452, %r459, %r461;  @p add.u32 r0, r0, %r444;  mov.u32 %r450, r0;}
	// end inline asm
	mov.b32 	%r458, 16;
	// begin inline asm
	{  .reg .u32 r0;  .reg .pred p;  shfl.sync.up.b32 r0|p, %r450, %r458, %r459, %r461;  @p add.u32 r0, r0, %r450;  mov.u32 %r456, r0;}
	// end inline asm
	setp.ne.s32 	%p41, %r431, 31;
	@%p41 bra 	$L__BB15_79;
	st.shared.u32 	[%r102], %r456;
$L__BB15_79:
	sub.s32 	%r608, %r456, %r436;
	setp.gt.u32 	%p42, %r2, 31;
	setp.eq.s32 	%p43, %r99, 7;
	setp.eq.s32 	%p44, %r99, 6;
	setp.eq.s32 	%p45, %r99, 5;
	setp.eq.s32 	%p46, %r99, 4;
	setp.eq.s32 	%p47, %r99, 3;
	setp.eq.s32 	%p48, %r99, 2;
	setp.eq.s32 	%p49, %r99, 1;
	bar.sync 	0;
	ld.shared.v4.u32 	{%r609, %r610, %r611, %r612}, [_ZZN3cub18CUB_300001_SM_10006detail10radix_sort31DeviceRadixSortSingleTileKernelINS1_5radix10policy_hubIiiyE10Policy1000ELNS0_9SortOrderE0EiiyNS1_21identity_decomposer_tEEEvPKT1_PSA_PKT2_PSE_T3_iiT4_E12temp_storage+33792];
	selp.b32 	%r613, %r609, %r898, %p49;
	add.s32 	%r614, %r610, %r609;
	selp.b32 	%r615, %r614, %r613, %p48;
	add.s32 	%r616, %r614, %r611;
	selp.b32 	%r617, %r616, %r615, %p47;
	add.s32 	%r618, %r616, %r612;
	selp.b32 	%r619, %r618, %r617, %p46;
	ld.shared.v4.u32 	{%r620, %r621, %r622, %r623}, [_ZZN3cub18CUB_300001_SM_10006detail10radix_sort31DeviceRadixSortSingleTileKernelINS1_5radix10policy_hubIiiyE10Policy1000ELNS0_9SortOrderE0EiiyNS1_21identity_decomposer_tEEEvPKT1_PSA_PKT2_PSE_T3_iiT4_E12temp_storage+33808];
	add.s32 	%r624, %r618, %r620;
	selp.b32 	%r625, %r624, %r619, %p45;
	add.s32 	%r626, %r624, %r621;
	selp.b32 	%r627, %r626, %r625, %p44;
	add.s32 	%r628, %r626, %r622;
	selp.b32 	%r898, %r628, %r627, %p43;
	add.s32 	%r202, %r628, %r623;
	setp.ne.s32 	%p50, %r431, 0;
	selp.b32 	%r629, %r608, 0, %p50;
	add.s32 	%r630, %r898, %r629;
	or.pred  	%p51, %p42, %p50;
	selp.b32 	%r899, %r630, %r608, %p42;
	@%p51 bra 	$L__BB15_81;
	shl.b32 	%r899, %r202, 16;
	st.shared.u32 	[_ZZN3cub18CUB_300001_SM_10006detail10radix_sort31DeviceRadixSortSingleTileKernelINS1_5radix10policy_hubIiiyE10Policy1000ELNS0_9SortOrderE0EiiyNS1_21identity_decomposer_tEEEvPKT1_PSA_PKT2_PSE_T3_iiT4_E12temp_storage+33832], %r899;
$L__BB15_81:
	setp.eq.s32 	%p52, %r2, 0;
	bar.sync 	0;
	ld.shared.u32 	%r631, [_ZZN3cub18CUB_300001_SM_10006detail10radix_sort31DeviceRadixSortSingleTileKernelINS1_5radix10policy_hubIiiyE10Policy1000ELNS0_9SortOrderE0EiiyNS1_21identity_decomposer_tEEEvPKT1_PSA_PKT2_PSE_T3_iiT4_E12temp_storage+33832];
	selp.b32 	%r632, 0, %r631, %p52;
	add.s32 	%r633, %r899, %r632;
	add.s32 	%r634, %r166, %r633;
	add.s32 	%r635, %r167, %r633;
	add.s32 	%r636, %r168, %r633;
	add.s32 	%r637, %r169, %r633;
	add.s32 	%r638, %r170, %r633;
	add.s32 	%r639, %r171, %r633;
	add.s32 	%r640, %r172, %r633;
	add.s32 	%r641, %r173, %r633;
	add.s32 	%r642, %r174, %r633;
	add.s32 	%r643, %r175, %r633;
	add.s32 	%r644, %r176, %r633;
	add.s32 	%r645, %r177, %r633;
	add.s32 	%r646, %r178, %r633;
	add.s32 	%r647, %r179, %r633;
	add.s32 	%r648, %r180, %r633;
	add.s32 	%r649, %r181, %r633;
	add.s32 	%r650, %r182, %r633;
	add.s32 	%r651, %r183, %r633;
	add.s32 	%r652, %r184, %r633;
	add.s32 	%r653, %r185, %r633;
	add.s32 	%r654, %r186, %r633;
	add.s32 	%r655, %r187, %r633;
	add.s32 	%r656, %r188, %r633;
	add.s32 	%r657, %r189, %r633;
	add.s32 	%r658, %r190, %r633;
	add.s32 	%r659, %r191, %r633;
	add.s32 	%r660, %r192, %r633;
	add.s32 	%r661, %r193, %r633;
	add.s32 	%r662, %r194, %r633;
	add.s32 	%r663, %r195, %r633;
	add.s32 	%r664, %r196, %r633;
	add.s32 	%r665, %r197, %r633;
	st.shared.u32 	[%r101], %r633;
	st.shared.u32 	[%r101+4], %r634;
	st.shared.u32 	[%r101+8], %r635;
	st.shared.u32 	[%r101+12], %r636;
	st.shared.u32 	[%r101+16], %r637;
	st.shared.u32 	[%r101+20], %r638;
	st.shared.u32 	[%r101+24], %r639;
	st.shared.u32 	[%r101+28], %r640;
	st.shared.u32 	[%r101+32], %r641;
	st.shared.u32 	[%r101+36], %r642;
	st.shared.u32 	[%r101+40], %r643;
	st.shared.u32 	[%r101+44], %r644;
	st.shared.u32 	[%r101+48], %r645;
	st.shared.u32 	[%r101+52], %r646;
	st.shared.u32 	[%r101+56], %r647;
	st.shared.u32 	[%r101+60], %r648;
	st.shared.u32 	[%r101+64], %r649;
	st.shared.u32 	[%r101+68], %r650;
	st.shared.u32 	[%r101+72], %r651;
	st.shared.u32 	[%r101+76], %r652;
	st.shared.u32 	[%r101+80], %r653;
	st.shared.u32 	[%r101+84], %r654;
	st.shared.u32 	[%r101+88], %r655;
	st.shared.u32 	[%r101+92], %r656;
	st.shared.u32 	[%r101+96], %r657;
	st.shared.u32 	[%r101+100], %r658;
	st.shared.u32 	[%r101+104], %r659;
	st.shared.u32 	[%r101+108], %r660;
	st.shared.u32 	[%r101+112], %r661;
	st.shared.u32 	[%r101+116], %r662;
	st.shared.u32 	[%r101+120], %r663;
	st.shared.u32 	[%r101+124], %r664;
	st.shared.u32 	[%r101+128], %r665;
	bar.sync 	0;
	cvt.u32.u16 	%r666, %rs1;
	ld.shared.u16 	%r667, [%r147];
	add.s32 	%r206, %r667, %r666;
	cvt.u32.u16 	%r668, %rs2;
	ld.shared.u16 	%r669, [%r148];
	add.s32 	%r207, %r669, %r668;
	cvt.u32.u16 	%r670, %rs3;
	ld.shared.u16 	%r671, [%r149];
	add.s32 	%r208, %r671, %r670;
	cvt.u32.u16 	%r672, %rs4;
	ld.shared.u16 	%r673, [%r150];
	add.s32 	%r209, %r673, %r672;
	cvt.u32.u16 	%r674, %rs5;
	ld.shared.u16 	%r675, [%r151];
	add.s32 	%r210, %r675, %r674;
	cvt.u32.u16 	%r676, %rs6;
	ld.shared.u16 	%r677, [%r152];
	add.s32 	%r211, %r677, %r676;
	cvt.u32.u16 	%r678, %rs7;
	ld.shared.u16 	%r679, [%r153];
	add.s32 	%r212, %r679, %r678;
	cvt.u32.u16 	%r680, %rs8;
	ld.shared.u16 	%r681, [%r154];
	add.s32 	%r213, %r681, %r680;
	cvt.u32.u16 	%r682, %rs9;
	ld.shared.u16 	%r683, [%r155];
	add.s32 	%r214, %r683, %r682;
	cvt.u32.u16 	%r684, %rs10;
	ld.shared.u16 	%r685, [%r156];
	add.s32 	%r215, %r685, %r684;
	cvt.u32.u16 	%r686, %rs11;
	ld.shared.u16 	%r687, [%r157];
	add.s32 	%r216, %r687, %r686;
	cvt.u32.u16 	%r688, %rs12;
	ld.shared.u16 	%r689, [%r158];
	add.s32 	%r217, %r689, %r688;
	cvt.u32.u16 	%r690, %rs13;
	ld.shared.u16 	%r691, [%r159];
	add.s32 	%r218, %r691, %r690;
	cvt.u32.u16 	%r692, %rs14;
	ld.shared.u16 	%r693, [%r160];
	add.s32 	%r219, %r693, %r692;
	cvt.u32.u16 	%r694, %rs15;
	ld.shared.u16 	%r695, [%r161];
	add.s32 	%r220, %r695, %r694;
	cvt.u32.u16 	%r696, %rs16;
	ld.shared.u16 	%r697, [%r162];
	add.s32 	%r221, %r697, %r696;
	cvt.u32.u16 	%r698, %rs17;
	ld.shared.u16 	%r699, [%r163];
	add.s32 	%r222, %r699, %r698;
	cvt.u32.u16 	%r700, %rs18;
	ld.shared.u16 	%r701, [%r164];
	add.s32 	%r223, %r701, %r700;
	cvt.u32.u16 	%r702, %rs19;
	ld.shared.u16 	%r703, [%r165];
	add.s32 	%r224, %r703, %r702;
	bar.sync 	0;
	setp.lt.s32 	%p53, %r859, %r304;
	@%p53 bra 	$L__BB15_121;
	cvt.u64.u32 	%rd15, %r2;
	shl.b32 	%r704, %r206, 2;
	mov.u32 	%r705, _ZZN3cub18CUB_300001_SM_10006detail10radix_sort31DeviceRadixSortSingleTileKernelINS1_5radix10policy_hubIiiyE10Policy1000ELNS0_9SortOrderE0EiiyNS1_21identity_decomposer_tEEEvPKT1_PSA_PKT2_PSE_T3_iiT4_E12temp_storage;
	add.s32 	%r706, %r705, %r704;
	st.shared.u32 	[%r706], %r878;
	shl.b32 	%r707, %r207, 2;
	add.s32 	%r708, %r705, %r707;
	st.shared.u32 	[%r708], %r877;
	shl.b32 	%r709, %r208, 2;
	add.s32 	%r710, %r705, %r709;
	st.shared.u32 	[%r710], %r876;
	shl.b32 	%r711, %r209, 2;
	add.s32 	%r712, %r705, %r711;
	st.shared.u32 	[%r712], %r875;
	shl.b32 	%r713, %r210, 2;
	add.s32 	%r714, %r705, %r713;
	st.shared.u32 	[%r714], %r874;
	shl.b32 	%r715, %r211, 2;
	add.s32 	%r716, %r705, %r715;
	st.shared.u32 	[%r716], %r873;
	shl.b32 	%r717, %r212, 2;
	add.s32 	%r718, %r705, %r717;
	st.shared.u32 	[%r718], %r872;
	shl.b32 	%r719, %r213, 2;
	add.s32 	%r720, %r705, %r719;
	st.shared.u32 	[%r720], %r871;
	shl.b32 	%r721, %r214, 2;
	add.s32 	%r722, %r705, %r721;
	st.shared.u32 	[%r722], %r870;
	shl.b32 	%r723, %r215, 2;
	add.s32 	%r724, %r705, %r723;
	st.shared.u32 	[%r724], %r869;
	shl.b32 	%r725, %r216, 2;
	add.s32 	%r726, %r705, %r725;
	st.shared.u32 	[%r726], %r868;
	shl.b32 	%r727, %r217, 2;
	add.s32 	%r728, %r705, %r727;
	st.shared.u32 	[%r728], %r867;
	shl.b32 	%r729, %r218, 2;
	add.s32 	%r730, %r705, %r729;
	st.shared.u32 	[%r730], %r866;
	shl.b32 	%r731, %r219, 2;
	add.s32 	%r732, %r705, %r731;
	st.shared.u32 	[%r732], %r865;
	shl.b32 	%r733, %r220, 2;
	add.s32 	%r734, %r705, %r733;
	st.shared.u32 	[%r734], %r864;
	shl.b32 	%r735, %r221, 2;
	add.s32 	%r736, %r705, %r735;
	st.shared.u32 	[%r736], %r863;
	shl.b32 	%r737, %r222, 2;
	add.s32 	%r738, %r705, %r737;
	st.shared.u32 	[%r738], %r862;
	shl.b32 	%r739, %r223, 2;
	add.s32 	%r740, %r705, %r739;
	st.shared.u32 	[%r740], %r861;
	shl.b32 	%r741, %r224, 2;
	add.s32 	%r742, %r705, %r741;
	st.shared.u32 	[%r742], %r860;
	bar.sync 	0;
	mad.lo.s32 	%r225, %r2, -72, %r103;
	ld.shared.u32 	%r226, [%r225];
	ld.shared.u32 	%r227, [%r225+1024];
	ld.shared.u32 	%r228, [%r225+2048];
	ld.shared.u32 	%r229, [%r225+3072];
	ld.shared.u32 	%r230, [%r225+4096];
	ld.shared.u32 	%r231, [%r225+5120];
	ld.shared.u32 	%r232, [%r225+6144];
	ld.shared.u32 	%r233, [%r225+7168];
	ld.shared.u32 	%r234, [%r225+8192];
	ld.shared.u32 	%r235, [%r225+9216];
	ld.shared.u32 	%r236, [%r225+10240];
	ld.shared.u32 	%r237, [%r225+11264];
	ld.shared.u32 	%r238, [%r225+12288];
	ld.shared.u32 	%r239, [%r225+13312];
	ld.shared.u32 	%r240, [%r225+14336];
	ld.shared.u32 	%r241, [%r225+15360];
	ld.shared.u32 	%r242, [%r225+16384];
	ld.shared.u32 	%r243, [%r225+17408];
	ld.shared.u32 	%r244, [%r225+18432];
	bar.sync 	0;
	st.shared.u32 	[%r706], %r897;
	st.shared.u32 	[%r708], %r896;
	st.shared.u32 	[%r710], %r895;
	st.shared.u32 	[%r712], %r894;
	st.shared.u32 	[%r714], %r893;
	st.shared.u32 	[%r716], %r892;
	st.shared.u32 	[%r718], %r891;
	st.shared.u32 	[%r720], %r890;
	st.shared.u32 	[%r722], %r889;
	st.shared.u32 	[%r724], %r888;
	st.shared.u32 	[%r726], %r887;
	st.shared.u32 	[%r728], %r886;
	st.shared.u32 	[%r730], %r885;
	st.shared.u32 	[%r732], %r884;
	st.shared.u32 	[%r734], %r883;
	st.shared.u32 	[%r736], %r882;
	st.shared.u32 	[%r738], %r881;
	st.shared.u32 	[%r740], %r880;
	st.shared.u32 	[%r742], %r879;
	bar.sync 	0;
	ld.shared.u32 	%r245, [%r225+1024];
	ld.shared.u32 	%r246, [%r225+2048];
	ld.shared.u32 	%r247, [%r225+3072];
	ld.shared.u32 	%r248, [%r225+4096];
	ld.shared.u32 	%r249, [%r225+5120];
	ld.shared.u32 	%r250, [%r225+6144];
	ld.shared.u32 	%r251, [%r225+7168];
	ld.shared.u32 	%r252, [%r225+8192];
	ld.shared.u32 	%r253, [%r225+9216];
	ld.shared.u32 	%r254, [%r225+10240];
	ld.shared.u32 	%r255, [%r225+11264];
	ld.shared.u32 	%r256, [%r225+12288];
	ld.shared.u32 	%r257, [%r225+13312];
	ld.shared.u32 	%r258, [%r225+14336];
	ld.shared.u32 	%r259, [%r225+15360];
	ld.shared.u32 	%r260, [%r225+16384];
	ld.shared.u32 	%r261, [%r225+17408];
	ld.shared.u32 	%r262, [%r225+18432];
	setp.gt.u64 	%p54, %rd2, %rd15;
	cvta.to.global.u64 	%rd16, %rd6;
	mul.wide.u32 	%rd17, %r2, 4;
	add.s64 	%rd4, %rd16, %rd17;
	cvta.to.global.u64 	%rd18, %rd8;
	add.s64 	%rd5, %rd18, %rd17;
	@%p54 bra 	$L__BB15_83;
	bra.uni 	$L__BB15_84;
$L__BB15_83:
	xor.b32  	%r743, %r226, -2147483648;
	ld.shared.u32 	%r744, [%r225];
	st.global.u32 	[%rd4], %r743;
	st.global.u32 	[%rd5], %r744;
$L__BB15_84:
	add.s32 	%r745, %r2, 256;
	cvt.u64.u32 	%rd19, %r745;
	setp.le.u64 	%p55, %rd2, %rd19;
	@%p55 bra 	$L__BB15_86;
	xor.b32  	%r746, %r227, -2147483648;
	st.global.u32 	[%rd4+1024], %r746;
	st.global.u32 	[%rd5+1024], %r245;
$L__BB15_86:
	add.s32 	%r747, %r2, 512;
	cvt.u64.u32 	%rd20, %r747;
	setp.le.u64 	%p56, %rd2, %rd20;
	@%p56 bra 	$L__BB15_88;
	xor.b32  	%r748, %r228, -2147483648;
	st.global.u32 	[%rd4+2048], %r748;
	st.global.u32 	[%rd5+2048], %r246;
$L__BB15_88:
	add.s32 	%r749, %r2, 768;
	cvt.u64.u32 	%rd21, %r749;
	setp.le.u64 	%p57, %rd2, %rd21;
	@%p57 bra 	$L__BB15_90;
	xor.b32  	%r750, %r229, -2147483648;
	st.global.u32 	[%rd4+3072], %r750;
	st.global.u32 	[%rd5+3072], %r247;
$L__BB15_90:
	or.b32  	%r751, %r2, 1024;
	cvt.u64.u32 	%rd22, %r751;
	setp.le.u64 	%p58, %rd2, %rd22;
	@%p58 bra 	$L__BB15_92;
	xor.b32  	%r752, %r230, -2147483648;
	st.global.u32 	[%rd4+4096], %r752;
	st.global.u32 	[%rd5+4096], %r248;
$L__BB15_92:
	add.s32 	%r753, %r2, 1280;
	cvt.u64.u32 	%rd23, %r753;
	setp.le.u64 	%p59, %rd2, %rd23;
	@%p59 bra 	$L__BB15_94;
	xor.b32  	%r754, %r231, -2147483648;
	st.global.u32 	[%rd4+5120], %r754;
	st.global.u32 	[%rd5+5120], %r249;
$L__BB15_94:
	add.s32 	%r755, %r2, 1536;
	cvt.u64.u32 	%rd24, %r755;
	setp.le.u64 	%p60, %rd2, %rd24;
	@%p60 bra 	$L__BB15_96;
	xor.b32  	%r756, %r232, -2147483648;
	st.global.u32 	[%rd4+6144], %r756;
	st.global.u32 	[%rd5+6144], %r250;
$L__BB15_96:
	add.s32 	%r757, %r2, 1792;
	cvt.u64.u32 	%rd25, %r757;
	setp.le.u64 	%p61, %rd2, %rd25;
	@%p61 bra 	$L__BB15_98;
	xor.b32  	%r758, %r233, -2147483648;
	st.global.u32 	[%rd4+7168], %r758;
	st.global.u32 	[%rd5+7168], %r251;
$L__BB15_98:
	or.b32  	%r759, %r2, 2048;
	cvt.u64.u32 	%rd26, %r759;
	setp.le.u64 	%p62, %rd2, %rd26;
	@%p62 bra 	$L__BB15_100;
	xor.b32  	%r760, %r234, -2147483648;
	st.global.u32 	[%rd4+8192], %r760;
	st.global.u32 	[%rd5+8192], %r252;
$L__BB15_100:
	add.s32 	%r761, %r2, 2304;
	cvt.u64.u32 	%rd27, %r761;
	setp.le.u64 	%p63, %rd2, %rd27;
	@%p63 bra 	$L__BB15_102;
	xor.b32  	%r762, %r235, -2147483648;
	st.global.u32 	[%rd4+9216], %r762;
	st.global.u32 	[%rd5+9216], %r253;
$L__BB15_102:
	add.s32 	%r763, %r2, 2560;
	cvt.u64.u32 	%rd28, %r763;
	setp.le.u64 	%p64, %rd2, %rd28;
	@%p64 bra 	$L__BB15_104;
	xor.b32  	%r764, %r236, -2147483648;
	st.global.u32 	[%rd4+10240], %r764;
	st.global.u32 	[%rd5+10240], %r254;
$L__BB15_104:
	add.s32 	%r765, %r2, 2816;
	cvt.u64.u32 	%rd29, %r765;
	setp.le.u64 	%p65, %rd2, %rd29;
	@%p65 bra 	$L__BB15_106;
	xor.b32  	%r766, %r237, -2147483648;
	st.global.u32 	[%rd4+11264], %r766;
	st.global.u32 	[%rd5+11264], %r255;
$L__BB15_106:
	or.b32  	%r767, %r2, 3072;
	cvt.u64.u32 	%rd30, %r767;
	setp.le.u64 	%p66, %rd2, %rd30;
	@%p66 bra 	$L__BB15_108;
	xor.b32  	%r768, %r238, -2147483648;
	st.global.u32 	[%rd4+12288], %r768;
	st.global.u32 	[%rd5+12288], %r256;
$L__BB15_108:
	add.s32 	%r769, %r2, 3328;
	cvt.u64.u32 	%rd31, %r769;
	setp.le.u64 	%p67, %rd2, %rd31;
	@%p67 bra 	$L__BB15_110;
	xor.b32  	%r770, %r239, -2147483648;
	st.global.u32 	[%rd4+13312], %r770;
	st.global.u32 	[%rd5+13312], %r257;
$L__BB15_110:
	add.s32 	%r771, %r2, 3584;
	cvt.u64.u32 	%rd32, %r771;
	setp.le.u64 	%p68, %rd2, %rd32;
	@%p68 bra 	$L__BB15_112;
	xor.b32  	%r772, %r240, -2147483648;
	st.global.u32 	[%rd4+14336], %r772;
	st.global.u32 	[%rd5+14336], %r258;
$L__BB15_112:
	add.s32 	%r773, %r2, 3840;
	cvt.u64.u32 	%rd33, %r773;
	setp.le.u64 	%p69, %rd2, %rd33;
	@%p69 bra 	$L__BB15_114;
	xor.b32  	%r774, %r241, -2147483648;
	st.global.u32 	[%rd4+15360], %r774;
	st.global.u32 	[%rd5+15360], %r259;
$L__BB15_114:
	or.b32  	%r775, %r2, 4096;
	cvt.u64.u32 	%rd34, %r775;
	setp.le.u64 	%p70, %rd2, %rd34;
	@%p70 bra 	$L__BB15_116;
	xor.b32  	%r776, %r242, -2147483648;
	st.global.u32 	[%rd4+16384], %r776;
	st.global.u32 	[%rd5+16384], %r260;
$L__BB15_116:
	add.s32 	%r777, %r2, 4352;
	cvt.u64.u32 	%rd35, %r777;
	setp.le.u64 	%p71, %rd2, %rd35;
	@%p71 bra 	$L__BB15_118;
	xor.b32  	%r778, %r243, -2147483648;
	st.global.u32 	[%rd4+17408], %r778;
	st.global.u32 	[%rd5+17408], %r261;
$L__BB15_118:
	add.s32 	%r779, %r2, 4608;
	cvt.u64.u32 	%rd36, %r779;
	setp.le.u64 	%p72, %rd2, %rd36;
	@%p72 bra 	$L__BB15_120;
	xor.b32  	%r780, %r244, -2147483648;
	st.global.u32 	[%rd4+18432], %r780;
	st.global.u32 	[%rd5+18432], %r262;
$L__BB15_120:
	ret;
$L__BB15_121:
	shl.b32 	%r781, %r206, 2;
	mov.u32 	%r782, _ZZN3cub18CUB_300001_SM_10006detail10radix_sort31DeviceRadixSortSingleTileKernelINS1_5radix10policy_hubIiiyE10Policy1000ELNS0_9SortOrderE0EiiyNS1_21identity_decomposer_tEEEvPKT1_PSA_PKT2_PSE_T3_iiT4_E12temp_storage;
	add.s32 	%r783, %r782, %r781;
	st.shared.u32 	[%r783], %r878;
	shl.b32 	%r784, %r207, 2;
	add.s32 	%r785, %r782, %r784;
	st.shared.u32 	[%r785], %r877;
	shl.b32 	%r786, %r208, 2;
	add.s32 	%r787, %r782, %r786;
	st.shared.u32 	[%r787], %r876;
	shl.b32 	%r788, %r209, 2;
	add.s32 	%r789, %r782, %r788;
	st.shared.u32 	[%r789], %r875;
	shl.b32 	%r790, %r210, 2;
	add.s32 	%r791, %r782, %r790;
	st.shared.u32 	[%r791], %r874;
	shl.b32 	%r792, %r211, 2;
	add.s32 	%r793, %r782, %r792;
	st.shared.u32 	[%r793], %r873;
	shl.b32 	%r794, %r212, 2;
	add.s32 	%r795, %r782, %r794;
	st.shared.u32 	[%r795], %r872;
	shl.b32 	%r796, %r213, 2;
	add.s32 	%r797, %r782, %r796;
	st.shared.u32 	[%r797], %r871;
	shl.b32 	%r798, %r214, 2;
	add.s32 	%r799, %r782, %r798;
	st.shared.u32 	[%r799], %r870;
	shl.b32 	%r800, %r215, 2;
	add.s32 	%r801, %r782, %r800;
	st.shared.u32 	[%r801], %r869;
	shl.b32 	%r802, %r216, 2;
	add.s32 	%r803, %r782, %r802;
	st.shared.u32 	[%r803], %r868;
	shl.b32 	%r804, %r217, 2;
	add.s32 	%r805, %r782, %r804;
	st.shared.u32 	[%r805], %r867;
	shl.b32 	%r806, %r218, 2;
	add.s32 	%r807, %r782, %r806;
	st.shared.u32 	[%r807], %r866;
	shl.b32 	%r808, %r219, 2;
	add.s32 	%r809, %r782, %r808;
	st.shared.u32 	[%r809], %r865;
	shl.b32 	%r810, %r220, 2;
	add.s32 	%r811, %r782, %r810;
	st.shared.u32 	[%r811], %r864;
	shl.b32 	%r812, %r221, 2;
	add.s32 	%r813, %r782, %r812;
	st.shared.u32 	[%r813], %r863;
	shl.b32 	%r814, %r222, 2;
	add.s32 	%r815, %r782, %r814;
	st.shared.u32 	[%r815], %r862;
	shl.b32 	%r816, %r223, 2;
	add.s32 	%r817, %r782, %r816;
	st.shared.u32 	[%r817], %r861;
	shl.b32 	%r818, %r224, 2;
	add.s32 	%r819, %r782, %r818;
	st.shared.u32 	[%r819], %r860;
	bar.sync 	0;
	ld.shared.u32 	%r878, [%r103];
	ld.shared.u32 	%r877, [%r103+4];
	ld.shared.u32 	%r876, [%r103+8];
	ld.shared.u32 	%r875, [%r103+12];
	ld.shared.u32 	%r874, [%r103+16];
	ld.shared.u32 	%r873, [%r103+20];
	ld.shared.u32 	%r872, [%r103+24];
	ld.shared.u32 	%r871, [%r103+28];
	ld.shared.u32 	%r870, [%r103+32];
	ld.shared.u32 	%r869, [%r103+36];
	ld.shared.u32 	%r868, [%r103+40];
	ld.shared.u32 	%r867, [%r103+44];
	ld.shared.u32 	%r866, [%r103+48];
	ld.shared.u32 	%r865, [%r103+52];
	ld.shared.u32 	%r864, [%r103+56];
	ld.shared.u32 	%r863, [%r103+60];
	ld.shared.u32 	%r862, [%r103+64];
	ld.shared.u32 	%r861, [%r103+68];
	ld.shared.u32 	%r860, [%r103+72];
	bar.sync 	0;
	st.shared.u32 	[%r783], %r897;
	st.shared.u32 	[%r785], %r896;
	st.shared.u32 	[%r787], %r895;
	st.shared.u32 	[%r789], %r894;
	st.shared.u32 	[%r791], %r893;
	st.shared.u32 	[%r793], %r892;
	st.shared.u32 	[%r795], %r891;
	st.shared.u32 	[%r797], %r890;
	st.shared.u32 	[%r799], %r889;
	st.shared.u32 	[%r801], %r888;
	st.shared.u32 	[%r803], %r887;
	st.shared.u32 	[%r805], %r886;
	st.shared.u32 	[%r807], %r885;
	st.shared.u32 	[%r809], %r884;
	st.shared.u32 	[%r811], %r883;
	st.shared.u32 	[%r813], %r882;
	st.shared.u32 	[%r815], %r881;
	st.shared.u32 	[%r817], %r880;
	st.shared.u32 	[%r819], %r879;
	bar.sync 	0;
	ld.shared.u32 	%r897, [%r103];
	ld.shared.u32 	%r896, [%r103+4];
	ld.shared.u32 	%r895, [%r103+8];
	ld.shared.u32 	%r894, [%r103+12];
	ld.shared.u32 	%r893, [%r103+16];
	ld.shared.u32 	%r892, [%r103+20];
	ld.shared.u32 	%r891, [%r103+24];
	ld.shared.u32 	%r890, [%r103+28];
	ld.shared.u32 	%r889, [%r103+32];
	ld.shared.u32 	%r888, [%r103+36];
	ld.shared.u32 	%r887, [%r103+40];
	ld.shared.u32 	%r886, [%r103+44];
	ld.shared.u32 	%r885, [%r103+48];
	ld.shared.u32 	%r884, [%r103+52];
	ld.shared.u32 	%r883, [%r103+56];
	ld.shared.u32 	%r882, [%r103+60];
	ld.shared.u32 	%r881, [%r103+64];
	ld.shared.u32 	%r880, [%r103+68];
	ld.shared.u32 	%r879, [%r103+72];
	bar.sync 	0;
	add.s32 	%r859, %r859, 6;
	add.s32 	%r858, %r858, -6;
	bra.uni 	$L__BB15_77;

}
	// .globl	_ZN3cub18CUB_300001_SM_10006detail10radix_sort30DeviceRadixSortHistogramKernelINS1_5radix10policy_hubIiiyE10Policy1000ELNS0_9SortOrderE0EiyNS1_21identity_decomposer_tEEEvPT2_PKT1_SA_iiT3_
.visible .entry _ZN3cub18CUB_300001_SM_10006detail10radix_sort30DeviceRadixSortHistogramKernelINS1_5radix10policy_hubIiiyE10Policy1000ELNS0_9SortOrderE0EiyNS1_21identity_decomposer_tEEEvPT2_PKT1_SA_iiT3_(
	.param .u64 .ptr .align 1 _ZN3cub18CUB_300001_SM_10006detail10radix_sort30DeviceRadixSortHistogramKernelINS1_5radix10policy_hubIiiyE10Policy1000ELNS0_9SortOrderE0EiyNS1_21identity_decomposer_tEEEvPT2_PKT1_SA_iiT3__param_0,
	.param .u64 .ptr .align 1 _ZN3cub18CUB_300001_SM_10006detail10radix_sort30DeviceRadixSortHistogramKernelINS1_5radix10policy_hubIiiyE10Policy1000ELNS0_9SortOrderE0EiyNS1_21identity_decomposer_tEEEvPT2_PKT1_SA_iiT3__param_1,
	.param .u64 _ZN3cub18CUB_300001_SM_10006detail10radix_sort30DeviceRadixSortHistogramKernelINS1_5radix10policy_hubIiiyE10Policy1000ELNS0_9SortOrderE0EiyNS1_21identity_decomposer_tEEEvPT2_PKT1_SA_iiT3__param_2,
	.param .u32 _ZN3cub18CUB_300001_SM_10006detail10radix_sort30DeviceRadixSortHistogramKernelINS1_5radix10policy_hubIiiyE10Policy1000ELNS0_9SortOrderE0EiyNS1_21identity_decomposer_tEEEvPT2_PKT1_SA_iiT3__param_3,
	.param .u32 _ZN3cub18CUB_300001_SM_10006detail10radix_sort30DeviceRadixSortHistogramKernelINS1_5radix10policy_hubIiiyE10Policy1000ELNS0_9SortOrderE0EiyNS1_21identity_decomposer_tEEEvPT2_PKT1_SA_iiT3__param_4,
	.param .align 1 .b8 _ZN3cub18CUB_300001_SM_10006detail10radix_sort30DeviceRadixSortHistogramKernelINS1_5radix10policy_hubIiiyE10Policy1000ELNS0_9SortOrderE0EiyNS1_21identity_decomposer_tEEEvPT2_PKT1_SA_iiT3__param_5[1]
)
.maxntid 128
{
	.reg .pred 	%p<91>;
	.reg .b32 	%r<486>;
	.reg .b64 	%rd<137>;
	// demoted variable
	.shared .align 4 .b8 _ZZN3cub18CUB_300001_SM_10006detail10radix_sort30DeviceRadixSortHistogramKernelINS1_5radix10policy_hubIiiyE10Policy1000ELNS0_9SortOrderE0EiyNS1_21identity_decomposer_tEEEvPT2_PKT1_SA_iiT3_E12temp_storage[4096];
	ld.param.u64 	%rd18, [_ZN3cub18CUB_300001_SM_10006detail10radix_sort30DeviceRadixSortHistogramKernelINS1_5radix10policy_hubIiiyE10Policy1000ELNS0_9SortOrderE0EiyNS1_21identity_decomposer_tEEEvPT2_PKT1_SA_iiT3__param_0];
	ld.param.u64 	%rd19, [_ZN3cub18CUB_300001_SM_10006detail10radix_sort30DeviceRadixSortHistogramKernelINS1_5radix10policy_hubIiiyE10Policy1000ELNS0_9SortOrderE0EiyNS1_21identity_decomposer_tEEEvPT2_PKT1_SA_iiT3__param_1];
	ld.param.u64 	%rd17, [_ZN3cub18CUB_300001_SM_10006detail10radix_sort30DeviceRadixSortHistogramKernelINS1_5radix10policy_hubIiiyE10Policy1000ELNS0_9SortOrderE0EiyNS1_21identity_decomposer_tEEEvPT2_PKT1_SA_iiT3__param_2];
	ld.param.u32 	%r174, [_ZN3cub18CUB_300001_SM_10006detail10radix_sort30DeviceRadixSortHistogramKernelINS1_5radix10policy_hubIiiyE10Policy1000ELNS0_9SortOrderE0EiyNS1_21identity_decomposer_tEEEvPT2_PKT1_SA_iiT3__param_3];
	ld.param.u32 	%r175, [_ZN3cub18CUB_300001_SM_10006detail10radix_sort30DeviceRadixSortHistogramKernelINS1_5radix10policy_hubIiiyE10Policy1000ELNS0_9SortOrderE0EiyNS1_21identity_decomposer_tEEEvPT2_PKT1_SA_iiT3__param_4];
	cvta.to.global.u64 	%rd1, %rd19;
	cvta.to.global.u64 	%rd2, %rd18;
	setp.eq.s64 	%p2, %rd17, 0;
	@%p2 bra 	$L__BB16_153;
	sub.s32 	%r176, %r175, %r174;
	add.s32 	%r177, %r176, 7;
	shr.s32 	%r178, %r177, 31;
	shr.u32 	%r179, %r178, 29;
	add.s32 	%r180, %r177, %r179;
	shr.s32 	%r181, %r180, 3;
	mov.u32 	%r182, %tid.x;
	setp.gt.u32 	%p3, %r182, 255;
	setp.lt.s32 	%p4, %r177, 8;
	mov.u32 	%r183, %ctaid.x;
	shl.b32 	%r184, %r183, 11;
	cvt.u64.u32 	%rd3, %r184;
	mov.u32 	%r185, %nctaid.x;
	shl.b32 	%r186, %r185, 11;
	cvt.u64.u32 	%rd4, %r186;
	add.s32 	%r1, %r181, -1;
	and.b32  	%r2, %r181, 15;
	and.b32  	%r3, %r181, 7;
	add.s32 	%r4, %r3, -1;
	and.b32  	%r5, %r181, 3;
	or.pred  	%p1, %p3, %p4;
	shl.b32 	%r187, %r182, 2;
	mov.u32 	%r188, _ZZN3cub18CUB_300001_SM_10006detail10radix_sort30DeviceRadixSortHistogramKernelINS1_5radix10policy_hubIiiyE10Policy1000ELNS0_9SortOrderE0EiyNS1_21identity_decomposer_tEEEvPT2_PKT1_SA_iiT3_E12temp_storage;
	add.s32 	%r6, %r188, %r187;
	and.b32  	%r7, %r181, 268435440;
	cvt.u64.u32 	%rd5, %r182;
	add.s32 	%r8, %r182, 128;
	add.s32 	%r9, %r182, 256;
	add.s32 	%r10, %r182, 384;
	add.s32 	%r11, %r182, 512;
	add.s32 	%r12, %r182, 640;
	add.s32 	%r13, %r182, 768;
	or.b32  	%r14, %r182, 1024;
	add.s32 	%r15, %r182, 1920;
	and.b32  	%r16, %r181, 268435448;
	and.b32  	%r17, %r181, 1;
	neg.s32 	%r18, %r7;
	add.s32 	%r19, %r6, 8192;
	add.s64 	%rd21, %rd17, -1;
	shr.u64 	%rd22, %rd21, 30;
	add.s64 	%rd23, %rd22, 1;
	min.u64 	%rd6, %rd23, %rd17;
	mov.b64 	%rd135, 0;
$L__BB16_2:
	@%p1 bra 	$L__BB16_30;
	setp.lt.u32 	%p5, %r1, 15;
	mov.b32 	%r439, 0;
	@%p5 bra 	$L__BB16_6;
	mov.u32 	%r436, %r19;
	mov.u32 	%r437, %r18;
$L__BB16_5:
	.pragma "nounroll";
	mov.b32 	%r190, 0;
	st.shared.u32 	[%r436+-8192], %r190;
	st.shared.u32 	[%r436+-7168], %r190;
	st.shared.u32 	[%r436+-6144], %r190;
	st.shared.u32 	[%r436+-5120], %r190;
	st.shared.u32 	[%r436+-4096], %r190;
	st.shared.u32 	[%r436+-3072], %r190;
	st.shared.u32 	[%r436+-2048], %r190;
	st.shared.u32 	[%r436+-1024], %r190;
	st.shared.u32 	[%r436], %r190;
	st.shared.u32 	[%r436+1024], %r190;
	st.shared.u32 	[%r436+2048], %r190;
	st.shared.u32 	[%r436+3072], %r190;
	st.shared.u32 	[%r436+4096], %r190;
	st.shared.u32 	[%r436+5120], %r190;
	st.shared.u32 	[%r436+6144], %r190;
	st.shared.u32 	[%r436+7168], %r190;
	add.s32 	%r437, %r437, 16;
	add.s32 	%r436, %r436, 16384;
	setp.ne.s32 	%p6, %r437, 0;
	mov.u32 	%r439, %r7;
	@%p6 bra 	$L__BB16_5;
$L__BB16_6:
	add.s32 	%r25, %r2, -1;
	setp.eq.s32 	%p7, %r2, 0;
	@%p7 bra 	$L__BB16_16;
	setp.lt.u32 	%p8, %r25, 7;
	@%p8 bra 	$L__BB16_9;
	shl.b32 	%r191, %r439, 10;
	add.s32 	%r192, %r6, %r191;
	mov.b32 	%r193, 0;
	st.shared.u32 	[%r192], %r193;
	st.shared.u32 	[%r192+1024], %r193;
	st.shared.u32 	[%r192+2048], %r193;
	st.shared.u32 	[%r192+3072], %r193;
	st.shared.u32 	[%r192+4096], %r193;
	st.shared.u32 	[%r192+5120], %r193;
	st.shared.u32 	[%r192+6144], %r193;
	st.shared.u32 	[%r192+7168], %r193;
	add.s32 	%r439, %r439, 8;
$L__BB16_9:
	setp.eq.s32 	%p9, %r3, 0;
	@%p9 bra 	$L__BB16_16;
	setp.lt.u32 	%p10, %r4, 3;
	@%p10 bra 	$L__BB16_12;
	shl.b32 	%r194, %r439, 10;
	add.s32 	%r195, %r6, %r194;
	mov.b32 	%r196, 0;
	st.shared.u32 	[%r195], %r196;
	st.shared.u32 	[%r195+1024], %r196;
	st.shared.u32 	[%r195+2048], %r196;
	st.shared.u32 	[%r195+3072], %r196;
	add.s32 	%r439, %r439, 4;
$L__BB16_12:
	setp.eq.s32 	%p11, %r5, 0;
	@%p11 bra 	$L__BB16_16;
	setp.eq.s32 	%p12, %r5, 1;
	shl.b32 	%r197, %r439, 10;
	add.s32 	%r30, %r6, %r197;
	mov.b32 	%r198, 0;
	st.shared.u32 	[%r30], %r198;
	@%p12 bra 	$L__BB16_16;
	setp.eq.s32 	%p13, %r5, 2;
	mov.b32 	%r199, 0;
	st.shared.u32 	[%r30+1024], %r199;
	@%p13 bra 	$L__BB16_16;
	mov.b32 	%r200, 0;
	st.shared.u32 	[%r30+2048], %r200;
$L__BB16_16:
	cvt.u32.u64 	%r201, %rd5;
	setp.gt.u32 	%p14, %r201, 127;
	@%p14 bra 	$L__BB16_30;
	setp.lt.u32 	%p15, %r1, 15;
	mov.b32 	%r443, 0;
	@%p15 bra 	$L__BB16_20;
	mov.b32 	%r441, 0;
$L__BB16_19:
	.pragma "nounroll";
	shl.b32 	%r204, %r441, 10;
	add.s32 	%r205, %r6, %r204;
	mov.b32 	%r206, 0;
	st.shared.u32 	[%r205+512], %r206;
	st.shared.u32 	[%r205+1536], %r206;
	st.shared.u32 	[%r205+2560], %r206;
	st.shared.u32 	[%r205+3584], %r206;
	st.shared.u32 	[%r205+4608], %r206;
	st.shared.u32 	[%r205+5632], %r206;
	st.shared.u32 	[%r205+6656], %r206;
	st.shared.u32 	[%r205+7680], %r206;
	st.shared.u32 	[%r205+8704], %r206;
	st.shared.u32 	[%r205+9728], %r206;
	st.shared.u32 	[%r205+10752], %r206;
	st.shared.u32 	[%r205+11776], %r206;
	st.shared.u32 	[%r205+12800], %r206;
	st.shared.u32 	[%r205+13824], %r206;
	st.shared.u32 	[%r205+14848], %r206;
	st.shared.u32 	[%r205+15872], %r206;
	add.s32 	%r441, %r441, 16;
	setp.ne.s32 	%p16, %r441, %r7;
	mov.u32 	%r443, %r7;
	@%p16 bra 	$L__BB16_19;
$L__BB16_20:
	setp.eq.s32 	%p17, %r2, 0;
	@%p17 bra 	$L__BB16_30;
	setp.lt.u32 	%p18, %r25, 7;
	@%p18 bra 	$L__BB16_23;
	shl.b32 	%r207, %r443, 10;
	add.s32 	%r208, %r6, %r207;
	mov.b32 	%r209, 0;
	st.shared.u32 	[%r208+512], %r209;
	st.shared.u32 	[%r208+1536], %r209;
	st.shared.u32 	[%r208+2560], %r209;
	st.shared.u32 	[%r208+3584], %r209;
	st.shared.u32 	[%r208+4608], %r209;
	st.shared.u32 	[%r208+5632], %r209;
	st.shared.u32 	[%r208+6656], %r209;
	st.shared.u32 	[%r208+7680], %r209;
	add.s32 	%r443, %r443, 8;
$L__BB16_23:
	setp.eq.s32 	%p19, %r3, 0;
	@%p19 bra 	$L__BB16_30;
	setp.lt.u32 	%p20, %r4, 3;
	@%p20 bra 	$L__BB16_26;
	shl.b32 	%r210, %r443, 10;
	add.s32 	%r211, %r6, %r210;
	mov.b32 	%r212, 0;
	st.shared.u32 	[%r211+512], %r212;
	st.shared.u32 	[%r211+1536], %r212;
	st.shared.u32 	[%r211+2560], %r212;
	st.shared.u32 	[%r211+3584], %r212;
	add.s32 	%r443, %r443, 4;
$L__BB16_26:
	setp.eq.s32 	%p21, %r5, 0;
	@%p21 bra 	$L__BB16_30;
	setp.eq.s32 	%p22, %r5, 1;
	shl.b32 	%r213, %r443, 10;
	add.s32 	%r38, %r6, %r213;
	mov.b32 	%r214, 0;
	st.shared.u32 	[%r38+512], %r214;
	@%p22 bra 	$L__BB16_30;
	setp.eq.s32 	%p23, %r5, 2;
	mov.b32 	%r215, 0;
	st.shared.u32 	[%r38+1536], %r215;
	@%p23 bra 	$L__BB16_30;
	mov.b32 	%r216, 0;
	st.shared.u32 	[%r38+2560], %r216;
$L__BB16_30:
	bar.sync 	0;
	bar.sync 	0;
	shl.b64 	%rd8, %rd135, 30;
	sub.s64 	%rd24, %rd17, %rd8;
	min.u64 	%rd9, %rd24, 1073741824;
	setp.le.u64 	%p24, %rd9, %rd3;
	@%p24 bra 	$L__BB16_70;
	mov.u64 	%rd136, %rd3;
$L__BB16_32:
	add.s64 	%rd11, %rd136, %rd8;
	sub.s64 	%rd12, %rd17, %rd11;
	setp.lt.u64 	%p25, %rd12, 2048;
	@%p25 bra 	$L__BB16_34;
	add.s64 	%rd27, %rd11, %rd5;
	shl.b64 	%rd28, %rd27, 2;
	add.s64 	%rd29, %rd1, %rd28;
	ld.global.u32 	%r475, [%rd29];
	ld.global.u32 	%r474, [%rd29+512];
	ld.global.u32 	%r473, [%rd29+1024];
	ld.global.u32 	%r472, [%rd29+1536];
	ld.global.u32 	%r471, [%rd29+2048];
	ld.global.u32 	%r470, [%rd29+2560];
	ld.global.u32 	%r469, [%rd29+3072];
	ld.global.u32 	%r468, [%rd29+3584];
	ld.global.u32 	%r467, [%rd29+4096];
	ld.global.u32 	%r466, [%rd29+4608];
	ld.global.u32 	%r465, [%rd29+5120];
	ld.global.u32 	%r464, [%rd29+5632];
	ld.global.u32 	%r463, [%rd29+6144];
	ld.global.u32 	%r462, [%rd29+6656];
	ld.global.u32 	%r461, [%rd29+7168];
	ld.global.u32 	%r460, [%rd29+7680];
	bra.uni 	$L__BB16_66;
$L__BB16_34:
	cvt.u32.u64 	%r218, %rd5;
	cvt.u32.u64 	%r55, %rd12;
	setp.ge.s32 	%p26, %r218, %r55;
	add.s64 	%rd25, %rd11, %rd5;
	shl.b64 	%rd26, %rd25, 2;
	add.s64 	%rd13, %rd1, %rd26;
	mov.b32 	%r475, 2147483647;
	@%p26 bra 	$L__BB16_36;
	ld.global.u32 	%r475, [%rd13];
$L__BB16_36:
	setp.ge.s32 	%p27, %r8, %r55;
	mov.b32 	%r474, 2147483647;
	@%p27 bra 	$L__BB16_38;
	ld.global.u32 	%r474, [%rd13+512];
$L__BB16_38:
	setp.ge.s32 	%p28, %r9, %r55;
	mov.b32 	%r473, 2147483647;
	@%p28 bra 	$L__BB16_40;
	ld.global.u32 	%r473, [%rd13+1024];
$L__BB16_40:
	setp.ge.s32 	%p29, %r10, %r55;
	mov.b32 	%r472, 2147483647;
	@%p29 bra 	$L__BB16_42;
	ld.global.u32 	%r472, [%rd13+1536];
$L__BB16_42:
	setp.ge.s32 	%p30, %r11, %r55;
	mov.b32 	%r471, 2147483647;
	@%p30 bra 	$L__BB16_44;
	ld.global.u32 	%r471, [%rd13+2048];
$L__BB16_44:
	setp.ge.s32 	%p31, %r12, %r55;
	mov.b32 	%r470, 2147483647;
	@%p31 bra 	$L__BB16_46;
	ld.global.u32 	%r470, [%rd13+2560];
$L__BB16_46:
	setp.ge.s32 	%p32, %r13, %r55;
	mov.b32 	%r469, 2147483647;
	@%p32 bra 	$L__BB16_48;
	ld.global.u32 	%r469, [%rd13+3072];
$L__BB16_48:
	mov.u32 	%r226, %tid.x;
	add.s32 	%r227, %r226, 896;
	setp.ge.s32 	%p33, %r227, %r55;
	mov.b32 	%r468, 2147483647;
	@%p33 bra 	$L__BB16_50;
	ld.global.u32 	%r468, [%rd13+3584];
$L__BB16_50:
	setp.ge.s32 	%p34, %r14, %r55;
	mov.b32 	%r467, 2147483647;
	@%p34 bra 	$L__BB16_52;
	ld.global.u32 	%r467, [%rd13+4096];
$L__BB16_52:
	add.s32 	%r231, %r226, 1152;
	setp.ge.s32 	%p35, %r231, %r55;
	mov.b32 	%r466, 2147483647;
	@%p35 bra 	$L__BB16_54;
	ld.global.u32 	%r466, [%rd13+4608];
$L__BB16_54:
	add.s32 	%r234, %r226, 1280;
	setp.ge.s32 	%p36, %r234, %r55;
	mov.b32 	%r465, 2147483647;
	@%p36 bra 	$L__BB16_56;
	ld.global.u32 	%r465, [%rd13+5120];
$L__BB16_56:
	add.s32 	%r237, %r226, 1408;
	setp.ge.s32 	%p37, %r237, %r55;
	mov.b32 	%r464, 2147483647;
	@%p37 bra 	$L__BB16_58;
	ld.global.u32 	%r464, [%rd13+5632];
$L__BB16_58:
	add.s32 	%r240, %r226, 1536;
	setp.ge.s32 	%p38, %r240, %r55;
	mov.b32 	%r463, 2147483647;
	@%p38 bra 	$L__BB16_60;
	ld.global.u32 	%r463, [%rd13+6144];
$L__BB16_60:
	add.s32 	%r243, %r226, 1664;
	setp.ge.s32 	%p39, %r243, %r55;
	mov.b32 	%r462, 2147483647;
	@%p39 bra 	$L__BB16_62;
	ld.global.u32 	%r462, [%rd13+6656];
$L__BB16_62:
	add.s32 	%r246, %r226, 1792;
	setp.ge.s32 	%p40, %r246, %r55;
	mov.b32 	%r461, 2147483647;
	@%p40 bra 	$L__BB16_64;
	ld.global.u32 	%r461, [%rd13+7168];
$L__BB16_64:
	setp.ge.s32 	%p41, %r15, %r55;
	mov.b32 	%r460, 2147483647;
	@%p41 bra 	$L__BB16_66;
	ld.global.u32 	%r460, [%rd13+7680];
$L__BB16_66:
	setp.le.s32 	%p42, %r175, %r174;
	@%p42 bra 	$L__BB16_69;
	xor.b32  	%r103, %r460, -2147483648;
	xor.b32  	%r104, %r461, -2147483648;
	xor.b32  	%r105, %r462, -2147483648;
	xor.b32  	%r106, %r463, -2147483648;
	xor.b32  	%r107, %r464, -2147483648;
	xor.b32  	%r108, %r465, -2147483648;
	xor.b32  	%r109, %r466, -2147483648;
	xor.b32  	%r110, %r467, -2147483648;
	xor.b32  	%r111, %r468, -2147483648;
	xor.b32  	%r112, %r469, -2147483648;
	xor.b32  	%r113, %r470, -2147483648;
	xor.b32  	%r114, %r471, -2147483648;
	xor.b32  	%r115, %r472, -2147483648;
	xor.b32  	%r116, %r473, -2147483648;
	xor.b32  	%r117, %r474, -2147483648;
	xor.b32  	%r118, %r475, -2147483648;
	mov.b32 	%r476, 0;
	mov.u32 	%r477, %r174;
$L__BB16_68:
	sub.s32 	%r249, %r175, %r477;
	shl.b32 	%r250, %r476, 10;
	mov.u32 	%r251, _ZZN3cub18CUB_300001_SM_10006detail10radix_sort30DeviceRadixSortHistogramKernelINS1_5radix10policy_hubIiiyE10Policy1000ELNS0_9SortOrderE0EiyNS1_21identity_decomposer_tEEEvPT2_PKT1_SA_iiT3_E12temp_storage;
	add.s32 	%r252, %r251, %r250;
	min.s32 	%r253, %r249, 8;
	mov.b32 	%r254, -1;
	shl.b32 	%r255, %r254, %r253;
	not.b32 	%r256, %r255;
	shr.u32 	%r257, %r118, %r477;
	and.b32  	%r258, %r257, %r256;
	shl.b32 	%r259, %r258, 2;
	add.s32 	%r260, %r252, %r259;
	atom.shared.add.u32 	%r261, [%r260], 1;
	shr.u32 	%r262, %r117, %r477;
	and.b32  	%r263, %r262, %r256;
	shl.b32 	%r264, %r263, 2;
	add.s32 	%r265, %r252, %r264;
	atom.shared.add.u32 	%r266, [%r265], 1;
	shr.u32 	%r267, %r116, %r477;
	and.b32  	%r268, %r267, %r256;
	shl.b32 	%r269, %r268, 2;
	add.s32 	%r270, %r252, %r269;
	atom.shared.add.u32 	%r271, [%r270], 1;
	shr.u32 	%r272, %r115, %r477;
	and.b32  	%r273, %r272, %r256;
	shl.b32 	%r274, %r273, 2;
	add.s32 	%r275, %r252, %r274;
	atom.shared.add.u32 	%r276, [%r275], 1;
	shr.u32 	%r277, %r114, %r477;
	and.b32  	%r278, %r277, %r256;
	shl.b32 	%r279, %r278, 2;
	add.s32 	%r280, %r252, %r279;
	atom.shared.add.u32 	%r281, [%r280], 1;
	shr.u32 	%r282, %r113, %r477;
	and.b32  	%r283, %r282, %r256;
	shl.b32 	%r284, %r283, 2;
	add.s32 	%r285, %r252, %r284;
	atom.shared.add.u32 	%r286, [%r285], 1;
	shr.u32 	%r287, %r112, %r477;
	and.b32  	%r288, %r287, %r256;
	shl.b32 	%r289, %r288, 2;
	add.s32 	%r290, %r252, %r289;
	atom.shared.add.u32 	%r291, [%r290], 1;
	shr.u32 	%r292, %r111, %r477;
	and.b32  	%r293, %r292, %r256;
	shl.b32 	%r294, %r293, 2;
	add.s32 	%r295, %r252, %r294;
	atom.shared.add.u32 	%r296, [%r295], 1;
	shr.u32 	%r297, %r110, %r477;
	and.b32  	%r298, %r297, %r256;
	shl.b32 	%r299, %r298, 2;
	add.s32 	%r300, %r252, %r299;
	atom.shared.add.u32 	%r301, [%r300], 1;
	shr.u32 	%r302, %r109, %r477;
	and.b32  	%r303, %r302, %r256;
	shl.b32 	%r304, %r303, 2;
	add.s32 	%r305, %r252, %r304;
	atom.shared.add.u32 	%r306, [%r305], 1;
	shr.u32 	%r307, %r108, %r477;
	and.b32  	%r308, %r307, %r256;
	shl.b32 	%r309, %r308, 2;
	add.s32 	%r310, %r252, %r309;
	atom.shared.add.u32 	%r311, [%r310], 1;
	shr.u32 	%r312, %r107, %r477;
	and.b32  	%r313, %r312, %r256;
	shl.b32 	%r314, %r313, 2;
	add.s32 	%r315, %r252, %r314;
	atom.shared.add.u32 	%r316, [%r315], 1;
	shr.u32 	%r317, %r106, %r477;
	and.b32  	%r318, %r317, %r256;
	shl.b32 	%r319, %r318, 2;
	add.s32 	%r320, %r252, %r319;
	atom.shared.add.u32 	%r321, [%r320], 1;
	shr.u32 	%r322, %r105, %r477;
	and.b32  	%r323, %r322, %r256;
	shl.b32 	%r324, %r323, 2;
	add.s32 	%r325, %r252, %r324;
	atom.shared.add.u32 	%r326, [%r325], 1;
	shr.u32 	%r327, %r104, %r477;
	and.b32  	%r328, %r327, %r256;
	shl.b32 	%r329, %r328, 2;
	add.s32 	%r330, %r252, %r329;
	atom.shared.add.u32 	%r331, [%r330], 1;
	shr.u32 	%r332, %r103, %r477;
	and.b32  	%r333, %r332, %r256;
	shl.b32 	%r334, %r333, 2;
	add.s32 	%r335, %r252, %r334;
	atom.shared.add.u32 	%r336, [%r335], 1;
	add.s32 	%r477, %r477, 8;
	add.s32 	%r476, %r476, 1;
	setp.lt.s32 	%p43, %r477, %r175;
	@%p43 bra 	$L__BB16_68;
$L__BB16_69:
	add.s64 	%rd136, %rd136, %rd4;
	setp.lt.u64 	%p44, %rd136, %rd9;
	@%p44 bra 	$L__BB16_32;
$L__BB16_70:
	bar.sync 	0;
	@%p1 bra 	$L__BB16_152;
	setp.lt.u32 	%p45, %r1, 7;
	mov.b32 	%r480, 0;
	@%p45 bra 	$L__BB16_90;
	mov.b32 	%r478, 0;
$L__BB16_73:
	.pragma "nounroll";
	shl.b32 	%r339, %r478, 10;
	add.s32 	%r124, %r6, %r339;
	ld.shared.u32 	%r125, [%r124];
	setp.eq.s32 	%p46, %r125, 0;
	@%p46 bra 	$L__BB16_75;
	cvt.u32.u64 	%r340, %rd5;
	shl.b32 	%r341, %r478, 8;
	add.s32 	%r342, %r341, %r340;
	mul.wide.u32 	%rd30, %r342, 8;
	add.s64 	%rd31, %rd2, %rd30;
	cvt.u64.u32 	%rd32, %r125;
	atom.global.add.u64 	%rd33, [%rd31], %rd32;
$L__BB16_75:
	ld.shared.u32 	%r126, [%r124+1024];
	setp.eq.s32 	%p47, %r126, 0;
	@%p47 bra 	$L__BB16_77;
	cvt.u32.u64 	%r343, %rd5;
	shl.b32 	%r344, %r478, 8;
	add.s32 	%r345, %r344, %r343;
	add.s32 	%r346, %r345, 256;
	mul.wide.u32 	%rd34, %r346, 8;
	add.s64 	%rd35, %rd2, %rd34;
	cvt.u64.u32 	%rd36, %r126;
	atom.global.add.u64 	%rd37, [%rd35], %rd36;
$L__BB16_77:
	ld.shared.u32 	%r127, [%r124+2048];
	setp.eq.s32 	%p48, %r127, 0;
	@%p48 bra 	$L__BB16_79;
	cvt.u32.u64 	%r347, %rd5;
	shl.b32 	%r348, %r478, 8;
	add.s32 	%r349, %r348, %r347;
	add.s32 	%r350, %r349, 512;
	mul.wide.u32 	%rd38, %r350, 8;
	add.s64 	%rd39, %rd2, %rd38;
	cvt.u64.u32 	%rd40, %r127;
	atom.global.add.u64 	%rd41, [%rd39], %rd40;
$L__BB16_79:
	ld.shared.u32 	%r128, [%r124+3072];
	setp.eq.s32 	%p49, %r128, 0;
	@%p49 bra 	$L__BB16_81;
	cvt.u32.u64 	%r351, %rd5;
	shl.b32 	%r352, %r478, 8;
	add.s32 	%r353, %r352, %r351;
	add.s32 	%r354, %r353, 768;
	mul.wide.u32 	%rd42, %r354, 8;
	add.s64 	%rd43, %rd2, %rd42;
	cvt.u64.u32 	%rd44, %r128;
	atom.global.add.u64 	%rd45, [%rd43], %rd44;
$L__BB16_81:
	ld.shared.u32 	%r129, [%r124+4096];
	setp.eq.s32 	%p50, %r129, 0;
	@%p50 bra 	$L__BB16_83;
	cvt.u32.u64 	%r355, %rd5;
	shl.b32 	%r356, %r478, 8;
	add.s32 	%r357, %r356, %r355;
	add.s32 	%r358, %r357, 1024;
	mul.wide.u32 	%rd46, %r358, 8;
	add.s64 	%rd47, %rd2, %rd46;
	cvt.u64.u32 	%rd48, %r129;
	atom.global.add.u64 	%rd49, [%rd47], %rd48;
$L__BB16_83:
	ld.shared.u32 	%r130, [%r124+5120];
	setp.eq.s32 	%p51, %r130, 0;
	@%p51 bra 	$L__BB16_85;
	cvt.u32.u64 	%r359, %rd5;
	shl.b32 	%r360, %r478, 8;
	add.s32 	%r361, %r360, %r359;
	add.s32 	%r362, %r361, 1280;
	mul.wide.u32 	%rd50, %r362, 8;
	add.s64 	%rd51, %rd2, %rd50;
	cvt.u64.u32 	%rd52, %r130;
	atom.global.add.u64 	%rd53, [%rd51], %rd52;
$L__BB16_85:
	ld.shared.u32 	%r131, [%r124+6144];
	setp.eq.s32 	%p52, %r131, 0;
	@%p52 bra 	$L__BB16_87;
	cvt.u32.u64 	%r363, %rd5;
	shl.b32 	%r364, %r478, 8;
	add.s32 	%r365, %r364, %r363;
	add.s32 	%r366, %r365, 1536;
	mul.wide.u32 	%rd54, %r366, 8;
	add.s64 	%rd55, %rd2, %rd54;
	cvt.u64.u32 	%rd56, %r131;
	atom.global.add.u64 	%rd57, [%rd55], %rd56;
$L__BB16_87:
	ld.shared.u32 	%r132, [%r124+7168];
	setp.eq.s32 	%p53, %r132, 0;
	@%p53 bra 	$L__BB16_89;
	cvt.u32.u64 	%r367, %rd5;
	shl.b32 	%r368, %r478, 8;
	add.s32 	%r369, %r368, %r367;
	add.s32 	%r370, %r369, 1792;
	mul.wide.u32 	%rd58, %r370, 8;
	add.s64 	%rd59, %rd2, %rd58;
	cvt.u64.u32 	%rd60, %r132;
	atom.global.add.u64 	%rd61, [%rd59], %rd60;
$L__BB16_89:
	add.s32 	%r478, %r478, 8;
	setp.ne.s32 	%p54, %r478, %r16;
	mov.u32 	%r480, %r16;
	@%p54 bra 	$L__BB16_73;
$L__BB16_90:
	add.s32 	%r135, %r5, -1;
	setp.eq.s32 	%p55, %r3, 0;
	@%p55 bra 	$L__BB16_111;
	setp.lt.u32 	%p56, %r4, 3;
	@%p56 bra 	$L__BB16_101;
	shl.b32 	%r371, %r480, 10;
	add.s32 	%r136, %r6, %r371;
	ld.shared.u32 	%r137, [%r136];
	setp.eq.s32 	%p57, %r137, 0;
	@%p57 bra 	$L__BB16_94;
	cvt.u32.u64 	%r372, %rd5;
	shl.b32 	%r373, %r480, 8;
	add.s32 	%r374, %r373, %r372;
	mul.wide.u32 	%rd62, %r374, 8;
	add.s64 	%rd63, %rd2, %rd62;
	cvt.u64.u32 	%rd64, %r137;
	atom.global.add.u64 	%rd65, [%rd63], %rd64;
$L__BB16_94:
	ld.shared.u32 	%r138, [%r136+1024];
	setp.eq.s32 	%p58, %r138, 0;
	@%p58 bra 	$L__BB16_96;
	cvt.u32.u64 	%r375, %rd5;
	shl.b32 	%r376, %r480, 8;
	add.s32 	%r377, %r376, %r375;
	add.s32 	%r378, %r377, 256;
	mul.wide.u32 	%rd66, %r378, 8;
	add.s64 	%rd67, %rd2, %rd66;
	cvt.u64.u32 	%rd68, %r138;
	atom.global.add.u64 	%rd69, [%rd67], %rd68;
$L__BB16_96:
	ld.shared.u32 	%r139, [%r136+2048];
	setp.eq.s32 	%p59, %r139, 0;
	@%p59 bra 	$L__BB16_98;
	cvt.u32.u64 	%r379, %rd5;
	shl.b32 	%r380, %r480, 8;
	add.s32 	%r381, %r380, %r379;
	add.s32 	%r382, %r381, 512;
	mul.wide.u32 	%rd70, %r382, 8;
	add.s64 	%rd71, %rd2, %rd70;
	cvt.u64.u32 	%rd72, %r139;
	atom.global.add.u64 	%rd73, [%rd71], %rd72;
$L__BB16_98:
	ld.shared.u32 	%r140, [%r136+3072];
	setp.eq.s32 	%p60, %r140, 0;
	@%p60 bra 	$L__BB16_100;
	cvt.u32.u64 	%r383, %rd5;
	shl.b32 	%r384, %r480, 8;
	add.s32 	%r385, %r384, %r383;
	add.s32 	%r386, %r385, 768;
	mul.wide.u32 	%rd74, %r386, 8;
	add.s64 	%rd75, %rd2, %rd74;
	cvt.u64.u32 	%rd76, %r140;
	atom.global.add.u64 	%rd77, [%rd75], %rd76;
$L__BB16_100:
	add.s32 	%r480, %r480, 4;
$L__BB16_101:
	setp.eq.s32 	%p61, %r5, 0;
	@%p61 bra 	$L__BB16_111;
	setp.eq.s32 	%p62, %r135, 0;
	@%p62 bra 	$L__BB16_108;
	shl.b32 	%r387, %r480, 10;
	add.s32 	%r143, %r6, %r387;
	ld.shared.u32 	%r144, [%r143];
	setp.eq.s32 	%p63, %r144, 0;
	@%p63 bra 	$L__BB16_105;
	cvt.u32.u64 	%r388, %rd5;
	shl.b32 	%r389, %r480, 8;
	add.s32 	%r390, %r389, %r388;
	mul.wide.u32 	%rd78, %r390, 8;
	add.s64 	%rd79, %rd2, %rd78;
	cvt.u64.u32 	%rd80, %r144;
	atom.global.add.u64 	%rd81, [%rd79], %rd80;
$L__BB16_105:
	ld.shared.u32 	%r145, [%r143+1024];
	setp.eq.s32 	%p64, %r145, 0;
	@%p64 bra 	$L__BB16_107;
	cvt.u32.u64 	%r391, %rd5;
	shl.b32 	%r392, %r480, 8;
	add.s32 	%r393, %r392, %r391;
	add.s32 	%r394, %r393, 256;
	mul.wide.u32 	%rd82, %r394, 8;
	add.s64 	%rd83, %rd2, %rd82;
	cvt.u64.u32 	%rd84, %r145;
	atom.global.add.u64 	%rd85, [%rd83], %rd84;
$L__BB16_107:
	add.s32 	%r480, %r480, 2;
$L__BB16_108:
	setp.eq.s32 	%p65, %r17, 0;
	@%p65 bra 	$L__BB16_111;
	shl.b32 	%r395, %r480, 10;
	add.s32 	%r396, %r6, %r395;
	ld.shared.u32 	%r148, [%r396];
	setp.eq.s32 	%p66, %r148, 0;
	@%p66 bra 	$L__BB16_111;
	cvt.u32.u64 	%r397, %rd5;
	shl.b32 	%r398, %r480, 8;
	add.s32 	%r399, %r398, %r397;
	mul.wide.u32 	%rd86, %r399, 8;
	add.s64 	%rd87, %rd2, %rd86;
	cvt.u64.u32 	%rd88, %r148;
	atom.global.add.u64 	%rd89, [%rd87], %rd88;
$L__BB16_111:
	cvt.u32.u64 	%r400, %rd5;
	setp.gt.u32 	%p67, %r400, 127;
	@%p67 bra 	$L__BB16_152;
	setp.lt.u32 	%p68, %r1, 7;
	mov.b32 	%r484, 0;
	@%p68 bra 	$L__BB16_131;
	mov.b32 	%r482, 0;
$L__BB16_114:
	.pragma "nounroll";
	shl.b32 	%r404, %r482, 10;
	add.s32 	%r150, %r6, %r404;
	ld.shared.u32 	%r151, [%r150+512];
	setp.eq.s32 	%p69, %r151, 0;
	shl.b32 	%r405, %r482, 8;
	add.s32 	%r406, %r405, %r400;
	mul.wide.u32 	%rd90, %r406, 8;
	add.s64 	%rd15, %rd2, %rd90;
	@%p69 bra 	$L__BB16_116;
	cvt.u64.u32 	%rd91, %r151;
	atom.global.add.u64 	%rd92, [%rd15+1024], %rd91;
$L__BB16_116:
	ld.shared.u32 	%r152, [%r150+1536];
	setp.eq.s32 	%p70, %r152, 0;
	@%p70 bra 	$L__BB16_118;
	cvt.u64.u32 	%rd93, %r152;
	atom.global.add.u64 	%rd94, [%rd15+3072], %rd93;
$L__BB16_118:
	ld.shared.u32 	%r153, [%r150+2560];
	setp.eq.s32 	%p71, %r153, 0;
	@%p71 bra 	$L__BB16_120;
	cvt.u64.u32 	%rd95, %r153;
	atom.global.add.u64 	%rd96, [%rd15+5120], %rd95;
$L__BB16_120:
	ld.shared.u32 	%r154, [%r150+3584];
	setp.eq.s32 	%p72, %r154, 0;
	@%p72 bra 	$L__BB16_122;
	cvt.u64.u32 	%rd97, %r154;
	atom.global.add.u64 	%rd98, [%rd15+7168], %rd97;
$L__BB16_122:
	ld.shared.u32 	%r155, [%r150+4608];
	setp.eq.s32 	%p73, %r155, 0;
	@%p73 bra 	$L__BB16_124;
	cvt.u64.u32 	%rd99, %r155;
	atom.global.add.u64 	%rd100, [%rd15+9216], %rd99;
$L__BB16_124:
	ld.shared.u32 	%r156, [%r150+5632];
	setp.eq.s32 	%p74, %r156, 0;
	@%p74 bra 	$L__BB16_126;
	cvt.u64.u32 	%rd101, %r156;
	atom.global.add.u64 	%rd102, [%rd15+11264], %rd101;
$L__BB16_126:
	ld.shared.u32 	%r157, [%r150+6656];
	setp.eq.s32 	%p75, %r157, 0;
	@%p75 bra 	$L__BB16_128;
	cvt.u64.u32 	%rd103, %r157;
	atom.global.add.u64 	%rd104, [%rd15+13312], %rd103;
$L__BB16_128:
	ld.shared.u32 	%r158, [%r150+7680];
	setp.eq.s32 	%p76, %r158, 0;
	@%p76 bra 	$L__BB16_130;
	cvt.u64.u32 	%rd105, %r158;
	atom.global.add.u64 	%rd106, [%rd15+15360], %rd105;
$L__BB16_130:
	add.s32 	%r482, %r482, 8;
	setp.ne.s32 	%p77, %r482, %r16;
	mov.u32 	%r484, %r16;
	@%p77 bra 	$L__BB16_114;
$L__BB16_131:
	setp.eq.s32 	%p78, %r3, 0;
	@%p78 bra 	$L__BB16_152;
	setp.lt.u32 	%p79, %r4, 3;
	@%p79 bra 	$L__BB16_142;
	shl.b32 	%r407, %r484, 10;
	add.s32 	%r161, %r6, %r407;
	ld.shared.u32 	%r162, [%r161+512];
	setp.eq.s32 	%p80, %r162, 0;
	@%p80 bra 	$L__BB16_135;
	shl.b32 	%r409, %r484, 8;
	add.s32 	%r410, %r409, %r400;
	mul.wide.u32 	%rd107, %r410, 8;
	add.s64 	%rd108, %rd2, %rd107;
	cvt.u64.u32 	%rd109, %r162;
	atom.global.add.u64 	%rd110, [%rd108+1024], %rd109;
$L__BB16_135:
	ld.shared.u32 	%r163, [%r161+1536];
	setp.eq.s32 	%p81, %r163, 0;
	@%p81 bra 	$L__BB16_137;
	shl.b32 	%r412, %r484, 8;
	add.s32 	%r413, %r412, %r400;
	add.s32 	%r414, %r413, 256;
	mul.wide.u32 	%rd111, %r414, 8;
	add.s64 	%rd112, %rd2, %rd111;
	cvt.u64.u32 	%rd113, %r163;
	atom.global.add.u64 	%rd114, [%rd112+1024], %rd113;
$L__BB16_137:
	ld.shared.u32 	%r164, [%r161+2560];
	setp.eq.s32 	%p82, %r164, 0;
	@%p82 bra 	$L__BB16_139;
	shl.b32 	%r416, %r484, 8;
	add.s32 	%r417, %r416, %r400;
	add.s32 	%r418, %r417, 512;
	mul.wide.u32 	%rd115, %r418, 8;
	add.s64 	%rd116, %rd2, %rd115;
	cvt.u64.u32 	%rd117, %r164;
	atom.global.add.u64 	%rd118, [%rd116+1024], %rd117;
$L__BB16_139:
	ld.shared.u32 	%r165, [%r161+3584];
	setp.eq.s32 	%p83, %r165, 0;
	@%p83 bra 	$L__BB16_141;
	shl.b32 	%r420, %r484, 8;
	add.s32 	%r421, %r420, %r400;
	add.s32 	%r422, %r421, 768;
	mul.wide.u32 	%rd119, %r422, 8;
	add.s64 	%rd120, %rd2, %rd119;
	cvt.u64.u32 	%rd121, %r165;
	atom.global.add.u64 	%rd122, [%rd120+1024], %rd121;
$L__BB16_141:
	add.s32 	%r484, %r484, 4;
$L__BB16_142:
	setp.eq.s32 	%p84, %r5, 0;
	@%p84 bra 	$L__BB16_152;
	setp.eq.s32 	%p85, %r135, 0;
	@%p85 bra 	$L__BB16_149;
	shl.b32 	%r423, %r484, 10;
	add.s32 	%r168, %r6, %r423;
	ld.shared.u32 	%r169, [%r168+512];
	setp.eq.s32 	%p86, %r169, 0;
	@%p86 bra 	$L__BB16_146;
	shl.b32 	%r425, %r484, 8;
	add.s32 	%r426, %r425, %r400;
	mul.wide.u32 	%rd123, %r426, 8;
	add.s64 	%rd124, %rd2, %rd123;
	cvt.u64.u32 	%rd125, %r169;
	atom.global.add.u64 	%rd126, [%rd124+1024], %rd125;
$L__BB16_146:
	ld.shared.u32 	%r170, [%r168+1536];
	setp.eq.s32 	%p87, %r170, 0;
	@%p87 bra 	$L__BB16_148;
	shl.b32 	%r428, %r484, 8;
	add.s32 	%r429, %r428, %r400;
	add.s32 	%r430, %r429, 256;
	mul.wide.u32 	%rd127, %r430, 8;
	add.s64 	%rd128, %rd2, %rd127;
	cvt.u64.u32 	%rd129, %r170;
	atom.global.add.u64 	%rd130, [%rd128+1024], %rd129;
$L__BB16_148:
	add.s32 	%r484, %r484, 2;
$L__BB16_149:
	setp.eq.s32 	%p88, %r17, 0;
	@%p88 bra 	$L__BB16_152;
	shl.b32 	%r431, %r484, 10;
	add.s32 	%r432, %r6, %r431;
	ld.shared.u32 	%r173, [%r432+512];
	setp.eq.s32 	%p89, %r173, 0;
	@%p89 bra 	$L__BB16_152;
	shl.b32 	%r434, %r484, 8;
	add.s32 	%r435, %r434, %r400;
	mul.wide.u32 	%rd131, %r435, 8;
	add.s64 	%rd132, %rd2, %rd131;
	cvt.u64.u32 	%rd133, %r173;
	atom.global.add.u64 	%rd134, [%rd132+1024], %rd133;
$L__BB16_152:
	bar.sync 	0;
	add.s64 	%rd135, %rd135, 1;
	setp.ne.s64 	%p90, %rd135, %rd6;
	@%p90 bra 	$L__BB16_2;
$L__BB16_153:
	ret;

}
	// .globl	_ZN3cub18CUB_300001_SM_10006detail10radix_sort33DeviceRadixSortExclusiveSumKernelINS1_5radix10policy_hubIiiyE10Policy1000EyEEvPT0_
.visible .entry _ZN3cub18CUB_300001_SM_10006detail10radix_sort33DeviceRadixSortExclusiveSumKernelINS1_5radix10policy_hubIiiyE10Policy1000EyEEvPT0_(
	.param .u64 .ptr .align 1 _ZN3cub18CUB_300001_SM_10006detail10radix_sort33DeviceRadixSortExclusiveSumKernelINS1_5radix10policy_hubIiiyE10Policy1000EyEEvPT0__param_0
)
{
	.reg .pred 	%p<4>;
	.reg .b32 	%r<28>;
	.reg .b64 	%rd<54>;
	// demoted variable
	.shared .align 16 .b8 _ZZN3cub18CUB_300001_SM_10006detail10radix_sort33DeviceRadixSortExclusiveSumKernelINS1_5radix10policy_hubIiiyE10Policy1000EyEEvPT0_E12temp_storage[2336];
	ld.param.u64 	%rd5, [_ZN3cub18CUB_300001_SM_10006detail10radix_sort33DeviceRadixSortExclusiveSumKernelINS1_5radix10policy_hubIiiyE10Policy1000EyEEvPT0__param_0];
	cvta.to.global.u64 	%rd6, %rd5;
	mov.u32 	%r3, %ctaid.x;
	shl.b32 	%r4, %r3, 8;
	mov.u32 	%r1, %tid.x;
	setp.gt.u32 	%p1, %r1, 255;
	add.s32 	%r5, %r4, %r1;
	mul.wide.s32 	%rd7, %r5, 8;
	add.s64 	%rd1, %rd6, %rd7;
	@%p1 bra 	$L__BB17_2;
	ld.global.u64 	%rd53, [%rd1];
$L__BB17_2:
	shr.u32 	%r6, %r1, 3;
	add.s32 	%r7, %r6, %r1;
	shl.b32 	%r8, %r7, 3;
	mov.u32 	%r9, _ZZN3cub18CUB_300001_SM_10006detail10radix_sort33DeviceRadixSortExclusiveSumKernelINS1_5radix10policy_hubIiiyE10Policy1000EyEEvPT0_E12temp_storage;
	add.s32 	%r10, %r9, %r8;
	add.s32 	%r2, %r10, 16;
	st.shared.u64 	[%r10+16], %rd53;
	bar.sync 	0;
	setp.gt.u32 	%p2, %r1, 31;
	@%p2 bra 	$L__BB17_4;
	mad.lo.s32 	%r27, %r1, 72, %r9;
	ld.shared.u64 	%rd23, [%r27+16];
	ld.shared.u64 	%rd24, [%r27+24];
	ld.shared.u64 	%rd25, [%r27+32];
	ld.shared.u64 	%rd26, [%r27+40];
	ld.shared.u64 	%rd27, [%r27+48];
	ld.shared.u64 	%rd28, [%r27+56];
	ld.shared.u64 	%rd29, [%r27+64];
	ld.shared.u64 	%rd30, [%r27+72];
	add.s64 	%rd31, %rd24, %rd23;
	add.s64 	%rd32, %rd31, %rd25;
	add.s64 	%rd33, %rd32, %rd26;
	add.s64 	%rd34, %rd33, %rd27;
	add.s64 	%rd35, %rd34, %rd28;
	add.s64 	%rd36, %rd35, %rd29;
	add.s64 	%rd10, %rd36, %rd30;
	mov.b32 	%r11, 1;
	mov.b32 	%r24, 0;
	mov.b32 	%r25, -1;
	// begin inline asm
	{  .reg .u64 r0;  .reg .u32 lo;  .reg .u32 hi;  .reg .pred p;  mov.b64 {lo, hi}, %rd10;  shfl.sync.up.b32 lo|p, lo, %r11, %r24, %r25;  shfl.sync.up.b32 hi|p, hi, %r11, %r24, %r25;  mov.b64 r0, {lo, hi};  @p add.u64 r0, r0, %rd10;  mov.u64 %rd8, r0;}
	// end inline asm
	mov.b32 	%r14, 2;
	// begin inline asm
	{  .reg .u64 r0;  .reg .u32 lo;  .reg .u32 hi;  .reg .pred p;  mov.b64 {lo, hi}, %rd8;  shfl.sync.up.b32 lo|p, lo, %r14, %r24, %r25;  shfl.sync.up.b32 hi|p, hi, %r14, %r24, %r25;  mov.b64 r0, {lo, hi};  @p add.u64 r0, r0, %rd8;  mov.u64 %rd11, r0;}
	// end inline asm
	mov.b32 	%r17, 4;
	// begin inline asm
	{  .reg .u64 r0;  .reg .u32 lo;  .reg .u32 hi;  .reg .pred p;  mov.b64 {lo, hi}, %rd11;  shfl.sync.up.b32 lo|p, lo, %r17, %r24, %r25;  shfl.sync.up.b32 hi|p, hi, %r17, %r24, %r25;  mov.b64 r0, {lo, hi};  @p add.u64 r0, r0, %rd11;  mov.u64 %rd14, r0;}
	// end inline asm
	mov.b32 	%r20, 8;
	// begin inline asm
	{  .reg .u64 r0;  .reg .u32 lo;  .reg .u32 hi;  .reg .pred p;  mov.b64 {lo, hi}, %rd14;  shfl.sync.up.b32 lo|p, lo, %r20, %r24, %r25;  shfl.sync.up.b32 hi|p, hi, %r20, %r24, %r25;  mov.b64 r0, {lo, hi};  @p add.u64 r0, r0, %rd14;  mov.u64 %rd17, r0;}
	// end inline asm
	mov.b32 	%r23, 16;
	// begin inline asm
	{  .reg .u64 r0;  .reg .u32 lo;  .reg .u32 hi;  .reg .pred p;  mov.b64 {lo, hi}, %rd17;  shfl.sync.up.b32 lo|p, lo, %r23, %r24, %r25;  shfl.sync.up.b32 hi|p, hi, %r23, %r24, %r25;  mov.b64 r0, {lo, hi};  @p add.u64 r0, r0, %rd17;  mov.u64 %rd20, r0;}
	// end inline asm
	sub.s64 	%rd37, %rd20, %rd10;
	ld.shared.u64 	%rd38, [%r27+16];
	ld.shared.u64 	%rd39, [%r27+24];
	ld.shared.u64 	%rd40, [%r27+32];
	ld.shared.u64 	%rd41, [%r27+40];
	ld.shared.u64 	%rd42, [%r27+48];
	ld.shared.u64 	%rd43, [%r27+56];
	ld.shared.u64 	%rd44, [%r27+64];
	add.s64 	%rd45, %rd38, %rd37;
	add.s64 	%rd46, %rd39, %rd45;
	add.s64 	%rd47, %rd40, %rd46;
	add.s64 	%rd48, %rd41, %rd47;
	add.s64 	%rd49, %rd42, %rd48;
	add.s64 	%rd50, %rd43, %rd49;
	add.s64 	%rd51, %rd44, %rd50;
	st.shared.u64 	[%r27+16], %rd37;
	st.shared.u64 	[%r27+24], %rd45;
	st.shared.u64 	[%r27+32], %rd46;
	st.shared.u64 	[%r27+40], %rd47;
	st.shared.u64 	[%r27+48], %rd48;
	st.shared.u64 	[%r27+56], %rd49;
	st.shared.u64 	[%r27+64], %rd50;
	st.shared.u64 	[%r27+72], %rd51;
$L__BB17_4:
	setp.gt.u32 	%p3, %r1, 255;
	bar.sync 	0;
	@%p3 bra 	$L__BB17_6;
	ld.shared.u64 	%rd52, [%r2];
	st.global.u64 	[%rd1], %rd52;
$L__BB17_6:
	ret;

}
	// .globl	_ZN3cub18CUB_300001_SM_10006detail10radix_sort29DeviceRadixSortOnesweepKernelINS1_5radix10policy_hubIiiyE10Policy1000ELNS0_9SortOrderE0EiiyiiNS1_21identity_decomposer_tEEEvPT5_SB_PT3_PKSC_PT1_PKSG_PT2_PKSK_T4_iiT6_
.visible .entry _ZN3cub18CUB_300001_SM_10006detail10radix_sort29DeviceRadixSortOnesweepKernelINS1_5radix10policy_hubIiiyE10Policy1000ELNS0_9SortOrderE0EiiyiiNS1_21identity_decomposer_tEEEvPT5_SB_PT3_PKSC_PT1_PKSG_PT2_PKSK_T4_iiT6_(
	.param .u64 .ptr .align 1 _ZN3cub18CUB_300001_SM_10006detail10radix_sort29DeviceRadixSortOnesweepKernelINS1_5radix10policy_hubIiiyE10Policy1000ELNS0_9SortOrderE0EiiyiiNS1_21identity_decomposer_tEEEvPT5_SB_PT3_PKSC_PT1_PKSG_PT2_PKSK_T4_iiT6__param_0,
	.param .u64 .ptr .align 1 _ZN3cub18CUB_300001_SM_10006detail10radix_sort29DeviceRadixSortOnesweepKernelINS1_5radix10policy_hubIiiyE10Policy1000ELNS0_9SortOrderE0EiiyiiNS1_21identity_decomposer_tEEEvPT5_SB_PT3_PKSC_PT1_PKSG_PT2_PKSK_T4_iiT6__param_1,
	.param .u64 .ptr .align 1 _ZN3cub18CUB_300001_SM_10006detail10radix_sort29DeviceRadixSortOnesweepKernelINS1_5radix10policy_hubIiiyE10Policy1000ELNS0_9SortOrderE0EiiyiiNS1_21identity_decomposer_tEEEvPT5_SB_PT3_PKSC_PT1_PKSG_PT2_PKSK_T4_iiT6__param_2,
	.param .u64 .ptr .align 1 _ZN3cub18CUB_300001_SM_10006detail10radix_sort29DeviceRadixSortOnesweepKernelINS1_5radix10policy_hubIiiyE10Policy1000ELNS0_9SortOrderE0EiiyiiNS1_21identity_decomposer_tEEEvPT5_SB_PT3_PKSC_PT1_PKSG_PT2_PKSK_T4_iiT6__param_3,
	.param .u64 .ptr .align 1 _ZN3cub18CUB_300001_SM_10006detail10radix_sort29DeviceRadixSortOnesweepKernelINS1_5radix10policy_hubIiiyE10Policy1000ELNS0_9SortOrderE0EiiyiiNS1_21identity_decomposer_tEEEvPT5_SB_PT3_PKSC_PT1_PKSG_PT2_PKSK_T4_iiT6__param_4,
	.param .u64 .ptr .align 1 _ZN3cub18CUB_300001_SM_10006detail10radix_sort29DeviceRadixSortOnesweepKernelINS1_5radix10policy_hubIiiyE10Policy1000ELNS0_9SortOrderE0EiiyiiNS1_21identity_decomposer_tEEEvPT5_SB_PT3_PKSC_PT1_PKSG_PT2_PKSK_T4_iiT6__param_5,
	.param .u64 .ptr .align 1 _ZN3cub18CUB_300001_SM_10006detail10radix_sort29DeviceRadixSortOnesweepKernelINS1_5radix10policy_hubIiiyE10Policy1000ELNS0_9SortOrderE0EiiyiiNS1_21identity_decomposer_tEEEvPT5_SB_PT3_PKSC_PT1_PKSG_PT2_PKSK_T4_iiT6__param_6,
	.param .u64 .ptr .align 1 _ZN3cub18CUB_300001_SM_10006detail10radix_sort29DeviceRadixSortOnesweepKernelINS1_5radix10policy_hubIiiyE10Policy1000ELNS0_9SortOrderE0EiiyiiNS1_21identity_decomposer_tEEEvPT5_SB_PT3_PKSC_PT1_PKSG_PT2_PKSK_T4_iiT6__param_7,
	.param .u32 _ZN3cub18CUB_300001_SM_10006detail10radix_sort29DeviceRadixSortOnesweepKernelINS1_5radix10policy_hubIiiyE10Policy1000ELNS0_9SortOrderE0EiiyiiNS1_21identity_decomposer_tEEEvPT5_SB_PT3_PKSC_PT1_PKSG_PT2_PKSK_T4_iiT6__param_8,
	.param .u32 _ZN3cub18CUB_300001_SM_10006detail10radix_sort29DeviceRadixSortOnesweepKernelINS1_5radix10policy_hubIiiyE10Policy1000ELNS0_9SortOrderE0EiiyiiNS1_21identity_decomposer_tEEEvPT5_SB_PT3_PKSC_PT1_PKSG_PT2_PKSK_T4_iiT6__param_9,
	.param .u32 _ZN3cub18CUB_300001_SM_10006detail10radix_sort29DeviceRadixSortOnesweepKernelINS1_5radix10policy_hubIiiyE10Policy1000ELNS0_9SortOrderE0EiiyiiNS1_21identity_decomposer_tEEEvPT5_SB_PT3_PKSC_PT1_PKSG_PT2_PKSK_T4_iiT6__param_10,
	.param .align 1 .b8 _ZN3cub18CUB_300001_SM_10006detail10radix_sort29DeviceRadixSortOnesweepKernelINS1_5radix10policy_hubIiiyE10Policy1000ELNS0_9SortOrderE0EiiyiiNS1_21identity_decomposer_tEEEvPT5_SB_PT3_PKSC_PT1_PKSG_PT2_PKSK_T4_iiT6__param_11[1]
)
.maxntid 384
{
	.reg .pred 	%p<205>;
	.reg .b32 	%r<2283>;
	.reg .b64 	%rd<457>;
	// demoted variable
	.shared .align 16 .b8 _ZZN3cub18CUB_300001_SM_10006detail10radix_sort29DeviceRadixSortOnesweepKernelINS1_5radix10policy_hubIiiyE10Policy1000ELNS0_9SortOrderE0EiiyiiNS1_21identity_decomposer_tEEEvPT5_SB_PT3_PKSC_PT1_PKSG_PT2_PKSK_T4_iiT6_E1s[28160];
	ld.param.u64 	%rd43, [_ZN3cub18CUB_300001_SM_10006detail10radix_sort29DeviceRadixSortOnesweepKernelINS1_5radix10policy_hubIiiyE10Policy1000ELNS0_9SortOrderE0EiiyiiNS1_21identity_decomposer_tEEEvPT5_SB_PT3_PKSC_PT1_PKSG_PT2_PKSK_T4_iiT6__param_0];
	ld.param.u64 	%rd44, [_ZN3cub18CUB_300001_SM_10006detail10radix_sort29DeviceRadixSortOnesweepKernelINS1_5radix10policy_hubIiiyE10Policy1000ELNS0_9SortOrderE0EiiyiiNS1_21identity_decomposer_tEEEvPT5_SB_PT3_PKSC_PT1_PKSG_PT2_PKSK_T4_iiT6__param_1];
	ld.param.u64 	%rd47, [_ZN3cub18CUB_300001_SM_10006detail10radix_sort29DeviceRadixSortOnesweepKernelINS1_5radix10policy_hubIiiyE10Policy1000ELNS0_9SortOrderE0EiiyiiNS1_21identity_decomposer_tEEEvPT5_SB_PT3_PKSC_PT1_PKSG_PT2_PKSK_T4_iiT6__param_4];
	ld.param.u64 	%rd50, [_ZN3cub18CUB_300001_SM_10006detail10radix_sort29DeviceRadixSortOnesweepKernelINS1_5radix10policy_hubIiiyE10Policy1000ELNS0_9SortOrderE0EiiyiiNS1_21identity_decomposer_tEEEvPT5_SB_PT3_PKSC_PT1_PKSG_PT2_PKSK_T4_iiT6__param_5];
	cvta.to.global.u64 	%rd1, %rd47;
	cvta.to.global.u64 	%rd2, %rd43;
	cvta.to.global.u64 	%rd3, %rd50;
	mov.u32 	%r1, %tid.x;
	// begin inline asm
	mov.u32 %r443, %laneid;
	// end inline asm
	setp.ne.s32 	%p1, %r1, 0;
	@%p1 bra 	$L__BB18_2;
	cvta.to.global.u64 	%rd51, %rd44;
	atom.global.add.u32 	%r444, [%rd51], 1;
	st.shared.u32 	[_ZZN3cub18CUB_300001_SM_10006detail10radix_sort29DeviceRadixSortOnesweepKernelINS1_5radix10policy_hubIiiyE10Policy1000ELNS0_9SortOrderE0EiiyiiNS1_21identity_decomposer_tEEEvPT5_SB_PT3_PKSC_PT1_PKSG_PT2_PKSK_T4_iiT6_E1s+26112], %r444;
$L__BB18_2:
	ld.param.u32 	%r2078, [_ZN3cub18CUB_300001_SM_10006detail10radix_sort29DeviceRadixSortOnesweepKernelINS1_5radix10policy_hubIiiyE10Policy1000ELNS0_9SortOrderE0EiiyiiNS1_21identity_decomposer_tEEEvPT5_SB_PT3_PKSC_PT1_PKSG_PT2_PKSK_T4_iiT6__param_8];
	bar.sync 	0;
	ld.shared.u32 	%r3, [_ZZN3cub18CUB_300001_SM_10006detail10radix_sort29DeviceRadixSortOnesweepKernelINS1_5radix10policy_hubIiiyE10Policy1000ELNS0_9SortOrderE0EiiyiiNS1_21identity_decomposer_tEEEvPT5_SB_PT3_PKSC_PT1_PKSG_PT2_PKSK_T4_iiT6_E1s+26112];
	mul.lo.s32 	%r445, %r3, 6528;
	add.s32 	%r4, %r445, 6528;
	setp.gt.s32 	%p2, %r4, %r2078;
	cvt.s64.s32 	%rd4, %r445;
	@%p2 bra 	$L__BB18_4;
	and.b32  	%r446, %r1, 31;
	and.b32  	%r447, %r1, 992;
	mul.lo.s32 	%r448, %r447, 17;
	or.b32  	%r449, %r448, %r446;
	cvt.u64.u32 	%rd52, %r449;
	add.s64 	%rd53, %rd52, %rd4;
	shl.b64 	%rd54, %rd53, 2;
	add.s64 	%rd55, %rd3, %rd54;
	ld.global.u32 	%r2165, [%rd55];
	ld.global.u32 	%r2164, [%rd55+128];
	ld.global.u32 	%r2163, [%rd55+256];
	ld.global.u32 	%r2162, [%rd55+384];
	ld.global.u32 	%r2161, [%rd55+512];
	ld.global.u32 	%r2160, [%rd55+640];
	ld.global.u32 	%r2159, [%rd55+768];
	ld.global.u32 	%r2158, [%rd55+896];
	ld.global.u32 	%r2157, [%rd55+1024];
	ld.global.u32 	%r2156, [%rd55+1152];
	ld.global.u32 	%r2155, [%rd55+1280];
	ld.global.u32 	%r2154, [%rd55+1408];
	ld.global.u32 	%r2153, [%rd55+1536];
	ld.global.u32 	%r2152, [%rd55+1664];
	ld.global.u32 	%r2151, [%rd55+1792];
	ld.global.u32 	%r2150, [%rd55+1920];
	ld.global.u32 	%r2149, [%rd55+2048];
	bra.uni 	$L__BB18_38;
$L__BB18_4:
	ld.param.u32 	%r2079, [_ZN3cub18CUB_300001_SM_10006detail10radix_sort29DeviceRadixSortOnesweepKernelINS1_5radix10policy_hubIiiyE10Policy1000ELNS0_9SortOrderE0EiiyiiNS1_21identity_decomposer_tEEEvPT5_SB_PT3_PKSC_PT1_PKSG_PT2_PKSK_T4_iiT6__param_8];
	cvt.u32.u64 	%r451, %rd4;
	sub.s32 	%r22, %r2079, %r451;
	and.b32  	%r452, %r1, 31;
	and.b32  	%r453, %r1, 992;
	mul.lo.s32 	%r454, %r453, 17;
	or.b32  	%r23, %r454, %r452;
	setp.ge.s32 	%p3, %r23, %r22;
	cvt.u64.u32 	%rd56, %r23;
	add.s64 	%rd57, %rd56, %rd4;
	shl.b64 	%rd58, %rd57, 2;
	add.s64 	%rd5, %rd3, %rd58;
	mov.b32 	%r2165, 2147483647;
	@%p3 bra 	$L__BB18_6;
	ld.global.u32 	%r2165, [%rd5];
$L__BB18_6:
	add.s32 	%r456, %r23, 32;
	setp.ge.s32 	%p4, %r456, %r22;
	mov.b32 	%r2164, 2147483647;
	@%p4 bra 	$L__BB18_8;
	ld.global.u32 	%r2164, [%rd5+128];
$L__BB18_8:
	add.s32 	%r458, %r23, 64;
	setp.ge.s32 	%p5, %r458, %r22;
	mov.b32 	%r2163, 2147483647;
	@%p5 bra 	$L__BB18_10;
	ld.global.u32 	%r2163, [%rd5+256];
$L__BB18_10:
	add.s32 	%r460, %r23, 96;
	setp.ge.s32 	%p6, %r460, %r22;
	mov.b32 	%r2162, 2147483647;
	@%p6 bra 	$L__BB18_12;
	ld.global.u32 	%r2162, [%rd5+384];
$L__BB18_12:
	add.s32 	%r462, %r23, 128;
	setp.ge.s32 	%p7, %r462, %r22;
	mov.b32 	%r2161, 2147483647;
	@%p7 bra 	$L__BB18_14;
	ld.global.u32 	%r2161, [%rd5+512];
$L__BB18_14:
	add.s32 	%r464, %r23, 160;
	setp.ge.s32 	%p8, %r464, %r22;
	mov.b32 	%r2160, 2147483647;
	@%p8 bra 	$L__BB18_16;
	ld.global.u32 	%r2160, [%rd5+640];
$L__BB18_16:
	add.s32 	%r466, %r23, 192;
	setp.ge.s32 	%p9, %r466, %r22;
	mov.b32 	%r2159, 2147483647;
	@%p9 bra 	$L__BB18_18;
	ld.global.u32 	%r2159, [%rd5+768];
$L__BB18_18:
	add.s32 	%r468, %r23, 224;
	setp.ge.s32 	%p10, %r468, %r22;
	mov.b32 	%r2158, 2147483647;
	@%p10 bra 	$L__BB18_20;
	ld.global.u32 	%r2158, [%rd5+896];
$L__BB18_20:
	add.s32 	%r470, %r23, 256;
	setp.ge.s32 	%p11, %r470, %r22;
	mov.b32 	%r2157, 2147483647;
	@%p11 bra 	$L__BB18_22;
	ld.global.u32 	%r2157, [%rd5+1024];
$L__BB18_22:
	add.s32 	%r472, %r23, 288;
	setp.ge.s32 	%p12, %r472, %r22;
	mov.b32 	%r2156, 2147483647;
	@%p12 bra 	$L__BB18_24;
	ld.global.u32 	%r2156, [%rd5+1152];
$L__BB18_24:
	add.s32 	%r474, %r23, 320;
	setp.ge.s32 	%p13, %r474, %r22;
	mov.b32 	%r2155, 2147483647;
	@%p13 bra 	$L__BB18_26;
	ld.global.u32 	%r2155, [%rd5+1280];
$L__BB18_26:
	add.s32 	%r476, %r23, 352;
	setp.ge.s32 	%p14, %r476, %r22;
	mov.b32 	%r2154, 2147483647;
	@%p14 bra 	$L__BB18_28;
	ld.global.u32 	%r2154, [%rd5+1408];
$L__BB18_28:
	add.s32 	%r478, %r23, 384;
	setp.ge.s32 	%p15, %r478, %r22;
	mov.b32 	%r2153, 2147483647;
	@%p15 bra 	$L__BB18_30;
	ld.global.u32 	%r2153, [%rd5+1536];
$L__BB18_30:
	add.s32 	%r480, %r23, 416;
	setp.ge.s32 	%p16, %r480, %r22;
	mov.b32 	%r2152, 2147483647;
	@%p16 bra 	$L__BB18_32;
	ld.global.u32 	%r2152, [%rd5+1664];
$L__BB18_32:
	add.s32 	%r482, %r23, 448;
	setp.ge.s32 	%p17, %r482, %r22;
	mov.b32 	%r2151, 2147483647;
	@%p17 bra 	$L__BB18_34;
	ld.global.u32 	%r2151, [%rd5+1792];
$L__BB18_34:
	add.s32 	%r484, %r23, 480;
	setp.ge.s32 	%p18, %r484, %r22;
	mov.b32 	%r2150, 2147483647;
	@%p18 bra 	$L__BB18_36;
	ld.global.u32 	%r2150, [%rd5+1920];
$L__BB18_36:
	add.s32 	%r486, %r23, 512;
	setp.ge.s32 	%p19, %r486, %r22;
	mov.b32 	%r2149, 2147483647;
	@%p19 bra 	$L__BB18_38;
	ld.global.u32 	%r2149, [%rd5+2048];
$L__BB18_38:
	ld.param.u32 	%r2131, [_ZN3cub18CUB_300001_SM_10006detail10radix_sort29DeviceRadixSortOnesweepKernelINS1_5radix10policy_hubIiiyE10Policy1000ELNS0_9SortOrderE0EiiyiiNS1_21identity_decomposer_tEEEvPT5_SB_PT3_PKSC_PT1_PKSG_PT2_PKSK_T4_iiT6__param_10];
	mov.b32 	%r487, -1;
	shl.b32 	%r488, %r487, %r2131;
	not.b32 	%r74, %r488;
	shr.u32 	%r75, %r1, 5;
	shl.b32 	%r489, %r75, 10;
	mov.u32 	%r490, _ZZN3cub18CUB_300001_SM_10006detail10radix_sort29DeviceRadixSortOnesweepKernelINS1_5radix10policy_hubIiiyE10Policy1000ELNS0_9SortOrderE0EiiyiiNS1_21identity_decomposer_tEEEvPT5_SB_PT3_PKSC_PT1_PKSG_PT2_PKSK_T4_iiT6_E1s;
	add.s32 	%r76, %r490, %r489;
	setp.gt.s32 	%p20, %r443, 255;
	@%p20 bra 	$L__BB18_51;
	max.s32 	%r491, %r443, 224;
	sub.s32 	%r492, %r491, %r443;
	add.s32 	%r493, %r492, 31;
	shr.u32 	%r494, %r493, 5;
	add.s32 	%r77, %r494, 1;
	and.b32  	%r78, %r77, 15;
	setp.lt.u32 	%p21, %r493, 480;
	mov.u32 	%r2169, %r443;
	@%p21 bra 	$L__BB18_42;
	and.b32  	%r495, %r77, 268435440;
	neg.s32 	%r2167, %r495;
	shl.b32 	%r497, %r443, 2;
	add.s32 	%r498, %r489, %r497;
	add.s32 	%r500, %r498, %r490;
	add.s32 	%r2166, %r500, 1024;
	mov.u32 	%r2169, %r443;
$L__BB18_41:
	.pragma "nounroll";
	mov.b32 	%r501, 0;
	st.shared.u32 	[%r2166+-1024], %r501;
	st.shared.u32 	[%r2166+-896], %r501;
	st.shared.u32 	[%r2166+-768], %r501;
	st.shared.u32 	[%r2166+-640], %r501;
	st.shared.u32 	[%r2166+-512], %r501;
	st.shared.u32 	[%r2166+-384], %r501;
	st.shared.u32 	[%r2166+-256], %r501;
	st.shared.u32 	[%r2166+-128], %r501;
	st.shared.u32 	[%r2166], %r501;
	st.shared.u32 	[%r2166+128], %r501;
	st.shared.u32 	[%r2166+256], %r501;
	st.shared.u32 	[%r2166+384], %r501;
	st.shared.u32 	[%r2166+512], %r501;
	st.shared.u32 	[%r2166+640], %r501;
	st.shared.u32 	[%r2166+768], %r501;
	st.shared.u32 	[%r2166+896], %r501;
	add.s32 	%r2169, %r2169, 512;
	add.s32 	%r2167, %r2167, 16;
	add.s32 	%r2166, %r2166, 2048;
	setp.ne.s32 	%p22, %r2167, 0;
	@%p22 bra 	$L__BB18_41;
$L__BB18_42:
	setp.eq.s32 	%p23, %r78, 0;
	@%p23 bra 	$L__BB18_51;
	and.b32  	%r88, %r77, 7;
	setp.lt.u32 	%p24, %r78, 8;
	@%p24 bra 	$L__BB18_45;
	shl.b32 	%r502, %r2169, 2;
	add.s32 	%r503, %r76, %r502;
	mov.b32 	%r504, 0;
	st.shared.u32 	[%r503], %r504;
	st.shared.u32 	[%r503+128], %r504;
	st.shared.u32 	[%r503+256], %r504;
	st.shared.u32 	[%r503+384], %r504;
	st.shared.u32 	[%r503+512], %r504;
	st.shared.u32 	[%r503+640], %r504;
	st.shared.u32 	[%r503+768], %r504;
	st.shared.u32 	[%r503+896], %r504;
	add.s32 	%r2169, %r2169, 256;
$L__BB18_45:
	setp.eq.s32 	%p25, %r88, 0;
	@%p25 bra 	$L__BB18_51;
	and.b32  	%r91, %r77, 3;
	setp.lt.u32 	%p26, %r88, 4;
	@%p26 bra 	$L__BB18_48;
	shl.b32 	%r505, %r2169, 2;
	add.s32 	%r506, %r76, %r505;
	mov.b32 	%r507, 0;
	st.shared.u32 	[%r506], %r507;
	st.shared.u32 	[%r506+128], %r507;
	st.shared.u32 	[%r506+256], %r507;
	st.shared.u32 	[%r506+384], %r507;
	add.s32 	%r2169, %r2169, 128;
$L__BB18_48:
	setp.eq.s32 	%p27, %r91, 0;
	@%p27 bra 	$L__BB18_51;
	shl.b32 	%r509, %r2169, 2;
	add.s32 	%r510, %r489, %r509;
	add.s32 	%r2173, %r490, %r510;
	neg.s32 	%r2172, %r91;
$L__BB18_50:
	.pragma "nounroll";
	mov.b32 	%r512, 0;
	st.shared.u32 	[%r2173], %r512;
	add.s32 	%r2173, %r2173, 128;
	add.s32 	%r2172, %r2172, 1;
	setp.ne.s32 	%p28, %r2172, 0;
	@%p28 bra 	$L__BB18_50;
$L__BB18_51:
	ld.param.u32 	%r2094, [_ZN3cub18CUB_300001_SM_10006detail10radix_sort29DeviceRadixSortOnesweepKernelINS1_5radix10policy_hubIiiyE10Policy1000ELNS0_9SortOrderE0EiiyiiNS1_21identity_decomposer_tEEEvPT5_SB_PT3_PKSC_PT1_PKSG_PT2_PKSK_T4_iiT6__param_9];
	bar.warp.sync 	-1;
	xor.b32  	%r514, %r2165, -2147483648;
	shr.u32 	%r515, %r514, %r2094;
	and.b32  	%r100, %r515, %r74;
	shl.b32 	%r516, %r100, 2;
	add.s32 	%r517, %r76, %r516;
	atom.shared.add.u32 	%r518, [%r517], 1;
	xor.b32  	%r2227, %r2164, -2147483648;
	shr.u32 	%r520, %r2227, %r2094;
	and.b32  	%r521, %r520, %r74;
	shl.b32 	%r522, %r521, 2;
	add.s32 	%r523, %r76, %r522;
	atom.shared.add.u32 	%r524, [%r523], 1;
	xor.b32  	%r2226, %r2163, -2147483648;
	shr.u32 	%r526, %r2226, %r2094;
	and.b32  	%r527, %r526, %r74;
	shl.b32 	%r528, %r527, 2;
	add.s32 	%r529, %r76, %r528;
	atom.shared.add.u32 	%r530, [%r529], 1;
	xor.b32  	%r2225, %r2162, -2147483648;
	shr.u32 	%r532, %r2225, %r2094;
	and.b32  	%r533, %r532, %r74;
	shl.b32 	%r534, %r533, 2;
	add.s32 	%r535, %r76, %r534;
	atom.shared.add.u32 	%r536, [%r535], 1;
	xor.b32  	%r537, %r2161, -2147483648;
	shr.u32 	%r538, %r537, %r2094;
	and.b32  	%r539, %r538, %r74;
	shl.b32 	%r540, %r539, 2;
	add.s32 	%r541, %r76, %r540;
	atom.shared.add.u32 	%r542, [%r541], 1;
	xor.b32  	%r543, %r2160, -2147483648;
	shr.u32 	%r544, %r543, %r2094;
	and.b32  	%r545, %r544, %r74;
	shl.b32 	%r546, %r545, 2;
	add.s32 	%r547, %r76, %r546;
	atom.shared.add.u32 	%r548, [%r547], 1;
	xor.b32  	%r549, %r2159, -2147483648;
	shr.u32 	%r550, %r549, %r2094;
	and.b32  	%r551, %r550, %r74;
	shl.b32 	%r552, %r551, 2;
	add.s32 	%r553, %r76, %r552;
	atom.shared.add.u32 	%r554, [%r553], 1;
	xor.b32  	%r555, %r2158, -2147483648;
	shr.u32 	%r556, %r555, %r2094;
	and.b32  	%r557, %r556, %r74;
	shl.b32 	%r558, %r557, 2;
	add.s32 	%r559, %r76, %r558;
	atom.shared.add.u32 	%r560, [%r559], 1;
	xor.b32  	%r561, %r2157, -2147483648;
	shr.u32 	%r562, %r561, %r2094;
	and.b32  	%r563, %r562, %r74;
	shl.b32 	%r564, %r563, 2;
	add.s32 	%r565, %r76, %r564;
	atom.shared.add.u32 	%r566, [%r565], 1;
	xor.b32  	%r567, %r2156, -2147483648;
	shr.u32 	%r568, %r567, %r2094;
	and.b32  	%r569, %r568, %r74;
	shl.b32 	%r570, %r569, 2;
	add.s32 	%r571, %r76, %r570;
	atom.shared.add.u32 	%r572, [%r571], 1;
	xor.b32  	%r573, %r2155, -2147483648;
	shr.u32 	%r574, %r573, %r2094;
	and.b32  	%r575, %r574, %r74;
	shl.b32 	%r576, %r575, 2;
	add.s32 	%r577, %r76, %r576;
	atom.shared.add.u32 	%r578, [%r577], 1;
	xor.b32  	%r579, %r2154, -2147483648;
	shr.u32 	%r580, %r579, %r2094;
	and.b32  	%r581, %r580, %r74;
	shl.b32 	%r582, %r581, 2;
	add.s32 	%r583, %r76, %r582;
	atom.shared.add.u32 	%r584, [%r583], 1;
	xor.b32  	%r585, %r2153, -2147483648;
	shr.u32 	%r586, %r585, %r2094;
	and.b32  	%r587, %r586, %r74;
	shl.b32 	%r588, %r587, 2;
	add.s32 	%r589, %r76, %r588;
	atom.shared.add.u32 	%r590, [%r589], 1;
	xor.b32  	%r591, %r2152, -2147483648;
	shr.u32 	%r592, %r591, %r2094;
	and.b32  	%r593, %r592, %r74;
	shl.b32 	%r594, %r593, 2;
	add.s32 	%r595, %r76, %r594;
	atom.shared.add.u32 	%r596, [%r595], 1;
	xor.b32  	%r597, %r2151, -2147483648;
	shr.u32 	%r598, %r597, %r2094;
	and.b32  	%r599, %r598, %r74;
	shl.b32 	%r600, %r599, 2;
	add.s32 	%r601, %r76, %r600;
	atom.shared.add.u32 	%r602, [%r601], 1;
	xor.b32  	%r603, %r2150, -2147483648;
	shr.u32 	%r604, %r603, %r2094;
	and.b32  	%r605, %r604, %r74;
	shl.b32 	%r606, %r605, 2;
	add.s32 	%r607, %r76, %r606;
	atom.shared.add.u32 	%r608, [%r607], 1;
	xor.b32  	%r2212, %r2149, -2147483648;
	shr.u32 	%r610, %r2212, %r2094;
	and.b32  	%r611, %r610, %r74;
	shl.b32 	%r612, %r611, 2;
	add.s32 	%r613, %r76, %r612;
	atom.shared.add.u32 	%r614, [%r613], 1;
	bar.sync 	0;
	setp.gt.u32 	%p29, %r1, 255;
	shl.b32 	%r615, %r1, 2;
	add.s32 	%r101, %r490, %r615;
	mov.b32 	%r2174, 0;
	@%p29 bra 	$L__BB18_53;
	ld.shared.u32 	%r617, [%r101];
	mov.b32 	%r618, 0;
	st.shared.u32 	[%r101], %r618;
	ld.shared.u32 	%r619, [%r101+1024];
	st.shared.u32 	[%r101+1024], %r617;
	add.s32 	%r620, %r619, %r617;
	ld.shared.u32 	%r621, [%r101+2048];
	st.shared.u32 	[%r101+2048], %r620;
	add.s32 	%r622, %r621, %r620;
	ld.shared.u32 	%r623, [%r101+3072];
	st.shared.u32 	[%r101+3072], %r622;
	add.s32 	%r624, %r623, %r622;
	ld.shared.u32 	%r625, [%r101+4096];
	st.shared.u32 	[%r101+4096], %r624;
	add.s32 	%r626, %r625, %r624;
	ld.shared.u32 	%r627, [%r101+5120];
	st.shared.u32 	[%r101+5120], %r626;
	add.s32 	%r628, %r627, %r626;
	ld.shared.u32 	%r629, [%r101+6144];
	st.shared.u32 	[%r101+6144], %r628;
	add.s32 	%r630, %r629, %r628;
	ld.shared.u32 	%r631, [%r101+7168];
	st.shared.u32 	[%r101+7168], %r630;
	add.s32 	%r632, %r631, %r630;
	ld.shared.u32 	%r633, [%r101+8192];
	st.shared.u32 	[%r101+8192], %r632;
	add.s32 	%r634, %r633, %r632;
	ld.shared.u32 	%r635, [%r101+9216];
	st.shared.u32 	[%r101+9216], %r634;
	add.s32 	%r636, %r635, %r634;
	ld.shared.u32 	%r637, [%r101+10240];
	st.shared.u32 	[%r101+10240], %r636;
	add.s32 	%r638, %r637, %r636;
	ld.shared.u32 	%r639, [%r101+11264];
	st.shared.u32 	[%r101+11264], %r638;
	add.s32 	%r2174, %r639, %r638;
$L__BB18_53:
	setp.gt.u32 	%p30, %r1, 255;
	shl.b32 	%r640, %r3, 8;
	add.s32 	%r641, %r640, %r1;
	mul.wide.s32 	%rd59, %r641, 4;
	add.s64 	%rd6, %rd2, %rd59;
	@%p30 bra 	$L__BB18_55;
	or.b32  	%r642, %r2174, 1073741824;
	st.volatile.global.u32 	[%rd6], %r642;
$L__BB18_55:
	ld.param.u64 	%rd442, [_ZN3cub18CUB_300001_SM_10006detail10radix_sort29DeviceRadixSortOnesweepKernelINS1_5radix10policy_hubIiiyE10Policy1000ELNS0_9SortOrderE0EiiyiiNS1_21identity_decomposer_tEEEvPT5_SB_PT3_PKSC_PT1_PKSG_PT2_PKSK_T4_iiT6__param_7];
	xor.b32  	%r2223, %r2160, -2147483648;
	xor.b32  	%r2224, %r2161, -2147483648;
	xor.b32  	%r2222, %r2159, -2147483648;
	xor.b32  	%r2221, %r2158, -2147483648;
	xor.b32  	%r2228, %r2165, -2147483648;
	xor.b32  	%r2218, %r2155, -2147483648;
	xor.b32  	%r2220, %r2157, -2147483648;
	xor.b32  	%r2217, %r2154, -2147483648;
	xor.b32  	%r2219, %r2156, -2147483648;
	xor.b32  	%r2215, %r2152, -2147483648;
	xor.b32  	%r2216, %r2153, -2147483648;
	xor.b32  	%r2213, %r2150, -2147483648;
	xor.b32  	%r2214, %r2151, -2147483648;
	setp.lt.u32 	%p31, %r1, 256;
	setp.eq.s32 	%p32, %r2174, 6528;
	and.pred  	%p33, %p31, %p32;
	selp.u32 	%r643, 1, 0, %p33;
	{ 
	.reg .pred 	%p1; 
	.reg .pred 	%p2; 
	setp.ne.u32 	%p1, %r643, 0; 
	bar.red.or.pred 	%p2, 0, %p1; 
	selp.u32 	%r644, 1, 0, %p2; 
	}
	setp.eq.s32 	%p34, %r644, 0;
	and.b32  	%r645, %r1, 992;
	and.b32  	%r646, %r1, 31;
	mul.lo.s32 	%r647, %r645, 17;
	or.b32  	%r648, %r647, %r646;
	cvt.u64.u32 	%rd7, %r648;
	mul.lo.s32 	%r649, %r3, 6528;
	cvt.s64.s32 	%rd60, %r649;
	add.s64 	%rd61, %rd7, %rd60;
	cvta.to.global.u64 	%rd62, %rd442;
	shl.b64 	%rd63, %rd61, 2;
	add.s64 	%rd8, %rd62, %rd63;
	cvt.u64.u32 	%rd9, %r1;
	@%p34 bra 	$L__BB18_175;
	setp.gt.u32 	%p35, %r1, 255;
	shl.b32 	%r650, %r1, 3;
	mov.u32 	%r651, _ZZN3cub18CUB_300001_SM_10006detail10radix_sort29DeviceRadixSortOnesweepKernelINS1_5radix10policy_hubIiiyE10Policy1000ELNS0_9SortOrderE0EiiyiiNS1_21identity_decomposer_tEEEvPT5_SB_PT3_PKSC_PT1_PKSG_PT2_PKSK_T4_iiT6_E1s;
	add.s32 	%r652, %r651, %r650;
	add.s32 	%r121, %r652, 26112;
	@%p35 bra 	$L__BB18_64;
	ld.param.u64 	%rd436, [_ZN3cub18CUB_300001_SM_10006detail10radix_sort29DeviceRadixSortOnesweepKernelINS1_5radix10policy_hubIiiyE10Policy1000ELNS0_9SortOrderE0EiiyiiNS1_21identity_decomposer_tEEEvPT5_SB_PT3_PKSC_PT1_PKSG_PT2_PKSK_T4_iiT6__param_3];
	cvta.to.global.u64 	%rd64, %rd436;
	shl.b64 	%rd65, %rd9, 3;
	add.s64 	%rd66, %rd64, %rd65;
	ld.global.u64 	%rd67, [%rd66];
	setp.gt.u32 	%p36, %r1, %r100;
	selp.b64 	%rd68, 6528, 0, %p36;
	sub.s64 	%rd455, %rd67, %rd68;
	st.shared.u64 	[%r121], %rd455;
	setp.lt.s32 	%p37, %r3, 1;
	mov.u32 	%r2178, %r2174;
	@%p37 bra 	$L__BB18_63;
	mov.b32 	%r2176, -1;
	mov.u32 	%r2175, %r3;
	mov.u32 	%r2178, %r2174;
$L__BB18_59:
	ld.param.u64 	%rd429, [_ZN3cub18CUB_300001_SM_10006detail10radix_sort29DeviceRadixSortOnesweepKernelINS1_5radix10policy_hubIiiyE10Policy1000ELNS0_9SortOrderE0EiiyiiNS1_21identity_decomposer_tEEEvPT5_SB_PT3_PKSC_PT1_PKSG_PT2_PKSK_T4_iiT6__param_0];
	add.s32 	%r125, %r2175, -1;
	shl.b32 	%r654, %r125, 8;
	add.s32 	%r655, %r654, %r1;
	cvta.to.global.u64 	%rd69, %rd429;
	mul.wide.s32 	%rd70, %r655, 4;
	add.s64 	%rd11, %rd69, %rd70;
$L__BB18_60:
	membar.cta;
	ld.volatile.global.u32 	%r126, [%rd11];
	setp.eq.s32 	%p38, %r126, 0;
	@%p38 bra 	$L__BB18_60;
	and.b32  	%r656, %r126, 1073741823;
	add.s32 	%r2178, %r656, %r2178;
	setp.gt.s32 	%p39, %r126, -1;
	vote.sync.ballot.b32 	%r2176, %p39, %r2176;
	setp.gt.u32 	%p41, %r2175, 1;
	and.pred  	%p42, %p39, %p41;
	mov.u32 	%r2175, %r125;
	@%p42 bra 	$L__BB18_59;
	ld.shared.u64 	%rd455, [%r121];
$L__BB18_63:
	or.b32  	%r657, %r2178, -2147483648;
	st.volatile.global.u32 	[%rd6], %r657;
	sub.s32 	%r658, %r2178, %r2174;
	cvt.s64.s32 	%rd71, %r658;
	add.s64 	%rd72, %rd455, %rd71;
	st.shared.u64 	[%r121], %rd72;
$L__BB18_64:
	ld.param.u32 	%r2080, [_ZN3cub18CUB_300001_SM_10006detail10radix_sort29DeviceRadixSortOnesweepKernelINS1_5radix10policy_hubIiiyE10Policy1000ELNS0_9SortOrderE0EiiyiiNS1_21identity_decomposer_tEEEvPT5_SB_PT3_PKSC_PT1_PKSG_PT2_PKSK_T4_iiT6__param_8];
	ld.param.u64 	%rd432, [_ZN3cub18CUB_300001_SM_10006detail10radix_sort29DeviceRadixSortOnesweepKernelINS1_5radix10policy_hubIiiyE10Policy1000ELNS0_9SortOrderE0EiiyiiNS1_21identity_decomposer_tEEEvPT5_SB_PT3_PKSC_PT1_PKSG_PT2_PKSK_T4_iiT6__param_2];
	setp.gt.u32 	%p43, %r1, 255;
	setp.lt.s32 	%p44, %r4, %r2080;
	setp.eq.s64 	%p45, %rd432, 0;
	or.pred  	%p46, %p45, %p44;
	or.pred  	%p47, %p43, %p46;
	@%p47 bra 	$L__BB18_66;
	ld.param.u64 	%rd433, [_ZN3cub18CUB_300001_SM_10006detail10radix_sort29DeviceRadixSortOnesweepKernelINS1_5radix10policy_hubIiiyE10Policy1000ELNS0_9SortOrderE0EiiyiiNS1_21identity_decomposer_tEEEvPT5_SB_PT3_PKSC_PT1_PKSG_PT2_PKSK_T4_iiT6__param_2];
	ld.shared.u64 	%rd73, [%r121];
	setp.gt.u32 	%p48, %r1, %r100;
	selp.b64 	%rd74, 6528, 0, %p48;
	cvt.s64.s32 	%rd75, %r2174;
	add.s64 	%rd76, %rd74, %rd75;
	add.s64 	%rd77, %rd76, %rd73;
	cvta.to.global.u64 	%rd78, %rd433;
	shl.b64 	%rd79, %rd9, 3;
	add.s64 	%rd80, %rd78, %rd79;
	st.global.u64 	[%rd80], %rd77;
$L__BB18_66:
	ld.param.u32 	%r2081, [_ZN3cub18CUB_300001_SM_10006detail10radix_sort29DeviceRadixSortOnesweepKernelINS1_5radix10policy_hubIiiyE10Policy1000ELNS0_9SortOrderE0EiiyiiNS1_21identity_decomposer_tEEEvPT5_SB_PT3_PKSC_PT1_PKSG_PT2_PKSK_T4_iiT6__param_8];
	setp.gt.s32 	%p49, %r4, %r2081;
	bar.sync 	0;
	shl.b32 	%r659, %r100, 3;
	add.s32 	%r661, %r651, %r659;
	ld.shared.u64 	%rd14, [%r661+26112];
	@%p49 bra 	$L__BB18_68;
	add.s64 	%rd81, %rd14, %rd7;
	shl.b64 	%rd82, %rd81, 2;
	add.s64 	%rd83, %rd1, %rd82;
	st.global.u32 	[%rd83], %r2165;
	st.global.u32 	[%rd83+128], %r2164;
	st.global.u32 	[%rd83+256], %r2163;
	st.global.u32 	[%rd83+384], %r2162;
	st.global.u32 	[%rd83+512], %r2161;
	st.global.u32 	[%rd83+640], %r2160;
	st.global.u32 	[%rd83+768], %r2159;
	st.global.u32 	[%rd83+896], %r2158;
	st.global.u32 	[%rd83+1024], %r2157;
	st.global.u32 	[%rd83+1152], %r2156;
	st.global.u32 	[%rd83+1280], %r2155;
	st.global.u32 	[%rd83+1408], %r2154;
	st.global.u32 	[%rd83+1536], %r2153;
	st.global.u32 	[%rd83+1664], %r2152;
	st.global.u32 	[%rd83+1792], %r2151;
	st.global.u32 	[%rd83+1920], %r2150;
	st.global.u32 	[%rd83+2048], %r2149;
	bra.uni 	$L__BB18_102;
$L__BB18_68:
	ld.param.u32 	%r2082, [_ZN3cub18CUB_300001_SM_10006detail10radix_sort29DeviceRadixSortOnesweepKernelINS1_5radix10policy_hubIiiyE10Policy1000ELNS0_9SortOrderE0EiiyiiNS1_21identity_decomposer_tEEEvPT5_SB_PT3_PKSC_PT1_PKSG_PT2_PKSK_T4_iiT6__param_8];
	cvt.u32.u64 	%r662, %rd7;
	mad.lo.s32 	%r130, %r3, -6528, %r2082;
	setp.ge.s32 	%p50, %r662, %r130;
	add.s64 	%rd84, %rd14, %rd7;
	shl.b64 	%rd85, %rd84, 2;
	add.s64 	%rd15, %rd1, %rd85;
	@%p50 bra 	$L__BB18_70;
	st.global.u32 	[%rd15], %r2165;
$L__BB18_70:
	add.s32 	%r664, %r662, 32;
	setp.ge.s32 	%p51, %r664, %r130;
	@%p51 bra 	$L__BB18_72;
	st.global.u32 	[%rd15+128], %r2164;
$L__BB18_72:
	add.s32 	%r666, %r662, 64;
	setp.ge.s32 	%p52, %r666, %r130;
	@%p52 bra 	$L__BB18_74;
	st.global.u32 	[%rd15+256], %r2163;
$L__BB18_74:
	add.s32 	%r668, %r662, 96;
	setp.ge.s32 	%p53, %r668, %r130;
	@%p53 bra 	$L__BB18_76;
	st.global.u32 	[%rd15+384], %r2162;
$L__BB18_76:
	add.s32 	%r670, %r662, 128;
	setp.ge.s32 	%p54, %r670, %r130;
	@%p54 bra 	$L__BB18_78;
	st.global.u32 	[%rd15+512], %r2161;
$L__BB18_78:
	add.s32 	%r672, %r662, 160;
	setp.ge.s32 	%p55, %r672, %r130;
	@%p55 bra 	$L__BB18_80;
	st.global.u32 	[%rd15+640], %r2160;
$L__BB18_80:
	add.s32 	%r674, %r662, 192;
	setp.ge.s32 	%p56, %r674, %r130;
	@%p56 bra 	$L__BB18_82;
	st.global.u32 	[%rd15+768], %r2159;
$L__BB18_82:
	add.s32 	%r676, %r662, 224;
	setp.ge.s32 	%p57, %r676, %r130;
	@%p57 bra 	$L__BB18_84;
	st.global.u32 	[%rd15+896], %r2158;
$L__BB18_84:
	add.s32 	%r678, %r662, 256;
	setp.ge.s32 	%p58, %r678, %r130;
	@%p58 bra 	$L__BB18_86;
	st.global.u32 	[%rd15+1024], %r2157;
$L__BB18_86:
	add.s32 	%r680, %r662, 288;
	setp.ge.s32 	%p59, %r680, %r130;
	@%p59 bra 	$L__BB18_88;
	st.global.u32 	[%rd15+1152], %r2156;
$L__BB18_88:
	add.s32 	%r682, %r662, 320;
	setp.ge.s32 	%p60, %r682, %r130;
	@%p60 bra 	$L__BB18_90;
	st.global.u32 	[%rd15+1280], %r2155;
$L__BB18_90:
	add.s32 	%r684, %r662, 352;
	setp.ge.s32 	%p61, %r684, %r130;
	@%p61 bra 	$L__BB18_92;
	st.global.u32 	[%rd15+1408], %r2154;
$L__BB18_92:
	add.s32 	%r686, %r662, 384;
	setp.ge.s32 	%p62, %r686, %r130;
	@%p62 bra 	$L__BB18_94;
	st.global.u32 	[%rd15+1536], %r2153;
$L__BB18_94:
	add.s32 	%r688, %r662, 416;
	setp.ge.s32 	%p63, %r688, %r130;
	@%p63 bra 	$L__BB18_96;
	st.global.u32 	[%rd15+1664], %r2152;
$L__BB18_96:
	add.s32 	%r690, %r662, 448;
	setp.ge.s32 	%p64, %r690, %r130;
	@%p64 bra 	$L__BB18_98;
	st.global.u32 	[%rd15+1792], %r2151;
$L__BB18_98:
	add.s32 	%r692, %r662, 480;
	setp.ge.s32 	%p65, %r692, %r130;
	@%p65 bra 	$L__BB18_100;
	st.global.u32 	[%rd15+1920], %r2150;
$L__BB18_100:
	add.s32 	%r694, %r662, 512;
	setp.ge.s32 	%p66, %r694, %r130;
	@%p66 bra 	$L__BB18_102;
	st.global.u32 	[%rd15+2048], %r2149;
$L__BB18_102:
	ld.param.u32 	%r2083, [_ZN3cub18CUB_300001_SM_10006detail10radix_sort29DeviceRadixSortOnesweepKernelINS1_5radix10policy_hubIiiyE10Policy1000ELNS0_9SortOrderE0EiiyiiNS1_21identity_decomposer_tEEEvPT5_SB_PT3_PKSC_PT1_PKSG_PT2_PKSK_T4_iiT6__param_8];
	setp.gt.s32 	%p67, %r4, %r2083;
	@%p67 bra 	$L__BB18_104;
	ld.global.u32 	%r2211, [%rd8];
	ld.global.u32 	%r2210, [%rd8+128];
	ld.global.u32 	%r2209, [%rd8+256];
	ld.global.u32 	%r2208, [%rd8+384];
	ld.global.u32 	%r2207, [%rd8+512];
	ld.global.u32 	%r2206, [%rd8+640];
	ld.global.u32 	%r2205, [%rd8+768];
	ld.global.u32 	%r2204, [%rd8+896];
	ld.global.u32 	%r2203, [%rd8+1024];
	ld.global.u32 	%r2202, [%rd8+1152];
	ld.global.u32 	%r2201, [%rd8+1280];
	ld.global.u32 	%r2200, [%rd8+1408];
	ld.global.u32 	%r2199, [%rd8+1536];
	ld.global.u32 	%r2198, [%rd8+1664];
	ld.global.u32 	%r2197, [%rd8+1792];
	ld.global.u32 	%r2196, [%rd8+1920];
	ld.global.u32 	%r2195, [%rd8+2048];
	bra.uni 	$L__BB18_138;
$L__BB18_104:
	ld.param.u32 	%r2084, [_ZN3cub18CUB_300001_SM_10006detail10radix_sort29DeviceRadixSortOnesweepKernelINS1_5radix10policy_hubIiiyE10Policy1000ELNS0_9SortOrderE0EiiyiiNS1_21identity_decomposer_tEEEvPT5_SB_PT3_PKSC_PT1_PKSG_PT2_PKSK_T4_iiT6__param_8];
	cvt.u32.u64 	%r696, %rd7;
	sub.s32 	%r148, %r2084, %r649;
	setp.ge.s32 	%p68, %r696, %r148;
	@%p68 bra 	$L__BB18_106;
	ld.global.u32 	%r2211, [%rd8];
$L__BB18_106:
	add.s32 	%r700, %r696, 32;
	setp.ge.s32 	%p69, %r700, %r148;
	@%p69 bra 	$L__BB18_108;
	ld.global.u32 	%r2210, [%rd8+128];
$L__BB18_108:
	add.s32 	%r703, %r696, 64;
	setp.ge.s32 	%p70, %r703, %r148;
	@%p70 bra 	$L__BB18_110;
	ld.global.u32 	%r2209, [%rd8+256];
$L__BB18_110:
	add.s32 	%r706, %r696, 96;
	setp.ge.s32 	%p71, %r706, %r148;
	@%p71 bra 	$L__BB18_112;
	ld.global.u32 	%r2208, [%rd8+384];
$L__BB18_112:
	add.s32 	%r709, %r696, 128;
	setp.ge.s32 	%p72, %r709, %r148;
	@%p72 bra 	$L__BB18_114;
	ld.global.u32 	%r2207, [%rd8+512];
$L__BB18_114:
	add.s32 	%r712, %r696, 160;
	setp.ge.s32 	%p73, %r712, %r148;
	@%p73 bra 	$L__BB18_116;
	ld.global.u32 	%r2206, [%rd8+640];
$L__BB18_116:
	add.s32 	%r715, %r696, 192;
	setp.ge.s32 	%p74, %r715, %r148;
	@%p74 bra 	$L__BB18_118;
	ld.global.u32 	%r2205, [%rd8+768];
$L__BB18_118:
	add.s32 	%r718, %r696, 224;
	setp.ge.s32 	%p75, %r718, %r148;
	@%p75 bra 	$L__BB18_120;
	ld.global.u32 	%r2204, [%rd8+896];
$L__BB18_120:
	add.s32 	%r721, %r696, 256;
	setp.ge.s32 	%p76, %r721, %r148;
	@%p76 bra 	$L__BB18_122;
	ld.global.u32 	%r2203, [%rd8+1024];
$L__BB18_122:
	add.s32 	%r724, %r696, 288;
	setp.ge.s32 	%p77, %r724, %r148;
	@%p77 bra 	$L__BB18_124;
	ld.global.u32 	%r2202, [%rd8+1152];
$L__BB18_124:
	add.s32 	%r727, %r696, 320;
	setp.ge.s32 	%p78, %r727, %r148;
	@%p78 bra 	$L__BB18_126;
	ld.global.u32 	%r2201, [%rd8+1280];
$L__BB18_126:
	add.s32 	%r730, %r696, 352;
	setp.ge.s32 	%p79, %r730, %r148;
	@%p79 bra 	$L__BB18_128;
	ld.global.u32 	%r2200, [%rd8+1408];
$L__BB18_128:
	add.s32 	%r733, %r696, 384;
	setp.ge.s32 	%p80, %r733, %r148;
	@%p80 bra 	$L__BB18_130;
	ld.global.u32 	%r2199, [%rd8+1536];
$L__BB18_130:
	add.s32 	%r736, %r696, 416;
	setp.ge.s32 	%p81, %r736, %r148;
	@%p81 bra 	$L__BB18_132;
	ld.global.u32 	%r2198, [%rd8+1664];
$L__BB18_132:
	add.s32 	%r739, %r696, 448;
	setp.ge.s32 	%p82, %r739, %r148;
	@%p82 bra 	$L__BB18_134;
	ld.global.u32 	%r2197, [%rd8+1792];
$L__BB18_134:
	add.s32 	%r742, %r696, 480;
	setp.ge.s32 	%p83, %r742, %r148;
	@%p83 bra 	$L__BB18_136;
	ld.global.u32 	%r2196, [%rd8+1920];
$L__BB18_136:
	add.s32 	%r745, %r696, 512;
	setp.ge.s32 	%p84, %r745, %r148;
	@%p84 bra 	$L__BB18_138;
	ld.global.u32 	%r2195, [%rd8+2048];
$L__BB18_138:
	ld.param.u32 	%r2085, [_ZN3cub18CUB_300001_SM_10006detail10radix_sort29DeviceRadixSortOnesweepKernelINS1_5radix10policy_hubIiiyE10Policy1000ELNS0_9SortOrderE0EiiyiiNS1_21identity_decomposer_tEEEvPT5_SB_PT3_PKSC_PT1_PKSG_PT2_PKSK_T4_iiT6__param_8];
	mad.lo.s32 	%r746, %r3, 6528, 6528;
	setp.gt.s32 	%p85, %r746, %r2085;
	@%p85 bra 	$L__BB18_140;
	ld.param.u64 	%rd439, [_ZN3cub18CUB_300001_SM_10006detail10radix_sort29DeviceRadixSortOnesweepKernelINS1_5radix10policy_hubIiiyE10Policy1000ELNS0_9SortOrderE0EiiyiiNS1_21identity_decomposer_tEEEvPT5_SB_PT3_PKSC_PT1_PKSG_PT2_PKSK_T4_iiT6__param_6];
	add.s64 	%rd86, %rd14, %rd7;
	cvta.to.global.u64 	%rd87, %rd439;
	shl.b64 	%rd88, %rd86, 2;
	add.s64 	%rd89, %rd87, %rd88;
	st.global.u32 	[%rd89], %r2211;
	st.global.u32 	[%rd89+128], %r2210;
	st.global.u32 	[%rd89+256], %r2209;
	st.global.u32 	[%rd89+384], %r2208;
	st.global.u32 	[%rd89+512], %r2207;
	st.global.u32 	[%rd89+640], %r2206;
	st.global.u32 	[%rd89+768], %r2205;
	st.global.u32 	[%rd89+896], %r2204;
	st.global.u32 	[%rd89+1024], %r2203;
	st.global.u32 	[%rd89+1152], %r2202;
	st.global.u32 	[%rd89+1280], %r2201;
	st.global.u32 	[%rd89+1408], %r2200;
	st.global.u32 	[%rd89+1536], %r2199;
	st.global.u32 	[%rd89+1664], %r2198;
	st.global.u32 	[%rd89+1792], %r2197;
	st.global.u32 	[%rd89+1920], %r2196;
	st.global.u32 	[%rd89+2048], %r2195;
	bra.uni 	$L__BB18_174;
$L__BB18_140:
	ld.param.u32 	%r2086, [_ZN3cub18CUB_300001_SM_10006detail10radix_sort29DeviceRadixSortOnesweepKernelINS1_5radix10policy_hubIiiyE10Policy1000ELNS0_9SortOrderE0EiiyiiNS1_21identity_decomposer_tEEEvPT5_SB_PT3_PKSC_PT1_PKSG_PT2_PKSK_T4_iiT6__param_8];
	ld.param.u64 	%rd440, [_ZN3cub18CUB_300001_SM_10006detail10radix_sort29DeviceRadixSortOnesweepKernelINS1_5radix10policy_hubIiiyE10Policy1000ELNS0_9SortOrderE0EiiyiiNS1_21identity_decomposer_tEEEvPT5_SB_PT3_PKSC_PT1_PKSG_PT2_PKSK_T4_iiT6__param_6];
	cvt.u32.u64 	%r747, %rd7;
	mad.lo.s32 	%r199, %r3, -6528, %r2086;
	setp.ge.s32 	%p86, %r747, %r199;
	add.s64 	%rd90, %rd14, %rd7;
	cvta.to.global.u64 	%rd91, %rd440;
	shl.b64 	%rd92, %rd90, 2;
	add.s64 	%rd16, %rd91, %rd92;
	@%p86 bra 	$L__BB18_142;
	st.global.u32 	[%rd16], %r2211;
$L__BB18_142:
	add.s32 	%r749, %r747, 32;
	setp.ge.s32 	%p87, %r749, %r199;
	@%p87 bra 	$L__BB18_144;
	st.global.u32 	[%rd16+128], %r2210;
$L__BB18_144:
	add.s32 	%r751, %r747, 64;
	setp.ge.s32 	%p88, %r751, %r199;
	@%p88 bra 	$L__BB18_146;
	st.global.u32 	[%rd16+256], %r2209;
$L__BB18_146:
	add.s32 	%r753, %r747, 96;
	setp.ge.s32 	%p89, %r753, %r199;
	@%p89 bra 	$L__BB18_148;
	st.global.u32 	[%rd16+384], %r2208;
$L__BB18_148:
	add.s32 	%r755, %r747, 128;
	setp.ge.s32 	%p90, %r755, %r199;
	@%p90 bra 	$L__BB18_150;
	st.global.u32 	[%rd16+512], %r2207;
$L__BB18_150:
	add.s32 	%r757, %r747, 160;
	setp.ge.s32 	%p91, %r757, %r199;
	@%p91 bra 	$L__BB18_152;
	st.global.u32 	[%rd16+640], %r2206;
$L__BB18_152:
	add.s32 	%r759, %r747, 192;
	setp.ge.s32 	%p92, %r759, %r199;
	@%p92 bra 	$L__BB18_154;
	st.global.u32 	[%rd16+768], %r2205;
$L__BB18_154:
	add.s32 	%r761, %r747, 224;
	setp.ge.s32 	%p93, %r761, %r199;
	@%p93 bra 	$L__BB18_156;
	st.global.u32 	[%rd16+896], %r2204;
$L__BB18_156:
	add.s32 	%r763, %r747, 256;
	setp.ge.s32 	%p94, %r763, %r199;
	@%p94 bra 	$L__BB18_158;
	st.global.u32 	[%rd16+1024], %r2203;
$L__BB18_158:
	add.s32 	%r765, %r747, 288;
	setp.ge.s32 	%p95, %r765, %r199;
	@%p95 bra 	$L__BB18_160;
	st.global.u32 	[%rd16+1152], %r2202;
$L__BB18_160:
	add.s32 	%r767, %r747, 320;
	setp.ge.s32 	%p96, %r767, %r199;
	@%p96 bra 	$L__BB18_162;
	st.global.u32 	[%rd16+1280], %r2201;
$L__BB18_162:
	add.s32 	%r769, %r747, 352;
	setp.ge.s32 	%p97, %r769, %r199;
	@%p97 bra 	$L__BB18_164;
	st.global.u32 	[%rd16+1408], %r2200;
$L__BB18_164:
	add.s32 	%r771, %r747, 384;
	setp.ge.s32 	%p98, %r771, %r199;
	@%p98 bra 	$L__BB18_166;
	st.global.u32 	[%rd16+1536], %r2199;
$L__BB18_166:
	add.s32 	%r773, %r747, 416;
	setp.ge.s32 	%p99, %r773, %r199;
	@%p99 bra 	$L__BB18_168;
	st.global.u32 	[%rd16+1664], %r2198;
$L__BB18_168:
	add.s32 	%r775, %r747, 448;
	setp.ge.s32 	%p100, %r775, %r199;
	@%p100 bra 	$L__BB18_170;
	st.global.u32 	[%rd16+1792], %r2197;
$L__BB18_170:
	add.s32 	%r777, %r747, 480;
	setp.ge.s32 	%p101, %r777, %r199;
	@%p101 bra 	$L__BB18_172;
	st.global.u32 	[%rd16+1920], %r2196;
$L__BB18_172:
	add.s32 	%r779, %r747, 512;
	setp.ge.s32 	%p102, %r779, %r199;
	@%p102 bra 	$L__BB18_174;
	st.global.u32 	[%rd16+2048], %r2195;
$L__BB18_174:
	// begin inline asm
	exit;
	// end inline asm
	mov.u32 	%r2212, %r2149;
	mov.u32 	%r2213, %r2150;
	mov.u32 	%r2214, %r2151;
	mov.u32 	%r2215, %r2152;
	mov.u32 	%r2216, %r2153;
	mov.u32 	%r2217, %r2154;
	mov.u32 	%r2218, %r2155;
	mov.u32 	%r2219, %r2156;
	mov.u32 	%r2220, %r2157;
	mov.u32 	%r2221, %r2158;
	mov.u32 	%r2222, %r2159;
	mov.u32 	%r2223, %r2160;
	mov.u32 	%r2224, %r2161;
	mov.u32 	%r2225, %r2162;
	mov.u32 	%r2226, %r2163;
	mov.u32 	%r2227, %r2164;
	mov.u32 	%r2228, %r2165;
$L__BB18_175:
	mul.hi.u32 	%r780, %r1, 357913942;
	add.s32 	%r781, %r780, %r1;
	shl.b32 	%r782, %r781, 2;
	mov.u32 	%r783, _ZZN3cub18CUB_300001_SM_10006detail10radix_sort29DeviceRadixSortOnesweepKernelINS1_5radix10policy_hubIiiyE10Policy1000ELNS0_9SortOrderE0EiiyiiNS1_21identity_decomposer_tEEEvPT5_SB_PT3_PKSC_PT1_PKSG_PT2_PKSK_T4_iiT6_E1s;
	add.s32 	%r784, %r783, %r782;
	add.s32 	%r217, %r784, 13328;
	st.shared.u32 	[%r784+13328], %r2174;
	bar.sync 	0;
	setp.gt.u32 	%p103, %r1, 31;
	@%p103 bra 	$L__BB18_177;
	mad.lo.s32 	%r816, %r1, 52, %r783;
	ld.shared.u32 	%r817, [%r816+13328];
	ld.shared.u32 	%r818, [%r816+13332];
	ld.shared.u32 	%r819, [%r816+13336];
	ld.shared.u32 	%r820, [%r816+13340];
	ld.shared.u32 	%r821, [%r816+13344];
	ld.shared.u32 	%r822, [%r816+13348];
	ld.shared.u32 	%r823, [%r816+13352];
	ld.shared.u32 	%r824, [%r816+13356];
	ld.shared.u32 	%r825, [%r816+13360];
	ld.shared.u32 	%r826, [%r816+13364];
	ld.shared.u32 	%r827, [%r816+13368];
	ld.shared.u32 	%r828, [%r816+13372];
	add.s32 	%r829, %r818, %r817;
	add.s32 	%r830, %r829, %r819;
	add.s32 	%r831, %r830, %r820;
	add.s32 	%r832, %r831, %r821;
	add.s32 	%r833, %r832, %r822;
	add.s32 	%r834, %r833, %r823;
	add.s32 	%r835, %r834, %r824;
	add.s32 	%r836, %r835, %r825;
	add.s32 	%r837, %r836, %r826;
	add.s32 	%r838, %r837, %r827;
	add.s32 	%r789, %r838, %r828;
	mov.b32 	%r787, 1;
	mov.b32 	%r812, 0;
	mov.b32 	%r814, -1;
	// begin inline asm
	{  .reg .s32 r0;  .reg .pred p;  shfl.sync.up.b32 r0|p, %r789, %r787, %r812, %r814;  @p add.s32 r0, r0, %r789;  mov.s32 %r785, r0;}
	// end inline asm
	mov.b32 	%r793, 2;
	// begin inline asm
	{  .reg .s32 r0;  .reg .pred p;  shfl.sync.up.b32 r0|p, %r785, %r793, %r812, %r814;  @p add.s32 r0, r0, %r785;  mov.s32 %r791, r0;}
	// end inline asm
	mov.b32 	%r799, 4;
	// begin inline asm
	{  .reg .s32 r0;  .reg .pred p;  shfl.sync.up.b32 r0|p, %r791, %r799, %r812, %r814;  @p add.s32 r0, r0, %r791;  mov.s32 %r797, r0;}
	// end inline asm
	mov.b32 	%r805, 8;
	// begin inline asm
	{  .reg .s32 r0;  .reg .pred p;  shfl.sync.up.b32 r0|p, %r797, %r805, %r812, %r814;  @p add.s32 r0, r0, %r797;  mov.s32 %r803, r0;}
	// end inline asm
	mov.b32 	%r811, 16;
	// begin inline asm
	{  .reg .s32 r0;  .reg .pred p;  shfl.sync.up.b32 r0|p, %r803, %r811, %r812, %r814;  @p add.s32 r0, r0, %r803;  mov.s32 %r809, r0;}
	// end inline asm
	sub.s32 	%r839, %r809, %r789;
	add.s32 	%r840, %r817, %r839;
	add.s32 	%r841, %r818, %r840;
	add.s32 	%r842, %r819, %r841;
	add.s32 	%r843, %r820, %r842;
	add.s32 	%r844, %r821, %r843;
	add.s32 	%r845, %r822, %r844;
	add.s32 	%r846, %r823, %r845;
	add.s32 	%r847, %r824, %r846;
	add.s32 	%r848, %r825, %r847;
	add.s32 	%r849, %r826, %r848;
	add.s32 	%r850, %r827, %r849;
	st.shared.u32 	[%r816+13328], %r839;
	st.shared.u32 	[%r816+13332], %r840;
	st.shared.u32 	[%r816+13336], %r841;
	st.shared.u32 	[%r816+13340], %r842;
	st.shared.u32 	[%r816+13344], %r843;
	st.shared.u32 	[%r816+13348], %r844;
	st.shared.u32 	[%r816+13352], %r845;
	st.shared.u32 	[%r816+13356], %r846;
	st.shared.u32 	[%r816+13360], %r847;
	st.shared.u32 	[%r816+13364], %r848;
	st.shared.u32 	[%r816+13368], %r849;
	st.shared.u32 	[%r816+13372], %r850;
$L__BB18_177:
	setp.gt.u32 	%p104, %r1, 255;
	bar.sync 	0;
	ld.shared.u32 	%r218, [%r217];
	@%p104 bra 	$L__BB18_179;
	shl.b32 	%r851, %r1, 2;
	add.s32 	%r853, %r783, %r851;
	ld.shared.u32 	%r854, [%r853];
	add.s32 	%r855, %r854, %r218;
	st.shared.u32 	[%r853], %r855;
	ld.shared.u32 	%r856, [%r853+1024];
	add.s32 	%r857, %r856, %r218;
	st.shared.u32 	[%r853+1024], %r857;
	ld.shared.u32 	%r858, [%r853+2048];
	add.s32 	%r859, %r858, %r218;
	st.shared.u32 	[%r853+2048], %r859;
	ld.shared.u32 	%r860, [%r853+3072];
	add.s32 	%r861, %r860, %r218;
	st.shared.u32 	[%r853+3072], %r861;
	ld.shared.u32 	%r862, [%r853+4096];
	add.s32 	%r863, %r862, %r218;
	st.shared.u32 	[%r853+4096], %r863;
	ld.shared.u32 	%r864, [%r853+5120];
	add.s32 	%r865, %r864, %r218;
	st.shared.u32 	[%r853+5120], %r865;
	ld.shared.u32 	%r866, [%r853+6144];
	add.s32 	%r867, %r866, %r218;
	st.shared.u32 	[%r853+6144], %r867;
	ld.shared.u32 	%r868, [%r853+7168];
	add.s32 	%r869, %r868, %r218;
	st.shared.u32 	[%r853+7168], %r869;
	ld.shared.u32 	%r870, [%r853+8192];
	add.s32 	%r871, %r870, %r218;
	st.shared.u32 	[%r853+8192], %r871;
	ld.shared.u32 	%r872, [%r853+9216];
	add.s32 	%r873, %r872, %r218;
	st.shared.u32 	[%r853+9216], %r873;
	ld.shared.u32 	%r874, [%r853+10240];
	add.s32 	%r875, %r874, %r218;
	st.shared.u32 	[%r853+10240], %r875;
	ld.shared.u32 	%r876, [%r853+11264];
	add.s32 	%r877, %r876, %r218;
	st.shared.u32 	[%r853+11264], %r877;
$L__BB18_179:
	ld.param.u32 	%r2132, [_ZN3cub18CUB_300001_SM_10006detail10radix_sort29DeviceRadixSortOnesweepKernelINS1_5radix10policy_hubIiiyE10Policy1000ELNS0_9SortOrderE0EiiyiiNS1_21identity_decomposer_tEEEvPT5_SB_PT3_PKSC_PT1_PKSG_PT2_PKSK_T4_iiT6__param_10];
	ld.param.u32 	%r2095, [_ZN3cub18CUB_300001_SM_10006detail10radix_sort29DeviceRadixSortOnesweepKernelINS1_5radix10policy_hubIiiyE10Policy1000ELNS0_9SortOrderE0EiiyiiNS1_21identity_decomposer_tEEEvPT5_SB_PT3_PKSC_PT1_PKSG_PT2_PKSK_T4_iiT6__param_9];
	shl.b32 	%r904, %r1, 5;
	and.b32  	%r905, %r904, 31744;
	add.s32 	%r219, %r783, %r905;
	bar.sync 	0;
	// begin inline asm
	mov.u32 %r878, %lanemask_le;
	// end inline asm
	shr.u32 	%r907, %r2228, %r2095;
	mov.b32 	%r908, -1;
	shl.b32 	%r909, %r908, %r2132;
	not.b32 	%r221, %r909;
	and.b32  	%r901, %r907, %r221;
	mov.b32 	%r881, 1;
	// begin inline asm
	{
    .reg .pred p;
    and.b32 %r879, %r901, %r881;    setp.ne.u32 p, %r879, 0;
    vote.ballot.sync.b32 %r879, p, 0xffffffff;
    @!p not.b32 %r879, %r879;
}

	// end inline asm
	mov.b32 	%r884, 2;
	// begin inline asm
	{
    .reg .pred p;
    and.b32 %r882, %r901, %r884;    setp.ne.u32 p, %r882, 0;
    vote.ballot.sync.b32 %r882, p, 0xffffffff;
    @!p not.b32 %r882, %r882;
}

	// end inline asm
	and.b32  	%r910, %r882, %r879;
	mov.b32 	%r887, 4;
	// begin inline asm
	{
    .reg .pred p;
    and.b32 %r885, %r901, %r887;    setp.ne.u32 p, %r885, 0;
    vote.ballot.sync.b32 %r885, p, 0xffffffff;
    @!p not.b32 %r885, %r885;
}

	// end inline asm
	and.b32  	%r911, %r885, %r910;
	mov.b32 	%r890, 8;
	// begin inline asm
	{
    .reg .pred p;
    and.b32 %r888, %r901, %r890;    setp.ne.u32 p, %r888, 0;
    vote.ballot.sync.b32 %r888, p, 0xffffffff;
    @!p not.b32 %r888, %r888;
}

	// end inline asm
	and.b32  	%r912, %r888, %r911;
	mov.b32 	%r893, 16;
	// begin inline asm
	{
    .reg .pred p;
    and.b32 %r891, %r901, %r893;    setp.ne.u32 p, %r891, 0;
    vote.ballot.sync.b32 %r891, p, 0xffffffff;
    @!p not.b32 %r891, %r891;
}

	// end inline asm
	and.b32  	%r913, %r891, %r912;
	mov.b32 	%r896, 32;
	// begin inline asm
	{
    .reg .pred p;
    and.b32 %r894, %r901, %r896;    setp.ne.u32 p, %r894, 0;
    vote.ballot.sync.b32 %r894, p, 0xffffffff;
    @!p not.b32 %r894, %r894;
}

	// end inline asm
	and.b32  	%r914, %r894, %r913;
	mov.b32 	%r899, 64;
	// begin inline asm
	{
    .reg .pred p;
    and.b32 %r897, %r901, %r899;    setp.ne.u32 p, %r897, 0;
    vote.ballot.sync.b32 %r897, p, 0xffffffff;
    @!p not.b32 %r897, %r897;
}

	// end inline asm
	and.b32  	%r915, %r897, %r914;
	mov.b32 	%r902, 128;
	// begin inline asm
	{
    .reg .pred p;
    and.b32 %r900, %r901, %r902;    setp.ne.u32 p, %r900, 0;
    vote.ballot.sync.b32 %r900, p, 0xffffffff;
    @!p not.b32 %r900, %r900;
}

	// end inline asm
	and.b32  	%r916, %r900, %r915;
	clz.b32 	%r917, %r916;
	sub.s32 	%r223, 31, %r917;
	and.b32  	%r918, %r878, %r916;
	popc.b32 	%r224, %r918;
	setp.ne.s32 	%p105, %r443, %r223;
	mov.b32 	%r2229, 0;
	@%p105 bra 	$L__BB18_181;
	shl.b32 	%r919, %r901, 2;
	add.s32 	%r920, %r219, %r919;
	atom.shared.add.u32 	%r2229, [%r920], %r224;
$L__BB18_181:
	ld.param.u32 	%r2096, [_ZN3cub18CUB_300001_SM_10006detail10radix_sort29DeviceRadixSortOnesweepKernelINS1_5radix10policy_hubIiiyE10Policy1000ELNS0_9SortOrderE0EiiyiiNS1_21identity_decomposer_tEEEvPT5_SB_PT3_PKSC_PT1_PKSG_PT2_PKSK_T4_iiT6__param_9];
	shfl.sync.idx.b32	%r946|%p106, %r2229, %r223, 31, -1;
	add.s32 	%r227, %r224, %r946;
	shr.u32 	%r947, %r2227, %r2096;
	and.b32  	%r943, %r947, %r221;
	mov.b32 	%r923, 1;
	// begin inline asm
	{
    .reg .pred p;
    and.b32 %r921, %r943, %r923;    setp.ne.u32 p, %r921, 0;
    vote.ballot.sync.b32 %r921, p, 0xffffffff;
    @!p not.b32 %r921, %r921;
}

	// end inline asm
	mov.b32 	%r926, 2;
	// begin inline asm
	{
    .reg .pred p;
    and.b32 %r924, %r943, %r926;    setp.ne.u32 p, %r924, 0;
    vote.ballot.sync.b32 %r924, p, 0xffffffff;
    @!p not.b32 %r924, %r924;
}

	// end inline asm
	and.b32  	%r948, %r924, %r921;
	mov.b32 	%r929, 4;
	// begin inline asm
	{
    .reg .pred p;
    and.b32 %r927, %r943, %r929;    setp.ne.u32 p, %r927, 0;
    vote.ballot.sync.b32 %r927, p, 0xffffffff;
    @!p not.b32 %r927, %r927;
}

	// end inline asm
	and.b32  	%r949, %r927, %r948;
	mov.b32 	%r932, 8;
	// begin inline asm
	{
    .reg .pred p;
    and.b32 %r930, %r943, %r932;    setp.ne.u32 p, %r930, 0;
    vote.ballot.sync.b32 %r930, p, 0xffffffff;
    @!p not.b32 %r930, %r930;
}

	// end inline asm
	and.b32  	%r950, %r930, %r949;
	mov.b32 	%r935, 16;
	// begin inline asm
	{
    .reg .pred p;
    and.b32 %r933, %r943, %r935;    setp.ne.u32 p, %r933, 0;
    vote.ballot.sync.b32 %r933, p, 0xffffffff;
    @!p not.b32 %r933, %r933;
}

	// end inline asm
	and.b32  	%r951, %r933, %r950;
	mov.b32 	%r938, 32;
	// begin inline asm
	{
    .reg .pred p;
    and.b32 %r936, %r943, %r938;    setp.ne.u32 p, %r936, 0;
    vote.ballot.sync.b32 %r936, p, 0xffffffff;
    @!p not.b32 %r936, %r936;
}

	// end inline asm
	and.b32  	%r952, %r936, %r951;
	mov.b32 	%r941, 64;
	// begin inline asm
	{
    .reg .pred p;
    and.b32 %r939, %r943, %r941;    setp.ne.u32 p, %r939, 0;
    vote.ballot.sync.b32 %r939, p, 0xffffffff;
    @!p not.b32 %r939, %r939;
}

	// end inline asm
	and.b32  	%r953, %r939, %r952;
	mov.b32 	%r944, 128;
	// begin inline asm
	{
    .reg .pred p;
    and.b32 %r942, %r943, %r944;    setp.ne.u32 p, %r942, 0;
    vote.ballot.sync.b32 %r942, p, 0xffffffff;
    @!p not.b32 %r942, %r942;
}

	// end inline asm
	and.b32  	%r954, %r942, %r953;
	clz.b32 	%r955, %r954;
	sub.s32 	%r229, 31, %r955;
	and.b32  	%r956, %r878, %r954;
	popc.b32 	%r230, %r956;
	setp.ne.s32 	%p107, %r443, %r229;
	mov.b32 	%r2230, 0;
	@%p107 bra 	$L__BB18_183;
	shl.b32 	%r957, %r943, 2;
	add.s32 	%r958, %r219, %r957;
	atom.shared.add.u32 	%r2230, [%r958], %r230;
$L__BB18_183:
	ld.param.u32 	%r2097, [_ZN3cub18CUB_300001_SM_10006detail10radix_sort29DeviceRadixSortOnesweepKernelINS1_5radix10policy_hubIiiyE10Policy1000ELNS0_9SortOrderE0EiiyiiNS1_21identity_decomposer_tEEEvPT5_SB_PT3_PKSC_PT1_PKSG_PT2_PKSK_T4_iiT6__param_9];
	shfl.sync.idx.b32	%r984|%p108, %r2230, %r229, 31, -1;
	add.s32 	%r233, %r230, %r984;
	shr.u32 	%r985, %r2226, %r2097;
	and.b32  	%r981, %r985, %r221;
	mov.b32 	%r961, 1;
	// begin inline asm
	{
    .reg .pred p;
    and.b32 %r959, %r981, %r961;    setp.ne.u32 p, %r959, 0;
    vote.ballot.sync.b32 %r959, p, 0xffffffff;
    @!p not.b32 %r959, %r959;
}

	// end inline asm
	mov.b32 	%r964, 2;
	// begin inline asm
	{
    .reg .pred p;
    and.b32 %r962, %r981, %r964;    setp.ne.u32 p, %r962, 0;
    vote.ballot.sync.b32 %r962, p, 0xffffffff;
    @!p not.b32 %r962, %r962;
}

	// end inline asm
	and.b32  	%r986, %r962, %r959;
	mov.b32 	%r967, 4;
	// begin inline asm
	{
    .reg .pred p;
    and.b32 %r965, %r981, %r967;    setp.ne.u32 p, %r965, 0;
    vote.ballot.sync.b32 %r965, p, 0xffffffff;
    @!p not.b32 %r965, %r965;
}

	// end inline asm
	and.b32  	%r987, %r965, %r986;
	mov.b32 	%r970, 8;
	// begin inline asm
	{
    .reg .pred p;
    and.b32 %r968, %r981, %r970;    setp.ne.u32 p, %r968, 0;
    vote.ballot.sync.b32 %r968, p, 0xffffffff;
    @!p not.b32 %r968, %r968;
}

	// end inline asm
	and.b32  	%r988, %r968, %r987;
	mov.b32 	%r973, 16;
	// begin inline asm
	{
    .reg .pred p;
    and.b32 %r971, %r981, %r973;    setp.ne.u32 p, %r971, 0;
    vote.ballot.sync.b32 %r971, p, 0xffffffff;
    @!p not.b32 %r971, %r971;
}

	// end inline asm
	and.b32  	%r989, %r971, %r988;
	mov.b32 	%r976, 32;
	// begin inline asm
	{
    .reg .pred p;
    and.b32 %r974, %r981, %r976;    setp.ne.u32 p, %r974, 0;
    vote.ballot.sync.b32 %r974, p, 0xffffffff;
    @!p not.b32 %r974, %r974;
}

	// end inline asm
	and.b32  	%r990, %r974, %r989;
	mov.b32 	%r979, 64;
	// begin inline asm
	{
    .reg .pred p;
    and.b32 %r977, %r981, %r979;    setp.ne.u32 p, %r977, 0;
    vote.ballot.sync.b32 %r977, p, 0xffffffff;
    @!p not.b32 %r977, %r977;
}

	// end inline asm
	and.b32  	%r991, %r977, %r990;
	mov.b32 	%r982, 128;
	// begin inline asm
	{
    .reg .pred p;
    and.b32 %r980, %r981, %r982;    setp.ne.u32 p, %r980, 0;
    vote.ballot.sync.b32 %r980, p, 0xffffffff;
    @!p not.b32 %r980, %r980;
}

	// end inline asm
	and.b32  	%r992, %r980, %r991;
	clz.b32 	%r993, %r992;
	sub.s32 	%r235, 31, %r993;
	and.b32  	%r994, %r878, %r992;
	popc.b32 	%r236, %r994;
	setp.ne.s32 	%p109, %r443, %r235;
	mov.b32 	%r2231, 0;
	@%p109 bra 	$L__BB18_185;
	shl.b32 	%r995, %r981, 2;
	add.s32 	%r996, %r219, %r995;
	atom.shared.add.u32 	%r2231, [%r996], %r236;
$L__BB18_185:
	ld.param.u32 	%r2098, [_ZN3cub18CUB_300001_SM_10006detail10radix_sort29DeviceRadixSortOnesweepKernelINS1_5radix10policy_hubIiiyE10Policy1000ELNS0_9SortOrderE0EiiyiiNS1_21identity_decomposer_tEEEvPT5_SB_PT3_PKSC_PT1_PKSG_PT2_PKSK_T4_iiT6__param_9];
	shfl.sync.idx.b32	%r1022|%p110, %r2231, %r235, 31, -1;
	add.s32 	%r239, %r236, %r1022;
	shr.u32 	%r1023, %r2225, %r2098;
	and.b32  	%r1019, %r1023, %r221;
	mov.b32 	%r999, 1;
	// begin inline asm
	{
    .reg .pred p;
    and.b32 %r997, %r1019, %r999;    setp.ne.u32 p, %r997, 0;
    vote.ballot.sync.b32 %r997, p, 0xffffffff;
    @!p not.b32 %r997, %r997;
}

	// end inline asm
	mov.b32 	%r1002, 2;
	// begin inline asm
	{
    .reg .pred p;
    and.b32 %r1000, %r1019, %r1002;    setp.ne.u32 p, %r1000, 0;
    vote.ballot.sync.b32 %r1000, p, 0xffffffff;
    @!p not.b32 %r1000, %r1000;
}

	// end inline asm
	and.b32  	%r1024, %r1000, %r997;
	mov.b32 	%r1005, 4;
	// begin inline asm
	{
    .reg .pred p;
    and.b32 %r1003, %r1019, %r1005;    setp.ne.u32 p, %r1003, 0;
    vote.ballot.sync.b32 %r1003, p, 0xffffffff;
    @!p not.b32 %r1003, %r1003;
}

	// end inline asm
	and.b32  	%r1025, %r1003, %r1024;
	mov.b32 	%r1008, 8;
	// begin inline asm
	{
    .reg .pred p;
    and.b32 %r1006, %r1019, %r1008;    setp.ne.u32 p, %r1006, 0;
    vote.ballot.sync.b32 %r1006, p, 0xffffffff;
    @!p not.b32 %r1006, %r1006;
}

	// end inline asm
	and.b32  	%r1026, %r1006, %r1025;
	mov.b32 	%r1011, 16;
	// begin inline asm
	{
    .reg .pred p;
    and.b32 %r1009, %r1019, %r1011;    setp.ne.u32 p, %r1009, 0;
    vote.ballot.sync.b32 %r1009, p, 0xffffffff;
    @!p not.b32 %r1009, %r1009;
}

	// end inline asm
	and.b32  	%r1027, %r1009, %r1026;
	mov.b32 	%r1014, 32;
	// begin inline asm
	{
    .reg .pred p;
    and.b32 %r1012, %r1019, %r1014;    setp.ne.u32 p, %r1012, 0;
    vote.ballot.sync.b32 %r1012, p, 0xffffffff;
    @!p not.b32 %r1012, %r1012;
}

	// end inline asm
	and.b32  	%r1028, %r1012, %r1027;
	mov.b32 	%r1017, 64;
	// begin inline asm
	{
    .reg .pred p;
    and.b32 %r1015, %r1019, %r1017;    setp.ne.u32 p, %r1015, 0;
    vote.ballot.sync.b32 %r1015, p, 0xffffffff;
    @!p not.b32 %r1015, %r1015;
}

	// end inline asm
	and.b32  	%r1029, %r1015, %r1028;
	mov.b32 	%r1020, 128;
	// begin inline asm
	{
    .reg .pred p;
    and.b32 %r1018, %r1019, %r1020;    setp.ne.u32 p, %r1018, 0;
    vote.ballot.sync.b32 %r1018, p, 0xffffffff;
    @!p not.b32 %r1018, %r1018;
}

	// end inline asm
	and.b32  	%r1030, %r1018, %r1029;
	clz.b32 	%r1031, %r1030;
	sub.s32 	%r241, 31, %r1031;
	and.b32  	%r1032, %r878, %r1030;
	popc.b32 	%r242, %r1032;
	setp.ne.s32 	%p111, %r443, %r241;
	mov.b32 	%r2232, 0;
	@%p111 bra 	$L__BB18_187;
	shl.b32 	%r1033, %r1019, 2;
	add.s32 	%r1034, %r219, %r1033;
	atom.shared.add.u32 	%r2232, [%r1034], %r242;
$L__BB18_187:
	ld.param.u32 	%r2099, [_ZN3cub18CUB_300001_SM_10006detail10radix_sort29DeviceRadixSortOnesweepKernelINS1_5radix10policy_hubIiiyE10Policy1000ELNS0_9SortOrderE0EiiyiiNS1_21identity_decomposer_tEEEvPT5_SB_PT3_PKSC_PT1_PKSG_PT2_PKSK_T4_iiT6__param_9];
	shfl.sync.idx.b32	%r1060|%p112, %r2232, %r241, 31, -1;
	add.s32 	%r245, %r242, %r1060;
	shr.u32 	%r1061, %r2224, %r2099;
	and.b32  	%r1057, %r1061, %r221;
	mov.b32 	%r1037, 1;
	// begin inline asm
	{
    .reg .pred p;
    and.b32 %r1035, %r1057, %r1037;    setp.ne.u32 p, %r1035, 0;
    vote.ballot.sync.b32 %r1035, p, 0xffffffff;
    @!p not.b32 %r1035, %r1035;
}

	// end inline asm
	mov.b32 	%r1040, 2;
	// begin inline asm
	{
    .reg .pred p;
    and.b32 %r1038, %r1057, %r1040;    setp.ne.u32 p, %r1038, 0;
    vote.ballot.sync.b32 %r1038, p, 0xffffffff;
    @!p not.b32 %r1038, %r1038;
}

	// end inline asm
	and.b32  	%r1062, %r1038, %r1035;
	mov.b32 	%r1043, 4;
	// begin inline asm
	{
    .reg .pred p;
    and.b32 %r1041, %r1057, %r1043;    setp.ne.u32 p, %r1041, 0;
    vote.ballot.sync.b32 %r1041, p, 0xffffffff;
    @!p not.b32 %r1041, %r1041;
}

	// end inline asm
	and.b32  	%r1063, %r1041, %r1062;
	mov.b32 	%r1046, 8;
	// begin inline asm
	{
    .reg .pred p;
    and.b32 %r1044, %r1057, %r1046;    setp.ne.u32 p, %r1044, 0;
    vote.ballot.sync.b32 %r1044, p, 0xffffffff;
    @!p not.b32 %r1044, %r1044;
}

	// end inline asm
	and.b32  	%r1064, %r1044, %r1063;
	mov.b32 	%r1049, 16;
	// begin inline asm
	{
    .reg .pred p;
    and.b32 %r1047, %r1057, %r1049;    setp.ne.u32 p, %r1047, 0;
    vote.ballot.sync.b32 %r1047, p, 0xffffffff;
    @!p not.b32 %r1047, %r1047;
}

	// end inline asm
	and.b32  	%r1065, %r1047, %r1064;
	mov.b32 	%r1052, 32;
	// begin inline asm
	{
    .reg .pred p;
    and.b32 %r1050, %r1057, %r1052;    setp.ne.u32 p, %r1050, 0;
    vote.ballot.sync.b32 %r1050, p, 0xffffffff;
    @!p not.b32 %r1050, %r1050;
}

	// end inline asm
	and.b32  	%r1066, %r1050, %r1065;
	mov.b32 	%r1055, 64;
	// begin inline asm
	{
    .reg .pred p;
    and.b32 %r1053, %r1057, %r1055;    setp.ne.u32 p, %r1053, 0;
    vote.ballot.sync.b32 %r1053, p, 0xffffffff;
    @!p not.b32 %r1053, %r1053;
}

	// end inline asm
	and.b32  	%r1067, %r1053, %r1066;
	mov.b32 	%r1058, 128;
	// begin inline asm
	{
    .reg .pred p;
    and.b32 %r1056, %r1057, %r1058;    setp.ne.u32 p, %r1056, 0;
    vote.ballot.sync.b32 %r1056, p, 0xffffffff;
    @!p not.b32 %r1056, %r1056;
}

	// end inline asm
	and.b32  	%r1068, %r1056, %r1067;
	clz.b32 	%r1069, %r1068;
	sub.s32 	%r247, 31, %r1069;
	and.b32  	%r1070, %r878, %r1068;
	popc.b32 	%r248, %r1070;
	setp.ne.s32 	%p113, %r443, %r247;
	mov.b32 	%r2233, 0;
	@%p113 bra 	$L__BB18_189;
	shl.b32 	%r1071, %r1057, 2;
	add.s32 	%r1072, %r219, %r1071;
	atom.shared.add.u32 	%r2233, [%r1072], %r248;
$L__BB18_189:
	ld.param.u32 	%r2100, [_ZN3cub18CUB_300001_SM_10006detail10radix_sort29DeviceRadixSortOnesweepKernelINS1_5radix10policy_hubIiiyE10Policy1000ELNS0_9SortOrderE0EiiyiiNS1_21identity_decomposer_tEEEvPT5_SB_PT3_PKSC_PT1_PKSG_PT2_PKSK_T4_iiT6__param_9];
	shfl.sync.idx.b32	%r1098|%p114, %r2233, %r247, 31, -1;
	add.s32 	%r251, %r248, %r1098;
	shr.u32 	%r1099, %r2223, %r2100;
	and.b32  	%r1095, %r1099, %r221;
	mov.b32 	%r1075, 1;
	// begin inline asm
	{
    .reg .pred p;
    and.b32 %r1073, %r1095, %r1075;    setp.ne.u32 p, %r1073, 0;
    vote.ballot.sync.b32 %r1073, p, 0xffffffff;
    @!p not.b32 %r1073, %r1073;
}

	// end inline asm
	mov.b32 	%r1078, 2;
	// begin inline asm
	{
    .reg .pred p;
    and.b32 %r1076, %r1095, %r1078;    setp.ne.u32 p, %r1076, 0;
    vote.ballot.sync.b32 %r1076, p, 0xffffffff;
    @!p not.b32 %r1076, %r1076;
}

	// end inline asm
	and.b32  	%r1100, %r1076, %r1073;
	mov.b32 	%r1081, 4;
	// begin inline asm
	{
    .reg .pred p;
    and.b32 %r1079, %r1095, %r1081;    setp.ne.u32 p, %r1079, 0;
    vote.ballot.sync.b32 %r1079, p, 0xffffffff;
    @!p not.b32 %r1079, %r1079;
}

	// end inline asm
	and.b32  	%r1101, %r1079, %r1100;
	mov.b32 	%r1084, 8;
	// begin inline asm
	{
    .reg .pred p;
    and.b32 %r1082, %r1095, %r1084;    setp.ne.u32 p, %r1082, 0;
    vote.ballot.sync.b32 %r1082, p, 0xffffffff;
    @!p not.b32 %r1082, %r1082;
}

	// end inline asm
	and.b32  	%r1102, %r1082, %r1101;
	mov.b32 	%r1087, 16;
	// begin inline asm
	{
    .reg .pred p;
    and.b32 %r1085, %r1095, %r1087;    setp.ne.u32 p, %r1085, 0;
    vote.ballot.sync.b32 %r1085, p, 0xffffffff;
    @!p not.b32 %r1085, %r1085;
}

	// end inline asm
	and.b32  	%r1103, %r1085, %r1102;
	mov.b32 	%r1090, 32;
	// begin inline asm
	{
    .reg .pred p;
    and.b32 %r1088, %r1095, %r1090;    setp.ne.u32 p, %r1088, 0;
    vote.ballot.sync.b32 %r1088, p, 0xffffffff;
    @!p not.b32 %r1088, %r1088;
}

	// end inline asm
	and.b32  	%r1104, %r1088, %r1103;
	mov.b32 	%r1093, 64;
	// begin inline asm
	{
    .reg .pred p;
    and.b32 %r1091, %r1095, %r1093;    setp.ne.u32 p, %r1091, 0;
    vote.ballot.sync.b32 %r1091, p, 0xffffffff;
    @!p not.b32 %r1091, %r1091;
}

	// end inline asm
	and.b32  	%r1105, %r1091, %r1104;
	mov.b32 	%r1096, 128;
	// begin inline asm
	{
    .reg .pred p;
    and.b32 %r1094, %r1095, %r1096;    setp.ne.u32 p, %r1094, 0;
    vote.ballot.sync.b32 %r1094, p, 0xffffffff;
    @!p not.b32 %r1094, %r1094;
}

	// end inline asm
	and.b32  	%r1106, %r1094, %r1105;
	clz.b32 	%r1107, %r1106;
	sub.s32 	%r253, 31, %r1107;
	and.b32  	%r1108, %r878, %r1106;
	popc.b32 	%r254, %r1108;
	setp.ne.s32 	%p115, %r443, %r253;
	mov.b32 	%r2234, 0;
	@%p115 bra 	$L__BB18_191;
	shl.b32 	%r1109, %r1095, 2;
	add.s32 	%r1110, %r219, %r1109;
	atom.shared.add.u32 	%r2234, [%r1110], %r254;
$L__BB18_191:
	ld.param.u32 	%r2101, [_ZN3cub18CUB_300001_SM_10006detail10radix_sort29DeviceRadixSortOnesweepKernelINS1_5radix10policy_hubIiiyE10Policy1000ELNS0_9SortOrderE0EiiyiiNS1_21identity_decomposer_tEEEvPT5_SB_PT3_PKSC_PT1_PKSG_PT2_PKSK_T4_iiT6__param_9];
	shfl.sync.idx.b32	%r1136|%p116, %r2234, %r253, 31, -1;
	add.s32 	%r257, %r254, %r1136;
	shr.u32 	%r1137, %r2222, %r2101;
	and.b32  	%r1133, %r1137, %r221;
	mov.b32 	%r1113, 1;
	// begin inline asm
	{
    .reg .pred p;
    and.b32 %r1111, %r1133, %r1113;    setp.ne.u32 p, %r1111, 0;
    vote.ballot.sync.b32 %r1111, p, 0xffffffff;
    @!p not.b32 %r1111, %r1111;
}

	// end inline asm
	mov.b32 	%r1116, 2;
	// begin inline asm
	{
    .reg .pred p;
    and.b32 %r1114, %r1133, %r1116;    setp.ne.u32 p, %r1114, 0;
    vote.ballot.sync.b32 %r1114, p, 0xffffffff;
    @!p not.b32 %r1114, %r1114;
}

	// end inline asm
	and.b32  	%r1138, %r1114, %r1111;
	mov.b32 	%r1119, 4;
	// begin inline asm
	{
    .reg .pred p;
    and.b32 %r1117, %r1133, %r1119;    setp.ne.u32 p, %r1117, 0;
    vote.ballot.sync.b32 %r1117, p, 0xffffffff;
    @!p not.b32 %r1117, %r1117;
}

	// end inline asm
	and.b32  	%r1139, %r1117, %r1138;
	mov.b32 	%r1122, 8;
	// begin inline asm
	{
    .reg .pred p;
    and.b32 %r1120, %r1133, %r1122;    setp.ne.u32 p, %r1120, 0;
    vote.ballot.sync.b32 %r1120, p, 0xffffffff;
    @!p not.b32 %r1120, %r1120;
}

	// end inline asm
	and.b32  	%r1140, %r1120, %r1139;
	mov.b32 	%r1125, 16;
	// begin inline asm
	{
    .reg .pred p;
    and.b32 %r1123, %r1133, %r1125;    setp.ne.u32 p, %r1123, 0;
    vote.ballot.sync.b32 %r1123, p, 0xffffffff;
    @!p not.b32 %r1123, %r1123;
}

	// end inline asm
	and.b32  	%r1141, %r1123, %r1140;
	mov.b32 	%r1128, 32;
	// begin inline asm
	{
    .reg .pred p;
    and.b32 %r1126, %r1133, %r1128;    setp.ne.u32 p, %r1126, 0;
    vote.ballot.sync.b32 %r1126, p, 0xffffffff;
    @!p not.b32 %r1126, %r1126;
}

	// end inline asm
	and.b32  	%r1142, %r1126, %r1141;
	mov.b32 	%r1131, 64;
	// begin inline asm
	{
    .reg .pred p;
    and.b32 %r1129, %r1133, %r1131;    setp.ne.u32 p, %r1129, 0;
    vote.ballot.sync.b32 %r1129, p, 0xffffffff;
    @!p not.b32 %r1129, %r1129;
}

	// end inline asm
	and.b32  	%r1143, %r1129, %r1142;
	mov.b32 	%r1134, 128;
	// begin inline asm
	{
    .reg .pred p;
    and.b32 %r1132, %r1133, %r1134;    setp.ne.u32 p, %r1132, 0;
    vote.ballot.sync.b32 %r1132, p, 0xffffffff;
    @!p not.b32 %r1132, %r1132;
}

	// end inline asm
	and.b32  	%r1144, %r1132, %r1143;
	clz.b32 	%r1145, %r1144;
	sub.s32 	%r259, 31, %r1145;
	and.b32  	%r1146, %r878, %r1144;
	popc.b32 	%r260, %r1146;
	setp.ne.s32 	%p117, %r443, %r259;
	mov.b32 	%r2235, 0;
	@%p117 bra 	$L__BB18_193;
	shl.b32 	%r1147, %r1133, 2;
	add.s32 	%r1148, %r219, %r1147;
	atom.shared.add.u32 	%r2235, [%r1148], %r260;
$L__BB18_193:
	ld.param.u32 	%r2102, [_ZN3cub18CUB_300001_SM_10006detail10radix_sort29DeviceRadixSortOnesweepKernelINS1_5radix10policy_hubIiiyE10Policy1000ELNS0_9SortOrderE0EiiyiiNS1_21identity_decomposer_tEEEvPT5_SB_PT3_PKSC_PT1_PKSG_PT2_PKSK_T4_iiT6__param_9];
	shfl.sync.idx.b32	%r1174|%p118, %r2235, %r259, 31, -1;
	add.s32 	%r263, %r260, %r1174;
	shr.u32 	%r1175, %r2221, %r2102;
	and.b32  	%r1171, %r1175, %r221;
	mov.b32 	%r1151, 1;
	// begin inline asm
	{
    .reg .pred p;
    and.b32 %r1149, %r1171, %r1151;    setp.ne.u32 p, %r1149, 0;
    vote.ballot.sync.b32 %r1149, p, 0xffffffff;
    @!p not.b32 %r1149, %r1149;
}

	// end inline asm
	mov.b32 	%r1154, 2;
	// begin inline asm
	{
    .reg .pred p;
    and.b32 %r1152, %r1171, %r1154;    setp.ne.u32 p, %r1152, 0;
    vote.ballot.sync.b32 %r1152, p, 0xffffffff;
    @!p not.b32 %r1152, %r1152;
}

	// end inline asm
	and.b32  	%r1176, %r1152, %r1149;
	mov.b32 	%r1157, 4;
	// begin inline asm
	{
    .reg .pred p;
    and.b32 %r1155, %r1171, %r1157;    setp.ne.u32 p, %r1155, 0;
    vote.ballot.sync.b32 %r1155, p, 0xffffffff;
    @!p not.b32 %r1155, %r1155;
}

	// end inline asm
	and.b32  	%r1177, %r1155, %r1176;
	mov.b32 	%r1160, 8;
	// begin inline asm
	{
    .reg .pred p;
    and.b32 %r1158, %r1171, %r1160;    setp.ne.u32 p, %r1158, 0;
    vote.ballot.sync.b32 %r1158, p, 0xffffffff;
    @!p not.b32 %r1158, %r1158;
}

	// end inline asm
	and.b32  	%r1178, %r1158, %r1177;
	mov.b32 	%r1163, 16;
	// begin inline asm
	{
    .reg .pred p;
    and.b32 %r1161, %r1171, %r1163;    setp.ne.u32 p, %r1161, 0;
    vote.ballot.sync.b32 %r1161, p, 0xffffffff;
    @!p not.b32 %r1161, %r1161;
}

	// end inline asm
	and.b32  	%r1179, %r1161, %r1178;
	mov.b32 	%r1166, 32;
	// begin inline asm
	{
    .reg .pred p;
    and.b32 %r1164, %r1171, %r1166;    setp.ne.u32 p, %r1164, 0;
    vote.ballot.sync.b32 %r1164, p, 0xffffffff;
    @!p not.b32 %r1164, %r1164;
}

	// end inline asm
	and.b32  	%r1180, %r1164, %r1179;
	mov.b32 	%r1169, 64;
	// begin inline asm
	{
    .reg .pred p;
    and.b32 %r1167, %r1171, %r1169;    setp.ne.u32 p, %r1167, 0;
    vote.ballot.sync.b32 %r1167, p, 0xffffffff;
    @!p not.b32 %r1167, %r1167;
}

	// end inline asm
	and.b32  	%r1181, %r1167, %r1180;
	mov.b32 	%r1172, 128;
	// begin inline asm
	{
    .reg .pred p;
    and.b32 %r1170, %r1171, %r1172;    setp.ne.u32 p, %r1170, 0;
    vote.ballot.sync.b32 %r1170, p, 0xffffffff;
    @!p not.b32 %r1170, %r1170;
}

	// end inline asm
	and.b32  	%r1182, %r1170, %r1181;
	clz.b32 	%r1183, %r1182;
	sub.s32 	%r265, 31, %r1183;
	and.b32  	%r1184, %r878, %r1182;
	popc.b32 	%r266, %r1184;
	setp.ne.s32 	%p119, %r443, %r265;
	mov.b32 	%r2236, 0;
	@%p119 bra 	$L__BB18_195;
	shl.b32 	%r1185, %r1171, 2;
	add.s32 	%r1186, %r219, %r1185;
	atom.shared.add.u32 	%r2236, [%r1186], %r266;
$L__BB18_195:
	ld.param.u32 	%r2103, [_ZN3cub18CUB_300001_SM_10006detail10radix_sort29DeviceRadixSortOnesweepKernelINS1_5radix10policy_hubIiiyE10Policy1000ELNS0_9SortOrderE0EiiyiiNS1_21identity_decomposer_tEEEvPT5_SB_PT3_PKSC_PT1_PKSG_PT2_PKSK_T4_iiT6__param_9];
	shfl.sync.idx.b32	%r1212|%p120, %r2236, %r265, 31, -1;
	add.s32 	%r269, %r266, %r1212;
	shr.u32 	%r1213, %r2220, %r2103;
	and.b32  	%r1209, %r1213, %r221;
	mov.b32 	%r1189, 1;
	// begin inline asm
	{
    .reg .pred p;
    and.b32 %r1187, %r1209, %r1189;    setp.ne.u32 p, %r1187, 0;
    vote.ballot.sync.b32 %r1187, p, 0xffffffff;
    @!p not.b32 %r1187, %r1187;
}

	// end inline asm
	mov.b32 	%r1192, 2;
	// begin inline asm
	{
    .reg .pred p;
    and.b32 %r1190, %r1209, %r1192;    setp.ne.u32 p, %r1190, 0;
    vote.ballot.sync.b32 %r1190, p, 0xffffffff;
    @!p not.b32 %r1190, %r1190;
}

	// end inline asm
	and.b32  	%r1214, %r1190, %r1187;
	mov.b32 	%r1195, 4;
	// begin inline asm
	{
    .reg .pred p;
    and.b32 %r1193, %r1209, %r1195;    setp.ne.u32 p, %r1193, 0;
    vote.ballot.sync.b32 %r1193, p, 0xffffffff;
    @!p not.b32 %r1193, %r1193;
}

	// end inline asm
	and.b32  	%r1215, %r1193, %r1214;
	mov.b32 	%r1198, 8;
	// begin inline asm
	{
    .reg .pred p;
    and.b32 %r1196, %r1209, %r1198;    setp.ne.u32 p, %r1196, 0;
    vote.ballot.sync.b32 %r1196, p, 0xffffffff;
    @!p not.b32 %r1196, %r1196;
}

	// end inline asm
	and.b32  	%r1216, %r1196, %r1215;
	mov.b32 	%r1201, 16;
	// begin inline asm
	{
    .reg .pred p;
    and.b32 %r1199, %r1209, %r1201;    setp.ne.u32 p, %r1199, 0;
    vote.ballot.sync.b32 %r1199, p, 0xffffffff;
    @!p not.b32 %r1199, %r1199;
}

	// end inline asm
	and.b32  	%r1217, %r1199, %r1216;
	mov.b32 	%r1204, 32;
	// begin inline asm
	{
    .reg .pred p;
    and.b32 %r1202, %r1209, %r1204;    setp.ne.u32 p, %r1202, 0;
    vote.ballot.sync.b32 %r1202, p, 0xffffffff;
    @!p not.b32 %r1202, %r1202;
}

	// end inline asm
	and.b32  	%r1218, %r1202, %r1217;
	mov.b32 	%r1207, 64;
	// begin inline asm
	{
    .reg .pred p;
    and.b32 %r1205, %r1209, %r1207;    setp.ne.u32 p, %r1205, 0;
    vote.ballot.sync.b32 %r1205, p, 0xffffffff;
    @!p not.b32 %r1205, %r1205;
}

	// end inline asm
	and.b32  	%r1219, %r1205, %r1218;
	mov.b32 	%r1210, 128;
	// begin inline asm
	{
    .reg .pred p;
    and.b32 %r1208, %r1209, %r1210;    setp.ne.u32 p, %r1208, 0;
    vote.ballot.sync.b32 %r1208, p, 0xffffffff;
    @!p not.b32 %r1208, %r1208;
}

	// end inline asm
	and.b32  	%r1220, %r1208, %r1219;
	clz.b32 	%r1221, %r1220;
	sub.s32 	%r271, 31, %r1221;
	and.b32  	%r1222, %r878, %r1220;
	popc.b32 	%r272, %r1222;
	setp.ne.s32 	%p121, %r443, %r271;
	mov.b32 	%r2237, 0;
	@%p121 bra 	$L__BB18_197;
	shl.b32 	%r1223, %r1209, 2;
	add.s32 	%r1224, %r219, %r1223;
	atom.shared.add.u32 	%r2237, [%r1224], %r272;
$L__BB18_197:
	ld.param.u32 	%r2104, [_ZN3cub18CUB_300001_SM_10006detail10radix_sort29DeviceRadixSortOnesweepKernelINS1_5radix10policy_hubIiiyE10Policy1000ELNS0_9SortOrderE0EiiyiiNS1_21identity_decomposer_tEEEvPT5_SB_PT3_PKSC_PT1_PKSG_PT2_PKSK_T4_iiT6__param_9];
	shfl.sync.idx.b32	%r1250|%p122, %r2237, %r271, 31, -1;
	add.s32 	%r275, %r272, %r1250;
	shr.u32 	%r1251, %r2219, %r2104;
	and.b32  	%r1247, %r1251, %r221;
	mov.b32 	%r1227, 1;
	// begin inline asm
	{
    .reg .pred p;
    and.b32 %r1225, %r1247, %r1227;    setp.ne.u32 p, %r1225, 0;
    vote.ballot.sync.b32 %r1225, p, 0xffffffff;
    @!p not.b32 %r1225, %r1225;
}

	// end inline asm
	mov.b32 	%r1230, 2;
	// begin inline asm
	{
    .reg .pred p;
    and.b32 %r1228, %r1247, %r1230;    setp.ne.u32 p, %r1228, 0;
    vote.ballot.sync.b32 %r1228, p, 0xffffffff;
    @!p not.b32 %r1228, %r1228;
}

	// end inline asm
	and.b32  	%r1252, %r1228, %r1225;
	mov.b32 	%r1233, 4;
	// begin inline asm
	{
    .reg .pred p;
    and.b32 %r1231, %r1247, %r1233;    setp.ne.u32 p, %r1231, 0;
    vote.ballot.sync.b32 %r1231, p, 0xffffffff;
    @!p not.b32 %r1231, %r1231;
}

	// end inline asm
	and.b32  	%r1253, %r1231, %r1252;
	mov.b32 	%r1236, 8;
	// begin inline asm
	{
    .reg .pred p;
    and.b32 %r1234, %r1247, %r1236;    setp.ne.u32 p, %r1234, 0;
    vote.ballot.sync.b32 %r1234, p, 0xffffffff;
    @!p not.b32 %r1234, %r1234;
}

	// end inline asm
	and.b32  	%r1254, %r1234, %r1253;
	mov.b32 	%r1239, 16;
	// begin inline asm
	{
    .reg .pred p;
    and.b32 %r1237, %r1247, %r1239;    setp.ne.u32 p, %r1237, 0;
    vote.ballot.sync.b32 %r1237, p, 0xffffffff;
    @!p not.b32 %r1237, %r1237;
}

	// end inline asm
	and.b32  	%r1255, %r1237, %r1254;
	mov.b32 	%r1242, 32;
	// begin inline asm
	{
    .reg .pred p;
    and.b32 %r1240, %r1247, %r1242;    setp.ne.u32 p, %r1240, 0;
    vote.ballot.sync.b32 %r1240, p, 0xffffffff;
    @!p not.b32 %r1240, %r1240;
}

	// end inline asm
	and.b32  	%r1256, %r1240, %r1255;
	mov.b32 	%r1245, 64;
	// begin inline asm
	{
    .reg .pred p;
    and.b32 %r1243, %r1247, %r1245;    setp.ne.u32 p, %r1243, 0;
    vote.ballot.sync.b32 %r1243, p, 0xffffffff;
    @!p not.b32 %r1243, %r1243;
}

	// end inline asm
	and.b32  	%r1257, %r1243, %r1256;
	mov.b32 	%r1248, 128;
	// begin inline asm
	{
    .reg .pred p;
    and.b32 %r1246, %r1247, %r1248;    setp.ne.u32 p, %r1246, 0;
    vote.ballot.sync.b32 %r1246, p, 0xffffffff;
    @!p not.b32 %r1246, %r1246;
}

	// end inline asm
	and.b32  	%r1258, %r1246, %r1257;
	clz.b32 	%r1259, %r1258;
	sub.s32 	%r277, 31, %r1259;
	and.b32  	%r1260, %r878, %r1258;
	popc.b32 	%r278, %r1260;
	setp.ne.s32 	%p123, %r443, %r277;
	mov.b32 	%r2238, 0;
	@%p123 bra 	$L__BB18_199;
	shl.b32 	%r1265, %r1247, 2;
	add.s32 	%r1266, %r219, %r1265;
	atom.shared.add.u32 	%r2238, [%r1266], %r278;
$L__BB18_199:
	ld.param.u32 	%r2105, [_ZN3cub18CUB_300001_SM_10006detail10radix_sort29DeviceRadixSortOnesweepKernelINS1_5radix10policy_hubIiiyE10Policy1000ELNS0_9SortOrderE0EiiyiiNS1_21identity_decomposer_tEEEvPT5_SB_PT3_PKSC_PT1_PKSG_PT2_PKSK_T4_iiT6__param_9];
	shfl.sync.idx.b32	%r1292|%p124, %r2238, %r277, 31, -1;
	add.s32 	%r281, %r278, %r1292;
	shr.u32 	%r1293, %r2218, %r2105;
	and.b32  	%r1289, %r1293, %r221;
	mov.b32 	%r1269, 1;
	// begin inline asm
	{
    .reg .pred p;
    and.b32 %r1267, %r1289, %r1269;    setp.ne.u32 p, %r1267, 0;
    vote.ballot.sync.b32 %r1267, p, 0xffffffff;
    @!p not.b32 %r1267, %r1267;
}

	// end inline asm
	mov.b32 	%r1272, 2;
	// begin inline asm
	{
    .reg .pred p;
    and.b32 %r1270, %r1289, %r1272;    setp.ne.u32 p, %r1270, 0;
    vote.ballot.sync.b32 %r1270, p, 0xffffffff;
    @!p not.b32 %r1270, %r1270;
}

	// end inline asm
	and.b32  	%r1294, %r1270, %r1267;
	mov.b32 	%r1275, 4;
	// begin inline asm
	{
    .reg .pred p;
    and.b32 %r1273, %r1289, %r1275;    setp.ne.u32 p, %r1273, 0;
    vote.ballot.sync.b32 %r1273, p, 0xffffffff;
    @!p not.b32 %r1273, %r1273;
}

	// end inline asm
	and.b32  	%r1295, %r1273, %r1294;
	mov.b32 	%r1278, 8;
	// begin inline asm
	{
    .reg .pred p;
    and.b32 %r1276, %r1289, %r1278;    setp.ne.u32 p, %r1276, 0;
    vote.ballot.sync.b32 %r1276, p, 0xffffffff;
    @!p not.b32 %r1276, %r1276;
}

	// end inline asm
	and.b32  	%r1296, %r1276, %r1295;
	mov.b32 	%r1281, 16;
	// begin inline asm
	{
    .reg .pred p;
    and.b32 %r1279, %r1289, %r1281;    setp.ne.u32 p, %r1279, 0;
    vote.ballot.sync.b32 %r1279, p, 0xffffffff;
    @!p not.b32 %r1279, %r1279;
}

	// end inline asm
	and.b32  	%r1297, %r1279, %r1296;
	mov.b32 	%r1284, 32;
	// begin inline asm
	{
    .reg .pred p;
    and.b32 %r1282, %r1289, %r1284;    setp.ne.u32 p, %r1282, 0;
    vote.ballot.sync.b32 %r1282, p, 0xffffffff;
    @!p not.b32 %r1282, %r1282;
}

	// end inline asm
	and.b32  	%r1298, %r1282, %r1297;
	mov.b32 	%r1287, 64;
	// begin inline asm
	{
    .reg .pred p;
    and.b32 %r1285, %r1289, %r1287;    setp.ne.u32 p, %r1285, 0;
    vote.ballot.sync.b32 %r1285, p, 0xffffffff;
    @!p not.b32 %r1285, %r1285;
}

	// end inline asm
	and.b32  	%r1299, %r1285, %r1298;
	mov.b32 	%r1290, 128;
	// begin inline asm
	{
    .reg .pred p;
    and.b32 %r1288, %r1289, %r1290;    setp.ne.u32 p, %r1288, 0;
    vote.ballot.sync.b32 %r1288, p, 0xffffffff;
    @!p not.b32 %r1288, %r1288;
}

	// end inline asm
	and.b32  	%r1300, %r1288, %r1299;
	clz.b32 	%r1301, %r1300;
	sub.s32 	%r283, 31, %r1301;
	and.b32  	%r1302, %r878, %r1300;
	popc.b32 	%r284, %r1302;
	setp.ne.s32 	%p125, %r443, %r283;
	mov.b32 	%r2239, 0;
	@%p125 bra 	$L__BB18_201;
	shl.b32 	%r1307, %r1289, 2;
	add.s32 	%r1308, %r219, %r1307;
	atom.shared.add.u32 	%r2239, [%r1308], %r284;
$L__BB18_201:
	ld.param.u32 	%r2106, [_ZN3cub18CUB_300001_SM_10006detail10radix_sort29DeviceRadixSortOnesweepKernelINS1_5radix10policy_hubIiiyE10Policy1000ELNS0_9SortOrderE0EiiyiiNS1_21identity_decomposer_tEEEvPT5_SB_PT3_PKSC_PT1_PKSG_PT2_PKSK_T4_iiT6__param_9];
	shfl.sync.idx.b32	%r1334|%p126, %r2239, %r283, 31, -1;
	add.s32 	%r287, %r284, %r1334;
	shr.u32 	%r1335, %r2217, %r2106;
	and.b32  	%r1331, %r1335, %r221;
	mov.b32 	%r1311, 1;
	// begin inline asm
	{
    .reg .pred p;
    and.b32 %r1309, %r1331, %r1311;    setp.ne.u32 p, %r1309, 0;
    vote.ballot.sync.b32 %r1309, p, 0xffffffff;
    @!p not.b32 %r1309, %r1309;
}

	// end inline asm
	mov.b32 	%r1314, 2;
	// begin inline asm
	{
    .reg .pred p;
    and.b32 %r1312, %r1331, %r1314;    setp.ne.u32 p, %r1312, 0;
    vote.ballot.sync.b32 %r1312, p, 0xffffffff;
    @!p not.b32 %r1312, %r1312;
}

	// end inline asm
	and.b32  	%r1336, %r1312, %r1309;
	mov.b32 	%r1317, 4;
	// begin inline asm
	{
    .reg .pred p;
    and.b32 %r1315, %r1331, %r1317;    setp.ne.u32 p, %r1315, 0;
    vote.ballot.sync.b32 %r1315, p, 0xffffffff;
    @!p not.b32 %r1315, %r1315;
}

	// end inline asm
	and.b32  	%r1337, %r1315, %r1336;
	mov.b32 	%r1320, 8;
	// begin inline asm
	{
    .reg .pred p;
    and.b32 %r1318, %r1331, %r1320;    setp.ne.u32 p, %r1318, 0;
    vote.ballot.sync.b32 %r1318, p, 0xffffffff;
    @!p not.b32 %r1318, %r1318;
}

	// end inline asm
	and.b32  	%r1338, %r1318, %r1337;
	mov.b32 	%r1323, 16;
	// begin inline asm
	{
    .reg .pred p;
    and.b32 %r1321, %r1331, %r1323;    setp.ne.u32 p, %r1321, 0;
    vote.ballot.sync.b32 %r1321, p, 0xffffffff;
    @!p not.b32 %r1321, %r1321;
}

	// end inline asm
	and.b32  	%r1339, %r1321, %r1338;
	mov.b32 	%r1326, 32;
	// begin inline asm
	{
    .reg .pred p;
    and.b32 %r1324, %r1331, %r1326;    setp.ne.u32 p, %r1324, 0;
    vote.ballot.sync.b32 %r1324, p, 0xffffffff;
    @!p not.b32 %r1324, %r1324;
}

	// end inline asm
	and.b32  	%r1340, %r1324, %r1339;
	mov.b32 	%r1329, 64;
	// begin inline asm
	{
    .reg .pred p;
    and.b32 %r1327, %r1331, %r1329;    setp.ne.u32 p, %r1327, 0;
    vote.ballot.sync.b32 %r1327, p, 0xffffffff;
    @!p not.b32 %r1327, %r1327;
}

	// end inline asm
	and.b32  	%r1341, %r1327, %r1340;
	mov.b32 	%r1332, 128;
	// begin inline asm
	{
    .reg .pred p;
    and.b32 %r1330, %r1331, %r1332;    setp.ne.u32 p, %r1330, 0;
    vote.ballot.sync.b32 %r1330, p, 0xffffffff;
    @!p not.b32 %r1330, %r1330;
}

	// end inline asm
	and.b32  	%r1342, %r1330, %r1341;
	clz.b32 	%r1343, %r1342;
	sub.s32 	%r289, 31, %r1343;
	and.b32  	%r1344, %r878, %r1342;
	popc.b32 	%r290, %r1344;
	setp.ne.s32 	%p127, %r443, %r289;
	mov.b32 	%r2240, 0;
	@%p127 bra 	$L__BB18_203;
	shl.b32 	%r1349, %r1331, 2;
	add.s32 	%r1350, %r219, %r1349;
	atom.shared.add.u32 	%r2240, [%r1350], %r290;
$L__BB18_203:
	ld.param.u32 	%r2107, [_ZN3cub18CUB_300001_SM_10006detail10radix_sort29DeviceRadixSortOnesweepKernelINS1_5radix10policy_hubIiiyE10Policy1000ELNS0_9SortOrderE0EiiyiiNS1_21identity_decomposer_tEEEvPT5_SB_PT3_PKSC_PT1_PKSG_PT2_PKSK_T4_iiT6__param_9];
	shfl.sync.idx.b32	%r1376|%p128, %r2240, %r289, 31, -1;
	add.s32 	%r293, %r290, %r1376;
	shr.u32 	%r1377, %r2216, %r2107;
	and.b32  	%r1373, %r1377, %r221;
	mov.b32 	%r1353, 1;
	// begin inline asm
	{
    .reg .pred p;
    and.b32 %r1351, %r1373, %r1353;    setp.ne.u32 p, %r1351, 0;
    vote.ballot.sync.b32 %r1351, p, 0xffffffff;
    @!p not.b32 %r1351, %r1351;
}

	// end inline asm
	mov.b32 	%r1356, 2;
	// begin inline asm
	{
    .reg .pred p;
    and.b32 %r1354, %r1373, %r1356;    setp.ne.u32 p, %r1354, 0;
    vote.ballot.sync.b32 %r1354, p, 0xffffffff;
    @!p not.b32 %r1354, %r1354;
}

	// end inline asm
	and.b32  	%r1378, %r1354, %r1351;
	mov.b32 	%r1359, 4;
	// begin inline asm
	{
    .reg .pred p;
    and.b32 %r1357, %r1373, %r1359;    setp.ne.u32 p, %r1357, 0;
    vote.ballot.sync.b32 %r1357, p, 0xffffffff;
    @!p not.b32 %r1357, %r1357;
}

	// end inline asm
	and.b32  	%r1379, %r1357, %r1378;
	mov.b32 	%r1362, 8;
	// begin inline asm
	{
    .reg .pred p;
    and.b32 %r1360, %r1373, %r1362;    setp.ne.u32 p, %r1360, 0;
    vote.ballot.sync.b32 %r1360, p, 0xffffffff;
    @!p not.b32 %r1360, %r1360;
}

	// end inline asm
	and.b32  	%r1380, %r1360, %r1379;
	mov.b32 	%r1365, 16;
	// begin inline asm
	{
    .reg .pred p;
    and.b32 %r1363, %r1373, %r1365;    setp.ne.u32 p, %r1363, 0;
    vote.ballot.sync.b32 %r1363, p, 0xffffffff;
    @!p not.b32 %r1363, %r1363;
}

	// end inline asm
	and.b32  	%r1381, %r1363, %r1380;
	mov.b32 	%r1368, 32;
	// begin inline asm
	{
    .reg .pred p;
    and.b32 %r1366, %r1373, %r1368;    setp.ne.u32 p, %r1366, 0;
    vote.ballot.sync.b32 %r1366, p, 0xffffffff;
    @!p not.b32 %r1366, %r1366;
}

	// end inline asm
	and.b32  	%r1382, %r1366, %r1381;
	mov.b32 	%r1371, 64;
	// begin inline asm
	{
    .reg .pred p;
    and.b32 %r1369, %r1373, %r1371;    setp.ne.u32 p, %r1369, 0;
    vote.ballot.sync.b32 %r1369, p, 0xffffffff;
    @!p not.b32 %r1369, %r1369;
}

	// end inline asm
	and.b32  	%r1383, %r1369, %r1382;
	mov.b32 	%r1374, 128;
	// begin inline asm
	{
    .reg .pred p;
    and.b32 %r1372, %r1373, %r1374;    setp.ne.u32 p, %r1372, 0;
    vote.ballot.sync.b32 %r1372, p, 0xffffffff;
    @!p not.b32 %r1372, %r1372;
}

	// end inline asm
	and.b32  	%r1384, %r1372, %r1383;
	clz.b32 	%r1385, %r1384;
	sub.s32 	%r295, 31, %r1385;
	and.b32  	%r1386, %r878, %r1384;
	popc.b32 	%r296, %r1386;
	setp.ne.s32 	%p129, %r443, %r295;
	mov.b32 	%r2241, 0;
	@%p129 bra 	$L__BB18_205;
	shl.b32 	%r1391, %r1373, 2;
	add.s32 	%r1392, %r219, %r1391;
	atom.shared.add.u32 	%r2241, [%r1392], %r296;
$L__BB18_205:
	ld.param.u32 	%r2108, [_ZN3cub18CUB_300001_SM_10006detail10radix_sort29DeviceRadixSortOnesweepKernelINS1_5radix10policy_hubIiiyE10Policy1000ELNS0_9SortOrderE0EiiyiiNS1_21identity_decomposer_tEEEvPT5_SB_PT3_PKSC_PT1_PKSG_PT2_PKSK_T4_iiT6__param_9];
	shfl.sync.idx.b32	%r1418|%p130, %r2241, %r295, 31, -1;
	add.s32 	%r299, %r296, %r1418;
	shr.u32 	%r1419, %r2215, %r2108;
	and.b32  	%r1415, %r1419, %r221;
	mov.b32 	%r1395, 1;
	// begin inline asm
	{
    .reg .pred p;
    and.b32 %r1393, %r1415, %r1395;    setp.ne.u32 p, %r1393, 0;
    vote.ballot.sync.b32 %r1393, p, 0xffffffff;
    @!p not.b32 %r1393, %r1393;
}

	// end inline asm
	mov.b32 	%r1398, 2;
	// begin inline asm
	{
    .reg .pred p;
    and.b32 %r1396, %r1415, %r1398;    setp.ne.u32 p, %r1396, 0;
    vote.ballot.sync.b32 %r1396, p, 0xffffffff;
    @!p not.b32 %r1396, %r1396;
}

	// end inline asm
	and.b32  	%r1420, %r1396, %r1393;
	mov.b32 	%r1401, 4;
	// begin inline asm
	{
    .reg .pred p;
    and.b32 %r1399, %r1415, %r1401;    setp.ne.u32 p, %r1399, 0;
    vote.ballot.sync.b32 %r1399, p, 0xffffffff;
    @!p not.b32 %r1399, %r1399;
}

	// end inline asm
	and.b32  	%r1421, %r1399, %r1420;
	mov.b32 	%r1404, 8;
	// begin inline asm
	{
    .reg .pred p;
    and.b32 %r1402, %r1415, %r1404;    setp.ne.u32 p, %r1402, 0;
    vote.ballot.sync.b32 %r1402, p, 0xffffffff;
    @!p not.b32 %r1402, %r1402;
}

	// end inline asm
	and.b32  	%r1422, %r1402, %r1421;
	mov.b32 	%r1407, 16;
	// begin inline asm
	{
    .reg .pred p;
    and.b32 %r1405, %r1415, %r1407;    setp.ne.u32 p, %r1405, 0;
    vote.ballot.sync.b32 %r1405, p, 0xffffffff;
    @!p not.b32 %r1405, %r1405;
}

	// end inline asm
	and.b32  	%r1423, %r1405, %r1422;
	mov.b32 	%r1410, 32;
	// begin inline asm
	{
    .reg .pred p;
    and.b32 %r1408, %r1415, %r1410;    setp.ne.u32 p, %r1408, 0;
    vote.ballot.sync.b32 %r1408, p, 0xffffffff;
    @!p not.b32 %r1408, %r1408;
}

	// end inline asm
	and.b32  	%r1424, %r1408, %r1423;
	mov.b32 	%r1413, 64;
	// begin inline asm
	{
    .reg .pred p;
    and.b32 %r1411, %r1415, %r1413;    setp.ne.u32 p, %r1411, 0;
    vote.ballot.sync.b32 %r1411, p, 0xffffffff;
    @!p not.b32 %r1411, %r1411;
}

	// end inline asm
	and.b32  	%r1425, %r1411, %r1424;
	mov.b32 	%r1416, 128;
	// begin inline asm
	{
    .reg .pred p;
    and.b32 %r1414, %r1415, %r1416;    setp.ne.u32 p, %r1414, 0;
    vote.ballot.sync.b32 %r1414, p, 0xffffffff;
    @!p not.b32 %r1414, %r1414;
}

	// end inline asm
	and.b32  	%r1426, %r1414, %r1425;
	clz.b32 	%r1427, %r1426;
	sub.s32 	%r301, 31, %r1427;
	and.b32  	%r1428, %r878, %r1426;
	popc.b32 	%r302, %r1428;
	setp.ne.s32 	%p131, %r443, %r301;
	mov.b32 	%r2242, 0;
	@%p131 bra 	$L__BB18_207;
	shl.b32 	%r1433, %r1415, 2;
	add.s32 	%r1434, %r219, %r1433;
	atom.shared.add.u32 	%r2242, [%r1434], %r302;
$L__BB18_207:
	ld.param.u32 	%r2109, [_ZN3cub18CUB_300001_SM_10006detail10radix_sort29DeviceRadixSortOnesweepKernelINS1_5radix10policy_hubIiiyE10Policy1000ELNS0_9SortOrderE0EiiyiiNS1_21identity_decomposer_tEEEvPT5_SB_PT3_PKSC_PT1_PKSG_PT2_PKSK_T4_iiT6__param_9];
	shfl.sync.idx.b32	%r1460|%p132, %r2242, %r301, 31, -1;
	add.s32 	%r305, %r302, %r1460;
	shr.u32 	%r1461, %r2214, %r2109;
	and.b32  	%r1457, %r1461, %r221;
	mov.b32 	%r1437, 1;
	// begin inline asm
	{
    .reg .pred p;
    and.b32 %r1435, %r1457, %r1437;    setp.ne.u32 p, %r1435, 0;
    vote.ballot.sync.b32 %r1435, p, 0xffffffff;
    @!p not.b32 %r1435, %r1435;
}

	// end inline asm
	mov.b32 	%r1440, 2;
	// begin inline asm
	{
    .reg .pred p;
    and.b32 %r1438, %r1457, %r1440;    setp.ne.u32 p, %r1438, 0;
    vote.ballot.sync.b32 %r1438, p, 0xffffffff;
    @!p not.b32 %r1438, %r1438;
}

	// end inline asm
	and.b32  	%r1462, %r1438, %r1435;
	mov.b32 	%r1443, 4;
	// begin inline asm
	{
    .reg .pred p;
    and.b32 %r1441, %r1457, %r1443;    setp.ne.u32 p, %r1441, 0;
    vote.ballot.sync.b32 %r1441, p, 0xffffffff;
    @!p not.b32 %r1441, %r1441;
}

	// end inline asm
	and.b32  	%r1463, %r1441, %r1462;
	mov.b32 	%r1446, 8;
	// begin inline asm
	{
    .reg .pred p;
    and.b32 %r1444, %r1457, %r1446;    setp.ne.u32 p, %r1444, 0;
    vote.ballot.sync.b32 %r1444, p, 0xffffffff;
    @!p not.b32 %r1444, %r1444;
}

	// end inline asm
	and.b32  	%r1464, %r1444, %r1463;
	mov.b32 	%r1449, 16;
	// begin inline asm
	{
    .reg .pred p;
    and.b32 %r1447, %r1457, %r1449;    setp.ne.u32 p, %r1447, 0;
    vote.ballot.sync.b32 %r1447, p, 0xffffffff;
    @!p not.b32 %r1447, %r1447;
}

	// end inline asm
	and.b32  	%r1465, %r1447, %r1464;
	mov.b32 	%r1452, 32;
	// begin inline asm
	{
    .reg .pred p;
    and.b32 %r1450, %r1457, %r1452;    setp.ne.u32 p, %r1450, 0;
    vote.ballot.sync.b32 %r1450, p, 0xffffffff;
    @!p not.b32 %r1450, %r1450;
}

	// end inline asm
	and.b32  	%r1466, %r1450, %r1465;
	mov.b32 	%r1455, 64;
	// begin inline asm
	{
    .reg .pred p;
    and.b32 %r1453, %r1457, %r1455;    setp.ne.u32 p, %r1453, 0;
    vote.ballot.sync.b32 %r1453, p, 0xffffffff;
    @!p not.b32 %r1453, %r1453;
}

	// end inline asm
	and.b32  	%r1467, %r1453, %r1466;
	mov.b32 	%r1458, 128;
	// begin inline asm
	{
    .reg .pred p;
    and.b32 %r1456, %r1457, %r1458;    setp.ne.u32 p, %r1456, 0;
    vote.ballot.sync.b32 %r1456, p, 0xffffffff;
    @!p not.b32 %r1456, %r1456;
}

	// end inline asm
	and.b32  	%r1468, %r1456, %r1467;
	clz.b32 	%r1469, %r1468;
	sub.s32 	%r307, 31, %r1469;
	and.b32  	%r1470, %r878, %r1468;
	popc.b32 	%r308, %r1470;
	setp.ne.s32 	%p133, %r443, %r307;
	mov.b32 	%r2243, 0;
	@%p133 bra 	$L__BB18_209;
	shl.b32 	%r1475, %r1457, 2;
	add.s32 	%r1476, %r219, %r1475;
	atom.shared.add.u32 	%r2243, [%r1476], %r308;
$L__BB18_209:
	ld.param.u32 	%r2110, [_ZN3cub18CUB_300001_SM_10006detail10radix_sort29DeviceRadixSortOnesweepKernelINS1_5radix10policy_hubIiiyE10Policy1000ELNS0_9SortOrderE0EiiyiiNS1_21identity_decomposer_tEEEvPT5_SB_PT3_PKSC_PT1_PKSG_PT2_PKSK_T4_iiT6__param_9];
	shfl.sync.idx.b32	%r1502|%p134, %r2243, %r307, 31, -1;
	add.s32 	%r311, %r308, %r1502;
	shr.u32 	%r1503, %r2213, %r2110;
	and.b32  	%r1499, %r1503, %r221;
	mov.b32 	%r1479, 1;
	// begin inline asm
	{
    .reg .pred p;
    and.b32 %r1477, %r1499, %r1479;    setp.ne.u32 p, %r1477, 0;
    vote.ballot.sync.b32 %r1477, p, 0xffffffff;
    @!p not.b32 %r1477, %r1477;
}

	// end inline asm
	mov.b32 	%r1482, 2;
	// begin inline asm
	{
    .reg .pred p;
    and.b32 %r1480, %r1499, %r1482;    setp.ne.u32 p, %r1480, 0;
    vote.ballot.sync.b32 %r1480, p, 0xffffffff;
    @!p not.b32 %r1480, %r1480;
}

	// end inline asm
	and.b32  	%r1504, %r1480, %r1477;
	mov.b32 	%r1485, 4;
	// begin inline asm
	{
    .reg .pred p;
    and.b32 %r1483, %r1499, %r1485;    setp.ne.u32 p, %r1483, 0;
    vote.ballot.sync.b32 %r1483, p, 0xffffffff;
    @!p not.b32 %r1483, %r1483;
}

	// end inline asm
	and.b32  	%r1505, %r1483, %r1504;
	mov.b32 	%r1488, 8;
	// begin inline asm
	{
    .reg .pred p;
    and.b32 %r1486, %r1499, %r1488;    setp.ne.u32 p, %r1486, 0;
    vote.ballot.sync.b32 %r1486, p, 0xffffffff;
    @!p not.b32 %r1486, %r1486;
}

	// end inline asm
	and.b32  	%r1506, %r1486, %r1505;
	mov.b32 	%r1491, 16;
	// begin inline asm
	{
    .reg .pred p;
    and.b32 %r1489, %r1499, %r1491;    setp.ne.u32 p, %r1489, 0;
    vote.ballot.sync.b32 %r1489, p, 0xffffffff;
    @!p not.b32 %r1489, %r1489;
}

	// end inline asm
	and.b32  	%r1507, %r1489, %r1506;
	mov.b32 	%r1494, 32;
	// begin inline asm
	{
    .reg .pred p;
    and.b32 %r1492, %r1499, %r1494;    setp.ne.u32 p, %r1492, 0;
    vote.ballot.sync.b32 %r1492, p, 0xffffffff;
    @!p not.b32 %r1492, %r1492;
}

	// end inline asm
	and.b32  	%r1508, %r1492, %r1507;
	mov.b32 	%r1497, 64;
	// begin inline asm
	{
    .reg .pred p;
    and.b32 %r1495, %r1499, %r1497;    setp.ne.u32 p, %r1495, 0;
    vote.ballot.sync.b32 %r1495, p, 0xffffffff;
    @!p not.b32 %r1495, %r1495;
}

	// end inline asm
	and.b32  	%r1509, %r1495, %r1508;
	mov.b32 	%r1500, 128;
	// begin inline asm
	{
    .reg .pred p;
    and.b32 %r1498, %r1499, %r1500;    setp.ne.u32 p, %r1498, 0;
    vote.ballot.sync.b32 %r1498, p, 0xffffffff;
    @!p not.b32 %r1498, %r1498;
}

	// end inline asm
	and.b32  	%r1510, %r1498, %r1509;
	clz.b32 	%r1511, %r1510;
	sub.s32 	%r313, 31, %r1511;
	and.b32  	%r1512, %r878, %r1510;
	popc.b32 	%r314, %r1512;
	setp.ne.s32 	%p135, %r443, %r313;
	mov.b32 	%r2244, 0;
	@%p135 bra 	$L__BB18_211;
	shl.b32 	%r1517, %r1499, 2;
	add.s32 	%r1518, %r219, %r1517;
	atom.shared.add.u32 	%r2244, [%r1518], %r314;
$L__BB18_211:
	ld.param.u32 	%r2111, [_ZN3cub18CUB_300001_SM_10006detail10radix_sort29DeviceRadixSortOnesweepKernelINS1_5radix10policy_hubIiiyE10Policy1000ELNS0_9SortOrderE0EiiyiiNS1_21identity_decomposer_tEEEvPT5_SB_PT3_PKSC_PT1_PKSG_PT2_PKSK_T4_iiT6__param_9];
	shfl.sync.idx.b32	%r1544|%p136, %r2244, %r313, 31, -1;
	add.s32 	%r317, %r314, %r1544;
	shr.u32 	%r1545, %r2212, %r2111;
	and.b32  	%r1541, %r1545, %r221;
	mov.b32 	%r1521, 1;
	// begin inline asm
	{
    .reg .pred p;
    and.b32 %r1519, %r1541, %r1521;    setp.ne.u32 p, %r1519, 0;
    vote.ballot.sync.b32 %r1519, p, 0xffffffff;
    @!p not.b32 %r1519, %r1519;
}

	// end inline asm
	mov.b32 	%r1524, 2;
	// begin inline asm
	{
    .reg .pred p;
    and.b32 %r1522, %r1541, %r1524;    setp.ne.u32 p, %r1522, 0;
    vote.ballot.sync.b32 %r1522, p, 0xffffffff;
    @!p not.b32 %r1522, %r1522;
}

	// end inline asm
	and.b32  	%r1546, %r1522, %r1519;
	mov.b32 	%r1527, 4;
	// begin inline asm
	{
    .reg .pred p;
    and.b32 %r1525, %r1541, %r1527;    setp.ne.u32 p, %r1525, 0;
    vote.ballot.sync.b32 %r1525, p, 0xffffffff;
    @!p not.b32 %r1525, %r1525;
}

	// end inline asm
	and.b32  	%r1547, %r1525, %r1546;
	mov.b32 	%r1530, 8;
	// begin inline asm
	{
    .reg .pred p;
    and.b32 %r1528, %r1541, %r1530;    setp.ne.u32 p, %r1528, 0;
    vote.ballot.sync.b32 %r1528, p, 0xffffffff;
    @!p not.b32 %r1528, %r1528;
}

	// end inline asm
	and.b32  	%r1548, %r1528, %r1547;
	mov.b32 	%r1533, 16;
	// begin inline asm
	{
    .reg .pred p;
    and.b32 %r1531, %r1541, %r1533;    setp.ne.u32 p, %r1531, 0;
    vote.ballot.sync.b32 %r1531, p, 0xffffffff;
    @!p not.b32 %r1531, %r1531;
}

	// end inline asm
	and.b32  	%r1549, %r1531, %r1548;
	mov.b32 	%r1536, 32;
	// begin inline asm
	{
    .reg .pred p;
    and.b32 %r1534, %r1541, %r1536;    setp.ne.u32 p, %r1534, 0;
    vote.ballot.sync.b32 %r1534, p, 0xffffffff;
    @!p not.b32 %r1534, %r1534;
}

	// end inline asm
	and.b32  	%r1550, %r1534, %r1549;
	mov.b32 	%r1539, 64;
	// begin inline asm
	{
    .reg .pred p;
    and.b32 %r1537, %r1541, %r1539;    setp.ne.u32 p, %r1537, 0;
    vote.ballot.sync.b32 %r1537, p, 0xffffffff;
    @!p not.b32 %r1537, %r1537;
}

	// end inline asm
	and.b32  	%r1551, %r1537, %r1550;
	mov.b32 	%r1542, 128;
	// begin inline asm
	{
    .reg .pred p;
    and.b32 %r1540, %r1541, %r1542;    setp.ne.u32 p, %r1540, 0;
    vote.ballot.sync.b32 %r1540, p, 0xffffffff;
    @!p not.b32 %r1540, %r1540;
}

	// end inline asm
	and.b32  	%r1552, %r1540, %r1551;
	clz.b32 	%r1553, %r1552;
	sub.s32 	%r319, 31, %r1553;
	and.b32  	%r1554, %r878, %r1552;
	popc.b32 	%r320, %r1554;
	setp.ne.s32 	%p137, %r443, %r319;
	mov.b32 	%r2245, 0;
	@%p137 bra 	$L__BB18_213;
	shl.b32 	%r1559, %r1541, 2;
	add.s32 	%r1560, %r219, %r1559;
	atom.shared.add.u32 	%r2245, [%r1560], %r320;
$L__BB18_213:
	setp.gt.u32 	%p138, %r1, 255;
	shfl.sync.idx.b32	%r1561|%p139, %r2245, %r319, 31, -1;
	add.s32 	%r1562, %r320, %r1561;
	bar.sync 	0;
	shl.b32 	%r1563, %r227, 2;
	add.s32 	%r323, %r783, %r1563;
	st.shared.u32 	[%r323+-4], %r2228;
	shl.b32 	%r1565, %r233, 2;
	add.s32 	%r324, %r783, %r1565;
	st.shared.u32 	[%r324+-4], %r2227;
	shl.b32 	%r1566, %r239, 2;
	add.s32 	%r325, %r783, %r1566;
	st.shared.u32 	[%r325+-4], %r2226;
	shl.b32 	%r1567, %r245, 2;
	add.s32 	%r326, %r783, %r1567;
	st.shared.u32 	[%r326+-4], %r2225;
	shl.b32 	%r1568, %r251, 2;
	add.s32 	%r327, %r783, %r1568;
	st.shared.u32 	[%r327+-4], %r2224;
	shl.b32 	%r1569, %r257, 2;
	add.s32 	%r328, %r783, %r1569;
	st.shared.u32 	[%r328+-4], %r2223;
	shl.b32 	%r1570, %r263, 2;
	add.s32 	%r329, %r783, %r1570;
	st.shared.u32 	[%r329+-4], %r2222;
	shl.b32 	%r1571, %r269, 2;
	add.s32 	%r330, %r783, %r1571;
	st.shared.u32 	[%r330+-4], %r2221;
	shl.b32 	%r1572, %r275, 2;
	add.s32 	%r331, %r783, %r1572;
	st.shared.u32 	[%r331+-4], %r2220;
	shl.b32 	%r1573, %r281, 2;
	add.s32 	%r332, %r783, %r1573;
	st.shared.u32 	[%r332+-4], %r2219;
	shl.b32 	%r1574, %r287, 2;
	add.s32 	%r333, %r783, %r1574;
	st.shared.u32 	[%r333+-4], %r2218;
	shl.b32 	%r1575, %r293, 2;
	add.s32 	%r334, %r783, %r1575;
	st.shared.u32 	[%r334+-4], %r2217;
	shl.b32 	%r1576, %r299, 2;
	add.s32 	%r335, %r783, %r1576;
	st.shared.u32 	[%r335+-4], %r2216;
	shl.b32 	%r1577, %r305, 2;
	add.s32 	%r336, %r783, %r1577;
	st.shared.u32 	[%r336+-4], %r2215;
	shl.b32 	%r1578, %r311, 2;
	add.s32 	%r337, %r783, %r1578;
	st.shared.u32 	[%r337+-4], %r2214;
	shl.b32 	%r1579, %r317, 2;
	add.s32 	%r338, %r783, %r1579;
	st.shared.u32 	[%r338+-4], %r2213;
	shl.b32 	%r1580, %r1562, 2;
	add.s32 	%r339, %r783, %r1580;
	st.shared.u32 	[%r339+-4], %r2212;
	shl.b32 	%r1581, %r1, 3;
	add.s32 	%r1582, %r783, %r1581;
	add.s32 	%r340, %r1582, 26112;
	@%p138 bra 	$L__BB18_221;
	ld.param.u64 	%rd437, [_ZN3cub18CUB_300001_SM_10006detail10radix_sort29DeviceRadixSortOnesweepKernelINS1_5radix10policy_hubIiiyE10Policy1000ELNS0_9SortOrderE0EiiyiiNS1_21identity_decomposer_tEEEvPT5_SB_PT3_PKSC_PT1_PKSG_PT2_PKSK_T4_iiT6__param_3];
	cvta.to.global.u64 	%rd93, %rd437;
	shl.b64 	%rd94, %rd9, 3;
	add.s64 	%rd95, %rd93, %rd94;
	ld.global.u64 	%rd96, [%rd95];
	cvt.s64.s32 	%rd97, %r218;
	sub.s64 	%rd456, %rd96, %rd97;
	st.shared.u64 	[%r340], %rd456;
	setp.lt.s32 	%p140, %r3, 1;
	mov.u32 	%r2249, %r2174;
	@%p140 bra 	$L__BB18_220;
	mov.b32 	%r2247, -1;
	mov.u32 	%r2246, %r3;
	mov.u32 	%r2249, %r2174;
$L__BB18_216:
	ld.param.u64 	%rd430, [_ZN3cub18CUB_300001_SM_10006detail10radix_sort29DeviceRadixSortOnesweepKernelINS1_5radix10policy_hubIiiyE10Policy1000ELNS0_9SortOrderE0EiiyiiNS1_21identity_decomposer_tEEEvPT5_SB_PT3_PKSC_PT1_PKSG_PT2_PKSK_T4_iiT6__param_0];
	add.s32 	%r344, %r2246, -1;
	shl.b32 	%r1584, %r344, 8;
	add.s32 	%r1585, %r1584, %r1;
	cvta.to.global.u64 	%rd98, %rd430;
	mul.wide.s32 	%rd99, %r1585, 4;
	add.s64 	%rd19, %rd98, %rd99;
$L__BB18_217:
	membar.cta;
	ld.volatile.global.u32 	%r345, [%rd19];
	setp.eq.s32 	%p141, %r345, 0;
	@%p141 bra 	$L__BB18_217;
	and.b32  	%r1586, %r345, 1073741823;
	add.s32 	%r2249, %r1586, %r2249;
	setp.gt.s32 	%p142, %r345, -1;
	vote.sync.ballot.b32 	%r2247, %p142, %r2247;
	setp.gt.u32 	%p144, %r2246, 1;
	and.pred  	%p145, %p142, %p144;
	mov.u32 	%r2246, %r344;
	@%p145 bra 	$L__BB18_216;
	ld.shared.u64 	%rd456, [%r340];
$L__BB18_220:
	ld.param.u64 	%rd431, [_ZN3cub18CUB_300001_SM_10006detail10radix_sort29DeviceRadixSortOnesweepKernelINS1_5radix10policy_hubIiiyE10Policy1000ELNS0_9SortOrderE0EiiyiiNS1_21identity_decomposer_tEEEvPT5_SB_PT3_PKSC_PT1_PKSG_PT2_PKSK_T4_iiT6__param_0];
	or.b32  	%r1587, %r2249, -2147483648;
	cvta.to.global.u64 	%rd100, %rd431;
	shl.b32 	%r1588, %r3, 8;
	add.s32 	%r1589, %r1588, %r1;
	mul.wide.s32 	%rd101, %r1589, 4;
	add.s64 	%rd102, %rd100, %rd101;
	st.volatile.global.u32 	[%rd102], %r1587;
	sub.s32 	%r1590, %r2249, %r2174;
	cvt.s64.s32 	%rd103, %r1590;
	add.s64 	%rd104, %rd456, %rd103;
	st.shared.u64 	[%r340], %rd104;
$L__BB18_221:
	ld.param.u32 	%r2087, [_ZN3cub18CUB_300001_SM_10006detail10radix_sort29DeviceRadixSortOnesweepKernelINS1_5radix10policy_hubIiiyE10Policy1000ELNS0_9SortOrderE0EiiyiiNS1_21identity_decomposer_tEEEvPT5_SB_PT3_PKSC_PT1_PKSG_PT2_PKSK_T4_iiT6__param_8];
	ld.param.u64 	%rd434, [_ZN3cub18CUB_300001_SM_10006detail10radix_sort29DeviceRadixSortOnesweepKernelINS1_5radix10policy_hubIiiyE10Policy1000ELNS0_9SortOrderE0EiiyiiNS1_21identity_decomposer_tEEEvPT5_SB_PT3_PKSC_PT1_PKSG_PT2_PKSK_T4_iiT6__param_2];
	setp.gt.u32 	%p146, %r1, 255;
	mad.lo.s32 	%r349, %r3, 6528, 6528;
	setp.lt.s32 	%p147, %r349, %r2087;
	setp.eq.s64 	%p148, %rd434, 0;
	or.pred  	%p149, %p148, %p147;
	or.pred  	%p150, %p146, %p149;
	@%p150 bra 	$L__BB18_223;
	ld.param.u64 	%rd435, [_ZN3cub18CUB_300001_SM_10006detail10radix_sort29DeviceRadixSortOnesweepKernelINS1_5radix10policy_hubIiiyE10Policy1000ELNS0_9SortOrderE0EiiyiiNS1_21identity_decomposer_tEEEvPT5_SB_PT3_PKSC_PT1_PKSG_PT2_PKSK_T4_iiT6__param_2];
	ld.shared.u64 	%rd105, [%r340];
	cvt.s64.s32 	%rd106, %r2174;
	cvt.s64.s32 	%rd107, %r218;
	add.s64 	%rd108, %rd107, %rd106;
	add.s64 	%rd109, %rd108, %rd105;
	cvta.to.global.u64 	%rd110, %rd435;
	shl.b64 	%rd111, %rd9, 3;
	add.s64 	%rd112, %rd110, %rd111;
	st.global.u64 	[%rd112], %rd109;
$L__BB18_223:
	ld.param.u32 	%r2088, [_ZN3cub18CUB_300001_SM_10006detail10radix_sort29DeviceRadixSortOnesweepKernelINS1_5radix10policy_hubIiiyE10Policy1000ELNS0_9SortOrderE0EiiyiiNS1_21identity_decomposer_tEEEvPT5_SB_PT3_PKSC_PT1_PKSG_PT2_PKSK_T4_iiT6__param_8];
	ld.param.u64 	%rd438, [_ZN3cub18CUB_300001_SM_10006detail10radix_sort29DeviceRadixSortOnesweepKernelINS1_5radix10policy_hubIiiyE10Policy1000ELNS0_9SortOrderE0EiiyiiNS1_21identity_decomposer_tEEEvPT5_SB_PT3_PKSC_PT1_PKSG_PT2_PKSK_T4_iiT6__param_4];
	cvta.to.global.u64 	%rd22, %rd438;
	shl.b32 	%r1591, %r1, 2;
	add.s32 	%r350, %r783, %r1591;
	setp.gt.s32 	%p151, %r349, %r2088;
	bar.sync 	0;
	@%p151 bra 	$L__BB18_225;
	ld.param.u32 	%r2112, [_ZN3cub18CUB_300001_SM_10006detail10radix_sort29DeviceRadixSortOnesweepKernelINS1_5radix10policy_hubIiiyE10Policy1000ELNS0_9SortOrderE0EiiyiiNS1_21identity_decomposer_tEEEvPT5_SB_PT3_PKSC_PT1_PKSG_PT2_PKSK_T4_iiT6__param_9];
	ld.shared.u32 	%r1593, [%r350];
	shr.u32 	%r1594, %r1593, %r2112;
	and.b32  	%r1595, %r1594, %r221;
	shl.b32 	%r1596, %r1595, 3;
	add.s32 	%r1598, %r783, 26112;
	add.s32 	%r1599, %r1598, %r1596;
	ld.shared.u64 	%rd113, [%r1599];
	add.s64 	%rd114, %rd113, %rd9;
	xor.b32  	%r1600, %r1593, -2147483648;
	shl.b64 	%rd115, %rd114, 2;
	add.s64 	%rd116, %rd22, %rd115;
	st.global.u32 	[%rd116], %r1600;
	bar.warp.sync 	-1;
	ld.shared.u32 	%r1601, [%r350+1536];
	shr.u32 	%r1602, %r1601, %r2112;
	and.b32  	%r1603, %r1602, %r221;
	shl.b32 	%r1604, %r1603, 3;
	add.s32 	%r1605, %r1598, %r1604;
	ld.shared.u64 	%rd117, [%r1605];
	add.s64 	%rd118, %rd117, %rd9;
	xor.b32  	%r1606, %r1601, -2147483648;
	shl.b64 	%rd119, %rd118, 2;
	add.s64 	%rd120, %rd22, %rd119;
	st.global.u32 	[%rd120+1536], %r1606;
	bar.warp.sync 	-1;
	ld.shared.u32 	%r1607, [%r350+3072];
	shr.u32 	%r1608, %r1607, %r2112;
	and.b32  	%r1609, %r1608, %r221;
	shl.b32 	%r1610, %r1609, 3;
	add.s32 	%r1611, %r1598, %r1610;
	ld.shared.u64 	%rd121, [%r1611];
	add.s64 	%rd122, %rd121, %rd9;
	xor.b32  	%r1612, %r1607, -2147483648;
	shl.b64 	%rd123, %rd122, 2;
	add.s64 	%rd124, %rd22, %rd123;
	st.global.u32 	[%rd124+3072], %r1612;
	bar.warp.sync 	-1;
	ld.shared.u32 	%r1613, [%r350+4608];
	shr.u32 	%r1614, %r1613, %r2112;
	and.b32  	%r1615, %r1614, %r221;
	shl.b32 	%r1616, %r1615, 3;
	add.s32 	%r1617, %r1598, %r1616;
	ld.shared.u64 	%rd125, [%r1617];
	add.s64 	%rd126, %rd125, %rd9;
	xor.b32  	%r1618, %r1613, -2147483648;
	shl.b64 	%rd127, %rd126, 2;
	add.s64 	%rd128, %rd22, %rd127;
	st.global.u32 	[%rd128+4608], %r1618;
	bar.warp.sync 	-1;
	ld.shared.u32 	%r1619, [%r350+6144];
	shr.u32 	%r1620, %r1619, %r2112;
	and.b32  	%r1621, %r1620, %r221;
	shl.b32 	%r1622, %r1621, 3;
	add.s32 	%r1623, %r1598, %r1622;
	ld.shared.u64 	%rd129, [%r1623];
	add.s64 	%rd130, %rd129, %rd9;
	xor.b32  	%r1624, %r1619, -2147483648;
	shl.b64 	%rd131, %rd130, 2;
	add.s64 	%rd132, %rd22, %rd131;
	st.global.u32 	[%rd132+6144], %r1624;
	bar.warp.sync 	-1;
	ld.shared.u32 	%r1625, [%r350+7680];
	shr.u32 	%r1626, %r1625, %r2112;
	and.b32  	%r1627, %r1626, %r221;
	shl.b32 	%r1628, %r1627, 3;
	add.s32 	%r1629, %r1598, %r1628;
	ld.shared.u64 	%rd133, [%r1629];
	add.s64 	%rd134, %rd133, %rd9;
	xor.b32  	%r1630, %r1625, -2147483648;
	shl.b64 	%rd135, %rd134, 2;
	add.s64 	%rd136, %rd22, %rd135;
	st.global.u32 	[%rd136+7680], %r1630;
	bar.warp.sync 	-1;
	ld.shared.u32 	%r1631, [%r350+9216];
	shr.u32 	%r1632, %r1631, %r2112;
	and.b32  	%r1633, %r1632, %r221;
	shl.b32 	%r1634, %r1633, 3;
	add.s32 	%r1635, %r1598, %r1634;
	ld.shared.u64 	%rd137, [%r1635];
	add.s64 	%rd138, %rd137, %rd9;
	xor.b32  	%r1636, %r1631, -2147483648;
	shl.b64 	%rd139, %rd138, 2;
	add.s64 	%rd140, %rd22, %rd139;
	st.global.u32 	[%rd140+9216], %r1636;
	bar.warp.sync 	-1;
	ld.shared.u32 	%r1637, [%r350+10752];
	shr.u32 	%r1638, %r1637, %r2112;
	and.b32  	%r1639, %r1638, %r221;
	shl.b32 	%r1640, %r1639, 3;
	add.s32 	%r1641, %r1598, %r1640;
	ld.shared.u64 	%rd141, [%r1641];
	add.s64 	%rd142, %rd141, %rd9;
	xor.b32  	%r1642, %r1637, -2147483648;
	shl.b64 	%rd143, %rd142, 2;
	add.s64 	%rd144, %rd22, %rd143;
	st.global.u32 	[%rd144+10752], %r1642;
	bar.warp.sync 	-1;
	ld.shared.u32 	%r1643, [%r350+12288];
	shr.u32 	%r1644, %r1643, %r2112;
	and.b32  	%r1645, %r1644, %r221;
	shl.b32 	%r1646, %r1645, 3;
	add.s32 	%r1647, %r1598, %r1646;
	ld.shared.u64 	%rd145, [%r1647];
	add.s64 	%rd146, %rd145, %rd9;
	xor.b32  	%r1648, %r1643, -2147483648;
	shl.b64 	%rd147, %rd146, 2;
	add.s64 	%rd148, %rd22, %rd147;
	st.global.u32 	[%rd148+12288], %r1648;
	bar.warp.sync 	-1;
	ld.shared.u32 	%r1649, [%r350+13824];
	shr.u32 	%r1650, %r1649, %r2112;
	and.b32  	%r1651, %r1650, %r221;
	shl.b32 	%r1652, %r1651, 3;
	add.s32 	%r1653, %r1598, %r1652;
	ld.shared.u64 	%rd149, [%r1653];
	add.s64 	%rd150, %rd149, %rd9;
	xor.b32  	%r1654, %r1649, -2147483648;
	shl.b64 	%rd151, %rd150, 2;
	add.s64 	%rd152, %rd22, %rd151;
	st.global.u32 	[%rd152+13824], %r1654;
	bar.warp.sync 	-1;
	ld.shared.u32 	%r1655, [%r350+15360];
	shr.u32 	%r1656, %r1655, %r2112;
	and.b32  	%r1657, %r1656, %r221;
	shl.b32 	%r1658, %r1657, 3;
	add.s32 	%r1659, %r1598, %r1658;
	ld.shared.u64 	%rd153, [%r1659];
	add.s64 	%rd154, %rd153, %rd9;
	xor.b32  	%r1660, %r1655, -2147483648;
	shl.b64 	%rd155, %rd154, 2;
	add.s64 	%rd156, %rd22, %rd155;
	st.global.u32 	[%rd156+15360], %r1660;
	bar.warp.sync 	-1;
	ld.shared.u32 	%r1661, [%r350+16896];
	shr.u32 	%r1662, %r1661, %r2112;
	and.b32  	%r1663, %r1662, %r221;
	shl.b32 	%r1664, %r1663, 3;
	add.s32 	%r1665, %r1598, %r1664;
	ld.shared.u64 	%rd157, [%r1665];
	add.s64 	%rd158, %rd157, %rd9;
	xor.b32  	%r1666, %r1661, -2147483648;
	shl.b64 	%rd159, %rd158, 2;
	add.s64 	%rd160, %rd22, %rd159;
	st.global.u32 	[%rd160+16896], %r1666;
	bar.warp.sync 	-1;
	ld.shared.u32 	%r1667, [%r350+18432];
	shr.u32 	%r1668, %r1667, %r2112;
	and.b32  	%r1669, %r1668, %r221;
	shl.b32 	%r1670, %r1669, 3;
	add.s32 	%r1671, %r1598, %r1670;
	ld.shared.u64 	%rd161, [%r1671];
	add.s64 	%rd162, %rd161, %rd9;
	xor.b32  	%r1672, %r1667, -2147483648;
	shl.b64 	%rd163, %rd162, 2;
	add.s64 	%rd164, %rd22, %rd163;
	st.global.u32 	[%rd164+18432], %r1672;
	bar.warp.sync 	-1;
	ld.shared.u32 	%r1673, [%r350+19968];
	shr.u32 	%r1674, %r1673, %r2112;
	and.b32  	%r1675, %r1674, %r221;
	shl.b32 	%r1676, %r1675, 3;
	add.s32 	%r1677, %r1598, %r1676;
	ld.shared.u64 	%rd165, [%r1677];
	add.s64 	%rd166, %rd165, %rd9;
	xor.b32  	%r1678, %r1673, -2147483648;
	shl.b64 	%rd167, %rd166, 2;
	add.s64 	%rd168, %rd22, %rd167;
	st.global.u32 	[%rd168+19968], %r1678;
	bar.warp.sync 	-1;
	ld.shared.u32 	%r1679, [%r350+21504];
	shr.u32 	%r1680, %r1679, %r2112;
	and.b32  	%r1681, %r1680, %r221;
	shl.b32 	%r1682, %r1681, 3;
	add.s32 	%r1683, %r1598, %r1682;
	ld.shared.u64 	%rd169, [%r1683];
	add.s64 	%rd170, %rd169, %rd9;
	xor.b32  	%r1684, %r1679, -2147483648;
	shl.b64 	%rd171, %rd170, 2;
	add.s64 	%rd172, %rd22, %rd171;
	st.global.u32 	[%rd172+21504], %r1684;
	bar.warp.sync 	-1;
	ld.shared.u32 	%r1685, [%r350+23040];
	shr.u32 	%r1686, %r1685, %r2112;
	and.b32  	%r1687, %r1686, %r221;
	shl.b32 	%r1688, %r1687, 3;
	add.s32 	%r1689, %r1598, %r1688;
	ld.shared.u64 	%rd173, [%r1689];
	add.s64 	%rd174, %rd173, %rd9;
	xor.b32  	%r1690, %r1685, -2147483648;
	shl.b64 	%rd175, %rd174, 2;
	add.s64 	%rd176, %rd22, %rd175;
	st.global.u32 	[%rd176+23040], %r1690;
	bar.warp.sync 	-1;
	ld.shared.u32 	%r1691, [%r350+24576];
	shr.u32 	%r1692, %r1691, %r2112;
	and.b32  	%r1693, %r1692, %r221;
	shl.b32 	%r1694, %r1693, 3;
	add.s32 	%r1695, %r1598, %r1694;
	ld.shared.u64 	%rd177, [%r1695];
	add.s64 	%rd178, %rd177, %rd9;
	xor.b32  	%r1696, %r1691, -2147483648;
	shl.b64 	%rd179, %rd178, 2;
	add.s64 	%rd180, %rd22, %rd179;
	st.global.u32 	[%rd180+24576], %r1696;
	bar.warp.sync 	-1;
	bra.uni 	$L__BB18_260;
$L__BB18_225:
	ld.param.u32 	%r2089, [_ZN3cub18CUB_300001_SM_10006detail10radix_sort29DeviceRadixSortOnesweepKernelINS1_5radix10policy_hubIiiyE10Policy1000ELNS0_9SortOrderE0EiiyiiNS1_21identity_decomposer_tEEEvPT5_SB_PT3_PKSC_PT1_PKSG_PT2_PKSK_T4_iiT6__param_8];
	mad.lo.s32 	%r351, %r3, -6528, %r2089;
	setp.ge.s32 	%p152, %r1, %r351;
	@%p152 bra 	$L__BB18_227;
	ld.param.u32 	%r2113, [_ZN3cub18CUB_300001_SM_10006detail10radix_sort29DeviceRadixSortOnesweepKernelINS1_5radix10policy_hubIiiyE10Policy1000ELNS0_9SortOrderE0EiiyiiNS1_21identity_decomposer_tEEEvPT5_SB_PT3_PKSC_PT1_PKSG_PT2_PKSK_T4_iiT6__param_9];
	ld.shared.u32 	%r1697, [%r350];
	shr.u32 	%r1698, %r1697, %r2113;
	and.b32  	%r1699, %r1698, %r221;
	shl.b32 	%r1700, %r1699, 3;
	add.s32 	%r1702, %r783, %r1700;
	ld.shared.u64 	%rd181, [%r1702+26112];
	xor.b32  	%r1703, %r1697, -2147483648;
	add.s64 	%rd182, %rd181, %rd9;
	shl.b64 	%rd183, %rd182, 2;
	add.s64 	%rd184, %rd22, %rd183;
	st.global.u32 	[%rd184], %r1703;
$L__BB18_227:
	bar.warp.sync 	-1;
	add.s32 	%r1704, %r1, 384;
	setp.ge.s32 	%p153, %r1704, %r351;
	@%p153 bra 	$L__BB18_229;
	ld.param.u32 	%r2114, [_ZN3cub18CUB_300001_SM_10006detail10radix_sort29DeviceRadixSortOnesweepKernelINS1_5radix10policy_hubIiiyE10Policy1000ELNS0_9SortOrderE0EiiyiiNS1_21identity_decomposer_tEEEvPT5_SB_PT3_PKSC_PT1_PKSG_PT2_PKSK_T4_iiT6__param_9];
	ld.shared.u32 	%r1705, [%r350+1536];
	shr.u32 	%r1706, %r1705, %r2114;
	and.b32  	%r1707, %r1706, %r221;
	shl.b32 	%r1708, %r1707, 3;
	add.s32 	%r1710, %r783, %r1708;
	ld.shared.u64 	%rd185, [%r1710+26112];
	xor.b32  	%r1711, %r1705, -2147483648;
	add.s64 	%rd186, %rd185, %rd9;
	shl.b64 	%rd187, %rd186, 2;
	add.s64 	%rd188, %rd22, %rd187;
	st.global.u32 	[%rd188+1536], %r1711;
$L__BB18_229:
	bar.warp.sync 	-1;
	add.s32 	%r1712, %r1, 768;
	setp.ge.s32 	%p154, %r1712, %r351;
	@%p154 bra 	$L__BB18_231;
	ld.param.u32 	%r2115, [_ZN3cub18CUB_300001_SM_10006detail10radix_sort29DeviceRadixSortOnesweepKernelINS1_5radix10policy_hubIiiyE10Policy1000ELNS0_9SortOrderE0EiiyiiNS1_21identity_decomposer_tEEEvPT5_SB_PT3_PKSC_PT1_PKSG_PT2_PKSK_T4_iiT6__param_9];
	ld.shared.u32 	%r1713, [%r350+3072];
	shr.u32 	%r1714, %r1713, %r2115;
	and.b32  	%r1715, %r1714, %r221;
	shl.b32 	%r1716, %r1715, 3;
	add.s32 	%r1718, %r783, %r1716;
	ld.shared.u64 	%rd189, [%r1718+26112];
	xor.b32  	%r1719, %r1713, -2147483648;
	add.s64 	%rd190, %rd189, %rd9;
	shl.b64 	%rd191, %rd190, 2;
	add.s64 	%rd192, %rd22, %rd191;
	st.global.u32 	[%rd192+3072], %r1719;
$L__BB18_231:
	bar.warp.sync 	-1;
	add.s32 	%r1720, %r1, 1152;
	setp.ge.s32 	%p155, %r1720, %r351;
	@%p155 bra 	$L__BB18_233;
	ld.param.u32 	%r2116, [_ZN3cub18CUB_300001_SM_10006detail10radix_sort29DeviceRadixSortOnesweepKernelINS1_5radix10policy_hubIiiyE10Policy1000ELNS0_9SortOrderE0EiiyiiNS1_21identity_decomposer_tEEEvPT5_SB_PT3_PKSC_PT1_PKSG_PT2_PKSK_T4_iiT6__param_9];
	ld.shared.u32 	%r1721, [%r350+4608];
	shr.u32 	%r1722, %r1721, %r2116;
	and.b32  	%r1723, %r1722, %r221;
	shl.b32 	%r1724, %r1723, 3;
	add.s32 	%r1726, %r783, %r1724;
	ld.shared.u64 	%rd193, [%r1726+26112];
	xor.b32  	%r1727, %r1721, -2147483648;
	add.s64 	%rd194, %rd193, %rd9;
	shl.b64 	%rd195, %rd194, 2;
	add.s64 	%rd196, %rd22, %rd195;
	st.global.u32 	[%rd196+4608], %r1727;
$L__BB18_233:
	bar.warp.sync 	-1;
	add.s32 	%r1728, %r1, 1536;
	setp.ge.s32 	%p156, %r1728, %r351;
	@%p156 bra 	$L__BB18_235;
	ld.param.u32 	%r2117, [_ZN3cub18CUB_300001_SM_10006detail10radix_sort29DeviceRadixSortOnesweepKernelINS1_5radix10policy_hubIiiyE10Policy1000ELNS0_9SortOrderE0EiiyiiNS1_21identity_decomposer_tEEEvPT5_SB_PT3_PKSC_PT1_PKSG_PT2_PKSK_T4_iiT6__param_9];
	ld.shared.u32 	%r1729, [%r350+6144];
	shr.u32 	%r1730, %r1729, %r2117;
	and.b32  	%r1731, %r1730, %r221;
	shl.b32 	%r1732, %r1731, 3;
	add.s32 	%r1734, %r783, %r1732;
	ld.shared.u64 	%rd197, [%r1734+26112];
	xor.b32  	%r1735, %r1729, -2147483648;
	add.s64 	%rd198, %rd197, %rd9;
	shl.b64 	%rd199, %rd198, 2;
	add.s64 	%rd200, %rd22, %rd199;
	st.global.u32 	[%rd200+6144], %r1735;
$L__BB18_235:
	bar.warp.sync 	-1;
	add.s32 	%r1736, %r1, 1920;
	setp.ge.s32 	%p157, %r1736, %r351;
	@%p157 bra 	$L__BB18_237;
	ld.param.u32 	%r2118, [_ZN3cub18CUB_300001_SM_10006detail10radix_sort29DeviceRadixSortOnesweepKernelINS1_5radix10policy_hubIiiyE10Policy1000ELNS0_9SortOrderE0EiiyiiNS1_21identity_decomposer_tEEEvPT5_SB_PT3_PKSC_PT1_PKSG_PT2_PKSK_T4_iiT6__param_9];
	ld.shared.u32 	%r1737, [%r350+7680];
	shr.u32 	%r1738, %r1737, %r2118;
	and.b32  	%r1739, %r1738, %r221;
	shl.b32 	%r1740, %r1739, 3;
	add.s32 	%r1742, %r783, %r1740;
	ld.shared.u64 	%rd201, [%r1742+26112];
	xor.b32  	%r1743, %r1737, -2147483648;
	add.s64 	%rd202, %rd201, %rd9;
	shl.b64 	%rd203, %rd202, 2;
	add.s64 	%rd204, %rd22, %rd203;
	st.global.u32 	[%rd204+7680], %r1743;
$L__BB18_237:
	bar.warp.sync 	-1;
	add.s32 	%r1744, %r1, 2304;
	setp.ge.s32 	%p158, %r1744, %r351;
	@%p158 bra 	$L__BB18_239;
	ld.param.u32 	%r2119, [_ZN3cub18CUB_300001_SM_10006detail10radix_sort29DeviceRadixSortOnesweepKernelINS1_5radix10policy_hubIiiyE10Policy1000ELNS0_9SortOrderE0EiiyiiNS1_21identity_decomposer_tEEEvPT5_SB_PT3_PKSC_PT1_PKSG_PT2_PKSK_T4_iiT6__param_9];
	ld.shared.u32 	%r1745, [%r350+9216];
	shr.u32 	%r1746, %r1745, %r2119;
	and.b32  	%r1747, %r1746, %r221;
	shl.b32 	%r1748, %r1747, 3;
	add.s32 	%r1750, %r783, %r1748;
	ld.shared.u64 	%rd205, [%r1750+26112];
	xor.b32  	%r1751, %r1745, -2147483648;
	add.s64 	%rd206, %rd205, %rd9;
	shl.b64 	%rd207, %rd206, 2;
	add.s64 	%rd208, %rd22, %rd207;
	st.global.u32 	[%rd208+9216], %r1751;
$L__BB18_239:
	bar.warp.sync 	-1;
	add.s32 	%r1752, %r1, 2688;
	setp.ge.s32 	%p159, %r1752, %r351;
	@%p159 bra 	$L__BB18_241;
	ld.param.u32 	%r2120, [_ZN3cub18CUB_300001_SM_10006detail10radix_sort29DeviceRadixSortOnesweepKernelINS1_5radix10policy_hubIiiyE10Policy1000ELNS0_9SortOrderE0EiiyiiNS1_21identity_decomposer_tEEEvPT5_SB_PT3_PKSC_PT1_PKSG_PT2_PKSK_T4_iiT6__param_9];
	ld.shared.u32 	%r1753, [%r350+10752];
	shr.u32 	%r1754, %r1753, %r2120;
	and.b32  	%r1755, %r1754, %r221;
	shl.b32 	%r1756, %r1755, 3;
	add.s32 	%r1758, %r783, %r1756;
	ld.shared.u64 	%rd209, [%r1758+26112];
	xor.b32  	%r1759, %r1753, -2147483648;
	add.s64 	%rd210, %rd209, %rd9;
	shl.b64 	%rd211, %rd210, 2;
	add.s64 	%rd212, %rd22, %rd211;
	st.global.u32 	[%rd212+10752], %r1759;
$L__BB18_241:
	bar.warp.sync 	-1;
	or.b32  	%r1760, %r1, 3072;
	setp.ge.s32 	%p160, %r1760, %r351;
	@%p160 bra 	$L__BB18_243;
	ld.param.u32 	%r2121, [_ZN3cub18CUB_300001_SM_10006detail10radix_sort29DeviceRadixSortOnesweepKernelINS1_5radix10policy_hubIiiyE10Policy1000ELNS0_9SortOrderE0EiiyiiNS1_21identity_decomposer_tEEEvPT5_SB_PT3_PKSC_PT1_PKSG_PT2_PKSK_T4_iiT6__param_9];
	ld.shared.u32 	%r1761, [%r350+12288];
	shr.u32 	%r1762, %r1761, %r2121;
	and.b32  	%r1763, %r1762, %r221;
	shl.b32 	%r1764, %r1763, 3;
	add.s32 	%r1766, %r783, %r1764;
	ld.shared.u64 	%rd213, [%r1766+26112];
	xor.b32  	%r1767, %r1761, -2147483648;
	add.s64 	%rd214, %rd213, %rd9;
	shl.b64 	%rd215, %rd214, 2;
	add.s64 	%rd216, %rd22, %rd215;
	st.global.u32 	[%rd216+12288], %r1767;
$L__BB18_243:
	bar.warp.sync 	-1;
	add.s32 	%r1768, %r1, 3456;
	setp.ge.s32 	%p161, %r1768, %r351;
	@%p161 bra 	$L__BB18_245;
	ld.param.u32 	%r2122, [_ZN3cub18CUB_300001_SM_10006detail10radix_sort29DeviceRadixSortOnesweepKernelINS1_5radix10policy_hubIiiyE10Policy1000ELNS0_9SortOrderE0EiiyiiNS1_21identity_decomposer_tEEEvPT5_SB_PT3_PKSC_PT1_PKSG_PT2_PKSK_T4_iiT6__param_9];
	ld.shared.u32 	%r1769, [%r350+13824];
	shr.u32 	%r1770, %r1769, %r2122;
	and.b32  	%r1771, %r1770, %r221;
	shl.b32 	%r1772, %r1771, 3;
	add.s32 	%r1774, %r783, %r1772;
	ld.shared.u64 	%rd217, [%r1774+26112];
	xor.b32  	%r1775, %r1769, -2147483648;
	add.s64 	%rd218, %rd217, %rd9;
	shl.b64 	%rd219, %rd218, 2;
	add.s64 	%rd220, %rd22, %rd219;
	st.global.u32 	[%rd220+13824], %r1775;
$L__BB18_245:
	bar.warp.sync 	-1;
	add.s32 	%r1776, %r1, 3840;
	setp.ge.s32 	%p162, %r1776, %r351;
	@%p162 bra 	$L__BB18_247;
	ld.param.u32 	%r2123, [_ZN3cub18CUB_300001_SM_10006detail10radix_sort29DeviceRadixSortOnesweepKernelINS1_5radix10policy_hubIiiyE10Policy1000ELNS0_9SortOrderE0EiiyiiNS1_21identity_decomposer_tEEEvPT5_SB_PT3_PKSC_PT1_PKSG_PT2_PKSK_T4_iiT6__param_9];
	ld.shared.u32 	%r1777, [%r350+15360];
	shr.u32 	%r1778, %r1777, %r2123;
	and.b32  	%r1779, %r1778, %r221;
	shl.b32 	%r1780, %r1779, 3;
	add.s32 	%r1782, %r783, %r1780;
	ld.shared.u64 	%rd221, [%r1782+26112];
	xor.b32  	%r1783, %r1777, -2147483648;
	add.s64 	%rd222, %rd221, %rd9;
	shl.b64 	%rd223, %rd222, 2;
	add.s64 	%rd224, %rd22, %rd223;
	st.global.u32 	[%rd224+15360], %r1783;
$L__BB18_247:
	bar.warp.sync 	-1;
	add.s32 	%r1784, %r1, 4224;
	setp.ge.s32 	%p163, %r1784, %r351;
	@%p163 bra 	$L__BB18_249;
	ld.param.u32 	%r2124, [_ZN3cub18CUB_300001_SM_10006detail10radix_sort29DeviceRadixSortOnesweepKernelINS1_5radix10policy_hubIiiyE10Policy1000ELNS0_9SortOrderE0EiiyiiNS1_21identity_decomposer_tEEEvPT5_SB_PT3_PKSC_PT1_PKSG_PT2_PKSK_T4_iiT6__param_9];
	ld.shared.u32 	%r1785, [%r350+16896];
	shr.u32 	%r1786, %r1785, %r2124;
	and.b32  	%r1787, %r1786, %r221;
	shl.b32 	%r1788, %r1787, 3;
	add.s32 	%r1790, %r783, %r1788;
	ld.shared.u64 	%rd225, [%r1790+26112];
	xor.b32  	%r1791, %r1785, -2147483648;
	add.s64 	%rd226, %rd225, %rd9;
	shl.b64 	%rd227, %rd226, 2;
	add.s64 	%rd228, %rd22, %rd227;
	st.global.u32 	[%rd228+16896], %r1791;
$L__BB18_249:
	bar.warp.sync 	-1;
	add.s32 	%r1792, %r1, 4608;
	setp.ge.s32 	%p164, %r1792, %r351;
	@%p164 bra 	$L__BB18_251;
	ld.param.u32 	%r2125, [_ZN3cub18CUB_300001_SM_10006detail10radix_sort29DeviceRadixSortOnesweepKernelINS1_5radix10policy_hubIiiyE10Policy1000ELNS0_9SortOrderE0EiiyiiNS1_21identity_decomposer_tEEEvPT5_SB_PT3_PKSC_PT1_PKSG_PT2_PKSK_T4_iiT6__param_9];
	ld.shared.u32 	%r1793, [%r350+18432];
	shr.u32 	%r1794, %r1793, %r2125;
	and.b32  	%r1795, %r1794, %r221;
	shl.b32 	%r1796, %r1795, 3;
	add.s32 	%r1798, %r783, %r1796;
	ld.shared.u64 	%rd229, [%r1798+26112];
	xor.b32  	%r1799, %r1793, -2147483648;
	add.s64 	%rd230, %rd229, %rd9;
	shl.b64 	%rd231, %rd230, 2;
	add.s64 	%rd232, %rd22, %rd231;
	st.global.u32 	[%rd232+18432], %r1799;
$L__BB18_251:
	bar.warp.sync 	-1;
	add.s32 	%r1800, %r1, 4992;
	setp.ge.s32 	%p165, %r1800, %r351;
	@%p165 bra 	$L__BB18_253;
	ld.param.u32 	%r2126, [_ZN3cub18CUB_300001_SM_10006detail10radix_sort29DeviceRadixSortOnesweepKernelINS1_5radix10policy_hubIiiyE10Policy1000ELNS0_9SortOrderE0EiiyiiNS1_21identity_decomposer_tEEEvPT5_SB_PT3_PKSC_PT1_PKSG_PT2_PKSK_T4_iiT6__param_9];
	ld.shared.u32 	%r1801, [%r350+19968];
	shr.u32 	%r1802, %r1801, %r2126;
	and.b32  	%r1803, %r1802, %r221;
	shl.b32 	%r1804, %r1803, 3;
	add.s32 	%r1806, %r783, %r1804;
	ld.shared.u64 	%rd233, [%r1806+26112];
	xor.b32  	%r1807, %r1801, -2147483648;
	add.s64 	%rd234, %rd233, %rd9;
	shl.b64 	%rd235, %rd234, 2;
	add.s64 	%rd236, %rd22, %rd235;
	st.global.u32 	[%rd236+19968], %r1807;
$L__BB18_253:
	bar.warp.sync 	-1;
	add.s32 	%r1808, %r1, 5376;
	setp.ge.s32 	%p166, %r1808, %r351;
	@%p166 bra 	$L__BB18_255;
	ld.param.u32 	%r2127, [_ZN3cub18CUB_300001_SM_10006detail10radix_sort29DeviceRadixSortOnesweepKernelINS1_5radix10policy_hubIiiyE10Policy1000ELNS0_9SortOrderE0EiiyiiNS1_21identity_decomposer_tEEEvPT5_SB_PT3_PKSC_PT1_PKSG_PT2_PKSK_T4_iiT6__param_9];
	ld.shared.u32 	%r1809, [%r350+21504];
	shr.u32 	%r1810, %r1809, %r2127;
	and.b32  	%r1811, %r1810, %r221;
	shl.b32 	%r1812, %r1811, 3;
	add.s32 	%r1814, %r783, %r1812;
	ld.shared.u64 	%rd237, [%r1814+26112];
	xor.b32  	%r1815, %r1809, -2147483648;
	add.s64 	%rd238, %rd237, %rd9;
	shl.b64 	%rd239, %rd238, 2;
	add.s64 	%rd240, %rd22, %rd239;
	st.global.u32 	[%rd240+21504], %r1815;
$L__BB18_255:
	bar.warp.sync 	-1;
	add.s32 	%r1816, %r1, 5760;
	setp.ge.s32 	%p167, %r1816, %r351;
	@%p167 bra 	$L__BB18_257;
	ld.param.u32 	%r2128, [_ZN3cub18CUB_300001_SM_10006detail10radix_sort29DeviceRadixSortOnesweepKernelINS1_5radix10policy_hubIiiyE10Policy1000ELNS0_9SortOrderE0EiiyiiNS1_21identity_decomposer_tEEEvPT5_SB_PT3_PKSC_PT1_PKSG_PT2_PKSK_T4_iiT6__param_9];
	ld.shared.u32 	%r1817, [%r350+23040];
	shr.u32 	%r1818, %r1817, %r2128;
	and.b32  	%r1819, %r1818, %r221;
	shl.b32 	%r1820, %r1819, 3;
	add.s32 	%r1822, %r783, %r1820;
	ld.shared.u64 	%rd241, [%r1822+26112];
	xor.b32  	%r1823, %r1817, -2147483648;
	add.s64 	%rd242, %rd241, %rd9;
	shl.b64 	%rd243, %rd242, 2;
	add.s64 	%rd244, %rd22, %rd243;
	st.global.u32 	[%rd244+23040], %r1823;
$L__BB18_257:
	bar.warp.sync 	-1;
	or.b32  	%r1824, %r1, 6144;
	setp.ge.s32 	%p168, %r1824, %r351;
	@%p168 bra 	$L__BB18_259;
	ld.param.u32 	%r2129, [_ZN3cub18CUB_300001_SM_10006detail10radix_sort29DeviceRadixSortOnesweepKernelINS1_5radix10policy_hubIiiyE10Policy1000ELNS0_9SortOrderE0EiiyiiNS1_21identity_decomposer_tEEEvPT5_SB_PT3_PKSC_PT1_PKSG_PT2_PKSK_T4_iiT6__param_9];
	ld.shared.u32 	%r1825, [%r350+24576];
	shr.u32 	%r1826, %r1825, %r2129;
	and.b32  	%r1827, %r1826, %r221;
	shl.b32 	%r1828, %r1827, 3;
	add.s32 	%r1830, %r783, %r1828;
	ld.shared.u64 	%rd245, [%r1830+26112];
	xor.b32  	%r1831, %r1825, -2147483648;
	add.s64 	%rd246, %rd245, %rd9;
	shl.b64 	%rd247, %rd246, 2;
	add.s64 	%rd248, %rd22, %rd247;
	st.global.u32 	[%rd248+24576], %r1831;
$L__BB18_259:
	bar.warp.sync 	-1;
$L__BB18_260:
	ld.param.u32 	%r2130, [_ZN3cub18CUB_300001_SM_10006detail10radix_sort29DeviceRadixSortOnesweepKernelINS1_5radix10policy_hubIiiyE10Policy1000ELNS0_9SortOrderE0EiiyiiNS1_21identity_decomposer_tEEEvPT5_SB_PT3_PKSC_PT1_PKSG_PT2_PKSK_T4_iiT6__param_9];
	ld.param.u32 	%r2090, [_ZN3cub18CUB_300001_SM_10006detail10radix_sort29DeviceRadixSortOnesweepKernelINS1_5radix10policy_hubIiiyE10Policy1000ELNS0_9SortOrderE0EiiyiiNS1_21identity_decomposer_tEEEvPT5_SB_PT3_PKSC_PT1_PKSG_PT2_PKSK_T4_iiT6__param_8];
	setp.gt.s32 	%p169, %r349, %r2090;
	ld.shared.u32 	%r1832, [%r350];
	shr.u32 	%r1833, %r1832, %r2130;
	and.b32  	%r352, %r1833, %r221;
	ld.shared.u32 	%r1834, [%r350+1536];
	shr.u32 	%r1835, %r1834, %r2130;
	and.b32  	%r353, %r1835, %r221;
	ld.shared.u32 	%r1836, [%r350+3072];
	shr.u32 	%r1837, %r1836, %r2130;
	and.b32  	%r354, %r1837, %r221;
	ld.shared.u32 	%r1838, [%r350+4608];
	shr.u32 	%r1839, %r1838, %r2130;
	and.b32  	%r355, %r1839, %r221;
	ld.shared.u32 	%r1840, [%r350+6144];
	shr.u32 	%r1841, %r1840, %r2130;
	and.b32  	%r356, %r1841, %r221;
	ld.shared.u32 	%r1842, [%r350+7680];
	shr.u32 	%r1843, %r1842, %r2130;
	and.b32  	%r357, %r1843, %r221;
	ld.shared.u32 	%r1844, [%r350+9216];
	shr.u32 	%r1845, %r1844, %r2130;
	and.b32  	%r358, %r1845, %r221;
	ld.shared.u32 	%r1846, [%r350+10752];
	shr.u32 	%r1847, %r1846, %r2130;
	and.b32  	%r359, %r1847, %r221;
	ld.shared.u32 	%r1848, [%r350+12288];
	shr.u32 	%r1849, %r1848, %r2130;
	and.b32  	%r360, %r1849, %r221;
	ld.shared.u32 	%r1850, [%r350+13824];
	shr.u32 	%r1851, %r1850, %r2130;
	and.b32  	%r361, %r1851, %r221;
	ld.shared.u32 	%r1852, [%r350+15360];
	shr.u32 	%r1853, %r1852, %r2130;
	and.b32  	%r362, %r1853, %r221;
	ld.shared.u32 	%r1854, [%r350+16896];
	shr.u32 	%r1855, %r1854, %r2130;
	and.b32  	%r363, %r1855, %r221;
	ld.shared.u32 	%r1856, [%r350+18432];
	shr.u32 	%r1857, %r1856, %r2130;
	and.b32  	%r364, %r1857, %r221;
	ld.shared.u32 	%r1858, [%r350+19968];
	shr.u32 	%r1859, %r1858, %r2130;
	and.b32  	%r365, %r1859, %r221;
	ld.shared.u32 	%r1860, [%r350+21504];
	shr.u32 	%r1861, %r1860, %r2130;
	and.b32  	%r366, %r1861, %r221;
	ld.shared.u32 	%r1862, [%r350+23040];
	shr.u32 	%r1863, %r1862, %r2130;
	and.b32  	%r367, %r1863, %r221;
	ld.shared.u32 	%r1864, [%r350+24576];
	shr.u32 	%r1865, %r1864, %r2130;
	and.b32  	%r368, %r1865, %r221;
	@%p169 bra 	$L__BB18_262;
	ld.param.u64 	%rd443, [_ZN3cub18CUB_300001_SM_10006detail10radix_sort29DeviceRadixSortOnesweepKernelINS1_5radix10policy_hubIiiyE10Policy1000ELNS0_9SortOrderE0EiiyiiNS1_21identity_decomposer_tEEEvPT5_SB_PT3_PKSC_PT1_PKSG_PT2_PKSK_T4_iiT6__param_7];
	cvta.to.global.u64 	%rd249, %rd443;
	and.b32  	%r1869, %r1, 31;
	or.b32  	%r1870, %r647, %r1869;
	cvt.u64.u32 	%rd250, %r1870;
	mul.lo.s32 	%r1871, %r3, 6528;
	cvt.s64.s32 	%rd251, %r1871;
	add.s64 	%rd252, %rd250, %rd251;
	shl.b64 	%rd253, %rd252, 2;
	add.s64 	%rd254, %rd249, %rd253;
	ld.global.u32 	%r2266, [%rd254];
	ld.global.u32 	%r2267, [%rd254+128];
	ld.global.u32 	%r2268, [%rd254+256];
	ld.global.u32 	%r2269, [%rd254+384];
	ld.global.u32 	%r2270, [%rd254+512];
	ld.global.u32 	%r2271, [%rd254+640];
	ld.global.u32 	%r2272, [%rd254+768];
	ld.global.u32 	%r2273, [%rd254+896];
	ld.global.u32 	%r2274, [%rd254+1024];
	ld.global.u32 	%r2275, [%rd254+1152];
	ld.global.u32 	%r2276, [%rd254+1280];
	ld.global.u32 	%r2277, [%rd254+1408];
	ld.global.u32 	%r2278, [%rd254+1536];
	ld.global.u32 	%r2279, [%rd254+1664];
	ld.global.u32 	%r2280, [%rd254+1792];
	ld.global.u32 	%r2281, [%rd254+1920];
	ld.global.u32 	%r2282, [%rd254+2048];
	bra.uni 	$L__BB18_296;
$L__BB18_262:
	ld.param.u32 	%r2091, [_ZN3cub18CUB_300001_SM_10006detail10radix_sort29DeviceRadixSortOnesweepKernelINS1_5radix10policy_hubIiiyE10Policy1000ELNS0_9SortOrderE0EiiyiiNS1_21identity_decomposer_tEEEvPT5_SB_PT3_PKSC_PT1_PKSG_PT2_PKSK_T4_iiT6__param_8];
	ld.param.u64 	%rd444, [_ZN3cub18CUB_300001_SM_10006detail10radix_sort29DeviceRadixSortOnesweepKernelINS1_5radix10policy_hubIiiyE10Policy1000ELNS0_9SortOrderE0EiiyiiNS1_21identity_decomposer_tEEEvPT5_SB_PT3_PKSC_PT1_PKSG_PT2_PKSK_T4_iiT6__param_7];
	cvta.to.global.u64 	%rd255, %rd444;
	add.s64 	%rd23, %rd255, %rd63;
	cvt.u32.u64 	%r1874, %rd7;
	sub.s32 	%r386, %r2091, %r649;
	setp.ge.s32 	%p170, %r1874, %r386;
	@%p170 bra 	$L__BB18_264;
	ld.global.u32 	%r2266, [%rd23];
$L__BB18_264:
	add.s32 	%r1877, %r1874, 32;
	setp.ge.s32 	%p171, %r1877, %r386;
	@%p171 bra 	$L__BB18_266;
	ld.global.u32 	%r2267, [%rd23+128];
$L__BB18_266:
	add.s32 	%r1880, %r1874, 64;
	setp.ge.s32 	%p172, %r1880, %r386;
	@%p172 bra 	$L__BB18_268;
	ld.global.u32 	%r2268, [%rd23+256];
$L__BB18_268:
	add.s32 	%r1883, %r1874, 96;
	setp.ge.s32 	%p173, %r1883, %r386;
	@%p173 bra 	$L__BB18_270;
	ld.global.u32 	%r2269, [%rd23+384];
$L__BB18_270:
	add.s32 	%r1886, %r1874, 128;
	setp.ge.s32 	%p174, %r1886, %r386;
	@%p174 bra 	$L__BB18_272;
	ld.global.u32 	%r2270, [%rd23+512];
$L__BB18_272:
	add.s32 	%r1889, %r1874, 160;
	setp.ge.s32 	%p175, %r1889, %r386;
	@%p175 bra 	$L__BB18_274;
	ld.global.u32 	%r2271, [%rd23+640];
$L__BB18_274:
	add.s32 	%r1892, %r1874, 192;
	setp.ge.s32 	%p176, %r1892, %r386;
	@%p176 bra 	$L__BB18_276;
	ld.global.u32 	%r2272, [%rd23+768];
$L__BB18_276:
	add.s32 	%r1895, %r1874, 224;
	setp.ge.s32 	%p177, %r1895, %r386;
	@%p177 bra 	$L__BB18_278;
	ld.param.u64 	%rd445, [_ZN3cub18CUB_300001_SM_10006detail10radix_sort29DeviceRadixSortOnesweepKernelINS1_5radix10policy_hubIiiyE10Policy1000ELNS0_9SortOrderE0EiiyiiNS1_21identity_decomposer_tEEEvPT5_SB_PT3_PKSC_PT1_PKSG_PT2_PKSK_T4_iiT6__param_7];
	cvta.to.global.u64 	%rd259, %rd445;
	cvt.s64.s32 	%rd260, %r649;
	add.s64 	%rd261, %rd7, %rd260;
	shl.b64 	%rd262, %rd261, 2;
	add.s64 	%rd263, %rd259, %rd262;
	ld.global.u32 	%r2273, [%rd263+896];
$L__BB18_278:
	add.s32 	%r1899, %r1874, 256;
	setp.ge.s32 	%p178, %r1899, %r386;
	@%p178 bra 	$L__BB18_280;
	ld.param.u64 	%rd446, [_ZN3cub18CUB_300001_SM_10006detail10radix_sort29DeviceRadixSortOnesweepKernelINS1_5radix10policy_hubIiiyE10Policy1000ELNS0_9SortOrderE0EiiyiiNS1_21identity_decomposer_tEEEvPT5_SB_PT3_PKSC_PT1_PKSG_PT2_PKSK_T4_iiT6__param_7];
	cvta.to.global.u64 	%rd264, %rd446;
	cvt.s64.s32 	%rd265, %r649;
	add.s64 	%rd266, %rd7, %rd265;
	shl.b64 	%rd267, %rd266, 2;
	add.s64 	%rd268, %rd264, %rd267;
	ld.global.u32 	%r2274, [%rd268+1024];
$L__BB18_280:
	add.s32 	%r1903, %r1874, 288;
	setp.ge.s32 	%p179, %r1903, %r386;
	@%p179 bra 	$L__BB18_282;
	ld.param.u64 	%rd447, [_ZN3cub18CUB_300001_SM_10006detail10radix_sort29DeviceRadixSortOnesweepKernelINS1_5radix10policy_hubIiiyE10Policy1000ELNS0_9SortOrderE0EiiyiiNS1_21identity_decomposer_tEEEvPT5_SB_PT3_PKSC_PT1_PKSG_PT2_PKSK_T4_iiT6__param_7];
	cvta.to.global.u64 	%rd269, %rd447;
	cvt.s64.s32 	%rd270, %r649;
	add.s64 	%rd271, %rd7, %rd270;
	shl.b64 	%rd272, %rd271, 2;
	add.s64 	%rd273, %rd269, %rd272;
	ld.global.u32 	%r2275, [%rd273+1152];
$L__BB18_282:
	add.s32 	%r1907, %r1874, 320;
	setp.ge.s32 	%p180, %r1907, %r386;
	@%p180 bra 	$L__BB18_284;
	ld.param.u64 	%rd448, [_ZN3cub18CUB_300001_SM_10006detail10radix_sort29DeviceRadixSortOnesweepKernelINS1_5radix10policy_hubIiiyE10Policy1000ELNS0_9SortOrderE0EiiyiiNS1_21identity_decomposer_tEEEvPT5_SB_PT3_PKSC_PT1_PKSG_PT2_PKSK_T4_iiT6__param_7];
	cvta.to.global.u64 	%rd274, %rd448;
	cvt.s64.s32 	%rd275, %r649;
	add.s64 	%rd276, %rd7, %rd275;
	shl.b64 	%rd277, %rd276, 2;
	add.s64 	%rd278, %rd274, %rd277;
	ld.global.u32 	%r2276, [%rd278+1280];
$L__BB18_284:
	add.s32 	%r1911, %r1874, 352;
	setp.ge.s32 	%p181, %r1911, %r386;
	@%p181 bra 	$L__BB18_286;
	ld.param.u64 	%rd449, [_ZN3cub18CUB_300001_SM_10006detail10radix_sort29DeviceRadixSortOnesweepKernelINS1_5radix10policy_hubIiiyE10Policy1000ELNS0_9SortOrderE0EiiyiiNS1_21identity_decomposer_tEEEvPT5_SB_PT3_PKSC_PT1_PKSG_PT2_PKSK_T4_iiT6__param_7];
	cvta.to.global.u64 	%rd279, %rd449;
	mul.lo.s32 	%r1912, %r3, 6528;
	cvt.s64.s32 	%rd280, %r1912;
	add.s64 	%rd281, %rd7, %rd280;
	shl.b64 	%rd282, %rd281, 2;
	add.s64 	%rd283, %rd279, %rd282;
	ld.global.u32 	%r2277, [%rd283+1408];
$L__BB18_286:
	add.s32 	%r1915, %r1874, 384;
	setp.ge.s32 	%p182, %r1915, %r386;
	@%p182 bra 	$L__BB18_288;
	ld.param.u64 	%rd450, [_ZN3cub18CUB_300001_SM_10006detail10radix_sort29DeviceRadixSortOnesweepKernelINS1_5radix10policy_hubIiiyE10Policy1000ELNS0_9SortOrderE0EiiyiiNS1_21identity_decomposer_tEEEvPT5_SB_PT3_PKSC_PT1_PKSG_PT2_PKSK_T4_iiT6__param_7];
	cvta.to.global.u64 	%rd284, %rd450;
	mul.lo.s32 	%r1916, %r3, 6528;
	cvt.s64.s32 	%rd285, %r1916;
	add.s64 	%rd286, %rd7, %rd285;
	shl.b64 	%rd287, %rd286, 2;
	add.s64 	%rd288, %rd284, %rd287;
	ld.global.u32 	%r2278, [%rd288+1536];
$L__BB18_288:
	cvt.u32.u64 	%r1918, %rd7;
	add.s32 	%r1919, %r1918, 416;
	setp.ge.s32 	%p183, %r1919, %r386;
	@%p183 bra 	$L__BB18_290;
	ld.param.u64 	%rd451, [_ZN3cub18CUB_300001_SM_10006detail10radix_sort29DeviceRadixSortOnesweepKernelINS1_5radix10policy_hubIiiyE10Policy1000ELNS0_9SortOrderE0EiiyiiNS1_21identity_decomposer_tEEEvPT5_SB_PT3_PKSC_PT1_PKSG_PT2_PKSK_T4_iiT6__param_7];
	cvta.to.global.u64 	%rd289, %rd451;
	mul.lo.s32 	%r1920, %r3, 6528;
	cvt.s64.s32 	%rd290, %r1920;
	add.s64 	%rd291, %rd7, %rd290;
	shl.b64 	%rd292, %rd291, 2;
	add.s64 	%rd293, %rd289, %rd292;
	ld.global.u32 	%r2279, [%rd293+1664];
$L__BB18_290:
	cvt.u32.u64 	%r1922, %rd7;
	add.s32 	%r1923, %r1922, 448;
	setp.ge.s32 	%p184, %r1923, %r386;
	@%p184 bra 	$L__BB18_292;
	ld.param.u64 	%rd452, [_ZN3cub18CUB_300001_SM_10006detail10radix_sort29DeviceRadixSortOnesweepKernelINS1_5radix10policy_hubIiiyE10Policy1000ELNS0_9SortOrderE0EiiyiiNS1_21identity_decomposer_tEEEvPT5_SB_PT3_PKSC_PT1_PKSG_PT2_PKSK_T4_iiT6__param_7];
	cvta.to.global.u64 	%rd294, %rd452;
	mul.lo.s32 	%r1924, %r3, 6528;
	cvt.s64.s32 	%rd295, %r1924;
	add.s64 	%rd296, %rd7, %rd295;
	shl.b64 	%rd297, %rd296, 2;
	add.s64 	%rd298, %rd294, %rd297;
	ld.global.u32 	%r2280, [%rd298+1792];
$L__BB18_292:
	cvt.u32.u64 	%r1926, %rd7;
	add.s32 	%r1927, %r1926, 480;
	setp.ge.s32 	%p185, %r1927, %r386;
	@%p185 bra 	$L__BB18_294;
	ld.param.u64 	%rd453, [_ZN3cub18CUB_300001_SM_10006detail10radix_sort29DeviceRadixSortOnesweepKernelINS1_5radix10policy_hubIiiyE10Policy1000ELNS0_9SortOrderE0EiiyiiNS1_21identity_decomposer_tEEEvPT5_SB_PT3_PKSC_PT1_PKSG_PT2_PKSK_T4_iiT6__param_7];
	cvta.to.global.u64 	%rd299, %rd453;
	mul.lo.s32 	%r1928, %r3, 6528;
	cvt.s64.s32 	%rd300, %r1928;
	add.s64 	%rd301, %rd7, %rd300;
	shl.b64 	%rd302, %rd301, 2;
	add.s64 	%rd303, %rd299, %rd302;
	ld.global.u32 	%r2281, [%rd303+1920];
$L__BB18_294:
	cvt.u32.u64 	%r1930, %rd7;
	add.s32 	%r1931, %r1930, 512;
	setp.ge.s32 	%p186, %r1931, %r386;
	@%p186 bra 	$L__BB18_296;
	ld.param.u64 	%rd454, [_ZN3cub18CUB_300001_SM_10006detail10radix_sort29DeviceRadixSortOnesweepKernelINS1_5radix10policy_hubIiiyE10Policy1000ELNS0_9SortOrderE0EiiyiiNS1_21identity_decomposer_tEEEvPT5_SB_PT3_PKSC_PT1_PKSG_PT2_PKSK_T4_iiT6__param_7];
	cvta.to.global.u64 	%rd304, %rd454;
	mov.u32 	%r1932, %tid.x;
	and.b32  	%r1933, %r1932, 992;
	mul.lo.s32 	%r1934, %r1933, 17;
	and.b32  	%r1935, %r1932, 31;
	or.b32  	%r1936, %r1934, %r1935;
	cvt.u64.u32 	%rd305, %r1936;
	mul.lo.s32 	%r1937, %r3, 6528;
	cvt.s64.s32 	%rd306, %r1937;
	add.s64 	%rd307, %rd305, %rd306;
	shl.b64 	%rd308, %rd307, 2;
	add.s64 	%rd309, %rd304, %rd308;
	ld.global.u32 	%r2282, [%rd309+2048];
$L__BB18_296:
	ld.param.u32 	%r2092, [_ZN3cub18CUB_300001_SM_10006detail10radix_sort29DeviceRadixSortOnesweepKernelINS1_5radix10policy_hubIiiyE10Policy1000ELNS0_9SortOrderE0EiiyiiNS1_21identity_decomposer_tEEEvPT5_SB_PT3_PKSC_PT1_PKSG_PT2_PKSK_T4_iiT6__param_8];
	ld.param.u64 	%rd441, [_ZN3cub18CUB_300001_SM_10006detail10radix_sort29DeviceRadixSortOnesweepKernelINS1_5radix10policy_hubIiiyE10Policy1000ELNS0_9SortOrderE0EiiyiiNS1_21identity_decomposer_tEEEvPT5_SB_PT3_PKSC_PT1_PKSG_PT2_PKSK_T4_iiT6__param_6];
	cvta.to.global.u64 	%rd24, %rd441;
	mov.u32 	%r437, %tid.x;
	cvt.u64.u32 	%rd25, %r437;
	shl.b32 	%r1938, %r437, 2;
	mov.u32 	%r1939, _ZZN3cub18CUB_300001_SM_10006detail10radix_sort29DeviceRadixSortOnesweepKernelINS1_5radix10policy_hubIiiyE10Policy1000ELNS0_9SortOrderE0EiiyiiNS1_21identity_decomposer_tEEEvPT5_SB_PT3_PKSC_PT1_PKSG_PT2_PKSK_T4_iiT6_E1s;
	add.s32 	%r438, %r1939, %r1938;
	mad.lo.s32 	%r1940, %r3, 6528, 6528;
	setp.gt.s32 	%p187, %r1940, %r2092;
	bar.sync 	0;
	st.shared.u32 	[%r323+-4], %r2266;
	st.shared.u32 	[%r324+-4], %r2267;
	st.shared.u32 	[%r325+-4], %r2268;
	st.shared.u32 	[%r326+-4], %r2269;
	st.shared.u32 	[%r327+-4], %r2270;
	st.shared.u32 	[%r328+-4], %r2271;
	st.shared.u32 	[%r329+-4], %r2272;
	st.shared.u32 	[%r330+-4], %r2273;
	st.shared.u32 	[%r331+-4], %r2274;
	st.shared.u32 	[%r332+-4], %r2275;
	st.shared.u32 	[%r333+-4], %r2276;
	st.shared.u32 	[%r334+-4], %r2277;
	st.shared.u32 	[%r335+-4], %r2278;
	st.shared.u32 	[%r336+-4], %r2279;
	st.shared.u32 	[%r337+-4], %r2280;
	st.shared.u32 	[%r338+-4], %r2281;
	st.shared.u32 	[%r339+-4], %r2282;
	bar.sync 	0;
	@%p187 bra 	$L__BB18_298;
	ld.shared.u32 	%r1941, [%r438];
	shl.b32 	%r1942, %r352, 3;
	add.s32 	%r1944, %r1939, 26112;
	add.s32 	%r1945, %r1944, %r1942;
	ld.shared.u64 	%rd310, [%r1945];
	add.s64 	%rd311, %rd310, %rd25;
	shl.b64 	%rd312, %rd311, 2;
	add.s64 	%rd313, %rd24, %rd312;
	st.global.u32 	[%rd313], %r1941;
	bar.warp.sync 	-1;
	ld.shared.u32 	%r1946, [%r438+1536];
	shl.b32 	%r1947, %r353, 3;
	add.s32 	%r1948, %r1944, %r1947;
	ld.shared.u64 	%rd314, [%r1948];
	add.s64 	%rd315, %rd314, %rd25;
	shl.b64 	%rd316, %rd315, 2;
	add.s64 	%rd317, %rd24, %rd316;
	st.global.u32 	[%rd317+1536], %r1946;
	bar.warp.sync 	-1;
	ld.shared.u32 	%r1949, [%r438+3072];
	shl.b32 	%r1950, %r354, 3;
	add.s32 	%r1951, %r1944, %r1950;
	ld.shared.u64 	%rd318, [%r1951];
	add.s64 	%rd319, %rd318, %rd25;
	shl.b64 	%rd320, %rd319, 2;
	add.s64 	%rd321, %rd24, %rd320;
	st.global.u32 	[%rd321+3072], %r1949;
	bar.warp.sync 	-1;
	ld.shared.u32 	%r1952, [%r438+4608];
	shl.b32 	%r1953, %r355, 3;
	add.s32 	%r1954, %r1944, %r1953;
	ld.shared.u64 	%rd322, [%r1954];
	add.s64 	%rd323, %rd322, %rd25;
	shl.b64 	%rd324, %rd323, 2;
	add.s64 	%rd325, %rd24, %rd324;
	st.global.u32 	[%rd325+4608], %r1952;
	bar.warp.sync 	-1;
	ld.shared.u32 	%r1955, [%r438+6144];
	shl.b32 	%r1956, %r356, 3;
	add.s32 	%r1957, %r1944, %r1956;
	ld.shared.u64 	%rd326, [%r1957];
	add.s64 	%rd327, %rd326, %rd25;
	shl.b64 	%rd328, %rd327, 2;
	add.s64 	%rd329, %rd24, %rd328;
	st.global.u32 	[%rd329+6144], %r1955;
	bar.warp.sync 	-1;
	ld.shared.u32 	%r1958, [%r438+7680];
	shl.b32 	%r1959, %r357, 3;
	add.s32 	%r1960, %r1944, %r1959;
	ld.shared.u64 	%rd330, [%r1960];
	add.s64 	%rd331, %rd330, %rd25;
	shl.b64 	%rd332, %rd331, 2;
	add.s64 	%rd333, %rd24, %rd332;
	st.global.u32 	[%rd333+7680], %r1958;
	bar.warp.sync 	-1;
	ld.shared.u32 	%r1961, [%r438+9216];
	shl.b32 	%r1962, %r358, 3;
	add.s32 	%r1963, %r1944, %r1962;
	ld.shared.u64 	%rd334, [%r1963];
	add.s64 	%rd335, %rd334, %rd25;
	shl.b64 	%rd336, %rd335, 2;
	add.s64 	%rd337, %rd24, %rd336;
	st.global.u32 	[%rd337+9216], %r1961;
	bar.warp.sync 	-1;
	ld.shared.u32 	%r1964, [%r438+10752];
	shl.b32 	%r1965, %r359, 3;
	add.s32 	%r1966, %r1944, %r1965;
	ld.shared.u64 	%rd338, [%r1966];
	add.s64 	%rd339, %rd338, %rd25;
	shl.b64 	%rd340, %rd339, 2;
	add.s64 	%rd341, %rd24, %rd340;
	st.global.u32 	[%rd341+10752], %r1964;
	bar.warp.sync 	-1;
	ld.shared.u32 	%r1967, [%r438+12288];
	shl.b32 	%r1968, %r360, 3;
	add.s32 	%r1969, %r1944, %r1968;
	ld.shared.u64 	%rd342, [%r1969];
	add.s64 	%rd343, %rd342, %rd25;
	shl.b64 	%rd344, %rd343, 2;
	add.s64 	%rd345, %rd24, %rd344;
	st.global.u32 	[%rd345+12288], %r1967;
	bar.warp.sync 	-1;
	ld.shared.u32 	%r1970, [%r438+13824];
	shl.b32 	%r1971, %r361, 3;
	add.s32 	%r1972, %r1944, %r1971;
	ld.shared.u64 	%rd346, [%r1972];
	add.s64 	%rd347, %rd346, %rd25;
	shl.b64 	%rd348, %rd347, 2;
	add.s64 	%rd349, %rd24, %rd348;
	st.global.u32 	[%rd349+13824], %r1970;
	bar.warp.sync 	-1;
	ld.shared.u32 	%r1973, [%r438+15360];
	shl.b32 	%r1974, %r362, 3;
	add.s32 	%r1975, %r1944, %r1974;
	ld.shared.u64 	%rd350, [%r1975];
	add.s64 	%rd351, %rd350, %rd25;
	shl.b64 	%rd352, %rd351, 2;
	add.s64 	%rd353, %rd24, %rd352;
	st.global.u32 	[%rd353+15360], %r1973;
	bar.warp.sync 	-1;
	ld.shared.u32 	%r1976, [%r438+16896];
	shl.b32 	%r1977, %r363, 3;
	add.s32 	%r1978, %r1944, %r1977;
	ld.shared.u64 	%rd354, [%r1978];
	add.s64 	%rd355, %rd354, %rd25;
	shl.b64 	%rd356, %rd355, 2;
	add.s64 	%rd357, %rd24, %rd356;
	st.global.u32 	[%rd357+16896], %r1976;
	bar.warp.sync 	-1;
	ld.shared.u32 	%r1979, [%r438+18432];
	shl.b32 	%r1980, %r364, 3;
	add.s32 	%r1981, %r1944, %r1980;
	ld.shared.u64 	%rd358, [%r1981];
	add.s64 	%rd359, %rd358, %rd25;
	shl.b64 	%rd360, %rd359, 2;
	add.s64 	%rd361, %rd24, %rd360;
	st.global.u32 	[%rd361+18432], %r1979;
	bar.warp.sync 	-1;
	ld.shared.u32 	%r1982, [%r438+19968];
	shl.b32 	%r1983, %r365, 3;
	add.s32 	%r1984, %r1944, %r1983;
	ld.shared.u64 	%rd362, [%r1984];
	add.s64 	%rd363, %rd362, %rd25;
	shl.b64 	%rd364, %rd363, 2;
	add.s64 	%rd365, %rd24, %rd364;
	st.global.u32 	[%rd365+19968], %r1982;
	bar.warp.sync 	-1;
	ld.shared.u32 	%r1985, [%r438+21504];
	shl.b32 	%r1986, %r366, 3;
	add.s32 	%r1987, %r1944, %r1986;
	ld.shared.u64 	%rd366, [%r1987];
	add.s64 	%rd367, %rd366, %rd25;
	shl.b64 	%rd368, %rd367, 2;
	add.s64 	%rd369, %rd24, %rd368;
	st.global.u32 	[%rd369+21504], %r1985;
	bar.warp.sync 	-1;
	ld.shared.u32 	%r1988, [%r438+23040];
	shl.b32 	%r1989, %r367, 3;
	add.s32 	%r1990, %r1944, %r1989;
	ld.shared.u64 	%rd370, [%r1990];
	add.s64 	%rd371, %rd370, %rd25;
	shl.b64 	%rd372, %rd371, 2;
	add.s64 	%rd373, %rd24, %rd372;
	st.global.u32 	[%rd373+23040], %r1988;
	bar.warp.sync 	-1;
	ld.shared.u32 	%r1991, [%r438+24576];
	shl.b32 	%r1992, %r368, 3;
	add.s32 	%r1993, %r1944, %r1992;
	ld.shared.u64 	%rd374, [%r1993];
	add.s64 	%rd375, %rd374, %rd25;
	shl.b64 	%rd376, %rd375, 2;
	add.s64 	%rd377, %rd24, %rd376;
	st.global.u32 	[%rd377+24576], %r1991;
	bar.warp.sync 	-1;
	bra.uni 	$L__BB18_333;
$L__BB18_298:
	ld.param.u32 	%r2093, [_ZN3cub18CUB_300001_SM_10006detail10radix_sort29DeviceRadixSortOnesweepKernelINS1_5radix10policy_hubIiiyE10Policy1000ELNS0_9SortOrderE0EiiyiiNS1_21identity_decomposer_tEEEvPT5_SB_PT3_PKSC_PT1_PKSG_PT2_PKSK_T4_iiT6__param_8];
	mad.lo.s32 	%r439, %r3, -6528, %r2093;
	shl.b32 	%r1994, %r352, 3;
	add.s32 	%r1996, %r1939, %r1994;
	ld.shared.u64 	%rd26, [%r1996+26112];
	setp.ge.s32 	%p188, %r437, %r439;
	@%p188 bra 	$L__BB18_300;
	ld.shared.u32 	%r1997, [%r438];
	add.s64 	%rd378, %rd26, %rd25;
	shl.b64 	%rd379, %rd378, 2;
	add.s64 	%rd380, %rd24, %rd379;
	st.global.u32 	[%rd380], %r1997;
$L__BB18_300:
	bar.warp.sync 	-1;
	shl.b32 	%r1998, %r353, 3;
	add.s32 	%r2000, %r1939, %r1998;
	ld.shared.u64 	%rd27, [%r2000+26112];
	add.s32 	%r2001, %r437, 384;
	setp.ge.s32 	%p189, %r2001, %r439;
	@%p189 bra 	$L__BB18_302;
	ld.shared.u32 	%r2002, [%r438+1536];
	add.s64 	%rd381, %rd27, %rd25;
	shl.b64 	%rd382, %rd381, 2;
	add.s64 	%rd383, %rd24, %rd382;
	st.global.u32 	[%rd383+1536], %r2002;
$L__BB18_302:
	bar.warp.sync 	-1;
	shl.b32 	%r2003, %r354, 3;
	add.s32 	%r2005, %r1939, %r2003;
	ld.shared.u64 	%rd28, [%r2005+26112];
	add.s32 	%r2006, %r437, 768;
	setp.ge.s32 	%p190, %r2006, %r439;
	@%p190 bra 	$L__BB18_304;
	ld.shared.u32 	%r2007, [%r438+3072];
	add.s64 	%rd384, %rd28, %rd25;
	shl.b64 	%rd385, %rd384, 2;
	add.s64 	%rd386, %rd24, %rd385;
	st.global.u32 	[%rd386+3072], %r2007;
$L__BB18_304:
	bar.warp.sync 	-1;
	shl.b32 	%r2008, %r355, 3;
	add.s32 	%r2010, %r1939, %r2008;
	ld.shared.u64 	%rd29, [%r2010+26112];
	add.s32 	%r2011, %r437, 1152;
	setp.ge.s32 	%p191, %r2011, %r439;
	@%p191 bra 	$L__BB18_306;
	ld.shared.u32 	%r2012, [%r438+4608];
	add.s64 	%rd387, %rd29, %rd25;
	shl.b64 	%rd388, %rd387, 2;
	add.s64 	%rd389, %rd24, %rd388;
	st.global.u32 	[%rd389+4608], %r2012;
$L__BB18_306:
	bar.warp.sync 	-1;
	shl.b32 	%r2013, %r356, 3;
	add.s32 	%r2015, %r1939, %r2013;
	ld.shared.u64 	%rd30, [%r2015+26112];
	add.s32 	%r2016, %r437, 1536;
	setp.ge.s32 	%p192, %r2016, %r439;
	@%p192 bra 	$L__BB18_308;
	ld.shared.u32 	%r2017, [%r438+6144];
	add.s64 	%rd390, %rd30, %rd25;
	shl.b64 	%rd391, %rd390, 2;
	add.s64 	%rd392, %rd24, %rd391;
	st.global.u32 	[%rd392+6144], %r2017;
$L__BB18_308:
	bar.warp.sync 	-1;
	shl.b32 	%r2018, %r357, 3;
	add.s32 	%r2020, %r1939, %r2018;
	ld.shared.u64 	%rd31, [%r2020+26112];
	add.s32 	%r2021, %r437, 1920;
	setp.ge.s32 	%p193, %r2021, %r439;
	@%p193 bra 	$L__BB18_310;
	ld.shared.u32 	%r2022, [%r438+7680];
	add.s64 	%rd393, %rd31, %rd25;
	shl.b64 	%rd394, %rd393, 2;
	add.s64 	%rd395, %rd24, %rd394;
	st.global.u32 	[%rd395+7680], %r2022;
$L__BB18_310:
	bar.warp.sync 	-1;
	shl.b32 	%r2023, %r358, 3;
	add.s32 	%r2025, %r1939, %r2023;
	ld.shared.u64 	%rd32, [%r2025+26112];
	add.s32 	%r2026, %r437, 2304;
	setp.ge.s32 	%p194, %r2026, %r439;
	@%p194 bra 	$L__BB18_312;
	ld.shared.u32 	%r2027, [%r438+9216];
	add.s64 	%rd396, %rd32, %rd25;
	shl.b64 	%rd397, %rd396, 2;
	add.s64 	%rd398, %rd24, %rd397;
	st.global.u32 	[%rd398+9216], %r2027;
$L__BB18_312:
	bar.warp.sync 	-1;
	shl.b32 	%r2028, %r359, 3;
	add.s32 	%r2030, %r1939, %r2028;
	ld.shared.u64 	%rd33, [%r2030+26112];
	add.s32 	%r2031, %r437, 2688;
	setp.ge.s32 	%p195, %r2031, %r439;
	@%p195 bra 	$L__BB18_314;
	ld.shared.u32 	%r2032, [%r438+10752];
	add.s64 	%rd399, %rd33, %rd25;
	shl.b64 	%rd400, %rd399, 2;
	add.s64 	%rd401, %rd24, %rd400;
	st.global.u32 	[%rd401+10752], %r2032;
$L__BB18_314:
	bar.warp.sync 	-1;
	shl.b32 	%r2033, %r360, 3;
	add.s32 	%r2035, %r1939, %r2033;
	ld.shared.u64 	%rd34, [%r2035+26112];
	or.b32  	%r2036, %r437, 3072;
	setp.ge.s32 	%p196, %r2036, %r439;
	@%p196 bra 	$L__BB18_316;
	ld.shared.u32 	%r2037, [%r438+12288];
	add.s64 	%rd402, %rd34, %rd25;
	shl.b64 	%rd403, %rd402, 2;
	add.s64 	%rd404, %rd24, %rd403;
	st.global.u32 	[%rd404+12288], %r2037;
$L__BB18_316:
	bar.warp.sync 	-1;
	shl.b32 	%r2038, %r361, 3;
	add.s32 	%r2040, %r1939, %r2038;
	ld.shared.u64 	%rd35, [%r2040+26112];
	add.s32 	%r2041, %r437, 3456;
	setp.ge.s32 	%p197, %r2041, %r439;
	@%p197 bra 	$L__BB18_318;
	ld.shared.u32 	%r2042, [%r438+13824];
	add.s64 	%rd405, %rd35, %rd25;
	shl.b64 	%rd406, %rd405, 2;
	add.s64 	%rd407, %rd24, %rd406;
	st.global.u32 	[%rd407+13824], %r2042;
$L__BB18_318:
	bar.warp.sync 	-1;
	shl.b32 	%r2043, %r362, 3;
	add.s32 	%r2045, %r1939, %r2043;
	ld.shared.u64 	%rd36, [%r2045+26112];
	add.s32 	%r2046, %r437, 3840;
	setp.ge.s32 	%p198, %r2046, %r439;
	@%p198 bra 	$L__BB18_320;
	ld.shared.u32 	%r2047, [%r438+15360];
	add.s64 	%rd408, %rd36, %rd25;
	shl.b64 	%rd409, %rd408, 2;
	add.s64 	%rd410, %rd24, %rd409;
	st.global.u32 	[%rd410+15360], %r2047;
$L__BB18_320:
	bar.warp.sync 	-1;
	shl.b32 	%r2048, %r363, 3;
	add.s32 	%r2050, %r1939, %r2048;
	ld.shared.u64 	%rd37, [%r2050+26112];
	add.s32 	%r2051, %r437, 4224;
	setp.ge.s32 	%p199, %r2051, %r439;
	@%p199 bra 	$L__BB18_322;
	ld.shared.u32 	%r2052, [%r438+16896];
	add.s64 	%rd411, %rd37, %rd25;
	shl.b64 	%rd412, %rd411, 2;
	add.s64 	%rd413, %rd24, %rd412;
	st.global.u32 	[%rd413+16896], %r2052;
$L__BB18_322:
	bar.warp.sync 	-1;
	shl.b32 	%r2053, %r364, 3;
	add.s32 	%r2055, %r1939, %r2053;
	ld.shared.u64 	%rd38, [%r2055+26112];
	add.s32 	%r2056, %r437, 4608;
	setp.ge.s32 	%p200, %r2056, %r439;
	@%p200 bra 	$L__BB18_324;
	ld.shared.u32 	%r2057, [%r438+18432];
	add.s64 	%rd414, %rd38, %rd25;
	shl.b64 	%rd415, %rd414, 2;
	add.s64 	%rd416, %rd24, %rd415;
	st.global.u32 	[%rd416+18432], %r2057;
$L__BB18_324:
	bar.warp.sync 	-1;
	shl.b32 	%r2058, %r365, 3;
	add.s32 	%r2060, %r1939, %r2058;
	ld.shared.u64 	%rd39, [%r2060+26112];
	add.s32 	%r2061, %r437, 4992;
	setp.ge.s32 	%p201, %r2061, %r439;
	@%p201 bra 	$L__BB18_326;
	ld.shared.u32 	%r2062, [%r438+19968];
	add.s64 	%rd417, %rd39, %rd25;
	shl.b64 	%rd418, %rd417, 2;
	add.s64 	%rd419, %rd24, %rd418;
	st.global.u32 	[%rd419+19968], %r2062;
$L__BB18_326:
	bar.warp.sync 	-1;
	shl.b32 	%r2063, %r366, 3;
	add.s32 	%r2065, %r1939, %r2063;
	ld.shared.u64 	%rd40, [%r2065+26112];
	add.s32 	%r2066, %r437, 5376;
	setp.ge.s32 	%p202, %r2066, %r439;
	@%p202 bra 	$L__BB18_328;
	ld.shared.u32 	%r2067, [%r438+21504];
	add.s64 	%rd420, %rd40, %rd25;
	shl.b64 	%rd421, %rd420, 2;
	add.s64 	%rd422, %rd24, %rd421;
	st.global.u32 	[%rd422+21504], %r2067;
$L__BB18_328:
	bar.warp.sync 	-1;
	shl.b32 	%r2068, %r367, 3;
	add.s32 	%r2070, %r1939, %r2068;
	ld.shared.u64 	%rd41, [%r2070+26112];
	add.s32 	%r2071, %r437, 5760;
	setp.ge.s32 	%p203, %r2071, %r439;
	@%p203 bra 	$L__BB18_330;
	ld.shared.u32 	%r2072, [%r438+23040];
	add.s64 	%rd423, %rd41, %rd25;
	shl.b64 	%rd424, %rd423, 2;
	add.s64 	%rd425, %rd24, %rd424;
	st.global.u32 	[%rd425+23040], %r2072;
$L__BB18_330:
	bar.warp.sync 	-1;
	shl.b32 	%r2073, %r368, 3;
	add.s32 	%r2075, %r1939, %r2073;
	ld.shared.u64 	%rd426, [%r2075+26112];
	add.s64 	%rd42, %rd426, %rd25;
	or.b32  	%r2076, %r437, 6144;
	setp.ge.s32 	%p204, %r2076, %r439;
	@%p204 bra 	$L__BB18_332;
	ld.shared.u32 	%r2077, [%r438+24576];
	shl.b64 	%rd427, %rd42, 2;
	add.s64 	%rd428, %rd24, %rd427;
	st.global.u32 	[%rd428+24576], %r2077;
$L__BB18_332:
	bar.warp.sync 	-1;
$L__BB18_333:
	ret;

}


// ===== COMPILED SASS (sm_100) =====

	.target	sm_100

	.elftype	@"ET_EXEC"


//--------------------- .note.nv.tkinfo           --------------------------
	.section	.note.nv.tkinfo,"",@"SHT_NOTE"
	.sectionflags	@"SHF_NOTE_NV_TKINFO"
	.tkinfo
        /*0018*/ 	.word	0x00000002
        /*0030*/ 	.string	""
        /*0030*/ 	.string	"ptxas"
        /*0030*/ 	.string	"Cuda compilation tools, release 13.0, V13.0.88"
        /*0030*/ 	.string	"Build cuda_13.0.r13.0/compiler.36424714_0"
        /*0030*/ 	.string	"-arch sm_100 -m 64 "



//--------------------- .note.nv.cuinfo           --------------------------
	.section	.note.nv.cuinfo,"",@"SHT_NOTE"
	.sectionflags	@"SHF_NOTE_NV_CUINFO"
        /*0018*/ 	.short	0x0002
        /*001a*/ 	.short	0x0064
        /*001c*/ 	.short	0x0082
	.zero		2


//--------------------- .nv.info                  --------------------------
	.section	.nv.info,"",@"SHT_CUDA_INFO"
	.align	4


	//----- nvinfo : EIATTR_REGCOUNT
	.align		4
        /*0000*/ 	.byte	0x04, 0x2f
        /*0002*/ 	.short	(.L_46 - .L_45)
	.align		4
.L_45:
        /*0004*/ 	.word	index@(_ZN6thrust24THRUST_300001_SM_1000_NS8cuda_cub4core6detail13_kernel_agentINS1_15__reduce_by_key9InitAgentIN3cub18CUB_300001_SM_100024ReduceByKeyScanTileStateI6StructiLb0EEEiPiEEJSB_iSC_EEEvDpT0_)
        /*0008*/ 	.word	0x0000000a


	//----- nvinfo : EIATTR_FRAME_SIZE
	.align		4
.L_46:
        /*000c*/ 	.byte	0x04, 0x11
        /*000e*/ 	.short	(.L_48 - .L_47)
	.align		4
.L_47:
        /*0010*/ 	.word	index@(_ZN6thrust24THRUST_300001_SM_1000_NS8cuda_cub4core6detail13_kernel_agentINS1_15__reduce_by_key9InitAgentIN3cub18CUB_300001_SM_100024ReduceByKeyScanTileStateI6StructiLb0EEEiPiEEJSB_iSC_EEEvDpT0_)
        /*0014*/ 	.word	0x00000000


	//----- nvinfo : EIATTR_REGCOUNT
	.align		4
.L_48:
        /*0018*/ 	.byte	0x04, 0x2f
        /*001a*/ 	.short	(.L_50 - .L_49)
	.align		4
.L_49:
        /*001c*/ 	.word	index@(_ZN6thrust24THRUST_300001_SM_1000_NS8cuda_cub4core6detail13_kernel_agentINS1_15__reduce_by_key16ReduceByKeyAgentINS0_6detail15normal_iteratorINS0_10device_ptrIiEEEENS8_INS9_I6StructEEEESB_SE_N4cuda3std3__48equal_toIiEENSH_4plusISC_EEPiiEEJSB_SE_SB_SE_SM_N3cub18CUB_300001_SM_100024ReduceByKeyScanTileStateISC_iLb0EEESJ_SL_iiEEEvDpT0_)
        /*0020*/ 	.word	0x000000ff


	//----- nvinfo : EIATTR_FRAME_SIZE
	.align		4
.L_50:
        /*0024*/ 	.byte	0x04, 0x11
        /*0026*/ 	.short	(.L_52 - .L_51)
	.align		4
.L_51:
        /*0028*/ 	.word	index@(_ZN6thrust24THRUST_300001_SM_1000_NS8cuda_cub4core6detail13_kernel_agentINS1_15__reduce_by_key16ReduceByKeyAgentINS0_6detail15normal_iteratorINS0_10device_ptrIiEEEENS8_INS9_I6StructEEEESB_SE_N4cuda3std3__48equal_toIiEENSH_4plusISC_EEPiiEEJSB_SE_SB_SE_SM_N3cub18CUB_300001_SM_100024ReduceByKeyScanTileStateISC_iLb0EEESJ_SL_iiEEEvDpT0_)
        /*002c*/ 	.word	0x000007e0


	//----- nvinfo : EIATTR_REGCOUNT
	.align		4
.L_52:
        /*0030*/ 	.byte	0x04, 0x2f
        /*0032*/ 	.short	(.L_54 - .L_53)
	.align		4
.L_53:
        /*0034*/ 	.word	index@(_ZN6thrust24THRUST_300001_SM_1000_NS8cuda_cub4core6detail13_kernel_agentINS1_15__reduce_by_key9InitAgentIN3cub18CUB_300001_SM_100024ReduceByKeyScanTileStateI6StructlLb0EEElPlEEJSB_lSC_EEEvDpT0_)
        /*0038*/ 	.word	0x0000000a


	//----- nvinfo : EIATTR_FRAME_SIZE
	.align		4
.L_54:
        /*003c*/ 	.byte	0x04, 0x11
        /*003e*/ 	.short	(.L_56 - .L_55)
	.align		4
.L_55:
        /*0040*/ 	.word	index@(_ZN6thrust24THRUST_300001_SM_1000_NS8cuda_cub4core6detail13_kernel_agentINS1_15__reduce_by_key9InitAgentIN3cub18CUB_300001_SM_100024ReduceByKeyScanTileStateI6StructlLb0EEElPlEEJSB_lSC_EEEvDpT0_)
        /*0044*/ 	.word	0x00000000


	//----- nvinfo : EIATTR_REGCOUNT
	.align		4
.L_56:
        /*0048*/ 	.byte	0x04, 0x2f
        /*004a*/ 	.short	(.L_58 - .L_57)
	.align		4
.L_57:
        /*004c*/ 	.word	index@(_ZN6thrust24THRUST_300001_SM_1000_NS8cuda_cub4core6detail13_kernel_agentINS1_15__reduce_by_key16ReduceByKeyAgentINS0_6detail15normal_iteratorINS0_10device_ptrIiEEEENS8_INS9_I6StructEEEESB_SE_N4cuda3std3__48equal_toIiEENSH_4plusISC_EEPllEEJSB_SE_SB_SE_SM_N3cub18CUB_300001_SM_100024ReduceByKeyScanTileStateISC_lLb0EEESJ_SL_llEEEvDpT0_)
        /*0050*/ 	.word	0x000000ff


	//----- nvinfo : EIATTR_FRAME_SIZE
	.align		4
.L_58:
        /*0054*/ 	.byte	0x04, 0x11
        /*0056*/ 	.short	(.L_60 - .L_59)
	.align		4
.L_59:
        /*0058*/ 	.word	index@(_ZN6thrust24THRUST_300001_SM_1000_NS8cuda_cub4core6detail13_kernel_agentINS1_15__reduce_by_key16ReduceByKeyAgentINS0_6detail15normal_iteratorINS0_10device_ptrIiEEEENS8_INS9_I6StructEEEESB_SE_N4cuda3std3__48equal_toIiEENSH_4plusISC_EEPllEEJSB_SE_SB_SE_SM_N3cub18CUB_300001_SM_100024ReduceByKeyScanTileStateISC_lLb0EEESJ_SL_llEEEvDpT0_)
        /*005c*/ 	.word	0x000007f0


	//----- nvinfo : EIATTR_REGCOUNT
	.align		4
.L_60:
        /*0060*/ 	.byte	0x04, 0x2f
        /*0062*/ 	.short	(.L_62 - .L_61)
	.align		4
.L_61:
        /*0064*/ 	.word	index@(_ZN3cub18CUB_300001_SM_10006detail11EmptyKernelIvEEvv)
        /*0068*/ 	.word	0x00000004


	//----- nvinfo : EIATTR_FRAME_SIZE
	.align		4
.L_62:
        /*006c*/ 	.byte	0x04, 0x11
        /*006e*/ 	.short	(.L_64 - .L_63)
	.align		4
.L_63:
        /*0070*/ 	.word	index@(_ZN3cub18CUB_300001_SM_10006detail11EmptyKernelIvEEvv)
        /*0074*/ 	.word	0x00000000


	//----- nvinfo : EIATTR_REGCOUNT
	.align		4
.L_64:
        /*0078*/ 	.byte	0x04, 0x2f
        /*007a*/ 	.short	(.L_66 - .L_65)
	.align		4
.L_65:
        /*007c*/ 	.word	index@(_ZN3cub18CUB_300001_SM_10006detail8for_each13static_kernelINS2_12policy_hub_t12policy_500_tEmN6thrust24THRUST_300001_SM_1000_NS8cuda_cub6__fill7functorINS7_6detail15normal_iteratorINS7_10device_ptrIiEEEEiEEEEvT0_T1_)
        /*0080*/ 	.word	0x00000008


	//----- nvinfo : EIATTR_FRAME_SIZE
	.align		4
.L_66:
        /*0084*/ 	.byte	0x04, 0x11
        /*0086*/ 	.short	(.L_68 - .L_67)
	.align		4
.L_67:
        /*0088*/ 	.word	index@(_ZN3cub18CUB_300001_SM_10006detail8for_each13static_kernelINS2_12policy_hub_t12policy_500_tEmN6thrust24THRUST_300001_SM_1000_NS8cuda_cub6__fill7functorINS7_6detail15normal_iteratorINS7_10device_ptrIiEEEEiEEEEvT0_T1_)
        /*008c*/ 	.word	0x00000000


	//----- nvinfo : EIATTR_REGCOUNT
	.align		4
.L_68:
        /*0090*/ 	.byte	0x04, 0x2f
        /*0092*/ 	.short	(.L_70 - .L_69)
	.align		4
.L_69:
        /*0094*/ 	.word	index@(_ZN3cub18CUB_300001_SM_10006detail8for_each13static_kernelINS2_12policy_hub_t12policy_500_tEmN6thrust24THRUST_300001_SM_1000_NS8cuda_cub20__uninitialized_fill7functorINS7_10device_ptrIiEEiEEEEvT0_T1_)
        /*0098*/ 	.word	0x00000008


	//----- nvinfo : EIATTR_FRAME_SIZE
	.align		4
.L_70:
        /*009c*/ 	.byte	0x04, 0x11
        /*009e*/ 	.short	(.L_72 - .L_71)
	.align		4
.L_71:
        /*00a0*/ 	.word	index@(_ZN3cub18CUB_300001_SM_10006detail8for_each13static_kernelINS2_12policy_hub_t12policy_500_tEmN6thrust24THRUST_300001_SM_1000_NS8cuda_cub20__uninitialized_fill7functorINS7_10device_ptrIiEEiEEEEvT0_T1_)
        /*00a4*/ 	.word	0x00000000


	//----- nvinfo : EIATTR_REGCOUNT
	.align		4
.L_72:
        /*00a8*/ 	.byte	0x04, 0x2f
        /*00aa*/ 	.short	(.L_74 - .L_73)
	.align		4
.L_73:
        /*00ac*/ 	.word	index@(_ZN3cub18CUB_300001_SM_10006detail8for_each13static_kernelINS2_12policy_hub_t12policy_500_tElN6thrust24THRUST_300001_SM_1000_NS8cuda_cub6__fill7functorINS7_6detail15normal_iteratorINS7_10device_ptrIiEEEEiEEEEvT0_T1_)
        /*00b0*/ 	.word	0x00000008


	//----- nvinfo : EIATTR_FRAME_SIZE
	.align		4
.L_74:
        /*00b4*/ 	.byte	0x04, 0x11
        /*00b6*/ 	.short	(.L_76 - .L_75)
	.align		4
.L_75:
        /*00b8*/ 	.word	index@(_ZN3cub18CUB_300001_SM_10006detail8for_each13static_kernelINS2_12policy_hub_t12policy_500_tElN6thrust24THRUST_300001_SM_1000_NS8cuda_cub6__fill7functorINS7_6detail15normal_iteratorINS7_10device_ptrIiEEEEiEEEEvT0_T1_)
        /*00bc*/ 	.word	0x00000000


	//----- nvinfo : EIATTR_REGCOUNT
	.align		4
.L_76:
        /*00c0*/ 	.byte	0x04, 0x2f
        /*00c2*/ 	.short	(.L_78 - .L_77)
	.align		4
.L_77:
        /*00c4*/ 	.word	index@(_ZN3cub18CUB_300001_SM_10006detail8for_each13static_kernelINS2_12policy_hub_t12policy_500_tEmN6thrust24THRUST_300001_SM_1000_NS8cuda_cub6__fill7functorINS7_6detail15normal_iteratorINS7_10device_ptrI6StructEEEESE_EEEEvT0_T1_)
        /*00c8*/ 	.word	0x0000001e


	//----- nvinfo : EIATTR_FRAME_SIZE
	.align		4
.L_78:
        /*00cc*/ 	.byte	0x04, 0x11
        /*00ce*/ 	.short	(.L_80 - .L_79)
	.align		4
.L_79:
        /*00d0*/ 	.word	index@(_ZN3cub18CUB_300001_SM_10006detail8for_each13static_kernelINS2_12policy_hub_t12policy_500_tEmN6thrust24THRUST_300001_SM_1000_NS8cuda_cub6__fill7functorINS7_6detail15normal_iteratorINS7_10device_ptrI6StructEEEESE_EEEEvT0_T1_)
        /*00d4*/ 	.word	0x00000000


	//----- nvinfo : EIATTR_REGCOUNT
	.align		4
.L_80:
        /*00d8*/ 	.byte	0x04, 0x2f
        /*00da*/ 	.short	(.L_82 - .L_81)
	.align		4
.L_81:
        /*00dc*/ 	.word	index@(_ZN3cub18CUB_300001_SM_10006detail8for_each13static_kernelINS2_12policy_hub_t12policy_500_tEmN6thrust24THRUST_300001_SM_1000_NS8cuda_cub20__uninitialized_fill7functorINS7_10device_ptrI6StructEESC_EEEEvT0_T1_)
        /*00e0*/ 	.word	0x0000001e


	//----- nvinfo : EIATTR_FRAME_SIZE
	.align		4
.L_82:
        /*00e4*/ 	.byte	0x04, 0x11
        /*00e6*/ 	.short	(.L_84 - .L_83)
	.align		4
.L_83:
        /*00e8*/ 	.word	index@(_ZN3cub18CUB_300001_SM_10006detail8for_each13static_kernelINS2_12policy_hub_t12policy_500_tEmN6thrust24THRUST_300001_SM_1000_NS8cuda_cub20__uninitialized_fill7functorINS7_10device_ptrI6StructEESC_EEEEvT0_T1_)
        /*00ec*/ 	.word	0x00000000


	//----- nvinfo : EIATTR_REGCOUNT
	.align		4
.L_84:
        /*00f0*/ 	.byte	0x04, 0x2f
        /*00f2*/ 	.short	(.L_86 - .L_85)
	.align		4
.L_85:
        /*00f4*/ 	.word	index@(_ZN3cub18CUB_300001_SM_10006detail8for_each13static_kernelINS2_12policy_hub_t12policy_500_tElN6thrust24THRUST_300001_SM_1000_NS8cuda_cub6__fill7functorINS7_6detail15normal_iteratorINS7_10device_ptrI6StructEEEESE_EEEEvT0_T1_)
        /*00f8*/ 	.word	0x0000001e


	//----- nvinfo : EIATTR_FRAME_SIZE
	.align		4
.L_86:
        /*00fc*/ 	.byte	0x04, 0x11
        /*00fe*/ 	.short	(.L_88 - .L_87)
	.align		4
.L_87:
        /*0100*/ 	.word	index@(_ZN3cub18CUB_300001_SM_10006detail8for_each13static_kernelINS2_12policy_hub_t12policy_500_tElN6thrust24THRUST_300001_SM_1000_NS8cuda_cub6__fill7functorINS7_6detail15normal_iteratorINS7_10device_ptrI6StructEEEESE_EEEEvT0_T1_)
        /*0104*/ 	.word	0x00000000


	//----- nvinfo : EIATTR_REGCOUNT
	.align		4
.L_88:
        /*0108*/ 	.byte	0x04, 0x2f
        /*010a*/ 	.short	(.L_90 - .L_89)
	.align		4
.L_89:
        /*010c*/ 	.word	index@(_ZN3cub18CUB_300001_SM_10006detail10radix_sort31DeviceRadixSortSingleTileKernelINS1_5radix10policy_hubIi6StructyE10Policy1000ELNS0_9SortOrderE0EiS6_yNS1_21identity_decomposer_tEEEvPKT1_PSB_PKT2_PSF_T3_iiT4_)
        /*0110*/ 	.word	0x00000080


	//----- nvinfo : EIATTR_FRAME_SIZE
	.align		4
.L_90:
        /*0114*/ 	.byte	0x04, 0x11
        /*0116*/ 	.short	(.L_92 - .L_91)
	.align		4
.L_91:
        /*0118*/ 	.word	index@(_ZN3cub18CUB_300001_SM_10006detail10radix_sort31DeviceRadixSortSingleTileKernelINS1_5radix10policy_hubIi6StructyE10Policy1000ELNS0_9SortOrderE0EiS6_yNS1_21identity_decomposer_tEEEvPKT1_PSB_PKT2_PSF_T3_iiT4_)
        /*011c*/ 	.word	0x00000000


	//----- nvinfo : EIATTR_REGCOUNT
	.align		4
.L_92:
        /*0120*/ 	.byte	0x04, 0x2f
        /*0122*/ 	.short	(.L_94 - .L_93)
	.align		4
.L_93:
        /*0124*/ 	.word	index@(_ZN3cub18CUB_300001_SM_10006detail10radix_sort30DeviceRadixSortHistogramKernelINS1_5radix10policy_hubIi6StructyE10Policy1000ELNS0_9SortOrderE0EiyNS1_21identity_decomposer_tEEEvPT2_PKT1_SB_iiT3_)
        /*0128*/ 	.word	0x00000020


	//----- nvinfo : EIATTR_FRAME_SIZE
	.align		4
.L_94:
        /*012c*/ 	.byte	0x04, 0x11
        /*012e*/ 	.short	(.L_96 - .L_95)
	.align		4
.L_95:
        /*0130*/ 	.word	index@(_ZN3cub18CUB_300001_SM_10006detail10radix_sort30DeviceRadixSortHistogramKernelINS1_5radix10policy_hubIi6StructyE10Policy1000ELNS0_9SortOrderE0EiyNS1_21identity_decomposer_tEEEvPT2_PKT1_SB_iiT3_)
        /*0134*/ 	.word	0x00000000


	//----- nvinfo : EIATTR_REGCOUNT
	.align		4
.L_96:
        /*0138*/ 	.byte	0x04, 0x2f
        /*013a*/ 	.short	(.L_98 - .L_97)
	.align		4
.L_97:
        /*013c*/ 	.word	index@(_ZN3cub18CUB_300001_SM_10006detail10radix_sort33DeviceRadixSortExclusiveSumKernelINS1_5radix10policy_hubIi6StructyE10Policy1000EyEEvPT0_)
        /*0140*/ 	.word	0x00000020


	//----- nvinfo : EIATTR_FRAME_SIZE
	.align		4
.L_98:
        /*0144*/ 	.byte	0x04, 0x11
        /*0146*/ 	.short	(.L_100 - .L_99)
	.align		4
.L_99:
        /*0148*/ 	.word	index@(_ZN3cub18CUB_300001_SM_10006detail10radix_sort33DeviceRadixSortExclusiveSumKernelINS1_5radix10policy_hubIi6StructyE10Policy1000EyEEvPT0_)
        /*014c*/ 	.word	0x00000000


	//----- nvinfo : EIATTR_REGCOUNT
	.align		4
.L_100:
        /*0150*/ 	.byte	0x04, 0x2f
        /*0152*/ 	.short	(.L_102 - .L_101)
	.align		4
.L_101:
        /*0154*/ 	.word	index@(_ZN3cub18CUB_300001_SM_10006detail10radix_sort29DeviceRadixSortOnesweepKernelINS1_5radix10policy_hubIi6StructyE10Policy1000ELNS0_9SortOrderE0EiS6_yiiNS1_21identity_decomposer_tEEEvPT5_SC_PT3_PKSD_PT1_PKSH_PT2_PKSL_T4_iiT6_)
        /*0158*/ 	.word	0x00000043


	//----- nvinfo : EIATTR_FRAME_SIZE
	.align		4
.L_102:
        /*015c*/ 	.byte	0x04, 0x11
        /*015e*/ 	.short	(.L_104 - .L_103)
	.align		4
.L_103:
        /*0160*/ 	.word	index@(_ZN3cub18CUB_300001_SM_10006detail10radix_sort29DeviceRadixSortOnesweepKernelINS1_5radix10policy_hubIi6StructyE10Policy1000ELNS0_9SortOrderE0EiS6_yiiNS1_21identity_decomposer_tEEEvPT5_SC_PT3_PKSD_PT1_PKSH_PT2_PKSL_T4_iiT6_)
        /*0164*/ 	.word	0x00000000


	//----- nvinfo : EIATTR_REGCOUNT
	.align		4
.L_104:
        /*0168*/ 	.byte	0x04, 0x2f
        /*016a*/ 	.short	(.L_106 - .L_105)
	.align		4
.L_105:
        /*016c*/ 	.word	index@(_ZN3cub18CUB_300001_SM_10006detail10radix_sort31DeviceRadixSortSingleTileKernelINS1_5radix10policy_hubIiiyE10Policy1000ELNS0_9SortOrderE0EiiyNS1_21identity_decomposer_tEEEvPKT1_PSA_PKT2_PSE_T3_iiT4_)
        /*0170*/ 	.word	0x00000099


	//----- nvinfo : EIATTR_FRAME_SIZE
	.align		4
.L_106:
        /*0174*/ 	.byte	0x04, 0x11
        /*0176*/ 	.short	(.L_108 - .L_107)
	.align		4
.L_107:
        /*0178*/ 	.word	index@(_ZN3cub18CUB_300001_SM_10006detail10radix_sort31DeviceRadixSortSingleTileKernelINS1_5radix10policy_hubIiiyE10Policy1000ELNS0_9SortOrderE0EiiyNS1_21identity_decomposer_tEEEvPKT1_PSA_PKT2_PSE_T3_iiT4_)
        /*017c*/ 	.word	0x00000000


	//----- nvinfo : EIATTR_REGCOUNT
	.align		4
.L_108:
        /*0180*/ 	.byte	0x04, 0x2f
        /*0182*/ 	.short	(.L_110 - .L_109)
	.align		4
.L_109:
        /*0184*/ 	.word	index@(_ZN3cub18CUB_300001_SM_10006detail10radix_sort30DeviceRadixSortHistogramKernelINS1_5radix10policy_hubIiiyE10Policy1000ELNS0_9SortOrderE0EiyNS1_21identity_decomposer_tEEEvPT2_PKT1_SA_iiT3_)
        /*0188*/ 	.word	0x00000020


	//----- nvinfo : EIATTR_FRAME_SIZE
	.align		4
.L_110:
        /*018c*/ 	.byte	0x04, 0x11
        /*018e*/ 	.short	(.L_112 - .L_111)
	.align		4
.L_111:
        /*0190*/ 	.word	index@(_ZN3cub18CUB_300001_SM_10006detail10radix_sort30DeviceRadixSortHistogramKernelINS1_5radix10policy_hubIiiyE10Policy1000ELNS0_9SortOrderE0EiyNS1_21identity_decomposer_tEEEvPT2_PKT1_SA_iiT3_)
        /*0194*/ 	.word	0x00000000


	//----- nvinfo : EIATTR_REGCOUNT
	.align		4
.L_112:
        /*0198*/ 	.byte	0x04, 0x2f
        /*019a*/ 	.short	(.L_114 - .L_113)
	.align		4
.L_113:
        /*019c*/ 	.word	index@(_ZN3cub18CUB_300001_SM_10006detail10radix_sort33DeviceRadixSortExclusiveSumKernelINS1_5radix10policy_hubIiiyE10Policy1000EyEEvPT0_)
        /*01a0*/ 	.word	0x00000020


	//----- nvinfo : EIATTR_FRAME_SIZE
	.align		4
.L_114:
        /*01a4*/ 	.byte	0x04, 0x11
        /*01a6*/ 	.short	(.L_116 - .L_115)
	.align		4
.L_115:
        /*01a8*/ 	.word	index@(_ZN3cub18CUB_300001_SM_10006detail10radix_sort33DeviceRadixSortExclusiveSumKernelINS1_5radix10policy_hubIiiyE10Policy1000EyEEvPT0_)
        /*01ac*/ 	.word	0x00000000


	//----- nvinfo : EIATTR_REGCOUNT
	.align		4
.L_116:
        /*01b0*/ 	.byte	0x04, 0x2f
        /*01b2*/ 	.short	(.L_118 - .L_117)
	.align		4
.L_117:
        /*01b4*/ 	.word	index@(_ZN3cub18CUB_300001_SM_10006detail10radix_sort29DeviceRadixSortOnesweepKernelINS1_5radix10policy_hubIiiyE10Policy1000ELNS0_9SortOrderE0EiiyiiNS1_21identity_decomposer_tEEEvPT5_SB_PT3_PKSC_PT1_PKSG_PT2_PKSK_T4_iiT6_)
        /*01b8*/ 	.word	0x00000049


	//----- nvinfo : EIATTR_FRAME_SIZE
	.align		4
.L_118:
        /*01bc*/ 	.byte	0x04, 0x11
        /*01be*/ 	.short	(.L_120 - .L_119)
	.align		4
.L_119:
        /*01c0*/ 	.word	index@(_ZN3cub18CUB_300001_SM_10006detail10radix_sort29DeviceRadixSortOnesweepKernelINS1_5radix10policy_hubIiiyE10Policy1000ELNS0_9SortOrderE0EiiyiiNS1_21identity_decomposer_tEEEvPT5_SB_PT3_PKSC_PT1_PKSG_PT2_PKSK_T4_iiT6_)
        /*01c4*/ 	.word	0x00000000


	//----- nvinfo : EIATTR_MIN_STACK_SIZE
	.align		4
.L_120:
        /*01c8*/ 	.byte	0x04, 0x12
        /*01ca*/ 	.short	(.L_122 - .L_121)
	.align		4
.L_121:
        /*01cc*/ 	.word	index@(_ZN3cub18CUB_300001_SM_10006detail10radix_sort29DeviceRadixSortOnesweepKernelINS1_5radix10policy_hubIiiyE10Policy1000ELNS0_9SortOrderE0EiiyiiNS1_21identity_decomposer_tEEEvPT5_SB_PT3_PKSC_PT1_PKSG_PT2_PKSK_T4_iiT6_)
        /*01d0*/ 	.word	0x00000000


	//----- nvinfo : EIATTR_MIN_STACK_SIZE
	.align		4
.L_122:
        /*01d4*/ 	.byte	0x04, 0x12
        /*01d6*/ 	.short	(.L_124 - .L_123)
	.align		4
.L_123:
        /*01d8*/ 	.word	index@(_ZN3cub18CUB_300001_SM_10006detail10radix_sort33DeviceRadixSortExclusiveSumKernelINS1_5radix10policy_hubIiiyE10Policy1000EyEEvPT0_)
        /*01dc*/ 	.word	0x00000000


	//----- nvinfo : EIATTR_MIN_STACK_SIZE
	.align		4
.L_124:
        /*01e0*/ 	.byte	0x04, 0x12
        /*01e2*/ 	.short	(.L_126 - .L_125)
	.align		4
.L_125:
        /*01e4*/ 	.word	index@(_ZN3cub18CUB_300001_SM_10006detail10radix_sort30DeviceRadixSortHistogramKernelINS1_5radix10policy_hubIiiyE10Policy1000ELNS0_9SortOrderE0EiyNS1_21identity_decomposer_tEEEvPT2_PKT1_SA_iiT3_)
        /*01e8*/ 	.word	0x00000000


	//----- nvinfo : EIATTR_MIN_STACK_SIZE
	.align		4
.L_126:
        /*01ec*/ 	.byte	0x04, 0x12
        /*01ee*/ 	.short	(.L_128 - .L_127)
	.align		4
.L_127:
        /*01f0*/ 	.word	index@(_ZN3cub18CUB_300001_SM_10006detail10radix_sort31DeviceRadixSortSingleTileKernelINS1_5radix10policy_hubIiiyE10Policy1000ELNS0_9SortOrderE0EiiyNS1_21identity_decomposer_tEEEvPKT1_PSA_PKT2_PSE_T3_iiT4_)
        /*01f4*/ 	.word	0x00000000


	//----- nvinfo : EIATTR_MIN_STACK_SIZE
	.align		4
.L_128:
        /*01f8*/ 	.byte	0x04, 0x12
        /*01fa*/ 	.short	(.L_130 - .L_129)
	.align		4
.L_129:
        /*01fc*/ 	.word	index@(_ZN3cub18CUB_300001_SM_10006detail10radix_sort29DeviceRadixSortOnesweepKernelINS1_5radix10policy_hubIi6StructyE10Policy1000ELNS0_9SortOrderE0EiS6_yiiNS1_21identity_decomposer_tEEEvPT5_SC_PT3_PKSD_PT1_PKSH_PT2_PKSL_T4_iiT6_)
        /*0200*/ 	.word	0x00000000


	//----- nvinfo : EIATTR_MIN_STACK_SIZE
	.align		4
.L_130:
        /*0204*/ 	.byte	0x04, 0x12
        /*0206*/ 	.short	(.L_132 - .L_131)
	.align		4
.L_131:
        /*0208*/ 	.word	index@(_ZN3cub18CUB_300001_SM_10006detail10radix_sort33DeviceRadixSortExclusiveSumKernelINS1_5radix10policy_hubIi6StructyE10Policy1000EyEEvPT0_)
        /*020c*/ 	.word	0x00000000


	//----- nvinfo : EIATTR_MIN_STACK_SIZE
	.align		4
.L_132:
        /*0210*/ 	.byte	0x04, 0x12
        /*0212*/ 	.short	(.L_134 - .L_133)
	.align		4
.L_133:
        /*0214*/ 	.word	index@(_ZN3cub18CUB_300001_SM_10006detail10radix_sort30DeviceRadixSortHistogramKernelINS1_5radix10policy_hubIi6StructyE10Policy1000ELNS0_9SortOrderE0EiyNS1_21identity_decomposer_tEEEvPT2_PKT1_SB_iiT3_)
        /*0218*/ 	.word	0x00000000


	//----- nvinfo : EIATTR_MIN_STACK_SIZE
	.align		4
.L_134:
        /*021c*/ 	.byte	0x04, 0x12
        /*021e*/ 	.short	(.L_136 - .L_135)
	.align		4
.L_135:
        /*0220*/ 	.word	index@(_ZN3cub18CUB_300001_SM_10006detail10radix_sort31DeviceRadixSortSingleTileKernelINS1_5radix10policy_hubIi6StructyE10Policy1000ELNS0_9SortOrderE0EiS6_yNS1_21identity_decomposer_tEEEvPKT1_PSB_PKT2_PSF_T3_iiT4_)
        /*0224*/ 	.word	0x00000000


	//----- nvinfo : EIATTR_MIN_STACK_SIZE
	.align		4
.L_136:
        /*0228*/ 	.byte	0x04, 0x12
        /*022a*/ 	.short	(.L_138 - .L_137)
	.align		4
.L_137:
        /*022c*/ 	.word	index@(_ZN3cub18CUB_300001_SM_10006detail8for_each13static_kernelINS2_12policy_hub_t12policy_500_tElN6thrust24THRUST_300001_SM_1000_NS8cuda_cub6__fill7functorINS7_6detail15normal_iteratorINS7_10device_ptrI6StructEEEESE_EEEEvT0_T1_)
        /*0230*/ 	.word	0x00000000


	//----- nvinfo : EIATTR_MIN_STACK_SIZE
	.align		4
.L_138:
        /*0234*/ 	.byte	0x04, 0x12
        /*0236*/ 	.short	(.L_140 - .L_139)
	.align		4
.L_139:
        /*0238*/ 	.word	index@(_ZN3cub18CUB_300001_SM_10006detail8for_each13static_kernelINS2_12policy_hub_t12policy_500_tEmN6thrust24THRUST_300001_SM_1000_NS8cuda_cub20__uninitialized_fill7functorINS7_10device_ptrI6StructEESC_EEEEvT0_T1_)
        /*023c*/ 	.word	0x00000000


	//----- nvinfo : EIATTR_MIN_STACK_SIZE
	.align		4
.L_140:
        /*0240*/ 	.byte	0x04, 0x12
        /*0242*/ 	.short	(.L_142 - .L_141)
	.align		4
.L_141:
        /*0244*/ 	.word	index@(_ZN3cub18CUB_300001_SM_10006detail8for_each13static_kernelINS2_12policy_hub_t12policy_500_tEmN6thrust24THRUST_300001_SM_1000_NS8cuda_cub6__fill7functorINS7_6detail15normal_iteratorINS7_10device_ptrI6StructEEEESE_EEEEvT0_T1_)
        /*0248*/ 	.word	0x00000000


	//----- nvinfo : EIATTR_MIN_STACK_SIZE
	.align		4
.L_142:
        /*024c*/ 	.byte	0x04, 0x12
        /*024e*/ 	.short	(.L_144 - .L_143)
	.align		4
.L_143:
        /*0250*/ 	.word	index@(_ZN3cub18CUB_300001_SM_10006detail8for_each13static_kernelINS2_12policy_hub_t12policy_500_tElN6thrust24THRUST_300001_SM_1000_NS8cuda_cub6__fill7functorINS7_6detail15normal_iteratorINS7_10device_ptrIiEEEEiEEEEvT0_T1_)
        /*0254*/ 	.word	0x00000000


	//----- nvinfo : EIATTR_MIN_STACK_SIZE
	.align		4
.L_144:
        /*0258*/ 	.byte	0x04, 0x12
        /*025a*/ 	.short	(.L_146 - .L_145)
	.align		4
.L_145:
        /*025c*/ 	.word	index@(_ZN3cub18CUB_300001_SM_10006detail8for_each13static_kernelINS2_12policy_hub_t12policy_500_tEmN6thrust24THRUST_300001_SM_1000_NS8cuda_cub20__uninitialized_fill7functorINS7_10device_ptrIiEEiEEEEvT0_T1_)
        /*0260*/ 	.word	0x00000000


	//----- nvinfo : EIATTR_MIN_STACK_SIZE
	.align		4
.L_146:
        /*0264*/ 	.byte	0x04, 0x12
        /*0266*/ 	.short	(.L_148 - .L_147)
	.align		4
.L_147:
        /*0268*/ 	.word	index@(_ZN3cub18CUB_300001_SM_10006detail8for_each13static_kernelINS2_12policy_hub_t12policy_500_tEmN6thrust24THRUST_300001_SM_1000_NS8cuda_cub6__fill7functorINS7_6detail15normal_iteratorINS7_10device_ptrIiEEEEiEEEEvT0_T1_)
        /*026c*/ 	.word	0x00000000


	//----- nvinfo : EIATTR_MIN_STACK_SIZE
	.align		4
.L_148:
        /*0270*/ 	.byte	0x04, 0x12
        /*0272*/ 	.short	(.L_150 - .L_149)
	.align		4
.L_149:
        /*0274*/ 	.word	index@(_ZN3cub18CUB_300001_SM_10006detail11EmptyKernelIvEEvv)
        /*0278*/ 	.word	0x00000000


	//----- nvinfo : EIATTR_MIN_STACK_SIZE
	.align		4
.L_150:
        /*027c*/ 	.byte	0x04, 0x12
        /*027e*/ 	.short	(.L_152 - .L_151)
	.align		4
.L_151:
        /*0280*/ 	.word	index@(_ZN6thrust24THRUST_300001_SM_1000_NS8cuda_cub4core6detail13_kernel_agentINS1_15__reduce_by_key16ReduceByKeyAgentINS0_6detail15normal_iteratorINS0_10device_ptrIiEEEENS8_INS9_I6StructEEEESB_SE_N4cuda3std3__48equal_toIiEENSH_4plusISC_EEPllEEJSB_SE_SB_SE_SM_N3cub18CUB_300001_SM_100024ReduceByKeyScanTileStateISC_lLb0EEESJ_SL_llEEEvDpT0_)
        /*0284*/ 	.word	0x000007f0


	//----- nvinfo : EIATTR_MIN_STACK_SIZE
	.align		4
.L_152:
        /*0288*/ 	.byte	0x04, 0x12
        /*028a*/ 	.short	(.L_154 - .L_153)
	.align		4
.L_153:
        /*028c*/ 	.word	index@(_ZN6thrust24THRUST_300001_SM_1000_NS8cuda_cub4core6detail13_kernel_agentINS1_15__reduce_by_key9InitAgentIN3cub18CUB_300001_SM_100024ReduceByKeyScanTileStateI6StructlLb0EEElPlEEJSB_lSC_EEEvDpT0_)
        /*0290*/ 	.word	0x00000000


	//----- nvinfo : EIATTR_MIN_STACK_SIZE
	.align		4
.L_154:
        /*0294*/ 	.byte	0x04, 0x12
        /*0296*/ 	.short	(.L_156 - .L_155)
	.align		4
.L_155:
        /*0298*/ 	.word	index@(_ZN6thrust24THRUST_300001_SM_1000_NS8cuda_cub4core6detail13_kernel_agentINS1_15__reduce_by_key16ReduceByKeyAgentINS0_6detail15normal_iteratorINS0_10device_ptrIiEEEENS8_INS9_I6StructEEEESB_SE_N4cuda3std3__48equal_toIiEENSH_4plusISC_EEPiiEEJSB_SE_SB_SE_SM_N3cub18CUB_300001_SM_100024ReduceByKeyScanTileStateISC_iLb0EEESJ_SL_iiEEEvDpT0_)
        /*029c*/ 	.word	0x000007e0


	//----- nvinfo : EIATTR_MIN_STACK_SIZE
	.align		4
.L_156:
        /*02a0*/ 	.byte	0x04, 0x12
        /*02a2*/ 	.short	(.L_158 - .L_157)
	.align		4
.L_157:
        /*02a4*/ 	.word	index@(_ZN6thrust24THRUST_300001_SM_1000_NS8cuda_cub4core6detail13_kernel_agentINS1_15__reduce_by_key9InitAgentIN3cub18CUB_300001_SM_100024ReduceByKeyScanTileStateI6StructiLb0EEEiPiEEJSB_iSC_EEEvDpT0_)
        /*02a8*/ 	.word	0x00000000
.L_158:


//--------------------- .nv.compat                --------------------------
	.section	.nv.compat,"",@"SHT_CUDA_COMPAT_INFO"
	.align	4
        /*0000*/ 	.byte	0x02, 0x09, 0x00, 0x00, 0x02, 0x02, 0x01, 0x00, 0x02, 0x05, 0x05, 0x00, 0x03, 0x07, 0x01, 0x01
        /*0010*/ 	.byte	0x02, 0x03, 0x00, 0x00, 0x02, 0x06, 0x01, 0x00, 0x04, 0x0b, 0x08, 0x00, 0x01, 0x00, 0x00, 0x00
        /*0020*/ 	.byte	0x00, 0x00, 0x00, 0x00


//--------------------- .nv.info._ZN3cub18CUB_300001_SM_10006detail10radix_sort29DeviceRadixSortOnesweepKernelINS1_5radix10policy_hubIiiyE10Policy1000ELNS0_9SortOrderE0EiiyiiNS1_21identity_decomposer_tEEEvPT5_SB_PT3_PKSC_PT1_PKSG_PT2_PKSK_T4_iiT6_ --------------------------
	.section	.nv.info._ZN3cub18CUB_300001_SM_10006detail10radix_sort29DeviceRadixSortOnesweepKernelINS1_5radix10policy_hubIiiyE10Policy1000ELNS0_9SortOrderE0EiiyiiNS1_21identity_decomposer_tEEEvPT5_SB_PT3_PKSC_PT1_PKSG_PT2_PKSK_T4_iiT6_,"",@"SHT_CUDA_INFO"
	.sectionflags	@""
	.align	4


	//----- nvinfo : EIATTR_CUDA_API_VERSION
	.align		4
        /*0000*/ 	.byte	0x04, 0x37
        /*0002*/ 	.short	(.L_160 - .L_159)
.L_159:
        /*0004*/ 	.word	0x00000082


	//----- nvinfo : EIATTR_KPARAM_INFO
	.align		4
.L_160:
        /*0008*/ 	.byte	0x04, 0x17
        /*000a*/ 	.short	(.L_162 - .L_161)
.L_161:
        /*000c*/ 	.word	0x00000000
        /*0010*/ 	.short	0x000b
        /*0012*/ 	.short	0x004c
        /*0014*/ 	.byte	0x00, 0xf0, 0x05, 0x00


	//----- nvinfo : EIATTR_KPARAM_INFO
	.align		4
.L_162:
        /*0018*/ 	.byte	0x04, 0x17
        /*001a*/ 	.short	(.L_164 - .L_163)
.L_163:
        /*001c*/ 	.word	0x00000000
        /*0020*/ 	.short	0x000a
        /*0022*/ 	.short	0x0048
        /*0024*/ 	.byte	0x00, 0xf0, 0x11, 0x00


	//----- nvinfo : EIATTR_KPARAM_INFO
	.align		4
.L_164:
        /*0028*/ 	.byte	0x04, 0x17
        /*002a*/ 	.short	(.L_166 - .L_165)
.L_165:
        /*002c*/ 	.word	0x00000000
        /*0030*/ 	.short	0x0009
        /*0032*/ 	.short	0x0044
        /*0034*/ 	.byte	0x00, 0xf0, 0x11, 0x00


	//----- nvinfo : EIATTR_KPARAM_INFO
	.align		4
.L_166:
        /*0038*/ 	.byte	0x04, 0x17
        /*003a*/ 	.short	(.L_168 - .L_167)
.L_167:
        /*003c*/ 	.word	0x00000000
        /*0040*/ 	.short	0x0008
        /*0042*/ 	.short	0x0040
        /*0044*/ 	.byte	0x00, 0xf0, 0x11, 0x00


	//----- nvinfo : EIATTR_KPARAM_INFO
	.align		4
.L_168:
        /*0048*/ 	.byte	0x04, 0x17
        /*004a*/ 	.short	(.L_170 - .L_169)
.L_169:
        /*004c*/ 	.word	0x00000000
        /*0050*/ 	.short	0x0007
        /*0052*/ 	.short	0x0038
        /*0054*/ 	.byte	0x00, 0xf5, 0x21, 0x00


	//----- nvinfo : EIATTR_KPARAM_INFO
	.align		4
.L_170:
        /*0058*/ 	.byte	0x04, 0x17
        /*005a*/ 	.short	(.L_172 - .L_171)
.L_171:
        /*005c*/ 	.word	0x00000000
        /*0060*/ 	.short	0x0006
        /*0062*/ 	.short	0x0030
        /*0064*/ 	.byte	0x00, 0xf5, 0x21, 0x00


	//----- nvinfo : EIATTR_KPARAM_INFO
	.align		4
.L_172:
        /*0068*/ 	.byte	0x04, 0x17
        /*006a*/ 	.short	(.L_174 - .L_173)
.L_173:
        /*006c*/ 	.word	0x00000000
        /*0070*/ 	.short	0x0005
        /*0072*/ 	.short	0x0028
        /*0074*/ 	.byte	0x00, 0xf5, 0x21, 0x00


	//----- nvinfo : EIATTR_KPARAM_INFO
	.align		4
.L_174:
        /*0078*/ 	.byte	0x04, 0x17
        /*007a*/ 	.short	(.L_176 - .L_175)
.L_175:
        /*007c*/ 	.word	0x00000000
        /*0080*/ 	.short	0x0004
        /*0082*/ 	.short	0x0020
        /*0084*/ 	.byte	0x00, 0xf5, 0x21, 0x00


	//----- nvinfo : EIATTR_KPARAM_INFO
	.align		4
.L_176:
        /*0088*/ 	.byte	0x04, 0x17
        /*008a*/ 	.short	(.L_178 - .L_177)
.L_177:
        /*008c*/ 	.word	0x00000000
        /*0090*/ 	.short	0x0003
        /*0092*/ 	.short	0x0018
        /*0094*/ 	.byte	0x00, 0xf5, 0x21, 0x00


	//----- nvinfo : EIATTR_KPARAM_INFO
	.align		4
.L_178:
        /*0098*/ 	.byte	0x04, 0x17
        /*009a*/ 	.short	(.L_180 - .L_179)
.L_179:
        /*009c*/ 	.word	0x00000000
        /*00a0*/ 	.short	0x0002
        /*00a2*/ 	.short	0x0010
        /*00a4*/ 	.byte	0x00, 0xf5, 0x21, 0x00


	//----- nvinfo : EIATTR_KPARAM_INFO
	.align		4
.L_180:
        /*00a8*/ 	.byte	0x04, 0x17
        /*00aa*/ 	.short	(.L_182 - .L_181)
.L_181:
        /*00ac*/ 	.word	0x00000000
        /*00b0*/ 	.short	0x0001
        /*00b2*/ 	.short	0x0008
        /*00b4*/ 	.byte	0x00, 0xf5, 0x21, 0x00


	//----- nvinfo : EIATTR_KPARAM_INFO
	.align		4
.L_182:
        /*00b8*/ 	.byte	0x04, 0x17
        /*00ba*/ 	.short	(.L_184 - .L_183)
.L_183:
        /*00bc*/ 	.word	0x00000000
        /*00c0*/ 	.short	0x0000
        /*00c2*/ 	.short	0x0000
        /*00c4*/ 	.byte	0x00, 0xf5, 0x21, 0x00


	//----- nvinfo : EIATTR_SPARSE_MMA_MASK
	.align		4
.L_184:
        /*00c8*/ 	.byte	0x03, 0x50
        /*00ca*/ 	.short	0x0000


	//----- nvinfo : EIATTR_MAXREG_COUNT
	.align		4
        /*00cc*/ 	.byte	0x03, 0x1b
        /*00ce*/ 	.short	0x00a8


	//----- nvinfo : EIATTR_NUM_BARRIERS
	.align		4
        /*00d0*/ 	.byte	0x02, 0x4c
        /*00d2*/ 	.byte	0x01
	.zero		1


	//----- nvinfo : EIATTR_MERCURY_ISA_VERSION
	.align		4
        /*00d4*/ 	.byte	0x03, 0x5f
        /*00d6*/ 	.short	0x0101


	//----- nvinfo : EIATTR_COOP_GROUP_MASK_REGIDS
	.align		4
        /*00d8*/ 	.byte	0x04, 0x29
        /*00da*/ 	.short	(.L_186 - .L_185)


	//   ....[0]....
.L_185:
        /*00dc*/ 	.word	0xffffffff


	//   ....[1]....
        /*00e0*/ 	.word	0x05000006


	//   ....[2]....
        /*00e4*/ 	.word	0xffffffff


	//   ....[3]....
        /*00e8*/ 	.word	0xffffffff


	//   ....[4]....
        /*00ec*/ 	.word	0xffffffff


	//   ....[5]....
        /*00f0*/ 	.word	0xffffffff


	//   ....[6]....
        /*00f4*/ 	.word	0xffffffff


	//   ....[7]....
        /*00f8*/ 	.word	0xffffffff


	//   ....[8]....
        /*00fc*/ 	.word	0xffffffff


	//   ....[9]....
        /*0100*/ 	.word	0xffffffff


	//   ....[10]....
        /*0104*/ 	.word	0xffffffff


	//   ....[11]....
        /*0108*/ 	.word	0xffffffff


	//   ....[12]....
        /*010c*/ 	.word	0xffffffff


	//   ....[13]....
        /*0110*/ 	.word	0xffffffff


	//   ....[14]....
        /*0114*/ 	.word	0xffffffff


	//   ....[15]....
        /*0118*/ 	.word	0xffffffff


	//   ....[16]....
        /*011c*/ 	.word	0xffffffff


	//   ....[17]....
        /*0120*/ 	.word	0xffffffff


	//   ....[18]....
        /*0124*/ 	.word	0xffffffff


	//   ....[19]....
        /*0128*/ 	.word	0xffffffff


	//   ....[20]....
        /*012c*/ 	.word	0xffffffff


	//   ....[21]....
        /*0130*/ 	.word	0xffffffff


	//   ....[22]....
        /*0134*/ 	.word	0xffffffff


	//   ....[23]....
        /*0138*/ 	.word	0xffffffff


	//   ....[24]....
        /*013c*/ 	.word	0xffffffff


	//   ....[25]....
        /*0140*/ 	.word	0xffffffff


	//   ....[26]....
        /*0144*/ 	.word	0xffffffff


	//   ....[27]....
        /*0148*/ 	.word	0xffffffff


	//   ....[28]....
        /*014c*/ 	.word	0xffffffff


	//   ....[29]....
        /*0150*/ 	.word	0xffffffff


	//   ....[30]....
        /*0154*/ 	.word	0xffffffff


	//   ....[31]....
        /*0158*/ 	.word	0xffffffff


	//   ....[32]....
        /*015c*/ 	.word	0xffffffff


	//   ....[33]....
        /*0160*/ 	.word	0xffffffff


	//   ....[34]....
        /*0164*/ 	.word	0xffffffff


	//   ....[35]....
        /*0168*/ 	.word	0xffffffff


	//   ....[36]....
        /*016c*/ 	.word	0xffffffff


	//   ....[37]....
        /*0170*/ 	.word	0xffffffff


	//   ....[38]....
        /*0174*/ 	.word	0xffffffff


	//   ....[39]....
        /*0178*/ 	.word	0xffffffff


	//   ....[40]....
        /*017c*/ 	.word	0xffffffff


	//   ....[41]....
        /*0180*/ 	.word	0xffffffff


	//   ....[42]....
        /*0184*/ 	.word	0xffffffff


	//   ....[43]....
        /*0188*/ 	.word	0xffffffff


	//   ....[44]....
        /*018c*/ 	.word	0xffffffff


	//   ....[45]....
        /*0190*/ 	.word	0xffffffff


	//   ....[46]....
        /*0194*/ 	.word	0xffffffff


	//   ....[47]....
        /*0198*/ 	.word	0xffffffff


	//   ....[48]....
        /*019c*/ 	.word	0xffffffff


	//   ....[49]....
        /*01a0*/ 	.word	0xffffffff


	//   ....[50]....
        /*01a4*/ 	.word	0xffffffff


	//   ....[51]....
        /*01a8*/ 	.word	0xffffffff


	//   ....[52]....
        /*01ac*/ 	.word	0xffffffff


	//   ....[53]....
        /*01b0*/ 	.word	0xffffffff


	//   ....[54]....
        /*01b4*/ 	.word	0xffffffff


	//   ....[55]....
        /*01b8*/ 	.word	0xffffffff


	//   ....[56]....
        /*01bc*/ 	.word	0xffffffff


	//   ....[57]....
        /*01c0*/ 	.word	0xffffffff


	//   ....[58]....
        /*01c4*/ 	.word	0xffffffff


	//   ....[59]....
        /*01c8*/ 	.word	0xffffffff


	//   ....[60]....
        /*01cc*/ 	.word	0xffffffff


	//   ....[61]....
        /*01d0*/ 	.word	0xffffffff


	//   ....[62]....
        /*01d4*/ 	.word	0xffffffff


	//   ....[63]....
        /*01d8*/ 	.word	0xffffffff


	//   ....[64]....
        /*01dc*/ 	.word	0xffffffff


	//   ....[65]....
        /*01e0*/ 	.word	0xffffffff


	//   ....[66]....
        /*01e4*/ 	.word	0xffffffff


	//   ....[67]....
        /*01e8*/ 	.word	0xffffffff


	//   ....[68]....
        /*01ec*/ 	.word	0xffffffff


	//   ....[69]....
        /*01f0*/ 	.word	0xffffffff


	//   ....[70]....
        /*01f4*/ 	.word	0xffffffff


	//   ....[71]....
        /*01f8*/ 	.word	0xffffffff


	//   ....[72]....
        /*01fc*/ 	.word	0xffffffff


	//   ....[73]....
        /*0200*/ 	.word	0xffffffff


	//   ....[74]....
        /*0204*/ 	.word	0xffffffff


	//   ....[75]....
        /*0208*/ 	.word	0xffffffff


	//   ....[76]....
        /*020c*/ 	.word	0xffffffff


	//   ....[77]....
        /*0210*/ 	.word	0xffffffff


	//   ....[78]....
        /*0214*/ 	.word	0xffffffff


	//   ....[79]....
        /*0218*/ 	.word	0xffffffff


	//   ....[80]....
        /*021c*/ 	.word	0xffffffff


	//   ....[81]....
        /*0220*/ 	.word	0xffffffff


	//   ....[82]....
        /*0224*/ 	.word	0xffffffff


	//   ....[83]....
        /*0228*/ 	.word	0xffffffff


	//   ....[84]....
        /*022c*/ 	.word	0xffffffff


	//   ....[85]....
        /*0230*/ 	.word	0xffffffff


	//   ....[86]....
        /*0234*/ 	.word	0xffffffff


	//   ....[87]....
        /*0238*/ 	.word	0xffffffff


	//   ....[88]....
        /*023c*/ 	.word	0xffffffff


	//   ....[89]....
        /*0240*/ 	.word	0xffffffff


	//   ....[90]....
        /*0244*/ 	.word	0xffffffff


	//   ....[91]....
        /*0248*/ 	.word	0xffffffff


	//   ....[92]....
        /*024c*/ 	.word	0xffffffff


	//   ....[93]....
        /*0250*/ 	.word	0xffffffff


	//   ....[94]....
        /*0254*/ 	.word	0xffffffff


	//   ....[95]....
        /*0258*/ 	.word	0xffffffff


	//   ....[96]....
        /*025c*/ 	.word	0xffffffff


	//   ....[97]....
        /*0260*/ 	.word	0xffffffff


	//   ....[98]....
        /*0264*/ 	.word	0xffffffff


	//   ....[99]....
        /*0268*/ 	.word	0xffffffff


	//   ....[100]....
        /*026c*/ 	.word	0xffffffff


	//   ....[101]....
        /*0270*/ 	.word	0xffffffff


	//   ....[102]....
        /*0274*/ 	.word	0xffffffff


	//   ....[103]....
        /*0278*/ 	.word	0xffffffff


	//   ....[104]....
        /*027c*/ 	.word	0xffffffff


	//   ....[105]....
        /*0280*/ 	.word	0xffffffff


	//   ....[106]....
        /*0284*/ 	.word	0xffffffff


	//   ....[107]....
        /*0288*/ 	.word	0xffffffff


	//   ....[108]....
        /*028c*/ 	.word	0xffffffff


	//   ....[109]....
        /*0290*/ 	.word	0xffffffff


	//   ....[110]....
        /*0294*/ 	.word	0xffffffff


	//   ....[111]....
        /*0298*/ 	.word	0xffffffff


	//   ....[112]....
        /*029c*/ 	.word	0xffffffff


	//   ....[113]....
        /*02a0*/ 	.word	0xffffffff


	//   ....[114]....
        /*02a4*/ 	.word	0xffffffff


	//   ....[115]....
        /*02a8*/ 	.word	0xffffffff


	//   ....[116]....
        /*02ac*/ 	.word	0xffffffff


	//   ....[117]....
        /*02b0*/ 	.word	0xffffffff


	//   ....[118]....
        /*02b4*/ 	.word	0xffffffff


	//   ....[119]....
        /*02b8*/ 	.word	0xffffffff


	//   ....[120]....
        /*02bc*/ 	.word	0xffffffff


	//   ....[121]....
        /*02c0*/ 	.word	0xffffffff


	//   ....[122]....
        /*02c4*/ 	.word	0xffffffff


	//   ....[123]....
        /*02c8*/ 	.word	0xffffffff


	//   ....[124]....
        /*02cc*/ 	.word	0xffffffff


	//   ....[125]....
        /*02d0*/ 	.word	0xffffffff


	//   ....[126]....
        /*02d4*/ 	.word	0xffffffff


	//   ....[127]....
        /*02d8*/ 	.word	0xffffffff


	//   ....[128]....
        /*02dc*/ 	.word	0xffffffff


	//   ....[129]....
        /*02e0*/ 	.word	0xffffffff


	//   ....[130]....
        /*02e4*/ 	.word	0xffffffff


	//   ....[131]....
        /*02e8*/ 	.word	0xffffffff


	//   ....[132]....
        /*02ec*/ 	.word	0xffffffff


	//   ....[133]....
        /*02f0*/ 	.word	0xffffffff


	//   ....[134]....
        /*02f4*/ 	.word	0xffffffff


	//   ....[135]....
        /*02f8*/ 	.word	0xffffffff


	//   ....[136]....
        /*02fc*/ 	.word	0xffffffff


	//   ....[137]....
        /*0300*/ 	.word	0xffffffff


	//   ....[138]....
        /*0304*/ 	.word	0xffffffff


	//   ....[139]....
        /*0308*/ 	.word	0xffffffff


	//   ....[140]....
        /*030c*/ 	.word	0xffffffff


	//   ....[141]....
        /*0310*/ 	.word	0xffffffff


	//   ....[142]....
        /*0314*/ 	.word	0xffffffff


	//   ....[143]....
        /*0318*/ 	.word	0xffffffff


	//   ....[144]....
        /*031c*/ 	.word	0xffffffff


	//   ....[145]....
        /*0320*/ 	.word	0xffffffff


	//   ....[146]....
        /*0324*/ 	.word	0xffffffff


	//   ....[147]....
        /*0328*/ 	.word	0xffffffff


	//   ....[148]....
        /*032c*/ 	.word	0xffffffff


	//   ....[149]....
        /*0330*/ 	.word	0xffffffff


	//   ....[150]....
        /*0334*/ 	.word	0xffffffff


	//   ....[151]....
        /*0338*/ 	.word	0xffffffff


	//   ....[152]....
        /*033c*/ 	.word	0xffffffff


	//   ....[153]....
        /*0340*/ 	.word	0xffffffff


	//   ....[154]....
        /*0344*/ 	.word	0xffffffff


	//   ....[155]....
        /*0348*/ 	.word	0xffffffff


	//   ....[156]....
        /*034c*/ 	.word	0xffffffff


	//   ....[157]....
        /*0350*/ 	.word	0xffffffff


	//   ....[158]....
        /*0354*/ 	.word	0xffffffff


	//   ....[159]....
        /*0358*/ 	.word	0xffffffff


	//   ....[160]....
        /*035c*/ 	.word	0x05000006


	//   ....[161]....
        /*0360*/ 	.word	0xffffffff


	//   ....[162]....
        /*0364*/ 	.word	0xffffffff


	//   ....[163]....
        /*0368*/ 	.word	0xffffffff


	//   ....[164]....
        /*036c*/ 	.word	0xffffffff


	//   ....[165]....
        /*0370*/ 	.word	0xffffffff


	//   ....[166]....
        /*0374*/ 	.word	0xffffffff


	//   ....[167]....
        /*0378*/ 	.word	0xffffffff


	//   ....[168]....
        /*037c*/ 	.word	0xffffffff


	//   ....[169]....
        /*0380*/ 	.word	0xffffffff


	//   ....[170]....
        /*0384*/ 	.word	0xffffffff


	//   ....[171]....
        /*0388*/ 	.word	0xffffffff


	//   ....[172]....
        /*038c*/ 	.word	0xffffffff


	//   ....[173]....
        /*0390*/ 	.word	0xffffffff


	//   ....[174]....
        /*0394*/ 	.word	0xffffffff


	//   ....[175]....
        /*0398*/ 	.word	0xffffffff


	//   ....[176]....
        /*039c*/ 	.word	0xffffffff


	//   ....[177]....
        /*03a0*/ 	.word	0xffffffff


	//   ....[178]....
        /*03a4*/ 	.word	0xffffffff


	//   ....[179]....
        /*03a8*/ 	.word	0xffffffff


	//   ....[180]....
        /*03ac*/ 	.word	0xffffffff


	//   ....[181]....
        /*03b0*/ 	.word	0xffffffff


	//   ....[182]....
        /*03b4*/ 	.word	0xffffffff


	//   ....[183]....
        /*03b8*/ 	.word	0xffffffff


	//   ....[184]....
        /*03bc*/ 	.word	0xffffffff


	//   ....[185]....
        /*03c0*/ 	.word	0xffffffff


	//   ....[186]....
        /*03c4*/ 	.word	0xffffffff


	//   ....[187]....
        /*03c8*/ 	.word	0xffffffff


	//   ....[188]....
        /*03cc*/ 	.word	0xffffffff


	//   ....[189]....
        /*03d0*/ 	.word	0xffffffff


	//   ....[190]....
        /*03d4*/ 	.word	0xffffffff


	//   ....[191]....
        /*03d8*/ 	.word	0xffffffff


	//   ....[192]....
        /*03dc*/ 	.word	0xffffffff


	//   ....[193]....
        /*03e0*/ 	.word	0xffffffff


	//   ....[194]....
        /*03e4*/ 	.word	0xffffffff


	//   ....[195]....
        /*03e8*/ 	.word	0xffffffff


	//   ....[196]....
        /*03ec*/ 	.word	0xffffffff


	//   ....[197]....
        /*03f0*/ 	.word	0xffffffff


	//   ....[198]....
        /*03f4*/ 	.word	0xffffffff


	//   ....[199]....
        /*03f8*/ 	.word	0xffffffff


	//   ....[200]....
        /*03fc*/ 	.word	0xffffffff


	//   ....[201]....
        /*0400*/ 	.word	0xffffffff


	//   ....[202]....
        /*0404*/ 	.word	0xffffffff


	//   ....[203]....
        /*0408*/ 	.word	0xffffffff


	//   ....[204]....
        /*040c*/ 	.word	0xffffffff


	//   ....[205]....
        /*0410*/ 	.word	0xffffffff


	//   ....[206]....
        /*0414*/ 	.word	0xffffffff


	//   ....[207]....
        /*0418*/ 	.word	0xffffffff


	//   ....[208]....
        /*041c*/ 	.word	0xffffffff


	//   ....[209]....
        /*0420*/ 	.word	0xffffffff


	//   ....[210]....
        /*0424*/ 	.word	0xffffffff


	//   ....[211]....
        /*0428*/ 	.word	0xffffffff


	//   ....[212]....
        /*042c*/ 	.word	0xffffffff


	//   ....[213]....
        /*0430*/ 	.word	0xffffffff


	//   ....[214]....
        /*0434*/ 	.word	0xffffffff


	//   ....[215]....
        /*0438*/ 	.word	0xffffffff


	//   ....[216]....
        /*043c*/ 	.word	0xffffffff


	//   ....[217]....
        /*0440*/ 	.word	0xffffffff


	//   ....[218]....
        /*0444*/ 	.word	0xffffffff


	//   ....[219]....
        /*0448*/ 	.word	0xffffffff


	//   ....[220]....
        /*044c*/ 	.word	0xffffffff


	//   ....[221]....
        /*0450*/ 	.word	0xffffffff


	//   ....[222]....
        /*0454*/ 	.word	0xffffffff


	//   ....[223]....
        /*0458*/ 	.word	0xffffffff


	//   ....[224]....
        /*045c*/ 	.word	0xffffffff


	//   ....[225]....
        /*0460*/ 	.word	0xffffffff


	//   ....[226]....
        /*0464*/ 	.word	0xffffffff


	//   ....[227]....
        /*0468*/ 	.word	0xffffffff


	//   ....[228]....
        /*046c*/ 	.word	0xffffffff


	//   ....[229]....
        /*0470*/ 	.word	0x0500002f


	//   ....[230]....
        /*0474*/ 	.word	0x0500002f


	//   ....[231]....
        /*0478*/ 	.word	0x0500002f


	//   ....[232]....
        /*047c*/ 	.word	0x0500002f


	//   ....[233]....
        /*0480*/ 	.word	0x0500002f


	//----- nvinfo : EIATTR_COOP_GROUP_INSTR_OFFSETS
	.align		4
.L_186:
        /*0484*/ 	.byte	0x04, 0x28
        /*0486*/ 	.short	(.L_188 - .L_187)


	//   ....[0]....
.L_187:
        /*0488*/ 	.word	0x00000e40


	//   ....[1]....
        /*048c*/ 	.word	0x00001890


	//   ....[2]....
        /*0490*/ 	.word	0x00002ad0


	//   ....[3]....
        /*0494*/ 	.word	0x00002af0


	//   ....[4]....
        /*0498*/ 	.word	0x00002b10


	//   ....[5]....
        /*049c*/ 	.word	0x00002b30


	//   ....[6]....
        /*04a0*/ 	.word	0x00002b50


	//   ....[7]....
        /*04a4*/ 	.word	0x00003000


	//   ....[8]....
        /*04a8*/ 	.word	0x00003010


	//   ....[9]....
        /*04ac*/ 	.word	0x00003030


	//   ....[10]....
        /*04b0*/ 	.word	0x00003050


	//   ....[11]....
        /*04b4*/ 	.word	0x000030a0


	//   ....[12]....
        /*04b8*/ 	.word	0x000030d0


	//   ....[13]....
        /*04bc*/ 	.word	0x00003120


	//   ....[14]....
        /*04c0*/ 	.word	0x00003160


	//   ....[15]....
        /*04c4*/ 	.word	0x00003250


	//   ....[16]....
        /*04c8*/ 	.word	0x00003280


	//   ....[17]....
        /*04cc*/ 	.word	0x00003290


	//   ....[18]....
        /*04d0*/ 	.word	0x000032b0


	//   ....[19]....
        /*04d4*/ 	.word	0x000032f0


	//   ....[20]....
        /*04d8*/ 	.word	0x00003320


	//   ....[21]....
        /*04dc*/ 	.word	0x00003360


	//   ....[22]....
        /*04e0*/ 	.word	0x00003380


	//   ....[23]....
        /*04e4*/ 	.word	0x000033a0


	//   ....[24]....
        /*04e8*/ 	.word	0x00003490


	//   ....[25]....
        /*04ec*/ 	.word	0x000034c0


	//   ....[26]....
        /*04f0*/ 	.word	0x000034d0


	//   ....[27]....
        /*04f4*/ 	.word	0x000034f0


	//   ....[28]....
        /*04f8*/ 	.word	0x00003530


	//   ....[29]....
        /*04fc*/ 	.word	0x00003560


	//   ....[30]....
        /*0500*/ 	.word	0x000035a0


	//   ....[31]....
        /*0504*/ 	.word	0x000035c0


	//   ....[32]....
        /*0508*/ 	.word	0x000035e0


	//   ....[33]....
        /*050c*/ 	.word	0x000036d0


	//   ....[34]....
        /*0510*/ 	.word	0x00003700


	//   ....[35]....
        /*0514*/ 	.word	0x00003710


	//   ....[36]....
        /*0518*/ 	.word	0x00003730


	//   ....[37]....
        /*051c*/ 	.word	0x00003770


	//   ....[38]....
        /*0520*/ 	.word	0x000037a0


	//   ....[39]....
        /*0524*/ 	.word	0x000037e0


	//   ....[40]....
        /*0528*/ 	.word	0x00003800


	//   ....[41]....
        /*052c*/ 	.word	0x00003820


	//   ....[42]....
        /*0530*/ 	.word	0x00003930


	//   ....[43]....
        /*0534*/ 	.word	0x00003960


	//   ....[44]....
        /*0538*/ 	.word	0x00003970


	//   ....[45]....
        /*053c*/ 	.word	0x00003990


	//   ....[46]....
        /*0540*/ 	.word	0x000039d0


	//   ....[47]....
        /*0544*/ 	.word	0x00003a00


	//   ....[48]....
        /*0548*/ 	.word	0x00003a40


	//   ....[49]....
        /*054c*/ 	.word	0x00003a60


	//   ....[50]....
        /*0550*/ 	.word	0x00003a80


	//   ....[51]....
        /*0554*/ 	.word	0x00003b90


	//   ....[52]....
        /*0558*/ 	.word	0x00003bc0


	//   ....[53]....
        /*055c*/ 	.word	0x00003bd0


	//   ....[54]....
        /*0560*/ 	.word	0x00003bf0


	//   ....[55]....
        /*0564*/ 	.word	0x00003c30


	//   ....[56]....
        /*0568*/ 	.word	0x00003c60


	//   ....[57]....
        /*056c*/ 	.word	0x00003ca0


	//   ....[58]....
        /*0570*/ 	.word	0x00003cc0


	//   ....[59]....
        /*0574*/ 	.word	0x00003ce0


	//   ....[60]....
        /*0578*/ 	.word	0x00003df0


	//   ....[61]....
        /*057c*/ 	.word	0x00003e20


	//   ....[62]....
        /*0580*/ 	.word	0x00003e30


	//   ....[63]....
        /*0584*/ 	.word	0x00003e50


	//   ....[64]....
        /*0588*/ 	.word	0x00003e90


	//   ....[65]....
        /*058c*/ 	.word	0x00003ec0


	//   ....[66]....
        /*0590*/ 	.word	0x00003f00


	//   ....[67]....
        /*0594*/ 	.word	0x00003f20


	//   ....[68]....
        /*0598*/ 	.word	0x00003f40


	//   ....[69]....
        /*059c*/ 	.word	0x00004050


	//   ....[70]....
        /*05a0*/ 	.word	0x00004080


	//   ....[71]....
        /*05a4*/ 	.word	0x00004090


	//   ....[72]....
        /*05a8*/ 	.word	0x000040b0


	//   ....[73]....
        /*05ac*/ 	.word	0x000040f0


	//   ....[74]....
        /*05b0*/ 	.word	0x00004120


	//   ....[75]....
        /*05b4*/ 	.word	0x00004160


	//   ....[76]....
        /*05b8*/ 	.word	0x00004180


	//   ....[77]....
        /*05bc*/ 	.word	0x000041a0


	//   ....[78]....
        /*05c0*/ 	.word	0x000042b0


	//   ....[79]....
        /*05c4*/ 	.word	0x00004300


	//   ....[80]....
        /*05c8*/ 	.word	0x00004310


	//   ....[81]....
        /*05cc*/ 	.word	0x00004330


	//   ....[82]....
        /*05d0*/ 	.word	0x00004370


	//   ....[83]....
        /*05d4*/ 	.word	0x000043a0


	//   ....[84]....
        /*05d8*/ 	.word	0x000043e0


	//   ....[85]....
        /*05dc*/ 	.word	0x00004400


	//   ....[86]....
        /*05e0*/ 	.word	0x00004420


	//   ....[87]....
        /*05e4*/ 	.word	0x00004510


	//   ....[88]....
        /*05e8*/ 	.word	0x00004560


	//   ....[89]....
        /*05ec*/ 	.word	0x00004570


	//   ....[90]....
        /*05f0*/ 	.word	0x000045a0


	//   ....[91]....
        /*05f4*/ 	.word	0x000045c0


	//   ....[92]....
        /*05f8*/ 	.word	0x00004610


	//   ....[93]....
        /*05fc*/ 	.word	0x00004630


	//   ....[94]....
        /*0600*/ 	.word	0x00004670


	//   ....[95]....
        /*0604*/ 	.word	0x00004690


	//   ....[96]....
        /*0608*/ 	.word	0x00004770


	//   ....[97]....
        /*060c*/ 	.word	0x000047c0


	//   ....[98]....
        /*0610*/ 	.word	0x000047d0


	//   ....[99]....
        /*0614*/ 	.word	0x00004820


	//   ....[100]....
        /*0618*/ 	.word	0x00004850


	//   ....[101]....
        /*061c*/ 	.word	0x00004880


	//   ....[102]....
        /*0620*/ 	.word	0x000048b0


	//   ....[103]....
        /*0624*/ 	.word	0x000048e0


	//   ....[104]....
        /*0628*/ 	.word	0x00004910


	//   ....[105]....
        /*062c*/ 	.word	0x000049d0


	//   ....[106]....
        /*0630*/ 	.word	0x00004a20


	//   ....[107]....
        /*0634*/ 	.word	0x00004a30


	//   ....[108]....
        /*0638*/ 	.word	0x00004a80


	//   ....[109]....
        /*063c*/ 	.word	0x00004ab0


	//   ....[110]....
        /*0640*/ 	.word	0x00004ae0


	//   ....[111]....
        /*0644*/ 	.word	0x00004b10


	//   ....[112]....
        /*0648*/ 	.word	0x00004b40


	//   ....[113]....
        /*064c*/ 	.word	0x00004b70


	//   ....[114]....
        /*0650*/ 	.word	0x00004c60


	//   ....[115]....
        /*0654*/ 	.word	0x00004c80


	//   ....[116]....
        /*0658*/ 	.word	0x00004c90


	//   ....[117]....
        /*065c*/ 	.word	0x00004ce0


	//   ....[118]....
        /*0660*/ 	.word	0x00004d10


	//   ....[119]....
        /*0664*/ 	.word	0x00004d40


	//   ....[120]....
        /*0668*/ 	.word	0x00004d70


	//   ....[121]....
        /*066c*/ 	.word	0x00004da0


	//   ....[122]....
        /*0670*/ 	.word	0x00004dd0


	//   ....[123]....
        /*0674*/ 	.word	0x00004ec0


	//   ....[124]....
        /*0678*/ 	.word	0x00004f00


	//   ....[125]....
        /*067c*/ 	.word	0x00004f10


	//   ....[126]....
        /*0680*/ 	.word	0x00004f60


	//   ....[127]....
        /*0684*/ 	.word	0x00004f90


	//   ....[128]....
        /*0688*/ 	.word	0x00004fc0


	//   ....[129]....
        /*068c*/ 	.word	0x00004ff0


	//   ....[130]....
        /*0690*/ 	.word	0x00005020


	//   ....[131]....
        /*0694*/ 	.word	0x00005050


	//   ....[132]....
        /*0698*/ 	.word	0x00005140


	//   ....[133]....
        /*069c*/ 	.word	0x00005170


	//   ....[134]....
        /*06a0*/ 	.word	0x00005180


	//   ....[135]....
        /*06a4*/ 	.word	0x000051d0


	//   ....[136]....
        /*06a8*/ 	.word	0x00005200


	//   ....[137]....
        /*06ac*/ 	.word	0x00005230


	//   ....[138]....
        /*06b0*/ 	.word	0x00005260


	//   ....[139]....
        /*06b4*/ 	.word	0x00005290


	//   ....[140]....
        /*06b8*/ 	.word	0x000052c0


	//   ....[141]....
        /*06bc*/ 	.word	0x000053e0


	//   ....[142]....
        /*06c0*/ 	.word	0x000053f0


	//   ....[143]....
        /*06c4*/ 	.word	0x00005440


	//   ....[144]....
        /*06c8*/ 	.word	0x00005470


	//   ....[145]....
        /*06cc*/ 	.word	0x000054a0


	//   ....[146]....
        /*06d0*/ 	.word	0x000054d0


	//   ....[147]....
        /*06d4*/ 	.word	0x00005500


	//   ....[148]....
        /*06d8*/ 	.word	0x00005530


	//   ....[149]....
        /*06dc*/ 	.word	0x00005560


	//   ....[150]....
        /*06e0*/ 	.word	0x00005600


	//   ....[151]....
        /*06e4*/ 	.word	0x00005620


	//   ....[152]....
        /*06e8*/ 	.word	0x00005630


	//   ....[153]....
        /*06ec*/ 	.word	0x00005680


	//   ....[154]....
        /*06f0*/ 	.word	0x000056b0


	//   ....[155]....
        /*06f4*/ 	.word	0x000056e0


	//   ....[156]....
        /*06f8*/ 	.word	0x00005710


	//   ....[157]....
        /*06fc*/ 	.word	0x00005740


	//   ....[158]....
        /*0700*/ 	.word	0x00005770


	//   ....[159]....
        /*0704*/ 	.word	0x000058a0


	//   ....[160]....
        /*0708*/ 	.word	0x00005d40


	//   ....[161]....
        /*070c*/ 	.word	0x00006070


	//   ....[162]....
        /*0710*/ 	.word	0x00006130


	//   ....[163]....
        /*0714*/ 	.word	0x000061f0


	//   ....[164]....
        /*0718*/ 	.word	0x000062b0


	//   ....[165]....
        /*071c*/ 	.word	0x00006370


	//   ....[166]....
        /*0720*/ 	.word	0x00006430


	//   ....[167]....
        /*0724*/ 	.word	0x000064f0


	//   ....[168]....
        /*0728*/ 	.word	0x000065b0


	//   ....[169]....
        /*072c*/ 	.word	0x00006670


	//   ....[170]....
        /*0730*/ 	.word	0x00006730


	//   ....[171]....
        /*0734*/ 	.word	0x000067f0


	//   ....[172]....
        /*0738*/ 	.word	0x000068b0


	//   ....[173]....
        /*073c*/ 	.word	0x00006970


	//   ....[174]....
        /*0740*/ 	.word	0x00006a30


	//   ....[175]....
        /*0744*/ 	.word	0x00006af0


	//   ....[176]....
        /*0748*/ 	.word	0x00006bb0


	//   ....[177]....
        /*074c*/ 	.word	0x00006c70


	//   ....[178]....
        /*0750*/ 	.word	0x00006e60


	//   ....[179]....
        /*0754*/ 	.word	0x00006f90


	//   ....[180]....
        /*0758*/ 	.word	0x000070c0


	//   ....[181]....
        /*075c*/ 	.word	0x000071f0


	//   ....[182]....
        /*0760*/ 	.word	0x00007320


	//   ....[183]....
        /*0764*/ 	.word	0x00007450


	//   ....[184]....
        /*0768*/ 	.word	0x00007580


	//   ....[185]....
        /*076c*/ 	.word	0x000076b0


	//   ....[186]....
        /*0770*/ 	.word	0x000077e0


	//   ....[187]....
        /*0774*/ 	.word	0x00007910


	//   ....[188]....
        /*0778*/ 	.word	0x00007a40


	//   ....[189]....
        /*077c*/ 	.word	0x00007b60


	//   ....[190]....
        /*0780*/ 	.word	0x00007c70


	//   ....[191]....
        /*0784*/ 	.word	0x00007d80


	//   ....[192]....
        /*0788*/ 	.word	0x00007e90


	//   ....[193]....
        /*078c*/ 	.word	0x00007fa0


	//   ....[194]....
        /*0790*/ 	.word	0x000080b0


	//   ....[195]....
        /*0794*/ 	.word	0x00008eb0


	//   ....[196]....
        /*0798*/ 	.word	0x00008f40


	//   ....[197]....
        /*079c*/ 	.word	0x00008fc0


	//   ....[198]....
        /*07a0*/ 	.word	0x00009050


	//   ....[199]....
        /*07a4*/ 	.word	0x000090d0


	//   ....[200]....
        /*07a8*/ 	.word	0x00009160


	//   ....[201]....
        /*07ac*/ 	.word	0x000091e0


	//   ....[202]....
        /*07b0*/ 	.word	0x00009270


	//   ....[203]....
        /*07b4*/ 	.word	0x000092f0


	//   ....[204]....
        /*07b8*/ 	.word	0x00009380


	//   ....[205]....
        /*07bc*/ 	.word	0x00009400


	//   ....[206]....
        /*07c0*/ 	.word	0x00009490


	//   ....[207]....
        /*07c4*/ 	.word	0x00009510


	//   ....[208]....
        /*07c8*/ 	.word	0x000095a0


	//   ....[209]....
        /*07cc*/ 	.word	0x00009620


	//   ....[210]....
        /*07d0*/ 	.word	0x000096b0


	//   ....[211]....
        /*07d4*/ 	.word	0x00009730


	//   ....[212]....
        /*07d8*/ 	.word	0x00009890


	//   ....[213]....
        /*07dc*/ 	.word	0x00009960


	//   ....[214]....
        /*07e0*/ 	.word	0x00009a10


	//   ....[215]....
        /*07e4*/ 	.word	0x00009ad0


	//   ....[216]....
        /*07e8*/ 	.word	0x00009b80


	//   ....[217]....
        /*07ec*/ 	.word	0x00009c40


	//   ....[218]....
        /*07f0*/ 	.word	0x00009cf0


	//   ....[219]....
        /*07f4*/ 	.word	0x00009db0


	//   ....[220]....
        /*07f8*/ 	.word	0x00009e60


	//   ....[221]....
        /*07fc*/ 	.word	0x00009f20


	//   ....[222]....
        /*0800*/ 	.word	0x00009fd0


	//   ....[223]....
        /*0804*/ 	.word	0x0000a090


	//   ....[224]....
        /*0808*/ 	.word	0x0000a140


	//   ....[225]....
        /*080c*/ 	.word	0x0000a200


	//   ....[226]....
        /*0810*/ 	.word	0x0000a2a0


	//   ....[227]....
        /*0814*/ 	.word	0x0000a360


	//   ....[228]....
        /*0818*/ 	.word	0x0000a400


	//   ....[229]....
        /*081c*/ 	.word	0x0000a470


	//   ....[230]....
        /*0820*/ 	.word	0x0000a4e0


	//   ....[231]....
        /*0824*/ 	.word	0x0000a550


	//   ....[232]....
        /*0828*/ 	.word	0x0000a5c0


	//   ....[233]....
        /*082c*/ 	.word	0x0000a630


	//----- nvinfo : EIATTR_VRC_CTA_INIT_COUNT
	.align		4
.L_188:
        /*0830*/ 	.byte	0x02, 0x4a
	.zero		1
	.zero		1


	//----- nvinfo : EIATTR_EXIT_INSTR_OFFSETS
	.align		4
        /*0834*/ 	.byte	0x04, 0x1c
        /*0836*/ 	.short	(.L_190 - .L_189)


	//   ....[0]....
.L_189:
        /*0838*/ 	.word	0x00002570


	//   ....[1]....
        /*083c*/ 	.word	0x000028d0


	//   ....[2]....
        /*0840*/ 	.word	0x000028f0


	//   ....[3]....
        /*0844*/ 	.word	0x00009740


	//   ....[4]....
        /*0848*/ 	.word	0x0000a410


	//----- nvinfo : EIATTR_MAX_THREADS
	.align		4
.L_190:
        /*084c*/ 	.byte	0x04, 0x05
        /*084e*/ 	.short	(.L_192 - .L_191)
.L_191:
        /*0850*/ 	.word	0x00000180
        /*0854*/ 	.word	0x00000001
        /*0858*/ 	.word	0x00000001


	//----- nvinfo : EIATTR_CRS_STACK_SIZE
	.align		4
.L_192:
        /*085c*/ 	.byte	0x04, 0x1e
        /*085e*/ 	.short	(.L_194 - .L_193)
.L_193:
        /*0860*/ 	.word	0x00000000


	//----- nvinfo : EIATTR_CBANK_PARAM_SIZE
	.align		4
.L_194:
        /*0864*/ 	.byte	0x03, 0x19
        /*0866*/ 	.short	0x004d


	//----- nvinfo : EIATTR_PARAM_CBANK
	.align		4
        /*0868*/ 	.byte	0x04, 0x0a
        /*086a*/ 	.short	(.L_196 - .L_195)
	.align		4
.L_195:
        /*086c*/ 	.word	index@(.nv.constant0._ZN3cub18CUB_300001_SM_10006detail10radix_sort29DeviceRadixSortOnesweepKernelINS1_5radix10policy_hubIiiyE10Policy1000ELNS0_9SortOrderE0EiiyiiNS1_21identity_decomposer_tEEEvPT5_SB_PT3_PKSC_PT1_PKSG_PT2_PKSK_T4_iiT6_)
        /*0870*/ 	.short	0x0380
        /*0872*/ 	.short	0x004d


	//----- nvinfo : EIATTR_SW_WAR
	.align		4
.L_196:
        /*0874*/ 	.byte	0x04, 0x36
        /*0876*/ 	.short	(.L_198 - .L_197)
.L_197:
        /*0878*/ 	.word	0x00000008
.L_198:


//--------------------- .nv.info._ZN3cub18CUB_300001_SM_10006detail10radix_sort33DeviceRadixSortExclusiveSumKernelINS1_5radix10policy_hubIiiyE10Policy1000EyEEvPT0_ --------------------------
	.section	.nv.info._ZN3cub18CUB_300001_SM_10006detail10radix_sort33DeviceRadixSortExclusiveSumKernelINS1_5radix10policy_hubIiiyE10Policy1000EyEEvPT0_,"",@"SHT_CUDA_INFO"
	.sectionflags	@""
	.align	4


	//----- nvinfo : EIATTR_CUDA_API_VERSION
	.align		4
        /*0000*/ 	.byte	0x04, 0x37
        /*0002*/ 	.short	(.L_200 - .L_199)
.L_199:
        /*0004*/ 	.word	0x00000082


	//----- nvinfo : EIATTR_KPARAM_INFO
	.align		4
.L_200:
        /*0008*/ 	.byte	0x04, 0x17
        /*000a*/ 	.short	(.L_202 - .L_201)
.L_201:
        /*000c*/ 	.word	0x00000000
        /*0010*/ 	.short	0x0000
        /*0012*/ 	.short	0x0000
        /*0014*/ 	.byte	0x00, 0xf5, 0x21, 0x00


	//----- nvinfo : EIATTR_SPARSE_MMA_MASK
	.align		4
.L_202:
        /*0018*/ 	.byte	0x03, 0x50
        /*001a*/ 	.short	0x0000


	//----- nvinfo : EIATTR_MAXREG_COUNT
	.align		4
        /*001c*/ 	.byte	0x03, 0x1b
        /*001e*/ 	.short	0x00ff


	//----- nvinfo : EIATTR_NUM_BARRIERS
	.align		4
        /*0020*/ 	.byte	0x02, 0x4c
        /*0022*/ 	.byte	0x01
	.zero		1


	//----- nvinfo : EIATTR_MERCURY_ISA_VERSION
	.align		4
        /*0024*/ 	.byte	0x03, 0x5f
        /*0026*/ 	.short	0x0101


	//----- nvinfo : EIATTR_COOP_GROUP_MASK_REGIDS
	.align		4
        /*0028*/ 	.byte	0x04, 0x29
        /*002a*/ 	.short	(.L_204 - .L_203)


	//   ....[0]....
.L_203:
        /*002c*/ 	.word	0xffffffff


	//   ....[1]....
        /*0030*/ 	.word	0xffffffff


	//   ....[2]....
        /*0034*/ 	.word	0xffffffff


	//   ....[3]....
        /*0038*/ 	.word	0xffffffff


	//   ....[4]....
        /*003c*/ 	.word	0xffffffff


	//   ....[5]....
        /*0040*/ 	.word	0xffffffff


	//   ....[6]....
        /*0044*/ 	.word	0xffffffff


	//   ....[7]....
        /*0048*/ 	.word	0xffffffff


	//   ....[8]....
        /*004c*/ 	.word	0xffffffff


	//   ....[9]....
        /*0050*/ 	.word	0xffffffff


	//   ....[10]....
        /*0054*/ 	.word	0x05000015


	//   ....[11]....
        /*0058*/ 	.word	0x05000015


	//   ....[12]....
        /*005c*/ 	.word	0x05000015


	//   ....[13]....
        /*0060*/ 	.word	0x05000015


	//   ....[14]....
        /*0064*/ 	.word	0x05000015


	//   ....[15]....
        /*0068*/ 	.word	0x05000015


	//   ....[16]....
        /*006c*/ 	.word	0x05000015


	//   ....[17]....
        /*0070*/ 	.word	0x05000015


	//   ....[18]....
        /*0074*/ 	.word	0x05000015


	//   ....[19]....
        /*0078*/ 	.word	0x05000015


	//----- nvinfo : EIATTR_COOP_GROUP_INSTR_OFFSETS
	.align		4
.L_204:
        /*007c*/ 	.byte	0x04, 0x28
        /*007e*/ 	.short	(.L_206 - .L_205)


	//   ....[0]....
.L_205:
        /*0080*/ 	.word	0x00000250


	//   ....[1]....
        /*0084*/ 	.word	0x00000260


	//   ....[2]....
        /*0088*/ 	.word	0x000002a0


	//   ....[3]....
        /*008c*/ 	.word	0x000002c0


	//   ....[4]....
        /*0090*/ 	.word	0x00000310


	//   ....[5]....
        /*0094*/ 	.word	0x00000320


	//   ....[6]....
        /*0098*/ 	.word	0x00000360


	//   ....[7]....
        /*009c*/ 	.word	0x00000380


	//   ....[8]....
        /*00a0*/ 	.word	0x000003d0


	//   ....[9]....
        /*00a4*/ 	.word	0x000003e0


	//   ....[10]....
        /*00a8*/ 	.word	0x00000660


	//   ....[11]....
        /*00ac*/ 	.word	0x000006b0


	//   ....[12]....
        /*00b0*/ 	.word	0x00000740


	//   ....[13]....
        /*00b4*/ 	.word	0x00000790


	//   ....[14]....
        /*00b8*/ 	.word	0x00000820


	//   ....[15]....
        /*00bc*/ 	.word	0x00000870


	//   ....[16]....
        /*00c0*/ 	.word	0x00000900


	//   ....[17]....
        /*00c4*/ 	.word	0x00000950


	//   ....[18]....
        /*00c8*/ 	.word	0x000009e0


	//   ....[19]....
        /*00cc*/ 	.word	0x00000a30


	//----- nvinfo : EIATTR_VRC_CTA_INIT_COUNT
	.align		4
.L_206:
        /*00d0*/ 	.byte	0x02, 0x4a
	.zero		1
	.zero		1


	//----- nvinfo : EIATTR_EXIT_INSTR_OFFSETS
	.align		4
        /*00d4*/ 	.byte	0x04, 0x1c
        /*00d6*/ 	.short	(.L_208 - .L_207)


	//   ....[0]....
.L_207:
        /*00d8*/ 	.word	0x000005d0


	//   ....[1]....
        /*00dc*/ 	.word	0x00000600


	//----- nvinfo : EIATTR_CRS_STACK_SIZE
	.align		4
.L_208:
        /*00e0*/ 	.byte	0x04, 0x1e
        /*00e2*/ 	.short	(.L_210 - .L_209)
.L_209:
        /*00e4*/ 	.word	0x00000000


	//----- nvinfo : EIATTR_CBANK_PARAM_SIZE
	.align		4
.L_210:
        /*00e8*/ 	.byte	0x03, 0x19
        /*00ea*/ 	.short	0x0008


	//----- nvinfo : EIATTR_PARAM_CBANK
	.align		4
        /*00ec*/ 	.byte	0x04, 0x0a
        /*00ee*/ 	.short	(.L_212 - .L_211)
	.align		4
.L_211:
        /*00f0*/ 	.word	index@(.nv.constant0._ZN3cub18CUB_300001_SM_10006detail10radix_sort33DeviceRadixSortExclusiveSumKernelINS1_5radix10policy_hubIiiyE10Policy1000EyEEvPT0_)
        /*00f4*/ 	.short	0x0380
        /*00f6*/ 	.short	0x0008


	//----- nvinfo : EIATTR_SW_WAR
	.align		4
.L_212:
        /*00f8*/ 	.byte	0x04, 0x36
        /*00fa*/ 	.short	(.L_214 - .L_213)
.L_213:
        /*00fc*/ 	.word	0x00000008
.L_214:


//--------------------- .nv.info._ZN3cub18CUB_300001_SM_10006detail10radix_sort30DeviceRadixSortHistogramKernelINS1_5radix10policy_hubIiiyE10Policy1000ELNS0_9SortOrderE0EiyNS1_21identity_decomposer_tEEEvPT2_PKT1_SA_iiT3_ --------------------------
	.section	.nv.info._ZN3cub18CUB_300001_SM_10006detail10radix_sort30DeviceRadixSortHistogramKernelINS1_5radix10policy_hubIiiyE10Policy1000ELNS0_9SortOrderE0EiyNS1_21identity_decomposer_tEEEvPT2_PKT1_SA_iiT3_,"",@"SHT_CUDA_INFO"
	.sectionflags	@""
	.align	4


	//----- nvinfo : EIATTR_CUDA_API_VERSION
	.align		4
        /*0000*/ 	.byte	0x04, 0x37
        /*0002*/ 	.short	(.L_216 - .L_215)
.L_215:
        /*0004*/ 	.word	0x00000082


	//----- nvinfo : EIATTR_KPARAM_INFO
	.align		4
.L_216:
        /*0008*/ 	.byte	0x04, 0x17
        /*000a*/ 	.short	(.L_218 - .L_217)
.L_217:
        /*000c*/ 	.word	0x00000000
        /*0010*/ 	.short	0x0005
        /*0012*/ 	.short	0x0020
        /*0014*/ 	.byte	0x00, 0xf0, 0x05, 0x00


	//----- nvinfo : EIATTR_KPARAM_INFO
	.align		4
.L_218:
        /*0018*/ 	.byte	0x04, 0x17
        /*001a*/ 	.short	(.L_220 - .L_219)
.L_219:
        /*001c*/ 	.word	0x00000000
        /*0020*/ 	.short	0x0004
        /*0022*/ 	.short	0x001c
        /*0024*/ 	.byte	0x00, 0xf0, 0x11, 0x00


	//----- nvinfo : EIATTR_KPARAM_INFO
	.align		4
.L_220:
        /*0028*/ 	.byte	0x04, 0x17
        /*002a*/ 	.short	(.L_222 - .L_221)
.L_221:
        /*002c*/ 	.word	0x00000000
        /*0030*/ 	.short	0x0003
        /*0032*/ 	.short	0x0018
        /*0034*/ 	.byte	0x00, 0xf0, 0x11, 0x00


	//----- nvinfo : EIATTR_KPARAM_INFO
	.align		4
.L_222:
        /*0038*/ 	.byte	0x04, 0x17
        /*003a*/ 	.short	(.L_224 - .L_223)
.L_223:
        /*003c*/ 	.word	0x00000000
        /*0040*/ 	.short	0x0002
        /*0042*/ 	.short	0x0010
        /*0044*/ 	.byte	0x00, 0xf0, 0x21, 0x00


	//----- nvinfo : EIATTR_KPARAM_INFO
	.align		4
.L_224:
        /*0048*/ 	.byte	0x04, 0x17
        /*004a*/ 	.short	(.L_226 - .L_225)
.L_225:
        /*004c*/ 	.word	0x00000000
        /*0050*/ 	.short	0x0001
        /*0052*/ 	.short	0x0008
        /*0054*/ 	.byte	0x00, 0xf5, 0x21, 0x00


	//----- nvinfo : EIATTR_KPARAM_INFO
	.align		4
.L_226:
        /*0058*/ 	.byte	0x04, 0x17
        /*005a*/ 	.short	(.L_228 - .L_227)
.L_227:
        /*005c*/ 	.word	0x00000000
        /*0060*/ 	.short	0x0000
        /*0062*/ 	.short	0x0000
        /*0064*/ 	.byte	0x00, 0xf5, 0x21, 0x00


	//----- nvinfo : EIATTR_SPARSE_MMA_MASK
	.align		4
.L_228:
        /*0068*/ 	.byte	0x03, 0x50
        /*006a*/ 	.short	0x0000


	//----- nvinfo : EIATTR_MAXREG_COUNT
	.align		4
        /*006c*/ 	.byte	0x03, 0x1b
        /*006e*/ 	.short	0x00ff


	//----- nvinfo : EIATTR_NUM_BARRIERS
	.align		4
        /*0070*/ 	.byte	0x02, 0x4c
        /*0072*/ 	.byte	0x01
	.zero		1


	//----- nvinfo : EIATTR_MERCURY_ISA_VERSION
	.align		4
        /*0074*/ 	.byte	0x03, 0x5f
        /*0076*/ 	.short	0x0101


	//----- nvinfo : EIATTR_VRC_CTA_INIT_COUNT
	.align		4
        /*0078*/ 	.byte	0x02, 0x4a
	.zero		1
	.zero		1


	//----- nvinfo : EIATTR_EXIT_INSTR_OFFSETS
	.align		4
        /*007c*/ 	.byte	0x04, 0x1c
        /*007e*/ 	.short	(.L_230 - .L_229)


	//   ....[0]....
.L_229:
        /*0080*/ 	.word	0x00000040


	//   ....[1]....
        /*0084*/ 	.word	0x00002ee0


	//----- nvinfo : EIATTR_MAX_THREADS
	.align		4
.L_230:
        /*0088*/ 	.byte	0x04, 0x05
        /*008a*/ 	.short	(.L_232 - .L_231)
.L_231:
        /*008c*/ 	.word	0x00000080
        /*0090*/ 	.word	0x00000001
        /*0094*/ 	.word	0x00000001


	//----- nvinfo : EIATTR_CRS_STACK_SIZE
	.align		4
.L_232:
        /*0098*/ 	.byte	0x04, 0x1e
        /*009a*/ 	.short	(.L_234 - .L_233)
.L_233:
        /*009c*/ 	.word	0x00000000


	//----- nvinfo : EIATTR_CBANK_PARAM_SIZE
	.align		4
.L_234:
        /*00a0*/ 	.byte	0x03, 0x19
        /*00a2*/ 	.short	0x0021


	//----- nvinfo : EIATTR_PARAM_CBANK
	.align		4
        /*00a4*/ 	.byte	0x04, 0x0a
        /*00a6*/ 	.short	(.L_236 - .L_235)
	.align		4
.L_235:
        /*00a8*/ 	.word	index@(.nv.constant0._ZN3cub18CUB_300001_SM_10006detail10radix_sort30DeviceRadixSortHistogramKernelINS1_5radix10policy_hubIiiyE10Policy1000ELNS0_9SortOrderE0EiyNS1_21identity_decomposer_tEEEvPT2_PKT1_SA_iiT3_)
        /*00ac*/ 	.short	0x0380
        /*00ae*/ 	.short	0x0021


	//----- nvinfo : EIATTR_SW_WAR
	.align		4
.L_236:
        /*00b0*/ 	.byte	0x04, 0x36
        /*00b2*/ 	.short	(.L_238 - .L_237)
.L_237:
        /*00b4*/ 	.word	0x00000008
.L_238:


//--------------------- .nv.info._ZN3cub18CUB_300001_SM_10006detail10radix_sort31DeviceRadixSortSingleTileKernelINS1_5radix10policy_hubIiiyE10Policy1000ELNS0_9SortOrderE0EiiyNS1_21identity_decomposer_tEEEvPKT1_PSA_PKT2_PSE_T3_iiT4_ --------------------------
	.section	.nv.info._ZN3cub18CUB_300001_SM_10006detail10radix_sort31DeviceRadixSortSingleTileKernelINS1_5radix10policy_hubIiiyE10Policy1000ELNS0_9SortOrderE0EiiyNS1_21identity_decomposer_tEEEvPKT1_PSA_PKT2_PSE_T3_iiT4_,"",@"SHT_CUDA_INFO"
	.sectionflags	@""
	.align	4


	//----- nvinfo : EIATTR_CUDA_API_VERSION
	.align		4
        /*0000*/ 	.byte	0x04, 0x37
        /*0002*/ 	.short	(.L_240 - .L_239)
.L_239:
        /*0004*/ 	.word	0x00000082


	//----- nvinfo : EIATTR_KPARAM_INFO
	.align		4
.L_240:
        /*0008*/ 	.byte	0x04, 0x17
        /*000a*/ 	.short	(.L_242 - .L_241)
.L_241:
        /*000c*/ 	.word	0x00000000
        /*0010*/ 	.short	0x0007
        /*0012*/ 	.short	0x0030
        /*0014*/ 	.byte	0x00, 0xf0, 0x05, 0x00


	//----- nvinfo : EIATTR_KPARAM_INFO
	.align		4
.L_242:
        /*0018*/ 	.byte	0x04, 0x17
        /*001a*/ 	.short	(.L_244 - .L_243)
.L_243:
        /*001c*/ 	.word	0x00000000
        /*0020*/ 	.short	0x0006
        /*0022*/ 	.short	0x002c
        /*0024*/ 	.byte	0x00, 0xf0, 0x11, 0x00


	//----- nvinfo : EIATTR_KPARAM_INFO
	.align		4
.L_244:
        /*0028*/ 	.byte	0x04, 0x17
        /*002a*/ 	.short	(.L_246 - .L_245)
.L_245:
        /*002c*/ 	.word	0x00000000
        /*0030*/ 	.short	0x0005
        /*0032*/ 	.short	0x0028
        /*0034*/ 	.byte	0x00, 0xf0, 0x11, 0x00


	//----- nvinfo : EIATTR_KPARAM_INFO
	.align		4
.L_246:
        /*0038*/ 	.byte	0x04, 0x17
        /*003a*/ 	.short	(.L_248 - .L_247)
.L_247:
        /*003c*/ 	.word	0x00000000
        /*0040*/ 	.short	0x0004
        /*0042*/ 	.short	0x0020
        /*0044*/ 	.byte	0x00, 0xf0, 0x21, 0x00


	//----- nvinfo : EIATTR_KPARAM_INFO
	.align		4
.L_248:
        /*0048*/ 	.byte	0x04, 0x17
        /*004a*/ 	.short	(.L_250 - .L_249)
.L_249:
        /*004c*/ 	.word	0x00000000
        /*0050*/ 	.short	0x0003
        /*0052*/ 	.short	0x0018
        /*0054*/ 	.byte	0x00, 0xf5, 0x21, 0x00


	//----- nvinfo : EIATTR_KPARAM_INFO
	.align		4
.L_250:
        /*0058*/ 	.byte	0x04, 0x17
        /*005a*/ 	.short	(.L_252 - .L_251)
.L_251:
        /*005c*/ 	.word	0x00000000
        /*0060*/ 	.short	0x0002
        /*0062*/ 	.short	0x0010
        /*0064*/ 	.byte	0x00, 0xf5, 0x21, 0x00


	//----- nvinfo : EIATTR_KPARAM_INFO
	.align		4
.L_252:
        /*0068*/ 	.byte	0x04, 0x17
        /*006a*/ 	.short	(.L_254 - .L_253)
.L_253:
        /*006c*/ 	.word	0x00000000
        /*0070*/ 	.short	0x0001
        /*0072*/ 	.short	0x0008
        /*0074*/ 	.byte	0x00, 0xf5, 0x21, 0x00


	//----- nvinfo : EIATTR_KPARAM_INFO
	.align		4
.L_254:
        /*0078*/ 	.byte	0x04, 0x17
        /*007a*/ 	.short	(.L_256 - .L_255)
.L_255:
        /*007c*/ 	.word	0x00000000
        /*0080*/ 	.short	0x0000
        /*0082*/ 	.short	0x0000
        /*0084*/ 	.byte	0x00, 0xf5, 0x21, 0x00


	//----- nvinfo : EIATTR_SPARSE_MMA_MASK
	.align		4
.L_256:
        /*0088*/ 	.byte	0x03, 0x50
        /*008a*/ 	.short	0x0000


	//----- nvinfo : EIATTR_MAXREG_COUNT
	.align		4
        /*008c*/ 	.byte	0x03, 0x1b
        /*008e*/ 	.short	0x00ff


	//----- nvinfo : EIATTR_NUM_BARRIERS
	.align		4
        /*0090*/ 	.byte	0x02, 0x4c
        /*0092*/ 	.byte	0x01
	.zero		1


	//----- nvinfo : EIATTR_MERCURY_ISA_VERSION
	.align		4
        /*0094*/ 	.byte	0x03, 0x5f
        /*0096*/ 	.short	0x0101


	//----- nvinfo : EIATTR_COOP_GROUP_MASK_REGIDS
	.align		4
        /*0098*/ 	.byte	0x04, 0x29
        /*009a*/ 	.short	(.L_258 - .L_257)


	//   ....[0]....
.L_257:
        /*009c*/ 	.word	0xffffffff


	//   ....[1]....
        /*00a0*/ 	.word	0xffffffff


	//   ....[2]....
        /*00a4*/ 	.word	0xffffffff


	//   ....[3]....
        /*00a8*/ 	.word	0xffffffff


	//   ....[4]....
        /*00ac*/ 	.word	0xffffffff


	//----- nvinfo : EIATTR_COOP_GROUP_INSTR_OFFSETS
	.align		4
.L_258:
        /*00b0*/ 	.byte	0x04, 0x28
        /*00b2*/ 	.short	(.L_260 - .L_259)


	//   ....[0]....
.L_259:
        /*00b4*/ 	.word	0x00001e20


	//   ....[1]....
        /*00b8*/ 	.word	0x00001e40


	//   ....[2]....
        /*00bc*/ 	.word	0x00001e60


	//   ....[3]....
        /*00c0*/ 	.word	0x00001e80


	//   ....[4]....
        /*00c4*/ 	.word	0x00001ea0


	//----- nvinfo : EIATTR_VRC_CTA_INIT_COUNT
	.align		4
.L_260:
        /*00c8*/ 	.byte	0x02, 0x4a
	.zero		1
	.zero		1


	//----- nvinfo : EIATTR_EXIT_INSTR_OFFSETS
	.align		4
        /*00cc*/ 	.byte	0x04, 0x1c
        /*00ce*/ 	.short	(.L_262 - .L_261)


	//   ....[0]....
.L_261:
        /*00d0*/ 	.word	0x00003bf0


	//   ....[1]....
        /*00d4*/ 	.word	0x00003c40


	//----- nvinfo : EIATTR_MAX_THREADS
	.align		4
.L_262:
        /*00d8*/ 	.byte	0x04, 0x05
        /*00da*/ 	.short	(.L_264 - .L_263)
.L_263:
        /*00dc*/ 	.word	0x00000100
        /*00e0*/ 	.word	0x00000001
        /*00e4*/ 	.word	0x00000001


	//----- nvinfo : EIATTR_CBANK_PARAM_SIZE
	.align		4
.L_264:
        /*00e8*/ 	.byte	0x03, 0x19
        /*00ea*/ 	.short	0x0031


	//----- nvinfo : EIATTR_PARAM_CBANK
	.align		4
        /*00ec*/ 	.byte	0x04, 0x0a
        /*00ee*/ 	.short	(.L_266 - .L_265)
	.align		4
.L_265:
        /*00f0*/ 	.word	index@(.nv.constant0._ZN3cub18CUB_300001_SM_10006detail10radix_sort31DeviceRadixSortSingleTileKernelINS1_5radix10policy_hubIiiyE10Policy1000ELNS0_9SortOrderE0EiiyNS1_21identity_decomposer_tEEEvPKT1_PSA_PKT2_PSE_T3_iiT4_)
        /*00f4*/ 	.short	0x0380
        /*00f6*/ 	.short	0x0031


	//----- nvinfo : EIATTR_SW_WAR
	.align		4
.L_266:
        /*00f8*/ 	.byte	0x04, 0x36
        /*00fa*/ 	.short	(.L_268 - .L_267)
.L_267:
        /*00fc*/ 	.word	0x00000008
.L_268:


//--------------------- .nv.info._ZN3cub18CUB_300001_SM_10006detail10radix_sort29DeviceRadixSortOnesweepKernelINS1_5radix10policy_hubIi6StructyE10Policy1000ELNS0_9SortOrderE0EiS6_yiiNS1_21identity_decomposer_tEEEvPT5_SC_PT3_PKSD_PT1_PKSH_PT2_PKSL_T4_iiT6_ --------------------------
	.section	.nv.info._ZN3cub18CUB_300001_SM_10006detail10radix_sort29DeviceRadixSortOnesweepKernelINS1_5radix10policy_hubIi6StructyE10Policy1000ELNS0_9SortOrderE0EiS6_yiiNS1_21identity_decomposer_tEEEvPT5_SC_PT3_PKSD_PT1_PKSH_PT2_PKSL_T4_iiT6_,"",@"SHT_CUDA_INFO"
	.sectionflags	@""
	.align	4


	//----- nvinfo : EIATTR_CUDA_API_VERSION
	.align		4
        /*0000*/ 	.byte	0x04, 0x37
        /*0002*/ 	.short	(.L_270 - .L_269)
.L_269:
        /*0004*/ 	.word	0x00000082


	//----- nvinfo : EIATTR_KPARAM_INFO
	.align		4
.L_270:
        /*0008*/ 	.byte	0x04, 0x17
        /*000a*/ 	.short	(.L_272 - .L_271)
.L_271:
        /*000c*/ 	.word	0x00000000
        /*0010*/ 	.short	0x000b
        /*0012*/ 	.short	0x004c
        /*0014*/ 	.byte	0x00, 0xf0, 0x05, 0x00


	//----- nvinfo : EIATTR_KPARAM_INFO
	.align		4
.L_272:
        /*0018*/ 	.byte	0x04, 0x17
        /*001a*/ 	.short	(.L_274 - .L_273)
.L_273:
        /*001c*/ 	.word	0x00000000
        /*0020*/ 	.short	0x000a
        /*0022*/ 	.short	0x0048
        /*0024*/ 	.byte	0x00, 0xf0, 0x11, 0x00


	//----- nvinfo : EIATTR_KPARAM_INFO
	.align		4
.L_274:
        /*0028*/ 	.byte	0x04, 0x17
        /*002a*/ 	.short	(.L_276 - .L_275)
.L_275:
        /*002c*/ 	.word	0x00000000
        /*0030*/ 	.short	0x0009
        /*0032*/ 	.short	0x0044
        /*0034*/ 	.byte	0x00, 0xf0, 0x11, 0x00


	//----- nvinfo : EIATTR_KPARAM_INFO
	.align		4
.L_276:
        /*0038*/ 	.byte	0x04, 0x17
        /*003a*/ 	.short	(.L_278 - .L_277)
.L_277:
        /*003c*/ 	.word	0x00000000
        /*0040*/ 	.short	0x0008
        /*0042*/ 	.short	0x0040
        /*0044*/ 	.byte	0x00, 0xf0, 0x11, 0x00


	//----- nvinfo : EIATTR_KPARAM_INFO
	.align		4
.L_278:
        /*0048*/ 	.byte	0x04, 0x17
        /*004a*/ 	.short	(.L_280 - .L_279)
.L_279:
        /*004c*/ 	.word	0x00000000
        /*0050*/ 	.short	0x0007
        /*0052*/ 	.short	0x0038
        /*0054*/ 	.byte	0x00, 0xf5, 0x21, 0x00


	//----- nvinfo : EIATTR_KPARAM_INFO
	.align		4
.L_280:
        /*0058*/ 	.byte	0x04, 0x17
        /*005a*/ 	.short	(.L_282 - .L_281)
.L_281:
        /*005c*/ 	.word	0x00000000
        /*0060*/ 	.short	0x0006
        /*0062*/ 	.short	0x0030
        /*0064*/ 	.byte	0x00, 0xf5, 0x21, 0x00


	//----- nvinfo : EIATTR_KPARAM_INFO
	.align		4
.L_282:
        /*0068*/ 	.byte	0x04, 0x17
        /*006a*/ 	.short	(.L_284 - .L_283)
.L_283:
        /*006c*/ 	.word	0x00000000
        /*0070*/ 	.short	0x0005
        /*0072*/ 	.short	0x0028
        /*0074*/ 	.byte	0x00, 0xf5, 0x21, 0x00


	//----- nvinfo : EIATTR_KPARAM_INFO
	.align		4
.L_284:
        /*0078*/ 	.byte	0x04, 0x17
        /*007a*/ 	.short	(.L_286 - .L_285)
.L_285:
        /*007c*/ 	.word	0x00000000
        /*0080*/ 	.short	0x0004
        /*0082*/ 	.short	0x0020
        /*0084*/ 	.byte	0x00, 0xf5, 0x21, 0x00


	//----- nvinfo : EIATTR_KPARAM_INFO
	.align		4
.L_286:
        /*0088*/ 	.byte	0x04, 0x17
        /*008a*/ 	.short	(.L_288 - .L_287)
.L_287:
        /*008c*/ 	.word	0x00000000
        /*0090*/ 	.short	0x0003
        /*0092*/ 	.short	0x0018
        /*0094*/ 	.byte	0x00, 0xf5, 0x21, 0x00


	//----- nvinfo : EIATTR_KPARAM_INFO
	.align		4
.L_288:
        /*0098*/ 	.byte	0x04, 0x17
        /*009a*/ 	.short	(.L_290 - .L_289)
.L_289:
        /*009c*/ 	.word	0x00000000
        /*00a0*/ 	.short	0x0002
        /*00a2*/ 	.short	0x0010
        /*00a4*/ 	.byte	0x00, 0xf5, 0x21, 0x00


	//----- nvinfo : EIATTR_KPARAM_INFO
	.align		4
.L_290:
        /*00a8*/ 	.byte	0x04, 0x17
        /*00aa*/ 	.short	(.L_292 - .L_291)
.L_291:
        /*00ac*/ 	.word	0x00000000
        /*00b0*/ 	.short	0x0001
        /*00b2*/ 	.short	0x0008
        /*00b4*/ 	.byte	0x00, 0xf5, 0x21, 0x00


	//----- nvinfo : EIATTR_KPARAM_INFO
	.align		4
.L_292:
        /*00b8*/ 	.byte	0x04, 0x17
        /*00ba*/ 	.short	(.L_294 - .L_293)
.L_293:
        /*00bc*/ 	.word	0x00000000
        /*00c0*/ 	.short	0x0000
        /*00c2*/ 	.short	0x0000
        /*00c4*/ 	.byte	0x00, 0xf5, 0x21, 0x00


	//----- nvinfo : EIATTR_SPARSE_MMA_MASK
	.align		4
.L_294:
        /*00c8*/ 	.byte	0x03, 0x50
        /*00ca*/ 	.short	0x0000


	//----- nvinfo : EIATTR_MAXREG_COUNT
	.align		4
        /*00cc*/ 	.byte	0x03, 0x1b
        /*00ce*/ 	.short	0x00a8


	//----- nvinfo : EIATTR_NUM_BARRIERS
	.align		4
        /*00d0*/ 	.byte	0x02, 0x4c
        /*00d2*/ 	.byte	0x01
	.zero		1


	//----- nvinfo : EIATTR_MERCURY_ISA_VERSION
	.align		4
        /*00d4*/ 	.byte	0x03, 0x5f
        /*00d6*/ 	.short	0x0101


	//----- nvinfo : EIATTR_UNUSED_LOAD_BYTE_OFFSET
	.align		4
        /*00d8*/ 	.byte	0x04, 0x44
        /*00da*/ 	.short	(.L_296 - .L_295)


	//   ....[0]....
.L_295:
        /*00dc*/ 	.word	0x00004680
        /*00e0*/ 	.word	0x0000fff3


	//   ....[1]....
        /*00e4*/ 	.word	0x000048b0
        /*00e8*/ 	.word	0x0000fff3


	//----- nvinfo : EIATTR_COOP_GROUP_MASK_REGIDS
	.align		4
.L_296:
        /*00ec*/ 	.byte	0x04, 0x29
        /*00ee*/ 	.short	(.L_298 - .L_297)


	//   ....[0]....
.L_297:
        /*00f0*/ 	.word	0xffffffff


	//   ....[1]....
        /*00f4*/ 	.word	0x05000006


	//   ....[2]....
        /*00f8*/ 	.word	0xffffffff


	//   ....[3]....
        /*00fc*/ 	.word	0xffffffff


	//   ....[4]....
        /*0100*/ 	.word	0xffffffff


	//   ....[5]....
        /*0104*/ 	.word	0xffffffff


	//   ....[6]....
        /*0108*/ 	.word	0xffffffff


	//   ....[7]....
        /*010c*/ 	.word	0xffffffff


	//   ....[8]....
        /*0110*/ 	.word	0xffffffff


	//   ....[9]....
        /*0114*/ 	.word	0xffffffff


	//   ....[10]....
        /*0118*/ 	.word	0xffffffff


	//   ....[11]....
        /*011c*/ 	.word	0xffffffff


	//   ....[12]....
        /*0120*/ 	.word	0xffffffff


	//   ....[13]....
        /*0124*/ 	.word	0xffffffff


	//   ....[14]....
        /*0128*/ 	.word	0xffffffff


	//   ....[15]....
        /*012c*/ 	.word	0xffffffff


	//   ....[16]....
        /*0130*/ 	.word	0x05000004


	//   ....[17]....
        /*0134*/ 	.word	0xffffffff


	//   ....[18]....
        /*0138*/ 	.word	0xffffffff


	//   ....[19]....
        /*013c*/ 	.word	0xffffffff


	//   ....[20]....
        /*0140*/ 	.word	0xffffffff


	//   ....[21]....
        /*0144*/ 	.word	0x0500001e


	//   ....[22]....
        /*0148*/ 	.word	0x0500001e


	//   ....[23]....
        /*014c*/ 	.word	0x0500001e


	//   ....[24]....
        /*0150*/ 	.word	0x0500001e


	//   ....[25]....
        /*0154*/ 	.word	0x0500001e


	//----- nvinfo : EIATTR_COOP_GROUP_INSTR_OFFSETS
	.align		4
.L_298:
        /*0158*/ 	.byte	0x04, 0x28
        /*015a*/ 	.short	(.L_300 - .L_299)


	//   ....[0]....
.L_299:
        /*015c*/ 	.word	0x00000870


	//   ....[1]....
        /*0160*/ 	.word	0x00000e30


	//   ....[2]....
        /*0164*/ 	.word	0x000028b0


	//   ....[3]....
        /*0168*/ 	.word	0x000028d0


	//   ....[4]....
        /*016c*/ 	.word	0x000028f0


	//   ....[5]....
        /*0170*/ 	.word	0x00002910


	//   ....[6]....
        /*0174*/ 	.word	0x00002930


	//   ....[7]....
        /*0178*/ 	.word	0x00002dc0


	//   ....[8]....
        /*017c*/ 	.word	0x00002dd0


	//   ....[9]....
        /*0180*/ 	.word	0x00002df0


	//   ....[10]....
        /*0184*/ 	.word	0x00002e10


	//   ....[11]....
        /*0188*/ 	.word	0x00002e60


	//   ....[12]....
        /*018c*/ 	.word	0x00002e90


	//   ....[13]....
        /*0190*/ 	.word	0x00002ee0


	//   ....[14]....
        /*0194*/ 	.word	0x00002f00


	//   ....[15]....
        /*0198*/ 	.word	0x00003000


	//   ....[16]....
        /*019c*/ 	.word	0x00003280


	//   ....[17]....
        /*01a0*/ 	.word	0x00003580


	//   ....[18]....
        /*01a4*/ 	.word	0x000036c0


	//   ....[19]....
        /*01a8*/ 	.word	0x00004790


	//   ....[20]....
        /*01ac*/ 	.word	0x00004970


	//   ....[21]....
        /*01b0*/ 	.word	0x000049e0


	//   ....[22]....
        /*01b4*/ 	.word	0x00004a50


	//   ....[23]....
        /*01b8*/ 	.word	0x00004ac0


	//   ....[24]....
        /*01bc*/ 	.word	0x00004b30


	//   ....[25]....
        /*01c0*/ 	.word	0x00004ba0


	//----- nvinfo : EIATTR_VRC_CTA_INIT_COUNT
	.align		4
.L_300:
        /*01c4*/ 	.byte	0x02, 0x4a
	.zero		1
	.zero		1


	//----- nvinfo : EIATTR_EXIT_INSTR_OFFSETS
	.align		4
        /*01c8*/ 	.byte	0x04, 0x1c
        /*01ca*/ 	.short	(.L_302 - .L_301)


	//   ....[0]....
.L_301:
        /*01cc*/ 	.word	0x00002080


	//   ....[1]....
        /*01d0*/ 	.word	0x000020b0


	//   ....[2]....
        /*01d4*/ 	.word	0x000026d0


	//   ....[3]....
        /*01d8*/ 	.word	0x000047a0


	//   ....[4]....
        /*01dc*/ 	.word	0x00004980


	//----- nvinfo : EIATTR_MAX_THREADS
	.align		4
.L_302:
        /*01e0*/ 	.byte	0x04, 0x05
        /*01e2*/ 	.short	(.L_304 - .L_303)
.L_303:
        /*01e4*/ 	.word	0x00000180
        /*01e8*/ 	.word	0x00000001
        /*01ec*/ 	.word	0x00000001


	//----- nvinfo : EIATTR_CRS_STACK_SIZE
	.align		4
.L_304:
        /*01f0*/ 	.byte	0x04, 0x1e
        /*01f2*/ 	.short	(.L_306 - .L_305)
.L_305:
        /*01f4*/ 	.word	0x00000000


	//----- nvinfo : EIATTR_CBANK_PARAM_SIZE
	.align		4
.L_306:
        /*01f8*/ 	.byte	0x03, 0x19
        /*01fa*/ 	.short	0x004d


	//----- nvinfo : EIATTR_PARAM_CBANK
	.align		4
        /*01fc*/ 	.byte	0x04, 0x0a
        /*01fe*/ 	.short	(.L_308 - .L_307)
	.align		4
.L_307:
        /*0200*/ 	.word	index@(.nv.constant0._ZN3cub18CUB_300001_SM_10006detail10radix_sort29DeviceRadixSortOnesweepKernelINS1_5radix10policy_hubIi6StructyE10Policy1000ELNS0_9SortOrderE0EiS6_yiiNS1_21identity_decomposer_tEEEvPT5_SC_PT3_PKSD_PT1_PKSH_PT2_PKSL_T4_iiT6_)
        /*0204*/ 	.short	0x0380
        /*0206*/ 	.short	0x004d


	//----- nvinfo : EIATTR_SW_WAR
	.align		4
.L_308:
        /*0208*/ 	.byte	0x04, 0x36
        /*020a*/ 	.short	(.L_310 - .L_309)
.L_309:
        /*020c*/ 	.word	0x00000008
.L_310:


//--------------------- .nv.info._ZN3cub18CUB_300001_SM_10006detail10radix_sort33DeviceRadixSortExclusiveSumKernelINS1_5radix10policy_hubIi6StructyE10Policy1000EyEEvPT0_ --------------------------
	.section	.nv.info._ZN3cub18CUB_300001_SM_10006detail10radix_sort33DeviceRadixSortExclusiveSumKernelINS1_5radix10policy_hubIi6StructyE10Policy1000EyEEvPT0_,"",@"SHT_CUDA_INFO"
	.sectionflags	@""
	.align	4


	//----- nvinfo : EIATTR_CUDA_API_VERSION
	.align		4
        /*0000*/ 	.byte	0x04, 0x37
        /*0002*/ 	.short	(.L_312 - .L_311)
.L_311:
        /*0004*/ 	.word	0x00000082


	//----- nvinfo : EIATTR_KPARAM_INFO
	.align		4
.L_312:
        /*0008*/ 	.byte	0x04, 0x17
        /*000a*/ 	.short	(.L_314 - .L_313)
.L_313:
        /*000c*/ 	.word	0x00000000
        /*0010*/ 	.short	0x0000
        /*0012*/ 	.short	0x0000
        /*0014*/ 	.byte	0x00, 0xf5, 0x21, 0x00


	//----- nvinfo : EIATTR_SPARSE_MMA_MASK
	.align		4
.L_314:
        /*0018*/ 	.byte	0x03, 0x50
        /*001a*/ 	.short	0x0000


	//----- nvinfo : EIATTR_MAXREG_COUNT
	.align		4
        /*001c*/ 	.byte	0x03, 0x1b
        /*001e*/ 	.short	0x00ff


	//----- nvinfo : EIATTR_NUM_BARRIERS
	.align		4
        /*0020*/ 	.byte	0x02, 0x4c
        /*0022*/ 	.byte	0x01
	.zero		1


	//----- nvinfo : EIATTR_MERCURY_ISA_VERSION
	.align		4
        /*0024*/ 	.byte	0x03, 0x5f
        /*0026*/ 	.short	0x0101


	//----- nvinfo : EIATTR_COOP_GROUP_MASK_REGIDS
	.align		4
        /*0028*/ 	.byte	0x04, 0x29
        /*002a*/ 	.short	(.L_316 - .L_315)


	//   ....[0]....
.L_315:
        /*002c*/ 	.word	0xffffffff


	//   ....[1]....
        /*0030*/ 	.word	0xffffffff


	//   ....[2]....
        /*0034*/ 	.word	0xffffffff


	//   ....[3]....
        /*0038*/ 	.word	0xffffffff


	//   ....[4]....
        /*003c*/ 	.word	0xffffffff


	//   ....[5]....
        /*0040*/ 	.word	0xffffffff


	//   ....[6]....
        /*0044*/ 	.word	0xffffffff


	//   ....[7]....
        /*0048*/ 	.word	0xffffffff


	//   ....[8]....
        /*004c*/ 	.word	0xffffffff


	//   ....[9]....
        /*0050*/ 	.word	0xffffffff


	//   ....[10]....
        /*0054*/ 	.word	0x05000015


	//   ....[11]....
        /*0058*/ 	.word	0x05000015


	//   ....[12]....
        /*005c*/ 	.word	0x05000015


	//   ....[13]....
        /*0060*/ 	.word	0x05000015


	//   ....[14]....
        /*0064*/ 	.word	0x05000015


	//   ....[15]....
        /*0068*/ 	.word	0x05000015


	//   ....[16]....
        /*006c*/ 	.word	0x05000015


	//   ....[17]....
        /*0070*/ 	.word	0x05000015


	//   ....[18]....
        /*0074*/ 	.word	0x05000015


	//   ....[19]....
        /*0078*/ 	.word	0x05000015


	//----- nvinfo : EIATTR_COOP_GROUP_INSTR_OFFSETS
	.align		4
.L_316:
        /*007c*/ 	.byte	0x04, 0x28
        /*007e*/ 	.short	(.L_318 - .L_317)


	//   ....[0]....
.L_317:
        /*0080*/ 	.word	0x00000250


	//   ....[1]....
        /*0084*/ 	.word	0x00000260


	//   ....[2]....
        /*0088*/ 	.word	0x000002a0


	//   ....[3]....
        /*008c*/ 	.word	0x000002c0


	//   ....[4]....
        /*0090*/ 	.word	0x00000310


	//   ....[5]....
        /*0094*/ 	.word	0x00000320


	//   ....[6]....
        /*0098*/ 	.word	0x00000360


	//   ....[7]....
        /*009c*/ 	.word	0x00000380


	//   ....[8]....
        /*00a0*/ 	.word	0x000003d0


	//   ....[9]....
        /*00a4*/ 	.word	0x000003e0


	//   ....[10]....
        /*00a8*/ 	.word	0x00000660


	//   ....[11]....
        /*00ac*/ 	.word	0x000006b0


	//   ....[12]....
        /*00b0*/ 	.word	0x00000740


	//   ....[13]....
        /*00b4*/ 	.word	0x00000790


	//   ....[14]....
        /*00b8*/ 	.word	0x00000820


	//   ....[15]....
        /*00bc*/ 	.word	0x00000870


	//   ....[16]....
        /*00c0*/ 	.word	0x00000900


	//   ....[17]....
        /*00c4*/ 	.word	0x00000950


	//   ....[18]....
        /*00c8*/ 	.word	0x000009e0


	//   ....[19]....
        /*00cc*/ 	.word	0x00000a30


	//----- nvinfo : EIATTR_VRC_CTA_INIT_COUNT
	.align		4
.L_318:
        /*00d0*/ 	.byte	0x02, 0x4a
	.zero		1
	.zero		1


	//----- nvinfo : EIATTR_EXIT_INSTR_OFFSETS
	.align		4
        /*00d4*/ 	.byte	0x04, 0x1c
        /*00d6*/ 	.short	(.L_320 - .L_319)


	//   ....[0]....
.L_319:
        /*00d8*/ 	.word	0x000005d0


	//   ....[1]....
        /*00dc*/ 	.word	0x00000600


	//----- nvinfo : EIATTR_CRS_STACK_SIZE
	.align		4
.L_320:
        /*00e0*/ 	.byte	0x04, 0x1e
        /*00e2*/ 	.short	(.L_322 - .L_321)
.L_321:
        /*00e4*/ 	.word	0x00000000


	//----- nvinfo : EIATTR_CBANK_PARAM_SIZE
	.align		4
.L_322:
        /*00e8*/ 	.byte	0x03, 0x19
        /*00ea*/ 	.short	0x0008


	//----- nvinfo : EIATTR_PARAM_CBANK
	.align		4
        /*00ec*/ 	.byte	0x04, 0x0a
        /*00ee*/ 	.short	(.L_324 - .L_323)
	.align		4
.L_323:
        /*00f0*/ 	.word	index@(.nv.constant0._ZN3cub18CUB_300001_SM_10006detail10radix_sort33DeviceRadixSortExclusiveSumKernelINS1_5radix10policy_hubIi6StructyE10Policy1000EyEEvPT0_)
        /*00f4*/ 	.short	0x0380
        /*00f6*/ 	.short	0x0008


	//----- nvinfo : EIATTR_SW_WAR
	.align		4
.L_324:
        /*00f8*/ 	.byte	0x04, 0x36
        /*00fa*/ 	.short	(.L_326 - .L_325)
.L_325:
        /*00fc*/ 	.word	0x00000008
.L_326:


//--------------------- .nv.info._ZN3cub18CUB_300001_SM_10006detail10radix_sort30DeviceRadixSortHistogramKernelINS1_5radix10policy_hubIi6StructyE10Policy1000ELNS0_9SortOrderE0EiyNS1_21identity_decomposer_tEEEvPT2_PKT1_SB_iiT3_ --------------------------
	.section	.nv.info._ZN3cub18CUB_300001_SM_10006detail10radix_sort30DeviceRadixSortHistogramKernelINS1_5radix10policy_hubIi6StructyE10Policy1000ELNS0_9SortOrderE0EiyNS1_21identity_decomposer_tEEEvPT2_PKT1_SB_iiT3_,"",@"SHT_CUDA_INFO"
	.sectionflags	@""
	.align	4


	//----- nvinfo : EIATTR_CUDA_API_VERSION
	.align		4
        /*0000*/ 	.byte	0x04, 0x37
        /*0002*/ 	.short	(.L_328 - .L_327)
.L_327:
        /*0004*/ 	.word	0x00000082


	//----- nvinfo : EIATTR_KPARAM_INFO
	.align		4
.L_328:
        /*0008*/ 	.byte	0x04, 0x17
        /*000a*/ 	.short	(.L_330 - .L_329)
.L_329:
        /*000c*/ 	.word	0x00000000
        /*0010*/ 	.short	0x0005
        /*0012*/ 	.short	0x0020
        /*0014*/ 	.byte	0x00, 0xf0, 0x05, 0x00


	//----- nvinfo : EIATTR_KPARAM_INFO
	.align		4
.L_330:
        /*0018*/ 	.byte	0x04, 0x17
        /*001a*/ 	.short	(.L_332 - .L_331)
.L_331:
        /*001c*/ 	.word	0x00000000
        /*0020*/ 	.short	0x0004
        /*0022*/ 	.short	0x001c
        /*0024*/ 	.byte	0x00, 0xf0, 0x11, 0x00


	//----- nvinfo : EIATTR_KPARAM_INFO
	.align		4
.L_332:
        /*0028*/ 	.byte	0x04, 0x17
        /*002a*/ 	.short	(.L_334 - .L_333)
.L_333:
        /*002c*/ 	.word	0x00000000
        /*0030*/ 	.short	0x0003
        /*0032*/ 	.short	0x0018
        /*0034*/ 	.byte	0x00, 0xf0, 0x11, 0x00


	//----- nvinfo : EIATTR_KPARAM_INFO
	.align		4
.L_334:
        /*0038*/ 	.byte	0x04, 0x17
        /*003a*/ 	.short	(.L_336 - .L_335)
.L_335:
        /*003c*/ 	.word	0x00000000
        /*0040*/ 	.short	0x0002
        /*0042*/ 	.short	0x0010
        /*0044*/ 	.byte	0x00, 0xf0, 0x21, 0x00


	//----- nvinfo : EIATTR_KPARAM_INFO
	.align		4
.L_336:
        /*0048*/ 	.byte	0x04, 0x17
        /*004a*/ 	.short	(.L_338 - .L_337)
.L_337:
        /*004c*/ 	.word	0x00000000
        /*0050*/ 	.short	0x0001
        /*0052*/ 	.short	0x0008
        /*0054*/ 	.byte	0x00, 0xf5, 0x21, 0x00


	//----- nvinfo : EIATTR_KPARAM_INFO
	.align		4
.L_338:
        /*0058*/ 	.byte	0x04, 0x17
        /*005a*/ 	.short	(.L_340 - .L_339)
.L_339:
        /*005c*/ 	.word	0x00000000
        /*0060*/ 	.short	0x0000
        /*0062*/ 	.short	0x0000
        /*0064*/ 	.byte	0x00, 0xf5, 0x21, 0x00


	//----- nvinfo : EIATTR_SPARSE_MMA_MASK
	.align		4
.L_340:
        /*0068*/ 	.byte	0x03, 0x50
        /*006a*/ 	.short	0x0000


	//----- nvinfo : EIATTR_MAXREG_COUNT
	.align		4
        /*006c*/ 	.byte	0x03, 0x1b
        /*006e*/ 	.short	0x00ff


	//----- nvinfo : EIATTR_NUM_BARRIERS
	.align		4
        /*0070*/ 	.byte	0x02, 0x4c
        /*0072*/ 	.byte	0x01
	.zero		1


	//----- nvinfo : EIATTR_MERCURY_ISA_VERSION
	.align		4
        /*0074*/ 	.byte	0x03, 0x5f
        /*0076*/ 	.short	0x0101


	//----- nvinfo : EIATTR_VRC_CTA_INIT_COUNT
	.align		4
        /*0078*/ 	.byte	0x02, 0x4a
	.zero		1
	.zero		1


	//----- nvinfo : EIATTR_EXIT_INSTR_OFFSETS
	.align		4
        /*007c*/ 	.byte	0x04, 0x1c
        /*007e*/ 	.short	(.L_342 - .L_341)


	//   ....[0]....
.L_341:
        /*0080*/ 	.word	0x00000040


	//   ....[1]....
        /*0084*/ 	.word	0x00002ee0


	//----- nvinfo : EIATTR_MAX_THREADS
	.align		4
.L_342:
        /*0088*/ 	.byte	0x04, 0x05
        /*008a*/ 	.short	(.L_344 - .L_343)
.L_343:
        /*008c*/ 	.word	0x00000080
        /*0090*/ 	.word	0x00000001
        /*0094*/ 	.word	0x00000001


	//----- nvinfo : EIATTR_CRS_STACK_SIZE
	.align		4
.L_344:
        /*0098*/ 	.byte	0x04, 0x1e
        /*009a*/ 	.short	(.L_346 - .L_345)
.L_345:
        /*009c*/ 	.word	0x00000000


	//----- nvinfo : EIATTR_CBANK_PARAM_SIZE
	.align		4
.L_346:
        /*00a0*/ 	.byte	0x03, 0x19
        /*00a2*/ 	.short	0x0021


	//----- nvinfo : EIATTR_PARAM_CBANK
	.align		4
        /*00a4*/ 	.byte	0x04, 0x0a
        /*00a6*/ 	.short	(.L_348 - .L_347)
	.align		4
.L_347:
        /*00a8*/ 	.word	index@(.nv.constant0._ZN3cub18CUB_300001_SM_10006detail10radix_sort30DeviceRadixSortHistogramKernelINS1_5radix10policy_hubIi6StructyE10Policy1000ELNS0_9SortOrderE0EiyNS1_21identity_decomposer_tEEEvPT2_PKT1_SB_iiT3_)
        /*00ac*/ 	.short	0x0380
        /*00ae*/ 	.short	0x0021


	//----- nvinfo : EIATTR_SW_WAR
	.align		4
.L_348:
        /*00b0*/ 	.byte	0x04, 0x36
        /*00b2*/ 	.short	(.L_350 - .L_349)
.L_349:
        /*00b4*/ 	.word	0x00000008
.L_350:


//--------------------- .nv.info._ZN3cub18CUB_300001_SM_10006detail10radix_sort31DeviceRadixSortSingleTileKernelINS1_5radix10policy_hubIi6StructyE10Policy1000ELNS0_9SortOrderE0EiS6_yNS1_21identity_decomposer_tEEEvPKT1_PSB_PKT2_PSF_T3_iiT4_ --------------------------
	.section	.nv.info._ZN3cub18CUB_300001_SM_10006detail10radix_sort31DeviceRadixSortSingleTileKernelINS1_5radix10policy_hubIi6StructyE10Policy1000ELNS0_9SortOrderE0EiS6_yNS1_21identity_decomposer_tEEEvPKT1_PSB_PKT2_PSF_T3_iiT4_,"",@"SHT_CUDA_INFO"
	.sectionflags	@""
	.align	4


	//----- nvinfo : EIATTR_CUDA_API_VERSION
	.align		4
        /*0000*/ 	.byte	0x04, 0x37
        /*0002*/ 	.short	(.L_352 - .L_351)
.L_351:
        /*0004*/ 	.word	0x00000082


	//----- nvinfo : EIATTR_KPARAM_INFO
	.align		4
.L_352:
        /*0008*/ 	.byte	0x04, 0x17
        /*000a*/ 	.short	(.L_354 - .L_353)
.L_353:
        /*000c*/ 	.word	0x00000000
        /*0010*/ 	.short	0x0007
        /*0012*/ 	.short	0x0030
        /*0014*/ 	.byte	0x00, 0xf0, 0x05, 0x00


	//----- nvinfo : EIATTR_KPARAM_INFO
	.align		4
.L_354:
        /*0018*/ 	.byte	0x04, 0x17
        /*001a*/ 	.short	(.L_356 - .L_355)
.L_355:
        /*001c*/ 	.word	0x00000000
        /*0020*/ 	.short	0x0006
        /*0022*/ 	.short	0x002c
        /*0024*/ 	.byte	0x00, 0xf0, 0x11, 0x00


	//----- nvinfo : EIATTR_KPARAM_INFO
	.align		4
.L_356:
        /*0028*/ 	.byte	0x04, 0x17
        /*002a*/ 	.short	(.L_358 - .L_357)
.L_357:
        /*002c*/ 	.word	0x00000000
        /*0030*/ 	.short	0x0005
        /*0032*/ 	.short	0x0028
        /*0034*/ 	.byte	0x00, 0xf0, 0x11, 0x00


	//----- nvinfo : EIATTR_KPARAM_INFO
	.align		4
.L_358:
        /*0038*/ 	.byte	0x04, 0x17
        /*003a*/ 	.short	(.L_360 - .L_359)
.L_359:
        /*003c*/ 	.word	0x00000000
        /*0040*/ 	.short	0x0004
        /*0042*/ 	.short	0x0020
        /*0044*/ 	.byte	0x00, 0xf0, 0x21, 0x00


	//----- nvinfo : EIATTR_KPARAM_INFO
	.align		4
.L_360:
        /*0048*/ 	.byte	0x04, 0x17
        /*004a*/ 	.short	(.L_362 - .L_361)
.L_361:
        /*004c*/ 	.word	0x00000000
        /*0050*/ 	.short	0x0003
        /*0052*/ 	.short	0x0018
        /*0054*/ 	.byte	0x00, 0xf5, 0x21, 0x00


	//----- nvinfo : EIATTR_KPARAM_INFO
	.align		4
.L_362:
        /*0058*/ 	.byte	0x04, 0x17
        /*005a*/ 	.short	(.L_364 - .L_363)
.L_363:
        /*005c*/ 	.word	0x00000000
        /*0060*/ 	.short	0x0002
        /*0062*/ 	.short	0x0010
        /*0064*/ 	.byte	0x00, 0xf5, 0x21, 0x00


	//----- nvinfo : EIATTR_KPARAM_INFO
	.align		4
.L_364:
        /*0068*/ 	.byte	0x04, 0x17
        /*006a*/ 	.short	(.L_366 - .L_365)
.L_365:
        /*006c*/ 	.word	0x00000000
        /*0070*/ 	.short	0x0001
        /*0072*/ 	.short	0x0008
        /*0074*/ 	.byte	0x00, 0xf5, 0x21, 0x00


	//----- nvinfo : EIATTR_KPARAM_INFO
	.align		4
.L_366:
        /*0078*/ 	.byte	0x04, 0x17
        /*007a*/ 	.short	(.L_368 - .L_367)
.L_367:
        /*007c*/ 	.word	0x00000000
        /*0080*/ 	.short	0x0000
        /*0082*/ 	.short	0x0000
        /*0084*/ 	.byte	0x00, 0xf5, 0x21, 0x00


	//----- nvinfo : EIATTR_SPARSE_MMA_MASK
	.align		4
.L_368:
        /*0088*/ 	.byte	0x03, 0x50
        /*008a*/ 	.short	0x0000


	//----- nvinfo : EIATTR_MAXREG_COUNT
	.align		4
        /*008c*/ 	.byte	0x03, 0x1b
        /*008e*/ 	.short	0x00ff


	//----- nvinfo : EIATTR_NUM_BARRIERS
	.align		4
        /*0090*/ 	.byte	0x02, 0x4c
        /*0092*/ 	.byte	0x01
	.zero		1


	//----- nvinfo : EIATTR_MERCURY_ISA_VERSION
	.align		4
        /*0094*/ 	.byte	0x03, 0x5f
        /*0096*/ 	.short	0x0101


	//----- nvinfo : EIATTR_COOP_GROUP_MASK_REGIDS
	.align		4
        /*0098*/ 	.byte	0x04, 0x29
        /*009a*/ 	.short	(.L_370 - .L_369)


	//   ....[0]....
.L_369:
        /*009c*/ 	.word	0xffffffff


	//   ....[1]....
        /*00a0*/ 	.word	0xffffffff


	//   ....[2]....
        /*00a4*/ 	.word	0xffffffff


	//   ....[3]....
        /*00a8*/ 	.word	0xffffffff


	//   ....[4]....
        /*00ac*/ 	.word	0xffffffff


	//----- nvinfo : EIATTR_COOP_GROUP_INSTR_OFFSETS
	.align		4
.L_370:
        /*00b0*/ 	.byte	0x04, 0x28
        /*00b2*/ 	.short	(.L_372 - .L_371)


	//   ....[0]....
.L_371:
        /*00b4*/ 	.word	0x00000df0


	//   ....[1]....
        /*00b8*/ 	.word	0x00000e10


	//   ....[2]....
        /*00bc*/ 	.word	0x00000e30


	//   ....[3]....
        /*00c0*/ 	.word	0x00000e50


	//   ....[4]....
        /*00c4*/ 	.word	0x00000e70


	//----- nvinfo : EIATTR_VRC_CTA_INIT_COUNT
	.align		4
.L_372:
        /*00c8*/ 	.byte	0x02, 0x4a
	.zero		1
	.zero		1


	//----- nvinfo : EIATTR_EXIT_INSTR_OFFSETS
	.align		4
        /*00cc*/ 	.byte	0x04, 0x1c
        /*00ce*/ 	.short	(.L_374 - .L_373)


	//   ....[0]....
.L_373:
        /*00d0*/ 	.word	0x00002830


	//   ....[1]....
        /*00d4*/ 	.word	0x000029c0


	//----- nvinfo : EIATTR_MAX_THREADS
	.align		4
.L_374:
        /*00d8*/ 	.byte	0x04, 0x05
        /*00da*/ 	.short	(.L_376 - .L_375)
.L_375:
        /*00dc*/ 	.word	0x00000100
        /*00e0*/ 	.word	0x00000001
        /*00e4*/ 	.word	0x00000001


	//----- nvinfo : EIATTR_CRS_STACK_SIZE
	.align		4
.L_376:
        /*00e8*/ 	.byte	0x04, 0x1e
        /*00ea*/ 	.short	(.L_378 - .L_377)
.L_377:
        /*00ec*/ 	.word	0x00000000


	//----- nvinfo : EIATTR_CBANK_PARAM_SIZE
	.align		4
.L_378:
        /*00f0*/ 	.byte	0x03, 0x19
        /*00f2*/ 	.short	0x0031


	//----- nvinfo : EIATTR_PARAM_CBANK
	.align		4
        /*00f4*/ 	.byte	0x04, 0x0a
        /*00f6*/ 	.short	(.L_380 - .L_379)
	.align		4
.L_379:
        /*00f8*/ 	.word	index@(.nv.constant0._ZN3cub18CUB_300001_SM_10006detail10radix_sort31DeviceRadixSortSingleTileKernelINS1_5radix10policy_hubIi6StructyE10Policy1000ELNS0_9SortOrderE0EiS6_yNS1_21identity_decomposer_tEEEvPKT1_PSB_PKT2_PSF_T3_iiT4_)
        /*00fc*/ 	.short	0x0380
        /*00fe*/ 	.short	0x0031


	//----- nvinfo : EIATTR_SW_WAR
	.align		4
.L_380:
        /*0100*/ 	.byte	0x04, 0x36
        /*0102*/ 	.short	(.L_382 - .L_381)
.L_381:
        /*0104*/ 	.word	0x00000008
.L_382:


//--------------------- .nv.info._ZN3cub18CUB_300001_SM_10006detail8for_each13static_kernelINS2_12policy_hub_t12policy_500_tElN6thrust24THRUST_300001_SM_1000_NS8cuda_cub6__fill7functorINS7_6detail15normal_iteratorINS7_10device_ptrI6StructEEEESE_EEEEvT0_T1_ --------------------------
	.section	.nv.info._ZN3cub18CUB_300001_SM_10006detail8for_each13static_kernelINS2_12policy_hub_t12policy_500_tElN6thrust24THRUST_300001_SM_1000_NS8cuda_cub6__fill7functorINS7_6detail15normal_iteratorINS7_10device_ptrI6StructEEEESE_EEEEvT0_T1_,"",@"SHT_CUDA_INFO"
	.sectionflags	@""
	.align	4


	//----- nvinfo : EIATTR_CUDA_API_VERSION
	.align		4
        /*0000*/ 	.byte	0x04, 0x37
        /*0002*/ 	.short	(.L_384 - .L_383)
.L_383:
        /*0004*/ 	.word	0x00000082


	//----- nvinfo : EIATTR_KPARAM_INFO
	.align		4
.L_384:
        /*0008*/ 	.byte	0x04, 0x17
        /*000a*/ 	.short	(.L_386 - .L_385)
.L_385:
        /*000c*/ 	.word	0x00000000
        /*0010*/ 	.short	0x0001
        /*0012*/ 	.short	0x0008
        /*0014*/ 	.byte	0x00, 0xf0, 0x21, 0x01


	//----- nvinfo : EIATTR_KPARAM_INFO
	.align		4
.L_386:
        /*0018*/ 	.byte	0x04, 0x17
        /*001a*/ 	.short	(.L_388 - .L_387)
.L_387:
        /*001c*/ 	.word	0x00000000
        /*0020*/ 	.short	0x0000
        /*0022*/ 	.short	0x0000
        /*0024*/ 	.byte	0x00, 0xf0, 0x21, 0x00


	//----- nvinfo : EIATTR_SPARSE_MMA_MASK
	.align		4
.L_388:
        /*0028*/ 	.byte	0x03, 0x50
        /*002a*/ 	.short	0x0000


	//----- nvinfo : EIATTR_MAXREG_COUNT
	.align		4
        /*002c*/ 	.byte	0x03, 0x1b
        /*002e*/ 	.short	0x00ff


	//----- nvinfo : EIATTR_MERCURY_ISA_VERSION
	.align		4
        /*0030*/ 	.byte	0x03, 0x5f
        /*0032*/ 	.short	0x0101


	//----- nvinfo : EIATTR_VRC_CTA_INIT_COUNT
	.align		4
        /*0034*/ 	.byte	0x02, 0x4a
	.zero		1
	.zero		1


	//----- nvinfo : EIATTR_EXIT_INSTR_OFFSETS
	.align		4
        /*0038*/ 	.byte	0x04, 0x1c
        /*003a*/ 	.short	(.L_390 - .L_389)


	//   ....[0]....
.L_389:
        /*003c*/ 	.word	0x00000910


	//   ....[1]....
        /*0040*/ 	.word	0x00000dc0


	//   ....[2]....
        /*0044*/ 	.word	0x00001160


	//----- nvinfo : EIATTR_MAX_THREADS
	.align		4
.L_390:
        /*0048*/ 	.byte	0x04, 0x05
        /*004a*/ 	.short	(.L_392 - .L_391)
.L_391:
        /*004c*/ 	.word	0x00000100
        /*0050*/ 	.word	0x00000001
        /*0054*/ 	.word	0x00000001


	//----- nvinfo : EIATTR_CRS_STACK_SIZE
	.align		4
.L_392:
        /*0058*/ 	.byte	0x04, 0x1e
        /*005a*/ 	.short	(.L_394 - .L_393)
.L_393:
        /*005c*/ 	.word	0x00000000


	//----- nvinfo : EIATTR_CBANK_PARAM_SIZE
	.align		4
.L_394:
        /*0060*/ 	.byte	0x03, 0x19
        /*0062*/ 	.short	0x0050


	//----- nvinfo : EIATTR_PARAM_CBANK
	.align		4
        /*0064*/ 	.byte	0x04, 0x0a
        /*0066*/ 	.short	(.L_396 - .L_395)
	.align		4
.L_395:
        /*0068*/ 	.word	index@(.nv.constant0._ZN3cub18CUB_300001_SM_10006detail8for_each13static_kernelINS2_12policy_hub_t12policy_500_tElN6thrust24THRUST_300001_SM_1000_NS8cuda_cub6__fill7functorINS7_6detail15normal_iteratorINS7_10device_ptrI6StructEEEESE_EEEEvT0_T1_)
        /*006c*/ 	.short	0x0380
        /*006e*/ 	.short	0x0050


	//----- nvinfo : EIATTR_SW_WAR
	.align		4
.L_396:
        /*0070*/ 	.byte	0x04, 0x36
        /*0072*/ 	.short	(.L_398 - .L_397)
.L_397:
        /*0074*/ 	.word	0x00000008
.L_398:


//--------------------- .nv.info._ZN3cub18CUB_300001_SM_10006detail8for_each13static_kernelINS2_12policy_hub_t12policy_500_tEmN6thrust24THRUST_300001_SM_1000_NS8cuda_cub20__uninitialized_fill7functorINS7_10device_ptrI6StructEESC_EEEEvT0_T1_ --------------------------
	.section	.nv.info._ZN3cub18CUB_300001_SM_10006detail8for_each13static_kernelINS2_12policy_hub_t12policy_500_tEmN6thrust24THRUST_300001_SM_1000_NS8cuda_cub20__uninitialized_fill7functorINS7_10device_ptrI6StructEESC_EEEEvT0_T1_,"",@"SHT_CUDA_INFO"
	.sectionflags	@""
	.align	4


	//----- nvinfo : EIATTR_CUDA_API_VERSION
	.align		4
        /*0000*/ 	.byte	0x04, 0x37
        /*0002*/ 	.short	(.L_400 - .L_399)
.L_399:
        /*0004*/ 	.word	0x00000082


	//----- nvinfo : EIATTR_KPARAM_INFO
	.align		4
.L_400:
        /*0008*/ 	.byte	0x04, 0x17
        /*000a*/ 	.short	(.L_402 - .L_401)
.L_401:
        /*000c*/ 	.word	0x00000000
        /*0010*/ 	.short	0x0001
        /*0012*/ 	.short	0x0008
        /*0014*/ 	.byte	0x00, 0xf0, 0x21, 0x01


	//----- nvinfo : EIATTR_KPARAM_INFO
	.align		4
.L_402:
        /*0018*/ 	.byte	0x04, 0x17
        /*001a*/ 	.short	(.L_404 - .L_403)
.L_403:
        /*001c*/ 	.word	0x00000000
        /*0020*/ 	.short	0x0000
        /*0022*/ 	.short	0x0000
        /*0024*/ 	.byte	0x00, 0xf0, 0x21, 0x00


	//----- nvinfo : EIATTR_SPARSE_MMA_MASK
	.align		4
.L_404:
        /*0028*/ 	.byte	0x03, 0x50
        /*002a*/ 	.short	0x0000


	//----- nvinfo : EIATTR_MAXREG_COUNT
	.align		4
        /*002c*/ 	.byte	0x03, 0x1b
        /*002e*/ 	.short	0x00ff


	//----- nvinfo : EIATTR_MERCURY_ISA_VERSION
	.align		4
        /*0030*/ 	.byte	0x03, 0x5f
        /*0032*/ 	.short	0x0101


	//----- nvinfo : EIATTR_VRC_CTA_INIT_COUNT
	.align		4
        /*0034*/ 	.byte	0x02, 0x4a
	.zero		1
	.zero		1


	//----- nvinfo : EIATTR_EXIT_INSTR_OFFSETS
	.align		4
        /*0038*/ 	.byte	0x04, 0x1c
        /*003a*/ 	.short	(.L_406 - .L_405)


	//   ....[0]....
.L_405:
        /*003c*/ 	.word	0x00000910


	//   ....[1]....
        /*0040*/ 	.word	0x00000db0


	//   ....[2]....
        /*0044*/ 	.word	0x00001150


	//----- nvinfo : EIATTR_MAX_THREADS
	.align		4
.L_406:
        /*0048*/ 	.byte	0x04, 0x05
        /*004a*/ 	.short	(.L_408 - .L_407)
.L_407:
        /*004c*/ 	.word	0x00000100
        /*0050*/ 	.word	0x00000001
        /*0054*/ 	.word	0x00000001


	//----- nvinfo : EIATTR_CRS_STACK_SIZE
	.align		4
.L_408:
        /*0058*/ 	.byte	0x04, 0x1e
        /*005a*/ 	.short	(.L_410 - .L_409)
.L_409:
        /*005c*/ 	.word	0x00000000


	//----- nvinfo : EIATTR_CBANK_PARAM_SIZE
	.align		4
.L_410:
        /*0060*/ 	.byte	0x03, 0x19
        /*0062*/ 	.short	0x0050


	//----- nvinfo : EIATTR_PARAM_CBANK
	.align		4
        /*0064*/ 	.byte	0x04, 0x0a
        /*0066*/ 	.short	(.L_412 - .L_411)
	.align		4
.L_411:
        /*0068*/ 	.word	index@(.nv.constant0._ZN3cub18CUB_300001_SM_10006detail8for_each13static_kernelINS2_12policy_hub_t12policy_500_tEmN6thrust24THRUST_300001_SM_1000_NS8cuda_cub20__uninitialized_fill7functorINS7_10device_ptrI6StructEESC_EEEEvT0_T1_)
        /*006c*/ 	.short	0x0380
        /*006e*/ 	.short	0x0050


	//----- nvinfo : EIATTR_SW_WAR
	.align		4
.L_412:
        /*0070*/ 	.byte	0x04, 0x36
        /*0072*/ 	.short	(.L_414 - .L_413)
.L_413:
        /*0074*/ 	.word	0x00000008
.L_414:


//--------------------- .nv.info._ZN3cub18CUB_300001_SM_10006detail8for_each13static_kernelINS2_12policy_hub_t12policy_500_tEmN6thrust24THRUST_300001_SM_1000_NS8cuda_cub6__fill7functorINS7_6detail15normal_iteratorINS7_10device_ptrI6StructEEEESE_EEEEvT0_T1_ --------------------------
	.section	.nv.info._ZN3cub18CUB_300001_SM_10006detail8for_each13static_kernelINS2_12policy_hub_t12policy_500_tEmN6thrust24THRUST_300001_SM_1000_NS8cuda_cub6__fill7functorINS7_6detail15normal_iteratorINS7_10device_ptrI6StructEEEESE_EEEEvT0_T1_,"",@"SHT_CUDA_INFO"
	.sectionflags	@""
	.align	4


	//----- nvinfo : EIATTR_CUDA_API_VERSION
	.align		4
        /*0000*/ 	.byte	0x04, 0x37
        /*0002*/ 	.short	(.L_416 - .L_415)
.L_415:
        /*0004*/ 	.word	0x00000082


	//----- nvinfo : EIATTR_KPARAM_INFO
	.align		4
.L_416:
        /*0008*/ 	.byte	0x04, 0x17
        /*000a*/ 	.short	(.L_418 - .L_417)
.L_417:
        /*000c*/ 	.word	0x00000000
        /*0010*/ 	.short	0x0001
        /*0012*/ 	.short	0x0008
        /*0014*/ 	.byte	0x00, 0xf0, 0x21, 0x01


	//----- nvinfo : EIATTR_KPARAM_INFO
	.align		4
.L_418:
        /*0018*/ 	.byte	0x04, 0x17
        /*001a*/ 	.short	(.L_420 - .L_419)
.L_419:
        /*001c*/ 	.word	0x00000000
        /*0020*/ 	.short	0x0000
        /*0022*/ 	.short	0x0000
        /*0024*/ 	.byte	0x00, 0xf0, 0x21, 0x00


	//----- nvinfo : EIATTR_SPARSE_MMA_MASK
	.align		4
.L_420:
        /*0028*/ 	.byte	0x03, 0x50
        /*002a*/ 	.short	0x0000


	//----- nvinfo : EIATTR_MAXREG_COUNT
	.align		4
        /*002c*/ 	.byte	0x03, 0x1b
        /*002e*/ 	.short	0x00ff


	//----- nvinfo : EIATTR_MERCURY_ISA_VERSION
	.align		4
        /*0030*/ 	.byte	0x03, 0x5f
        /*0032*/ 	.short	0x0101


	//----- nvinfo : EIATTR_VRC_CTA_INIT_COUNT
	.align		4
        /*0034*/ 	.byte	0x02, 0x4a
	.zero		1
	.zero		1


	//----- nvinfo : EIATTR_EXIT_INSTR_OFFSETS
	.align		4
        /*0038*/ 	.byte	0x04, 0x1c
        /*003a*/ 	.short	(.L_422 - .L_421)


	//   ....[0]....
.L_421:
        /*003c*/ 	.word	0x00000910


	//   ....[1]....
        /*0040*/ 	.word	0x00000db0


	//   ....[2]....
        /*0044*/ 	.word	0x00001150


	//----- nvinfo : EIATTR_MAX_THREADS
	.align		4
.L_422:
        /*0048*/ 	.byte	0x04, 0x05
        /*004a*/ 	.short	(.L_424 - .L_423)
.L_423:
        /*004c*/ 	.word	0x00000100
        /*0050*/ 	.word	0x00000001
        /*0054*/ 	.word	0x00000001


	//----- nvinfo : EIATTR_CRS_STACK_SIZE
	.align		4
.L_424:
        /*0058*/ 	.byte	0x04, 0x1e
        /*005a*/ 	.short	(.L_426 - .L_425)
.L_425:
        /*005c*/ 	.word	0x00000000


	//----- nvinfo : EIATTR_CBANK_PARAM_SIZE
	.align		4
.L_426:
        /*0060*/ 	.byte	0x03, 0x19
        /*0062*/ 	.short	0x0050


	//----- nvinfo : EIATTR_PARAM_CBANK
	.align		4
        /*0064*/ 	.byte	0x04, 0x0a
        /*0066*/ 	.short	(.L_428 - .L_427)
	.align		4
.L_427:
        /*0068*/ 	.word	index@(.nv.constant0._ZN3cub18CUB_300001_SM_10006detail8for_each13static_kernelINS2_12policy_hub_t12policy_500_tEmN6thrust24THRUST_300001_SM_1000_NS8cuda_cub6__fill7functorINS7_6detail15normal_iteratorINS7_10device_ptrI6StructEEEESE_EEEEvT0_T1_)
        /*006c*/ 	.short	0x0380
        /*006e*/ 	.short	0x0050


	//----- nvinfo : EIATTR_SW_WAR
	.align		4
.L_428:
        /*0070*/ 	.byte	0x04, 0x36
        /*0072*/ 	.short	(.L_430 - .L_429)
.L_429:
        /*0074*/ 	.word	0x00000008
.L_430:


//--------------------- .nv.info._ZN3cub18CUB_300001_SM_10006detail8for_each13static_kernelINS2_12policy_hub_t12policy_500_tElN6thrust24THRUST_300001_SM_1000_NS8cuda_cub6__fill7functorINS7_6detail15normal_iteratorINS7_10device_ptrIiEEEEiEEEEvT0_T1_ --------------------------
	.section	.nv.info._ZN3cub18CUB_300001_SM_10006detail8for_each13static_kernelINS2_12policy_hub_t12policy_500_tElN6thrust24THRUST_300001_SM_1000_NS8cuda_cub6__fill7functorINS7_6detail15normal_iteratorINS7_10device_ptrIiEEEEiEEEEvT0_T1_,"",@"SHT_CUDA_INFO"
	.sectionflags	@""
	.align	4


	//----- nvinfo : EIATTR_CUDA_API_VERSION
	.align		4
        /*0000*/ 	.byte	0x04, 0x37
        /*0002*/ 	.short	(.L_432 - .L_431)
.L_431:
        /*0004*/ 	.word	0x00000082


	//----- nvinfo : EIATTR_KPARAM_INFO
	.align		4
.L_432:
        /*0008*/ 	.byte	0x04, 0x17
        /*000a*/ 	.short	(.L_434 - .L_433)
.L_433:
        /*000c*/ 	.word	0x00000000
        /*0010*/ 	.short	0x0001
        /*0012*/ 	.short	0x0008
        /*0014*/ 	.byte	0x00, 0xf0, 0x41, 0x00


	//----- nvinfo : EIATTR_KPARAM_INFO
	.align		4
.L_434:
        /*0018*/ 	.byte	0x04, 0x17
        /*001a*/ 	.short	(.L_436 - .L_435)
.L_435:
        /*001c*/ 	.word	0x00000000
        /*0020*/ 	.short	0x0000
        /*0022*/ 	.short	0x0000
        /*0024*/ 	.byte	0x00, 0xf0, 0x21, 0x00


	//----- nvinfo : EIATTR_SPARSE_MMA_MASK
	.align		4
.L_436:
        /*0028*/ 	.byte	0x03, 0x50
        /*002a*/ 	.short	0x0000


	//----- nvinfo : EIATTR_MAXREG_COUNT
	.align		4
        /*002c*/ 	.byte	0x03, 0x1b
        /*002e*/ 	.short	0x00ff


	//----- nvinfo : EIATTR_MERCURY_ISA_VERSION
	.align		4
        /*0030*/ 	.byte	0x03, 0x5f
        /*0032*/ 	.short	0x0101


	//----- nvinfo : EIATTR_VRC_CTA_INIT_COUNT
	.align		4
        /*0034*/ 	.byte	0x02, 0x4a
	.zero		1
	.zero		1


	//----- nvinfo : EIATTR_EXIT_INSTR_OFFSETS
	.align		4
        /*0038*/ 	.byte	0x04, 0x1c
        /*003a*/ 	.short	(.L_438 - .L_437)


	//   ....[0]....
.L_437:
        /*003c*/ 	.word	0x00000130


	//   ....[1]....
        /*0040*/ 	.word	0x00000240


	//   ....[2]....
        /*0044*/ 	.word	0x00000270


	//----- nvinfo : EIATTR_MAX_THREADS
	.align		4
.L_438:
        /*0048*/ 	.byte	0x04, 0x05
        /*004a*/ 	.short	(.L_440 - .L_439)
.L_439:
        /*004c*/ 	.word	0x00000100
        /*0050*/ 	.word	0x00000001
        /*0054*/ 	.word	0x00000001


	//----- nvinfo : EIATTR_CBANK_PARAM_SIZE
	.align		4
.L_440:
        /*0058*/ 	.byte	0x03, 0x19
        /*005a*/ 	.short	0x0018


	//----- nvinfo : EIATTR_PARAM_CBANK
	.align		4
        /*005c*/ 	.byte	0x04, 0x0a
        /*005e*/ 	.short	(.L_442 - .L_441)
	.align		4
.L_441:
        /*0060*/ 	.word	index@(.nv.constant0._ZN3cub18CUB_300001_SM_10006detail8for_each13static_kernelINS2_12policy_hub_t12policy_500_tElN6thrust24THRUST_300001_SM_1000_NS8cuda_cub6__fill7functorINS7_6detail15normal_iteratorINS7_10device_ptrIiEEEEiEEEEvT0_T1_)
        /*0064*/ 	.short	0x0380
        /*0066*/ 	.short	0x0018


	//----- nvinfo : EIATTR_SW_WAR
	.align		4
.L_442:
        /*0068*/ 	.byte	0x04, 0x36
        /*006a*/ 	.short	(.L_444 - .L_443)
.L_443:
        /*006c*/ 	.word	0x00000008
.L_444:


//--------------------- .nv.info._ZN3cub18CUB_300001_SM_10006detail8for_each13static_kernelINS2_12policy_hub_t12policy_500_tEmN6thrust24THRUST_300001_SM_1000_NS8cuda_cub20__uninitialized_fill7functorINS7_10device_ptrIiEEiEEEEvT0_T1_ --------------------------
	.section	.nv.info._ZN3cub18CUB_300001_SM_10006detail8for_each13static_kernelINS2_12policy_hub_t12policy_500_tEmN6thrust24THRUST_300001_SM_1000_NS8cuda_cub20__uninitialized_fill7functorINS7_10device_ptrIiEEiEEEEvT0_T1_,"",@"SHT_CUDA_INFO"
	.sectionflags	@""
	.align	4


	//----- nvinfo : EIATTR_CUDA_API_VERSION
	.align		4
        /*0000*/ 	.byte	0x04, 0x37
        /*0002*/ 	.short	(.L_446 - .L_445)
.L_445:
        /*0004*/ 	.word	0x00000082


	//----- nvinfo : EIATTR_KPARAM_INFO
	.align		4
.L_446:
        /*0008*/ 	.byte	0x04, 0x17
        /*000a*/ 	.short	(.L_448 - .L_447)
.L_447:
        /*000c*/ 	.word	0x00000000
        /*0010*/ 	.short	0x0001
        /*0012*/ 	.short	0x0008
        /*0014*/ 	.byte	0x00, 0xf0, 0x41, 0x00


	//----- nvinfo : EIATTR_KPARAM_INFO
	.align		4
.L_448:
        /*0018*/ 	.byte	0x04, 0x17
        /*001a*/ 	.short	(.L_450 - .L_449)
.L_449:
        /*001c*/ 	.word	0x00000000
        /*0020*/ 	.short	0x0000
        /*0022*/ 	.short	0x0000
        /*0024*/ 	.byte	0x00, 0xf0, 0x21, 0x00


	//----- nvinfo : EIATTR_SPARSE_MMA_MASK
	.align		4
.L_450:
        /*0028*/ 	.byte	0x03, 0x50
        /*002a*/ 	.short	0x0000


	//----- nvinfo : EIATTR_MAXREG_COUNT
	.align		4
        /*002c*/ 	.byte	0x03, 0x1b
        /*002e*/ 	.short	0x00ff


	//----- nvinfo : EIATTR_MERCURY_ISA_VERSION
	.align		4
        /*0030*/ 	.byte	0x03, 0x5f
        /*0032*/ 	.short	0x0101


	//----- nvinfo : EIATTR_VRC_CTA_INIT_COUNT
	.align		4
        /*0034*/ 	.byte	0x02, 0x4a
	.zero		1
	.zero		1


	//----- nvinfo : EIATTR_EXIT_INSTR_OFFSETS
	.align		4
        /*0038*/ 	.byte	0x04, 0x1c
        /*003a*/ 	.short	(.L_452 - .L_451)


	//   ....[0]....
.L_451:
        /*003c*/ 	.word	0x00000130


	//   ....[1]....
        /*0040*/ 	.word	0x00000230


	//   ....[2]....
        /*0044*/ 	.word	0x00000260


	//----- nvinfo : EIATTR_MAX_THREADS
	.align		4
.L_452:
        /*0048*/ 	.byte	0x04, 0x05
        /*004a*/ 	.short	(.L_454 - .L_453)
.L_453:
        /*004c*/ 	.word	0x00000100
        /*0050*/ 	.word	0x00000001
        /*0054*/ 	.word	0x00000001


	//----- nvinfo : EIATTR_CBANK_PARAM_SIZE
	.align		4
.L_454:
        /*0058*/ 	.byte	0x03, 0x19
        /*005a*/ 	.short	0x0018


	//----- nvinfo : EIATTR_PARAM_CBANK
	.align		4
        /*005c*/ 	.byte	0x04, 0x0a
        /*005e*/ 	.short	(.L_456 - .L_455)
	.align		4
.L_455:
        /*0060*/ 	.word	index@(.nv.constant0._ZN3cub18CUB_300001_SM_10006detail8for_each13static_kernelINS2_12policy_hub_t12policy_500_tEmN6thrust24THRUST_300001_SM_1000_NS8cuda_cub20__uninitialized_fill7functorINS7_10device_ptrIiEEiEEEEvT0_T1_)
        /*0064*/ 	.short	0x0380
        /*0066*/ 	.short	0x0018


	//----- nvinfo : EIATTR_SW_WAR
	.align		4
.L_456:
        /*0068*/ 	.byte	0x04, 0x36
        /*006a*/ 	.short	(.L_458 - .L_457)
.L_457:
        /*006c*/ 	.word	0x00000008
.L_458:


//--------------------- .nv.info._ZN3cub18CUB_300001_SM_10006detail8for_each13static_kernelINS2_12policy_hub_t12policy_500_tEmN6thrust24THRUST_300001_SM_1000_NS8cuda_cub6__fill7functorINS7_6detail15normal_iteratorINS7_10device_ptrIiEEEEiEEEEvT0_T1_ --------------------------
	.section	.nv.info._ZN3cub18CUB_300001_SM_10006detail8for_each13static_kernelINS2_12policy_hub_t12policy_500_tEmN6thrust24THRUST_300001_SM_1000_NS8cuda_cub6__fill7functorINS7_6detail15normal_iteratorINS7_10device_ptrIiEEEEiEEEEvT0_T1_,"",@"SHT_CUDA_INFO"
	.sectionflags	@""
	.align	4


	//----- nvinfo : EIATTR_CUDA_API_VERSION
	.align		4
        /*0000*/ 	.byte	0x04, 0x37
        /*0002*/ 	.short	(.L_460 - .L_459)
.L_459:
        /*0004*/ 	.word	0x00000082


	//----- nvinfo : EIATTR_KPARAM_INFO
	.align		4
.L_460:
        /*0008*/ 	.byte	0x04, 0x17
        /*000a*/ 	.short	(.L_462 - .L_461)
.L_461:
        /*000c*/ 	.word	0x00000000
        /*0010*/ 	.short	0x0001
        /*0012*/ 	.short	0x0008
        /*0014*/ 	.byte	0x00, 0xf0, 0x41, 0x00


	//----- nvinfo : EIATTR_KPARAM_INFO
	.align		4
.L_462:
        /*0018*/ 	.byte	0x04, 0x17
        /*001a*/ 	.short	(.L_464 - .L_463)
.L_463:
        /*001c*/ 	.word	0x00000000
        /*0020*/ 	.short	0x0000
        /*0022*/ 	.short	0x0000
        /*0024*/ 	.byte	0x00, 0xf0, 0x21, 0x00


	//----- nvinfo : EIATTR_SPARSE_MMA_MASK
	.align		4
.L_464:
        /*0028*/ 	.byte	0x03, 0x50
        /*002a*/ 	.short	0x0000


	//----- nvinfo : EIATTR_MAXREG_COUNT
	.align		4
        /*002c*/ 	.byte	0x03, 0x1b
        /*002e*/ 	.short	0x00ff


	//----- nvinfo : EIATTR_MERCURY_ISA_VERSION
	.align		4
        /*0030*/ 	.byte	0x03, 0x5f
        /*0032*/ 	.short	0x0101


	//----- nvinfo : EIATTR_VRC_CTA_INIT_COUNT
	.align		4
        /*0034*/ 	.byte	0x02, 0x4a
	.zero		1
	.zero		1


	//----- nvinfo : EIATTR_EXIT_INSTR_OFFSETS
	.align		4
        /*0038*/ 	.byte	0x04, 0x1c
        /*003a*/ 	.short	(.L_466 - .L_465)


	//   ....[0]....
.L_465:
        /*003c*/ 	.word	0x00000130


	//   ....[1]....
        /*0040*/ 	.word	0x00000230


	//   ....[2]....
        /*0044*/ 	.word	0x00000260


	//----- nvinfo : EIATTR_MAX_THREADS
	.align		4
.L_466:
        /*0048*/ 	.byte	0x04, 0x05
        /*004a*/ 	.short	(.L_468 - .L_467)
.L_467:
        /*004c*/ 	.word	0x00000100
        /*0050*/ 	.word	0x00000001
        /*0054*/ 	.word	0x00000001


	//----- nvinfo : EIATTR_CBANK_PARAM_SIZE
	.align		4
.L_468:
        /*0058*/ 	.byte	0x03, 0x19
        /*005a*/ 	.short	0x0018


	//----- nvinfo : EIATTR_PARAM_CBANK
	.align		4
        /*005c*/ 	.byte	0x04, 0x0a
        /*005e*/ 	.short	(.L_470 - .L_469)
	.align		4
.L_469:
        /*0060*/ 	.word	index@(.nv.constant0._ZN3cub18CUB_300001_SM_10006detail8for_each13static_kernelINS2_12policy_hub_t12policy_500_tEmN6thrust24THRUST_300001_SM_1000_NS8cuda_cub6__fill7functorINS7_6detail15normal_iteratorINS7_10device_ptrIiEEEEiEEEEvT0_T1_)
        /*0064*/ 	.short	0x0380
        /*0066*/ 	.short	0x0018


	//----- nvinfo : EIATTR_SW_WAR
	.align		4
.L_470:
        /*0068*/ 	.byte	0x04, 0x36
        /*006a*/ 	.short	(.L_472 - .L_471)
.L_471:
        /*006c*/ 	.word	0x00000008
.L_472:


//--------------------- .nv.info._ZN3cub18CUB_300001_SM_10006detail11EmptyKernelIvEEvv --------------------------
	.section	.nv.info._ZN3cub18CUB_300001_SM_10006detail11EmptyKernelIvEEvv,"",@"SHT_CUDA_INFO"
	.sectionflags	@""
	.align	4


	//----- nvinfo : EIATTR_CUDA_API_VERSION
	.align		4
        /*0000*/ 	.byte	0x04, 0x37
        /*0002*/ 	.short	(.L_474 - .L_473)
.L_473:
        /*0004*/ 	.word	0x00000082


	//----- nvinfo : EIATTR_SPARSE_MMA_MASK
	.align		4
.L_474:
        /*0008*/ 	.byte	0x03, 0x50
        /*000a*/ 	.short	0x0000


	//----- nvinfo : EIATTR_MAXREG_COUNT
	.align		4
        /*000c*/ 	.byte	0x03, 0x1b
        /*000e*/ 	.short	0x00ff


	//----- nvinfo : EIATTR_MERCURY_ISA_VERSION
	.align		4
        /*0010*/ 	.byte	0x03, 0x5f
        /*0012*/ 	.short	0x0101


	//----- nvinfo : EIATTR_VRC_CTA_INIT_COUNT
	.align		4
        /*0014*/ 	.byte	0x02, 0x4a
	.zero		1
	.zero		1


	//----- nvinfo : EIATTR_EXIT_INSTR_OFFSETS
	.align		4
        /*0018*/ 	.byte	0x04, 0x1c
        /*001a*/ 	.short	(.L_476 - .L_475)


	//   ....[0]....
.L_475:
        /*001c*/ 	.word	0x00000010


	//----- nvinfo : EIATTR_SW_WAR
	.align		4
.L_476:
        /*0020*/ 	.byte	0x04, 0x36
        /*0022*/ 	.short	(.L_478 - .L_477)
.L_477:
        /*0024*/ 	.word	0x00000008
.L_478:


//--------------------- .nv.info._ZN6thrust24THRUST_300001_SM_1000_NS8cuda_cub4core6detail13_kernel_agentINS1_15__reduce_by_key16ReduceByKeyAgentINS0_6detail15normal_iteratorINS0_10device_ptrIiEEEENS8_INS9_I6StructEEEESB_SE_N4cuda3std3__48equal_toIiEENSH_4plusISC_EEPllEEJSB_SE_SB_SE_SM_N3cub18CUB_300001_SM_100024ReduceByKeyScanTileStateISC_lLb0EEESJ_SL_llEEEvDpT0_ --------------------------
	.section	.nv.info._ZN6thrust24THRUST_300001_SM_1000_NS8cuda_cub4core6detail13_kernel_agentINS1_15__reduce_by_key16ReduceByKeyAgentINS0_6detail15normal_iteratorINS0_10device_ptrIiEEEENS8_INS9_I6StructEEEESB_SE_N4cuda3std3__48equal_toIiEENSH_4plusISC_EEPllEEJSB_SE_SB_SE_SM_N3cub18CUB_300001_SM_100024ReduceByKeyScanTileStateISC_lLb0EEESJ_SL_llEEEvDpT0_,"",@"SHT_CUDA_INFO"
	.sectionflags	@""
	.align	4


	//----- nvinfo : EIATTR_CUDA_API_VERSION
	.align		4
        /*0000*/ 	.byte	0x04, 0x37
        /*0002*/ 	.short	(.L_480 - .L_479)
.L_479:
        /*0004*/ 	.word	0x00000082


	//----- nvinfo : EIATTR_KPARAM_INFO
	.align		4
.L_480:
        /*0008*/ 	.byte	0x04, 0x17
        /*000a*/ 	.short	(.L_482 - .L_481)
.L_481:
        /*000c*/ 	.word	0x00000000
        /*0010*/ 	.short	0x0009
        /*0012*/ 	.short	0x0050
        /*0014*/ 	.byte	0x00, 0xf0, 0x21, 0x00


	//----- nvinfo : EIATTR_KPARAM_INFO
	.align		4
.L_482:
        /*0018*/ 	.byte	0x04, 0x17
        /*001a*/ 	.short	(.L_484 - .L_483)
.L_483:
        /*001c*/ 	.word	0x00000000
        /*0020*/ 	.short	0x0008
        /*0022*/ 	.short	0x0048
        /*0024*/ 	.byte	0x00, 0xf0, 0x21, 0x00


	//----- nvinfo : EIATTR_KPARAM_INFO
	.align		4
.L_484:
        /*0028*/ 	.byte	0x04, 0x17
        /*002a*/ 	.short	(.L_486 - .L_485)
.L_485:
        /*002c*/ 	.word	0x00000000
        /*0030*/ 	.short	0x0007
        /*0032*/ 	.short	0x0041
        /*0034*/ 	.byte	0x00, 0xf0, 0x05, 0x00


	//----- nvinfo : EIATTR_KPARAM_INFO
	.align		4
.L_486:
        /*0038*/ 	.byte	0x04, 0x17
        /*003a*/ 	.short	(.L_488 - .L_487)
.L_487:
        /*003c*/ 	.word	0x00000000
        /*0040*/ 	.short	0x0006
        /*0042*/ 	.short	0x0040
        /*0044*/ 	.byte	0x00, 0xf0, 0x05, 0x00


	//----- nvinfo : EIATTR_KPARAM_INFO
	.align		4
.L_488:
        /*0048*/ 	.byte	0x04, 0x17
        /*004a*/ 	.short	(.L_490 - .L_489)
.L_489:
        /*004c*/ 	.word	0x00000000
        /*0050*/ 	.short	0x0005
        /*0052*/ 	.short	0x0028
        /*0054*/ 	.byte	0x00, 0xf0, 0x61, 0x00


	//----- nvinfo : EIATTR_KPARAM_INFO
	.align		4
.L_490:
        /*0058*/ 	.byte	0x04, 0x17
        /*005a*/ 	.short	(.L_492 - .L_491)
.L_491:
        /*005c*/ 	.word	0x00000000
        /*0060*/ 	.short	0x0004
        /*0062*/ 	.short	0x0020
        /*0064*/ 	.byte	0x00, 0xf5, 0x21, 0x00


	//----- nvinfo : EIATTR_KPARAM_INFO
	.align		4
.L_492:
        /*0068*/ 	.byte	0x04, 0x17
        /*006a*/ 	.short	(.L_494 - .L_493)
.L_493:
        /*006c*/ 	.word	0x00000000
        /*0070*/ 	.short	0x0003
        /*0072*/ 	.short	0x0018
        /*0074*/ 	.byte	0x00, 0xf0, 0x21, 0x00


	//----- nvinfo : EIATTR_KPARAM_INFO
	.align		4
.L_494:
        /*0078*/ 	.byte	0x04, 0x17
        /*007a*/ 	.short	(.L_496 - .L_495)
.L_495:
        /*007c*/ 	.word	0x00000000
        /*0080*/ 	.short	0x0002
        /*0082*/ 	.short	0x0010
        /*0084*/ 	.byte	0x00, 0xf0, 0x21, 0x00


	//----- nvinfo : EIATTR_KPARAM_INFO
	.align		4
.L_496:
        /*0088*/ 	.byte	0x04, 0x17
        /*008a*/ 	.short	(.L_498 - .L_497)
.L_497:
        /*008c*/ 	.word	0x00000000
        /*0090*/ 	.short	0x0001
        /*0092*/ 	.short	0x0008
        /*0094*/ 	.byte	0x00, 0xf0, 0x21, 0x00


	//----- nvinfo : EIATTR_KPARAM_INFO
	.align		4
.L_498:
        /*0098*/ 	.byte	0x04, 0x17
        /*009a*/ 	.short	(.L_500 - .L_499)
.L_499:
        /*009c*/ 	.word	0x00000000
        /*00a0*/ 	.short	0x0000
        /*00a2*/ 	.short	0x0000
        /*00a4*/ 	.byte	0x00, 0xf0, 0x21, 0x00


	//----- nvinfo : EIATTR_SPARSE_MMA_MASK
	.align		4
.L_500:
        /*00a8*/ 	.byte	0x03, 0x50
        /*00aa*/ 	.short	0x0000


	//----- nvinfo : EIATTR_MAXREG_COUNT
	.align		4
        /*00ac*/ 	.byte	0x03, 0x1b
        /*00ae*/ 	.short	0x00ff


	//----- nvinfo : EIATTR_NUM_BARRIERS
	.align		4
        /*00b0*/ 	.byte	0x02, 0x4c
        /*00b2*/ 	.byte	0x01
	.zero		1


	//----- nvinfo : EIATTR_ANNOTATIONS
	.align		4
        /*00b4*/ 	.byte	0x04, 0x55
        /*00b6*/ 	.short	(.L_502 - .L_501)


	//   ....[0]....
.L_501:
        /*00b8*/ 	.word	0x00000001
        /*00bc*/ 	.byte	0x80, 0x01, 0x00, 0x00, 0x01, 0x00, 0x00, 0x00, 0xb0, 0x15, 0x00, 0x00, 0x01, 0x00, 0x00, 0x00
        /* <DEDUP_REMOVED lines=1025> */
        /*40dc*/ 	.byte	0x20, 0x9d, 0x0a, 0x00, 0x01, 0x00, 0x00, 0x00, 0xc0, 0xa0, 0x0a, 0x00


	//----- nvinfo : EIATTR_MERCURY_ISA_VERSION
	.align		4
.L_502:
        /*40e8*/ 	.byte	0x03, 0x5f
        /*40ea*/ 	.short	0x0101


	//----- nvinfo : EIATTR_COOP_GROUP_MASK_REGIDS
	.align		4
        /*40ec*/ 	.byte	0x04, 0x29
        /*40ee*/ 	.short	(.L_504 - .L_503)


	//   ....[0]....
.L_503:
        /*40f0*/ 	.word	0xffffffff


	//   ....[1]....
        /*40f4*/ 	.word	0xffffffff


	//   ....[2]....
        /*40f8*/ 	.word	0xffffffff


	//   ....[3]....
        /*40fc*/ 	.word	0xffffffff


	//   ....[4]....
        /*4100*/ 	.word	0xffffffff


	//   ....[5]....
        /*4104*/ 	.word	0xffffffff


	//   ....[6]....
        /*4108*/ 	.word	0xffffffff


	//   ....[7]....
        /*410c*/ 	.word	0xffffffff


	//   ....[8]....
        /*4110*/ 	.word	0xffffffff


	//   ....[9]....
        /*4114*/ 	.word	0xffffffff


	//   ....[10]....
        /*4118*/ 	.word	0xffffffff


	//   ....[11]....
        /*411c*/ 	.word	0xffffffff


	//   ....[12]....
        /*4120*/ 	.word	0xffffffff


	//   ....[13]....
        /*4124*/ 	.word	0xffffffff


	//   ....[14]....
        /*4128*/ 	.word	0xffffffff


	//   ....[15]....
        /*412c*/ 	.word	0xffffffff


	//   ....[16]....
        /*4130*/ 	.word	0xffffffff


	//   ....[17]....
        /*4134*/ 	.word	0xffffffff


	//   ....[18]....
        /*4138*/ 	.word	0xffffffff


	//   ....[19]....
        /*413c*/ 	.word	0xffffffff


	//   ....[20]....
        /*4140*/ 	.word	0xffffffff


	//   ....[21]....
        /*4144*/ 	.word	0xffffffff


	//   ....[22]....
        /*4148*/ 	.word	0xffffffff


	//   ....[23]....
        /*414c*/ 	.word	0xffffffff


	//   ....[24]....
        /*4150*/ 	.word	0xffffffff


	//   ....[25]....
        /*4154*/ 	.word	0xffffffff


	//   ....[26]....
        /*4158*/ 	.word	0xffffffff


	//   ....[27]....
        /*415c*/ 	.word	0xffffffff


	//   ....[28]....
        /*4160*/ 	.word	0xffffffff


	//   ....[29]....
        /*4164*/ 	.word	0xffffffff


	//   ....[30]....
        /*4168*/ 	.word	0xffffffff


	//   ....[31]....
        /*416c*/ 	.word	0xffffffff


	//   ....[32]....
        /*4170*/ 	.word	0xffffffff


	//   ....[33]....
        /*4174*/ 	.word	0xffffffff


	//   ....[34]....
        /*4178*/ 	.word	0xffffffff


	//   ....[35]....
        /*417c*/ 	.word	0xffffffff


	//   ....[36]....
        /*4180*/ 	.word	0xffffffff


	//   ....[37]....
        /*4184*/ 	.word	0xffffffff


	//   ....[38]....
        /*4188*/ 	.word	0xffffffff


	//   ....[39]....
        /*418c*/ 	.word	0xffffffff


	//   ....[40]....
        /*4190*/ 	.word	0xffffffff


	//   ....[41]....
        /*4194*/ 	.word	0xffffffff


	//   ....[42]....
        /*4198*/ 	.word	0xffffffff


	//   ....[43]....
        /*419c*/ 	.word	0xffffffff


	//   ....[44]....
        /*41a0*/ 	.word	0xffffffff


	//   ....[45]....
        /*41a4*/ 	.word	0xffffffff


	//   ....[46]....
        /*41a8*/ 	.word	0xffffffff


	//   ....[47]....
        /*41ac*/ 	.word	0xffffffff


	//   ....[48]....
        /*41b0*/ 	.word	0xffffffff


	//   ....[49]....
        /*41b4*/ 	.word	0xffffffff


	//   ....[50]....
        /*41b8*/ 	.word	0xffffffff


	//   ....[51]....
        /*41bc*/ 	.word	0xffffffff


	//   ....[52]....
        /*41c0*/ 	.word	0xffffffff


	//   ....[53]....
        /*41c4*/ 	.word	0xffffffff


	//   ....[54]....
        /*41c8*/ 	.word	0xffffffff


	//   ....[55]....
        /*41cc*/ 	.word	0xffffffff


	//   ....[56]....
        /*41d0*/ 	.word	0xffffffff


	//   ....[57]....
        /*41d4*/ 	.word	0xffffffff


	//   ....[58]....
        /*41d8*/ 	.word	0xffffffff


	//   ....[59]....
        /*41dc*/ 	.word	0xffffffff


	//   ....[60]....
        /*41e0*/ 	.word	0xffffffff


	//   ....[61]....
        /*41e4*/ 	.word	0xffffffff


	//   ....[62]....
        /*41e8*/ 	.word	0xffffffff


	//   ....[63]....
        /*41ec*/ 	.word	0xffffffff


	//   ....[64]....
        /*41f0*/ 	.word	0xffffffff


	//   ....[65]....
        /*41f4*/ 	.word	0xffffffff


	//   ....[66]....
        /*41f8*/ 	.word	0xffffffff


	//   ....[67]....
        /*41fc*/ 	.word	0xffffffff


	//   ....[68]....
        /*4200*/ 	.word	0xffffffff


	//   ....[69]....
        /*4204*/ 	.word	0xffffffff


	//   ....[70]....
        /*4208*/ 	.word	0xffffffff


	//   ....[71]....
        /*420c*/ 	.word	0xffffffff


	//   ....[72]....
        /*4210*/ 	.word	0xffffffff


	//   ....[73]....
        /*4214*/ 	.word	0xffffffff


	//   ....[74]....
        /*4218*/ 	.word	0xffffffff


	//   ....[75]....
        /*421c*/ 	.word	0xffffffff


	//   ....[76]....
        /*4220*/ 	.word	0xffffffff


	//   ....[77]....
        /*4224*/ 	.word	0xffffffff


	//   ....[78]....
        /*4228*/ 	.word	0xffffffff


	//   ....[79]....
        /*422c*/ 	.word	0xffffffff


	//   ....[80]....
        /*4230*/ 	.word	0xffffffff


	//   ....[81]....
        /*4234*/ 	.word	0xffffffff


	//   ....[82]....
        /*4238*/ 	.word	0xffffffff


	//   ....[83]....
        /*423c*/ 	.word	0xffffffff


	//   ....[84]....
        /*4240*/ 	.word	0xffffffff


	//   ....[85]....
        /*4244*/ 	.word	0xffffffff


	//   ....[86]....
        /*4248*/ 	.word	0xffffffff


	//   ....[87]....
        /*424c*/ 	.word	0xffffffff


	//   ....[88]....
        /*4250*/ 	.word	0xffffffff


	//   ....[89]....
        /*4254*/ 	.word	0xffffffff


	//   ....[90]....
        /*4258*/ 	.word	0xffffffff


	//   ....[91]....
        /*425c*/ 	.word	0xffffffff


	//   ....[92]....
        /*4260*/ 	.word	0xffffffff


	//   ....[93]....
        /*4264*/ 	.word	0xffffffff


	//   ....[94]....
        /*4268*/ 	.word	0xffffffff


	//   ....[95]....
        /*426c*/ 	.word	0xffffffff


	//   ....[96]....
        /*4270*/ 	.word	0xffffffff


	//   ....[97]....
        /*4274*/ 	.word	0xffffffff


	//   ....[98]....
        /*4278*/ 	.word	0xffffffff


	//   ....[99]....
        /*427c*/ 	.word	0xffffffff


	//   ....[100]....
        /*4280*/ 	.word	0xffffffff


	//   ....[101]....
        /*4284*/ 	.word	0xffffffff


	//   ....[102]....
        /*4288*/ 	.word	0xffffffff


	//   ....[103]....
        /*428c*/ 	.word	0xffffffff


	//   ....[104]....
        /*4290*/ 	.word	0xffffffff


	//   ....[105]....
        /*4294*/ 	.word	0xffffffff


	//   ....[106]....
        /*4298*/ 	.word	0xffffffff


	//   ....[107]....
        /*429c*/ 	.word	0xffffffff


	//   ....[108]....
        /*42a0*/ 	.word	0xffffffff


	//   ....[109]....
        /*42a4*/ 	.word	0xffffffff


	//   ....[110]....
        /*42a8*/ 	.word	0xffffffff


	//   ....[111]....
        /*42ac*/ 	.word	0xffffffff


	//   ....[112]....
        /*42b0*/ 	.word	0xffffffff


	//   ....[113]....
        /*42b4*/ 	.word	0xffffffff


	//   ....[114]....
        /*42b8*/ 	.word	0xffffffff


	//   ....[115]....
        /*42bc*/ 	.word	0xffffffff


	//   ....[116]....
        /*42c0*/ 	.word	0xffffffff


	//   ....[117]....
        /*42c4*/ 	.word	0xffffffff


	//   ....[118]....
        /*42c8*/ 	.word	0xffffffff


	//   ....[119]....
        /*42cc*/ 	.word	0xffffffff


	//   ....[120]....
        /*42d0*/ 	.word	0xffffffff


	//   ....[121]....
        /*42d4*/ 	.word	0xffffffff


	//   ....[122]....
        /*42d8*/ 	.word	0xffffffff


	//   ....[123]....
        /*42dc*/ 	.word	0xffffffff


	//   ....[124]....
        /*42e0*/ 	.word	0xffffffff


	//   ....[125]....
        /*42e4*/ 	.word	0xffffffff


	//   ....[126]....
        /*42e8*/ 	.word	0xffffffff


	//   ....[127]....
        /*42ec*/ 	.word	0xffffffff


	//   ....[128]....
        /*42f0*/ 	.word	0xffffffff


	//   ....[129]....
        /*42f4*/ 	.word	0xffffffff


	//   ....[130]....
        /*42f8*/ 	.word	0xffffffff


	//   ....[131]....
        /*42fc*/ 	.word	0xffffffff


	//   ....[132]....
        /*4300*/ 	.word	0xffffffff


	//   ....[133]....
        /*4304*/ 	.word	0xffffffff


	//   ....[134]....
        /*4308*/ 	.word	0xffffffff


	//   ....[135]....
        /*430c*/ 	.word	0xffffffff


	//   ....[136]....
        /*4310*/ 	.word	0xffffffff


	//   ....[137]....
        /*4314*/ 	.word	0xffffffff


	//   ....[138]....
        /*4318*/ 	.word	0xffffffff


	//   ....[139]....
        /*431c*/ 	.word	0xffffffff


	//   ....[140]....
        /*4320*/ 	.word	0xffffffff


	//   ....[141]....
        /*4324*/ 	.word	0xffffffff


	//   ....[142]....
        /*4328*/ 	.word	0xffffffff


	//   ....[143]....
        /*432c*/ 	.word	0xffffffff


	//   ....[144]....
        /*4330*/ 	.word	0xffffffff


	//   ....[145]....
        /*4334*/ 	.word	0xffffffff


	//   ....[146]....
        /*4338*/ 	.word	0xffffffff


	//   ....[147]....
        /*433c*/ 	.word	0xffffffff


	//   ....[148]....
        /*4340*/ 	.word	0xffffffff


	//   ....[149]....
        /*4344*/ 	.word	0xffffffff


	//   ....[150]....
        /*4348*/ 	.word	0xffffffff


	//   ....[151]....
        /*434c*/ 	.word	0xffffffff


	//   ....[152]....
        /*4350*/ 	.word	0xffffffff


	//   ....[153]....
        /*4354*/ 	.word	0xffffffff


	//   ....[154]....
        /*4358*/ 	.word	0xffffffff


	//   ....[155]....
        /*435c*/ 	.word	0xffffffff


	//   ....[156]....
        /*4360*/ 	.word	0xffffffff


	//   ....[157]....
        /*4364*/ 	.word	0xffffffff


	//   ....[158]....
        /*4368*/ 	.word	0xffffffff


	//   ....[159]....
        /*436c*/ 	.word	0xffffffff


	//   ....[160]....
        /*4370*/ 	.word	0xffffffff


	//   ....[161]....
        /*4374*/ 	.word	0xffffffff


	//   ....[162]....
        /*4378*/ 	.word	0xffffffff


	//   ....[163]....
        /*437c*/ 	.word	0xffffffff


	//   ....[164]....
        /*4380*/ 	.word	0xffffffff


	//   ....[165]....
        /*4384*/ 	.word	0xffffffff


	//   ....[166]....
        /*4388*/ 	.word	0xffffffff


	//   ....[167]....
        /*438c*/ 	.word	0xffffffff


	//   ....[168]....
        /*4390*/ 	.word	0xffffffff


	//   ....[169]....
        /*4394*/ 	.word	0xffffffff


	//   ....[170]....
        /*4398*/ 	.word	0xffffffff


	//   ....[171]....
        /*439c*/ 	.word	0xffffffff


	//   ....[172]....
        /*43a0*/ 	.word	0xffffffff


	//   ....[173]....
        /*43a4*/ 	.word	0xffffffff


	//   ....[174]....
        /*43a8*/ 	.word	0xffffffff


	//   ....[175]....
        /*43ac*/ 	.word	0xffffffff


	//   ....[176]....
        /*43b0*/ 	.word	0xffffffff


	//   ....[177]....
        /*43b4*/ 	.word	0xffffffff


	//   ....[178]....
        /*43b8*/ 	.word	0xffffffff


	//   ....[179]....
        /*43bc*/ 	.word	0xffffffff


	//   ....[180]....
        /*43c0*/ 	.word	0xffffffff


	//   ....[181]....
        /*43c4*/ 	.word	0xffffffff


	//   ....[182]....
        /*43c8*/ 	.word	0xffffffff


	//   ....[183]....
        /*43cc*/ 	.word	0xffffffff


	//   ....[184]....
        /*43d0*/ 	.word	0xffffffff


	//   ....[185]....
        /*43d4*/ 	.word	0xffffffff


	//   ....[186]....
        /*43d8*/ 	.word	0xffffffff


	//   ....[187]....
        /*43dc*/ 	.word	0xffffffff


	//   ....[188]....
        /*43e0*/ 	.word	0xffffffff


	//   ....[189]....
        /*43e4*/ 	.word	0xffffffff


	//   ....[190]....
        /*43e8*/ 	.word	0xffffffff


	//   ....[191]....
        /*43ec*/ 	.word	0xffffffff


	//   ....[192]....
        /*43f0*/ 	.word	0xffffffff


	//   ....[193]....
        /*43f4*/ 	.word	0xffffffff


	//   ....[194]....
        /*43f8*/ 	.word	0xffffffff


	//   ....[195]....
        /*43fc*/ 	.word	0xffffffff


	//   ....[196]....
        /*4400*/ 	.word	0xffffffff


	//   ....[197]....
        /*4404*/ 	.word	0xffffffff


	//   ....[198]....
        /*4408*/ 	.word	0xffffffff


	//   ....[199]....
        /*440c*/ 	.word	0xffffffff


	//   ....[200]....
        /*4410*/ 	.word	0xffffffff


	//   ....[201]....
        /*4414*/ 	.word	0xffffffff


	//   ....[202]....
        /*4418*/ 	.word	0xffffffff


	//   ....[203]....
        /*441c*/ 	.word	0xffffffff


	//   ....[204]....
        /*4420*/ 	.word	0xffffffff


	//   ....[205]....
        /*4424*/ 	.word	0xffffffff


	//   ....[206]....
        /*4428*/ 	.word	0xffffffff


	//   ....[207]....
        /*442c*/ 	.word	0xffffffff


	//   ....[208]....
        /*4430*/ 	.word	0xffffffff


	//   ....[209]....
        /*4434*/ 	.word	0xffffffff


	//   ....[210]....
        /*4438*/ 	.word	0xffffffff


	//   ....[211]....
        /*443c*/ 	.word	0xffffffff


	//   ....[212]....
        /*4440*/ 	.word	0xffffffff


	//   ....[213]....
        /*4444*/ 	.word	0xffffffff


	//   ....[214]....
        /*4448*/ 	.word	0xffffffff


	//   ....[215]....
        /*444c*/ 	.word	0xffffffff


	//   ....[216]....
        /*4450*/ 	.word	0xffffffff


	//   ....[217]....
        /*4454*/ 	.word	0xffffffff


	//   ....[218]....
        /*4458*/ 	.word	0xffffffff


	//   ....[219]....
        /*445c*/ 	.word	0xffffffff


	//   ....[220]....
        /*4460*/ 	.word	0xffffffff


	//   ....[221]....
        /*4464*/ 	.word	0xffffffff


	//   ....[222]....
        /*4468*/ 	.word	0xffffffff


	//   ....[223]....
        /*446c*/ 	.word	0xffffffff


	//   ....[224]....
        /*4470*/ 	.word	0xffffffff


	//   ....[225]....
        /*4474*/ 	.word	0xffffffff


	//   ....[226]....
        /*4478*/ 	.word	0xffffffff


	//   ....[227]....
        /*447c*/ 	.word	0xffffffff


	//   ....[228]....
        /*4480*/ 	.word	0xffffffff


	//   ....[229]....
        /*4484*/ 	.word	0xffffffff


	//   ....[230]....
        /*4488*/ 	.word	0xffffffff


	//   ....[231]....
        /*448c*/ 	.word	0xffffffff


	//   ....[232]....
        /*4490*/ 	.word	0xffffffff


	//   ....[233]....
        /*4494*/ 	.word	0xffffffff


	//   ....[234]....
        /*4498*/ 	.word	0xffffffff


	//   ....[235]....
        /*449c*/ 	.word	0xffffffff


	//   ....[236]....
        /*44a0*/ 	.word	0xffffffff


	//   ....[237]....
        /*44a4*/ 	.word	0xffffffff


	//   ....[238]....
        /*44a8*/ 	.word	0xffffffff


	//   ....[239]....
        /*44ac*/ 	.word	0xffffffff


	//   ....[240]....
        /*44b0*/ 	.word	0xffffffff


	//   ....[241]....
        /*44b4*/ 	.word	0xffffffff


	//   ....[242]....
        /*44b8*/ 	.word	0xffffffff


	//   ....[243]....
        /*44bc*/ 	.word	0xffffffff


	//   ....[244]....
        /*44c0*/ 	.word	0xffffffff


	//   ....[245]....
        /*44c4*/ 	.word	0xffffffff


	//   ....[246]....
        /*44c8*/ 	.word	0xffffffff


	//   ....[247]....
        /*44cc*/ 	.word	0xffffffff


	//   ....[248]....
        /*44d0*/ 	.word	0xffffffff


	//   ....[249]....
        /*44d4*/ 	.word	0xffffffff


	//   ....[250]....
        /*44d8*/ 	.word	0xffffffff


	//   ....[251]....
        /*44dc*/ 	.word	0xffffffff


	//   ....[252]....
        /*44e0*/ 	.word	0xffffffff


	//   ....[253]....
        /*44e4*/ 	.word	0xffffffff


	//   ....[254]....
        /*44e8*/ 	.word	0xffffffff


	//   ....[255]....
        /*44ec*/ 	.word	0xffffffff


	//   ....[0]....
        /*44f0*/ 	.word	0xffffffff


	//   ....[1]....
        /*44f4*/ 	.word	0xffffffff


	//   ....[2]....
        /*44f8*/ 	.word	0xffffffff


	//   ....[3]....
        /*44fc*/ 	.word	0xffffffff


	//   ....[4]....
        /*4500*/ 	.word	0xffffffff


	//   ....[5]....
        /*4504*/ 	.word	0xffffffff


	//   ....[6]....
        /*4508*/ 	.word	0xffffffff


	//   ....[7]....
        /*450c*/ 	.word	0xffffffff


	//   ....[8]....
        /*4510*/ 	.word	0xffffffff


	//   ....[9]....
        /*4514*/ 	.word	0xffffffff


	//   ....[10]....
        /*4518*/ 	.word	0xffffffff


	//   ....[11]....
        /*451c*/ 	.word	0xffffffff


	//   ....[12]....
        /*4520*/ 	.word	0xffffffff


	//   ....[13]....
        /*4524*/ 	.word	0xffffffff


	//   ....[14]....
        /*4528*/ 	.word	0xffffffff


	//   ....[15]....
        /*452c*/ 	.word	0xffffffff


	//   ....[16]....
        /*4530*/ 	.word	0xffffffff


	//   ....[17]....
        /*4534*/ 	.word	0xffffffff


	//   ....[18]....
        /*4538*/ 	.word	0xffffffff


	//   ....[19]....
        /*453c*/ 	.word	0xffffffff


	//   ....[20]....
        /*4540*/ 	.word	0xffffffff


	//   ....[21]....
        /*4544*/ 	.word	0xffffffff


	//   ....[22]....
        /*4548*/ 	.word	0xffffffff


	//   ....[23]....
        /*454c*/ 	.word	0xffffffff


	//   ....[24]....
        /*4550*/ 	.word	0xffffffff


	//   ....[25]....
        /*4554*/ 	.word	0xffffffff


	//   ....[26]....
        /*4558*/ 	.word	0xffffffff


	//   ....[27]....
        /*455c*/ 	.word	0xffffffff


	//   ....[28]....
        /*4560*/ 	.word	0xffffffff


	//   ....[29]....
        /*4564*/ 	.word	0xffffffff


	//   ....[30]....
        /*4568*/ 	.word	0xffffffff


	//   ....[31]....
        /*456c*/ 	.word	0xffffffff


	//   ....[32]....
        /*4570*/ 	.word	0xffffffff


	//   ....[33]....
        /*4574*/ 	.word	0xffffffff


	//   ....[34]....
        /*4578*/ 	.word	0xffffffff


	//   ....[35]....
        /*457c*/ 	.word	0xffffffff


	//   ....[36]....
        /*4580*/ 	.word	0xffffffff


	//   ....[37]....
        /*4584*/ 	.word	0xffffffff


	//   ....[38]....
        /*4588*/ 	.word	0xffffffff


	//   ....[39]....
        /*458c*/ 	.word	0xffffffff


	//   ....[40]....
        /*4590*/ 	.word	0xffffffff


	//   ....[41]....
        /*4594*/ 	.word	0xffffffff


	//   ....[42]....
        /*4598*/ 	.word	0xffffffff


	//   ....[43]....
        /*459c*/ 	.word	0xffffffff


	//   ....[44]....
        /*45a0*/ 	.word	0xffffffff


	//   ....[45]....
        /*45a4*/ 	.word	0xffffffff


	//   ....[46]....
        /*45a8*/ 	.word	0xffffffff


	//   ....[47]....
        /*45ac*/ 	.word	0xffffffff


	//   ....[48]....
        /*45b0*/ 	.word	0xffffffff


	//   ....[49]....
        /*45b4*/ 	.word	0xffffffff


	//   ....[50]....
        /*45b8*/ 	.word	0xffffffff


	//   ....[51]....
        /*45bc*/ 	.word	0xffffffff


	//   ....[52]....
        /*45c0*/ 	.word	0xffffffff


	//   ....[53]....
        /*45c4*/ 	.word	0xffffffff


	//   ....[54]....
        /*45c8*/ 	.word	0xffffffff


	//   ....[55]....
        /*45cc*/ 	.word	0xffffffff


	//   ....[56]....
        /*45d0*/ 	.word	0xffffffff


	//   ....[57]....
        /*45d4*/ 	.word	0xffffffff


	//   ....[58]....
        /*45d8*/ 	.word	0xffffffff


	//   ....[59]....
        /*45dc*/ 	.word	0xffffffff


	//   ....[60]....
        /*45e0*/ 	.word	0xffffffff


	//   ....[61]....
        /*45e4*/ 	.word	0xffffffff


	//   ....[62]....
        /*45e8*/ 	.word	0xffffffff


	//   ....[63]....
        /*45ec*/ 	.word	0xffffffff


	//   ....[64]....
        /*45f0*/ 	.word	0xffffffff


	//   ....[65]....
        /*45f4*/ 	.word	0xffffffff


	//   ....[66]....
        /*45f8*/ 	.word	0xffffffff


	//   ....[67]....
        /*45fc*/ 	.word	0xffffffff


	//   ....[68]....
        /*4600*/ 	.word	0xffffffff


	//   ....[69]....
        /*4604*/ 	.word	0xffffffff


	//   ....[70]....
        /*4608*/ 	.word	0xffffffff


	//   ....[71]....
        /*460c*/ 	.word	0xffffffff


	//   ....[72]....
        /*4610*/ 	.word	0xffffffff


	//   ....[73]....
        /*4614*/ 	.word	0xffffffff


	//   ....[74]....
        /*4618*/ 	.word	0xffffffff


	//   ....[75]....
        /*461c*/ 	.word	0xffffffff


	//   ....[76]....
        /*4620*/ 	.word	0xffffffff


	//   ....[77]....
        /*4624*/ 	.word	0xffffffff


	//   ....[78]....
        /*4628*/ 	.word	0xffffffff


	//   ....[79]....
        /*462c*/ 	.word	0xffffffff


	//   ....[80]....
        /*4630*/ 	.word	0xffffffff


	//   ....[81]....
        /*4634*/ 	.word	0xffffffff


	//   ....[82]....
        /*4638*/ 	.word	0xffffffff


	//   ....[83]....
        /*463c*/ 	.word	0xffffffff


	//   ....[84]....
        /*4640*/ 	.word	0xffffffff


	//   ....[85]....
        /*4644*/ 	.word	0xffffffff


	//   ....[86]....
        /*4648*/ 	.word	0xffffffff


	//   ....[87]....
        /*464c*/ 	.word	0xffffffff


	//   ....[88]....
        /*4650*/ 	.word	0xffffffff


	//   ....[89]....
        /*4654*/ 	.word	0xffffffff


	//   ....[90]....
        /*4658*/ 	.word	0xffffffff


	//   ....[91]....
        /*465c*/ 	.word	0xffffffff


	//   ....[92]....
        /*4660*/ 	.word	0xffffffff


	//   ....[93]....
        /*4664*/ 	.word	0xffffffff


	//   ....[94]....
        /*4668*/ 	.word	0xffffffff


	//   ....[95]....
        /*466c*/ 	.word	0xffffffff


	//   ....[96]....
        /*4670*/ 	.word	0xffffffff


	//   ....[97]....
        /*4674*/ 	.word	0xffffffff


	//   ....[98]....
        /*4678*/ 	.word	0xffffffff


	//   ....[99]....
        /*467c*/ 	.word	0xffffffff


	//   ....[100]....
        /*4680*/ 	.word	0xffffffff


	//   ....[101]....
        /*4684*/ 	.word	0xffffffff


	//   ....[102]....
        /*4688*/ 	.word	0xffffffff


	//   ....[103]....
        /*468c*/ 	.word	0xffffffff


	//   ....[104]....
        /*4690*/ 	.word	0xffffffff


	//   ....[105]....
        /*4694*/ 	.word	0xffffffff


	//   ....[106]....
        /*4698*/ 	.word	0xffffffff


	//   ....[107]....
        /*469c*/ 	.word	0xffffffff


	//   ....[108]....
        /*46a0*/ 	.word	0xffffffff


	//   ....[109]....
        /*46a4*/ 	.word	0xffffffff


	//   ....[110]....
        /*46a8*/ 	.word	0xffffffff


	//   ....[111]....
        /*46ac*/ 	.word	0xffffffff


	//   ....[112]....
        /*46b0*/ 	.word	0xffffffff


	//   ....[113]....
        /*46b4*/ 	.word	0xffffffff


	//   ....[114]....
        /*46b8*/ 	.word	0xffffffff


	//   ....[115]....
        /*46bc*/ 	.word	0xffffffff


	//   ....[116]....
        /*46c0*/ 	.word	0xffffffff


	//   ....[117]....
        /*46c4*/ 	.word	0xffffffff


	//   ....[118]....
        /*46c8*/ 	.word	0xffffffff


	//   ....[119]....
        /*46cc*/ 	.word	0xffffffff


	//   ....[120]....
        /*46d0*/ 	.word	0xffffffff


	//   ....[121]....
        /*46d4*/ 	.word	0xffffffff


	//   ....[122]....
        /*46d8*/ 	.word	0xffffffff


	//   ....[123]....
        /*46dc*/ 	.word	0xffffffff


	//   ....[124]....
        /*46e0*/ 	.word	0xffffffff


	//   ....[125]....
        /*46e4*/ 	.word	0xffffffff


	//   ....[126]....
        /*46e8*/ 	.word	0xffffffff


	//   ....[127]....
        /*46ec*/ 	.word	0xffffffff


	//   ....[128]....
        /*46f0*/ 	.word	0xffffffff


	//   ....[129]....
        /*46f4*/ 	.word	0xffffffff


	//   ....[130]....
        /*46f8*/ 	.word	0xffffffff


	//   ....[131]....
        /*46fc*/ 	.word	0xffffffff


	//   ....[132]....
        /*4700*/ 	.word	0xffffffff


	//   ....[133]....
        /*4704*/ 	.word	0xffffffff


	//   ....[134]....
        /*4708*/ 	.word	0xffffffff


	//   ....[135]....
        /*470c*/ 	.word	0xffffffff


	//   ....[136]....
        /*4710*/ 	.word	0xffffffff


	//   ....[137]....
        /*4714*/ 	.word	0xffffffff


	//   ....[138]....
        /*4718*/ 	.word	0xffffffff


	//   ....[139]....
        /*471c*/ 	.word	0xffffffff


	//   ....[140]....
        /*4720*/ 	.word	0xffffffff


	//   ....[141]....
        /*4724*/ 	.word	0xffffffff


	//   ....[142]....
        /*4728*/ 	.word	0xffffffff


	//   ....[143]....
        /*472c*/ 	.word	0xffffffff


	//   ....[144]....
        /*4730*/ 	.word	0xffffffff


	//   ....[145]....
        /*4734*/ 	.word	0xffffffff


	//   ....[146]....
        /*4738*/ 	.word	0xffffffff


	//   ....[147]....
        /*473c*/ 	.word	0xffffffff


	//   ....[148]....
        /*4740*/ 	.word	0xffffffff


	//   ....[149]....
        /*4744*/ 	.word	0xffffffff


	//   ....[150]....
        /*4748*/ 	.word	0xffffffff


	//   ....[151]....
        /*474c*/ 	.word	0xffffffff


	//   ....[152]....
        /*4750*/ 	.word	0xffffffff


	//   ....[153]....
        /*4754*/ 	.word	0xffffffff


	//   ....[154]....
        /*4758*/ 	.word	0xffffffff


	//   ....[155]....
        /*475c*/ 	.word	0xffffffff


	//   ....[156]....
        /*4760*/ 	.word	0xffffffff


	//   ....[157]....
        /*4764*/ 	.word	0xffffffff


	//   ....[158]....
        /*4768*/ 	.word	0xffffffff


	//   ....[159]....
        /*476c*/ 	.word	0xffffffff


	//   ....[160]....
        /*4770*/ 	.word	0xffffffff


	//   ....[161]....
        /*4774*/ 	.word	0xffffffff


	//   ....[162]....
        /*4778*/ 	.word	0xffffffff


	//   ....[163]....
        /*477c*/ 	.word	0xffffffff


	//   ....[164]....
        /*4780*/ 	.word	0xffffffff


	//   ....[165]....
        /*4784*/ 	.word	0xffffffff


	//   ....[166]....
        /*4788*/ 	.word	0xffffffff


	//   ....[167]....
        /*478c*/ 	.word	0xffffffff


	//   ....[168]....
        /*4790*/ 	.word	0xffffffff


	//   ....[169]....
        /*4794*/ 	.word	0xffffffff


	//   ....[170]....
        /*4798*/ 	.word	0xffffffff


	//   ....[171]....
        /*479c*/ 	.word	0xffffffff


	//   ....[172]....
        /*47a0*/ 	.word	0xffffffff


	//   ....[173]....
        /*47a4*/ 	.word	0xffffffff


	//   ....[174]....
        /*47a8*/ 	.word	0xffffffff


	//   ....[175]....
        /*47ac*/ 	.word	0xffffffff


	//   ....[176]....
        /*47b0*/ 	.word	0xffffffff


	//   ....[177]....
        /*47b4*/ 	.word	0xffffffff


	//   ....[178]....
        /*47b8*/ 	.word	0xffffffff


	//   ....[179]....
        /*47bc*/ 	.word	0xffffffff


	//   ....[180]....
        /*47c0*/ 	.word	0xffffffff


	//   ....[181]....
        /*47c4*/ 	.word	0xffffffff


	//   ....[182]....
        /*47c8*/ 	.word	0xffffffff


	//   ....[183]....
        /*47cc*/ 	.word	0xffffffff


	//   ....[184]....
        /*47d0*/ 	.word	0xffffffff


	//   ....[185]....
        /*47d4*/ 	.word	0xffffffff


	//   ....[186]....
        /*47d8*/ 	.word	0xffffffff


	//   ....[187]....
        /*47dc*/ 	.word	0xffffffff


	//   ....[188]....
        /*47e0*/ 	.word	0xffffffff


	//   ....[189]....
        /*47e4*/ 	.word	0xffffffff


	//   ....[190]....
        /*47e8*/ 	.word	0xffffffff


	//   ....[191]....
        /*47ec*/ 	.word	0xffffffff


	//   ....[192]....
        /*47f0*/ 	.word	0xffffffff


	//   ....[193]....
        /*47f4*/ 	.word	0xffffffff


	//   ....[194]....
        /*47f8*/ 	.word	0xffffffff


	//   ....[195]....
        /*47fc*/ 	.word	0xffffffff


	//   ....[196]....
        /*4800*/ 	.word	0xffffffff


	//   ....[197]....
        /*4804*/ 	.word	0xffffffff


	//   ....[198]....
        /*4808*/ 	.word	0xffffffff


	//   ....[199]....
        /*480c*/ 	.word	0xffffffff


	//   ....[200]....
        /*4810*/ 	.word	0xffffffff


	//   ....[201]....
        /*4814*/ 	.word	0xffffffff


	//   ....[202]....
        /*4818*/ 	.word	0xffffffff


	//   ....[203]....
        /*481c*/ 	.word	0xffffffff


	//   ....[204]....
        /*4820*/ 	.word	0xffffffff


	//   ....[205]....
        /*4824*/ 	.word	0xffffffff


	//   ....[206]....
        /*4828*/ 	.word	0xffffffff


	//   ....[207]....
        /*482c*/ 	.word	0xffffffff


	//   ....[208]....
        /*4830*/ 	.word	0xffffffff


	//   ....[209]....
        /*4834*/ 	.word	0xffffffff


	//   ....[210]....
        /*4838*/ 	.word	0xffffffff


	//   ....[211]....
        /*483c*/ 	.word	0xffffffff


	//   ....[212]....
        /*4840*/ 	.word	0xffffffff


	//   ....[213]....
        /*4844*/ 	.word	0xffffffff


	//   ....[214]....
        /*4848*/ 	.word	0xffffffff


	//   ....[215]....
        /*484c*/ 	.word	0xffffffff


	//   ....[216]....
        /*4850*/ 	.word	0xffffffff


	//   ....[217]....
        /*4854*/ 	.word	0xffffffff


	//   ....[218]....
        /*4858*/ 	.word	0xffffffff


	//   ....[219]....
        /*485c*/ 	.word	0xffffffff


	//   ....[220]....
        /*4860*/ 	.word	0xffffffff


	//   ....[221]....
        /*4864*/ 	.word	0xffffffff


	//   ....[222]....
        /*4868*/ 	.word	0xffffffff


	//   ....[223]....
        /*486c*/ 	.word	0xffffffff


	//   ....[224]....
        /*4870*/ 	.word	0xffffffff


	//   ....[225]....
        /*4874*/ 	.word	0xffffffff


	//   ....[226]....
        /*4878*/ 	.word	0xffffffff


	//   ....[227]....
        /*487c*/ 	.word	0xffffffff


	//   ....[228]....
        /*4880*/ 	.word	0xffffffff


	//   ....[229]....
        /*4884*/ 	.word	0xffffffff


	//   ....[230]....
        /*4888*/ 	.word	0xffffffff


	//   ....[231]....
        /*488c*/ 	.word	0xffffffff


	//   ....[232]....
        /*4890*/ 	.word	0xffffffff


	//   ....[233]....
        /*4894*/ 	.word	0xffffffff


	//   ....[234]....
        /*4898*/ 	.word	0xffffffff


	//   ....[235]....
        /*489c*/ 	.word	0xffffffff


	//   ....[236]....
        /*48a0*/ 	.word	0xffffffff


	//   ....[237]....
        /*48a4*/ 	.word	0xffffffff


	//   ....[238]....
        /*48a8*/ 	.word	0xffffffff


	//   ....[239]....
        /*48ac*/ 	.word	0xffffffff


	//   ....[240]....
        /*48b0*/ 	.word	0xffffffff


	//   ....[241]....
        /*48b4*/ 	.word	0xffffffff


	//   ....[242]....
        /*48b8*/ 	.word	0xffffffff


	//   ....[243]....
        /*48bc*/ 	.word	0xffffffff


	//   ....[244]....
        /*48c0*/ 	.word	0xffffffff


	//   ....[245]....
        /*48c4*/ 	.word	0xffffffff


	//   ....[246]....
        /*48c8*/ 	.word	0xffffffff


	//   ....[247]....
        /*48cc*/ 	.word	0xffffffff


	//   ....[248]....
        /*48d0*/ 	.word	0xffffffff


	//   ....[249]....
        /*48d4*/ 	.word	0xffffffff


	//   ....[250]....
        /*48d8*/ 	.word	0xffffffff


	//   ....[251]....
        /*48dc*/ 	.word	0xffffffff


	//   ....[252]....
        /*48e0*/ 	.word	0xffffffff


	//   ....[253]....
        /*48e4*/ 	.word	0xffffffff


	//   ....[254]....
        /*48e8*/ 	.word	0xffffffff


	//   ....[255]....
        /*48ec*/ 	.word	0xffffffff


	//   ....[0]....
        /*48f0*/ 	.word	0xffffffff


	//   ....[1]....
        /*48f4*/ 	.word	0xffffffff


	//   ....[2]....
        /*48f8*/ 	.word	0xffffffff


	//   ....[3]....
        /*48fc*/ 	.word	0xffffffff


	//   ....[4]....
        /*4900*/ 	.word	0xffffffff


	//   ....[5]....
        /*4904*/ 	.word	0xffffffff


	//   ....[6]....
        /*4908*/ 	.word	0xffffffff


	//   ....[7]....
        /*490c*/ 	.word	0xffffffff


	//   ....[8]....
        /*4910*/ 	.word	0xffffffff


	//   ....[9]....
        /*4914*/ 	.word	0xffffffff


	//   ....[10]....
        /*4918*/ 	.word	0xffffffff


	//   ....[11]....
        /*491c*/ 	.word	0xffffffff


	//   ....[12]....
        /*4920*/ 	.word	0xffffffff


	//   ....[13]....
        /*4924*/ 	.word	0xffffffff


	//   ....[14]....
        /*4928*/ 	.word	0xffffffff


	//   ....[15]....
        /*492c*/ 	.word	0xffffffff


	//   ....[16]....
        /*4930*/ 	.word	0xffffffff


	//   ....[17]....
        /*4934*/ 	.word	0xffffffff


	//   ....[18]....
        /*4938*/ 	.word	0xffffffff


	//   ....[19]....
        /*493c*/ 	.word	0xffffffff


	//   ....[20]....
        /*4940*/ 	.word	0xffffffff


	//   ....[21]....
        /*4944*/ 	.word	0xffffffff


	//   ....[22]....
        /*4948*/ 	.word	0xffffffff


	//   ....[23]....
        /*494c*/ 	.word	0xffffffff


	//   ....[24]....
        /*4950*/ 	.word	0xffffffff


	//   ....[25]....
        /*4954*/ 	.word	0xffffffff


	//   ....[26]....
        /*4958*/ 	.word	0xffffffff


	//   ....[27]....
        /*495c*/ 	.word	0xffffffff


	//   ....[28]....
        /*4960*/ 	.word	0xffffffff


	//   ....[29]....
        /*4964*/ 	.word	0xffffffff


	//   ....[30]....
        /*4968*/ 	.word	0xffffffff


	//   ....[31]....
        /*496c*/ 	.word	0xffffffff


	//   ....[32]....
        /*4970*/ 	.word	0xffffffff


	//   ....[33]....
        /*4974*/ 	.word	0xffffffff


	//   ....[34]....
        /*4978*/ 	.word	0xffffffff


	//   ....[35]....
        /*497c*/ 	.word	0xffffffff


	//   ....[36]....
        /*4980*/ 	.word	0xffffffff


	//   ....[37]....
        /*4984*/ 	.word	0xffffffff


	//   ....[38]....
        /*4988*/ 	.word	0xffffffff


	//   ....[39]....
        /*498c*/ 	.word	0xffffffff


	//   ....[40]....
        /*4990*/ 	.word	0xffffffff


	//   ....[41]....
        /*4994*/ 	.word	0xffffffff


	//   ....[42]....
        /*4998*/ 	.word	0xffffffff


	//   ....[43]....
        /*499c*/ 	.word	0xffffffff


	//   ....[44]....
        /*49a0*/ 	.word	0xffffffff


	//   ....[45]....
        /*49a4*/ 	.word	0xffffffff


	//   ....[46]....
        /*49a8*/ 	.word	0xffffffff


	//   ....[47]....
        /*49ac*/ 	.word	0xffffffff


	//   ....[48]....
        /*49b0*/ 	.word	0xffffffff


	//   ....[49]....
        /*49b4*/ 	.word	0xffffffff


	//   ....[50]....
        /*49b8*/ 	.word	0xffffffff


	//   ....[51]....
        /*49bc*/ 	.word	0xffffffff


	//   ....[52]....
        /*49c0*/ 	.word	0xffffffff


	//   ....[53]....
        /*49c4*/ 	.word	0xffffffff


	//   ....[54]....
        /*49c8*/ 	.word	0xffffffff


	//   ....[55]....
        /*49cc*/ 	.word	0xffffffff


	//   ....[56]....
        /*49d0*/ 	.word	0xffffffff


	//   ....[57]....
        /*49d4*/ 	.word	0xffffffff


	//   ....[58]....
        /*49d8*/ 	.word	0xffffffff


	//   ....[59]....
        /*49dc*/ 	.word	0xffffffff


	//   ....[60]....
        /*49e0*/ 	.word	0xffffffff


	//   ....[61]....
        /*49e4*/ 	.word	0xffffffff


	//   ....[62]....
        /*49e8*/ 	.word	0xffffffff


	//   ....[63]....
        /*49ec*/ 	.word	0xffffffff


	//   ....[64]....
        /*49f0*/ 	.word	0xffffffff


	//   ....[65]....
        /*49f4*/ 	.word	0xffffffff


	//   ....[66]....
        /*49f8*/ 	.word	0xffffffff


	//   ....[67]....
        /*49fc*/ 	.word	0xffffffff


	//   ....[68]....
        /*4a00*/ 	.word	0xffffffff


	//   ....[69]....
        /*4a04*/ 	.word	0xffffffff


	//   ....[70]....
        /*4a08*/ 	.word	0xffffffff


	//   ....[71]....
        /*4a0c*/ 	.word	0xffffffff


	//   ....[72]....
        /*4a10*/ 	.word	0xffffffff


	//   ....[73]....
        /*4a14*/ 	.word	0xffffffff


	//   ....[74]....
        /*4a18*/ 	.word	0xffffffff


	//   ....[75]....
        /*4a1c*/ 	.word	0xffffffff


	//   ....[76]....
        /*4a20*/ 	.word	0xffffffff


	//   ....[77]....
        /*4a24*/ 	.word	0xffffffff


	//   ....[78]....
        /*4a28*/ 	.word	0xffffffff


	//   ....[79]....
        /*4a2c*/ 	.word	0xffffffff


	//   ....[80]....
        /*4a30*/ 	.word	0xffffffff


	//   ....[81]....
        /*4a34*/ 	.word	0xffffffff


	//   ....[82]....
        /*4a38*/ 	.word	0xffffffff


	//   ....[83]....
        /*4a3c*/ 	.word	0xffffffff


	//   ....[84]....
        /*4a40*/ 	.word	0xffffffff


	//   ....[85]....
        /*4a44*/ 	.word	0xffffffff


	//   ....[86]....
        /*4a48*/ 	.word	0xffffffff


	//   ....[87]....
        /*4a4c*/ 	.word	0xffffffff


	//   ....[88]....
        /*4a50*/ 	.word	0xffffffff


	//   ....[89]....
        /*4a54*/ 	.word	0xffffffff


	//   ....[90]....
        /*4a58*/ 	.word	0xffffffff


	//   ....[91]....
        /*4a5c*/ 	.word	0xffffffff


	//   ....[92]....
        /*4a60*/ 	.word	0xffffffff


	//   ....[93]....
        /*4a64*/ 	.word	0xffffffff


	//   ....[94]....
        /*4a68*/ 	.word	0xffffffff


	//   ....[95]....
        /*4a6c*/ 	.word	0xffffffff


	//   ....[96]....
        /*4a70*/ 	.word	0xffffffff


	//   ....[97]....
        /*4a74*/ 	.word	0xffffffff


	//   ....[98]....
        /*4a78*/ 	.word	0xffffffff


	//   ....[99]....
        /*4a7c*/ 	.word	0xffffffff


	//   ....[100]....
        /*4a80*/ 	.word	0xffffffff


	//   ....[101]....
        /*4a84*/ 	.word	0xffffffff


	//   ....[102]....
        /*4a88*/ 	.word	0xffffffff


	//   ....[103]....
        /*4a8c*/ 	.word	0xffffffff


	//   ....[104]....
        /*4a90*/ 	.word	0xffffffff


	//   ....[105]....
        /*4a94*/ 	.word	0xffffffff


	//   ....[106]....
        /*4a98*/ 	.word	0xffffffff


	//   ....[107]....
        /*4a9c*/ 	.word	0xffffffff


	//   ....[108]....
        /*4aa0*/ 	.word	0xffffffff


	//   ....[109]....
        /*4aa4*/ 	.word	0xffffffff


	//   ....[110]....
        /*4aa8*/ 	.word	0xffffffff


	//   ....[111]....
        /*4aac*/ 	.word	0xffffffff


	//   ....[112]....
        /*4ab0*/ 	.word	0xffffffff


	//   ....[113]....
        /*4ab4*/ 	.word	0xffffffff


	//   ....[114]....
        /*4ab8*/ 	.word	0xffffffff


	//   ....[115]....
        /*4abc*/ 	.word	0xffffffff


	//   ....[116]....
        /*4ac0*/ 	.word	0xffffffff


	//   ....[117]....
        /*4ac4*/ 	.word	0xffffffff


	//   ....[118]....
        /*4ac8*/ 	.word	0xffffffff


	//   ....[119]....
        /*4acc*/ 	.word	0xffffffff


	//   ....[120]....
        /*4ad0*/ 	.word	0xffffffff


	//   ....[121]....
        /*4ad4*/ 	.word	0xffffffff


	//   ....[122]....
        /*4ad8*/ 	.word	0xffffffff


	//   ....[123]....
        /*4adc*/ 	.word	0xffffffff


	//   ....[124]....
        /*4ae0*/ 	.word	0xffffffff


	//   ....[125]....
        /*4ae4*/ 	.word	0xffffffff


	//   ....[126]....
        /*4ae8*/ 	.word	0xffffffff


	//   ....[127]....
        /*4aec*/ 	.word	0xffffffff


	//   ....[128]....
        /*4af0*/ 	.word	0xffffffff


	//   ....[129]....
        /*4af4*/ 	.word	0xffffffff


	//   ....[130]....
        /*4af8*/ 	.word	0xffffffff


	//   ....[131]....
        /*4afc*/ 	.word	0xffffffff


	//   ....[132]....
        /*4b00*/ 	.word	0xffffffff


	//   ....[133]....
        /*4b04*/ 	.word	0xffffffff


	//   ....[134]....
        /*4b08*/ 	.word	0xffffffff


	//   ....[135]....
        /*4b0c*/ 	.word	0xffffffff


	//   ....[136]....
        /*4b10*/ 	.word	0xffffffff


	//   ....[137]....
        /*4b14*/ 	.word	0xffffffff


	//   ....[138]....
        /*4b18*/ 	.word	0xffffffff


	//   ....[139]....
        /*4b1c*/ 	.word	0xffffffff


	//   ....[140]....
        /*4b20*/ 	.word	0xffffffff


	//   ....[141]....
        /*4b24*/ 	.word	0xffffffff


	//   ....[142]....
        /*4b28*/ 	.word	0xffffffff


	//   ....[143]....
        /*4b2c*/ 	.word	0xffffffff


	//   ....[144]....
        /*4b30*/ 	.word	0xffffffff


	//   ....[145]....
        /*4b34*/ 	.word	0xffffffff


	//   ....[146]....
        /*4b38*/ 	.word	0xffffffff


	//   ....[147]....
        /*4b3c*/ 	.word	0xffffffff


	//   ....[148]....
        /*4b40*/ 	.word	0xffffffff


	//   ....[149]....
        /*4b44*/ 	.word	0xffffffff


	//   ....[150]....
        /*4b48*/ 	.word	0xffffffff


	//   ....[151]....
        /*4b4c*/ 	.word	0xffffffff


	//   ....[152]....
        /*4b50*/ 	.word	0xffffffff


	//   ....[153]....
        /*4b54*/ 	.word	0xffffffff


	//   ....[154]....
        /*4b58*/ 	.word	0xffffffff


	//   ....[155]....
        /*4b5c*/ 	.word	0xffffffff


	//   ....[156]....
        /*4b60*/ 	.word	0xffffffff


	//   ....[157]....
        /*4b64*/ 	.word	0xffffffff


	//   ....[158]....
        /*4b68*/ 	.word	0xffffffff


	//   ....[159]....
        /*4b6c*/ 	.word	0xffffffff


	//   ....[160]....
        /*4b70*/ 	.word	0xffffffff


	//   ....[161]....
        /*4b74*/ 	.word	0xffffffff


	//   ....[162]....
        /*4b78*/ 	.word	0xffffffff


	//   ....[163]....
        /*4b7c*/ 	.word	0xffffffff


	//   ....[164]....
        /*4b80*/ 	.word	0xffffffff


	//   ....[165]....
        /*4b84*/ 	.word	0xffffffff


	//   ....[166]....
        /*4b88*/ 	.word	0xffffffff


	//   ....[167]....
        /*4b8c*/ 	.word	0xffffffff


	//   ....[168]....
        /*4b90*/ 	.word	0xffffffff


	//   ....[169]....
        /*4b94*/ 	.word	0xffffffff


	//   ....[170]....
        /*4b98*/ 	.word	0xffffffff


	//   ....[171]....
        /*4b9c*/ 	.word	0xffffffff


	//   ....[172]....
        /*4ba0*/ 	.word	0xffffffff


	//   ....[173]....
        /*4ba4*/ 	.word	0xffffffff


	//   ....[174]....
        /*4ba8*/ 	.word	0xffffffff


	//   ....[175]....
        /*4bac*/ 	.word	0xffffffff


	//   ....[176]....
        /*4bb0*/ 	.word	0xffffffff


	//   ....[177]....
        /*4bb4*/ 	.word	0xffffffff


	//   ....[178]....
        /*4bb8*/ 	.word	0xffffffff


	//   ....[179]....
        /*4bbc*/ 	.word	0xffffffff


	//   ....[180]....
        /*4bc0*/ 	.word	0xffffffff


	//   ....[181]....
        /*4bc4*/ 	.word	0xffffffff


	//   ....[182]....
        /*4bc8*/ 	.word	0xffffffff


	//   ....[183]....
        /*4bcc*/ 	.word	0xffffffff


	//   ....[184]....
        /*4bd0*/ 	.word	0xffffffff


	//   ....[185]....
        /*4bd4*/ 	.word	0xffffffff


	//   ....[186]....
        /*4bd8*/ 	.word	0xffffffff


	//   ....[187]....
        /*4bdc*/ 	.word	0xffffffff


	//   ....[188]....
        /*4be0*/ 	.word	0xffffffff


	//   ....[189]....
        /*4be4*/ 	.word	0xffffffff


	//   ....[190]....
        /*4be8*/ 	.word	0xffffffff


	//   ....[191]....
        /*4bec*/ 	.word	0xffffffff


	//   ....[192]....
        /*4bf0*/ 	.word	0xffffffff


	//   ....[193]....
        /*4bf4*/ 	.word	0xffffffff


	//   ....[194]....
        /*4bf8*/ 	.word	0xffffffff


	//   ....[195]....
        /*4bfc*/ 	.word	0xffffffff


	//   ....[196]....
        /*4c00*/ 	.word	0xffffffff


	//   ....[197]....
        /*4c04*/ 	.word	0xffffffff


	//   ....[198]....
        /*4c08*/ 	.word	0xffffffff


	//   ....[199]....
        /*4c0c*/ 	.word	0xffffffff


	//   ....[200]....
        /*4c10*/ 	.word	0xffffffff


	//   ....[201]....
        /*4c14*/ 	.word	0xffffffff


	//   ....[202]....
        /*4c18*/ 	.word	0xffffffff


	//   ....[203]....
        /*4c1c*/ 	.word	0xffffffff


	//   ....[204]....
        /*4c20*/ 	.word	0xffffffff


	//   ....[205]....
        /*4c24*/ 	.word	0xffffffff


	//   ....[206]....
        /*4c28*/ 	.word	0xffffffff


	//   ....[207]....
        /*4c2c*/ 	.word	0xffffffff


	//   ....[208]....
        /*4c30*/ 	.word	0xffffffff


	//   ....[209]....
        /*4c34*/ 	.word	0xffffffff


	//   ....[210]....
        /*4c38*/ 	.word	0xffffffff


	//   ....[211]....
        /*4c3c*/ 	.word	0xffffffff


	//   ....[212]....
        /*4c40*/ 	.word	0xffffffff


	//   ....[213]....
        /*4c44*/ 	.word	0xffffffff


	//   ....[214]....
        /*4c48*/ 	.word	0xffffffff


	//   ....[215]....
        /*4c4c*/ 	.word	0xffffffff


	//   ....[216]....
        /*4c50*/ 	.word	0xffffffff


	//   ....[217]....
        /*4c54*/ 	.word	0xffffffff


	//   ....[218]....
        /*4c58*/ 	.word	0xffffffff


	//   ....[219]....
        /*4c5c*/ 	.word	0xffffffff


	//   ....[220]....
        /*4c60*/ 	.word	0xffffffff


	//   ....[221]....
        /*4c64*/ 	.word	0xffffffff


	//   ....[222]....
        /*4c68*/ 	.word	0xffffffff


	//   ....[223]....
        /*4c6c*/ 	.word	0xffffffff


	//   ....[224]....
        /*4c70*/ 	.word	0xffffffff


	//   ....[225]....
        /*4c74*/ 	.word	0xffffffff


	//   ....[226]....
        /*4c78*/ 	.word	0xffffffff


	//   ....[227]....
        /*4c7c*/ 	.word	0xffffffff


	//   ....[228]....
        /*4c80*/ 	.word	0xffffffff


	//   ....[229]....
        /*4c84*/ 	.word	0xffffffff


	//   ....[230]....
        /*4c88*/ 	.word	0xffffffff


	//   ....[231]....
        /*4c8c*/ 	.word	0xffffffff


	//   ....[232]....
        /*4c90*/ 	.word	0xffffffff


	//   ....[233]....
        /*4c94*/ 	.word	0xffffffff


	//   ....[234]....
        /*4c98*/ 	.word	0xffffffff


	//   ....[235]....
        /*4c9c*/ 	.word	0xffffffff


	//   ....[236]....
        /*4ca0*/ 	.word	0xffffffff


	//   ....[237]....
        /*4ca4*/ 	.word	0xffffffff


	//   ....[238]....
        /*4ca8*/ 	.word	0xffffffff


	//   ....[239]....
        /*4cac*/ 	.word	0xffffffff


	//   ....[240]....
        /*4cb0*/ 	.word	0xffffffff


	//   ....[241]....
        /*4cb4*/ 	.word	0xffffffff


	//   ....[242]....
        /*4cb8*/ 	.word	0xffffffff


	//   ....[243]....
        /*4cbc*/ 	.word	0xffffffff


	//   ....[244]....
        /*4cc0*/ 	.word	0xffffffff


	//   ....[245]....
        /*4cc4*/ 	.word	0xffffffff


	//   ....[246]....
        /*4cc8*/ 	.word	0xffffffff


	//   ....[247]....
        /*4ccc*/ 	.word	0xffffffff


	//   ....[248]....
        /*4cd0*/ 	.word	0xffffffff


	//   ....[249]....
        /*4cd4*/ 	.word	0xffffffff


	//   ....[250]....
        /*4cd8*/ 	.word	0xffffffff


	//   ....[251]....
        /*4cdc*/ 	.word	0xffffffff


	//   ....[252]....
        /*4ce0*/ 	.word	0xffffffff


	//   ....[253]....
        /*4ce4*/ 	.word	0xffffffff


	//   ....[254]....
        /*4ce8*/ 	.word	0xffffffff


	//   ....[255]....
        /*4cec*/ 	.word	0xffffffff


	//   ....[0]....
        /*4cf0*/ 	.word	0xffffffff


	//   ....[1]....
        /*4cf4*/ 	.word	0xffffffff


	//   ....[2]....
        /*4cf8*/ 	.word	0xffffffff


	//   ....[3]....
        /*4cfc*/ 	.word	0xffffffff


	//   ....[4]....
        /*4d00*/ 	.word	0xffffffff


	//   ....[5]....
        /*4d04*/ 	.word	0xffffffff


	//   ....[6]....
        /*4d08*/ 	.word	0xffffffff


	//   ....[7]....
        /*4d0c*/ 	.word	0xffffffff


	//   ....[8]....
        /*4d10*/ 	.word	0xffffffff


	//   ....[9]....
        /*4d14*/ 	.word	0xffffffff


	//   ....[10]....
        /*4d18*/ 	.word	0xffffffff


	//   ....[11]....
        /*4d1c*/ 	.word	0xffffffff


	//   ....[12]....
        /*4d20*/ 	.word	0xffffffff


	//   ....[13]....
        /*4d24*/ 	.word	0xffffffff


	//   ....[14]....
        /*4d28*/ 	.word	0xffffffff


	//   ....[15]....
        /*4d2c*/ 	.word	0xffffffff


	//   ....[16]....
        /*4d30*/ 	.word	0xffffffff


	//   ....[17]....
        /*4d34*/ 	.word	0xffffffff


	//   ....[18]....
        /*4d38*/ 	.word	0xffffffff


	//   ....[19]....
        /*4d3c*/ 	.word	0xffffffff


	//   ....[20]....
        /*4d40*/ 	.word	0xffffffff


	//   ....[21]....
        /*4d44*/ 	.word	0xffffffff


	//   ....[22]....
        /*4d48*/ 	.word	0xffffffff


	//   ....[23]....
        /*4d4c*/ 	.word	0xffffffff


	//   ....[24]....
        /*4d50*/ 	.word	0xffffffff


	//   ....[25]....
        /*4d54*/ 	.word	0xffffffff


	//   ....[26]....
        /*4d58*/ 	.word	0xffffffff


	//   ....[27]....
        /*4d5c*/ 	.word	0xffffffff


	//   ....[28]....
        /*4d60*/ 	.word	0xffffffff


	//   ....[29]....
        /*4d64*/ 	.word	0xffffffff


	//   ....[30]....
        /*4d68*/ 	.word	0xffffffff


	//   ....[31]....
        /*4d6c*/ 	.word	0xffffffff


	//   ....[32]....
        /*4d70*/ 	.word	0xffffffff


	//   ....[33]....
        /*4d74*/ 	.word	0xffffffff


	//   ....[34]....
        /*4d78*/ 	.word	0xffffffff


	//   ....[35]....
        /*4d7c*/ 	.word	0xffffffff


	//   ....[36]....
        /*4d80*/ 	.word	0xffffffff


	//   ....[37]....
        /*4d84*/ 	.word	0xffffffff


	//   ....[38]....
        /*4d88*/ 	.word	0xffffffff


	//   ....[39]....
        /*4d8c*/ 	.word	0xffffffff


	//   ....[40]....
        /*4d90*/ 	.word	0xffffffff


	//   ....[41]....
        /*4d94*/ 	.word	0xffffffff


	//   ....[42]....
        /*4d98*/ 	.word	0xffffffff


	//   ....[43]....
        /*4d9c*/ 	.word	0xffffffff


	//   ....[44]....
        /*4da0*/ 	.word	0x0500008d


	//   ....[45]....
        /*4da4*/ 	.word	0x0500008d


	//   ....[46]....
        /*4da8*/ 	.word	0x0500008d


	//   ....[47]....
        /*4dac*/ 	.word	0x0500008d


	//   ....[48]....
        /*4db0*/ 	.word	0x0500008d


	//   ....[49]....
        /*4db4*/ 	.word	0x0500008d


	//   ....[50]....
        /*4db8*/ 	.word	0x0500008d


	//   ....[51]....
        /*4dbc*/ 	.word	0x0500008d


	//   ....[52]....
        /*4dc0*/ 	.word	0x0500008d


	//   ....[53]....
        /*4dc4*/ 	.word	0x0500008d


	//   ....[54]....
        /*4dc8*/ 	.word	0x0500008d


	//   ....[55]....
        /*4dcc*/ 	.word	0x0500008d


	//   ....[56]....
        /*4dd0*/ 	.word	0x0500008d


	//   ....[57]....
        /*4dd4*/ 	.word	0x0500008d


	//   ....[58]....
        /*4dd8*/ 	.word	0x0500008d


	//   ....[59]....
        /*4ddc*/ 	.word	0x0500008d


	//   ....[60]....
        /*4de0*/ 	.word	0x0500008d


	//   ....[61]....
        /*4de4*/ 	.word	0x0500008d


	//   ....[62]....
        /*4de8*/ 	.word	0x0500008d


	//   ....[63]....
        /*4dec*/ 	.word	0x0500008d


	//   ....[64]....
        /*4df0*/ 	.word	0x0500008d


	//   ....[65]....
        /*4df4*/ 	.word	0x0500008d


	//   ....[66]....
        /*4df8*/ 	.word	0x0500008d


	//   ....[67]....
        /*4dfc*/ 	.word	0x0500008d


	//   ....[68]....
        /*4e00*/ 	.word	0x0500008d


	//   ....[69]....
        /*4e04*/ 	.word	0x0500008d


	//   ....[70]....
        /*4e08*/ 	.word	0x0500008d


	//   ....[71]....
        /*4e0c*/ 	.word	0x0500008d


	//   ....[72]....
        /*4e10*/ 	.word	0x0500008d


	//   ....[73]....
        /*4e14*/ 	.word	0x0500008d


	//   ....[74]....
        /*4e18*/ 	.word	0x0500008d


	//   ....[75]....
        /*4e1c*/ 	.word	0x0500008d


	//   ....[76]....
        /*4e20*/ 	.word	0x0500008d


	//   ....[77]....
        /*4e24*/ 	.word	0x0500008d


	//   ....[78]....
        /*4e28*/ 	.word	0x0500008d


	//   ....[79]....
        /*4e2c*/ 	.word	0x0500008d


	//   ....[80]....
        /*4e30*/ 	.word	0x0500008d


	//   ....[81]....
        /*4e34*/ 	.word	0x0500008d


	//   ....[82]....
        /*4e38*/ 	.word	0x0500008d


	//   ....[83]....
        /*4e3c*/ 	.word	0x0500008d


	//   ....[84]....
        /*4e40*/ 	.word	0x0500008d


	//   ....[85]....
        /*4e44*/ 	.word	0x0500008d


	//   ....[86]....
        /*4e48*/ 	.word	0x0500008d


	//   ....[87]....
        /*4e4c*/ 	.word	0x0500008d


	//   ....[88]....
        /*4e50*/ 	.word	0x0500008d


	//   ....[89]....
        /*4e54*/ 	.word	0x0500008d


	//   ....[90]....
        /*4e58*/ 	.word	0x0500008d


	//   ....[91]....
        /*4e5c*/ 	.word	0x0500008d


	//   ....[92]....
        /*4e60*/ 	.word	0x0500008d


	//   ....[93]....
        /*4e64*/ 	.word	0x0500008d


	//   ....[94]....
        /*4e68*/ 	.word	0x0500008d


	//   ....[95]....
        /*4e6c*/ 	.word	0x0500008d


	//   ....[96]....
        /*4e70*/ 	.word	0x0500008d


	//   ....[97]....
        /*4e74*/ 	.word	0x0500008d


	//   ....[98]....
        /*4e78*/ 	.word	0x0500008d


	//   ....[99]....
        /*4e7c*/ 	.word	0x0500008d


	//   ....[100]....
        /*4e80*/ 	.word	0x0500008d


	//   ....[101]....
        /*4e84*/ 	.word	0x0500008d


	//   ....[102]....
        /*4e88*/ 	.word	0x0500008d


	//   ....[103]....
        /*4e8c*/ 	.word	0x0500008d


	//   ....[104]....
        /*4e90*/ 	.word	0x0500008d


	//   ....[105]....
        /*4e94*/ 	.word	0x0500008d


	//   ....[106]....
        /*4e98*/ 	.word	0x0500008d


	//   ....[107]....
        /*4e9c*/ 	.word	0x0500008d


	//   ....[108]....
        /*4ea0*/ 	.word	0x0500008d


	//   ....[109]....
        /*4ea4*/ 	.word	0x0500008d


	//   ....[110]....
        /*4ea8*/ 	.word	0x0500008d


	//   ....[111]....
        /*4eac*/ 	.word	0x0500008d


	//   ....[112]....
        /*4eb0*/ 	.word	0x0500008d


	//   ....[113]....
        /*4eb4*/ 	.word	0x0500008d


	//   ....[114]....
        /*4eb8*/ 	.word	0x0500008d


	//   ....[115]....
        /*4ebc*/ 	.word	0x0500008d


	//   ....[116]....
        /*4ec0*/ 	.word	0x0500008d


	//   ....[117]....
        /*4ec4*/ 	.word	0x0500008d


	//   ....[118]....
        /*4ec8*/ 	.word	0x0500008d


	//   ....[119]....
        /*4ecc*/ 	.word	0x0500008d


	//   ....[120]....
        /*4ed0*/ 	.word	0x0500008d


	//   ....[121]....
        /*4ed4*/ 	.word	0x0500008d


	//   ....[122]....
        /*4ed8*/ 	.word	0x0500008d


	//   ....[123]....
        /*4edc*/ 	.word	0x0500008d


	//   ....[124]....
        /*4ee0*/ 	.word	0x0500008d


	//   ....[125]....
        /*4ee4*/ 	.word	0x0500008d


	//   ....[126]....
        /*4ee8*/ 	.word	0x0500008d


	//   ....[127]....
        /*4eec*/ 	.word	0x0500008d


	//   ....[128]....
        /*4ef0*/ 	.word	0x0500008d


	//   ....[129]....
        /*4ef4*/ 	.word	0x0500008d


	//   ....[130]....
        /*4ef8*/ 	.word	0x0500008d


	//   ....[131]....
        /*4efc*/ 	.word	0x0500008d


	//   ....[132]....
        /*4f00*/ 	.word	0x0500008d


	//   ....[133]....
        /*4f04*/ 	.word	0x0500008d


	//   ....[134]....
        /*4f08*/ 	.word	0x0500008d


	//   ....[135]....
        /*4f0c*/ 	.word	0x0500008d


	//   ....[136]....
        /*4f10*/ 	.word	0x0500008d


	//   ....[137]....
        /*4f14*/ 	.word	0x0500008d


	//   ....[138]....
        /*4f18*/ 	.word	0x0500008d


	//   ....[139]....
        /*4f1c*/ 	.word	0x0500008d


	//   ....[140]....
        /*4f20*/ 	.word	0x0500008d


	//   ....[141]....
        /*4f24*/ 	.word	0x0500008d


	//   ....[142]....
        /*4f28*/ 	.word	0x0500008d


	//   ....[143]....
        /*4f2c*/ 	.word	0x0500008d


	//   ....[144]....
        /*4f30*/ 	.word	0x0500008d


	//   ....[145]....
        /*4f34*/ 	.word	0x0500008d


	//   ....[146]....
        /*4f38*/ 	.word	0x0500008d


	//   ....[147]....
        /*4f3c*/ 	.word	0x0500008d


	//   ....[148]....
        /*4f40*/ 	.word	0x0500008d


	//   ....[149]....
        /*4f44*/ 	.word	0x0500008d


	//   ....[150]....
        /*4f48*/ 	.word	0x0500008d


	//   ....[151]....
        /*4f4c*/ 	.word	0x0500008d


	//   ....[152]....
        /*4f50*/ 	.word	0x0500008d


	//   ....[153]....
        /*4f54*/ 	.word	0x0500008d


	//   ....[154]....
        /*4f58*/ 	.word	0x0500008d


	//   ....[155]....
        /*4f5c*/ 	.word	0x0500008d


	//   ....[156]....
        /*4f60*/ 	.word	0x0500008d


	//   ....[157]....
        /*4f64*/ 	.word	0x0500008d


	//   ....[158]....
        /*4f68*/ 	.word	0x0500008d


	//   ....[159]....
        /*4f6c*/ 	.word	0x0500008d


	//   ....[160]....
        /*4f70*/ 	.word	0x0500008d


	//   ....[161]....
        /*4f74*/ 	.word	0x0500008d


	//   ....[162]....
        /*4f78*/ 	.word	0x0500008d


	//   ....[163]....
        /*4f7c*/ 	.word	0x0500008d


	//   ....[164]....
        /*4f80*/ 	.word	0x0500008d


	//   ....[165]....
        /*4f84*/ 	.word	0x0500008d


	//   ....[166]....
        /*4f88*/ 	.word	0x0500008d


	//   ....[167]....
        /*4f8c*/ 	.word	0x0500008d


	//   ....[168]....
        /*4f90*/ 	.word	0x0500008d


	//   ....[169]....
        /*4f94*/ 	.word	0x0500008d


	//   ....[170]....
        /*4f98*/ 	.word	0x0500008d


	//   ....[171]....
        /*4f9c*/ 	.word	0x0500008d


	//   ....[172]....
        /*4fa0*/ 	.word	0x0500008d


	//   ....[173]....
        /*4fa4*/ 	.word	0x0500008d


	//   ....[174]....
        /*4fa8*/ 	.word	0x0500008d


	//   ....[175]....
        /*4fac*/ 	.word	0x0500008d


	//   ....[176]....
        /*4fb0*/ 	.word	0x0500008d


	//   ....[177]....
        /*4fb4*/ 	.word	0x0500008d


	//   ....[178]....
        /*4fb8*/ 	.word	0x0500008d


	//   ....[179]....
        /*4fbc*/ 	.word	0x0500008d


	//   ....[180]....
        /*4fc0*/ 	.word	0x0500008d


	//   ....[181]....
        /*4fc4*/ 	.word	0x0500008d


	//   ....[182]....
        /*4fc8*/ 	.word	0x0500008d


	//   ....[183]....
        /*4fcc*/ 	.word	0x0500008d


	//   ....[184]....
        /*4fd0*/ 	.word	0x0500008d


	//   ....[185]....
        /*4fd4*/ 	.word	0x0500008d


	//   ....[186]....
        /*4fd8*/ 	.word	0x0500008d


	//   ....[187]....
        /*4fdc*/ 	.word	0x0500008d


	//   ....[188]....
        /*4fe0*/ 	.word	0x0500008d


	//   ....[189]....
        /*4fe4*/ 	.word	0x0500008d


	//   ....[190]....
        /*4fe8*/ 	.word	0x0500008d


	//   ....[191]....
        /*4fec*/ 	.word	0x0500008d


	//   ....[192]....
        /*4ff0*/ 	.word	0x0500008d


	//   ....[193]....
        /*4ff4*/ 	.word	0x0500008d


	//   ....[194]....
        /*4ff8*/ 	.word	0x0500008d


	//   ....[195]....
        /*4ffc*/ 	.word	0x0500008d


	//   ....[196]....
        /*5000*/ 	.word	0x0500008d


	//   ....[197]....
        /*5004*/ 	.word	0x0500008d


	//   ....[198]....
        /*5008*/ 	.word	0x0500008d


	//   ....[199]....
        /*500c*/ 	.word	0x0500008d


	//   ....[200]....
        /*5010*/ 	.word	0x0500008d


	//   ....[201]....
        /*5014*/ 	.word	0x0500008d


	//   ....[202]....
        /*5018*/ 	.word	0x0500008d


	//   ....[203]....
        /*501c*/ 	.word	0x0500008d


	//   ....[204]....
        /*5020*/ 	.word	0x0500008d


	//   ....[205]....
        /*5024*/ 	.word	0x0500008d


	//   ....[206]....
        /*5028*/ 	.word	0x0500008d


	//   ....[207]....
        /*502c*/ 	.word	0x0500008d


	//   ....[208]....
        /*5030*/ 	.word	0x0500008d


	//   ....[209]....
        /*5034*/ 	.word	0x0500008d


	//   ....[210]....
        /*5038*/ 	.word	0x0500008d


	//   ....[211]....
        /*503c*/ 	.word	0x0500008d


	//   ....[212]....
        /*5040*/ 	.word	0x0500008d


	//   ....[213]....
        /*5044*/ 	.word	0x0500008d


	//   ....[214]....
        /*5048*/ 	.word	0x0500008d


	//   ....[215]....
        /*504c*/ 	.word	0x0500008d


	//   ....[216]....
        /*5050*/ 	.word	0x0500008d


	//   ....[217]....
        /*5054*/ 	.word	0x0500008d


	//   ....[218]....
        /*5058*/ 	.word	0x0500008d


	//   ....[219]....
        /*505c*/ 	.word	0x0500008d


	//   ....[220]....
        /*5060*/ 	.word	0x0500008d


	//   ....[221]....
        /*5064*/ 	.word	0x0500008d


	//   ....[222]....
        /*5068*/ 	.word	0x0500008d


	//   ....[223]....
        /*506c*/ 	.word	0x0500008d


	//   ....[224]....
        /*5070*/ 	.word	0x0500008d


	//   ....[225]....
        /*5074*/ 	.word	0x0500008d


	//   ....[226]....
        /*5078*/ 	.word	0x0500008d


	//   ....[227]....
        /*507c*/ 	.word	0x0500008d


	//   ....[228]....
        /*5080*/ 	.word	0x0500008d


	//   ....[229]....
        /*5084*/ 	.word	0x0500008d


	//   ....[230]....
        /*5088*/ 	.word	0x0500008d


	//   ....[231]....
        /*508c*/ 	.word	0x0500008d


	//   ....[232]....
        /*5090*/ 	.word	0x0500008d


	//   ....[233]....
        /*5094*/ 	.word	0x0500008d


	//   ....[234]....
        /*5098*/ 	.word	0x0500008d


	//   ....[235]....
        /*509c*/ 	.word	0x0500008d


	//   ....[236]....
        /*50a0*/ 	.word	0x0500008d


	//   ....[237]....
        /*50a4*/ 	.word	0x0500008d


	//   ....[238]....
        /*50a8*/ 	.word	0x0500008d


	//   ....[239]....
        /*50ac*/ 	.word	0x0500008d


	//   ....[240]....
        /*50b0*/ 	.word	0x0500008d


	//   ....[241]....
        /*50b4*/ 	.word	0x0500008d


	//   ....[242]....
        /*50b8*/ 	.word	0x0500008d


	//   ....[243]....
        /*50bc*/ 	.word	0x0500008d


	//   ....[244]....
        /*50c0*/ 	.word	0x0500008d


	//   ....[245]....
        /*50c4*/ 	.word	0x0500008d


	//   ....[246]....
        /*50c8*/ 	.word	0x0500008d


	//   ....[247]....
        /*50cc*/ 	.word	0x0500008d


	//   ....[248]....
        /*50d0*/ 	.word	0x0500008d


	//   ....[249]....
        /*50d4*/ 	.word	0x0500008d


	//   ....[250]....
        /*50d8*/ 	.word	0x0500008d


	//   ....[251]....
        /*50dc*/ 	.word	0x0500008d


	//   ....[252]....
        /*50e0*/ 	.word	0x0500008d


	//   ....[253]....
        /*50e4*/ 	.word	0x0500008d


	//   ....[254]....
        /*50e8*/ 	.word	0x0500008d


	//   ....[255]....
        /*50ec*/ 	.word	0x0500008d


	//   ....[0]....
        /*50f0*/ 	.word	0x0500008d


	//   ....[1]....
        /*50f4*/ 	.word	0x0500008d


	//   ....[2]....
        /*50f8*/ 	.word	0x0500008d


	//   ....[3]....
        /*50fc*/ 	.word	0x0500008d


	//   ....[4]....
        /*5100*/ 	.word	0x0500008d


	//   ....[5]....
        /*5104*/ 	.word	0x0500008d


	//   ....[6]....
        /*5108*/ 	.word	0x0500008d


	//   ....[7]....
        /*510c*/ 	.word	0x0500008d


	//   ....[8]....
        /*5110*/ 	.word	0x0500008d


	//   ....[9]....
        /*5114*/ 	.word	0x0500008d


	//   ....[10]....
        /*5118*/ 	.word	0x0500008d


	//   ....[11]....
        /*511c*/ 	.word	0x0500008d


	//   ....[12]....
        /*5120*/ 	.word	0x0500008d


	//   ....[13]....
        /*5124*/ 	.word	0x0500008d


	//   ....[14]....
        /*5128*/ 	.word	0x0500008d


	//   ....[15]....
        /*512c*/ 	.word	0x0500008d


	//   ....[16]....
        /*5130*/ 	.word	0x0500008d


	//   ....[17]....
        /*5134*/ 	.word	0x0500008d


	//   ....[18]....
        /*5138*/ 	.word	0x0500008d


	//   ....[19]....
        /*513c*/ 	.word	0x0500008d


	//   ....[20]....
        /*5140*/ 	.word	0x0500008d


	//   ....[21]....
        /*5144*/ 	.word	0x0500008d


	//   ....[22]....
        /*5148*/ 	.word	0x0500008d


	//   ....[23]....
        /*514c*/ 	.word	0x0500008d


	//   ....[24]....
        /*5150*/ 	.word	0x0500008d


	//   ....[25]....
        /*5154*/ 	.word	0x0500008d


	//   ....[26]....
        /*5158*/ 	.word	0x0500008d


	//   ....[27]....
        /*515c*/ 	.word	0x0500008d


	//   ....[28]....
        /*5160*/ 	.word	0x0500008d


	//   ....[29]....
        /*5164*/ 	.word	0x0500008d


	//   ....[30]....
        /*5168*/ 	.word	0x0500008d


	//   ....[31]....
        /*516c*/ 	.word	0x0500008d


	//   ....[32]....
        /*5170*/ 	.word	0x0500008d


	//   ....[33]....
        /*5174*/ 	.word	0x0500008d


	//   ....[34]....
        /*5178*/ 	.word	0x0500008d


	//   ....[35]....
        /*517c*/ 	.word	0x0500008d


	//   ....[36]....
        /*5180*/ 	.word	0x0500008d


	//   ....[37]....
        /*5184*/ 	.word	0x0500008d


	//   ....[38]....
        /*5188*/ 	.word	0x0500008d


	//   ....[39]....
        /*518c*/ 	.word	0x0500008d


	//   ....[40]....
        /*5190*/ 	.word	0x0500008d


	//   ....[41]....
        /*5194*/ 	.word	0x0500008d


	//   ....[42]....
        /*5198*/ 	.word	0x0500008d


	//   ....[43]....
        /*519c*/ 	.word	0x0500008d


	//   ....[44]....
        /*51a0*/ 	.word	0x0500008d


	//   ....[45]....
        /*51a4*/ 	.word	0x0500008d


	//   ....[46]....
        /*51a8*/ 	.word	0x0500008d


	//   ....[47]....
        /*51ac*/ 	.word	0x0500008d


	//   ....[48]....
        /*51b0*/ 	.word	0x0500008d


	//   ....[49]....
        /*51b4*/ 	.word	0x0500008d


	//   ....[50]....
        /*51b8*/ 	.word	0x0500008d


	//   ....[51]....
        /*51bc*/ 	.word	0x0500008d


	//   ....[52]....
        /*51c0*/ 	.word	0x0500008d


	//   ....[53]....
        /*51c4*/ 	.word	0x0500008d


	//   ....[54]....
        /*51c8*/ 	.word	0x0500008d


	//   ....[55]....
        /*51cc*/ 	.word	0x0500008d


	//   ....[56]....
        /*51d0*/ 	.word	0x0500008d


	//   ....[57]....
        /*51d4*/ 	.word	0x0500008d


	//   ....[58]....
        /*51d8*/ 	.word	0x0500008d


	//   ....[59]....
        /*51dc*/ 	.word	0x0500008d


	//   ....[60]....
        /*51e0*/ 	.word	0x0500008d


	//   ....[61]....
        /*51e4*/ 	.word	0x0500008d


	//   ....[62]....
        /*51e8*/ 	.word	0x0500008d


	//   ....[63]....
        /*51ec*/ 	.word	0x0500008d


	//   ....[64]....
        /*51f0*/ 	.word	0x0500008d


	//   ....[65]....
        /*51f4*/ 	.word	0x0500008d


	//   ....[66]....
        /*51f8*/ 	.word	0x0500008d


	//   ....[67]....
        /*51fc*/ 	.word	0x0500008d


	//   ....[68]....
        /*5200*/ 	.word	0x0500008d


	//   ....[69]....
        /*5204*/ 	.word	0x0500008d


	//   ....[70]....
        /*5208*/ 	.word	0x0500008d


	//   ....[71]....
        /*520c*/ 	.word	0x0500008d


	//   ....[72]....
        /*5210*/ 	.word	0x0500008d


	//   ....[73]....
        /*5214*/ 	.word	0x0500008d


	//   ....[74]....
        /*5218*/ 	.word	0x0500008d


	//   ....[75]....
        /*521c*/ 	.word	0x0500008d


	//   ....[76]....
        /*5220*/ 	.word	0x0500008d


	//   ....[77]....
        /*5224*/ 	.word	0x0500008d


	//   ....[78]....
        /*5228*/ 	.word	0x0500008d


	//   ....[79]....
        /*522c*/ 	.word	0x0500008d


	//   ....[80]....
        /*5230*/ 	.word	0x0500008d


	//   ....[81]....
        /*5234*/ 	.word	0x0500008d


	//   ....[82]....
        /*5238*/ 	.word	0x0500008d


	//   ....[83]....
        /*523c*/ 	.word	0x0500008d


	//   ....[84]....
        /*5240*/ 	.word	0x0500008d


	//   ....[85]....
        /*5244*/ 	.word	0x0500008d


	//   ....[86]....
        /*5248*/ 	.word	0x0500008d


	//   ....[87]....
        /*524c*/ 	.word	0x0500008d


	//   ....[88]....
        /*5250*/ 	.word	0x0500008d


	//   ....[89]....
        /*5254*/ 	.word	0x0500008d


	//   ....[90]....
        /*5258*/ 	.word	0x0500008d


	//   ....[91]....
        /*525c*/ 	.word	0x0500008d


	//   ....[92]....
        /*5260*/ 	.word	0x0500008d


	//   ....[93]....
        /*5264*/ 	.word	0x0500008d


	//   ....[94]....
        /*5268*/ 	.word	0x0500008d


	//   ....[95]....
        /*526c*/ 	.word	0x0500008d


	//   ....[96]....
        /*5270*/ 	.word	0x0500008d


	//   ....[97]....
        /*5274*/ 	.word	0x0500008d


	//   ....[98]....
        /*5278*/ 	.word	0x0500008d


	//   ....[99]....
        /*527c*/ 	.word	0x0500008d


	//   ....[100]....
        /*5280*/ 	.word	0x0500008d


	//   ....[101]....
        /*5284*/ 	.word	0x0500008d


	//   ....[102]....
        /*5288*/ 	.word	0x0500008d


	//   ....[103]....
        /*528c*/ 	.word	0x0500008d


	//   ....[104]....
        /*5290*/ 	.word	0x0500008d


	//   ....[105]....
        /*5294*/ 	.word	0x0500008d


	//   ....[106]....
        /*5298*/ 	.word	0x0500008d


	//   ....[107]....
        /*529c*/ 	.word	0x0500008d


	//   ....[108]....
        /*52a0*/ 	.word	0x0500008d


	//   ....[109]....
        /*52a4*/ 	.word	0x0500008d


	//   ....[110]....
        /*52a8*/ 	.word	0x0500008d


	//   ....[111]....
        /*52ac*/ 	.word	0x0500008d


	//   ....[112]....
        /*52b0*/ 	.word	0x0500008d


	//   ....[113]....
        /*52b4*/ 	.word	0x0500008d


	//   ....[114]....
        /*52b8*/ 	.word	0x0500008d


	//   ....[115]....
        /*52bc*/ 	.word	0x0500008d


	//   ....[116]....
        /*52c0*/ 	.word	0x0500008d


	//   ....[117]....
        /*52c4*/ 	.word	0x0500008d


	//   ....[118]....
        /*52c8*/ 	.word	0x0500008d


	//   ....[119]....
        /*52cc*/ 	.word	0x0500008d


	//   ....[120]....
        /*52d0*/ 	.word	0x0500008d


	//   ....[121]....
        /*52d4*/ 	.word	0x0500008d


	//   ....[122]....
        /*52d8*/ 	.word	0x0500008d


	//   ....[123]....
        /*52dc*/ 	.word	0x0500008d


	//   ....[124]....
        /*52e0*/ 	.word	0x0500008d


	//   ....[125]....
        /*52e4*/ 	.word	0x0500008d


	//   ....[126]....
        /*52e8*/ 	.word	0x0500008d


	//   ....[127]....
        /*52ec*/ 	.word	0x0500008d


	//   ....[128]....
        /*52f0*/ 	.word	0x0500008d


	//   ....[129]....
        /*52f4*/ 	.word	0x0500008d


	//   ....[130]....
        /*52f8*/ 	.word	0x0500008d


	//   ....[131]....
        /*52fc*/ 	.word	0x0500008d


	//   ....[132]....
        /*5300*/ 	.word	0x0500008d


	//   ....[133]....
        /*5304*/ 	.word	0x0500008d


	//   ....[134]....
        /*5308*/ 	.word	0x0500008d


	//   ....[135]....
        /*530c*/ 	.word	0x0500008d


	//   ....[136]....
        /*5310*/ 	.word	0x0500008d


	//   ....[137]....
        /*5314*/ 	.word	0x0500008d


	//   ....[138]....
        /*5318*/ 	.word	0x0500008d


	//   ....[139]....
        /*531c*/ 	.word	0x0500008d


	//   ....[140]....
        /*5320*/ 	.word	0x0500008d


	//   ....[141]....
        /*5324*/ 	.word	0x0500008d


	//   ....[142]....
        /*5328*/ 	.word	0x0500008d


	//   ....[143]....
        /*532c*/ 	.word	0x0500008d


	//   ....[144]....
        /*5330*/ 	.word	0x0500008d


	//   ....[145]....
        /*5334*/ 	.word	0x0500008d


	//   ....[146]....
        /*5338*/ 	.word	0x0500008d


	//   ....[147]....
        /*533c*/ 	.word	0x0500008d


	//   ....[148]....
        /*5340*/ 	.word	0x0500008d


	//   ....[149]....
        /*5344*/ 	.word	0x0500008d


	//   ....[150]....
        /*5348*/ 	.word	0x0500008d


	//   ....[151]....
        /*534c*/ 	.word	0x0500008d


	//   ....[152]....
        /*5350*/ 	.word	0x0500008d


	//   ....[153]....
        /*5354*/ 	.word	0x0500008d


	//   ....[154]....
        /*5358*/ 	.word	0x0500008d


	//   ....[155]....
        /*535c*/ 	.word	0x0500008d


	//   ....[156]....
        /*5360*/ 	.word	0x0500008d


	//   ....[157]....
        /*5364*/ 	.word	0x0500008d


	//   ....[158]....
        /*5368*/ 	.word	0x0500008d


	//   ....[159]....
        /*536c*/ 	.word	0x0500008d


	//----- nvinfo : EIATTR_COOP_GROUP_INSTR_OFFSETS
	.align		4
.L_504:
        /*5370*/ 	.byte	0x04, 0x28
        /*5372*/ 	.short	(.L_506 - .L_505)


	//   ....[0]....
.L_505:
        /*5374*/ 	.word	0x00000800


	//   ....[1]....
        /*5378*/ 	.word	0x00000eb0


	//   ....[2]....
        /*537c*/ 	.word	0x00002ac0


	//   ....[3]....
        /*5380*/ 	.word	0x00002af0


	//   ....[4]....
        /*5384*/ 	.word	0x00002f80


	//   ....[5]....
        /*5388*/ 	.word	0x00003010


	//   ....[6]....
        /*538c*/ 	.word	0x000030a0


	//   ....[7]....
        /*5390*/ 	.word	0x000030d0


	//   ....[8]....
        /*5394*/ 	.word	0x00003110


	//   ....[9]....
        /*5398*/ 	.word	0x000031d0


	//   ....[10]....
        /*539c*/ 	.word	0x00003270


	//   ....[11]....
        /*53a0*/ 	.word	0x000032b0


	//   ....[12]....
        /*53a4*/ 	.word	0x000032e0


	//   ....[13]....
        /*53a8*/ 	.word	0x00003310


	//   ....[14]....
        /*53ac*/ 	.word	0x00003340


	//   ....[15]....
        /*53b0*/ 	.word	0x00003370


	//   ....[16]....
        /*53b4*/ 	.word	0x000033a0


	//   ....[17]....
        /*53b8*/ 	.word	0x000033d0


	//   ....[18]....
        /*53bc*/ 	.word	0x00003400


	//   ....[19]....
        /*53c0*/ 	.word	0x00003430


	//   ....[20]....
        /*53c4*/ 	.word	0x00004ae0


	//   ....[21]....
        /*53c8*/ 	.word	0x00004b20


	//   ....[22]....
        /*53cc*/ 	.word	0x00004be0


	//   ....[23]....
        /*53d0*/ 	.word	0x00004c10


	//   ....[24]....
        /*53d4*/ 	.word	0x00004c40


	//   ....[25]....
        /*53d8*/ 	.word	0x00004c80


	//   ....[26]....
        /*53dc*/ 	.word	0x00004ce0


	//   ....[27]....
        /*53e0*/ 	.word	0x00004d20


	//   ....[28]....
        /*53e4*/ 	.word	0x00004d50


	//   ....[29]....
        /*53e8*/ 	.word	0x00004da0


	//   ....[30]....
        /*53ec*/ 	.word	0x00004e40


	//   ....[31]....
        /*53f0*/ 	.word	0x00004e70


	//   ....[32]....
        /*53f4*/ 	.word	0x00004ea0


	//   ....[33]....
        /*53f8*/ 	.word	0x00004ed0


	//   ....[34]....
        /*53fc*/ 	.word	0x00004f00


	//   ....[35]....
        /*5400*/ 	.word	0x00004f30


	//   ....[36]....
        /*5404*/ 	.word	0x00004f90


	//   ....[37]....
        /*5408*/ 	.word	0x00004fc0


	//   ....[38]....
        /*540c*/ 	.word	0x00006760


	//   ....[39]....
        /*5410*/ 	.word	0x000067c0


	//   ....[40]....
        /*5414*/ 	.word	0x00006830


	//   ....[41]....
        /*5418*/ 	.word	0x00006860


	//   ....[42]....
        /*541c*/ 	.word	0x000068a0


	//   ....[43]....
        /*5420*/ 	.word	0x000068d0


	//   ....[44]....
        /*5424*/ 	.word	0x00006910


	//   ....[45]....
        /*5428*/ 	.word	0x00006940


	//   ....[46]....
        /*542c*/ 	.word	0x00006980


	//   ....[47]....
        /*5430*/ 	.word	0x000069b0


	//   ....[48]....
        /*5434*/ 	.word	0x00006a50


	//   ....[49]....
        /*5438*/ 	.word	0x00006a80


	//   ....[50]....
        /*543c*/ 	.word	0x00006ab0


	//   ....[51]....
        /*5440*/ 	.word	0x00006ae0


	//   ....[52]....
        /*5444*/ 	.word	0x00006b10


	//   ....[53]....
        /*5448*/ 	.word	0x00006b40


	//   ....[54]....
        /*544c*/ 	.word	0x00006ba0


	//   ....[55]....
        /*5450*/ 	.word	0x00006bd0


	//   ....[56]....
        /*5454*/ 	.word	0x00008350


	//   ....[57]....
        /*5458*/ 	.word	0x000083b0


	//   ....[58]....
        /*545c*/ 	.word	0x00008420


	//   ....[59]....
        /*5460*/ 	.word	0x00008450


	//   ....[60]....
        /*5464*/ 	.word	0x00008490


	//   ....[61]....
        /*5468*/ 	.word	0x000084c0


	//   ....[62]....
        /*546c*/ 	.word	0x00008500


	//   ....[63]....
        /*5470*/ 	.word	0x00008530


	//   ....[64]....
        /*5474*/ 	.word	0x00008570


	//   ....[65]....
        /*5478*/ 	.word	0x000085a0


	//   ....[66]....
        /*547c*/ 	.word	0x00008640


	//   ....[67]....
        /*5480*/ 	.word	0x00008670


	//   ....[68]....
        /*5484*/ 	.word	0x000086a0


	//   ....[69]....
        /*5488*/ 	.word	0x000086d0


	//   ....[70]....
        /*548c*/ 	.word	0x00008700


	//   ....[71]....
        /*5490*/ 	.word	0x00008730


	//   ....[72]....
        /*5494*/ 	.word	0x00008790


	//   ....[73]....
        /*5498*/ 	.word	0x000087c0


	//   ....[74]....
        /*549c*/ 	.word	0x00009f00


	//   ....[75]....
        /*54a0*/ 	.word	0x00009f40


	//   ....[76]....
        /*54a4*/ 	.word	0x00009fd0


	//   ....[77]....
        /*54a8*/ 	.word	0x0000a000


	//   ....[78]....
        /*54ac*/ 	.word	0x0000a030


	//   ....[79]....
        /*54b0*/ 	.word	0x0000a070


	//   ....[80]....
        /*54b4*/ 	.word	0x0000a0b0


	//   ....[81]....
        /*54b8*/ 	.word	0x0000a0f0


	//   ....[82]....
        /*54bc*/ 	.word	0x0000a130


	//   ....[83]....
        /*54c0*/ 	.word	0x0000a180


	//   ....[84]....
        /*54c4*/ 	.word	0x0000a1b0


	//   ....[85]....
        /*54c8*/ 	.word	0x0000a210


	//   ....[86]....
        /*54cc*/ 	.word	0x0000a240


	//   ....[87]....
        /*54d0*/ 	.word	0x0000a270


	//   ....[88]....
        /*54d4*/ 	.word	0x0000a2a0


	//   ....[89]....
        /*54d8*/ 	.word	0x0000a2d0


	//   ....[90]....
        /*54dc*/ 	.word	0x0000a300


	//   ....[91]....
        /*54e0*/ 	.word	0x0000a330


	//   ....[92]....
        /*54e4*/ 	.word	0x0000b710


	//   ....[93]....
        /*54e8*/ 	.word	0x0000b740


	//   ....[94]....
        /*54ec*/ 	.word	0x0000b780


	//   ....[95]....
        /*54f0*/ 	.word	0x0000b7c0


	//   ....[96]....
        /*54f4*/ 	.word	0x0000b800


	//   ....[97]....
        /*54f8*/ 	.word	0x0000baa0


	//   ....[98]....
        /*54fc*/ 	.word	0x0000bb00


	//   ....[99]....
        /*5500*/ 	.word	0x0000bc30


	//   ....[100]....
        /*5504*/ 	.word	0x0000bc70


	//   ....[101]....
        /*5508*/ 	.word	0x0000bc90


	//   ....[102]....
        /*550c*/ 	.word	0x0000bca0


	//   ....[103]....
        /*5510*/ 	.word	0x0000bcb0


	//   ....[104]....
        /*5514*/ 	.word	0x0000bcc0


	//   ....[105]....
        /*5518*/ 	.word	0x0000bcd0


	//   ....[106]....
        /*551c*/ 	.word	0x0000bce0


	//   ....[107]....
        /*5520*/ 	.word	0x0000bcf0


	//   ....[108]....
        /*5524*/ 	.word	0x0000bd00


	//   ....[109]....
        /*5528*/ 	.word	0x0000bd10


	//   ....[110]....
        /*552c*/ 	.word	0x0001bf90


	//   ....[111]....
        /*5530*/ 	.word	0x0001c6f0


	//   ....[112]....
        /*5534*/ 	.word	0x0001eaf0


	//   ....[113]....
        /*5538*/ 	.word	0x0001ec70


	//   ....[114]....
        /*553c*/ 	.word	0x0001ed80


	//   ....[115]....
        /*5540*/ 	.word	0x0001edc0


	//   ....[116]....
        /*5544*/ 	.word	0x0001ee00


	//   ....[117]....
        /*5548*/ 	.word	0x0001eea0


	//   ....[118]....
        /*554c*/ 	.word	0x0001eef0


	//   ....[119]....
        /*5550*/ 	.word	0x0001ef20


	//   ....[120]....
        /*5554*/ 	.word	0x0001ef50


	//   ....[121]....
        /*5558*/ 	.word	0x0001f070


	//   ....[122]....
        /*555c*/ 	.word	0x0001f0a0


	//   ....[123]....
        /*5560*/ 	.word	0x0001f0d0


	//   ....[124]....
        /*5564*/ 	.word	0x0001f100


	//   ....[125]....
        /*5568*/ 	.word	0x0001f130


	//   ....[126]....
        /*556c*/ 	.word	0x0001f190


	//   ....[127]....
        /*5570*/ 	.word	0x0001f1c0


	//   ....[128]....
        /*5574*/ 	.word	0x0001f1f0


	//   ....[129]....
        /*5578*/ 	.word	0x0001f220


	//   ....[130]....
        /*557c*/ 	.word	0x000208a0


	//   ....[131]....
        /*5580*/ 	.word	0x000208e0


	//   ....[132]....
        /*5584*/ 	.word	0x000209f0


	//   ....[133]....
        /*5588*/ 	.word	0x00020a20


	//   ....[134]....
        /*558c*/ 	.word	0x00020aa0


	//   ....[135]....
        /*5590*/ 	.word	0x00020ad0


	//   ....[136]....
        /*5594*/ 	.word	0x00020b00


	//   ....[137]....
        /*5598*/ 	.word	0x00020b40


	//   ....[138]....
        /*559c*/ 	.word	0x00020b70


	//   ....[139]....
        /*55a0*/ 	.word	0x00020bd0


	//   ....[140]....
        /*55a4*/ 	.word	0x00020c00


	//   ....[141]....
        /*55a8*/ 	.word	0x00020c60


	//   ....[142]....
        /*55ac*/ 	.word	0x00020c90


	//   ....[143]....
        /*55b0*/ 	.word	0x00020cc0


	//   ....[144]....
        /*55b4*/ 	.word	0x00020cf0


	//   ....[145]....
        /*55b8*/ 	.word	0x00020d20


	//   ....[146]....
        /*55bc*/ 	.word	0x00020d50


	//   ....[147]....
        /*55c0*/ 	.word	0x00020d80


	//   ....[148]....
        /*55c4*/ 	.word	0x000225a0


	//   ....[149]....
        /*55c8*/ 	.word	0x00022610


	//   ....[150]....
        /*55cc*/ 	.word	0x00022640


	//   ....[151]....
        /*55d0*/ 	.word	0x00022680


	//   ....[152]....
        /*55d4*/ 	.word	0x000226c0


	//   ....[153]....
        /*55d8*/ 	.word	0x000226f0


	//   ....[154]....
        /*55dc*/ 	.word	0x00022730


	//   ....[155]....
        /*55e0*/ 	.word	0x00022760


	//   ....[156]....
        /*55e4*/ 	.word	0x000227c0


	//   ....[157]....
        /*55e8*/ 	.word	0x000227f0


	//   ....[158]....
        /*55ec*/ 	.word	0x00022850


	//   ....[159]....
        /*55f0*/ 	.word	0x00022880


	//   ....[160]....
        /*55f4*/ 	.word	0x000228b0


	//   ....[161]....
        /*55f8*/ 	.word	0x000228e0


	//   ....[162]....
        /*55fc*/ 	.word	0x00022910


	//   ....[163]....
        /*5600*/ 	.word	0x00022940


	//   ....[164]....
        /*5604*/ 	.word	0x00022970


	//   ....[165]....
        /*5608*/ 	.word	0x000229a0


	//   ....[166]....
        /*560c*/ 	.word	0x00024090


	//   ....[167]....
        /*5610*/ 	.word	0x000240e0


	//   ....[168]....
        /*5614*/ 	.word	0x00024210


	//   ....[169]....
        /*5618*/ 	.word	0x00024240


	//   ....[170]....
        /*561c*/ 	.word	0x00024290


	//   ....[171]....
        /*5620*/ 	.word	0x000242d0


	//   ....[172]....
        /*5624*/ 	.word	0x00024300


	//   ....[173]....
        /*5628*/ 	.word	0x00024340


	//   ....[174]....
        /*562c*/ 	.word	0x00024370


	//   ....[175]....
        /*5630*/ 	.word	0x000243d0


	//   ....[176]....
        /*5634*/ 	.word	0x00024400


	//   ....[177]....
        /*5638*/ 	.word	0x00024430


	//   ....[178]....
        /*563c*/ 	.word	0x00024490


	//   ....[179]....
        /*5640*/ 	.word	0x000244c0


	//   ....[180]....
        /*5644*/ 	.word	0x000244f0


	//   ....[181]....
        /*5648*/ 	.word	0x00024520


	//   ....[182]....
        /*564c*/ 	.word	0x00024550


	//   ....[183]....
        /*5650*/ 	.word	0x00024580


	//   ....[184]....
        /*5654*/ 	.word	0x00025da0


	//   ....[185]....
        /*5658*/ 	.word	0x00025e10


	//   ....[186]....
        /*565c*/ 	.word	0x00025e40


	//   ....[187]....
        /*5660*/ 	.word	0x00025e80


	//   ....[188]....
        /*5664*/ 	.word	0x00025ec0


	//   ....[189]....
        /*5668*/ 	.word	0x00025ef0


	//   ....[190]....
        /*566c*/ 	.word	0x00025f20


	//   ....[191]....
        /*5670*/ 	.word	0x00025f80


	//   ....[192]....
        /*5674*/ 	.word	0x00025fb0


	//   ....[193]....
        /*5678*/ 	.word	0x00025fe0


	//   ....[194]....
        /*567c*/ 	.word	0x00026040


	//   ....[195]....
        /*5680*/ 	.word	0x00026070


	//   ....[196]....
        /*5684*/ 	.word	0x000260a0


	//   ....[197]....
        /*5688*/ 	.word	0x000260d0


	//   ....[198]....
        /*568c*/ 	.word	0x00026100


	//   ....[199]....
        /*5690*/ 	.word	0x00026130


	//   ....[200]....
        /*5694*/ 	.word	0x00026160


	//   ....[201]....
        /*5698*/ 	.word	0x00026190


	//   ....[202]....
        /*569c*/ 	.word	0x000271f0


	//   ....[203]....
        /*56a0*/ 	.word	0x00027250


	//   ....[204]....
        /*56a4*/ 	.word	0x000272b0


	//   ....[205]....
        /*56a8*/ 	.word	0x00027570


	//   ....[206]....
        /*56ac*/ 	.word	0x000278c0


	//   ....[207]....
        /*56b0*/ 	.word	0x00027950


	//   ....[208]....
        /*56b4*/ 	.word	0x00027990


	//   ....[209]....
        /*56b8*/ 	.word	0x000279a0


	//   ....[210]....
        /*56bc*/ 	.word	0x000279b0


	//   ....[211]....
        /*56c0*/ 	.word	0x000279c0


	//   ....[212]....
        /*56c4*/ 	.word	0x000279d0


	//   ....[213]....
        /*56c8*/ 	.word	0x000279e0


	//   ....[214]....
        /*56cc*/ 	.word	0x000279f0


	//   ....[215]....
        /*56d0*/ 	.word	0x00027a00


	//   ....[216]....
        /*56d4*/ 	.word	0x00027a10


	//   ....[217]....
        /*56d8*/ 	.word	0x00027a20


	//   ....[218]....
        /*56dc*/ 	.word	0x00027a30


	//   ....[219]....
        /*56e0*/ 	.word	0x00027a40


	//   ....[220]....
        /*56e4*/ 	.word	0x00034ef0


	//   ....[221]....
        /*56e8*/ 	.word	0x00035a50


	//   ....[222]....
        /*56ec*/ 	.word	0x00035d00


	//   ....[223]....
        /*56f0*/ 	.word	0x00035d60


	//   ....[224]....
        /*56f4*/ 	.word	0x00035df0


	//   ....[225]....
        /*56f8*/ 	.word	0x00035e20


	//   ....[226]....
        /*56fc*/ 	.word	0x00035e30


	//   ....[227]....
        /*5700*/ 	.word	0x00035e40


	//   ....[228]....
        /*5704*/ 	.word	0x00035e50


	//   ....[229]....
        /*5708*/ 	.word	0x00035e60


	//   ....[230]....
        /*570c*/ 	.word	0x00035e70


	//   ....[231]....
        /*5710*/ 	.word	0x00035e80


	//   ....[232]....
        /*5714*/ 	.word	0x00035e90


	//   ....[233]....
        /*5718*/ 	.word	0x00035ea0


	//   ....[234]....
        /*571c*/ 	.word	0x00035eb0


	//   ....[235]....
        /*5720*/ 	.word	0x00035ec0


	//   ....[236]....
        /*5724*/ 	.word	0x00035ed0


	//   ....[237]....
        /*5728*/ 	.word	0x00035ee0


	//   ....[238]....
        /*572c*/ 	.word	0x00035ef0


	//   ....[239]....
        /*5730*/ 	.word	0x00035f00


	//   ....[240]....
        /*5734*/ 	.word	0x00037390


	//   ....[241]....
        /*5738*/ 	.word	0x000373a0


	//   ....[242]....
        /*573c*/ 	.word	0x000373b0


	//   ....[243]....
        /*5740*/ 	.word	0x000373c0


	//   ....[244]....
        /*5744*/ 	.word	0x000373d0


	//   ....[245]....
        /*5748*/ 	.word	0x000373e0


	//   ....[246]....
        /*574c*/ 	.word	0x000373f0


	//   ....[247]....
        /*5750*/ 	.word	0x00037400


	//   ....[248]....
        /*5754*/ 	.word	0x00037410


	//   ....[249]....
        /*5758*/ 	.word	0x00037420


	//   ....[250]....
        /*575c*/ 	.word	0x00037430


	//   ....[251]....
        /*5760*/ 	.word	0x00037440


	//   ....[252]....
        /*5764*/ 	.word	0x00037450


	//   ....[253]....
        /*5768*/ 	.word	0x00037460


	//   ....[254]....
        /*576c*/ 	.word	0x00037470


	//   ....[255]....
        /*5770*/ 	.word	0x00037480


	//   ....[0]....
        /*5774*/ 	.word	0x00037490


	//   ....[1]....
        /*5778*/ 	.word	0x000374a0


	//   ....[2]....
        /*577c*/ 	.word	0x00038940


	//   ....[3]....
        /*5780*/ 	.word	0x00038950


	//   ....[4]....
        /*5784*/ 	.word	0x00038960


	//   ....[5]....
        /*5788*/ 	.word	0x00038970


	//   ....[6]....
        /*578c*/ 	.word	0x00038980


	//   ....[7]....
        /*5790*/ 	.word	0x00038990


	//   ....[8]....
        /*5794*/ 	.word	0x000389a0


	//   ....[9]....
        /*5798*/ 	.word	0x000389b0


	//   ....[10]....
        /*579c*/ 	.word	0x000389c0


	//   ....[11]....
        /*57a0*/ 	.word	0x000389d0


	//   ....[12]....
        /*57a4*/ 	.word	0x000389e0


	//   ....[13]....
        /*57a8*/ 	.word	0x000389f0


	//   ....[14]....
        /*57ac*/ 	.word	0x00038a00


	//   ....[15]....
        /*57b0*/ 	.word	0x00038a10


	//   ....[16]....
        /*57b4*/ 	.word	0x00038a20


	//   ....[17]....
        /*57b8*/ 	.word	0x00038a30


	//   ....[18]....
        /*57bc*/ 	.word	0x00038a40


	//   ....[19]....
        /*57c0*/ 	.word	0x00038a50


	//   ....[20]....
        /*57c4*/ 	.word	0x00039ef0


	//   ....[21]....
        /*57c8*/ 	.word	0x00039f00


	//   ....[22]....
        /*57cc*/ 	.word	0x00039f10


	//   ....[23]....
        /*57d0*/ 	.word	0x00039f20


	//   ....[24]....
        /*57d4*/ 	.word	0x00039f30


	//   ....[25]....
        /*57d8*/ 	.word	0x00039f40


	//   ....[26]....
        /*57dc*/ 	.word	0x00039f50


	//   ....[27]....
        /*57e0*/ 	.word	0x00039f60


	//   ....[28]....
        /*57e4*/ 	.word	0x00039f70


	//   ....[29]....
        /*57e8*/ 	.word	0x00039f80


	//   ....[30]....
        /*57ec*/ 	.word	0x00039f90


	//   ....[31]....
        /*57f0*/ 	.word	0x00039fa0


	//   ....[32]....
        /*57f4*/ 	.word	0x00039fb0


	//   ....[33]....
        /*57f8*/ 	.word	0x00039fc0


	//   ....[34]....
        /*57fc*/ 	.word	0x00039fd0


	//   ....[35]....
        /*5800*/ 	.word	0x00039fe0


	//   ....[36]....
        /*5804*/ 	.word	0x00039ff0


	//   ....[37]....
        /*5808*/ 	.word	0x0003a000


	//   ....[38]....
        /*580c*/ 	.word	0x0003b4a0


	//   ....[39]....
        /*5810*/ 	.word	0x0003b4b0


	//   ....[40]....
        /*5814*/ 	.word	0x0003b4c0


	//   ....[41]....
        /*5818*/ 	.word	0x0003b4d0


	//   ....[42]....
        /*581c*/ 	.word	0x0003b4e0


	//   ....[43]....
        /*5820*/ 	.word	0x0003b4f0


	//   ....[44]....
        /*5824*/ 	.word	0x0003b500


	//   ....[45]....
        /*5828*/ 	.word	0x0003b510


	//   ....[46]....
        /*582c*/ 	.word	0x0003b520


	//   ....[47]....
        /*5830*/ 	.word	0x0003b530


	//   ....[48]....
        /*5834*/ 	.word	0x0003b540


	//   ....[49]....
        /*5838*/ 	.word	0x0003b550


	//   ....[50]....
        /*583c*/ 	.word	0x0003b560


	//   ....[51]....
        /*5840*/ 	.word	0x0003b570


	//   ....[52]....
        /*5844*/ 	.word	0x0003b580


	//   ....[53]....
        /*5848*/ 	.word	0x0003b590


	//   ....[54]....
        /*584c*/ 	.word	0x0003b5a0


	//   ....[55]....
        /*5850*/ 	.word	0x0003b5b0


	//   ....[56]....
        /*5854*/ 	.word	0x0003cb00


	//   ....[57]....
        /*5858*/ 	.word	0x0003cbe0


	//   ....[58]....
        /*585c*/ 	.word	0x0003d980


	//   ....[59]....
        /*5860*/ 	.word	0x0003dba0


	//   ....[60]....
        /*5864*/ 	.word	0x0003dbc0


	//   ....[61]....
        /*5868*/ 	.word	0x0003dbd0


	//   ....[62]....
        /*586c*/ 	.word	0x0003dbe0


	//   ....[63]....
        /*5870*/ 	.word	0x0003dbf0


	//   ....[64]....
        /*5874*/ 	.word	0x0003dc00


	//   ....[65]....
        /*5878*/ 	.word	0x0003dc10


	//   ....[66]....
        /*587c*/ 	.word	0x0003dc20


	//   ....[67]....
        /*5880*/ 	.word	0x0003dc30


	//   ....[68]....
        /*5884*/ 	.word	0x0003dc40


	//   ....[69]....
        /*5888*/ 	.word	0x0003dc50


	//   ....[70]....
        /*588c*/ 	.word	0x0003dc60


	//   ....[71]....
        /*5890*/ 	.word	0x0003dc70


	//   ....[72]....
        /*5894*/ 	.word	0x0003dc80


	//   ....[73]....
        /*5898*/ 	.word	0x0003dc90


	//   ....[74]....
        /*589c*/ 	.word	0x0003dca0


	//   ....[75]....
        /*58a0*/ 	.word	0x0003dcb0


	//   ....[76]....
        /*58a4*/ 	.word	0x0003dcc0


	//   ....[77]....
        /*58a8*/ 	.word	0x0003f740


	//   ....[78]....
        /*58ac*/ 	.word	0x0003f750


	//   ....[79]....
        /*58b0*/ 	.word	0x0003f760


	//   ....[80]....
        /*58b4*/ 	.word	0x0003f770


	//   ....[81]....
        /*58b8*/ 	.word	0x0003f780


	//   ....[82]....
        /*58bc*/ 	.word	0x0003f790


	//   ....[83]....
        /*58c0*/ 	.word	0x0003f7a0


	//   ....[84]....
        /*58c4*/ 	.word	0x0003f7b0


	//   ....[85]....
        /*58c8*/ 	.word	0x0003f7c0


	//   ....[86]....
        /*58cc*/ 	.word	0x0003f7d0


	//   ....[87]....
        /*58d0*/ 	.word	0x0003f7e0


	//   ....[88]....
        /*58d4*/ 	.word	0x0003f7f0


	//   ....[89]....
        /*58d8*/ 	.word	0x0003f800


	//   ....[90]....
        /*58dc*/ 	.word	0x0003f810


	//   ....[91]....
        /*58e0*/ 	.word	0x0003f820


	//   ....[92]....
        /*58e4*/ 	.word	0x0003f830


	//   ....[93]....
        /*58e8*/ 	.word	0x0003f840


	//   ....[94]....
        /*58ec*/ 	.word	0x0003f850


	//   ....[95]....
        /*58f0*/ 	.word	0x00040ce0


	//   ....[96]....
        /*58f4*/ 	.word	0x00040cf0


	//   ....[97]....
        /*58f8*/ 	.word	0x00040d00


	//   ....[98]....
        /*58fc*/ 	.word	0x00040d10


	//   ....[99]....
        /*5900*/ 	.word	0x00040d20


	//   ....[100]....
        /*5904*/ 	.word	0x00040d30


	//   ....[101]....
        /*5908*/ 	.word	0x00040d40


	//   ....[102]....
        /*590c*/ 	.word	0x00040d50


	//   ....[103]....
        /*5910*/ 	.word	0x00040d60


	//   ....[104]....
        /*5914*/ 	.word	0x00040d70


	//   ....[105]....
        /*5918*/ 	.word	0x00040d80


	//   ....[106]....
        /*591c*/ 	.word	0x00040d90


	//   ....[107]....
        /*5920*/ 	.word	0x00040da0


	//   ....[108]....
        /*5924*/ 	.word	0x00040db0


	//   ....[109]....
        /*5928*/ 	.word	0x00040dc0


	//   ....[110]....
        /*592c*/ 	.word	0x00040dd0


	//   ....[111]....
        /*5930*/ 	.word	0x00040de0


	//   ....[112]....
        /*5934*/ 	.word	0x00040df0


	//   ....[113]....
        /*5938*/ 	.word	0x00042280


	//   ....[114]....
        /*593c*/ 	.word	0x00042290


	//   ....[115]....
        /*5940*/ 	.word	0x000422a0


	//   ....[116]....
        /*5944*/ 	.word	0x000422b0


	//   ....[117]....
        /*5948*/ 	.word	0x000422c0


	//   ....[118]....
        /*594c*/ 	.word	0x000422d0


	//   ....[119]....
        /*5950*/ 	.word	0x000422e0


	//   ....[120]....
        /*5954*/ 	.word	0x000422f0


	//   ....[121]....
        /*5958*/ 	.word	0x00042300


	//   ....[122]....
        /*595c*/ 	.word	0x00042310


	//   ....[123]....
        /*5960*/ 	.word	0x00042320


	//   ....[124]....
        /*5964*/ 	.word	0x00042330


	//   ....[125]....
        /*5968*/ 	.word	0x00042340


	//   ....[126]....
        /*596c*/ 	.word	0x00042350


	//   ....[127]....
        /*5970*/ 	.word	0x00042360


	//   ....[128]....
        /*5974*/ 	.word	0x00042370


	//   ....[129]....
        /*5978*/ 	.word	0x00042380


	//   ....[130]....
        /*597c*/ 	.word	0x00042390


	//   ....[131]....
        /*5980*/ 	.word	0x00043820


	//   ....[132]....
        /*5984*/ 	.word	0x00043830


	//   ....[133]....
        /*5988*/ 	.word	0x00043840


	//   ....[134]....
        /*598c*/ 	.word	0x00043850


	//   ....[135]....
        /*5990*/ 	.word	0x00043860


	//   ....[136]....
        /*5994*/ 	.word	0x00043870


	//   ....[137]....
        /*5998*/ 	.word	0x00043880


	//   ....[138]....
        /*599c*/ 	.word	0x00043890


	//   ....[139]....
        /*59a0*/ 	.word	0x000438a0


	//   ....[140]....
        /*59a4*/ 	.word	0x000438b0


	//   ....[141]....
        /*59a8*/ 	.word	0x000438c0


	//   ....[142]....
        /*59ac*/ 	.word	0x000438d0


	//   ....[143]....
        /*59b0*/ 	.word	0x000438e0


	//   ....[144]....
        /*59b4*/ 	.word	0x000438f0


	//   ....[145]....
        /*59b8*/ 	.word	0x00043900


	//   ....[146]....
        /*59bc*/ 	.word	0x00043910


	//   ....[147]....
        /*59c0*/ 	.word	0x00043920


	//   ....[148]....
        /*59c4*/ 	.word	0x00043930


	//   ....[149]....
        /*59c8*/ 	.word	0x00045b00


	//   ....[150]....
        /*59cc*/ 	.word	0x00053f30


	//   ....[151]....
        /*59d0*/ 	.word	0x00055240


	//   ....[152]....
        /*59d4*/ 	.word	0x00057220


	//   ....[153]....
        /*59d8*/ 	.word	0x00057260


	//   ....[154]....
        /*59dc*/ 	.word	0x000572d0


	//   ....[155]....
        /*59e0*/ 	.word	0x00057300


	//   ....[156]....
        /*59e4*/ 	.word	0x000576e0


	//   ....[157]....
        /*59e8*/ 	.word	0x00057730


	//   ....[158]....
        /*59ec*/ 	.word	0x00057780


	//   ....[159]....
        /*59f0*/ 	.word	0x000577b0


	//   ....[160]....
        /*59f4*/ 	.word	0x00057880


	//   ....[161]....
        /*59f8*/ 	.word	0x000578f0


	//   ....[162]....
        /*59fc*/ 	.word	0x00057930


	//   ....[163]....
        /*5a00*/ 	.word	0x00057970


	//   ....[164]....
        /*5a04*/ 	.word	0x000579a0


	//   ....[165]....
        /*5a08*/ 	.word	0x000579d0


	//   ....[166]....
        /*5a0c*/ 	.word	0x00057a00


	//   ....[167]....
        /*5a10*/ 	.word	0x00057a30


	//   ....[168]....
        /*5a14*/ 	.word	0x00057bc0


	//   ....[169]....
        /*5a18*/ 	.word	0x00057bf0


	//   ....[170]....
        /*5a1c*/ 	.word	0x00059260


	//   ....[171]....
        /*5a20*/ 	.word	0x000592e0


	//   ....[172]....
        /*5a24*/ 	.word	0x00059320


	//   ....[173]....
        /*5a28*/ 	.word	0x00059360


	//   ....[174]....
        /*5a2c*/ 	.word	0x000593e0


	//   ....[175]....
        /*5a30*/ 	.word	0x00059410


	//   ....[176]....
        /*5a34*/ 	.word	0x00059450


	//   ....[177]....
        /*5a38*/ 	.word	0x00059480


	//   ....[178]....
        /*5a3c*/ 	.word	0x00059500


	//   ....[179]....
        /*5a40*/ 	.word	0x00059530


	//   ....[180]....
        /*5a44*/ 	.word	0x00059560


	//   ....[181]....
        /*5a48*/ 	.word	0x00059590


	//   ....[182]....
        /*5a4c*/ 	.word	0x000595c0


	//   ....[183]....
        /*5a50*/ 	.word	0x000595f0


	//   ....[184]....
        /*5a54*/ 	.word	0x00059620


	//   ....[185]....
        /*5a58*/ 	.word	0x00059650


	//   ....[186]....
        /*5a5c*/ 	.word	0x00059680


	//   ....[187]....
        /*5a60*/ 	.word	0x000596b0


	//   ....[188]....
        /*5a64*/ 	.word	0x0005ae40


	//   ....[189]....
        /*5a68*/ 	.word	0x0005ae70


	//   ....[190]....
        /*5a6c*/ 	.word	0x0005aed0


	//   ....[191]....
        /*5a70*/ 	.word	0x0005af50


	//   ....[192]....
        /*5a74*/ 	.word	0x0005af80


	//   ....[193]....
        /*5a78*/ 	.word	0x0005b000


	//   ....[194]....
        /*5a7c*/ 	.word	0x0005b050


	//   ....[195]....
        /*5a80*/ 	.word	0x0005b080


	//   ....[196]....
        /*5a84*/ 	.word	0x0005b0b0


	//   ....[197]....
        /*5a88*/ 	.word	0x0005b120


	//   ....[198]....
        /*5a8c*/ 	.word	0x0005b150


	//   ....[199]....
        /*5a90*/ 	.word	0x0005b180


	//   ....[200]....
        /*5a94*/ 	.word	0x0005b1b0


	//   ....[201]....
        /*5a98*/ 	.word	0x0005b1e0


	//   ....[202]....
        /*5a9c*/ 	.word	0x0005b210


	//   ....[203]....
        /*5aa0*/ 	.word	0x0005b240


	//   ....[204]....
        /*5aa4*/ 	.word	0x0005b270


	//   ....[205]....
        /*5aa8*/ 	.word	0x0005b2a0


	//   ....[206]....
        /*5aac*/ 	.word	0x0005ca60


	//   ....[207]....
        /*5ab0*/ 	.word	0x0005cae0


	//   ....[208]....
        /*5ab4*/ 	.word	0x0005cb20


	//   ....[209]....
        /*5ab8*/ 	.word	0x0005cb60


	//   ....[210]....
        /*5abc*/ 	.word	0x0005cbe0


	//   ....[211]....
        /*5ac0*/ 	.word	0x0005cc10


	//   ....[212]....
        /*5ac4*/ 	.word	0x0005cc50


	//   ....[213]....
        /*5ac8*/ 	.word	0x0005cc80


	//   ....[214]....
        /*5acc*/ 	.word	0x0005cd00


	//   ....[215]....
        /*5ad0*/ 	.word	0x0005cd30


	//   ....[216]....
        /*5ad4*/ 	.word	0x0005cd60


	//   ....[217]....
        /*5ad8*/ 	.word	0x0005cd90


	//   ....[218]....
        /*5adc*/ 	.word	0x0005cdc0


	//   ....[219]....
        /*5ae0*/ 	.word	0x0005cdf0


	//   ....[220]....
        /*5ae4*/ 	.word	0x0005ce20


	//   ....[221]....
        /*5ae8*/ 	.word	0x0005ce50


	//   ....[222]....
        /*5aec*/ 	.word	0x0005ce80


	//   ....[223]....
        /*5af0*/ 	.word	0x0005ceb0


	//   ....[224]....
        /*5af4*/ 	.word	0x0005df00


	//   ....[225]....
        /*5af8*/ 	.word	0x0005e660


	//   ....[226]....
        /*5afc*/ 	.word	0x0005e6d0


	//   ....[227]....
        /*5b00*/ 	.word	0x0005e710


	//   ....[228]....
        /*5b04*/ 	.word	0x0005e750


	//   ....[229]....
        /*5b08*/ 	.word	0x0005e7d0


	//   ....[230]....
        /*5b0c*/ 	.word	0x0005e810


	//   ....[231]....
        /*5b10*/ 	.word	0x0005e860


	//   ....[232]....
        /*5b14*/ 	.word	0x0005e8c0


	//   ....[233]....
        /*5b18*/ 	.word	0x0005e8f0


	//   ....[234]....
        /*5b1c*/ 	.word	0x0005e920


	//   ....[235]....
        /*5b20*/ 	.word	0x0005e950


	//   ....[236]....
        /*5b24*/ 	.word	0x0005e980


	//   ....[237]....
        /*5b28*/ 	.word	0x0005e9b0


	//   ....[238]....
        /*5b2c*/ 	.word	0x0005e9e0


	//   ....[239]....
        /*5b30*/ 	.word	0x0005ea10


	//   ....[240]....
        /*5b34*/ 	.word	0x0005ea40


	//   ....[241]....
        /*5b38*/ 	.word	0x0005ea70


	//   ....[242]....
        /*5b3c*/ 	.word	0x0005ff70


	//   ....[243]....
        /*5b40*/ 	.word	0x0005ffa0


	//   ....[244]....
        /*5b44*/ 	.word	0x0005ffe0


	//   ....[245]....
        /*5b48*/ 	.word	0x00060020


	//   ....[246]....
        /*5b4c*/ 	.word	0x00060060


	//   ....[247]....
        /*5b50*/ 	.word	0x000601c0


	//   ....[248]....
        /*5b54*/ 	.word	0x000602a0


	//   ....[249]....
        /*5b58*/ 	.word	0x000602d0


	//   ....[250]....
        /*5b5c*/ 	.word	0x000602f0


	//   ....[251]....
        /*5b60*/ 	.word	0x00060300


	//   ....[252]....
        /*5b64*/ 	.word	0x00060310


	//   ....[253]....
        /*5b68*/ 	.word	0x00060320


	//   ....[254]....
        /*5b6c*/ 	.word	0x00060330


	//   ....[255]....
        /*5b70*/ 	.word	0x00060340


	//   ....[0]....
        /*5b74*/ 	.word	0x00060350


	//   ....[1]....
        /*5b78*/ 	.word	0x00060360


	//   ....[2]....
        /*5b7c*/ 	.word	0x00060370


	//   ....[3]....
        /*5b80*/ 	.word	0x00060380


	//   ....[4]....
        /*5b84*/ 	.word	0x000712f0


	//   ....[5]....
        /*5b88*/ 	.word	0x00072750


	//   ....[6]....
        /*5b8c*/ 	.word	0x00075050


	//   ....[7]....
        /*5b90*/ 	.word	0x000750a0


	//   ....[8]....
        /*5b94*/ 	.word	0x000751a0


	//   ....[9]....
        /*5b98*/ 	.word	0x00075280


	//   ....[10]....
        /*5b9c*/ 	.word	0x000752c0


	//   ....[11]....
        /*5ba0*/ 	.word	0x000753d0


	//   ....[12]....
        /*5ba4*/ 	.word	0x000754e0


	//   ....[13]....
        /*5ba8*/ 	.word	0x00075510


	//   ....[14]....
        /*5bac*/ 	.word	0x00075540


	//   ....[15]....
        /*5bb0*/ 	.word	0x00075570


	//   ....[16]....
        /*5bb4*/ 	.word	0x00075630


	//   ....[17]....
        /*5bb8*/ 	.word	0x00075660


	//   ....[18]....
        /*5bbc*/ 	.word	0x00075690


	//   ....[19]....
        /*5bc0*/ 	.word	0x000756c0


	//   ....[20]....
        /*5bc4*/ 	.word	0x00075700


	//   ....[21]....
        /*5bc8*/ 	.word	0x00075730


	//   ....[22]....
        /*5bcc*/ 	.word	0x00075760


	//   ....[23]....
        /*5bd0*/ 	.word	0x00075790


	//   ....[24]....
        /*5bd4*/ 	.word	0x00076ee0


	//   ....[25]....
        /*5bd8*/ 	.word	0x00076f20


	//   ....[26]....
        /*5bdc*/ 	.word	0x00076fc0


	//   ....[27]....
        /*5be0*/ 	.word	0x00077020


	//   ....[28]....
        /*5be4*/ 	.word	0x000770c0


	//   ....[29]....
        /*5be8*/ 	.word	0x000770f0


	//   ....[30]....
        /*5bec*/ 	.word	0x00077150


	//   ....[31]....
        /*5bf0*/ 	.word	0x00077180


	//   ....[32]....
        /*5bf4*/ 	.word	0x000771b0


	//   ....[33]....
        /*5bf8*/ 	.word	0x000771e0


	//   ....[34]....
        /*5bfc*/ 	.word	0x00077210


	//   ....[35]....
        /*5c00*/ 	.word	0x00077240


	//   ....[36]....
        /*5c04*/ 	.word	0x00077270


	//   ....[37]....
        /*5c08*/ 	.word	0x000772a0


	//   ....[38]....
        /*5c0c*/ 	.word	0x000772d0


	//   ....[39]....
        /*5c10*/ 	.word	0x00077300


	//   ....[40]....
        /*5c14*/ 	.word	0x00077360


	//   ....[41]....
        /*5c18*/ 	.word	0x00077390


	//   ....[42]....
        /*5c1c*/ 	.word	0x00078ab0


	//   ....[43]....
        /*5c20*/ 	.word	0x00078c00


	//   ....[44]....
        /*5c24*/ 	.word	0x00078c30


	//   ....[45]....
        /*5c28*/ 	.word	0x00078cb0


	//   ....[46]....
        /*5c2c*/ 	.word	0x00078ce0


	//   ....[47]....
        /*5c30*/ 	.word	0x00078d40


	//   ....[48]....
        /*5c34*/ 	.word	0x00078d70


	//   ....[49]....
        /*5c38*/ 	.word	0x00078da0


	//   ....[50]....
        /*5c3c*/ 	.word	0x00078dd0


	//   ....[51]....
        /*5c40*/ 	.word	0x00078e00


	//   ....[52]....
        /*5c44*/ 	.word	0x00078e30


	//   ....[53]....
        /*5c48*/ 	.word	0x00078e60


	//   ....[54]....
        /*5c4c*/ 	.word	0x00078e90


	//   ....[55]....
        /*5c50*/ 	.word	0x00078ec0


	//   ....[56]....
        /*5c54*/ 	.word	0x00078ef0


	//   ....[57]....
        /*5c58*/ 	.word	0x00078f20


	//   ....[58]....
        /*5c5c*/ 	.word	0x00078f80


	//   ....[59]....
        /*5c60*/ 	.word	0x00078fb0


	//   ....[60]....
        /*5c64*/ 	.word	0x0007a700


	//   ....[61]....
        /*5c68*/ 	.word	0x0007a740


	//   ....[62]....
        /*5c6c*/ 	.word	0x0007a7e0


	//   ....[63]....
        /*5c70*/ 	.word	0x0007a840


	//   ....[64]....
        /*5c74*/ 	.word	0x0007a8e0


	//   ....[65]....
        /*5c78*/ 	.word	0x0007a910


	//   ....[66]....
        /*5c7c*/ 	.word	0x0007a970


	//   ....[67]....
        /*5c80*/ 	.word	0x0007a9a0


	//   ....[68]....
        /*5c84*/ 	.word	0x0007a9d0


	//   ....[69]....
        /*5c88*/ 	.word	0x0007aa00


	//   ....[70]....
        /*5c8c*/ 	.word	0x0007aa30


	//   ....[71]....
        /*5c90*/ 	.word	0x0007aa60


	//   ....[72]....
        /*5c94*/ 	.word	0x0007aa90


	//   ....[73]....
        /*5c98*/ 	.word	0x0007aac0


	//   ....[74]....
        /*5c9c*/ 	.word	0x0007aaf0


	//   ....[75]....
        /*5ca0*/ 	.word	0x0007ab20


	//   ....[76]....
        /*5ca4*/ 	.word	0x0007ab80


	//   ....[77]....
        /*5ca8*/ 	.word	0x0007abb0


	//   ....[78]....
        /*5cac*/ 	.word	0x0007bb50


	//   ....[79]....
        /*5cb0*/ 	.word	0x0007c300


	//   ....[80]....
        /*5cb4*/ 	.word	0x0007c440


	//   ....[81]....
        /*5cb8*/ 	.word	0x0007c4b0


	//   ....[82]....
        /*5cbc*/ 	.word	0x0007c4f0


	//   ....[83]....
        /*5cc0*/ 	.word	0x0007c530


	//   ....[84]....
        /*5cc4*/ 	.word	0x0007c560


	//   ....[85]....
        /*5cc8*/ 	.word	0x0007c5a0


	//   ....[86]....
        /*5ccc*/ 	.word	0x0007c5d0


	//   ....[87]....
        /*5cd0*/ 	.word	0x0007c600


	//   ....[88]....
        /*5cd4*/ 	.word	0x0007c630


	//   ....[89]....
        /*5cd8*/ 	.word	0x0007c660


	//   ....[90]....
        /*5cdc*/ 	.word	0x0007c690


	//   ....[91]....
        /*5ce0*/ 	.word	0x0007c6c0


	//   ....[92]....
        /*5ce4*/ 	.word	0x0007c6f0


	//   ....[93]....
        /*5ce8*/ 	.word	0x0007c720


	//   ....[94]....
        /*5cec*/ 	.word	0x0007c750


	//   ....[95]....
        /*5cf0*/ 	.word	0x0007c780


	//   ....[96]....
        /*5cf4*/ 	.word	0x0007d7b0


	//   ....[97]....
        /*5cf8*/ 	.word	0x0007db60


	//   ....[98]....
        /*5cfc*/ 	.word	0x0007de30


	//   ....[99]....
        /*5d00*/ 	.word	0x0007dee0


	//   ....[100]....
        /*5d04*/ 	.word	0x0007df20


	//   ....[101]....
        /*5d08*/ 	.word	0x0007df30


	//   ....[102]....
        /*5d0c*/ 	.word	0x0007df40


	//   ....[103]....
        /*5d10*/ 	.word	0x0007df50


	//   ....[104]....
        /*5d14*/ 	.word	0x0007df60


	//   ....[105]....
        /*5d18*/ 	.word	0x0007df70


	//   ....[106]....
        /*5d1c*/ 	.word	0x0007df80


	//   ....[107]....
        /*5d20*/ 	.word	0x0007df90


	//   ....[108]....
        /*5d24*/ 	.word	0x0007dfa0


	//   ....[109]....
        /*5d28*/ 	.word	0x0007dfb0


	//   ....[110]....
        /*5d2c*/ 	.word	0x0007dfc0


	//   ....[111]....
        /*5d30*/ 	.word	0x0007dfd0


	//   ....[112]....
        /*5d34*/ 	.word	0x0007dfe0


	//   ....[113]....
        /*5d38*/ 	.word	0x0007dff0


	//   ....[114]....
        /*5d3c*/ 	.word	0x0008b2e0


	//   ....[115]....
        /*5d40*/ 	.word	0x0008bd60


	//   ....[116]....
        /*5d44*/ 	.word	0x0008c040


	//   ....[117]....
        /*5d48*/ 	.word	0x0008c080


	//   ....[118]....
        /*5d4c*/ 	.word	0x0008c0e0


	//   ....[119]....
        /*5d50*/ 	.word	0x0008c120


	//   ....[120]....
        /*5d54*/ 	.word	0x0008c180


	//   ....[121]....
        /*5d58*/ 	.word	0x0008c230


	//   ....[122]....
        /*5d5c*/ 	.word	0x0008c260


	//   ....[123]....
        /*5d60*/ 	.word	0x0008c270


	//   ....[124]....
        /*5d64*/ 	.word	0x0008c280


	//   ....[125]....
        /*5d68*/ 	.word	0x0008c290


	//   ....[126]....
        /*5d6c*/ 	.word	0x0008c2a0


	//   ....[127]....
        /*5d70*/ 	.word	0x0008c2b0


	//   ....[128]....
        /*5d74*/ 	.word	0x0008c2c0


	//   ....[129]....
        /*5d78*/ 	.word	0x0008c2d0


	//   ....[130]....
        /*5d7c*/ 	.word	0x0008c2e0


	//   ....[131]....
        /*5d80*/ 	.word	0x0008c2f0


	//   ....[132]....
        /*5d84*/ 	.word	0x0008c300


	//   ....[133]....
        /*5d88*/ 	.word	0x0008c310


	//   ....[134]....
        /*5d8c*/ 	.word	0x0008d7e0


	//   ....[135]....
        /*5d90*/ 	.word	0x0008d7f0


	//   ....[136]....
        /*5d94*/ 	.word	0x0008d800


	//   ....[137]....
        /*5d98*/ 	.word	0x0008d810


	//   ....[138]....
        /*5d9c*/ 	.word	0x0008d820


	//   ....[139]....
        /*5da0*/ 	.word	0x0008d830


	//   ....[140]....
        /*5da4*/ 	.word	0x0008d840


	//   ....[141]....
        /*5da8*/ 	.word	0x0008d850


	//   ....[142]....
        /*5dac*/ 	.word	0x0008d860


	//   ....[143]....
        /*5db0*/ 	.word	0x0008d870


	//   ....[144]....
        /*5db4*/ 	.word	0x0008d880


	//   ....[145]....
        /*5db8*/ 	.word	0x0008d890


	//   ....[146]....
        /*5dbc*/ 	.word	0x0008d8a0


	//   ....[147]....
        /*5dc0*/ 	.word	0x0008d8b0


	//   ....[148]....
        /*5dc4*/ 	.word	0x0008d8c0


	//   ....[149]....
        /*5dc8*/ 	.word	0x0008d8d0


	//   ....[150]....
        /*5dcc*/ 	.word	0x0008d8e0


	//   ....[151]....
        /*5dd0*/ 	.word	0x0008d8f0


	//   ....[152]....
        /*5dd4*/ 	.word	0x0008edd0


	//   ....[153]....
        /*5dd8*/ 	.word	0x0008ede0


	//   ....[154]....
        /*5ddc*/ 	.word	0x0008edf0


	//   ....[155]....
        /*5de0*/ 	.word	0x0008ee00


	//   ....[156]....
        /*5de4*/ 	.word	0x0008ee10


	//   ....[157]....
        /*5de8*/ 	.word	0x0008ee20


	//   ....[158]....
        /*5dec*/ 	.word	0x0008ee30


	//   ....[159]....
        /*5df0*/ 	.word	0x0008ee40


	//   ....[160]....
        /*5df4*/ 	.word	0x0008ee50


	//   ....[161]....
        /*5df8*/ 	.word	0x0008ee60


	//   ....[162]....
        /*5dfc*/ 	.word	0x0008ee70


	//   ....[163]....
        /*5e00*/ 	.word	0x0008ee80


	//   ....[164]....
        /*5e04*/ 	.word	0x0008ee90


	//   ....[165]....
        /*5e08*/ 	.word	0x0008eea0


	//   ....[166]....
        /*5e0c*/ 	.word	0x0008eeb0


	//   ....[167]....
        /*5e10*/ 	.word	0x0008eec0


	//   ....[168]....
        /*5e14*/ 	.word	0x0008eed0


	//   ....[169]....
        /*5e18*/ 	.word	0x0008eee0


	//   ....[170]....
        /*5e1c*/ 	.word	0x000903c0


	//   ....[171]....
        /*5e20*/ 	.word	0x000903d0


	//   ....[172]....
        /*5e24*/ 	.word	0x000903e0


	//   ....[173]....
        /*5e28*/ 	.word	0x000903f0


	//   ....[174]....
        /*5e2c*/ 	.word	0x00090400


	//   ....[175]....
        /*5e30*/ 	.word	0x00090410


	//   ....[176]....
        /*5e34*/ 	.word	0x00090420


	//   ....[177]....
        /*5e38*/ 	.word	0x00090430


	//   ....[178]....
        /*5e3c*/ 	.word	0x00090440


	//   ....[179]....
        /*5e40*/ 	.word	0x00090450


	//   ....[180]....
        /*5e44*/ 	.word	0x00090460


	//   ....[181]....
        /*5e48*/ 	.word	0x00090470


	//   ....[182]....
        /*5e4c*/ 	.word	0x00090480


	//   ....[183]....
        /*5e50*/ 	.word	0x00090490


	//   ....[184]....
        /*5e54*/ 	.word	0x000904a0


	//   ....[185]....
        /*5e58*/ 	.word	0x000904b0


	//   ....[186]....
        /*5e5c*/ 	.word	0x000904c0


	//   ....[187]....
        /*5e60*/ 	.word	0x000904d0


	//   ....[188]....
        /*5e64*/ 	.word	0x000919b0


	//   ....[189]....
        /*5e68*/ 	.word	0x000919c0


	//   ....[190]....
        /*5e6c*/ 	.word	0x000919d0


	//   ....[191]....
        /*5e70*/ 	.word	0x000919e0


	//   ....[192]....
        /*5e74*/ 	.word	0x000919f0


	//   ....[193]....
        /*5e78*/ 	.word	0x00091a00


	//   ....[194]....
        /*5e7c*/ 	.word	0x00091a10


	//   ....[195]....
        /*5e80*/ 	.word	0x00091a20


	//   ....[196]....
        /*5e84*/ 	.word	0x00091a30


	//   ....[197]....
        /*5e88*/ 	.word	0x00091a40


	//   ....[198]....
        /*5e8c*/ 	.word	0x00091a50


	//   ....[199]....
        /*5e90*/ 	.word	0x00091a60


	//   ....[200]....
        /*5e94*/ 	.word	0x00091a70


	//   ....[201]....
        /*5e98*/ 	.word	0x00091a80


	//   ....[202]....
        /*5e9c*/ 	.word	0x00091a90


	//   ....[203]....
        /*5ea0*/ 	.word	0x00091aa0


	//   ....[204]....
        /*5ea4*/ 	.word	0x00091ab0


	//   ....[205]....
        /*5ea8*/ 	.word	0x00091ac0


	//   ....[206]....
        /*5eac*/ 	.word	0x00093050


	//   ....[207]....
        /*5eb0*/ 	.word	0x00093130


	//   ....[208]....
        /*5eb4*/ 	.word	0x00093db0


	//   ....[209]....
        /*5eb8*/ 	.word	0x00093fd0


	//   ....[210]....
        /*5ebc*/ 	.word	0x00093ff0


	//   ....[211]....
        /*5ec0*/ 	.word	0x00094000


	//   ....[212]....
        /*5ec4*/ 	.word	0x00094010


	//   ....[213]....
        /*5ec8*/ 	.word	0x00094020


	//   ....[214]....
        /*5ecc*/ 	.word	0x00094030


	//   ....[215]....
        /*5ed0*/ 	.word	0x00094040


	//   ....[216]....
        /*5ed4*/ 	.word	0x00094050


	//   ....[217]....
        /*5ed8*/ 	.word	0x00094060


	//   ....[218]....
        /*5edc*/ 	.word	0x00094070


	//   ....[219]....
        /*5ee0*/ 	.word	0x00094080


	//   ....[220]....
        /*5ee4*/ 	.word	0x00094090


	//   ....[221]....
        /*5ee8*/ 	.word	0x000940a0


	//   ....[222]....
        /*5eec*/ 	.word	0x000940b0


	//   ....[223]....
        /*5ef0*/ 	.word	0x000940c0


	//   ....[224]....
        /*5ef4*/ 	.word	0x000940d0


	//   ....[225]....
        /*5ef8*/ 	.word	0x000940e0


	//   ....[226]....
        /*5efc*/ 	.word	0x000940f0


	//   ....[227]....
        /*5f00*/ 	.word	0x00095b70


	//   ....[228]....
        /*5f04*/ 	.word	0x00095b80


	//   ....[229]....
        /*5f08*/ 	.word	0x00095b90


	//   ....[230]....
        /*5f0c*/ 	.word	0x00095ba0


	//   ....[231]....
        /*5f10*/ 	.word	0x00095bb0


	//   ....[232]....
        /*5f14*/ 	.word	0x00095bc0


	//   ....[233]....
        /*5f18*/ 	.word	0x00095bd0


	//   ....[234]....
        /*5f1c*/ 	.word	0x00095be0


	//   ....[235]....
        /*5f20*/ 	.word	0x00095bf0


	//   ....[236]....
        /*5f24*/ 	.word	0x00095c00


	//   ....[237]....
        /*5f28*/ 	.word	0x00095c10


	//   ....[238]....
        /*5f2c*/ 	.word	0x00095c20


	//   ....[239]....
        /*5f30*/ 	.word	0x00095c30


	//   ....[240]....
        /*5f34*/ 	.word	0x00095c40


	//   ....[241]....
        /*5f38*/ 	.word	0x00095c50


	//   ....[242]....
        /*5f3c*/ 	.word	0x00095c60


	//   ....[243]....
        /*5f40*/ 	.word	0x00095c70


	//   ....[244]....
        /*5f44*/ 	.word	0x00095c80


	//   ....[245]....
        /*5f48*/ 	.word	0x00097110


	//   ....[246]....
        /*5f4c*/ 	.word	0x00097120


	//   ....[247]....
        /*5f50*/ 	.word	0x00097130


	//   ....[248]....
        /*5f54*/ 	.word	0x00097140


	//   ....[249]....
        /*5f58*/ 	.word	0x00097150


	//   ....[250]....
        /*5f5c*/ 	.word	0x00097160


	//   ....[251]....
        /*5f60*/ 	.word	0x00097170


	//   ....[252]....
        /*5f64*/ 	.word	0x00097180


	//   ....[253]....
        /*5f68*/ 	.word	0x00097190


	//   ....[254]....
        /*5f6c*/ 	.word	0x000971a0


	//   ....[255]....
        /*5f70*/ 	.word	0x000971b0


	//   ....[0]....
        /*5f74*/ 	.word	0x000971c0


	//   ....[1]....
        /*5f78*/ 	.word	0x000971d0


	//   ....[2]....
        /*5f7c*/ 	.word	0x000971e0


	//   ....[3]....
        /*5f80*/ 	.word	0x000971f0


	//   ....[4]....
        /*5f84*/ 	.word	0x00097200


	//   ....[5]....
        /*5f88*/ 	.word	0x00097210


	//   ....[6]....
        /*5f8c*/ 	.word	0x00097220


	//   ....[7]....
        /*5f90*/ 	.word	0x000986b0


	//   ....[8]....
        /*5f94*/ 	.word	0x000986c0


	//   ....[9]....
        /*5f98*/ 	.word	0x000986d0


	//   ....[10]....
        /*5f9c*/ 	.word	0x000986e0


	//   ....[11]....
        /*5fa0*/ 	.word	0x000986f0


	//   ....[12]....
        /*5fa4*/ 	.word	0x00098700


	//   ....[13]....
        /*5fa8*/ 	.word	0x00098710


	//   ....[14]....
        /*5fac*/ 	.word	0x00098720


	//   ....[15]....
        /*5fb0*/ 	.word	0x00098730


	//   ....[16]....
        /*5fb4*/ 	.word	0x00098740


	//   ....[17]....
        /*5fb8*/ 	.word	0x00098750


	//   ....[18]....
        /*5fbc*/ 	.word	0x00098760


	//   ....[19]....
        /*5fc0*/ 	.word	0x00098770


	//   ....[20]....
        /*5fc4*/ 	.word	0x00098780


	//   ....[21]....
        /*5fc8*/ 	.word	0x00098790


	//   ....[22]....
        /*5fcc*/ 	.word	0x000987a0


	//   ....[23]....
        /*5fd0*/ 	.word	0x000987b0


	//   ....[24]....
        /*5fd4*/ 	.word	0x000987c0


	//   ....[25]....
        /*5fd8*/ 	.word	0x00099c50


	//   ....[26]....
        /*5fdc*/ 	.word	0x00099c60


	//   ....[27]....
        /*5fe0*/ 	.word	0x00099c70


	//   ....[28]....
        /*5fe4*/ 	.word	0x00099c80


	//   ....[29]....
        /*5fe8*/ 	.word	0x00099c90


	//   ....[30]....
        /*5fec*/ 	.word	0x00099ca0


	//   ....[31]....
        /*5ff0*/ 	.word	0x00099cb0


	//   ....[32]....
        /*5ff4*/ 	.word	0x00099cc0


	//   ....[33]....
        /*5ff8*/ 	.word	0x00099cd0


	//   ....[34]....
        /*5ffc*/ 	.word	0x00099ce0


	//   ....[35]....
        /*6000*/ 	.word	0x00099cf0


	//   ....[36]....
        /*6004*/ 	.word	0x00099d00


	//   ....[37]....
        /*6008*/ 	.word	0x00099d10


	//   ....[38]....
        /*600c*/ 	.word	0x00099d20


	//   ....[39]....
        /*6010*/ 	.word	0x00099d30


	//   ....[40]....
        /*6014*/ 	.word	0x00099d40


	//   ....[41]....
        /*6018*/ 	.word	0x00099d50


	//   ....[42]....
        /*601c*/ 	.word	0x00099d60


	//   ....[43]....
        /*6020*/ 	.word	0x0009bf50


	//   ....[44]....
        /*6024*/ 	.word	0x000aa280


	//   ....[45]....
        /*6028*/ 	.word	0x000aa320


	//   ....[46]....
        /*602c*/ 	.word	0x000aa560


	//   ....[47]....
        /*6030*/ 	.word	0x000aaa30


	//   ....[48]....
        /*6034*/ 	.word	0x000aaa80


	//   ....[49]....
        /*6038*/ 	.word	0x000aaad0


	//   ....[50]....
        /*603c*/ 	.word	0x000aab20


	//   ....[51]....
        /*6040*/ 	.word	0x000aab70


	//   ....[52]....
        /*6044*/ 	.word	0x000aabc0


	//   ....[53]....
        /*6048*/ 	.word	0x000aac10


	//   ....[54]....
        /*604c*/ 	.word	0x000aac60


	//   ....[55]....
        /*6050*/ 	.word	0x000aacb0


	//   ....[56]....
        /*6054*/ 	.word	0x000aad00


	//   ....[57]....
        /*6058*/ 	.word	0x000aad50


	//   ....[58]....
        /*605c*/ 	.word	0x000aada0


	//   ....[59]....
        /*6060*/ 	.word	0x000aadf0


	//   ....[60]....
        /*6064*/ 	.word	0x000aae40


	//   ....[61]....
        /*6068*/ 	.word	0x000aae90


	//   ....[62]....
        /*606c*/ 	.word	0x000aaee0


	//   ....[63]....
        /*6070*/ 	.word	0x000aaf30


	//   ....[64]....
        /*6074*/ 	.word	0x000aafc0


	//   ....[65]....
        /*6078*/ 	.word	0x000ab040


	//   ....[66]....
        /*607c*/ 	.word	0x000ab090


	//   ....[67]....
        /*6080*/ 	.word	0x000ab0e0


	//   ....[68]....
        /*6084*/ 	.word	0x000ab130


	//   ....[69]....
        /*6088*/ 	.word	0x000ab180


	//   ....[70]....
        /*608c*/ 	.word	0x000ab1d0


	//   ....[71]....
        /*6090*/ 	.word	0x000ab220


	//   ....[72]....
        /*6094*/ 	.word	0x000ab270


	//   ....[73]....
        /*6098*/ 	.word	0x000ab2c0


	//   ....[74]....
        /*609c*/ 	.word	0x000ab310


	//   ....[75]....
        /*60a0*/ 	.word	0x000ab360


	//   ....[76]....
        /*60a4*/ 	.word	0x000ab3b0


	//   ....[77]....
        /*60a8*/ 	.word	0x000ab400


	//   ....[78]....
        /*60ac*/ 	.word	0x000ab450


	//   ....[79]....
        /*60b0*/ 	.word	0x000ab4a0


	//   ....[80]....
        /*60b4*/ 	.word	0x000ab4f0


	//   ....[81]....
        /*60b8*/ 	.word	0x000ab540


	//   ....[82]....
        /*60bc*/ 	.word	0x000ab5d0


	//   ....[83]....
        /*60c0*/ 	.word	0x000ab650


	//   ....[84]....
        /*60c4*/ 	.word	0x000ab6a0


	//   ....[85]....
        /*60c8*/ 	.word	0x000ab6f0


	//   ....[86]....
        /*60cc*/ 	.word	0x000ab740


	//   ....[87]....
        /*60d0*/ 	.word	0x000ab790


	//   ....[88]....
        /*60d4*/ 	.word	0x000ab7e0


	//   ....[89]....
        /*60d8*/ 	.word	0x000ab830


	//   ....[90]....
        /*60dc*/ 	.word	0x000ab880


	//   ....[91]....
        /*60e0*/ 	.word	0x000ab8d0


	//   ....[92]....
        /*60e4*/ 	.word	0x000ab920


	//   ....[93]....
        /*60e8*/ 	.word	0x000ab970


	//   ....[94]....
        /*60ec*/ 	.word	0x000ab9c0


	//   ....[95]....
        /*60f0*/ 	.word	0x000aba10


	//   ....[96]....
        /*60f4*/ 	.word	0x000aba60


	//   ....[97]....
        /*60f8*/ 	.word	0x000abab0


	//   ....[98]....
        /*60fc*/ 	.word	0x000abb00


	//   ....[99]....
        /*6100*/ 	.word	0x000abb50


	//   ....[100]....
        /*6104*/ 	.word	0x000abbe0


	//   ....[101]....
        /*6108*/ 	.word	0x000abc60


	//   ....[102]....
        /*610c*/ 	.word	0x000abcb0


	//   ....[103]....
        /*6110*/ 	.word	0x000abd00


	//   ....[104]....
        /*6114*/ 	.word	0x000abd50


	//   ....[105]....
        /*6118*/ 	.word	0x000abda0


	//   ....[106]....
        /*611c*/ 	.word	0x000abdf0


	//   ....[107]....
        /*6120*/ 	.word	0x000abe40


	//   ....[108]....
        /*6124*/ 	.word	0x000abe90


	//   ....[109]....
        /*6128*/ 	.word	0x000abee0


	//   ....[110]....
        /*612c*/ 	.word	0x000abf30


	//   ....[111]....
        /*6130*/ 	.word	0x000abf80


	//   ....[112]....
        /*6134*/ 	.word	0x000abfd0


	//   ....[113]....
        /*6138*/ 	.word	0x000ac020


	//   ....[114]....
        /*613c*/ 	.word	0x000ac070


	//   ....[115]....
        /*6140*/ 	.word	0x000ac0c0


	//   ....[116]....
        /*6144*/ 	.word	0x000ac110


	//   ....[117]....
        /*6148*/ 	.word	0x000ac160


	//   ....[118]....
        /*614c*/ 	.word	0x000ac1f0


	//   ....[119]....
        /*6150*/ 	.word	0x000ac270


	//   ....[120]....
        /*6154*/ 	.word	0x000ac2c0


	//   ....[121]....
        /*6158*/ 	.word	0x000ac310


	//   ....[122]....
        /*615c*/ 	.word	0x000ac360


	//   ....[123]....
        /*6160*/ 	.word	0x000ac3b0


	//   ....[124]....
        /*6164*/ 	.word	0x000ac400


	//   ....[125]....
        /*6168*/ 	.word	0x000ac450


	//   ....[126]....
        /*616c*/ 	.word	0x000ac4a0


	//   ....[127]....
        /*6170*/ 	.word	0x000ac4f0


	//   ....[128]....
        /*6174*/ 	.word	0x000ac540


	//   ....[129]....
        /*6178*/ 	.word	0x000ac590


	//   ....[130]....
        /*617c*/ 	.word	0x000ac5e0


	//   ....[131]....
        /*6180*/ 	.word	0x000ac630


	//   ....[132]....
        /*6184*/ 	.word	0x000ac680


	//   ....[133]....
        /*6188*/ 	.word	0x000ac6d0


	//   ....[134]....
        /*618c*/ 	.word	0x000ac720


	//   ....[135]....
        /*6190*/ 	.word	0x000ac770


	//   ....[136]....
        /*6194*/ 	.word	0x000ac7f0


	//   ....[137]....
        /*6198*/ 	.word	0x000ac880


	//   ....[138]....
        /*619c*/ 	.word	0x000ac910


	//   ....[139]....
        /*61a0*/ 	.word	0x000acdd0


	//   ....[140]....
        /*61a4*/ 	.word	0x000ad130


	//   ....[141]....
        /*61a8*/ 	.word	0x000ad180


	//   ....[142]....
        /*61ac*/ 	.word	0x000ad1d0


	//   ....[143]....
        /*61b0*/ 	.word	0x000ad220


	//   ....[144]....
        /*61b4*/ 	.word	0x000ad270


	//   ....[145]....
        /*61b8*/ 	.word	0x000ad2c0


	//   ....[146]....
        /*61bc*/ 	.word	0x000ad310


	//   ....[147]....
        /*61c0*/ 	.word	0x000ad360


	//   ....[148]....
        /*61c4*/ 	.word	0x000ad3b0


	//   ....[149]....
        /*61c8*/ 	.word	0x000ad400


	//   ....[150]....
        /*61cc*/ 	.word	0x000ad450


	//   ....[151]....
        /*61d0*/ 	.word	0x000ad4a0


	//   ....[152]....
        /*61d4*/ 	.word	0x000ad4f0


	//   ....[153]....
        /*61d8*/ 	.word	0x000ad540


	//   ....[154]....
        /*61dc*/ 	.word	0x000ad590


	//   ....[155]....
        /*61e0*/ 	.word	0x000ad5e0


	//   ....[156]....
        /*61e4*/ 	.word	0x000ad630


	//   ....[157]....
        /*61e8*/ 	.word	0x000ad6c0


	//   ....[158]....
        /*61ec*/ 	.word	0x000ad740


	//   ....[159]....
        /*61f0*/ 	.word	0x000ad790


	//   ....[160]....
        /*61f4*/ 	.word	0x000ad7e0


	//   ....[161]....
        /*61f8*/ 	.word	0x000ad830


	//   ....[162]....
        /*61fc*/ 	.word	0x000ad880


	//   ....[163]....
        /*6200*/ 	.word	0x000ad8d0


	//   ....[164]....
        /*6204*/ 	.word	0x000ad920


	//   ....[165]....
        /*6208*/ 	.word	0x000ad970


	//   ....[166]....
        /*620c*/ 	.word	0x000ad9c0


	//   ....[167]....
        /*6210*/ 	.word	0x000ada10


	//   ....[168]....
        /*6214*/ 	.word	0x000ada60


	//   ....[169]....
        /*6218*/ 	.word	0x000adab0


	//   ....[170]....
        /*621c*/ 	.word	0x000adb00


	//   ....[171]....
        /*6220*/ 	.word	0x000adb50


	//   ....[172]....
        /*6224*/ 	.word	0x000adba0


	//   ....[173]....
        /*6228*/ 	.word	0x000adbf0


	//   ....[174]....
        /*622c*/ 	.word	0x000adc40


	//   ....[175]....
        /*6230*/ 	.word	0x000adcd0


	//   ....[176]....
        /*6234*/ 	.word	0x000add50


	//   ....[177]....
        /*6238*/ 	.word	0x000adda0


	//   ....[178]....
        /*623c*/ 	.word	0x000addf0


	//   ....[179]....
        /*6240*/ 	.word	0x000ade40


	//   ....[180]....
        /*6244*/ 	.word	0x000ade90


	//   ....[181]....
        /*6248*/ 	.word	0x000adee0


	//   ....[182]....
        /*624c*/ 	.word	0x000adf30


	//   ....[183]....
        /*6250*/ 	.word	0x000adf80


	//   ....[184]....
        /*6254*/ 	.word	0x000adfd0


	//   ....[185]....
        /*6258*/ 	.word	0x000ae020


	//   ....[186]....
        /*625c*/ 	.word	0x000ae070


	//   ....[187]....
        /*6260*/ 	.word	0x000ae0c0


	//   ....[188]....
        /*6264*/ 	.word	0x000ae110


	//   ....[189]....
        /*6268*/ 	.word	0x000ae160


	//   ....[190]....
        /*626c*/ 	.word	0x000ae1b0


	//   ....[191]....
        /*6270*/ 	.word	0x000ae200


	//   ....[192]....
        /*6274*/ 	.word	0x000ae250


	//   ....[193]....
        /*6278*/ 	.word	0x000ae2e0


	//   ....[194]....
        /*627c*/ 	.word	0x000ae360


	//   ....[195]....
        /*6280*/ 	.word	0x000ae3b0


	//   ....[196]....
        /*6284*/ 	.word	0x000ae400


	//   ....[197]....
        /*6288*/ 	.word	0x000ae450


	//   ....[198]....
        /*628c*/ 	.word	0x000ae4a0


	//   ....[199]....
        /*6290*/ 	.word	0x000ae4f0


	//   ....[200]....
        /*6294*/ 	.word	0x000ae540


	//   ....[201]....
        /*6298*/ 	.word	0x000ae590


	//   ....[202]....
        /*629c*/ 	.word	0x000ae5e0


	//   ....[203]....
        /*62a0*/ 	.word	0x000ae630


	//   ....[204]....
        /*62a4*/ 	.word	0x000ae680


	//   ....[205]....
        /*62a8*/ 	.word	0x000ae6d0


	//   ....[206]....
        /*62ac*/ 	.word	0x000ae720


	//   ....[207]....
        /*62b0*/ 	.word	0x000ae770


	//   ....[208]....
        /*62b4*/ 	.word	0x000ae7c0


	//   ....[209]....
        /*62b8*/ 	.word	0x000ae810


	//   ....[210]....
        /*62bc*/ 	.word	0x000ae860


	//   ....[211]....
        /*62c0*/ 	.word	0x000ae8f0


	//   ....[212]....
        /*62c4*/ 	.word	0x000ae970


	//   ....[213]....
        /*62c8*/ 	.word	0x000ae9c0


	//   ....[214]....
        /*62cc*/ 	.word	0x000aea10


	//   ....[215]....
        /*62d0*/ 	.word	0x000aea60


	//   ....[216]....
        /*62d4*/ 	.word	0x000aeab0


	//   ....[217]....
        /*62d8*/ 	.word	0x000aeb00


	//   ....[218]....
        /*62dc*/ 	.word	0x000aeb50


	//   ....[219]....
        /*62e0*/ 	.word	0x000aeba0


	//   ....[220]....
        /*62e4*/ 	.word	0x000aebf0


	//   ....[221]....
        /*62e8*/ 	.word	0x000aec40


	//   ....[222]....
        /*62ec*/ 	.word	0x000aec90


	//   ....[223]....
        /*62f0*/ 	.word	0x000aece0


	//   ....[224]....
        /*62f4*/ 	.word	0x000aed30


	//   ....[225]....
        /*62f8*/ 	.word	0x000aed80


	//   ....[226]....
        /*62fc*/ 	.word	0x000aedd0


	//   ....[227]....
        /*6300*/ 	.word	0x000aee20


	//   ....[228]....
        /*6304*/ 	.word	0x000aee70


	//   ....[229]....
        /*6308*/ 	.word	0x000aeef0


	//   ....[230]....
        /*630c*/ 	.word	0x000aef80


	//   ....[231]....
        /*6310*/ 	.word	0x000af010


	//   ....[232]....
        /*6314*/ 	.word	0x000af250


	//   ....[233]....
        /*6318*/ 	.word	0x000af720


	//   ....[234]....
        /*631c*/ 	.word	0x000af770


	//   ....[235]....
        /*6320*/ 	.word	0x000af7c0


	//   ....[236]....
        /*6324*/ 	.word	0x000af810


	//   ....[237]....
        /*6328*/ 	.word	0x000af860


	//   ....[238]....
        /*632c*/ 	.word	0x000af8b0


	//   ....[239]....
        /*6330*/ 	.word	0x000af900


	//   ....[240]....
        /*6334*/ 	.word	0x000af950


	//   ....[241]....
        /*6338*/ 	.word	0x000af9a0


	//   ....[242]....
        /*633c*/ 	.word	0x000af9f0


	//   ....[243]....
        /*6340*/ 	.word	0x000afa40


	//   ....[244]....
        /*6344*/ 	.word	0x000afa90


	//   ....[245]....
        /*6348*/ 	.word	0x000afae0


	//   ....[246]....
        /*634c*/ 	.word	0x000afb30


	//   ....[247]....
        /*6350*/ 	.word	0x000afb80


	//   ....[248]....
        /*6354*/ 	.word	0x000afbd0


	//   ....[249]....
        /*6358*/ 	.word	0x000afc20


	//   ....[250]....
        /*635c*/ 	.word	0x000afcb0


	//   ....[251]....
        /*6360*/ 	.word	0x000afd30


	//   ....[252]....
        /*6364*/ 	.word	0x000afd80


	//   ....[253]....
        /*6368*/ 	.word	0x000afdd0


	//   ....[254]....
        /*636c*/ 	.word	0x000afe20


	//   ....[255]....
        /*6370*/ 	.word	0x000afe70


	//   ....[0]....
        /*6374*/ 	.word	0x000afec0


	//   ....[1]....
        /*6378*/ 	.word	0x000aff10


	//   ....[2]....
        /*637c*/ 	.word	0x000aff60


	//   ....[3]....
        /*6380*/ 	.word	0x000affb0


	//   ....[4]....
        /*6384*/ 	.word	0x000b0000


	//   ....[5]....
        /*6388*/ 	.word	0x000b0050


	//   ....[6]....
        /*638c*/ 	.word	0x000b00a0


	//   ....[7]....
        /*6390*/ 	.word	0x000b00f0


	//   ....[8]....
        /*6394*/ 	.word	0x000b0140


	//   ....[9]....
        /*6398*/ 	.word	0x000b0190


	//   ....[10]....
        /*639c*/ 	.word	0x000b01e0


	//   ....[11]....
        /*63a0*/ 	.word	0x000b0230


	//   ....[12]....
        /*63a4*/ 	.word	0x000b02c0


	//   ....[13]....
        /*63a8*/ 	.word	0x000b0340


	//   ....[14]....
        /*63ac*/ 	.word	0x000b0390


	//   ....[15]....
        /*63b0*/ 	.word	0x000b03e0


	//   ....[16]....
        /*63b4*/ 	.word	0x000b0430


	//   ....[17]....
        /*63b8*/ 	.word	0x000b0480


	//   ....[18]....
        /*63bc*/ 	.word	0x000b04d0


	//   ....[19]....
        /*63c0*/ 	.word	0x000b0520


	//   ....[20]....
        /*63c4*/ 	.word	0x000b0570


	//   ....[21]....
        /*63c8*/ 	.word	0x000b05c0


	//   ....[22]....
        /*63cc*/ 	.word	0x000b0610


	//   ....[23]....
        /*63d0*/ 	.word	0x000b0660


	//   ....[24]....
        /*63d4*/ 	.word	0x000b06b0


	//   ....[25]....
        /*63d8*/ 	.word	0x000b0700


	//   ....[26]....
        /*63dc*/ 	.word	0x000b0750


	//   ....[27]....
        /*63e0*/ 	.word	0x000b07a0


	//   ....[28]....
        /*63e4*/ 	.word	0x000b07f0


	//   ....[29]....
        /*63e8*/ 	.word	0x000b0840


	//   ....[30]....
        /*63ec*/ 	.word	0x000b08d0


	//   ....[31]....
        /*63f0*/ 	.word	0x000b0950


	//   ....[32]....
        /*63f4*/ 	.word	0x000b09a0


	//   ....[33]....
        /*63f8*/ 	.word	0x000b09f0


	//   ....[34]....
        /*63fc*/ 	.word	0x000b0a40


	//   ....[35]....
        /*6400*/ 	.word	0x000b0a90


	//   ....[36]....
        /*6404*/ 	.word	0x000b0ae0


	//   ....[37]....
        /*6408*/ 	.word	0x000b0b30


	//   ....[38]....
        /*640c*/ 	.word	0x000b0b80


	//   ....[39]....
        /*6410*/ 	.word	0x000b0bd0


	//   ....[40]....
        /*6414*/ 	.word	0x000b0c20


	//   ....[41]....
        /*6418*/ 	.word	0x000b0c70


	//   ....[42]....
        /*641c*/ 	.word	0x000b0cc0


	//   ....[43]....
        /*6420*/ 	.word	0x000b0d10


	//   ....[44]....
        /*6424*/ 	.word	0x000b0d60


	//   ....[45]....
        /*6428*/ 	.word	0x000b0db0


	//   ....[46]....
        /*642c*/ 	.word	0x000b0e00


	//   ....[47]....
        /*6430*/ 	.word	0x000b0e50


	//   ....[48]....
        /*6434*/ 	.word	0x000b0ee0


	//   ....[49]....
        /*6438*/ 	.word	0x000b0f60


	//   ....[50]....
        /*643c*/ 	.word	0x000b0fb0


	//   ....[51]....
        /*6440*/ 	.word	0x000b1000


	//   ....[52]....
        /*6444*/ 	.word	0x000b1050


	//   ....[53]....
        /*6448*/ 	.word	0x000b10a0


	//   ....[54]....
        /*644c*/ 	.word	0x000b10f0


	//   ....[55]....
        /*6450*/ 	.word	0x000b1140


	//   ....[56]....
        /*6454*/ 	.word	0x000b1190


	//   ....[57]....
        /*6458*/ 	.word	0x000b11e0


	//   ....[58]....
        /*645c*/ 	.word	0x000b1230


	//   ....[59]....
        /*6460*/ 	.word	0x000b1280


	//   ....[60]....
        /*6464*/ 	.word	0x000b12d0


	//   ....[61]....
        /*6468*/ 	.word	0x000b1320


	//   ....[62]....
        /*646c*/ 	.word	0x000b1370


	//   ....[63]....
        /*6470*/ 	.word	0x000b13c0


	//   ....[64]....
        /*6474*/ 	.word	0x000b1410


	//   ....[65]....
        /*6478*/ 	.word	0x000b1460


	//   ....[66]....
        /*647c*/ 	.word	0x000b14d0


	//   ....[67]....
        /*6480*/ 	.word	0x000b1550


	//   ....[68]....
        /*6484*/ 	.word	0x000b15d0


	//   ....[69]....
        /*6488*/ 	.word	0x000b18a0


	//   ....[70]....
        /*648c*/ 	.word	0x000b1a10


	//   ....[71]....
        /*6490*/ 	.word	0x000b1b90


	//   ....[72]....
        /*6494*/ 	.word	0x000b1d10


	//   ....[73]....
        /*6498*/ 	.word	0x000b1e20


	//   ....[74]....
        /*649c*/ 	.word	0x000b1ef0


	//   ....[75]....
        /*64a0*/ 	.word	0x000b1f80


	//   ....[76]....
        /*64a4*/ 	.word	0x000b1fd0


	//   ....[77]....
        /*64a8*/ 	.word	0x000b2020


	//   ....[78]....
        /*64ac*/ 	.word	0x000b2070


	//   ....[79]....
        /*64b0*/ 	.word	0x000b20c0


	//   ....[80]....
        /*64b4*/ 	.word	0x000b2110


	//   ....[81]....
        /*64b8*/ 	.word	0x000b2160


	//   ....[82]....
        /*64bc*/ 	.word	0x000b21b0


	//   ....[83]....
        /*64c0*/ 	.word	0x000b2200


	//   ....[84]....
        /*64c4*/ 	.word	0x000b2250


	//   ....[85]....
        /*64c8*/ 	.word	0x000b22a0


	//   ....[86]....
        /*64cc*/ 	.word	0x000b22f0


	//   ....[87]....
        /*64d0*/ 	.word	0x000b2370


	//   ....[88]....
        /*64d4*/ 	.word	0x000b23f0


	//   ....[89]....
        /*64d8*/ 	.word	0x000b2440


	//   ....[90]....
        /*64dc*/ 	.word	0x000b2490


	//   ....[91]....
        /*64e0*/ 	.word	0x000b24e0


	//   ....[92]....
        /*64e4*/ 	.word	0x000b2530


	//   ....[93]....
        /*64e8*/ 	.word	0x000b2580


	//   ....[94]....
        /*64ec*/ 	.word	0x000b25d0


	//   ....[95]....
        /*64f0*/ 	.word	0x000b2620


	//   ....[96]....
        /*64f4*/ 	.word	0x000b2670


	//   ....[97]....
        /*64f8*/ 	.word	0x000b26c0


	//   ....[98]....
        /*64fc*/ 	.word	0x000b2710


	//   ....[99]....
        /*6500*/ 	.word	0x000b2760


	//   ....[100]....
        /*6504*/ 	.word	0x000b27b0


	//   ....[101]....
        /*6508*/ 	.word	0x000b2800


	//   ....[102]....
        /*650c*/ 	.word	0x000b2850


	//   ....[103]....
        /*6510*/ 	.word	0x000b28a0


	//   ....[104]....
        /*6514*/ 	.word	0x000b28f0


	//   ....[105]....
        /*6518*/ 	.word	0x000b2970


	//   ....[106]....
        /*651c*/ 	.word	0x000b29f0


	//   ....[107]....
        /*6520*/ 	.word	0x000b2a40


	//   ....[108]....
        /*6524*/ 	.word	0x000b2a90


	//   ....[109]....
        /*6528*/ 	.word	0x000b2ae0


	//   ....[110]....
        /*652c*/ 	.word	0x000b2b30


	//   ....[111]....
        /*6530*/ 	.word	0x000b2b80


	//   ....[112]....
        /*6534*/ 	.word	0x000b2bd0


	//   ....[113]....
        /*6538*/ 	.word	0x000b2c20


	//   ....[114]....
        /*653c*/ 	.word	0x000b2c70


	//   ....[115]....
        /*6540*/ 	.word	0x000b2cc0


	//   ....[116]....
        /*6544*/ 	.word	0x000b2d10


	//   ....[117]....
        /*6548*/ 	.word	0x000b2d60


	//   ....[118]....
        /*654c*/ 	.word	0x000b2db0


	//   ....[119]....
        /*6550*/ 	.word	0x000b2e00


	//   ....[120]....
        /*6554*/ 	.word	0x000b2e50


	//   ....[121]....
        /*6558*/ 	.word	0x000b2ea0


	//   ....[122]....
        /*655c*/ 	.word	0x000b2ef0


	//   ....[123]....
        /*6560*/ 	.word	0x000b2f70


	//   ....[124]....
        /*6564*/ 	.word	0x000b2ff0


	//   ....[125]....
        /*6568*/ 	.word	0x000b3040


	//   ....[126]....
        /*656c*/ 	.word	0x000b3090


	//   ....[127]....
        /*6570*/ 	.word	0x000b30e0


	//   ....[128]....
        /*6574*/ 	.word	0x000b3130


	//   ....[129]....
        /*6578*/ 	.word	0x000b3180


	//   ....[130]....
        /*657c*/ 	.word	0x000b31d0


	//   ....[131]....
        /*6580*/ 	.word	0x000b3220


	//   ....[132]....
        /*6584*/ 	.word	0x000b3270


	//   ....[133]....
        /*6588*/ 	.word	0x000b32c0


	//   ....[134]....
        /*658c*/ 	.word	0x000b3310


	//   ....[135]....
        /*6590*/ 	.word	0x000b3360


	//   ....[136]....
        /*6594*/ 	.word	0x000b33b0


	//   ....[137]....
        /*6598*/ 	.word	0x000b3400


	//   ....[138]....
        /*659c*/ 	.word	0x000b3450


	//   ....[139]....
        /*65a0*/ 	.word	0x000b34a0


	//   ....[140]....
        /*65a4*/ 	.word	0x000b34f0


	//   ....[141]....
        /*65a8*/ 	.word	0x000b3570


	//   ....[142]....
        /*65ac*/ 	.word	0x000b35f0


	//   ....[143]....
        /*65b0*/ 	.word	0x000b3640


	//   ....[144]....
        /*65b4*/ 	.word	0x000b3690


	//   ....[145]....
        /*65b8*/ 	.word	0x000b36e0


	//   ....[146]....
        /*65bc*/ 	.word	0x000b3730


	//   ....[147]....
        /*65c0*/ 	.word	0x000b3780


	//   ....[148]....
        /*65c4*/ 	.word	0x000b37d0


	//   ....[149]....
        /*65c8*/ 	.word	0x000b3820


	//   ....[150]....
        /*65cc*/ 	.word	0x000b3870


	//   ....[151]....
        /*65d0*/ 	.word	0x000b38c0


	//   ....[152]....
        /*65d4*/ 	.word	0x000b3910


	//   ....[153]....
        /*65d8*/ 	.word	0x000b3960


	//   ....[154]....
        /*65dc*/ 	.word	0x000b39b0


	//   ....[155]....
        /*65e0*/ 	.word	0x000b3a00


	//   ....[156]....
        /*65e4*/ 	.word	0x000b3a50


	//   ....[157]....
        /*65e8*/ 	.word	0x000b3aa0


	//   ....[158]....
        /*65ec*/ 	.word	0x000b3af0


	//   ....[159]....
        /*65f0*/ 	.word	0x000b3b50


	//----- nvinfo : EIATTR_VRC_CTA_INIT_COUNT
	.align		4
.L_506:
        /*65f4*/ 	.byte	0x02, 0x4a
	.zero		1
	.zero		1


	//----- nvinfo : EIATTR_EXIT_INSTR_OFFSETS
	.align		4
        /*65f8*/ 	.byte	0x04, 0x1c
        /*65fa*/ 	.short	(.L_508 - .L_507)


	//   ....[0]....
.L_507:
        /*65fc*/ 	.word	0x0001af20


	//   ....[1]....
        /*6600*/ 	.word	0x0001b1c0


	//   ....[2]....
        /*6604*/ 	.word	0x0001b5c0


	//   ....[3]....
        /*6608*/ 	.word	0x0001b740


	//   ....[4]....
        /*660c*/ 	.word	0x0001b8e0


	//   ....[5]....
        /*6610*/ 	.word	0x00052ce0


	//   ....[6]....
        /*6614*/ 	.word	0x00052f90


	//   ....[7]....
        /*6618*/ 	.word	0x00053340


	//   ....[8]....
        /*661c*/ 	.word	0x000534e0


	//   ....[9]....
        /*6620*/ 	.word	0x00053650


	//   ....[10]....
        /*6624*/ 	.word	0x00053680


	//   ....[11]....
        /*6628*/ 	.word	0x000708e0


	//   ....[12]....
        /*662c*/ 	.word	0x00070a70


	//   ....[13]....
        /*6630*/ 	.word	0x000aa020


	//   ....[14]....
        /*6634*/ 	.word	0x000aa230


	//----- nvinfo : EIATTR_MAX_THREADS
	.align		4
.L_508:
        /*6638*/ 	.byte	0x04, 0x05
        /*663a*/ 	.short	(.L_510 - .L_509)
.L_509:
        /*663c*/ 	.word	0x00000100
        /*6640*/ 	.word	0x00000001
        /*6644*/ 	.word	0x00000001


	//----- nvinfo : EIATTR_CRS_STACK_SIZE
	.align		4
.L_510:
        /*6648*/ 	.byte	0x04, 0x1e
        /*664a*/ 	.short	(.L_512 - .L_511)
.L_511:
        /*664c*/ 	.word	0x00000000


	//----- nvinfo : EIATTR_CBANK_PARAM_SIZE
	.align		4
.L_512:
        /*6650*/ 	.byte	0x03, 0x19
        /*6652*/ 	.short	0x0058


	//----- nvinfo : EIATTR_PARAM_CBANK
	.align		4
        /*6654*/ 	.byte	0x04, 0x0a
        /*6656*/ 	.short	(.L_514 - .L_513)
	.align		4
.L_513:
        /*6658*/ 	.word	index@(.nv.constant0._ZN6thrust24THRUST_300001_SM_1000_NS8cuda_cub4core6detail13_kernel_agentINS1_15__reduce_by_key16ReduceByKeyAgentINS0_6detail15normal_iteratorINS0_10device_ptrIiEEEENS8_INS9_I6StructEEEESB_SE_N4cuda3std3__48equal_toIiEENSH_4plusISC_EEPllEEJSB_SE_SB_SE_SM_N3cub18CUB_300001_SM_100024ReduceByKeyScanTileStateISC_lLb0EEESJ_SL_llEEEvDpT0_)
        /*665c*/ 	.short	0x0380
        /*665e*/ 	.short	0x0058


	//----- nvinfo : EIATTR_SW_WAR
	.align		4
.L_514:
        /*6660*/ 	.byte	0x04, 0x36
        /*6662*/ 	.short	(.L_516 - .L_515)
.L_515:
        /*6664*/ 	.word	0x00000008
.L_516:


//--------------------- .nv.info._ZN6thrust24THRUST_300001_SM_1000_NS8cuda_cub4core6detail13_kernel_agentINS1_15__reduce_by_key9InitAgentIN3cub18CUB_300001_SM_100024ReduceByKeyScanTileStateI6StructlLb0EEElPlEEJSB_lSC_EEEvDpT0_ --------------------------
	.section	.nv.info._ZN6thrust24THRUST_300001_SM_1000_NS8cuda_cub4core6detail13_kernel_agentINS1_15__reduce_by_key9InitAgentIN3cub18CUB_300001_SM_100024ReduceByKeyScanTileStateI6StructlLb0EEElPlEEJSB_lSC_EEEvDpT0_,"",@"SHT_CUDA_INFO"
	.sectionflags	@""
	.align	4


	//----- nvinfo : EIATTR_CUDA_API_VERSION
	.align		4
        /*0000*/ 	.byte	0x04, 0x37
        /*0002*/ 	.short	(.L_518 - .L_517)
.L_517:
        /*0004*/ 	.word	0x00000082


	//----- nvinfo : EIATTR_KPARAM_INFO
	.align		4
.L_518:
        /*0008*/ 	.byte	0x04, 0x17
        /*000a*/ 	.short	(.L_520 - .L_519)
.L_519:
        /*000c*/ 	.word	0x00000000
        /*0010*/ 	.short	0x0002
        /*0012*/ 	.short	0x0020
        /*0014*/ 	.byte	0x00, 0xf5, 0x21, 0x00


	//----- nvinfo : EIATTR_KPARAM_INFO
	.align		4
.L_520:
        /*0018*/ 	.byte	0x04, 0x17
        /*001a*/ 	.short	(.L_522 - .L_521)
.L_521:
        /*001c*/ 	.word	0x00000000
        /*0020*/ 	.short	0x0001
        /*0022*/ 	.short	0x0018
        /*0024*/ 	.byte	0x00, 0xf0, 0x21, 0x00


	//----- nvinfo : EIATTR_KPARAM_INFO
	.align		4
.L_522:
        /*0028*/ 	.byte	0x04, 0x17
        /*002a*/ 	.short	(.L_524 - .L_523)
.L_523:
        /*002c*/ 	.word	0x00000000
        /*0030*/ 	.short	0x0000
        /*0032*/ 	.short	0x0000
        /*0034*/ 	.byte	0x00, 0xf0, 0x61, 0x00


	//----- nvinfo : EIATTR_SPARSE_MMA_MASK
	.align		4
.L_524:
        /*0038*/ 	.byte	0x03, 0x50
        /*003a*/ 	.short	0x0000


	//----- nvinfo : EIATTR_MAXREG_COUNT
	.align		4
        /*003c*/ 	.byte	0x03, 0x1b
        /*003e*/ 	.short	0x00ff


	//----- nvinfo : EIATTR_MERCURY_ISA_VERSION
	.align		4
        /*0040*/ 	.byte	0x03, 0x5f
        /*0042*/ 	.short	0x0101


	//----- nvinfo : EIATTR_VRC_CTA_INIT_COUNT
	.align		4
        /*0044*/ 	.byte	0x02, 0x4a
	.zero		1
	.zero		1


	//----- nvinfo : EIATTR_EXIT_INSTR_OFFSETS
	.align		4
        /*0048*/ 	.byte	0x04, 0x1c
        /*004a*/ 	.short	(.L_526 - .L_525)


	//   ....[0]....
.L_525:
        /*004c*/ 	.word	0x00000120


	//   ....[1]....
        /*0050*/ 	.word	0x00000150


	//----- nvinfo : EIATTR_MAX_THREADS
	.align		4
.L_526:
        /*0054*/ 	.byte	0x04, 0x05
        /*0056*/ 	.short	(.L_528 - .L_527)
.L_527:
        /*0058*/ 	.word	0x00000080
        /*005c*/ 	.word	0x00000001
        /*0060*/ 	.word	0x00000001


	//----- nvinfo : EIATTR_CBANK_PARAM_SIZE
	.align		4
.L_528:
        /*0064*/ 	.byte	0x03, 0x19
        /*0066*/ 	.short	0x0028


	//----- nvinfo : EIATTR_PARAM_CBANK
	.align		4
        /*0068*/ 	.byte	0x04, 0x0a
        /*006a*/ 	.short	(.L_530 - .L_529)
	.align		4
.L_529:
        /*006c*/ 	.word	index@(.nv.constant0._ZN6thrust24THRUST_300001_SM_1000_NS8cuda_cub4core6detail13_kernel_agentINS1_15__reduce_by_key9InitAgentIN3cub18CUB_300001_SM_100024ReduceByKeyScanTileStateI6StructlLb0EEElPlEEJSB_lSC_EEEvDpT0_)
        /*0070*/ 	.short	0x0380
        /*0072*/ 	.short	0x0028


	//----- nvinfo : EIATTR_SW_WAR
	.align		4
.L_530:
        /*0074*/ 	.byte	0x04, 0x36
        /*0076*/ 	.short	(.L_532 - .L_531)
.L_531:
        /*0078*/ 	.word	0x00000008
.L_532:


//--------------------- .nv.info._ZN6thrust24THRUST_300001_SM_1000_NS8cuda_cub4core6detail13_kernel_agentINS1_15__reduce_by_key16ReduceByKeyAgentINS0_6detail15normal_iteratorINS0_10device_ptrIiEEEENS8_INS9_I6StructEEEESB_SE_N4cuda3std3__48equal_toIiEENSH_4plusISC_EEPiiEEJSB_SE_SB_SE_SM_N3cub18CUB_300001_SM_100024ReduceByKeyScanTileStateISC_iLb0EEESJ_SL_iiEEEvDpT0_ --------------------------
	.section	.nv.info._ZN6thrust24THRUST_300001_SM_1000_NS8cuda_cub4core6detail13_kernel_agentINS1_15__reduce_by_key16ReduceByKeyAgentINS0_6detail15normal_iteratorINS0_10device_ptrIiEEEENS8_INS9_I6StructEEEESB_SE_N4cuda3std3__48equal_toIiEENSH_4plusISC_EEPiiEEJSB_SE_SB_SE_SM_N3cub18CUB_300001_SM_100024ReduceByKeyScanTileStateISC_iLb0EEESJ_SL_iiEEEvDpT0_,"",@"SHT_CUDA_INFO"
	.sectionflags	@""
	.align	4


	//----- nvinfo : EIATTR_CUDA_API_VERSION
	.align		4
        /*0000*/ 	.byte	0x04, 0x37
        /*0002*/ 	.short	(.L_534 - .L_533)
.L_533:
        /*0004*/ 	.word	0x00000082


	//----- nvinfo : EIATTR_KPARAM_INFO
	.align		4
.L_534:
        /*0008*/ 	.byte	0x04, 0x17
        /*000a*/ 	.short	(.L_536 - .L_535)
.L_535:
        /*000c*/ 	.word	0x00000000
        /*0010*/ 	.short	0x0009
        /*0012*/ 	.short	0x0048
        /*0014*/ 	.byte	0x00, 0xf0, 0x11, 0x00


	//----- nvinfo : EIATTR_KPARAM_INFO
	.align		4
.L_536:
        /*0018*/ 	.byte	0x04, 0x17
        /*001a*/ 	.short	(.L_538 - .L_537)
.L_537:
        /*001c*/ 	.word	0x00000000
        /*0020*/ 	.short	0x0008
        /*0022*/ 	.short	0x0044
        /*0024*/ 	.byte	0x00, 0xf0, 0x11, 0x00


	//----- nvinfo : EIATTR_KPARAM_INFO
	.align		4
.L_538:
        /*0028*/ 	.byte	0x04, 0x17
        /*002a*/ 	.short	(.L_540 - .L_539)
.L_539:
        /*002c*/ 	.word	0x00000000
        /*0030*/ 	.short	0x0007
        /*0032*/ 	.short	0x0041
        /*0034*/ 	.byte	0x00, 0xf0, 0x05, 0x00


	//----- nvinfo : EIATTR_KPARAM_INFO
	.align		4
.L_540:
        /*0038*/ 	.byte	0x04, 0x17
        /*003a*/ 	.short	(.L_542 - .L_541)
.L_541:
        /*003c*/ 	.word	0x00000000
        /*0040*/ 	.short	0x0006
        /*0042*/ 	.short	0x0040
        /*0044*/ 	.byte	0x00, 0xf0, 0x05, 0x00


	//----- nvinfo : EIATTR_KPARAM_INFO
	.align		4
.L_542:
        /*0048*/ 	.byte	0x04, 0x17
        /*004a*/ 	.short	(.L_544 - .L_543)
.L_543:
        /*004c*/ 	.word	0x00000000
        /*0050*/ 	.short	0x0005
        /*0052*/ 	.short	0x0028
        /*0054*/ 	.byte	0x00, 0xf0, 0x61, 0x00


	//----- nvinfo : EIATTR_KPARAM_INFO
	.align		4
.L_544:
        /*0058*/ 	.byte	0x04, 0x17
        /*005a*/ 	.short	(.L_546 - .L_545)
.L_545:
        /*005c*/ 	.word	0x00000000
        /*0060*/ 	.short	0x0004
        /*0062*/ 	.short	0x0020
        /*0064*/ 	.byte	0x00, 0xf5, 0x21, 0x00


	//----- nvinfo : EIATTR_KPARAM_INFO
	.align		4
.L_546:
        /*0068*/ 	.byte	0x04, 0x17
        /*006a*/ 	.short	(.L_548 - .L_547)
.L_547:
        /*006c*/ 	.word	0x00000000
        /*0070*/ 	.short	0x0003
        /*0072*/ 	.short	0x0018
        /*0074*/ 	.byte	0x00, 0xf0, 0x21, 0x00


	//----- nvinfo : EIATTR_KPARAM_INFO
	.align		4
.L_548:
        /*0078*/ 	.byte	0x04, 0x17
        /*007a*/ 	.short	(.L_550 - .L_549)
.L_549:
        /*007c*/ 	.word	0x00000000
        /*0080*/ 	.short	0x0002
        /*0082*/ 	.short	0x0010
        /*0084*/ 	.byte	0x00, 0xf0, 0x21, 0x00


	//----- nvinfo : EIATTR_KPARAM_INFO
	.align		4
.L_550:
        /*0088*/ 	.byte	0x04, 0x17
        /*008a*/ 	.short	(.L_552 - .L_551)
.L_551:
        /*008c*/ 	.word	0x00000000
        /*0090*/ 	.short	0x0001
        /*0092*/ 	.short	0x0008
        /*0094*/ 	.byte	0x00, 0xf0, 0x21, 0x00


	//----- nvinfo : EIATTR_KPARAM_INFO
	.align		4
.L_552:
        /*0098*/ 	.byte	0x04, 0x17
        /*009a*/ 	.short	(.L_554 - .L_553)
.L_553:
        /*009c*/ 	.word	0x00000000
        /*00a0*/ 	.short	0x0000
        /*00a2*/ 	.short	0x0000
        /*00a4*/ 	.byte	0x00, 0xf0, 0x21, 0x00


	//----- nvinfo : EIATTR_SPARSE_MMA_MASK
	.align		4
.L_554:
        /*00a8*/ 	.byte	0x03, 0x50
        /*00aa*/ 	.short	0x0000


	//----- nvinfo : EIATTR_MAXREG_COUNT
	.align		4
        /*00ac*/ 	.byte	0x03, 0x1b
        /*00ae*/ 	.short	0x00ff


	//----- nvinfo : EIATTR_NUM_BARRIERS
	.align		4
        /*00b0*/ 	.byte	0x02, 0x4c
        /*00b2*/ 	.byte	0x01
	.zero		1


	//----- nvinfo : EIATTR_ANNOTATIONS
	.align		4
        /*00b4*/ 	.byte	0x04, 0x55
        /*00b6*/ 	.short	(.L_556 - .L_555)


	//   ....[0]....
.L_555:
        /* <DEDUP_REMOVED lines=982> */


	//----- nvinfo : EIATTR_MERCURY_ISA_VERSION
	.align		4
.L_556:
        /*3e08*/ 	.byte	0x03, 0x5f
        /*3e0a*/ 	.short	0x0101


	//----- nvinfo : EIATTR_UNUSED_LOAD_BYTE_OFFSET
	.align		4
        /*3e0c*/ 	.byte	0x04, 0x44
        /*3e0e*/ 	.short	(.L_558 - .L_557)


	//   ....[0]....
.L_557:
        /*3e10*/ 	.word	0x0000c6c0
        /*3e14*/ 	.word	0x0000ff0f


	//   ....[1]....
        /*3e18*/ 	.word	0x0000dd00
        /*3e1c*/ 	.word	0x0000ff0f


	//   ....[2]....
        /*3e20*/ 	.word	0x00010850
        /*3e24*/ 	.word	0x0000ff0f


	//   ....[3]....
        /*3e28*/ 	.word	0x00013520
        /*3e2c*/ 	.word	0x0000ff0f


	//   ....[4]....
        /*3e30*/ 	.word	0x00029360
        /*3e34*/ 	.word	0x0000ff0f


	//   ....[5]....
        /*3e38*/ 	.word	0x0002aba0
        /*3e3c*/ 	.word	0x0000ff0f


	//   ....[6]....
        /*3e40*/ 	.word	0x0002d9d0
        /*3e44*/ 	.word	0x0000ff0f


	//   ....[7]....
        /*3e48*/ 	.word	0x00030810
        /*3e4c*/ 	.word	0x0000ff0f


	//   ....[8]....
        /*3e50*/ 	.word	0x00062090
        /*3e54*/ 	.word	0x0000ff0f


	//   ....[9]....
        /*3e58*/ 	.word	0x00063800
        /*3e5c*/ 	.word	0x0000ff0f


	//   ....[10]....
        /*3e60*/ 	.word	0x00066490
        /*3e64*/ 	.word	0x0000ff0f


	//   ....[11]....
        /*3e68*/ 	.word	0x00069110
        /*3e6c*/ 	.word	0x0000ff0f


	//   ....[12]....
        /*3e70*/ 	.word	0x00080e90
        /*3e74*/ 	.word	0x0000ff0f


	//   ....[13]....
        /*3e78*/ 	.word	0x00082730
        /*3e7c*/ 	.word	0x0000ff0f


	//   ....[14]....
        /*3e80*/ 	.word	0x00085510
        /*3e84*/ 	.word	0x0000ff0f


	//   ....[15]....
        /*3e88*/ 	.word	0x000882b0
        /*3e8c*/ 	.word	0x0000ff0f


	//   ....[16]....
        /*3e90*/ 	.word	0x000ab830
        /*3e94*/ 	.word	0x00000fff


	//   ....[17]....
        /*3e98*/ 	.word	0x000ab980
        /*3e9c*/ 	.word	0x0000ff0f


	//----- nvinfo : EIATTR_COOP_GROUP_MASK_REGIDS
	.align		4
.L_558:
        /*3ea0*/ 	.byte	0x04, 0x29
        /*3ea2*/ 	.short	(.L_560 - .L_559)


	//   ....[0]....
.L_559:
        /*3ea4*/ 	.word	0xffffffff


	//   ....[1]....
        /*3ea8*/ 	.word	0xffffffff


	//   ....[2]....
        /*3eac*/ 	.word	0xffffffff


	//   ....[3]....
        /*3eb0*/ 	.word	0xffffffff


	//   ....[4]....
        /*3eb4*/ 	.word	0xffffffff


	//   ....[5]....
        /*3eb8*/ 	.word	0xffffffff


	//   ....[6]....
        /*3ebc*/ 	.word	0xffffffff


	//   ....[7]....
        /*3ec0*/ 	.word	0xffffffff


	//   ....[8]....
        /*3ec4*/ 	.word	0xffffffff


	//   ....[9]....
        /*3ec8*/ 	.word	0xffffffff


	//   ....[10]....
        /*3ecc*/ 	.word	0xffffffff


	//   ....[11]....
        /*3ed0*/ 	.word	0xffffffff


	//   ....[12]....
        /*3ed4*/ 	.word	0xffffffff


	//   ....[13]....
        /*3ed8*/ 	.word	0xffffffff


	//   ....[14]....
        /*3edc*/ 	.word	0xffffffff


	//   ....[15]....
        /*3ee0*/ 	.word	0xffffffff


	//   ....[16]....
        /*3ee4*/ 	.word	0xffffffff


	//   ....[17]....
        /*3ee8*/ 	.word	0xffffffff


	//   ....[18]....
        /*3eec*/ 	.word	0xffffffff


	//   ....[19]....
        /*3ef0*/ 	.word	0xffffffff


	//   ....[20]....
        /*3ef4*/ 	.word	0xffffffff


	//   ....[21]....
        /*3ef8*/ 	.word	0xffffffff


	//   ....[22]....
        /*3efc*/ 	.word	0xffffffff


	//   ....[23]....
        /*3f00*/ 	.word	0xffffffff


	//   ....[24]....
        /*3f04*/ 	.word	0xffffffff


	//   ....[25]....
        /*3f08*/ 	.word	0xffffffff


	//   ....[26]....
        /*3f0c*/ 	.word	0xffffffff


	//   ....[27]....
        /*3f10*/ 	.word	0xffffffff


	//   ....[28]....
        /*3f14*/ 	.word	0xffffffff


	//   ....[29]....
        /*3f18*/ 	.word	0xffffffff


	//   ....[30]....
        /*3f1c*/ 	.word	0xffffffff


	//   ....[31]....
        /*3f20*/ 	.word	0xffffffff


	//   ....[32]....
        /*3f24*/ 	.word	0xffffffff


	//   ....[33]....
        /*3f28*/ 	.word	0xffffffff


	//   ....[34]....
        /*3f2c*/ 	.word	0xffffffff


	//   ....[35]....
        /*3f30*/ 	.word	0xffffffff


	//   ....[36]....
        /*3f34*/ 	.word	0xffffffff


	//   ....[37]....
        /*3f38*/ 	.word	0xffffffff


	//   ....[38]....
        /*3f3c*/ 	.word	0xffffffff


	//   ....[39]....
        /*3f40*/ 	.word	0xffffffff


	//   ....[40]....
        /*3f44*/ 	.word	0xffffffff


	//   ....[41]....
        /*3f48*/ 	.word	0xffffffff


	//   ....[42]....
        /*3f4c*/ 	.word	0xffffffff


	//   ....[43]....
        /*3f50*/ 	.word	0xffffffff


	//   ....[44]....
        /*3f54*/ 	.word	0xffffffff


	//   ....[45]....
        /*3f58*/ 	.word	0xffffffff


	//   ....[46]....
        /*3f5c*/ 	.word	0xffffffff


	//   ....[47]....
        /*3f60*/ 	.word	0xffffffff


	//   ....[48]....
        /*3f64*/ 	.word	0xffffffff


	//   ....[49]....
        /*3f68*/ 	.word	0xffffffff


	//   ....[50]....
        /*3f6c*/ 	.word	0xffffffff


	//   ....[51]....
        /*3f70*/ 	.word	0xffffffff


	//   ....[52]....
        /*3f74*/ 	.word	0xffffffff


	//   ....[53]....
        /*3f78*/ 	.word	0xffffffff


	//   ....[54]....
        /*3f7c*/ 	.word	0xffffffff


	//   ....[55]....
        /*3f80*/ 	.word	0xffffffff


	//   ....[56]....
        /*3f84*/ 	.word	0xffffffff


	//   ....[57]....
        /*3f88*/ 	.word	0xffffffff


	//   ....[58]....
        /*3f8c*/ 	.word	0xffffffff


	//   ....[59]....
        /*3f90*/ 	.word	0xffffffff


	//   ....[60]....
        /*3f94*/ 	.word	0xffffffff


	//   ....[61]....
        /*3f98*/ 	.word	0xffffffff


	//   ....[62]....
        /*3f9c*/ 	.word	0xffffffff


	//   ....[63]....
        /*3fa0*/ 	.word	0xffffffff


	//   ....[64]....
        /*3fa4*/ 	.word	0xffffffff


	//   ....[65]....
        /*3fa8*/ 	.word	0xffffffff


	//   ....[66]....
        /*3fac*/ 	.word	0xffffffff


	//   ....[67]....
        /*3fb0*/ 	.word	0xffffffff


	//   ....[68]....
        /*3fb4*/ 	.word	0xffffffff


	//   ....[69]....
        /*3fb8*/ 	.word	0xffffffff


	//   ....[70]....
        /*3fbc*/ 	.word	0xffffffff


	//   ....[71]....
        /*3fc0*/ 	.word	0xffffffff


	//   ....[72]....
        /*3fc4*/ 	.word	0xffffffff


	//   ....[73]....
        /*3fc8*/ 	.word	0xffffffff


	//   ....[74]....
        /*3fcc*/ 	.word	0xffffffff


	//   ....[75]....
        /*3fd0*/ 	.word	0xffffffff


	//   ....[76]....
        /*3fd4*/ 	.word	0xffffffff


	//   ....[77]....
        /*3fd8*/ 	.word	0xffffffff


	//   ....[78]....
        /*3fdc*/ 	.word	0xffffffff


	//   ....[79]....
        /*3fe0*/ 	.word	0xffffffff


	//   ....[80]....
        /*3fe4*/ 	.word	0xffffffff


	//   ....[81]....
        /*3fe8*/ 	.word	0xffffffff


	//   ....[82]....
        /*3fec*/ 	.word	0xffffffff


	//   ....[83]....
        /*3ff0*/ 	.word	0xffffffff


	//   ....[84]....
        /*3ff4*/ 	.word	0xffffffff


	//   ....[85]....
        /*3ff8*/ 	.word	0xffffffff


	//   ....[86]....
        /*3ffc*/ 	.word	0xffffffff


	//   ....[87]....
        /*4000*/ 	.word	0xffffffff


	//   ....[88]....
        /*4004*/ 	.word	0xffffffff


	//   ....[89]....
        /*4008*/ 	.word	0xffffffff


	//   ....[90]....
        /*400c*/ 	.word	0xffffffff


	//   ....[91]....
        /*4010*/ 	.word	0xffffffff


	//   ....[92]....
        /*4014*/ 	.word	0xffffffff


	//   ....[93]....
        /*4018*/ 	.word	0xffffffff


	//   ....[94]....
        /*401c*/ 	.word	0xffffffff


	//   ....[95]....
        /*4020*/ 	.word	0xffffffff


	//   ....[96]....
        /*4024*/ 	.word	0xffffffff


	//   ....[97]....
        /*4028*/ 	.word	0xffffffff


	//   ....[98]....
        /*402c*/ 	.word	0xffffffff


	//   ....[99]....
        /*4030*/ 	.word	0xffffffff


	//   ....[100]....
        /*4034*/ 	.word	0xffffffff


	//   ....[101]....
        /*4038*/ 	.word	0xffffffff


	//   ....[102]....
        /*403c*/ 	.word	0xffffffff


	//   ....[103]....
        /*4040*/ 	.word	0xffffffff


	//   ....[104]....
        /*4044*/ 	.word	0xffffffff


	//   ....[105]....
        /*4048*/ 	.word	0xffffffff


	//   ....[106]....
        /*404c*/ 	.word	0xffffffff


	//   ....[107]....
        /*4050*/ 	.word	0xffffffff


	//   ....[108]....
        /*4054*/ 	.word	0xffffffff


	//   ....[109]....
        /*4058*/ 	.word	0xffffffff


	//   ....[110]....
        /*405c*/ 	.word	0xffffffff


	//   ....[111]....
        /*4060*/ 	.word	0xffffffff


	//   ....[112]....
        /*4064*/ 	.word	0xffffffff


	//   ....[113]....
        /*4068*/ 	.word	0xffffffff


	//   ....[114]....
        /*406c*/ 	.word	0xffffffff


	//   ....[115]....
        /*4070*/ 	.word	0xffffffff


	//   ....[116]....
        /*4074*/ 	.word	0xffffffff


	//   ....[117]....
        /*4078*/ 	.word	0xffffffff


	//   ....[118]....
        /*407c*/ 	.word	0xffffffff


	//   ....[119]....
        /*4080*/ 	.word	0xffffffff


	//   ....[120]....
        /*4084*/ 	.word	0xffffffff


	//   ....[121]....
        /*4088*/ 	.word	0xffffffff


	//   ....[122]....
        /*408c*/ 	.word	0xffffffff


	//   ....[123]....
        /*4090*/ 	.word	0xffffffff


	//   ....[124]....
        /*4094*/ 	.word	0xffffffff


	//   ....[125]....
        /*4098*/ 	.word	0xffffffff


	//   ....[126]....
        /*409c*/ 	.word	0xffffffff


	//   ....[127]....
        /*40a0*/ 	.word	0xffffffff


	//   ....[128]....
        /*40a4*/ 	.word	0xffffffff


	//   ....[129]....
        /*40a8*/ 	.word	0xffffffff


	//   ....[130]....
        /*40ac*/ 	.word	0xffffffff


	//   ....[131]....
        /*40b0*/ 	.word	0xffffffff


	//   ....[132]....
        /*40b4*/ 	.word	0xffffffff


	//   ....[133]....
        /*40b8*/ 	.word	0xffffffff


	//   ....[134]....
        /*40bc*/ 	.word	0xffffffff


	//   ....[135]....
        /*40c0*/ 	.word	0xffffffff


	//   ....[136]....
        /*40c4*/ 	.word	0xffffffff


	//   ....[137]....
        /*40c8*/ 	.word	0xffffffff


	//   ....[138]....
        /*40cc*/ 	.word	0xffffffff


	//   ....[139]....
        /*40d0*/ 	.word	0xffffffff


	//   ....[140]....
        /*40d4*/ 	.word	0xffffffff


	//   ....[141]....
        /*40d8*/ 	.word	0xffffffff


	//   ....[142]....
        /*40dc*/ 	.word	0xffffffff


	//   ....[143]....
        /*40e0*/ 	.word	0xffffffff


	//   ....[144]....
        /*40e4*/ 	.word	0xffffffff


	//   ....[145]....
        /*40e8*/ 	.word	0xffffffff


	//   ....[146]....
        /*40ec*/ 	.word	0xffffffff


	//   ....[147]....
        /*40f0*/ 	.word	0xffffffff


	//   ....[148]....
        /*40f4*/ 	.word	0xffffffff


	//   ....[149]....
        /*40f8*/ 	.word	0xffffffff


	//   ....[150]....
        /*40fc*/ 	.word	0xffffffff


	//   ....[151]....
        /*4100*/ 	.word	0xffffffff


	//   ....[152]....
        /*4104*/ 	.word	0xffffffff


	//   ....[153]....
        /*4108*/ 	.word	0xffffffff


	//   ....[154]....
        /*410c*/ 	.word	0xffffffff


	//   ....[155]....
        /*4110*/ 	.word	0xffffffff


	//   ....[156]....
        /*4114*/ 	.word	0xffffffff


	//   ....[157]....
        /*4118*/ 	.word	0xffffffff


	//   ....[158]....
        /*411c*/ 	.word	0xffffffff


	//   ....[159]....
        /*4120*/ 	.word	0xffffffff


	//   ....[160]....
        /*4124*/ 	.word	0xffffffff


	//   ....[161]....
        /*4128*/ 	.word	0xffffffff


	//   ....[162]....
        /*412c*/ 	.word	0xffffffff


	//   ....[163]....
        /*4130*/ 	.word	0xffffffff


	//   ....[164]....
        /*4134*/ 	.word	0xffffffff


	//   ....[165]....
        /*4138*/ 	.word	0xffffffff


	//   ....[166]....
        /*413c*/ 	.word	0xffffffff


	//   ....[167]....
        /*4140*/ 	.word	0xffffffff


	//   ....[168]....
        /*4144*/ 	.word	0xffffffff


	//   ....[169]....
        /*4148*/ 	.word	0xffffffff


	//   ....[170]....
        /*414c*/ 	.word	0xffffffff


	//   ....[171]....
        /*4150*/ 	.word	0xffffffff


	//   ....[172]....
        /*4154*/ 	.word	0xffffffff


	//   ....[173]....
        /*4158*/ 	.word	0xffffffff


	//   ....[174]....
        /*415c*/ 	.word	0xffffffff


	//   ....[175]....
        /*4160*/ 	.word	0xffffffff


	//   ....[176]....
        /*4164*/ 	.word	0xffffffff


	//   ....[177]....
        /*4168*/ 	.word	0xffffffff


	//   ....[178]....
        /*416c*/ 	.word	0xffffffff


	//   ....[179]....
        /*4170*/ 	.word	0xffffffff


	//   ....[180]....
        /*4174*/ 	.word	0xffffffff


	//   ....[181]....
        /*4178*/ 	.word	0xffffffff


	//   ....[182]....
        /*417c*/ 	.word	0xffffffff


	//   ....[183]....
        /*4180*/ 	.word	0xffffffff


	//   ....[184]....
        /*4184*/ 	.word	0xffffffff


	//   ....[185]....
        /*4188*/ 	.word	0xffffffff


	//   ....[186]....
        /*418c*/ 	.word	0xffffffff


	//   ....[187]....
        /*4190*/ 	.word	0xffffffff


	//   ....[188]....
        /*4194*/ 	.word	0xffffffff


	//   ....[189]....
        /*4198*/ 	.word	0xffffffff


	//   ....[190]....
        /*419c*/ 	.word	0xffffffff


	//   ....[191]....
        /*41a0*/ 	.word	0xffffffff


	//   ....[192]....
        /*41a4*/ 	.word	0xffffffff


	//   ....[193]....
        /*41a8*/ 	.word	0xffffffff


	//   ....[194]....
        /*41ac*/ 	.word	0xffffffff


	//   ....[195]....
        /*41b0*/ 	.word	0xffffffff


	//   ....[196]....
        /*41b4*/ 	.word	0xffffffff


	//   ....[197]....
        /*41b8*/ 	.word	0xffffffff


	//   ....[198]....
        /*41bc*/ 	.word	0xffffffff


	//   ....[199]....
        /*41c0*/ 	.word	0xffffffff


	//   ....[200]....
        /*41c4*/ 	.word	0xffffffff


	//   ....[201]....
        /*41c8*/ 	.word	0xffffffff


	//   ....[202]....
        /*41cc*/ 	.word	0xffffffff


	//   ....[203]....
        /*41d0*/ 	.word	0xffffffff


	//   ....[204]....
        /*41d4*/ 	.word	0xffffffff


	//   ....[205]....
        /*41d8*/ 	.word	0xffffffff


	//   ....[206]....
        /*41dc*/ 	.word	0xffffffff


	//   ....[207]....
        /*41e0*/ 	.word	0xffffffff


	//   ....[208]....
        /*41e4*/ 	.word	0xffffffff


	//   ....[209]....
        /*41e8*/ 	.word	0xffffffff


	//   ....[210]....
        /*41ec*/ 	.word	0xffffffff


	//   ....[211]....
        /*41f0*/ 	.word	0xffffffff


	//   ....[212]....
        /*41f4*/ 	.word	0xffffffff


	//   ....[213]....
        /*41f8*/ 	.word	0xffffffff


	//   ....[214]....
        /*41fc*/ 	.word	0xffffffff


	//   ....[215]....
        /*4200*/ 	.word	0xffffffff


	//   ....[216]....
        /*4204*/ 	.word	0xffffffff


	//   ....[217]....
        /*4208*/ 	.word	0xffffffff


	//   ....[218]....
        /*420c*/ 	.word	0xffffffff


	//   ....[219]....
        /*4210*/ 	.word	0xffffffff


	//   ....[220]....
        /*4214*/ 	.word	0xffffffff


	//   ....[221]....
        /*4218*/ 	.word	0xffffffff


	//   ....[222]....
        /*421c*/ 	.word	0xffffffff


	//   ....[223]....
        /*4220*/ 	.word	0xffffffff


	//   ....[224]....
        /*4224*/ 	.word	0xffffffff


	//   ....[225]....
        /*4228*/ 	.word	0xffffffff


	//   ....[226]....
        /*422c*/ 	.word	0xffffffff


	//   ....[227]....
        /*4230*/ 	.word	0xffffffff


	//   ....[228]....
        /*4234*/ 	.word	0xffffffff


	//   ....[229]....
        /*4238*/ 	.word	0xffffffff


	//   ....[230]....
        /*423c*/ 	.word	0xffffffff


	//   ....[231]....
        /*4240*/ 	.word	0xffffffff


	//   ....[232]....
        /*4244*/ 	.word	0xffffffff


	//   ....[233]....
        /*4248*/ 	.word	0xffffffff


	//   ....[234]....
        /*424c*/ 	.word	0xffffffff


	//   ....[235]....
        /*4250*/ 	.word	0xffffffff


	//   ....[236]....
        /*4254*/ 	.word	0xffffffff


	//   ....[237]....
        /*4258*/ 	.word	0xffffffff


	//   ....[238]....
        /*425c*/ 	.word	0xffffffff


	//   ....[239]....
        /*4260*/ 	.word	0xffffffff


	//   ....[240]....
        /*4264*/ 	.word	0xffffffff


	//   ....[241]....
        /*4268*/ 	.word	0xffffffff


	//   ....[242]....
        /*426c*/ 	.word	0xffffffff


	//   ....[243]....
        /*4270*/ 	.word	0xffffffff


	//   ....[244]....
        /*4274*/ 	.word	0xffffffff


	//   ....[245]....
        /*4278*/ 	.word	0xffffffff


	//   ....[246]....
        /*427c*/ 	.word	0xffffffff


	//   ....[247]....
        /*4280*/ 	.word	0xffffffff


	//   ....[248]....
        /*4284*/ 	.word	0xffffffff


	//   ....[249]....
        /*4288*/ 	.word	0xffffffff


	//   ....[250]....
        /*428c*/ 	.word	0xffffffff


	//   ....[251]....
        /*4290*/ 	.word	0xffffffff


	//   ....[252]....
        /*4294*/ 	.word	0xffffffff


	//   ....[253]....
        /*4298*/ 	.word	0xffffffff


	//   ....[254]....
        /*429c*/ 	.word	0xffffffff


	//   ....[255]....
        /*42a0*/ 	.word	0xffffffff


	//   ....[0]....
        /*42a4*/ 	.word	0xffffffff


	//   ....[1]....
        /*42a8*/ 	.word	0xffffffff


	//   ....[2]....
        /*42ac*/ 	.word	0xffffffff


	//   ....[3]....
        /*42b0*/ 	.word	0xffffffff


	//   ....[4]....
        /*42b4*/ 	.word	0xffffffff


	//   ....[5]....
        /*42b8*/ 	.word	0xffffffff


	//   ....[6]....
        /*42bc*/ 	.word	0xffffffff


	//   ....[7]....
        /*42c0*/ 	.word	0xffffffff


	//   ....[8]....
        /*42c4*/ 	.word	0xffffffff


	//   ....[9]....
        /*42c8*/ 	.word	0xffffffff


	//   ....[10]....
        /*42cc*/ 	.word	0xffffffff


	//   ....[11]....
        /*42d0*/ 	.word	0xffffffff


	//   ....[12]....
        /*42d4*/ 	.word	0xffffffff


	//   ....[13]....
        /*42d8*/ 	.word	0xffffffff


	//   ....[14]....
        /*42dc*/ 	.word	0xffffffff


	//   ....[15]....
        /*42e0*/ 	.word	0xffffffff


	//   ....[16]....
        /*42e4*/ 	.word	0xffffffff


	//   ....[17]....
        /*42e8*/ 	.word	0xffffffff


	//   ....[18]....
        /*42ec*/ 	.word	0xffffffff


	//   ....[19]....
        /*42f0*/ 	.word	0xffffffff


	//   ....[20]....
        /*42f4*/ 	.word	0xffffffff


	//   ....[21]....
        /*42f8*/ 	.word	0xffffffff


	//   ....[22]....
        /*42fc*/ 	.word	0xffffffff


	//   ....[23]....
        /*4300*/ 	.word	0xffffffff


	//   ....[24]....
        /*4304*/ 	.word	0xffffffff


	//   ....[25]....
        /*4308*/ 	.word	0xffffffff


	//   ....[26]....
        /*430c*/ 	.word	0xffffffff


	//   ....[27]....
        /*4310*/ 	.word	0xffffffff


	//   ....[28]....
        /*4314*/ 	.word	0xffffffff


	//   ....[29]....
        /*4318*/ 	.word	0xffffffff


	//   ....[30]....
        /*431c*/ 	.word	0xffffffff


	//   ....[31]....
        /*4320*/ 	.word	0xffffffff


	//   ....[32]....
        /*4324*/ 	.word	0xffffffff


	//   ....[33]....
        /*4328*/ 	.word	0xffffffff


	//   ....[34]....
        /*432c*/ 	.word	0xffffffff


	//   ....[35]....
        /*4330*/ 	.word	0xffffffff


	//   ....[36]....
        /*4334*/ 	.word	0xffffffff


	//   ....[37]....
        /*4338*/ 	.word	0xffffffff


	//   ....[38]....
        /*433c*/ 	.word	0xffffffff


	//   ....[39]....
        /*4340*/ 	.word	0xffffffff


	//   ....[40]....
        /*4344*/ 	.word	0xffffffff


	//   ....[41]....
        /*4348*/ 	.word	0xffffffff


	//   ....[42]....
        /*434c*/ 	.word	0xffffffff


	//   ....[43]....
        /*4350*/ 	.word	0xffffffff


	//   ....[44]....
        /*4354*/ 	.word	0xffffffff


	//   ....[45]....
        /*4358*/ 	.word	0xffffffff


	//   ....[46]....
        /*435c*/ 	.word	0xffffffff


	//   ....[47]....
        /*4360*/ 	.word	0xffffffff


	//   ....[48]....
        /*4364*/ 	.word	0xffffffff


	//   ....[49]....
        /*4368*/ 	.word	0xffffffff


	//   ....[50]....
        /*436c*/ 	.word	0xffffffff


	//   ....[51]....
        /*4370*/ 	.word	0xffffffff


	//   ....[52]....
        /*4374*/ 	.word	0xffffffff


	//   ....[53]....
        /*4378*/ 	.word	0xffffffff


	//   ....[54]....
        /*437c*/ 	.word	0xffffffff


	//   ....[55]....
        /*4380*/ 	.word	0xffffffff


	//   ....[56]....
        /*4384*/ 	.word	0xffffffff


	//   ....[57]....
        /*4388*/ 	.word	0xffffffff


	//   ....[58]....
        /*438c*/ 	.word	0xffffffff


	//   ....[59]....
        /*4390*/ 	.word	0xffffffff


	//   ....[60]....
        /*4394*/ 	.word	0xffffffff


	//   ....[61]....
        /*4398*/ 	.word	0xffffffff


	//   ....[62]....
        /*439c*/ 	.word	0xffffffff


	//   ....[63]....
        /*43a0*/ 	.word	0xffffffff


	//   ....[64]....
        /*43a4*/ 	.word	0xffffffff


	//   ....[65]....
        /*43a8*/ 	.word	0xffffffff


	//   ....[66]....
        /*43ac*/ 	.word	0xffffffff


	//   ....[67]....
        /*43b0*/ 	.word	0xffffffff


	//   ....[68]....
        /*43b4*/ 	.word	0xffffffff


	//   ....[69]....
        /*43b8*/ 	.word	0xffffffff


	//   ....[70]....
        /*43bc*/ 	.word	0xffffffff


	//   ....[71]....
        /*43c0*/ 	.word	0xffffffff


	//   ....[72]....
        /*43c4*/ 	.word	0xffffffff


	//   ....[73]....
        /*43c8*/ 	.word	0xffffffff


	//   ....[74]....
        /*43cc*/ 	.word	0xffffffff


	//   ....[75]....
        /*43d0*/ 	.word	0xffffffff


	//   ....[76]....
        /*43d4*/ 	.word	0xffffffff


	//   ....[77]....
        /*43d8*/ 	.word	0xffffffff


	//   ....[78]....
        /*43dc*/ 	.word	0xffffffff


	//   ....[79]....
        /*43e0*/ 	.word	0xffffffff


	//   ....[80]....
        /*43e4*/ 	.word	0xffffffff


	//   ....[81]....
        /*43e8*/ 	.word	0xffffffff


	//   ....[82]....
        /*43ec*/ 	.word	0xffffffff


	//   ....[83]....
        /*43f0*/ 	.word	0xffffffff


	//   ....[84]....
        /*43f4*/ 	.word	0xffffffff


	//   ....[85]....
        /*43f8*/ 	.word	0xffffffff


	//   ....[86]....
        /*43fc*/ 	.word	0xffffffff


	//   ....[87]....
        /*4400*/ 	.word	0xffffffff


	//   ....[88]....
        /*4404*/ 	.word	0xffffffff


	//   ....[89]....
        /*4408*/ 	.word	0xffffffff


	//   ....[90]....
        /*440c*/ 	.word	0xffffffff


	//   ....[91]....
        /*4410*/ 	.word	0xffffffff


	//   ....[92]....
        /*4414*/ 	.word	0xffffffff


	//   ....[93]....
        /*4418*/ 	.word	0xffffffff


	//   ....[94]....
        /*441c*/ 	.word	0xffffffff


	//   ....[95]....
        /*4420*/ 	.word	0xffffffff


	//   ....[96]....
        /*4424*/ 	.word	0xffffffff


	//   ....[97]....
        /*4428*/ 	.word	0xffffffff


	//   ....[98]....
        /*442c*/ 	.word	0xffffffff


	//   ....[99]....
        /*4430*/ 	.word	0xffffffff


	//   ....[100]....
        /*4434*/ 	.word	0xffffffff


	//   ....[101]....
        /*4438*/ 	.word	0xffffffff


	//   ....[102]....
        /*443c*/ 	.word	0xffffffff


	//   ....[103]....
        /*4440*/ 	.word	0xffffffff


	//   ....[104]....
        /*4444*/ 	.word	0xffffffff


	//   ....[105]....
        /*4448*/ 	.word	0xffffffff


	//   ....[106]....
        /*444c*/ 	.word	0xffffffff


	//   ....[107]....
        /*4450*/ 	.word	0xffffffff


	//   ....[108]....
        /*4454*/ 	.word	0xffffffff


	//   ....[109]....
        /*4458*/ 	.word	0xffffffff


	//   ....[110]....
        /*445c*/ 	.word	0xffffffff


	//   ....[111]....
        /*4460*/ 	.word	0xffffffff


	//   ....[112]....
        /*4464*/ 	.word	0xffffffff


	//   ....[113]....
        /*4468*/ 	.word	0xffffffff


	//   ....[114]....
        /*446c*/ 	.word	0xffffffff


	//   ....[115]....
        /*4470*/ 	.word	0xffffffff


	//   ....[116]....
        /*4474*/ 	.word	0xffffffff


	//   ....[117]....
        /*4478*/ 	.word	0xffffffff


	//   ....[118]....
        /*447c*/ 	.word	0xffffffff


	//   ....[119]....
        /*4480*/ 	.word	0xffffffff


	//   ....[120]....
        /*4484*/ 	.word	0xffffffff


	//   ....[121]....
        /*4488*/ 	.word	0xffffffff


	//   ....[122]....
        /*448c*/ 	.word	0xffffffff


	//   ....[123]....
        /*4490*/ 	.word	0xffffffff


	//   ....[124]....
        /*4494*/ 	.word	0xffffffff


	//   ....[125]....
        /*4498*/ 	.word	0xffffffff


	//   ....[126]....
        /*449c*/ 	.word	0xffffffff


	//   ....[127]....
        /*44a0*/ 	.word	0xffffffff


	//   ....[128]....
        /*44a4*/ 	.word	0xffffffff


	//   ....[129]....
        /*44a8*/ 	.word	0xffffffff


	//   ....[130]....
        /*44ac*/ 	.word	0xffffffff


	//   ....[131]....
        /*44b0*/ 	.word	0xffffffff


	//   ....[132]....
        /*44b4*/ 	.word	0xffffffff


	//   ....[133]....
        /*44b8*/ 	.word	0xffffffff


	//   ....[134]....
        /*44bc*/ 	.word	0xffffffff


	//   ....[135]....
        /*44c0*/ 	.word	0xffffffff


	//   ....[136]....
        /*44c4*/ 	.word	0xffffffff


	//   ....[137]....
        /*44c8*/ 	.word	0xffffffff


	//   ....[138]....
        /*44cc*/ 	.word	0xffffffff


	//   ....[139]....
        /*44d0*/ 	.word	0xffffffff


	//   ....[140]....
        /*44d4*/ 	.word	0xffffffff


	//   ....[141]....
        /*44d8*/ 	.word	0xffffffff


	//   ....[142]....
        /*44dc*/ 	.word	0xffffffff


	//   ....[143]....
        /*44e0*/ 	.word	0xffffffff


	//   ....[144]....
        /*44e4*/ 	.word	0xffffffff


	//   ....[145]....
        /*44e8*/ 	.word	0xffffffff


	//   ....[146]....
        /*44ec*/ 	.word	0xffffffff


	//   ....[147]....
        /*44f0*/ 	.word	0xffffffff


	//   ....[148]....
        /*44f4*/ 	.word	0xffffffff


	//   ....[149]....
        /*44f8*/ 	.word	0xffffffff


	//   ....[150]....
        /*44fc*/ 	.word	0xffffffff


	//   ....[151]....
        /*4500*/ 	.word	0xffffffff


	//   ....[152]....
        /*4504*/ 	.word	0xffffffff


	//   ....[153]....
        /*4508*/ 	.word	0xffffffff


	//   ....[154]....
        /*450c*/ 	.word	0xffffffff


	//   ....[155]....
        /*4510*/ 	.word	0xffffffff


	//   ....[156]....
        /*4514*/ 	.word	0xffffffff


	//   ....[157]....
        /*4518*/ 	.word	0xffffffff


	//   ....[158]....
        /*451c*/ 	.word	0xffffffff


	//   ....[159]....
        /*4520*/ 	.word	0xffffffff


	//   ....[160]....
        /*4524*/ 	.word	0xffffffff


	//   ....[161]....
        /*4528*/ 	.word	0xffffffff


	//   ....[162]....
        /*452c*/ 	.word	0xffffffff


	//   ....[163]....
        /*4530*/ 	.word	0xffffffff


	//   ....[164]....
        /*4534*/ 	.word	0xffffffff


	//   ....[165]....
        /*4538*/ 	.word	0xffffffff


	//   ....[166]....
        /*453c*/ 	.word	0xffffffff


	//   ....[167]....
        /*4540*/ 	.word	0xffffffff


	//   ....[168]....
        /*4544*/ 	.word	0xffffffff


	//   ....[169]....
        /*4548*/ 	.word	0xffffffff


	//   ....[170]....
        /*454c*/ 	.word	0xffffffff


	//   ....[171]....
        /*4550*/ 	.word	0xffffffff


	//   ....[172]....
        /*4554*/ 	.word	0xffffffff


	//   ....[173]....
        /*4558*/ 	.word	0xffffffff


	//   ....[174]....
        /*455c*/ 	.word	0xffffffff


	//   ....[175]....
        /*4560*/ 	.word	0xffffffff


	//   ....[176]....
        /*4564*/ 	.word	0xffffffff


	//   ....[177]....
        /*4568*/ 	.word	0xffffffff


	//   ....[178]....
        /*456c*/ 	.word	0xffffffff


	//   ....[179]....
        /*4570*/ 	.word	0xffffffff


	//   ....[180]....
        /*4574*/ 	.word	0xffffffff


	//   ....[181]....
        /*4578*/ 	.word	0xffffffff


	//   ....[182]....
        /*457c*/ 	.word	0xffffffff


	//   ....[183]....
        /*4580*/ 	.word	0xffffffff


	//   ....[184]....
        /*4584*/ 	.word	0xffffffff


	//   ....[185]....
        /*4588*/ 	.word	0xffffffff


	//   ....[186]....
        /*458c*/ 	.word	0xffffffff


	//   ....[187]....
        /*4590*/ 	.word	0xffffffff


	//   ....[188]....
        /*4594*/ 	.word	0xffffffff


	//   ....[189]....
        /*4598*/ 	.word	0xffffffff


	//   ....[190]....
        /*459c*/ 	.word	0xffffffff


	//   ....[191]....
        /*45a0*/ 	.word	0xffffffff


	//   ....[192]....
        /*45a4*/ 	.word	0xffffffff


	//   ....[193]....
        /*45a8*/ 	.word	0xffffffff


	//   ....[194]....
        /*45ac*/ 	.word	0xffffffff


	//   ....[195]....
        /*45b0*/ 	.word	0xffffffff


	//   ....[196]....
        /*45b4*/ 	.word	0xffffffff


	//   ....[197]....
        /*45b8*/ 	.word	0xffffffff


	//   ....[198]....
        /*45bc*/ 	.word	0xffffffff


	//   ....[199]....
        /*45c0*/ 	.word	0xffffffff


	//   ....[200]....
        /*45c4*/ 	.word	0xffffffff


	//   ....[201]....
        /*45c8*/ 	.word	0xffffffff


	//   ....[202]....
        /*45cc*/ 	.word	0xffffffff


	//   ....[203]....
        /*45d0*/ 	.word	0xffffffff


	//   ....[204]....
        /*45d4*/ 	.word	0xffffffff


	//   ....[205]....
        /*45d8*/ 	.word	0xffffffff


	//   ....[206]....
        /*45dc*/ 	.word	0xffffffff


	//   ....[207]....
        /*45e0*/ 	.word	0xffffffff


	//   ....[208]....
        /*45e4*/ 	.word	0xffffffff


	//   ....[209]....
        /*45e8*/ 	.word	0xffffffff


	//   ....[210]....
        /*45ec*/ 	.word	0xffffffff


	//   ....[211]....
        /*45f0*/ 	.word	0xffffffff


	//   ....[212]....
        /*45f4*/ 	.word	0xffffffff


	//   ....[213]....
        /*45f8*/ 	.word	0xffffffff


	//   ....[214]....
        /*45fc*/ 	.word	0xffffffff


	//   ....[215]....
        /*4600*/ 	.word	0xffffffff


	//   ....[216]....
        /*4604*/ 	.word	0xffffffff


	//   ....[217]....
        /*4608*/ 	.word	0xffffffff


	//   ....[218]....
        /*460c*/ 	.word	0xffffffff


	//   ....[219]....
        /*4610*/ 	.word	0xffffffff


	//   ....[220]....
        /*4614*/ 	.word	0xffffffff


	//   ....[221]....
        /*4618*/ 	.word	0xffffffff


	//   ....[222]....
        /*461c*/ 	.word	0xffffffff


	//   ....[223]....
        /*4620*/ 	.word	0xffffffff


	//   ....[224]....
        /*4624*/ 	.word	0xffffffff


	//   ....[225]....
        /*4628*/ 	.word	0xffffffff


	//   ....[226]....
        /*462c*/ 	.word	0xffffffff


	//   ....[227]....
        /*4630*/ 	.word	0xffffffff


	//   ....[228]....
        /*4634*/ 	.word	0xffffffff


	//   ....[229]....
        /*4638*/ 	.word	0xffffffff


	//   ....[230]....
        /*463c*/ 	.word	0xffffffff


	//   ....[231]....
        /*4640*/ 	.word	0xffffffff


	//   ....[232]....
        /*4644*/ 	.word	0xffffffff


	//   ....[233]....
        /*4648*/ 	.word	0xffffffff


	//   ....[234]....
        /*464c*/ 	.word	0xffffffff


	//   ....[235]....
        /*4650*/ 	.word	0xffffffff


	//   ....[236]....
        /*4654*/ 	.word	0xffffffff


	//   ....[237]....
        /*4658*/ 	.word	0xffffffff


	//   ....[238]....
        /*465c*/ 	.word	0xffffffff


	//   ....[239]....
        /*4660*/ 	.word	0xffffffff


	//   ....[240]....
        /*4664*/ 	.word	0xffffffff


	//   ....[241]....
        /*4668*/ 	.word	0xffffffff


	//   ....[242]....
        /*466c*/ 	.word	0xffffffff


	//   ....[243]....
        /*4670*/ 	.word	0xffffffff


	//   ....[244]....
        /*4674*/ 	.word	0xffffffff


	//   ....[245]....
        /*4678*/ 	.word	0xffffffff


	//   ....[246]....
        /*467c*/ 	.word	0xffffffff


	//   ....[247]....
        /*4680*/ 	.word	0xffffffff


	//   ....[248]....
        /*4684*/ 	.word	0xffffffff


	//   ....[249]....
        /*4688*/ 	.word	0xffffffff


	//   ....[250]....
        /*468c*/ 	.word	0xffffffff


	//   ....[251]....
        /*4690*/ 	.word	0xffffffff


	//   ....[252]....
        /*4694*/ 	.word	0xffffffff


	//   ....[253]....
        /*4698*/ 	.word	0xffffffff


	//   ....[254]....
        /*469c*/ 	.word	0xffffffff


	//   ....[255]....
        /*46a0*/ 	.word	0xffffffff


	//   ....[0]....
        /*46a4*/ 	.word	0xffffffff


	//   ....[1]....
        /*46a8*/ 	.word	0xffffffff


	//   ....[2]....
        /*46ac*/ 	.word	0xffffffff


	//   ....[3]....
        /*46b0*/ 	.word	0xffffffff


	//   ....[4]....
        /*46b4*/ 	.word	0xffffffff


	//   ....[5]....
        /*46b8*/ 	.word	0xffffffff


	//   ....[6]....
        /*46bc*/ 	.word	0xffffffff


	//   ....[7]....
        /*46c0*/ 	.word	0xffffffff


	//   ....[8]....
        /*46c4*/ 	.word	0xffffffff


	//   ....[9]....
        /*46c8*/ 	.word	0xffffffff


	//   ....[10]....
        /*46cc*/ 	.word	0xffffffff


	//   ....[11]....
        /*46d0*/ 	.word	0xffffffff


	//   ....[12]....
        /*46d4*/ 	.word	0xffffffff


	//   ....[13]....
        /*46d8*/ 	.word	0xffffffff


	//   ....[14]....
        /*46dc*/ 	.word	0xffffffff


	//   ....[15]....
        /*46e0*/ 	.word	0xffffffff


	//   ....[16]....
        /*46e4*/ 	.word	0xffffffff


	//   ....[17]....
        /*46e8*/ 	.word	0xffffffff


	//   ....[18]....
        /*46ec*/ 	.word	0xffffffff


	//   ....[19]....
        /*46f0*/ 	.word	0xffffffff


	//   ....[20]....
        /*46f4*/ 	.word	0xffffffff


	//   ....[21]....
        /*46f8*/ 	.word	0xffffffff


	//   ....[22]....
        /*46fc*/ 	.word	0xffffffff


	//   ....[23]....
        /*4700*/ 	.word	0xffffffff


	//   ....[24]....
        /*4704*/ 	.word	0xffffffff


	//   ....[25]....
        /*4708*/ 	.word	0xffffffff


	//   ....[26]....
        /*470c*/ 	.word	0xffffffff


	//   ....[27]....
        /*4710*/ 	.word	0xffffffff


	//   ....[28]....
        /*4714*/ 	.word	0xffffffff


	//   ....[29]....
        /*4718*/ 	.word	0xffffffff


	//   ....[30]....
        /*471c*/ 	.word	0xffffffff


	//   ....[31]....
        /*4720*/ 	.word	0xffffffff


	//   ....[32]....
        /*4724*/ 	.word	0xffffffff


	//   ....[33]....
        /*4728*/ 	.word	0xffffffff


	//   ....[34]....
        /*472c*/ 	.word	0xffffffff


	//   ....[35]....
        /*4730*/ 	.word	0xffffffff


	//   ....[36]....
        /*4734*/ 	.word	0xffffffff


	//   ....[37]....
        /*4738*/ 	.word	0xffffffff


	//   ....[38]....
        /*473c*/ 	.word	0xffffffff


	//   ....[39]....
        /*4740*/ 	.word	0xffffffff


	//   ....[40]....
        /*4744*/ 	.word	0xffffffff


	//   ....[41]....
        /*4748*/ 	.word	0xffffffff


	//   ....[42]....
        /*474c*/ 	.word	0xffffffff


	//   ....[43]....
        /*4750*/ 	.word	0xffffffff


	//   ....[44]....
        /*4754*/ 	.word	0xffffffff


	//   ....[45]....
        /*4758*/ 	.word	0xffffffff


	//   ....[46]....
        /*475c*/ 	.word	0xffffffff


	//   ....[47]....
        /*4760*/ 	.word	0xffffffff


	//   ....[48]....
        /*4764*/ 	.word	0xffffffff


	//   ....[49]....
        /*4768*/ 	.word	0xffffffff


	//   ....[50]....
        /*476c*/ 	.word	0xffffffff


	//   ....[51]....
        /*4770*/ 	.word	0xffffffff


	//   ....[52]....
        /*4774*/ 	.word	0xffffffff


	//   ....[53]....
        /*4778*/ 	.word	0xffffffff


	//   ....[54]....
        /*477c*/ 	.word	0xffffffff


	//   ....[55]....
        /*4780*/ 	.word	0xffffffff


	//   ....[56]....
        /*4784*/ 	.word	0xffffffff


	//   ....[57]....
        /*4788*/ 	.word	0xffffffff


	//   ....[58]....
        /*478c*/ 	.word	0xffffffff


	//   ....[59]....
        /*4790*/ 	.word	0xffffffff


	//   ....[60]....
        /*4794*/ 	.word	0xffffffff


	//   ....[61]....
        /*4798*/ 	.word	0xffffffff


	//   ....[62]....
        /*479c*/ 	.word	0xffffffff


	//   ....[63]....
        /*47a0*/ 	.word	0xffffffff


	//   ....[64]....
        /*47a4*/ 	.word	0xffffffff


	//   ....[65]....
        /*47a8*/ 	.word	0xffffffff


	//   ....[66]....
        /*47ac*/ 	.word	0xffffffff


	//   ....[67]....
        /*47b0*/ 	.word	0xffffffff


	//   ....[68]....
        /*47b4*/ 	.word	0xffffffff


	//   ....[69]....
        /*47b8*/ 	.word	0xffffffff


	//   ....[70]....
        /*47bc*/ 	.word	0xffffffff


	//   ....[71]....
        /*47c0*/ 	.word	0xffffffff


	//   ....[72]....
        /*47c4*/ 	.word	0xffffffff


	//   ....[73]....
        /*47c8*/ 	.word	0xffffffff


	//   ....[74]....
        /*47cc*/ 	.word	0xffffffff


	//   ....[75]....
        /*47d0*/ 	.word	0xffffffff


	//   ....[76]....
        /*47d4*/ 	.word	0xffffffff


	//   ....[77]....
        /*47d8*/ 	.word	0xffffffff


	//   ....[78]....
        /*47dc*/ 	.word	0xffffffff


	//   ....[79]....
        /*47e0*/ 	.word	0xffffffff


	//   ....[80]....
        /*47e4*/ 	.word	0xffffffff


	//   ....[81]....
        /*47e8*/ 	.word	0xffffffff


	//   ....[82]....
        /*47ec*/ 	.word	0xffffffff


	//   ....[83]....
        /*47f0*/ 	.word	0xffffffff


	//   ....[84]....
        /*47f4*/ 	.word	0xffffffff


	//   ....[85]....
        /*47f8*/ 	.word	0xffffffff


	//   ....[86]....
        /*47fc*/ 	.word	0xffffffff


	//   ....[87]....
        /*4800*/ 	.word	0xffffffff


	//   ....[88]....
        /*4804*/ 	.word	0xffffffff


	//   ....[89]....
        /*4808*/ 	.word	0xffffffff


	//   ....[90]....
        /*480c*/ 	.word	0xffffffff


	//   ....[91]....
        /*4810*/ 	.word	0xffffffff


	//   ....[92]....
        /*4814*/ 	.word	0xffffffff


	//   ....[93]....
        /*4818*/ 	.word	0xffffffff


	//   ....[94]....
        /*481c*/ 	.word	0xffffffff


	//   ....[95]....
        /*4820*/ 	.word	0xffffffff


	//   ....[96]....
        /*4824*/ 	.word	0xffffffff


	//   ....[97]....
        /*4828*/ 	.word	0xffffffff


	//   ....[98]....
        /*482c*/ 	.word	0xffffffff


	//   ....[99]....
        /*4830*/ 	.word	0xffffffff


	//   ....[100]....
        /*4834*/ 	.word	0xffffffff


	//   ....[101]....
        /*4838*/ 	.word	0xffffffff


	//   ....[102]....
        /*483c*/ 	.word	0xffffffff


	//   ....[103]....
        /*4840*/ 	.word	0xffffffff


	//   ....[104]....
        /*4844*/ 	.word	0xffffffff


	//   ....[105]....
        /*4848*/ 	.word	0xffffffff


	//   ....[106]....
        /*484c*/ 	.word	0xffffffff


	//   ....[107]....
        /*4850*/ 	.word	0xffffffff


	//   ....[108]....
        /*4854*/ 	.word	0xffffffff


	//   ....[109]....
        /*4858*/ 	.word	0xffffffff


	//   ....[110]....
        /*485c*/ 	.word	0xffffffff


	//   ....[111]....
        /*4860*/ 	.word	0xffffffff


	//   ....[112]....
        /*4864*/ 	.word	0xffffffff


	//   ....[113]....
        /*4868*/ 	.word	0xffffffff


	//   ....[114]....
        /*486c*/ 	.word	0xffffffff


	//   ....[115]....
        /*4870*/ 	.word	0xffffffff


	//   ....[116]....
        /*4874*/ 	.word	0xffffffff


	//   ....[117]....
        /*4878*/ 	.word	0xffffffff


	//   ....[118]....
        /*487c*/ 	.word	0xffffffff


	//   ....[119]....
        /*4880*/ 	.word	0xffffffff


	//   ....[120]....
        /*4884*/ 	.word	0xffffffff


	//   ....[121]....
        /*4888*/ 	.word	0xffffffff


	//   ....[122]....
        /*488c*/ 	.word	0xffffffff


	//   ....[123]....
        /*4890*/ 	.word	0xffffffff


	//   ....[124]....
        /*4894*/ 	.word	0xffffffff


	//   ....[125]....
        /*4898*/ 	.word	0xffffffff


	//   ....[126]....
        /*489c*/ 	.word	0xffffffff


	//   ....[127]....
        /*48a0*/ 	.word	0xffffffff


	//   ....[128]....
        /*48a4*/ 	.word	0xffffffff


	//   ....[129]....
        /*48a8*/ 	.word	0xffffffff


	//   ....[130]....
        /*48ac*/ 	.word	0xffffffff


	//   ....[131]....
        /*48b0*/ 	.word	0xffffffff


	//   ....[132]....
        /*48b4*/ 	.word	0xffffffff


	//   ....[133]....
        /*48b8*/ 	.word	0xffffffff


	//   ....[134]....
        /*48bc*/ 	.word	0xffffffff


	//   ....[135]....
        /*48c0*/ 	.word	0xffffffff


	//   ....[136]....
        /*48c4*/ 	.word	0xffffffff


	//   ....[137]....
        /*48c8*/ 	.word	0xffffffff


	//   ....[138]....
        /*48cc*/ 	.word	0xffffffff


	//   ....[139]....
        /*48d0*/ 	.word	0xffffffff


	//   ....[140]....
        /*48d4*/ 	.word	0xffffffff


	//   ....[141]....
        /*48d8*/ 	.word	0xffffffff


	//   ....[142]....
        /*48dc*/ 	.word	0xffffffff


	//   ....[143]....
        /*48e0*/ 	.word	0xffffffff


	//   ....[144]....
        /*48e4*/ 	.word	0xffffffff


	//   ....[145]....
        /*48e8*/ 	.word	0xffffffff


	//   ....[146]....
        /*48ec*/ 	.word	0xffffffff


	//   ....[147]....
        /*48f0*/ 	.word	0xffffffff


	//   ....[148]....
        /*48f4*/ 	.word	0xffffffff


	//   ....[149]....
        /*48f8*/ 	.word	0xffffffff


	//   ....[150]....
        /*48fc*/ 	.word	0xffffffff


	//   ....[151]....
        /*4900*/ 	.word	0xffffffff


	//   ....[152]....
        /*4904*/ 	.word	0xffffffff


	//   ....[153]....
        /*4908*/ 	.word	0xffffffff


	//   ....[154]....
        /*490c*/ 	.word	0xffffffff


	//   ....[155]....
        /*4910*/ 	.word	0xffffffff


	//   ....[156]....
        /*4914*/ 	.word	0xffffffff


	//   ....[157]....
        /*4918*/ 	.word	0xffffffff


	//   ....[158]....
        /*491c*/ 	.word	0xffffffff


	//   ....[159]....
        /*4920*/ 	.word	0xffffffff


	//   ....[160]....
        /*4924*/ 	.word	0xffffffff


	//   ....[161]....
        /*4928*/ 	.word	0xffffffff


	//   ....[162]....
        /*492c*/ 	.word	0xffffffff


	//   ....[163]....
        /*4930*/ 	.word	0xffffffff


	//   ....[164]....
        /*4934*/ 	.word	0xffffffff


	//   ....[165]....
        /*4938*/ 	.word	0xffffffff


	//   ....[166]....
        /*493c*/ 	.word	0xffffffff


	//   ....[167]....
        /*4940*/ 	.word	0xffffffff


	//   ....[168]....
        /*4944*/ 	.word	0xffffffff


	//   ....[169]....
        /*4948*/ 	.word	0xffffffff


	//   ....[170]....
        /*494c*/ 	.word	0xffffffff


	//   ....[171]....
        /*4950*/ 	.word	0xffffffff


	//   ....[172]....
        /*4954*/ 	.word	0xffffffff


	//   ....[173]....
        /*4958*/ 	.word	0xffffffff


	//   ....[174]....
        /*495c*/ 	.word	0xffffffff


	//   ....[175]....
        /*4960*/ 	.word	0xffffffff


	//   ....[176]....
        /*4964*/ 	.word	0xffffffff


	//   ....[177]....
        /*4968*/ 	.word	0xffffffff


	//   ....[178]....
        /*496c*/ 	.word	0xffffffff


	//   ....[179]....
        /*4970*/ 	.word	0xffffffff


	//   ....[180]....
        /*4974*/ 	.word	0xffffffff


	//   ....[181]....
        /*4978*/ 	.word	0xffffffff


	//   ....[182]....
        /*497c*/ 	.word	0xffffffff


	//   ....[183]....
        /*4980*/ 	.word	0xffffffff


	//   ....[184]....
        /*4984*/ 	.word	0xffffffff


	//   ....[185]....
        /*4988*/ 	.word	0xffffffff


	//   ....[186]....
        /*498c*/ 	.word	0xffffffff


	//   ....[187]....
        /*4990*/ 	.word	0xffffffff


	//   ....[188]....
        /*4994*/ 	.word	0xffffffff


	//   ....[189]....
        /*4998*/ 	.word	0xffffffff


	//   ....[190]....
        /*499c*/ 	.word	0xffffffff


	//   ....[191]....
        /*49a0*/ 	.word	0xffffffff


	//   ....[192]....
        /*49a4*/ 	.word	0xffffffff


	//   ....[193]....
        /*49a8*/ 	.word	0xffffffff


	//   ....[194]....
        /*49ac*/ 	.word	0xffffffff


	//   ....[195]....
        /*49b0*/ 	.word	0xffffffff


	//   ....[196]....
        /*49b4*/ 	.word	0xffffffff


	//   ....[197]....
        /*49b8*/ 	.word	0xffffffff


	//   ....[198]....
        /*49bc*/ 	.word	0xffffffff


	//   ....[199]....
        /*49c0*/ 	.word	0xffffffff


	//   ....[200]....
        /*49c4*/ 	.word	0xffffffff


	//   ....[201]....
        /*49c8*/ 	.word	0xffffffff


	//   ....[202]....
        /*49cc*/ 	.word	0xffffffff


	//   ....[203]....
        /*49d0*/ 	.word	0xffffffff


	//   ....[204]....
        /*49d4*/ 	.word	0xffffffff


	//   ....[205]....
        /*49d8*/ 	.word	0xffffffff


	//   ....[206]....
        /*49dc*/ 	.word	0xffffffff


	//   ....[207]....
        /*49e0*/ 	.word	0xffffffff


	//   ....[208]....
        /*49e4*/ 	.word	0xffffffff


	//   ....[209]....
        /*49e8*/ 	.word	0xffffffff


	//   ....[210]....
        /*49ec*/ 	.word	0xffffffff


	//   ....[211]....
        /*49f0*/ 	.word	0xffffffff


	//   ....[212]....
        /*49f4*/ 	.word	0xffffffff


	//   ....[213]....
        /*49f8*/ 	.word	0xffffffff


	//   ....[214]....
        /*49fc*/ 	.word	0xffffffff


	//   ....[215]....
        /*4a00*/ 	.word	0xffffffff


	//   ....[216]....
        /*4a04*/ 	.word	0xffffffff


	//   ....[217]....
        /*4a08*/ 	.word	0xffffffff


	//   ....[218]....
        /*4a0c*/ 	.word	0xffffffff


	//   ....[219]....
        /*4a10*/ 	.word	0xffffffff


	//   ....[220]....
        /*4a14*/ 	.word	0xffffffff


	//   ....[221]....
        /*4a18*/ 	.word	0xffffffff


	//   ....[222]....
        /*4a1c*/ 	.word	0xffffffff


	//   ....[223]....
        /*4a20*/ 	.word	0xffffffff


	//   ....[224]....
        /*4a24*/ 	.word	0xffffffff


	//   ....[225]....
        /*4a28*/ 	.word	0xffffffff


	//   ....[226]....
        /*4a2c*/ 	.word	0xffffffff


	//   ....[227]....
        /*4a30*/ 	.word	0xffffffff


	//   ....[228]....
        /*4a34*/ 	.word	0xffffffff


	//   ....[229]....
        /*4a38*/ 	.word	0xffffffff


	//   ....[230]....
        /*4a3c*/ 	.word	0xffffffff


	//   ....[231]....
        /*4a40*/ 	.word	0xffffffff


	//   ....[232]....
        /*4a44*/ 	.word	0xffffffff


	//   ....[233]....
        /*4a48*/ 	.word	0xffffffff


	//   ....[234]....
        /*4a4c*/ 	.word	0xffffffff


	//   ....[235]....
        /*4a50*/ 	.word	0xffffffff


	//   ....[236]....
        /*4a54*/ 	.word	0xffffffff


	//   ....[237]....
        /*4a58*/ 	.word	0xffffffff


	//   ....[238]....
        /*4a5c*/ 	.word	0xffffffff


	//   ....[239]....
        /*4a60*/ 	.word	0xffffffff


	//   ....[240]....
        /*4a64*/ 	.word	0xffffffff


	//   ....[241]....
        /*4a68*/ 	.word	0xffffffff


	//   ....[242]....
        /*4a6c*/ 	.word	0xffffffff


	//   ....[243]....
        /*4a70*/ 	.word	0xffffffff


	//   ....[244]....
        /*4a74*/ 	.word	0xffffffff


	//   ....[245]....
        /*4a78*/ 	.word	0xffffffff


	//   ....[246]....
        /*4a7c*/ 	.word	0xffffffff


	//   ....[247]....
        /*4a80*/ 	.word	0xffffffff


	//   ....[248]....
        /*4a84*/ 	.word	0xffffffff


	//   ....[249]....
        /*4a88*/ 	.word	0xffffffff


	//   ....[250]....
        /*4a8c*/ 	.word	0xffffffff


	//   ....[251]....
        /*4a90*/ 	.word	0xffffffff


	//   ....[252]....
        /*4a94*/ 	.word	0xffffffff


	//   ....[253]....
        /*4a98*/ 	.word	0xffffffff


	//   ....[254]....
        /*4a9c*/ 	.word	0xffffffff


	//   ....[255]....
        /*4aa0*/ 	.word	0xffffffff


	//   ....[0]....
        /*4aa4*/ 	.word	0x05000053


	//   ....[1]....
        /*4aa8*/ 	.word	0x05000053


	//   ....[2]....
        /*4aac*/ 	.word	0x05000053


	//   ....[3]....
        /*4ab0*/ 	.word	0x05000053


	//   ....[4]....
        /*4ab4*/ 	.word	0x05000053


	//   ....[5]....
        /*4ab8*/ 	.word	0x05000053


	//   ....[6]....
        /*4abc*/ 	.word	0x05000053


	//   ....[7]....
        /*4ac0*/ 	.word	0x05000053


	//   ....[8]....
        /*4ac4*/ 	.word	0x05000053


	//   ....[9]....
        /*4ac8*/ 	.word	0x05000053


	//   ....[10]....
        /*4acc*/ 	.word	0x05000053


	//   ....[11]....
        /*4ad0*/ 	.word	0x05000053


	//   ....[12]....
        /*4ad4*/ 	.word	0x05000053


	//   ....[13]....
        /*4ad8*/ 	.word	0x05000053


	//   ....[14]....
        /*4adc*/ 	.word	0x05000053


	//   ....[15]....
        /*4ae0*/ 	.word	0x05000053


	//   ....[16]....
        /*4ae4*/ 	.word	0x05000053


	//   ....[17]....
        /*4ae8*/ 	.word	0x05000053


	//   ....[18]....
        /*4aec*/ 	.word	0x05000053


	//   ....[19]....
        /*4af0*/ 	.word	0x05000053


	//   ....[20]....
        /*4af4*/ 	.word	0x05000053


	//   ....[21]....
        /*4af8*/ 	.word	0x05000053


	//   ....[22]....
        /*4afc*/ 	.word	0x05000053


	//   ....[23]....
        /*4b00*/ 	.word	0x05000053


	//   ....[24]....
        /*4b04*/ 	.word	0x05000053


	//   ....[25]....
        /*4b08*/ 	.word	0x05000053


	//   ....[26]....
        /*4b0c*/ 	.word	0x05000053


	//   ....[27]....
        /*4b10*/ 	.word	0x05000053


	//   ....[28]....
        /*4b14*/ 	.word	0x05000053


	//   ....[29]....
        /*4b18*/ 	.word	0x05000053


	//   ....[30]....
        /*4b1c*/ 	.word	0x05000053


	//   ....[31]....
        /*4b20*/ 	.word	0x05000053


	//   ....[32]....
        /*4b24*/ 	.word	0x05000053


	//   ....[33]....
        /*4b28*/ 	.word	0x05000053


	//   ....[34]....
        /*4b2c*/ 	.word	0x05000053


	//   ....[35]....
        /*4b30*/ 	.word	0x05000053


	//   ....[36]....
        /*4b34*/ 	.word	0x05000053


	//   ....[37]....
        /*4b38*/ 	.word	0x05000053


	//   ....[38]....
        /*4b3c*/ 	.word	0x05000053


	//   ....[39]....
        /*4b40*/ 	.word	0x05000053


	//   ....[40]....
        /*4b44*/ 	.word	0x05000053


	//   ....[41]....
        /*4b48*/ 	.word	0x05000053


	//   ....[42]....
        /*4b4c*/ 	.word	0x05000053


	//   ....[43]....
        /*4b50*/ 	.word	0x05000053


	//   ....[44]....
        /*4b54*/ 	.word	0x05000053


	//   ....[45]....
        /*4b58*/ 	.word	0x05000053


	//   ....[46]....
        /*4b5c*/ 	.word	0x05000053


	//   ....[47]....
        /*4b60*/ 	.word	0x05000053


	//   ....[48]....
        /*4b64*/ 	.word	0x05000053


	//   ....[49]....
        /*4b68*/ 	.word	0x05000053


	//   ....[50]....
        /*4b6c*/ 	.word	0x05000053


	//   ....[51]....
        /*4b70*/ 	.word	0x05000053


	//   ....[52]....
        /*4b74*/ 	.word	0x05000053


	//   ....[53]....
        /*4b78*/ 	.word	0x05000053


	//   ....[54]....
        /*4b7c*/ 	.word	0x05000053


	//   ....[55]....
        /*4b80*/ 	.word	0x05000053


	//   ....[56]....
        /*4b84*/ 	.word	0x05000053


	//   ....[57]....
        /*4b88*/ 	.word	0x05000053


	//   ....[58]....
        /*4b8c*/ 	.word	0x05000053


	//   ....[59]....
        /*4b90*/ 	.word	0x05000053


	//   ....[60]....
        /*4b94*/ 	.word	0x05000053


	//   ....[61]....
        /*4b98*/ 	.word	0x05000053


	//   ....[62]....
        /*4b9c*/ 	.word	0x05000053


	//   ....[63]....
        /*4ba0*/ 	.word	0x05000053


	//   ....[64]....
        /*4ba4*/ 	.word	0x05000053


	//   ....[65]....
        /*4ba8*/ 	.word	0x05000053


	//   ....[66]....
        /*4bac*/ 	.word	0x05000053


	//   ....[67]....
        /*4bb0*/ 	.word	0x05000053


	//   ....[68]....
        /*4bb4*/ 	.word	0x05000053


	//   ....[69]....
        /*4bb8*/ 	.word	0x05000053


	//   ....[70]....
        /*4bbc*/ 	.word	0x05000053


	//   ....[71]....
        /*4bc0*/ 	.word	0x05000053


	//   ....[72]....
        /*4bc4*/ 	.word	0x05000053


	//   ....[73]....
        /*4bc8*/ 	.word	0x05000053


	//   ....[74]....
        /*4bcc*/ 	.word	0x05000053


	//   ....[75]....
        /*4bd0*/ 	.word	0x05000053


	//   ....[76]....
        /*4bd4*/ 	.word	0x05000053


	//   ....[77]....
        /*4bd8*/ 	.word	0x05000053


	//   ....[78]....
        /*4bdc*/ 	.word	0x05000053


	//   ....[79]....
        /*4be0*/ 	.word	0x05000053


	//   ....[80]....
        /*4be4*/ 	.word	0x05000053


	//   ....[81]....
        /*4be8*/ 	.word	0x05000053


	//   ....[82]....
        /*4bec*/ 	.word	0x05000053


	//   ....[83]....
        /*4bf0*/ 	.word	0x05000053


	//   ....[84]....
        /*4bf4*/ 	.word	0x05000053


	//   ....[85]....
        /*4bf8*/ 	.word	0x05000053


	//   ....[86]....
        /*4bfc*/ 	.word	0x05000053


	//   ....[87]....
        /*4c00*/ 	.word	0x05000053


	//   ....[88]....
        /*4c04*/ 	.word	0x05000053


	//   ....[89]....
        /*4c08*/ 	.word	0x05000053


	//   ....[90]....
        /*4c0c*/ 	.word	0x05000053


	//   ....[91]....
        /*4c10*/ 	.word	0x05000053


	//   ....[92]....
        /*4c14*/ 	.word	0x05000053


	//   ....[93]....
        /*4c18*/ 	.word	0x05000053


	//   ....[94]....
        /*4c1c*/ 	.word	0x05000053


	//   ....[95]....
        /*4c20*/ 	.word	0x05000053


	//   ....[96]....
        /*4c24*/ 	.word	0x05000053


	//   ....[97]....
        /*4c28*/ 	.word	0x05000053


	//   ....[98]....
        /*4c2c*/ 	.word	0x05000053


	//   ....[99]....
        /*4c30*/ 	.word	0x05000053


	//   ....[100]....
        /*4c34*/ 	.word	0x05000053


	//   ....[101]....
        /*4c38*/ 	.word	0x05000053


	//   ....[102]....
        /*4c3c*/ 	.word	0x05000053


	//   ....[103]....
        /*4c40*/ 	.word	0x05000053


	//   ....[104]....
        /*4c44*/ 	.word	0x05000053


	//   ....[105]....
        /*4c48*/ 	.word	0x05000053


	//   ....[106]....
        /*4c4c*/ 	.word	0x05000053


	//   ....[107]....
        /*4c50*/ 	.word	0x05000053


	//   ....[108]....
        /*4c54*/ 	.word	0x05000053


	//   ....[109]....
        /*4c58*/ 	.word	0x05000053


	//   ....[110]....
        /*4c5c*/ 	.word	0x05000053


	//   ....[111]....
        /*4c60*/ 	.word	0x05000053


	//   ....[112]....
        /*4c64*/ 	.word	0x05000053


	//   ....[113]....
        /*4c68*/ 	.word	0x05000053


	//   ....[114]....
        /*4c6c*/ 	.word	0x05000053


	//   ....[115]....
        /*4c70*/ 	.word	0x05000053


	//   ....[116]....
        /*4c74*/ 	.word	0x05000053


	//   ....[117]....
        /*4c78*/ 	.word	0x05000053


	//   ....[118]....
        /*4c7c*/ 	.word	0x05000053


	//   ....[119]....
        /*4c80*/ 	.word	0x05000053


	//   ....[120]....
        /*4c84*/ 	.word	0x05000053


	//   ....[121]....
        /*4c88*/ 	.word	0x05000053


	//   ....[122]....
        /*4c8c*/ 	.word	0x05000053


	//   ....[123]....
        /*4c90*/ 	.word	0x05000053


	//   ....[124]....
        /*4c94*/ 	.word	0x05000053


	//   ....[125]....
        /*4c98*/ 	.word	0x05000053


	//   ....[126]....
        /*4c9c*/ 	.word	0x05000053


	//   ....[127]....
        /*4ca0*/ 	.word	0x05000053


	//   ....[128]....
        /*4ca4*/ 	.word	0x05000053


	//   ....[129]....
        /*4ca8*/ 	.word	0x05000053


	//   ....[130]....
        /*4cac*/ 	.word	0x05000053


	//   ....[131]....
        /*4cb0*/ 	.word	0x05000053


	//   ....[132]....
        /*4cb4*/ 	.word	0x05000053


	//   ....[133]....
        /*4cb8*/ 	.word	0x05000053


	//   ....[134]....
        /*4cbc*/ 	.word	0x05000053


	//   ....[135]....
        /*4cc0*/ 	.word	0x05000053


	//   ....[136]....
        /*4cc4*/ 	.word	0x05000053


	//   ....[137]....
        /*4cc8*/ 	.word	0x05000053


	//   ....[138]....
        /*4ccc*/ 	.word	0x05000053


	//   ....[139]....
        /*4cd0*/ 	.word	0x05000053


	//   ....[140]....
        /*4cd4*/ 	.word	0x05000053


	//   ....[141]....
        /*4cd8*/ 	.word	0x05000053


	//   ....[142]....
        /*4cdc*/ 	.word	0x05000053


	//   ....[143]....
        /*4ce0*/ 	.word	0x05000053


	//   ....[144]....
        /*4ce4*/ 	.word	0x05000053


	//   ....[145]....
        /*4ce8*/ 	.word	0x05000053


	//   ....[146]....
        /*4cec*/ 	.word	0x05000053


	//   ....[147]....
        /*4cf0*/ 	.word	0x05000053


	//   ....[148]....
        /*4cf4*/ 	.word	0x05000053


	//   ....[149]....
        /*4cf8*/ 	.word	0x05000053


	//   ....[150]....
        /*4cfc*/ 	.word	0x05000053


	//   ....[151]....
        /*4d00*/ 	.word	0x05000053


	//   ....[152]....
        /*4d04*/ 	.word	0x05000053


	//   ....[153]....
        /*4d08*/ 	.word	0x05000053


	//   ....[154]....
        /*4d0c*/ 	.word	0x05000053


	//   ....[155]....
        /*4d10*/ 	.word	0x05000053


	//   ....[156]....
        /*4d14*/ 	.word	0x05000053


	//   ....[157]....
        /*4d18*/ 	.word	0x05000053


	//   ....[158]....
        /*4d1c*/ 	.word	0x05000053


	//   ....[159]....
        /*4d20*/ 	.word	0x05000053


	//   ....[160]....
        /*4d24*/ 	.word	0x05000053


	//   ....[161]....
        /*4d28*/ 	.word	0x05000053


	//   ....[162]....
        /*4d2c*/ 	.word	0x05000053


	//   ....[163]....
        /*4d30*/ 	.word	0x05000053


	//   ....[164]....
        /*4d34*/ 	.word	0x05000053


	//   ....[165]....
        /*4d38*/ 	.word	0x05000053


	//   ....[166]....
        /*4d3c*/ 	.word	0x05000053


	//   ....[167]....
        /*4d40*/ 	.word	0x05000053


	//   ....[168]....
        /*4d44*/ 	.word	0x05000053


	//   ....[169]....
        /*4d48*/ 	.word	0x05000053


	//   ....[170]....
        /*4d4c*/ 	.word	0x05000053


	//   ....[171]....
        /*4d50*/ 	.word	0x05000053


	//   ....[172]....
        /*4d54*/ 	.word	0x05000053


	//   ....[173]....
        /*4d58*/ 	.word	0x05000053


	//   ....[174]....
        /*4d5c*/ 	.word	0x05000053


	//   ....[175]....
        /*4d60*/ 	.word	0x05000053


	//   ....[176]....
        /*4d64*/ 	.word	0x05000053


	//   ....[177]....
        /*4d68*/ 	.word	0x05000053


	//   ....[178]....
        /*4d6c*/ 	.word	0x05000053


	//   ....[179]....
        /*4d70*/ 	.word	0x05000053


	//   ....[180]....
        /*4d74*/ 	.word	0x05000053


	//   ....[181]....
        /*4d78*/ 	.word	0x05000053


	//   ....[182]....
        /*4d7c*/ 	.word	0x05000053


	//   ....[183]....
        /*4d80*/ 	.word	0x05000053


	//   ....[184]....
        /*4d84*/ 	.word	0x05000053


	//   ....[185]....
        /*4d88*/ 	.word	0x05000053


	//   ....[186]....
        /*4d8c*/ 	.word	0x05000053


	//   ....[187]....
        /*4d90*/ 	.word	0x05000053


	//   ....[188]....
        /*4d94*/ 	.word	0x05000053


	//   ....[189]....
        /*4d98*/ 	.word	0x05000053


	//   ....[190]....
        /*4d9c*/ 	.word	0x05000053


	//   ....[191]....
        /*4da0*/ 	.word	0x05000053


	//   ....[192]....
        /*4da4*/ 	.word	0x05000053


	//   ....[193]....
        /*4da8*/ 	.word	0x05000053


	//   ....[194]....
        /*4dac*/ 	.word	0x05000053


	//   ....[195]....
        /*4db0*/ 	.word	0x05000053


	//   ....[196]....
        /*4db4*/ 	.word	0x05000053


	//   ....[197]....
        /*4db8*/ 	.word	0x05000053


	//   ....[198]....
        /*4dbc*/ 	.word	0x05000053


	//   ....[199]....
        /*4dc0*/ 	.word	0x05000053


	//   ....[200]....
        /*4dc4*/ 	.word	0x05000053


	//   ....[201]....
        /*4dc8*/ 	.word	0x05000053


	//   ....[202]....
        /*4dcc*/ 	.word	0x05000053


	//   ....[203]....
        /*4dd0*/ 	.word	0x05000053


	//   ....[204]....
        /*4dd4*/ 	.word	0x05000053


	//   ....[205]....
        /*4dd8*/ 	.word	0x05000053


	//   ....[206]....
        /*4ddc*/ 	.word	0x05000053


	//   ....[207]....
        /*4de0*/ 	.word	0x05000053


	//   ....[208]....
        /*4de4*/ 	.word	0x05000053


	//   ....[209]....
        /*4de8*/ 	.word	0x05000053


	//   ....[210]....
        /*4dec*/ 	.word	0x05000053


	//   ....[211]....
        /*4df0*/ 	.word	0x05000053


	//   ....[212]....
        /*4df4*/ 	.word	0x05000053


	//   ....[213]....
        /*4df8*/ 	.word	0x05000053


	//   ....[214]....
        /*4dfc*/ 	.word	0x05000053


	//   ....[215]....
        /*4e00*/ 	.word	0x05000053


	//   ....[216]....
        /*4e04*/ 	.word	0x05000053


	//   ....[217]....
        /*4e08*/ 	.word	0x05000053


	//   ....[218]....
        /*4e0c*/ 	.word	0x05000053


	//   ....[219]....
        /*4e10*/ 	.word	0x05000053


	//   ....[220]....
        /*4e14*/ 	.word	0x05000053


	//   ....[221]....
        /*4e18*/ 	.word	0x05000053


	//   ....[222]....
        /*4e1c*/ 	.word	0x05000053


	//   ....[223]....
        /*4e20*/ 	.word	0x05000053


	//   ....[224]....
        /*4e24*/ 	.word	0x05000053


	//   ....[225]....
        /*4e28*/ 	.word	0x05000053


	//   ....[226]....
        /*4e2c*/ 	.word	0x05000053


	//   ....[227]....
        /*4e30*/ 	.word	0x05000053


	//   ....[228]....
        /*4e34*/ 	.word	0x05000053


	//   ....[229]....
        /*4e38*/ 	.word	0x05000053


	//   ....[230]....
        /*4e3c*/ 	.word	0x05000053


	//   ....[231]....
        /*4e40*/ 	.word	0x05000053


	//   ....[232]....
        /*4e44*/ 	.word	0x05000053


	//   ....[233]....
        /*4e48*/ 	.word	0x05000053


	//   ....[234]....
        /*4e4c*/ 	.word	0x05000053


	//   ....[235]....
        /*4e50*/ 	.word	0x05000053


	//   ....[236]....
        /*4e54*/ 	.word	0x05000053


	//   ....[237]....
        /*4e58*/ 	.word	0x05000053


	//   ....[238]....
        /*4e5c*/ 	.word	0x05000053


	//   ....[239]....
        /*4e60*/ 	.word	0x05000053


	//   ....[240]....
        /*4e64*/ 	.word	0x05000053


	//   ....[241]....
        /*4e68*/ 	.word	0x05000053


	//   ....[242]....
        /*4e6c*/ 	.word	0x05000053


	//   ....[243]....
        /*4e70*/ 	.word	0x05000053


	//   ....[244]....
        /*4e74*/ 	.word	0x05000053


	//   ....[245]....
        /*4e78*/ 	.word	0x05000053


	//   ....[246]....
        /*4e7c*/ 	.word	0x05000053


	//   ....[247]....
        /*4e80*/ 	.word	0x05000053


	//   ....[248]....
        /*4e84*/ 	.word	0x05000053


	//   ....[249]....
        /*4e88*/ 	.word	0x05000053


	//   ....[250]....
        /*4e8c*/ 	.word	0x05000053


	//   ....[251]....
        /*4e90*/ 	.word	0x05000053


	//   ....[252]....
        /*4e94*/ 	.word	0x05000053


	//   ....[253]....
        /*4e98*/ 	.word	0x05000053


	//   ....[254]....
        /*4e9c*/ 	.word	0x05000053


	//   ....[255]....
        /*4ea0*/ 	.word	0x05000053


	//   ....[0]....
        /*4ea4*/ 	.word	0x05000053


	//   ....[1]....
        /*4ea8*/ 	.word	0x05000053


	//   ....[2]....
        /*4eac*/ 	.word	0x05000053


	//   ....[3]....
        /*4eb0*/ 	.word	0x05000053


	//   ....[4]....
        /*4eb4*/ 	.word	0x05000053


	//   ....[5]....
        /*4eb8*/ 	.word	0x05000053


	//   ....[6]....
        /*4ebc*/ 	.word	0x05000053


	//   ....[7]....
        /*4ec0*/ 	.word	0x05000053


	//   ....[8]....
        /*4ec4*/ 	.word	0x05000053


	//   ....[9]....
        /*4ec8*/ 	.word	0x05000053


	//   ....[10]....
        /*4ecc*/ 	.word	0x05000053


	//   ....[11]....
        /*4ed0*/ 	.word	0x05000053


	//   ....[12]....
        /*4ed4*/ 	.word	0x05000053


	//   ....[13]....
        /*4ed8*/ 	.word	0x05000053


	//   ....[14]....
        /*4edc*/ 	.word	0x05000053


	//   ....[15]....
        /*4ee0*/ 	.word	0x05000053


	//   ....[16]....
        /*4ee4*/ 	.word	0x05000053


	//   ....[17]....
        /*4ee8*/ 	.word	0x05000053


	//   ....[18]....
        /*4eec*/ 	.word	0x05000053


	//   ....[19]....
        /*4ef0*/ 	.word	0x05000053


	//   ....[20]....
        /*4ef4*/ 	.word	0x05000053


	//   ....[21]....
        /*4ef8*/ 	.word	0x05000053


	//   ....[22]....
        /*4efc*/ 	.word	0x05000053


	//   ....[23]....
        /*4f00*/ 	.word	0x05000053


	//   ....[24]....
        /*4f04*/ 	.word	0x05000053


	//   ....[25]....
        /*4f08*/ 	.word	0x05000053


	//   ....[26]....
        /*4f0c*/ 	.word	0x05000053


	//   ....[27]....
        /*4f10*/ 	.word	0x05000053


	//   ....[28]....
        /*4f14*/ 	.word	0x05000053


	//   ....[29]....
        /*4f18*/ 	.word	0x05000053


	//   ....[30]....
        /*4f1c*/ 	.word	0x05000053


	//   ....[31]....
        /*4f20*/ 	.word	0x05000053


	//   ....[32]....
        /*4f24*/ 	.word	0x05000053


	//   ....[33]....
        /*4f28*/ 	.word	0x05000053


	//   ....[34]....
        /*4f2c*/ 	.word	0x05000053


	//   ....[35]....
        /*4f30*/ 	.word	0x05000053


	//   ....[36]....
        /*4f34*/ 	.word	0x05000053


	//   ....[37]....
        /*4f38*/ 	.word	0x05000053


	//   ....[38]....
        /*4f3c*/ 	.word	0x05000053


	//   ....[39]....
        /*4f40*/ 	.word	0x05000053


	//   ....[40]....
        /*4f44*/ 	.word	0x05000053


	//   ....[41]....
        /*4f48*/ 	.word	0x05000053


	//   ....[42]....
        /*4f4c*/ 	.word	0x05000053


	//   ....[43]....
        /*4f50*/ 	.word	0x05000053


	//   ....[44]....
        /*4f54*/ 	.word	0x05000053


	//   ....[45]....
        /*4f58*/ 	.word	0x05000053


	//   ....[46]....
        /*4f5c*/ 	.word	0x05000053


	//   ....[47]....
        /*4f60*/ 	.word	0x05000053


	//   ....[48]....
        /*4f64*/ 	.word	0x05000053


	//   ....[49]....
        /*4f68*/ 	.word	0x05000053


	//   ....[50]....
        /*4f6c*/ 	.word	0x05000053


	//   ....[51]....
        /*4f70*/ 	.word	0x05000053


	//   ....[52]....
        /*4f74*/ 	.word	0x05000053


	//   ....[53]....
        /*4f78*/ 	.word	0x05000053


	//   ....[54]....
        /*4f7c*/ 	.word	0x05000053


	//   ....[55]....
        /*4f80*/ 	.word	0x05000053


	//   ....[56]....
        /*4f84*/ 	.word	0x05000053


	//   ....[57]....
        /*4f88*/ 	.word	0x05000053


	//   ....[58]....
        /*4f8c*/ 	.word	0x05000053


	//   ....[59]....
        /*4f90*/ 	.word	0x05000053


	//   ....[60]....
        /*4f94*/ 	.word	0x05000053


	//   ....[61]....
        /*4f98*/ 	.word	0x05000053


	//   ....[62]....
        /*4f9c*/ 	.word	0x05000053


	//   ....[63]....
        /*4fa0*/ 	.word	0x05000053


	//   ....[64]....
        /*4fa4*/ 	.word	0x05000053


	//   ....[65]....
        /*4fa8*/ 	.word	0x05000053


	//   ....[66]....
        /*4fac*/ 	.word	0x05000053


	//   ....[67]....
        /*4fb0*/ 	.word	0x05000053


	//   ....[68]....
        /*4fb4*/ 	.word	0x05000053


	//   ....[69]....
        /*4fb8*/ 	.word	0x05000053


	//   ....[70]....
        /*4fbc*/ 	.word	0x05000053


	//   ....[71]....
        /*4fc0*/ 	.word	0x05000053


	//   ....[72]....
        /*4fc4*/ 	.word	0x05000053


	//   ....[73]....
        /*4fc8*/ 	.word	0x05000053


	//   ....[74]....
        /*4fcc*/ 	.word	0x05000053


	//   ....[75]....
        /*4fd0*/ 	.word	0x05000053


	//   ....[76]....
        /*4fd4*/ 	.word	0x05000053


	//   ....[77]....
        /*4fd8*/ 	.word	0x05000053


	//   ....[78]....
        /*4fdc*/ 	.word	0x05000053


	//   ....[79]....
        /*4fe0*/ 	.word	0x05000053


	//   ....[80]....
        /*4fe4*/ 	.word	0x05000053


	//   ....[81]....
        /*4fe8*/ 	.word	0x05000053


	//   ....[82]....
        /*4fec*/ 	.word	0x05000053


	//   ....[83]....
        /*4ff0*/ 	.word	0x05000053


	//   ....[84]....
        /*4ff4*/ 	.word	0x05000053


	//   ....[85]....
        /*4ff8*/ 	.word	0x05000053


	//   ....[86]....
        /*4ffc*/ 	.word	0x05000053


	//   ....[87]....
        /*5000*/ 	.word	0x05000053


	//   ....[88]....
        /*5004*/ 	.word	0x05000053


	//   ....[89]....
        /*5008*/ 	.word	0x05000053


	//   ....[90]....
        /*500c*/ 	.word	0x05000053


	//   ....[91]....
        /*5010*/ 	.word	0x05000053


	//   ....[92]....
        /*5014*/ 	.word	0x05000053


	//   ....[93]....
        /*5018*/ 	.word	0x05000053


	//   ....[94]....
        /*501c*/ 	.word	0x05000053


	//   ....[95]....
        /*5020*/ 	.word	0x05000053


	//   ....[96]....
        /*5024*/ 	.word	0x05000053


	//   ....[97]....
        /*5028*/ 	.word	0x05000053


	//   ....[98]....
        /*502c*/ 	.word	0x05000053


	//   ....[99]....
        /*5030*/ 	.word	0x05000053


	//   ....[100]....
        /*5034*/ 	.word	0x05000053


	//   ....[101]....
        /*5038*/ 	.word	0x05000053


	//   ....[102]....
        /*503c*/ 	.word	0x05000053


	//   ....[103]....
        /*5040*/ 	.word	0x05000053


	//   ....[104]....
        /*5044*/ 	.word	0x05000053


	//   ....[105]....
        /*5048*/ 	.word	0x05000053


	//   ....[106]....
        /*504c*/ 	.word	0x05000053


	//   ....[107]....
        /*5050*/ 	.word	0x05000053


	//   ....[108]....
        /*5054*/ 	.word	0x05000053


	//   ....[109]....
        /*5058*/ 	.word	0x05000053


	//   ....[110]....
        /*505c*/ 	.word	0x05000053


	//   ....[111]....
        /*5060*/ 	.word	0x05000053


	//   ....[112]....
        /*5064*/ 	.word	0x05000053


	//   ....[113]....
        /*5068*/ 	.word	0x05000053


	//   ....[114]....
        /*506c*/ 	.word	0x05000053


	//   ....[115]....
        /*5070*/ 	.word	0x05000053


	//----- nvinfo : EIATTR_COOP_GROUP_INSTR_OFFSETS
	.align		4
.L_560:
        /*5074*/ 	.byte	0x04, 0x28
        /*5076*/ 	.short	(.L_562 - .L_561)


	//   ....[0]....
.L_561:
        /*5078*/ 	.word	0x000007c0


	//   ....[1]....
        /*507c*/ 	.word	0x00000e90


	//   ....[2]....
        /*5080*/ 	.word	0x00002f90


	//   ....[3]....
        /*5084*/ 	.word	0x00002fc0


	//   ....[4]....
        /*5088*/ 	.word	0x00002ff0


	//   ....[5]....
        /*508c*/ 	.word	0x00003030


	//   ....[6]....
        /*5090*/ 	.word	0x000030c0


	//   ....[7]....
        /*5094*/ 	.word	0x00003130


	//   ....[8]....
        /*5098*/ 	.word	0x00003180


	//   ....[9]....
        /*509c*/ 	.word	0x000031c0


	//   ....[10]....
        /*50a0*/ 	.word	0x00003220


	//   ....[11]....
        /*50a4*/ 	.word	0x00003250


	//   ....[12]....
        /*50a8*/ 	.word	0x00003280


	//   ....[13]....
        /*50ac*/ 	.word	0x000032c0


	//   ....[14]....
        /*50b0*/ 	.word	0x000032f0


	//   ....[15]....
        /*50b4*/ 	.word	0x00003320


	//   ....[16]....
        /*50b8*/ 	.word	0x00003350


	//   ....[17]....
        /*50bc*/ 	.word	0x00003380


	//   ....[18]....
        /*50c0*/ 	.word	0x000033b0


	//   ....[19]....
        /*50c4*/ 	.word	0x00004b30


	//   ....[20]....
        /*50c8*/ 	.word	0x00004be0


	//   ....[21]....
        /*50cc*/ 	.word	0x00004c10


	//   ....[22]....
        /*50d0*/ 	.word	0x00004c40


	//   ....[23]....
        /*50d4*/ 	.word	0x00004c70


	//   ....[24]....
        /*50d8*/ 	.word	0x00004cd0


	//   ....[25]....
        /*50dc*/ 	.word	0x00004d00


	//   ....[26]....
        /*50e0*/ 	.word	0x00004d30


	//   ....[27]....
        /*50e4*/ 	.word	0x00004d60


	//   ....[28]....
        /*50e8*/ 	.word	0x00004dc0


	//   ....[29]....
        /*50ec*/ 	.word	0x00004df0


	//   ....[30]....
        /*50f0*/ 	.word	0x00004e20


	//   ....[31]....
        /*50f4*/ 	.word	0x00004e50


	//   ....[32]....
        /*50f8*/ 	.word	0x00004e80


	//   ....[33]....
        /*50fc*/ 	.word	0x00004eb0


	//   ....[34]....
        /*5100*/ 	.word	0x00004f10


	//   ....[35]....
        /*5104*/ 	.word	0x00004f40


	//   ....[36]....
        /*5108*/ 	.word	0x00006700


	//   ....[37]....
        /*510c*/ 	.word	0x00006730


	//   ....[38]....
        /*5110*/ 	.word	0x000067a0


	//   ....[39]....
        /*5114*/ 	.word	0x000067e0


	//   ....[40]....
        /*5118*/ 	.word	0x00006810


	//   ....[41]....
        /*511c*/ 	.word	0x00006840


	//   ....[42]....
        /*5120*/ 	.word	0x00006870


	//   ....[43]....
        /*5124*/ 	.word	0x000068d0


	//   ....[44]....
        /*5128*/ 	.word	0x00006900


	//   ....[45]....
        /*512c*/ 	.word	0x00006930


	//   ....[46]....
        /*5130*/ 	.word	0x00006960


	//   ....[47]....
        /*5134*/ 	.word	0x000069c0


	//   ....[48]....
        /*5138*/ 	.word	0x000069f0


	//   ....[49]....
        /*513c*/ 	.word	0x00006a20


	//   ....[50]....
        /*5140*/ 	.word	0x00006a50


	//   ....[51]....
        /*5144*/ 	.word	0x00006ab0


	//   ....[52]....
        /*5148*/ 	.word	0x00006ae0


	//   ....[53]....
        /*514c*/ 	.word	0x000082b0


	//   ....[54]....
        /*5150*/ 	.word	0x00008360


	//   ....[55]....
        /*5154*/ 	.word	0x00008390


	//   ....[56]....
        /*5158*/ 	.word	0x000083c0


	//   ....[57]....
        /*515c*/ 	.word	0x000083f0


	//   ....[58]....
        /*5160*/ 	.word	0x00008450


	//   ....[59]....
        /*5164*/ 	.word	0x000084b0


	//   ....[60]....
        /*5168*/ 	.word	0x00008540


	//   ....[61]....
        /*516c*/ 	.word	0x00008570


	//   ....[62]....
        /*5170*/ 	.word	0x000085a0


	//   ....[63]....
        /*5174*/ 	.word	0x000085d0


	//   ....[64]....
        /*5178*/ 	.word	0x00008600


	//   ....[65]....
        /*517c*/ 	.word	0x00008630


	//   ....[66]....
        /*5180*/ 	.word	0x00008660


	//   ....[67]....
        /*5184*/ 	.word	0x00008690


	//   ....[68]....
        /*5188*/ 	.word	0x000086c0


	//   ....[69]....
        /*518c*/ 	.word	0x000086f0


	//   ....[70]....
        /*5190*/ 	.word	0x00009e40


	//   ....[71]....
        /*5194*/ 	.word	0x00009ee0


	//   ....[72]....
        /*5198*/ 	.word	0x00009f20


	//   ....[73]....
        /*519c*/ 	.word	0x00009f50


	//   ....[74]....
        /*51a0*/ 	.word	0x00009f80


	//   ....[75]....
        /*51a4*/ 	.word	0x0000a000


	//   ....[76]....
        /*51a8*/ 	.word	0x0000a030


	//   ....[77]....
        /*51ac*/ 	.word	0x0000a060


	//   ....[78]....
        /*51b0*/ 	.word	0x0000a0c0


	//   ....[79]....
        /*51b4*/ 	.word	0x0000a0f0


	//   ....[80]....
        /*51b8*/ 	.word	0x0000a120


	//   ....[81]....
        /*51bc*/ 	.word	0x0000a1b0


	//   ....[82]....
        /*51c0*/ 	.word	0x0000a1e0


	//   ....[83]....
        /*51c4*/ 	.word	0x0000a210


	//   ....[84]....
        /*51c8*/ 	.word	0x0000a240


	//   ....[85]....
        /*51cc*/ 	.word	0x0000a270


	//   ....[86]....
        /*51d0*/ 	.word	0x0000a2a0


	//   ....[87]....
        /*51d4*/ 	.word	0x0000b330


	//   ....[88]....
        /*51d8*/ 	.word	0x0000b5c0


	//   ....[89]....
        /*51dc*/ 	.word	0x0000b600


	//   ....[90]....
        /*51e0*/ 	.word	0x0000b640


	//   ....[91]....
        /*51e4*/ 	.word	0x0000b680


	//   ....[92]....
        /*51e8*/ 	.word	0x0000b6c0


	//   ....[93]....
        /*51ec*/ 	.word	0x0000b6f0


	//   ....[94]....
        /*51f0*/ 	.word	0x0000b920


	//   ....[95]....
        /*51f4*/ 	.word	0x0000ba60


	//   ....[96]....
        /*51f8*/ 	.word	0x0000bad0


	//   ....[97]....
        /*51fc*/ 	.word	0x0000bb00


	//   ....[98]....
        /*5200*/ 	.word	0x0000bb20


	//   ....[99]....
        /*5204*/ 	.word	0x0000bb30


	//   ....[100]....
        /*5208*/ 	.word	0x0000bb40


	//   ....[101]....
        /*520c*/ 	.word	0x0000bb50


	//   ....[102]....
        /*5210*/ 	.word	0x0000bb60


	//   ....[103]....
        /*5214*/ 	.word	0x0000bb70


	//   ....[104]....
        /*5218*/ 	.word	0x0001ca00


	//   ....[105]....
        /*521c*/ 	.word	0x0001d1b0


	//   ....[106]....
        /*5220*/ 	.word	0x0001f860


	//   ....[107]....
        /*5224*/ 	.word	0x0001f970


	//   ....[108]....
        /*5228*/ 	.word	0x0001f9a0


	//   ....[109]....
        /*522c*/ 	.word	0x0001fab0


	//   ....[110]....
        /*5230*/ 	.word	0x0001fae0


	//   ....[111]....
        /*5234*/ 	.word	0x0001fb10


	//   ....[112]....
        /*5238*/ 	.word	0x0001fb40


	//   ....[113]....
        /*523c*/ 	.word	0x0001fb70


	//   ....[114]....
        /*5240*/ 	.word	0x0001fba0


	//   ....[115]....
        /*5244*/ 	.word	0x0001fbd0


	//   ....[116]....
        /*5248*/ 	.word	0x0001fc00


	//   ....[117]....
        /*524c*/ 	.word	0x0001fc30


	//   ....[118]....
        /*5250*/ 	.word	0x0001fc60


	//   ....[119]....
        /*5254*/ 	.word	0x0001fc90


	//   ....[120]....
        /*5258*/ 	.word	0x0001fcc0


	//   ....[121]....
        /*525c*/ 	.word	0x0001fcf0


	//   ....[122]....
        /*5260*/ 	.word	0x0001fd20


	//   ....[123]....
        /*5264*/ 	.word	0x000214f0


	//   ....[124]....
        /*5268*/ 	.word	0x00021560


	//   ....[125]....
        /*526c*/ 	.word	0x000215b0


	//   ....[126]....
        /*5270*/ 	.word	0x000215f0


	//   ....[127]....
        /*5274*/ 	.word	0x00021620


	//   ....[128]....
        /*5278*/ 	.word	0x00021660


	//   ....[129]....
        /*527c*/ 	.word	0x00021690


	//   ....[130]....
        /*5280*/ 	.word	0x000216c0


	//   ....[131]....
        /*5284*/ 	.word	0x00021720


	//   ....[132]....
        /*5288*/ 	.word	0x00021750


	//   ....[133]....
        /*528c*/ 	.word	0x000217b0


	//   ....[134]....
        /*5290*/ 	.word	0x000217e0


	//   ....[135]....
        /*5294*/ 	.word	0x00021810


	//   ....[136]....
        /*5298*/ 	.word	0x00021840


	//   ....[137]....
        /*529c*/ 	.word	0x00021870


	//   ....[138]....
        /*52a0*/ 	.word	0x000218a0


	//   ....[139]....
        /*52a4*/ 	.word	0x000218d0


	//   ....[140]....
        /*52a8*/ 	.word	0x000230d0


	//   ....[141]....
        /*52ac*/ 	.word	0x00023120


	//   ....[142]....
        /*52b0*/ 	.word	0x00023160


	//   ....[143]....
        /*52b4*/ 	.word	0x000231a0


	//   ....[144]....
        /*52b8*/ 	.word	0x000231d0


	//   ....[145]....
        /*52bc*/ 	.word	0x00023200


	//   ....[146]....
        /*52c0*/ 	.word	0x00023240


	//   ....[147]....
        /*52c4*/ 	.word	0x00023270


	//   ....[148]....
        /*52c8*/ 	.word	0x000232d0


	//   ....[149]....
        /*52cc*/ 	.word	0x00023300


	//   ....[150]....
        /*52d0*/ 	.word	0x00023360


	//   ....[151]....
        /*52d4*/ 	.word	0x00023390


	//   ....[152]....
        /*52d8*/ 	.word	0x000233c0


	//   ....[153]....
        /*52dc*/ 	.word	0x000233f0


	//   ....[154]....
        /*52e0*/ 	.word	0x00023420


	//   ....[155]....
        /*52e4*/ 	.word	0x00023450


	//   ....[156]....
        /*52e8*/ 	.word	0x00023480


	//   ....[157]....
        /*52ec*/ 	.word	0x00024c90


	//   ....[158]....
        /*52f0*/ 	.word	0x00024ce0


	//   ....[159]....
        /*52f4*/ 	.word	0x00024d20


	//   ....[160]....
        /*52f8*/ 	.word	0x00024d60


	//   ....[161]....
        /*52fc*/ 	.word	0x00024d90


	//   ....[162]....
        /*5300*/ 	.word	0x00024dc0


	//   ....[163]....
        /*5304*/ 	.word	0x00024e00


	//   ....[164]....
        /*5308*/ 	.word	0x00024e30


	//   ....[165]....
        /*530c*/ 	.word	0x00024e90


	//   ....[166]....
        /*5310*/ 	.word	0x00024ec0


	//   ....[167]....
        /*5314*/ 	.word	0x00024f20


	//   ....[168]....
        /*5318*/ 	.word	0x00024f50


	//   ....[169]....
        /*531c*/ 	.word	0x00024f80


	//   ....[170]....
        /*5320*/ 	.word	0x00024fb0


	//   ....[171]....
        /*5324*/ 	.word	0x00024fe0


	//   ....[172]....
        /*5328*/ 	.word	0x00025010


	//   ....[173]....
        /*532c*/ 	.word	0x00025040


	//   ....[174]....
        /*5330*/ 	.word	0x00026830


	//   ....[175]....
        /*5334*/ 	.word	0x00026860


	//   ....[176]....
        /*5338*/ 	.word	0x000268c0


	//   ....[177]....
        /*533c*/ 	.word	0x00026930


	//   ....[178]....
        /*5340*/ 	.word	0x00026960


	//   ....[179]....
        /*5344*/ 	.word	0x00026990


	//   ....[180]....
        /*5348*/ 	.word	0x000269d0


	//   ....[181]....
        /*534c*/ 	.word	0x00026a10


	//   ....[182]....
        /*5350*/ 	.word	0x00026a50


	//   ....[183]....
        /*5354*/ 	.word	0x00026a90


	//   ....[184]....
        /*5358*/ 	.word	0x00026ad0


	//   ....[185]....
        /*535c*/ 	.word	0x00026b00


	//   ....[186]....
        /*5360*/ 	.word	0x00026b30


	//   ....[187]....
        /*5364*/ 	.word	0x00026b60


	//   ....[188]....
        /*5368*/ 	.word	0x00026b90


	//   ....[189]....
        /*536c*/ 	.word	0x00026bc0


	//   ....[190]....
        /*5370*/ 	.word	0x00026bf0


	//   ....[191]....
        /*5374*/ 	.word	0x00027c30


	//   ....[192]....
        /*5378*/ 	.word	0x00027cb0


	//   ....[193]....
        /*537c*/ 	.word	0x00027d00


	//   ....[194]....
        /*5380*/ 	.word	0x00027d40


	//   ....[195]....
        /*5384*/ 	.word	0x00027f20


	//   ....[196]....
        /*5388*/ 	.word	0x00028280


	//   ....[197]....
        /*538c*/ 	.word	0x00028370


	//   ....[198]....
        /*5390*/ 	.word	0x000283b0


	//   ....[199]....
        /*5394*/ 	.word	0x000283c0


	//   ....[200]....
        /*5398*/ 	.word	0x000283d0


	//   ....[201]....
        /*539c*/ 	.word	0x000283e0


	//   ....[202]....
        /*53a0*/ 	.word	0x000283f0


	//   ....[203]....
        /*53a4*/ 	.word	0x00028400


	//   ....[204]....
        /*53a8*/ 	.word	0x00028410


	//   ....[205]....
        /*53ac*/ 	.word	0x00028420


	//   ....[206]....
        /*53b0*/ 	.word	0x00028430


	//   ....[207]....
        /*53b4*/ 	.word	0x00028440


	//   ....[208]....
        /*53b8*/ 	.word	0x00035720


	//   ....[209]....
        /*53bc*/ 	.word	0x000363e0


	//   ....[210]....
        /*53c0*/ 	.word	0x00036590


	//   ....[211]....
        /*53c4*/ 	.word	0x00036670


	//   ....[212]....
        /*53c8*/ 	.word	0x00036680


	//   ....[213]....
        /*53cc*/ 	.word	0x00036690


	//   ....[214]....
        /*53d0*/ 	.word	0x000366a0


	//   ....[215]....
        /*53d4*/ 	.word	0x000366b0


	//   ....[216]....
        /*53d8*/ 	.word	0x000366c0


	//   ....[217]....
        /*53dc*/ 	.word	0x000366d0


	//   ....[218]....
        /*53e0*/ 	.word	0x000366e0


	//   ....[219]....
        /*53e4*/ 	.word	0x000366f0


	//   ....[220]....
        /*53e8*/ 	.word	0x00036700


	//   ....[221]....
        /*53ec*/ 	.word	0x00036710


	//   ....[222]....
        /*53f0*/ 	.word	0x00036720


	//   ....[223]....
        /*53f4*/ 	.word	0x00036730


	//   ....[224]....
        /*53f8*/ 	.word	0x00036740


	//   ....[225]....
        /*53fc*/ 	.word	0x00036750


	//   ....[226]....
        /*5400*/ 	.word	0x00036760


	//   ....[227]....
        /*5404*/ 	.word	0x00037be0


	//   ....[228]....
        /*5408*/ 	.word	0x00037c30


	//   ....[229]....
        /*540c*/ 	.word	0x00037c40


	//   ....[230]....
        /*5410*/ 	.word	0x00037c50


	//   ....[231]....
        /*5414*/ 	.word	0x00037c60


	//   ....[232]....
        /*5418*/ 	.word	0x00037c70


	//   ....[233]....
        /*541c*/ 	.word	0x00037c80


	//   ....[234]....
        /*5420*/ 	.word	0x00037c90


	//   ....[235]....
        /*5424*/ 	.word	0x00037ca0


	//   ....[236]....
        /*5428*/ 	.word	0x00037cb0


	//   ....[237]....
        /*542c*/ 	.word	0x00037cc0


	//   ....[238]....
        /*5430*/ 	.word	0x00037cd0


	//   ....[239]....
        /*5434*/ 	.word	0x00037ce0


	//   ....[240]....
        /*5438*/ 	.word	0x00037cf0


	//   ....[241]....
        /*543c*/ 	.word	0x00037d00


	//   ....[242]....
        /*5440*/ 	.word	0x00037d10


	//   ....[243]....
        /*5444*/ 	.word	0x00037d20


	//   ....[244]....
        /*5448*/ 	.word	0x000391b0


	//   ....[245]....
        /*544c*/ 	.word	0x00039200


	//   ....[246]....
        /*5450*/ 	.word	0x00039210


	//   ....[247]....
        /*5454*/ 	.word	0x00039220


	//   ....[248]....
        /*5458*/ 	.word	0x00039230


	//   ....[249]....
        /*545c*/ 	.word	0x00039240


	//   ....[250]....
        /*5460*/ 	.word	0x00039250


	//   ....[251]....
        /*5464*/ 	.word	0x00039260


	//   ....[252]....
        /*5468*/ 	.word	0x00039270


	//   ....[253]....
        /*546c*/ 	.word	0x00039280


	//   ....[254]....
        /*5470*/ 	.word	0x00039290


	//   ....[255]....
        /*5474*/ 	.word	0x000392a0


	//   ....[0]....
        /*5478*/ 	.word	0x000392b0


	//   ....[1]....
        /*547c*/ 	.word	0x000392c0


	//   ....[2]....
        /*5480*/ 	.word	0x000392d0


	//   ....[3]....
        /*5484*/ 	.word	0x000392e0


	//   ....[4]....
        /*5488*/ 	.word	0x000392f0


	//   ....[5]....
        /*548c*/ 	.word	0x0003a780


	//   ....[6]....
        /*5490*/ 	.word	0x0003a7d0


	//   ....[7]....
        /*5494*/ 	.word	0x0003a7e0


	//   ....[8]....
        /*5498*/ 	.word	0x0003a7f0


	//   ....[9]....
        /*549c*/ 	.word	0x0003a800


	//   ....[10]....
        /*54a0*/ 	.word	0x0003a810


	//   ....[11]....
        /*54a4*/ 	.word	0x0003a820


	//   ....[12]....
        /*54a8*/ 	.word	0x0003a830


	//   ....[13]....
        /*54ac*/ 	.word	0x0003a840


	//   ....[14]....
        /*54b0*/ 	.word	0x0003a850


	//   ....[15]....
        /*54b4*/ 	.word	0x0003a860


	//   ....[16]....
        /*54b8*/ 	.word	0x0003a870


	//   ....[17]....
        /*54bc*/ 	.word	0x0003a880


	//   ....[18]....
        /*54c0*/ 	.word	0x0003a890


	//   ....[19]....
        /*54c4*/ 	.word	0x0003a8a0


	//   ....[20]....
        /*54c8*/ 	.word	0x0003a8b0


	//   ....[21]....
        /*54cc*/ 	.word	0x0003a8c0


	//   ....[22]....
        /*54d0*/ 	.word	0x0003bd50


	//   ....[23]....
        /*54d4*/ 	.word	0x0003bda0


	//   ....[24]....
        /*54d8*/ 	.word	0x0003bdb0


	//   ....[25]....
        /*54dc*/ 	.word	0x0003bdc0


	//   ....[26]....
        /*54e0*/ 	.word	0x0003bdd0


	//   ....[27]....
        /*54e4*/ 	.word	0x0003bde0


	//   ....[28]....
        /*54e8*/ 	.word	0x0003bdf0


	//   ....[29]....
        /*54ec*/ 	.word	0x0003be00


	//   ....[30]....
        /*54f0*/ 	.word	0x0003be10


	//   ....[31]....
        /*54f4*/ 	.word	0x0003be20


	//   ....[32]....
        /*54f8*/ 	.word	0x0003be30


	//   ....[33]....
        /*54fc*/ 	.word	0x0003be40


	//   ....[34]....
        /*5500*/ 	.word	0x0003be50


	//   ....[35]....
        /*5504*/ 	.word	0x0003be60


	//   ....[36]....
        /*5508*/ 	.word	0x0003be70


	//   ....[37]....
        /*550c*/ 	.word	0x0003be80


	//   ....[38]....
        /*5510*/ 	.word	0x0003be90


	//   ....[39]....
        /*5514*/ 	.word	0x0003d3b0


	//   ....[40]....
        /*5518*/ 	.word	0x0003d490


	//   ....[41]....
        /*551c*/ 	.word	0x0003e250


	//   ....[42]....
        /*5520*/ 	.word	0x0003e440


	//   ....[43]....
        /*5524*/ 	.word	0x0003e4d0


	//   ....[44]....
        /*5528*/ 	.word	0x0003e4e0


	//   ....[45]....
        /*552c*/ 	.word	0x0003e4f0


	//   ....[46]....
        /*5530*/ 	.word	0x0003e500


	//   ....[47]....
        /*5534*/ 	.word	0x0003e510


	//   ....[48]....
        /*5538*/ 	.word	0x0003e520


	//   ....[49]....
        /*553c*/ 	.word	0x0003e530


	//   ....[50]....
        /*5540*/ 	.word	0x0003e540


	//   ....[51]....
        /*5544*/ 	.word	0x0003e550


	//   ....[52]....
        /*5548*/ 	.word	0x0003e560


	//   ....[53]....
        /*554c*/ 	.word	0x0003e570


	//   ....[54]....
        /*5550*/ 	.word	0x0003e580


	//   ....[55]....
        /*5554*/ 	.word	0x0003e590


	//   ....[56]....
        /*5558*/ 	.word	0x0003e5a0


	//   ....[57]....
        /*555c*/ 	.word	0x0003e5b0


	//   ....[58]....
        /*5560*/ 	.word	0x0003e5c0


	//   ....[59]....
        /*5564*/ 	.word	0x00040010


	//   ....[60]....
        /*5568*/ 	.word	0x00040060


	//   ....[61]....
        /*556c*/ 	.word	0x00040070


	//   ....[62]....
        /*5570*/ 	.word	0x00040080


	//   ....[63]....
        /*5574*/ 	.word	0x00040090


	//   ....[64]....
        /*5578*/ 	.word	0x000400a0


	//   ....[65]....
        /*557c*/ 	.word	0x000400b0


	//   ....[66]....
        /*5580*/ 	.word	0x000400c0


	//   ....[67]....
        /*5584*/ 	.word	0x000400d0


	//   ....[68]....
        /*5588*/ 	.word	0x000400e0


	//   ....[69]....
        /*558c*/ 	.word	0x000400f0


	//   ....[70]....
        /*5590*/ 	.word	0x00040100


	//   ....[71]....
        /*5594*/ 	.word	0x00040110


	//   ....[72]....
        /*5598*/ 	.word	0x00040120


	//   ....[73]....
        /*559c*/ 	.word	0x00040130


	//   ....[74]....
        /*55a0*/ 	.word	0x00040140


	//   ....[75]....
        /*55a4*/ 	.word	0x00040150


	//   ....[76]....
        /*55a8*/ 	.word	0x00041580


	//   ....[77]....
        /*55ac*/ 	.word	0x000415d0


	//   ....[78]....
        /*55b0*/ 	.word	0x000415e0


	//   ....[79]....
        /*55b4*/ 	.word	0x000415f0


	//   ....[80]....
        /*55b8*/ 	.word	0x00041600


	//   ....[81]....
        /*55bc*/ 	.word	0x00041610


	//   ....[82]....
        /*55c0*/ 	.word	0x00041620


	//   ....[83]....
        /*55c4*/ 	.word	0x00041630


	//   ....[84]....
        /*55c8*/ 	.word	0x00041640


	//   ....[85]....
        /*55cc*/ 	.word	0x00041650


	//   ....[86]....
        /*55d0*/ 	.word	0x00041660


	//   ....[87]....
        /*55d4*/ 	.word	0x00041670


	//   ....[88]....
        /*55d8*/ 	.word	0x00041680


	//   ....[89]....
        /*55dc*/ 	.word	0x00041690


	//   ....[90]....
        /*55e0*/ 	.word	0x000416a0


	//   ....[91]....
        /*55e4*/ 	.word	0x000416b0


	//   ....[92]....
        /*55e8*/ 	.word	0x000416c0


	//   ....[93]....
        /*55ec*/ 	.word	0x00042af0


	//   ....[94]....
        /*55f0*/ 	.word	0x00042b40


	//   ....[95]....
        /*55f4*/ 	.word	0x00042b50


	//   ....[96]....
        /*55f8*/ 	.word	0x00042b60


	//   ....[97]....
        /*55fc*/ 	.word	0x00042b70


	//   ....[98]....
        /*5600*/ 	.word	0x00042b80


	//   ....[99]....
        /*5604*/ 	.word	0x00042b90


	//   ....[100]....
        /*5608*/ 	.word	0x00042ba0


	//   ....[101]....
        /*560c*/ 	.word	0x00042bb0


	//   ....[102]....
        /*5610*/ 	.word	0x00042bc0


	//   ....[103]....
        /*5614*/ 	.word	0x00042bd0


	//   ....[104]....
        /*5618*/ 	.word	0x00042be0


	//   ....[105]....
        /*561c*/ 	.word	0x00042bf0


	//   ....[106]....
        /*5620*/ 	.word	0x00042c00


	//   ....[107]....
        /*5624*/ 	.word	0x00042c10


	//   ....[108]....
        /*5628*/ 	.word	0x00042c20


	//   ....[109]....
        /*562c*/ 	.word	0x00042c30


	//   ....[110]....
        /*5630*/ 	.word	0x00044060


	//   ....[111]....
        /*5634*/ 	.word	0x000440b0


	//   ....[112]....
        /*5638*/ 	.word	0x000440c0


	//   ....[113]....
        /*563c*/ 	.word	0x000440d0


	//   ....[114]....
        /*5640*/ 	.word	0x000440e0


	//   ....[115]....
        /*5644*/ 	.word	0x000440f0


	//   ....[116]....
        /*5648*/ 	.word	0x00044100


	//   ....[117]....
        /*564c*/ 	.word	0x00044110


	//   ....[118]....
        /*5650*/ 	.word	0x00044120


	//   ....[119]....
        /*5654*/ 	.word	0x00044130


	//   ....[120]....
        /*5658*/ 	.word	0x00044140


	//   ....[121]....
        /*565c*/ 	.word	0x00044150


	//   ....[122]....
        /*5660*/ 	.word	0x00044160


	//   ....[123]....
        /*5664*/ 	.word	0x00044170


	//   ....[124]....
        /*5668*/ 	.word	0x00044180


	//   ....[125]....
        /*566c*/ 	.word	0x00044190


	//   ....[126]....
        /*5670*/ 	.word	0x000441a0


	//   ....[127]....
        /*5674*/ 	.word	0x000462f0


	//   ....[128]....
        /*5678*/ 	.word	0x00055330


	//   ....[129]....
        /*567c*/ 	.word	0x000566a0


	//   ....[130]....
        /*5680*/ 	.word	0x00058a80


	//   ....[131]....
        /*5684*/ 	.word	0x00058ab0


	//   ....[132]....
        /*5688*/ 	.word	0x00058ae0


	//   ....[133]....
        /*568c*/ 	.word	0x00058b70


	//   ....[134]....
        /*5690*/ 	.word	0x00058ba0


	//   ....[135]....
        /*5694*/ 	.word	0x00058bd0


	//   ....[136]....
        /*5698*/ 	.word	0x00058c10


	//   ....[137]....
        /*569c*/ 	.word	0x00058c50


	//   ....[138]....
        /*56a0*/ 	.word	0x00058d00


	//   ....[139]....
        /*56a4*/ 	.word	0x00058d90


	//   ....[140]....
        /*56a8*/ 	.word	0x00058dc0


	//   ....[141]....
        /*56ac*/ 	.word	0x00058e00


	//   ....[142]....
        /*56b0*/ 	.word	0x00058e30


	//   ....[143]....
        /*56b4*/ 	.word	0x00058e60


	//   ....[144]....
        /*56b8*/ 	.word	0x00058e90


	//   ....[145]....
        /*56bc*/ 	.word	0x00058ec0


	//   ....[146]....
        /*56c0*/ 	.word	0x00058ef0


	//   ....[147]....
        /*56c4*/ 	.word	0x00059e20


	//   ....[148]....
        /*56c8*/ 	.word	0x0005a5d0


	//   ....[149]....
        /*56cc*/ 	.word	0x0005a720


	//   ....[150]....
        /*56d0*/ 	.word	0x0005a770


	//   ....[151]....
        /*56d4*/ 	.word	0x0005a7b0


	//   ....[152]....
        /*56d8*/ 	.word	0x0005a7e0


	//   ....[153]....
        /*56dc*/ 	.word	0x0005a810


	//   ....[154]....
        /*56e0*/ 	.word	0x0005a840


	//   ....[155]....
        /*56e4*/ 	.word	0x0005a8a0


	//   ....[156]....
        /*56e8*/ 	.word	0x0005a8d0


	//   ....[157]....
        /*56ec*/ 	.word	0x0005a900


	//   ....[158]....
        /*56f0*/ 	.word	0x0005a960


	//   ....[159]....
        /*56f4*/ 	.word	0x0005a990


	//   ....[160]....
        /*56f8*/ 	.word	0x0005a9c0


	//   ....[161]....
        /*56fc*/ 	.word	0x0005a9f0


	//   ....[162]....
        /*5700*/ 	.word	0x0005aa50


	//   ....[163]....
        /*5704*/ 	.word	0x0005aa80


	//   ....[164]....
        /*5708*/ 	.word	0x0005b9f0


	//   ....[165]....
        /*570c*/ 	.word	0x0005c170


	//   ....[166]....
        /*5710*/ 	.word	0x0005c2c0


	//   ....[167]....
        /*5714*/ 	.word	0x0005c2f0


	//   ....[168]....
        /*5718*/ 	.word	0x0005c350


	//   ....[169]....
        /*571c*/ 	.word	0x0005c390


	//   ....[170]....
        /*5720*/ 	.word	0x0005c3c0


	//   ....[171]....
        /*5724*/ 	.word	0x0005c3f0


	//   ....[172]....
        /*5728*/ 	.word	0x0005c420


	//   ....[173]....
        /*572c*/ 	.word	0x0005c480


	//   ....[174]....
        /*5730*/ 	.word	0x0005c4b0


	//   ....[175]....
        /*5734*/ 	.word	0x0005c4e0


	//   ....[176]....
        /*5738*/ 	.word	0x0005c510


	//   ....[177]....
        /*573c*/ 	.word	0x0005c570


	//   ....[178]....
        /*5740*/ 	.word	0x0005c5a0


	//   ....[179]....
        /*5744*/ 	.word	0x0005c600


	//   ....[180]....
        /*5748*/ 	.word	0x0005c630


	//   ....[181]....
        /*574c*/ 	.word	0x0005d5c0


	//   ....[182]....
        /*5750*/ 	.word	0x0005dd70


	//   ....[183]....
        /*5754*/ 	.word	0x0005dea0


	//   ....[184]....
        /*5758*/ 	.word	0x0005dee0


	//   ....[185]....
        /*575c*/ 	.word	0x0005df20


	//   ....[186]....
        /*5760*/ 	.word	0x0005df60


	//   ....[187]....
        /*5764*/ 	.word	0x0005df90


	//   ....[188]....
        /*5768*/ 	.word	0x0005dfc0


	//   ....[189]....
        /*576c*/ 	.word	0x0005dff0


	//   ....[190]....
        /*5770*/ 	.word	0x0005e050


	//   ....[191]....
        /*5774*/ 	.word	0x0005e080


	//   ....[192]....
        /*5778*/ 	.word	0x0005e0b0


	//   ....[193]....
        /*577c*/ 	.word	0x0005e0e0


	//   ....[194]....
        /*5780*/ 	.word	0x0005e140


	//   ....[195]....
        /*5784*/ 	.word	0x0005e170


	//   ....[196]....
        /*5788*/ 	.word	0x0005e1d0


	//   ....[197]....
        /*578c*/ 	.word	0x0005e200


	//   ....[198]....
        /*5790*/ 	.word	0x0005f190


	//   ....[199]....
        /*5794*/ 	.word	0x0005f930


	//   ....[200]....
        /*5798*/ 	.word	0x0005f970


	//   ....[201]....
        /*579c*/ 	.word	0x0005fa60


	//   ....[202]....
        /*57a0*/ 	.word	0x0005fa90


	//   ....[203]....
        /*57a4*/ 	.word	0x0005fb20


	//   ....[204]....
        /*57a8*/ 	.word	0x0005fb50


	//   ....[205]....
        /*57ac*/ 	.word	0x0005fb80


	//   ....[206]....
        /*57b0*/ 	.word	0x0005fbe0


	//   ....[207]....
        /*57b4*/ 	.word	0x0005fc10


	//   ....[208]....
        /*57b8*/ 	.word	0x0005fc40


	//   ....[209]....
        /*57bc*/ 	.word	0x0005fc70


	//   ....[210]....
        /*57c0*/ 	.word	0x0005fcd0


	//   ....[211]....
        /*57c4*/ 	.word	0x0005fd00


	//   ....[212]....
        /*57c8*/ 	.word	0x0005fd30


	//   ....[213]....
        /*57cc*/ 	.word	0x0005fd60


	//   ....[214]....
        /*57d0*/ 	.word	0x0005fd90


	//   ....[215]....
        /*57d4*/ 	.word	0x00061160


	//   ....[216]....
        /*57d8*/ 	.word	0x000611f0


	//   ....[217]....
        /*57dc*/ 	.word	0x00061220


	//   ....[218]....
        /*57e0*/ 	.word	0x00061250


	//   ....[219]....
        /*57e4*/ 	.word	0x00061280


	//   ....[220]....
        /*57e8*/ 	.word	0x000612e0


	//   ....[221]....
        /*57ec*/ 	.word	0x00061450


	//   ....[222]....
        /*57f0*/ 	.word	0x00061580


	//   ....[223]....
        /*57f4*/ 	.word	0x000615b0


	//   ....[224]....
        /*57f8*/ 	.word	0x000615c0


	//   ....[225]....
        /*57fc*/ 	.word	0x000615d0


	//   ....[226]....
        /*5800*/ 	.word	0x000615e0


	//   ....[227]....
        /*5804*/ 	.word	0x000615f0


	//   ....[228]....
        /*5808*/ 	.word	0x00061600


	//   ....[229]....
        /*580c*/ 	.word	0x00061610


	//   ....[230]....
        /*5810*/ 	.word	0x00061620


	//   ....[231]....
        /*5814*/ 	.word	0x00061630


	//   ....[232]....
        /*5818*/ 	.word	0x00073330


	//   ....[233]....
        /*581c*/ 	.word	0x00074850


	//   ....[234]....
        /*5820*/ 	.word	0x000772d0


	//   ....[235]....
        /*5824*/ 	.word	0x00077310


	//   ....[236]....
        /*5828*/ 	.word	0x00077350


	//   ....[237]....
        /*582c*/ 	.word	0x00077460


	//   ....[238]....
        /*5830*/ 	.word	0x00077490


	//   ....[239]....
        /*5834*/ 	.word	0x000774c0


	//   ....[240]....
        /*5838*/ 	.word	0x000774f0


	//   ....[241]....
        /*583c*/ 	.word	0x000775e0


	//   ....[242]....
        /*5840*/ 	.word	0x00077610


	//   ....[243]....
        /*5844*/ 	.word	0x00077640


	//   ....[244]....
        /*5848*/ 	.word	0x00077670


	//   ....[245]....
        /*584c*/ 	.word	0x00077800


	//   ....[246]....
        /*5850*/ 	.word	0x00077830


	//   ....[247]....
        /*5854*/ 	.word	0x00077860


	//   ....[248]....
        /*5858*/ 	.word	0x00077890


	//   ....[249]....
        /*585c*/ 	.word	0x000778c0


	//   ....[250]....
        /*5860*/ 	.word	0x000778f0


	//   ....[251]....
        /*5864*/ 	.word	0x00078f70


	//   ....[252]....
        /*5868*/ 	.word	0x00078fb0


	//   ....[253]....
        /*586c*/ 	.word	0x00078ff0


	//   ....[254]....
        /*5870*/ 	.word	0x00079080


	//   ....[255]....
        /*5874*/ 	.word	0x000790d0


	//   ....[0]....
        /*5878*/ 	.word	0x00079120


	//   ....[1]....
        /*587c*/ 	.word	0x00079150


	//   ....[2]....
        /*5880*/ 	.word	0x00079190


	//   ....[3]....
        /*5884*/ 	.word	0x000791c0


	//   ....[4]....
        /*5888*/ 	.word	0x00079220


	//   ....[5]....
        /*588c*/ 	.word	0x00079250


	//   ....[6]....
        /*5890*/ 	.word	0x000792b0


	//   ....[7]....
        /*5894*/ 	.word	0x000792e0


	//   ....[8]....
        /*5898*/ 	.word	0x00079310


	//   ....[9]....
        /*589c*/ 	.word	0x00079340


	//   ....[10]....
        /*58a0*/ 	.word	0x00079370


	//   ....[11]....
        /*58a4*/ 	.word	0x000793a0


	//   ....[12]....
        /*58a8*/ 	.word	0x0007a360


	//   ....[13]....
        /*58ac*/ 	.word	0x0007ab20


	//   ....[14]....
        /*58b0*/ 	.word	0x0007ab80


	//   ....[15]....
        /*58b4*/ 	.word	0x0007abc0


	//   ....[16]....
        /*58b8*/ 	.word	0x0007ac00


	//   ....[17]....
        /*58bc*/ 	.word	0x0007ac40


	//   ....[18]....
        /*58c0*/ 	.word	0x0007acc0


	//   ....[19]....
        /*58c4*/ 	.word	0x0007ad00


	//   ....[20]....
        /*58c8*/ 	.word	0x0007ad30


	//   ....[21]....
        /*58cc*/ 	.word	0x0007ad70


	//   ....[22]....
        /*58d0*/ 	.word	0x0007ada0


	//   ....[23]....
        /*58d4*/ 	.word	0x0007ae00


	//   ....[24]....
        /*58d8*/ 	.word	0x0007ae30


	//   ....[25]....
        /*58dc*/ 	.word	0x0007ae60


	//   ....[26]....
        /*58e0*/ 	.word	0x0007aec0


	//   ....[27]....
        /*58e4*/ 	.word	0x0007aef0


	//   ....[28]....
        /*58e8*/ 	.word	0x0007af20


	//   ....[29]....
        /*58ec*/ 	.word	0x0007bef0


	//   ....[30]....
        /*58f0*/ 	.word	0x0007c6d0


	//   ....[31]....
        /*58f4*/ 	.word	0x0007c710


	//   ....[32]....
        /*58f8*/ 	.word	0x0007c750


	//   ....[33]....
        /*58fc*/ 	.word	0x0007c7e0


	//   ....[34]....
        /*5900*/ 	.word	0x0007c830


	//   ....[35]....
        /*5904*/ 	.word	0x0007c880


	//   ....[36]....
        /*5908*/ 	.word	0x0007c8b0


	//   ....[37]....
        /*590c*/ 	.word	0x0007c8f0


	//   ....[38]....
        /*5910*/ 	.word	0x0007c920


	//   ....[39]....
        /*5914*/ 	.word	0x0007c980


	//   ....[40]....
        /*5918*/ 	.word	0x0007c9b0


	//   ....[41]....
        /*591c*/ 	.word	0x0007ca10


	//   ....[42]....
        /*5920*/ 	.word	0x0007ca40


	//   ....[43]....
        /*5924*/ 	.word	0x0007ca70


	//   ....[44]....
        /*5928*/ 	.word	0x0007caa0


	//   ....[45]....
        /*592c*/ 	.word	0x0007cad0


	//   ....[46]....
        /*5930*/ 	.word	0x0007e240


	//   ....[47]....
        /*5934*/ 	.word	0x0007e2a0


	//   ....[48]....
        /*5938*/ 	.word	0x0007e2e0


	//   ....[49]....
        /*593c*/ 	.word	0x0007e320


	//   ....[50]....
        /*5940*/ 	.word	0x0007e360


	//   ....[51]....
        /*5944*/ 	.word	0x0007e3e0


	//   ....[52]....
        /*5948*/ 	.word	0x0007e420


	//   ....[53]....
        /*594c*/ 	.word	0x0007e450


	//   ....[54]....
        /*5950*/ 	.word	0x0007e480


	//   ....[55]....
        /*5954*/ 	.word	0x0007e4f0


	//   ....[56]....
        /*5958*/ 	.word	0x0007e520


	//   ....[57]....
        /*595c*/ 	.word	0x0007e550


	//   ....[58]....
        /*5960*/ 	.word	0x0007e580


	//   ....[59]....
        /*5964*/ 	.word	0x0007e600


	//   ....[60]....
        /*5968*/ 	.word	0x0007e630


	//   ....[61]....
        /*596c*/ 	.word	0x0007e660


	//   ....[62]....
        /*5970*/ 	.word	0x0007e690


	//   ....[63]....
        /*5974*/ 	.word	0x0007f6d0


	//   ....[64]....
        /*5978*/ 	.word	0x0007f750


	//   ....[65]....
        /*597c*/ 	.word	0x0007f7d0


	//   ....[66]....
        /*5980*/ 	.word	0x0007f800


	//   ....[67]....
        /*5984*/ 	.word	0x0007fa90


	//   ....[68]....
        /*5988*/ 	.word	0x0007fd20


	//   ....[69]....
        /*598c*/ 	.word	0x0007fe10


	//   ....[70]....
        /*5990*/ 	.word	0x0007fe50


	//   ....[71]....
        /*5994*/ 	.word	0x0007fe60


	//   ....[72]....
        /*5998*/ 	.word	0x0007fe70


	//   ....[73]....
        /*599c*/ 	.word	0x0007fe80


	//   ....[74]....
        /*59a0*/ 	.word	0x0007fe90


	//   ....[75]....
        /*59a4*/ 	.word	0x0007fea0


	//   ....[76]....
        /*59a8*/ 	.word	0x0007feb0


	//   ....[77]....
        /*59ac*/ 	.word	0x0007fec0


	//   ....[78]....
        /*59b0*/ 	.word	0x0007fed0


	//   ....[79]....
        /*59b4*/ 	.word	0x0007fee0


	//   ....[80]....
        /*59b8*/ 	.word	0x0008d050


	//   ....[81]....
        /*59bc*/ 	.word	0x0008dd10


	//   ....[82]....
        /*59c0*/ 	.word	0x0008dee0


	//   ....[83]....
        /*59c4*/ 	.word	0x0008dfa0


	//   ....[84]....
        /*59c8*/ 	.word	0x0008dfb0


	//   ....[85]....
        /*59cc*/ 	.word	0x0008dfc0


	//   ....[86]....
        /*59d0*/ 	.word	0x0008dfd0


	//   ....[87]....
        /*59d4*/ 	.word	0x0008dfe0


	//   ....[88]....
        /*59d8*/ 	.word	0x0008dff0


	//   ....[89]....
        /*59dc*/ 	.word	0x0008e000


	//   ....[90]....
        /*59e0*/ 	.word	0x0008e010


	//   ....[91]....
        /*59e4*/ 	.word	0x0008e020


	//   ....[92]....
        /*59e8*/ 	.word	0x0008e030


	//   ....[93]....
        /*59ec*/ 	.word	0x0008e040


	//   ....[94]....
        /*59f0*/ 	.word	0x0008e050


	//   ....[95]....
        /*59f4*/ 	.word	0x0008e060


	//   ....[96]....
        /*59f8*/ 	.word	0x0008e070


	//   ....[97]....
        /*59fc*/ 	.word	0x0008e080


	//   ....[98]....
        /*5a00*/ 	.word	0x0008e090


	//   ....[99]....
        /*5a04*/ 	.word	0x0008f510


	//   ....[100]....
        /*5a08*/ 	.word	0x0008f560


	//   ....[101]....
        /*5a0c*/ 	.word	0x0008f570


	//   ....[102]....
        /*5a10*/ 	.word	0x0008f580


	//   ....[103]....
        /*5a14*/ 	.word	0x0008f590


	//   ....[104]....
        /*5a18*/ 	.word	0x0008f5a0


	//   ....[105]....
        /*5a1c*/ 	.word	0x0008f5b0


	//   ....[106]....
        /*5a20*/ 	.word	0x0008f5c0


	//   ....[107]....
        /*5a24*/ 	.word	0x0008f5d0


	//   ....[108]....
        /*5a28*/ 	.word	0x0008f5e0


	//   ....[109]....
        /*5a2c*/ 	.word	0x0008f5f0


	//   ....[110]....
        /*5a30*/ 	.word	0x0008f600


	//   ....[111]....
        /*5a34*/ 	.word	0x0008f610


	//   ....[112]....
        /*5a38*/ 	.word	0x0008f620


	//   ....[113]....
        /*5a3c*/ 	.word	0x0008f630


	//   ....[114]....
        /*5a40*/ 	.word	0x0008f640


	//   ....[115]....
        /*5a44*/ 	.word	0x0008f650


	//   ....[116]....
        /*5a48*/ 	.word	0x00090ae0


	//   ....[117]....
        /*5a4c*/ 	.word	0x00090b30


	//   ....[118]....
        /*5a50*/ 	.word	0x00090b40


	//   ....[119]....
        /*5a54*/ 	.word	0x00090b50


	//   ....[120]....
        /*5a58*/ 	.word	0x00090b60


	//   ....[121]....
        /*5a5c*/ 	.word	0x00090b70


	//   ....[122]....
        /*5a60*/ 	.word	0x00090b80


	//   ....[123]....
        /*5a64*/ 	.word	0x00090b90


	//   ....[124]....
        /*5a68*/ 	.word	0x00090ba0


	//   ....[125]....
        /*5a6c*/ 	.word	0x00090bb0


	//   ....[126]....
        /*5a70*/ 	.word	0x00090bc0


	//   ....[127]....
        /*5a74*/ 	.word	0x00090bd0


	//   ....[128]....
        /*5a78*/ 	.word	0x00090be0


	//   ....[129]....
        /*5a7c*/ 	.word	0x00090bf0


	//   ....[130]....
        /*5a80*/ 	.word	0x00090c00


	//   ....[131]....
        /*5a84*/ 	.word	0x00090c10


	//   ....[132]....
        /*5a88*/ 	.word	0x00090c20


	//   ....[133]....
        /*5a8c*/ 	.word	0x000920b0


	//   ....[134]....
        /*5a90*/ 	.word	0x00092100


	//   ....[135]....
        /*5a94*/ 	.word	0x00092110


	//   ....[136]....
        /*5a98*/ 	.word	0x00092120


	//   ....[137]....
        /*5a9c*/ 	.word	0x00092130


	//   ....[138]....
        /*5aa0*/ 	.word	0x00092140


	//   ....[139]....
        /*5aa4*/ 	.word	0x00092150


	//   ....[140]....
        /*5aa8*/ 	.word	0x00092160


	//   ....[141]....
        /*5aac*/ 	.word	0x00092170


	//   ....[142]....
        /*5ab0*/ 	.word	0x00092180


	//   ....[143]....
        /*5ab4*/ 	.word	0x00092190


	//   ....[144]....
        /*5ab8*/ 	.word	0x000921a0


	//   ....[145]....
        /*5abc*/ 	.word	0x000921b0


	//   ....[146]....
        /*5ac0*/ 	.word	0x000921c0


	//   ....[147]....
        /*5ac4*/ 	.word	0x000921d0


	//   ....[148]....
        /*5ac8*/ 	.word	0x000921e0


	//   ....[149]....
        /*5acc*/ 	.word	0x000921f0


	//   ....[150]....
        /*5ad0*/ 	.word	0x00093680


	//   ....[151]....
        /*5ad4*/ 	.word	0x000936d0


	//   ....[152]....
        /*5ad8*/ 	.word	0x000936e0


	//   ....[153]....
        /*5adc*/ 	.word	0x000936f0


	//   ....[154]....
        /*5ae0*/ 	.word	0x00093700


	//   ....[155]....
        /*5ae4*/ 	.word	0x00093710


	//   ....[156]....
        /*5ae8*/ 	.word	0x00093720


	//   ....[157]....
        /*5aec*/ 	.word	0x00093730


	//   ....[158]....
        /*5af0*/ 	.word	0x00093740


	//   ....[159]....
        /*5af4*/ 	.word	0x00093750


	//   ....[160]....
        /*5af8*/ 	.word	0x00093760


	//   ....[161]....
        /*5afc*/ 	.word	0x00093770


	//   ....[162]....
        /*5b00*/ 	.word	0x00093780


	//   ....[163]....
        /*5b04*/ 	.word	0x00093790


	//   ....[164]....
        /*5b08*/ 	.word	0x000937a0


	//   ....[165]....
        /*5b0c*/ 	.word	0x000937b0


	//   ....[166]....
        /*5b10*/ 	.word	0x000937c0


	//   ....[167]....
        /*5b14*/ 	.word	0x00094ce0


	//   ....[168]....
        /*5b18*/ 	.word	0x00094dc0


	//   ....[169]....
        /*5b1c*/ 	.word	0x00095b80


	//   ....[170]....
        /*5b20*/ 	.word	0x00095d70


	//   ....[171]....
        /*5b24*/ 	.word	0x00095e00


	//   ....[172]....
        /*5b28*/ 	.word	0x00095e10


	//   ....[173]....
        /*5b2c*/ 	.word	0x00095e20


	//   ....[174]....
        /*5b30*/ 	.word	0x00095e30


	//   ....[175]....
        /*5b34*/ 	.word	0x00095e40


	//   ....[176]....
        /*5b38*/ 	.word	0x00095e50


	//   ....[177]....
        /*5b3c*/ 	.word	0x00095e60


	//   ....[178]....
        /*5b40*/ 	.word	0x00095e70


	//   ....[179]....
        /*5b44*/ 	.word	0x00095e80


	//   ....[180]....
        /*5b48*/ 	.word	0x00095e90


	//   ....[181]....
        /*5b4c*/ 	.word	0x00095ea0


	//   ....[182]....
        /*5b50*/ 	.word	0x00095eb0


	//   ....[183]....
        /*5b54*/ 	.word	0x00095ec0


	//   ....[184]....
        /*5b58*/ 	.word	0x00095ed0


	//   ....[185]....
        /*5b5c*/ 	.word	0x00095ee0


	//   ....[186]....
        /*5b60*/ 	.word	0x00095ef0


	//   ....[187]....
        /*5b64*/ 	.word	0x00097940


	//   ....[188]....
        /*5b68*/ 	.word	0x00097990


	//   ....[189]....
        /*5b6c*/ 	.word	0x000979a0


	//   ....[190]....
        /*5b70*/ 	.word	0x000979b0


	//   ....[191]....
        /*5b74*/ 	.word	0x000979c0


	//   ....[192]....
        /*5b78*/ 	.word	0x000979d0


	//   ....[193]....
        /*5b7c*/ 	.word	0x000979e0


	//   ....[194]....
        /*5b80*/ 	.word	0x000979f0


	//   ....[195]....
        /*5b84*/ 	.word	0x00097a00


	//   ....[196]....
        /*5b88*/ 	.word	0x00097a10


	//   ....[197]....
        /*5b8c*/ 	.word	0x00097a20


	//   ....[198]....
        /*5b90*/ 	.word	0x00097a30


	//   ....[199]....
        /*5b94*/ 	.word	0x00097a40


	//   ....[200]....
        /*5b98*/ 	.word	0x00097a50


	//   ....[201]....
        /*5b9c*/ 	.word	0x00097a60


	//   ....[202]....
        /*5ba0*/ 	.word	0x00097a70


	//   ....[203]....
        /*5ba4*/ 	.word	0x00097a80


	//   ....[204]....
        /*5ba8*/ 	.word	0x00098eb0


	//   ....[205]....
        /*5bac*/ 	.word	0x00098f00


	//   ....[206]....
        /*5bb0*/ 	.word	0x00098f10


	//   ....[207]....
        /*5bb4*/ 	.word	0x00098f20


	//   ....[208]....
        /*5bb8*/ 	.word	0x00098f30


	//   ....[209]....
        /*5bbc*/ 	.word	0x00098f40


	//   ....[210]....
        /*5bc0*/ 	.word	0x00098f50


	//   ....[211]....
        /*5bc4*/ 	.word	0x00098f60


	//   ....[212]....
        /*5bc8*/ 	.word	0x00098f70


	//   ....[213]....
        /*5bcc*/ 	.word	0x00098f80


	//   ....[214]....
        /*5bd0*/ 	.word	0x00098f90


	//   ....[215]....
        /*5bd4*/ 	.word	0x00098fa0


	//   ....[216]....
        /*5bd8*/ 	.word	0x00098fb0


	//   ....[217]....
        /*5bdc*/ 	.word	0x00098fc0


	//   ....[218]....
        /*5be0*/ 	.word	0x00098fd0


	//   ....[219]....
        /*5be4*/ 	.word	0x00098fe0


	//   ....[220]....
        /*5be8*/ 	.word	0x00098ff0


	//   ....[221]....
        /*5bec*/ 	.word	0x0009a420


	//   ....[222]....
        /*5bf0*/ 	.word	0x0009a470


	//   ....[223]....
        /*5bf4*/ 	.word	0x0009a480


	//   ....[224]....
        /*5bf8*/ 	.word	0x0009a490


	//   ....[225]....
        /*5bfc*/ 	.word	0x0009a4a0


	//   ....[226]....
        /*5c00*/ 	.word	0x0009a4b0


	//   ....[227]....
        /*5c04*/ 	.word	0x0009a4c0


	//   ....[228]....
        /*5c08*/ 	.word	0x0009a4d0


	//   ....[229]....
        /*5c0c*/ 	.word	0x0009a4e0


	//   ....[230]....
        /*5c10*/ 	.word	0x0009a4f0


	//   ....[231]....
        /*5c14*/ 	.word	0x0009a500


	//   ....[232]....
        /*5c18*/ 	.word	0x0009a510


	//   ....[233]....
        /*5c1c*/ 	.word	0x0009a520


	//   ....[234]....
        /*5c20*/ 	.word	0x0009a530


	//   ....[235]....
        /*5c24*/ 	.word	0x0009a540


	//   ....[236]....
        /*5c28*/ 	.word	0x0009a550


	//   ....[237]....
        /*5c2c*/ 	.word	0x0009a560


	//   ....[238]....
        /*5c30*/ 	.word	0x0009b990


	//   ....[239]....
        /*5c34*/ 	.word	0x0009b9e0


	//   ....[240]....
        /*5c38*/ 	.word	0x0009b9f0


	//   ....[241]....
        /*5c3c*/ 	.word	0x0009ba00


	//   ....[242]....
        /*5c40*/ 	.word	0x0009ba10


	//   ....[243]....
        /*5c44*/ 	.word	0x0009ba20


	//   ....[244]....
        /*5c48*/ 	.word	0x0009ba30


	//   ....[245]....
        /*5c4c*/ 	.word	0x0009ba40


	//   ....[246]....
        /*5c50*/ 	.word	0x0009ba50


	//   ....[247]....
        /*5c54*/ 	.word	0x0009ba60


	//   ....[248]....
        /*5c58*/ 	.word	0x0009ba70


	//   ....[249]....
        /*5c5c*/ 	.word	0x0009ba80


	//   ....[250]....
        /*5c60*/ 	.word	0x0009ba90


	//   ....[251]....
        /*5c64*/ 	.word	0x0009baa0


	//   ....[252]....
        /*5c68*/ 	.word	0x0009bab0


	//   ....[253]....
        /*5c6c*/ 	.word	0x0009bac0


	//   ....[254]....
        /*5c70*/ 	.word	0x0009bad0


	//   ....[255]....
        /*5c74*/ 	.word	0x0009dc00


	//   ....[0]....
        /*5c78*/ 	.word	0x000adb30


	//   ....[1]....
        /*5c7c*/ 	.word	0x000adbd0


	//   ....[2]....
        /*5c80*/ 	.word	0x000ae280


	//   ....[3]....
        /*5c84*/ 	.word	0x000ae320


	//   ....[4]....
        /*5c88*/ 	.word	0x000ae3c0


	//   ....[5]....
        /*5c8c*/ 	.word	0x000ae450


	//   ....[6]....
        /*5c90*/ 	.word	0x000ae4a0


	//   ....[7]....
        /*5c94*/ 	.word	0x000ae4f0


	//   ....[8]....
        /*5c98*/ 	.word	0x000ae540


	//   ....[9]....
        /*5c9c*/ 	.word	0x000ae590


	//   ....[10]....
        /*5ca0*/ 	.word	0x000ae5e0


	//   ....[11]....
        /*5ca4*/ 	.word	0x000ae630


	//   ....[12]....
        /*5ca8*/ 	.word	0x000ae680


	//   ....[13]....
        /*5cac*/ 	.word	0x000ae6d0


	//   ....[14]....
        /*5cb0*/ 	.word	0x000ae720


	//   ....[15]....
        /*5cb4*/ 	.word	0x000ae770


	//   ....[16]....
        /*5cb8*/ 	.word	0x000ae7c0


	//   ....[17]....
        /*5cbc*/ 	.word	0x000ae810


	//   ....[18]....
        /*5cc0*/ 	.word	0x000ae860


	//   ....[19]....
        /*5cc4*/ 	.word	0x000ae8b0


	//   ....[20]....
        /*5cc8*/ 	.word	0x000ae950


	//   ....[21]....
        /*5ccc*/ 	.word	0x000ae9f0


	//   ....[22]....
        /*5cd0*/ 	.word	0x000aea90


	//   ....[23]....
        /*5cd4*/ 	.word	0x000aeb20


	//   ....[24]....
        /*5cd8*/ 	.word	0x000aeb70


	//   ....[25]....
        /*5cdc*/ 	.word	0x000aebc0


	//   ....[26]....
        /*5ce0*/ 	.word	0x000aec10


	//   ....[27]....
        /*5ce4*/ 	.word	0x000aec60


	//   ....[28]....
        /*5ce8*/ 	.word	0x000aecb0


	//   ....[29]....
        /*5cec*/ 	.word	0x000aed00


	//   ....[30]....
        /*5cf0*/ 	.word	0x000aed50


	//   ....[31]....
        /*5cf4*/ 	.word	0x000aeda0


	//   ....[32]....
        /*5cf8*/ 	.word	0x000aedf0


	//   ....[33]....
        /*5cfc*/ 	.word	0x000aee40


	//   ....[34]....
        /*5d00*/ 	.word	0x000aee90


	//   ....[35]....
        /*5d04*/ 	.word	0x000aeee0


	//   ....[36]....
        /*5d08*/ 	.word	0x000aef30


	//   ....[37]....
        /*5d0c*/ 	.word	0x000aef80


	//   ....[38]....
        /*5d10*/ 	.word	0x000af020


	//   ....[39]....
        /*5d14*/ 	.word	0x000af0c0


	//   ....[40]....
        /*5d18*/ 	.word	0x000af160


	//   ....[41]....
        /*5d1c*/ 	.word	0x000af1f0


	//   ....[42]....
        /*5d20*/ 	.word	0x000af240


	//   ....[43]....
        /*5d24*/ 	.word	0x000af290


	//   ....[44]....
        /*5d28*/ 	.word	0x000af2e0


	//   ....[45]....
        /*5d2c*/ 	.word	0x000af330


	//   ....[46]....
        /*5d30*/ 	.word	0x000af380


	//   ....[47]....
        /*5d34*/ 	.word	0x000af3d0


	//   ....[48]....
        /*5d38*/ 	.word	0x000af420


	//   ....[49]....
        /*5d3c*/ 	.word	0x000af470


	//   ....[50]....
        /*5d40*/ 	.word	0x000af4c0


	//   ....[51]....
        /*5d44*/ 	.word	0x000af510


	//   ....[52]....
        /*5d48*/ 	.word	0x000af560


	//   ....[53]....
        /*5d4c*/ 	.word	0x000af5b0


	//   ....[54]....
        /*5d50*/ 	.word	0x000af600


	//   ....[55]....
        /*5d54*/ 	.word	0x000af650


	//   ....[56]....
        /*5d58*/ 	.word	0x000af6f0


	//   ....[57]....
        /*5d5c*/ 	.word	0x000af790


	//   ....[58]....
        /*5d60*/ 	.word	0x000af830


	//   ....[59]....
        /*5d64*/ 	.word	0x000af8c0


	//   ....[60]....
        /*5d68*/ 	.word	0x000af910


	//   ....[61]....
        /*5d6c*/ 	.word	0x000af960


	//   ....[62]....
        /*5d70*/ 	.word	0x000af9b0


	//   ....[63]....
        /*5d74*/ 	.word	0x000afa00


	//   ....[64]....
        /*5d78*/ 	.word	0x000afa50


	//   ....[65]....
        /*5d7c*/ 	.word	0x000afaa0


	//   ....[66]....
        /*5d80*/ 	.word	0x000afaf0


	//   ....[67]....
        /*5d84*/ 	.word	0x000afb40


	//   ....[68]....
        /*5d88*/ 	.word	0x000afb90


	//   ....[69]....
        /*5d8c*/ 	.word	0x000afbe0


	//   ....[70]....
        /*5d90*/ 	.word	0x000afc30


	//   ....[71]....
        /*5d94*/ 	.word	0x000afc80


	//   ....[72]....
        /*5d98*/ 	.word	0x000afcd0


	//   ....[73]....
        /*5d9c*/ 	.word	0x000afd20


	//   ....[74]....
        /*5da0*/ 	.word	0x000afdc0


	//   ....[75]....
        /*5da4*/ 	.word	0x000afe60


	//   ....[76]....
        /*5da8*/ 	.word	0x000aff00


	//   ....[77]....
        /*5dac*/ 	.word	0x000aff90


	//   ....[78]....
        /*5db0*/ 	.word	0x000affe0


	//   ....[79]....
        /*5db4*/ 	.word	0x000b0030


	//   ....[80]....
        /*5db8*/ 	.word	0x000b0080


	//   ....[81]....
        /*5dbc*/ 	.word	0x000b00d0


	//   ....[82]....
        /*5dc0*/ 	.word	0x000b0120


	//   ....[83]....
        /*5dc4*/ 	.word	0x000b0170


	//   ....[84]....
        /*5dc8*/ 	.word	0x000b01c0


	//   ....[85]....
        /*5dcc*/ 	.word	0x000b0210


	//   ....[86]....
        /*5dd0*/ 	.word	0x000b0260


	//   ....[87]....
        /*5dd4*/ 	.word	0x000b02b0


	//   ....[88]....
        /*5dd8*/ 	.word	0x000b0300


	//   ....[89]....
        /*5ddc*/ 	.word	0x000b0350


	//   ....[90]....
        /*5de0*/ 	.word	0x000b03a0


	//   ....[91]....
        /*5de4*/ 	.word	0x000b03f0


	//   ....[92]....
        /*5de8*/ 	.word	0x000b0470


	//   ....[93]....
        /*5dec*/ 	.word	0x000b0500


	//   ....[94]....
        /*5df0*/ 	.word	0x000b0590


	//   ....[95]....
        /*5df4*/ 	.word	0x000b0d50


	//   ....[96]....
        /*5df8*/ 	.word	0x000b0dd0


	//   ....[97]....
        /*5dfc*/ 	.word	0x000b0e60


	//   ....[98]....
        /*5e00*/ 	.word	0x000b0ee0


	//   ....[99]....
        /*5e04*/ 	.word	0x000b0f30


	//   ....[100]....
        /*5e08*/ 	.word	0x000b0f80


	//   ....[101]....
        /*5e0c*/ 	.word	0x000b0fd0


	//   ....[102]....
        /*5e10*/ 	.word	0x000b1020


	//   ....[103]....
        /*5e14*/ 	.word	0x000b1070


	//   ....[104]....
        /*5e18*/ 	.word	0x000b10c0


	//   ....[105]....
        /*5e1c*/ 	.word	0x000b1110


	//   ....[106]....
        /*5e20*/ 	.word	0x000b1160


	//   ....[107]....
        /*5e24*/ 	.word	0x000b11b0


	//   ....[108]....
        /*5e28*/ 	.word	0x000b1200


	//   ....[109]....
        /*5e2c*/ 	.word	0x000b1250


	//   ....[110]....
        /*5e30*/ 	.word	0x000b12a0


	//   ....[111]....
        /*5e34*/ 	.word	0x000b12f0


	//   ....[112]....
        /*5e38*/ 	.word	0x000b1340


	//   ....[113]....
        /*5e3c*/ 	.word	0x000b13d0


	//   ....[114]....
        /*5e40*/ 	.word	0x000b1460


	//   ....[115]....
        /*5e44*/ 	.word	0x000b14f0


	//   ....[116]....
        /*5e48*/ 	.word	0x000b1570


	//   ....[117]....
        /*5e4c*/ 	.word	0x000b15c0


	//   ....[118]....
        /*5e50*/ 	.word	0x000b1610


	//   ....[119]....
        /*5e54*/ 	.word	0x000b1660


	//   ....[120]....
        /*5e58*/ 	.word	0x000b16b0


	//   ....[121]....
        /*5e5c*/ 	.word	0x000b1700


	//   ....[122]....
        /*5e60*/ 	.word	0x000b1750


	//   ....[123]....
        /*5e64*/ 	.word	0x000b17a0


	//   ....[124]....
        /*5e68*/ 	.word	0x000b17f0


	//   ....[125]....
        /*5e6c*/ 	.word	0x000b1840


	//   ....[126]....
        /*5e70*/ 	.word	0x000b1890


	//   ....[127]....
        /*5e74*/ 	.word	0x000b18e0


	//   ....[128]....
        /*5e78*/ 	.word	0x000b1930


	//   ....[129]....
        /*5e7c*/ 	.word	0x000b1980


	//   ....[130]....
        /*5e80*/ 	.word	0x000b19d0


	//   ....[131]....
        /*5e84*/ 	.word	0x000b1a60


	//   ....[132]....
        /*5e88*/ 	.word	0x000b1af0


	//   ....[133]....
        /*5e8c*/ 	.word	0x000b1b80


	//   ....[134]....
        /*5e90*/ 	.word	0x000b1c00


	//   ....[135]....
        /*5e94*/ 	.word	0x000b1c50


	//   ....[136]....
        /*5e98*/ 	.word	0x000b1ca0


	//   ....[137]....
        /*5e9c*/ 	.word	0x000b1cf0


	//   ....[138]....
        /*5ea0*/ 	.word	0x000b1d40


	//   ....[139]....
        /*5ea4*/ 	.word	0x000b1d90


	//   ....[140]....
        /*5ea8*/ 	.word	0x000b1de0


	//   ....[141]....
        /*5eac*/ 	.word	0x000b1e30


	//   ....[142]....
        /*5eb0*/ 	.word	0x000b1e80


	//   ....[143]....
        /*5eb4*/ 	.word	0x000b1ed0


	//   ....[144]....
        /*5eb8*/ 	.word	0x000b1f20


	//   ....[145]....
        /*5ebc*/ 	.word	0x000b1f70


	//   ....[146]....
        /*5ec0*/ 	.word	0x000b1fc0


	//   ....[147]....
        /*5ec4*/ 	.word	0x000b2010


	//   ....[148]....
        /*5ec8*/ 	.word	0x000b2060


	//   ....[149]....
        /*5ecc*/ 	.word	0x000b20f0


	//   ....[150]....
        /*5ed0*/ 	.word	0x000b2180


	//   ....[151]....
        /*5ed4*/ 	.word	0x000b2210


	//   ....[152]....
        /*5ed8*/ 	.word	0x000b2290


	//   ....[153]....
        /*5edc*/ 	.word	0x000b22e0


	//   ....[154]....
        /*5ee0*/ 	.word	0x000b2330


	//   ....[155]....
        /*5ee4*/ 	.word	0x000b2380


	//   ....[156]....
        /*5ee8*/ 	.word	0x000b23d0


	//   ....[157]....
        /*5eec*/ 	.word	0x000b2420


	//   ....[158]....
        /*5ef0*/ 	.word	0x000b2470


	//   ....[159]....
        /*5ef4*/ 	.word	0x000b24c0


	//   ....[160]....
        /*5ef8*/ 	.word	0x000b2510


	//   ....[161]....
        /*5efc*/ 	.word	0x000b2560


	//   ....[162]....
        /*5f00*/ 	.word	0x000b25b0


	//   ....[163]....
        /*5f04*/ 	.word	0x000b2600


	//   ....[164]....
        /*5f08*/ 	.word	0x000b2650


	//   ....[165]....
        /*5f0c*/ 	.word	0x000b26a0


	//   ....[166]....
        /*5f10*/ 	.word	0x000b26f0


	//   ....[167]....
        /*5f14*/ 	.word	0x000b2780


	//   ....[168]....
        /*5f18*/ 	.word	0x000b2810


	//   ....[169]....
        /*5f1c*/ 	.word	0x000b28a0


	//   ....[170]....
        /*5f20*/ 	.word	0x000b2920


	//   ....[171]....
        /*5f24*/ 	.word	0x000b2970


	//   ....[172]....
        /*5f28*/ 	.word	0x000b29c0


	//   ....[173]....
        /*5f2c*/ 	.word	0x000b2a10


	//   ....[174]....
        /*5f30*/ 	.word	0x000b2a60


	//   ....[175]....
        /*5f34*/ 	.word	0x000b2ab0


	//   ....[176]....
        /*5f38*/ 	.word	0x000b2b00


	//   ....[177]....
        /*5f3c*/ 	.word	0x000b2b50


	//   ....[178]....
        /*5f40*/ 	.word	0x000b2ba0


	//   ....[179]....
        /*5f44*/ 	.word	0x000b2bf0


	//   ....[180]....
        /*5f48*/ 	.word	0x000b2c40


	//   ....[181]....
        /*5f4c*/ 	.word	0x000b2c90


	//   ....[182]....
        /*5f50*/ 	.word	0x000b2ce0


	//   ....[183]....
        /*5f54*/ 	.word	0x000b2d30


	//   ....[184]....
        /*5f58*/ 	.word	0x000b2d80


	//   ....[185]....
        /*5f5c*/ 	.word	0x000b2e00


	//   ....[186]....
        /*5f60*/ 	.word	0x000b2e90


	//   ....[187]....
        /*5f64*/ 	.word	0x000b2f20


	//   ....[188]....
        /*5f68*/ 	.word	0x000b35f0


	//   ....[189]....
        /*5f6c*/ 	.word	0x000b3680


	//   ....[190]....
        /*5f70*/ 	.word	0x000b3720


	//   ....[191]....
        /*5f74*/ 	.word	0x000b37b0


	//   ....[192]....
        /*5f78*/ 	.word	0x000b3800


	//   ....[193]....
        /*5f7c*/ 	.word	0x000b3850


	//   ....[194]....
        /*5f80*/ 	.word	0x000b38a0


	//   ....[195]....
        /*5f84*/ 	.word	0x000b38f0


	//   ....[196]....
        /*5f88*/ 	.word	0x000b3940


	//   ....[197]....
        /*5f8c*/ 	.word	0x000b3990


	//   ....[198]....
        /*5f90*/ 	.word	0x000b39e0


	//   ....[199]....
        /*5f94*/ 	.word	0x000b3a30


	//   ....[200]....
        /*5f98*/ 	.word	0x000b3a80


	//   ....[201]....
        /*5f9c*/ 	.word	0x000b3ad0


	//   ....[202]....
        /*5fa0*/ 	.word	0x000b3b20


	//   ....[203]....
        /*5fa4*/ 	.word	0x000b3b70


	//   ....[204]....
        /*5fa8*/ 	.word	0x000b3bc0


	//   ....[205]....
        /*5fac*/ 	.word	0x000b3c10


	//   ....[206]....
        /*5fb0*/ 	.word	0x000b3cb0


	//   ....[207]....
        /*5fb4*/ 	.word	0x000b3d50


	//   ....[208]....
        /*5fb8*/ 	.word	0x000b3df0


	//   ....[209]....
        /*5fbc*/ 	.word	0x000b3e80


	//   ....[210]....
        /*5fc0*/ 	.word	0x000b3ed0


	//   ....[211]....
        /*5fc4*/ 	.word	0x000b3f20


	//   ....[212]....
        /*5fc8*/ 	.word	0x000b3f70


	//   ....[213]....
        /*5fcc*/ 	.word	0x000b3fc0


	//   ....[214]....
        /*5fd0*/ 	.word	0x000b4010


	//   ....[215]....
        /*5fd4*/ 	.word	0x000b4060


	//   ....[216]....
        /*5fd8*/ 	.word	0x000b40b0


	//   ....[217]....
        /*5fdc*/ 	.word	0x000b4100


	//   ....[218]....
        /*5fe0*/ 	.word	0x000b4150


	//   ....[219]....
        /*5fe4*/ 	.word	0x000b41a0


	//   ....[220]....
        /*5fe8*/ 	.word	0x000b41f0


	//   ....[221]....
        /*5fec*/ 	.word	0x000b4240


	//   ....[222]....
        /*5ff0*/ 	.word	0x000b4290


	//   ....[223]....
        /*5ff4*/ 	.word	0x000b42e0


	//   ....[224]....
        /*5ff8*/ 	.word	0x000b4380


	//   ....[225]....
        /*5ffc*/ 	.word	0x000b4420


	//   ....[226]....
        /*6000*/ 	.word	0x000b44c0


	//   ....[227]....
        /*6004*/ 	.word	0x000b4550


	//   ....[228]....
        /*6008*/ 	.word	0x000b45a0


	//   ....[229]....
        /*600c*/ 	.word	0x000b45f0


	//   ....[230]....
        /*6010*/ 	.word	0x000b4640


	//   ....[231]....
        /*6014*/ 	.word	0x000b4690


	//   ....[232]....
        /*6018*/ 	.word	0x000b46e0


	//   ....[233]....
        /*601c*/ 	.word	0x000b4730


	//   ....[234]....
        /*6020*/ 	.word	0x000b4780


	//   ....[235]....
        /*6024*/ 	.word	0x000b47d0


	//   ....[236]....
        /*6028*/ 	.word	0x000b4820


	//   ....[237]....
        /*602c*/ 	.word	0x000b4870


	//   ....[238]....
        /*6030*/ 	.word	0x000b48c0


	//   ....[239]....
        /*6034*/ 	.word	0x000b4910


	//   ....[240]....
        /*6038*/ 	.word	0x000b4960


	//   ....[241]....
        /*603c*/ 	.word	0x000b49b0


	//   ....[242]....
        /*6040*/ 	.word	0x000b4a50


	//   ....[243]....
        /*6044*/ 	.word	0x000b4af0


	//   ....[244]....
        /*6048*/ 	.word	0x000b4b90


	//   ....[245]....
        /*604c*/ 	.word	0x000b4c20


	//   ....[246]....
        /*6050*/ 	.word	0x000b4c70


	//   ....[247]....
        /*6054*/ 	.word	0x000b4cc0


	//   ....[248]....
        /*6058*/ 	.word	0x000b4d10


	//   ....[249]....
        /*605c*/ 	.word	0x000b4d60


	//   ....[250]....
        /*6060*/ 	.word	0x000b4db0


	//   ....[251]....
        /*6064*/ 	.word	0x000b4e00


	//   ....[252]....
        /*6068*/ 	.word	0x000b4e50


	//   ....[253]....
        /*606c*/ 	.word	0x000b4ea0


	//   ....[254]....
        /*6070*/ 	.word	0x000b4ef0


	//   ....[255]....
        /*6074*/ 	.word	0x000b4f40


	//   ....[0]....
        /*6078*/ 	.word	0x000b4f90


	//   ....[1]....
        /*607c*/ 	.word	0x000b4fe0


	//   ....[2]....
        /*6080*/ 	.word	0x000b5030


	//   ....[3]....
        /*6084*/ 	.word	0x000b5080


	//   ....[4]....
        /*6088*/ 	.word	0x000b5120


	//   ....[5]....
        /*608c*/ 	.word	0x000b51c0


	//   ....[6]....
        /*6090*/ 	.word	0x000b5260


	//   ....[7]....
        /*6094*/ 	.word	0x000b52f0


	//   ....[8]....
        /*6098*/ 	.word	0x000b5340


	//   ....[9]....
        /*609c*/ 	.word	0x000b5390


	//   ....[10]....
        /*60a0*/ 	.word	0x000b53e0


	//   ....[11]....
        /*60a4*/ 	.word	0x000b5430


	//   ....[12]....
        /*60a8*/ 	.word	0x000b5480


	//   ....[13]....
        /*60ac*/ 	.word	0x000b54d0


	//   ....[14]....
        /*60b0*/ 	.word	0x000b5520


	//   ....[15]....
        /*60b4*/ 	.word	0x000b5570


	//   ....[16]....
        /*60b8*/ 	.word	0x000b55c0


	//   ....[17]....
        /*60bc*/ 	.word	0x000b5610


	//   ....[18]....
        /*60c0*/ 	.word	0x000b5660


	//   ....[19]....
        /*60c4*/ 	.word	0x000b56b0


	//   ....[20]....
        /*60c8*/ 	.word	0x000b5700


	//   ....[21]....
        /*60cc*/ 	.word	0x000b5750


	//   ....[22]....
        /*60d0*/ 	.word	0x000b57c0


	//   ....[23]....
        /*60d4*/ 	.word	0x000b5840


	//   ....[24]....
        /*60d8*/ 	.word	0x000b58c0


	//   ....[25]....
        /*60dc*/ 	.word	0x000b6080


	//   ....[26]....
        /*60e0*/ 	.word	0x000b6100


	//   ....[27]....
        /*60e4*/ 	.word	0x000b6190


	//   ....[28]....
        /*60e8*/ 	.word	0x000b6210


	//   ....[29]....
        /*60ec*/ 	.word	0x000b6260


	//   ....[30]....
        /*60f0*/ 	.word	0x000b62b0


	//   ....[31]....
        /*60f4*/ 	.word	0x000b6300


	//   ....[32]....
        /*60f8*/ 	.word	0x000b6350


	//   ....[33]....
        /*60fc*/ 	.word	0x000b63a0


	//   ....[34]....
        /*6100*/ 	.word	0x000b63f0


	//   ....[35]....
        /*6104*/ 	.word	0x000b6440


	//   ....[36]....
        /*6108*/ 	.word	0x000b6490


	//   ....[37]....
        /*610c*/ 	.word	0x000b64e0


	//   ....[38]....
        /*6110*/ 	.word	0x000b6530


	//   ....[39]....
        /*6114*/ 	.word	0x000b6580


	//   ....[40]....
        /*6118*/ 	.word	0x000b65d0


	//   ....[41]....
        /*611c*/ 	.word	0x000b6620


	//   ....[42]....
        /*6120*/ 	.word	0x000b6670


	//   ....[43]....
        /*6124*/ 	.word	0x000b6700


	//   ....[44]....
        /*6128*/ 	.word	0x000b6790


	//   ....[45]....
        /*612c*/ 	.word	0x000b6820


	//   ....[46]....
        /*6130*/ 	.word	0x000b68a0


	//   ....[47]....
        /*6134*/ 	.word	0x000b68f0


	//   ....[48]....
        /*6138*/ 	.word	0x000b6940


	//   ....[49]....
        /*613c*/ 	.word	0x000b6990


	//   ....[50]....
        /*6140*/ 	.word	0x000b69e0


	//   ....[51]....
        /*6144*/ 	.word	0x000b6a30


	//   ....[52]....
        /*6148*/ 	.word	0x000b6a80


	//   ....[53]....
        /*614c*/ 	.word	0x000b6ad0


	//   ....[54]....
        /*6150*/ 	.word	0x000b6b20


	//   ....[55]....
        /*6154*/ 	.word	0x000b6b70


	//   ....[56]....
        /*6158*/ 	.word	0x000b6bc0


	//   ....[57]....
        /*615c*/ 	.word	0x000b6c10


	//   ....[58]....
        /*6160*/ 	.word	0x000b6c60


	//   ....[59]....
        /*6164*/ 	.word	0x000b6cb0


	//   ....[60]....
        /*6168*/ 	.word	0x000b6d00


	//   ....[61]....
        /*616c*/ 	.word	0x000b6d90


	//   ....[62]....
        /*6170*/ 	.word	0x000b6e20


	//   ....[63]....
        /*6174*/ 	.word	0x000b6eb0


	//   ....[64]....
        /*6178*/ 	.word	0x000b6f30


	//   ....[65]....
        /*617c*/ 	.word	0x000b6f80


	//   ....[66]....
        /*6180*/ 	.word	0x000b6fd0


	//   ....[67]....
        /*6184*/ 	.word	0x000b7020


	//   ....[68]....
        /*6188*/ 	.word	0x000b7070


	//   ....[69]....
        /*618c*/ 	.word	0x000b70c0


	//   ....[70]....
        /*6190*/ 	.word	0x000b7110


	//   ....[71]....
        /*6194*/ 	.word	0x000b7160


	//   ....[72]....
        /*6198*/ 	.word	0x000b71b0


	//   ....[73]....
        /*619c*/ 	.word	0x000b7200


	//   ....[74]....
        /*61a0*/ 	.word	0x000b7250


	//   ....[75]....
        /*61a4*/ 	.word	0x000b72a0


	//   ....[76]....
        /*61a8*/ 	.word	0x000b72f0


	//   ....[77]....
        /*61ac*/ 	.word	0x000b7340


	//   ....[78]....
        /*61b0*/ 	.word	0x000b7390


	//   ....[79]....
        /*61b4*/ 	.word	0x000b7420


	//   ....[80]....
        /*61b8*/ 	.word	0x000b74b0


	//   ....[81]....
        /*61bc*/ 	.word	0x000b7540


	//   ....[82]....
        /*61c0*/ 	.word	0x000b75c0


	//   ....[83]....
        /*61c4*/ 	.word	0x000b7610


	//   ....[84]....
        /*61c8*/ 	.word	0x000b7660


	//   ....[85]....
        /*61cc*/ 	.word	0x000b76b0


	//   ....[86]....
        /*61d0*/ 	.word	0x000b7700


	//   ....[87]....
        /*61d4*/ 	.word	0x000b7750


	//   ....[88]....
        /*61d8*/ 	.word	0x000b77a0


	//   ....[89]....
        /*61dc*/ 	.word	0x000b77f0


	//   ....[90]....
        /*61e0*/ 	.word	0x000b7840


	//   ....[91]....
        /*61e4*/ 	.word	0x000b7890


	//   ....[92]....
        /*61e8*/ 	.word	0x000b78e0


	//   ....[93]....
        /*61ec*/ 	.word	0x000b7930


	//   ....[94]....
        /*61f0*/ 	.word	0x000b7980


	//   ....[95]....
        /*61f4*/ 	.word	0x000b79d0


	//   ....[96]....
        /*61f8*/ 	.word	0x000b7a20


	//   ....[97]....
        /*61fc*/ 	.word	0x000b7ab0


	//   ....[98]....
        /*6200*/ 	.word	0x000b7b40


	//   ....[99]....
        /*6204*/ 	.word	0x000b7bd0


	//   ....[100]....
        /*6208*/ 	.word	0x000b7c50


	//   ....[101]....
        /*620c*/ 	.word	0x000b7ca0


	//   ....[102]....
        /*6210*/ 	.word	0x000b7cf0


	//   ....[103]....
        /*6214*/ 	.word	0x000b7d40


	//   ....[104]....
        /*6218*/ 	.word	0x000b7d90


	//   ....[105]....
        /*621c*/ 	.word	0x000b7de0


	//   ....[106]....
        /*6220*/ 	.word	0x000b7e30


	//   ....[107]....
        /*6224*/ 	.word	0x000b7e80


	//   ....[108]....
        /*6228*/ 	.word	0x000b7ed0


	//   ....[109]....
        /*622c*/ 	.word	0x000b7f20


	//   ....[110]....
        /*6230*/ 	.word	0x000b7f70


	//   ....[111]....
        /*6234*/ 	.word	0x000b7fc0


	//   ....[112]....
        /*6238*/ 	.word	0x000b8010


	//   ....[113]....
        /*623c*/ 	.word	0x000b8060


	//   ....[114]....
        /*6240*/ 	.word	0x000b80b0


	//   ....[115]....
        /*6244*/ 	.word	0x000b8120


	//----- nvinfo : EIATTR_VRC_CTA_INIT_COUNT
	.align		4
.L_562:
        /*6248*/ 	.byte	0x02, 0x4a
	.zero		1
	.zero		1


	//----- nvinfo : EIATTR_EXIT_INSTR_OFFSETS
	.align		4
        /*624c*/ 	.byte	0x04, 0x1c
        /*624e*/ 	.short	(.L_564 - .L_563)


	//   ....[0]....
.L_563:
        /*6250*/ 	.word	0x0001a910


	//   ....[1]....
        /*6254*/ 	.word	0x0001ab40


	//   ....[2]....
        /*6258*/ 	.word	0x0001be00


	//   ....[3]....
        /*625c*/ 	.word	0x0001c0d0


	//   ....[4]....
        /*6260*/ 	.word	0x0001c230


	//   ....[5]....
        /*6264*/ 	.word	0x0001c3c0


	//   ....[6]....
        /*6268*/ 	.word	0x00052f50


	//   ....[7]....
        /*626c*/ 	.word	0x00053190


	//   ....[8]....
        /*6270*/ 	.word	0x00054490


	//   ....[9]....
        /*6274*/ 	.word	0x00054760


	//   ....[10]....
        /*6278*/ 	.word	0x000548e0


	//   ....[11]....
        /*627c*/ 	.word	0x000549e0


	//   ....[12]....
        /*6280*/ 	.word	0x00054a00


	//   ....[13]....
        /*6284*/ 	.word	0x00072930


	//   ....[14]....
        /*6288*/ 	.word	0x00072a90


	//   ....[15]....
        /*628c*/ 	.word	0x000ad930


	//   ....[16]....
        /*6290*/ 	.word	0x000adae0


	//----- nvinfo : EIATTR_MAX_THREADS
	.align		4
.L_564:
        /*6294*/ 	.byte	0x04, 0x05
        /*6296*/ 	.short	(.L_566 - .L_565)
.L_565:
        /*6298*/ 	.word	0x00000100
        /*629c*/ 	.word	0x00000001
        /*62a0*/ 	.word	0x00000001


	//----- nvinfo : EIATTR_CRS_STACK_SIZE
	.align		4
.L_566:
        /*62a4*/ 	.byte	0x04, 0x1e
        /*62a6*/ 	.short	(.L_568 - .L_567)
.L_567:
        /*62a8*/ 	.word	0x00000000


	//----- nvinfo : EIATTR_CBANK_PARAM_SIZE
	.align		4
.L_568:
        /*62ac*/ 	.byte	0x03, 0x19
        /*62ae*/ 	.short	0x004c


	//----- nvinfo : EIATTR_PARAM_CBANK
	.align		4
        /*62b0*/ 	.byte	0x04, 0x0a
        /*62b2*/ 	.short	(.L_570 - .L_569)
	.align		4
.L_569:
        /*62b4*/ 	.word	index@(.nv.constant0._ZN6thrust24THRUST_300001_SM_1000_NS8cuda_cub4core6detail13_kernel_agentINS1_15__reduce_by_key16ReduceByKeyAgentINS0_6detail15normal_iteratorINS0_10device_ptrIiEEEENS8_INS9_I6StructEEEESB_SE_N4cuda3std3__48equal_toIiEENSH_4plusISC_EEPiiEEJSB_SE_SB_SE_SM_N3cub18CUB_300001_SM_100024ReduceByKeyScanTileStateISC_iLb0EEESJ_SL_iiEEEvDpT0_)
        /*62b8*/ 	.short	0x0380
        /*62ba*/ 	.short	0x004c


	//----- nvinfo : EIATTR_SW_WAR
	.align		4
.L_570:
        /*62bc*/ 	.byte	0x04, 0x36
        /*62be*/ 	.short	(.L_572 - .L_571)
.L_571:
        /*62c0*/ 	.word	0x00000008
.L_572:


//--------------------- .nv.info._ZN6thrust24THRUST_300001_SM_1000_NS8cuda_cub4core6detail13_kernel_agentINS1_15__reduce_by_key9InitAgentIN3cub18CUB_300001_SM_100024ReduceByKeyScanTileStateI6StructiLb0EEEiPiEEJSB_iSC_EEEvDpT0_ --------------------------
	.section	.nv.info._ZN6thrust24THRUST_300001_SM_1000_NS8cuda_cub4core6detail13_kernel_agentINS1_15__reduce_by_key9InitAgentIN3cub18CUB_300001_SM_100024ReduceByKeyScanTileStateI6StructiLb0EEEiPiEEJSB_iSC_EEEvDpT0_,"",@"SHT_CUDA_INFO"
	.sectionflags	@""
	.align	4


	//----- nvinfo : EIATTR_CUDA_API_VERSION
	.align		4
        /*0000*/ 	.byte	0x04, 0x37
        /*0002*/ 	.short	(.L_574 - .L_573)
.L_573:
        /*0004*/ 	.word	0x00000082


	//----- nvinfo : EIATTR_KPARAM_INFO
	.align		4
.L_574:
        /*0008*/ 	.byte	0x04, 0x17
        /*000a*/ 	.short	(.L_576 - .L_575)
.L_575:
        /*000c*/ 	.word	0x00000000
        /*0010*/ 	.short	0x0002
        /*0012*/ 	.short	0x0020
        /*0014*/ 	.byte	0x00, 0xf5, 0x21, 0x00


	//----- nvinfo : EIATTR_KPARAM_INFO
	.align		4
.L_576:
        /*0018*/ 	.byte	0x04, 0x17
        /*001a*/ 	.short	(.L_578 - .L_577)
.L_577:
        /*001c*/ 	.word	0x00000000
        /*0020*/ 	.short	0x0001
        /*0022*/ 	.short	0x0018
        /*0024*/ 	.byte	0x00, 0xf0, 0x11, 0x00


	//----- nvinfo : EIATTR_KPARAM_INFO
	.align		4
.L_578:
        /*0028*/ 	.byte	0x04, 0x17
        /*002a*/ 	.short	(.L_580 - .L_579)
.L_579:
        /*002c*/ 	.word	0x00000000
        /*0030*/ 	.short	0x0000
        /*0032*/ 	.short	0x0000
        /*0034*/ 	.byte	0x00, 0xf0, 0x61, 0x00


	//----- nvinfo : EIATTR_SPARSE_MMA_MASK
	.align		4
.L_580:
        /*0038*/ 	.byte	0x03, 0x50
        /*003a*/ 	.short	0x0000


	//----- nvinfo : EIATTR_MAXREG_COUNT
	.align		4
        /*003c*/ 	.byte	0x03, 0x1b
        /*003e*/ 	.short	0x00ff


	//----- nvinfo : EIATTR_MERCURY_ISA_VERSION
	.align		4
        /*0040*/ 	.byte	0x03, 0x5f
        /*0042*/ 	.short	0x0101


	//----- nvinfo : EIATTR_VRC_CTA_INIT_COUNT
	.align		4
        /*0044*/ 	.byte	0x02, 0x4a
	.zero		1
	.zero		1


	//----- nvinfo : EIATTR_EXIT_INSTR_OFFSETS
	.align		4
        /*0048*/ 	.byte	0x04, 0x1c
        /*004a*/ 	.short	(.L_582 - .L_581)


	//   ....[0]....
.L_581:
        /*004c*/ 	.word	0x00000120


	//   ....[1]....
        /*0050*/ 	.word	0x00000150


	//----- nvinfo : EIATTR_MAX_THREADS
	.align		4
.L_582:
        /*0054*/ 	.byte	0x04, 0x05
        /*0056*/ 	.short	(.L_584 - .L_583)
.L_583:
        /*0058*/ 	.word	0x00000080
        /*005c*/ 	.word	0x00000001
        /*0060*/ 	.word	0x00000001


	//----- nvinfo : EIATTR_CBANK_PARAM_SIZE
	.align		4
.L_584:
        /*0064*/ 	.byte	0x03, 0x19
        /*0066*/ 	.short	0x0028


	//----- nvinfo : EIATTR_PARAM_CBANK
	.align		4
        /*0068*/ 	.byte	0x04, 0x0a
        /*006a*/ 	.short	(.L_586 - .L_585)
	.align		4
.L_585:
        /*006c*/ 	.word	index@(.nv.constant0._ZN6thrust24THRUST_300001_SM_1000_NS8cuda_cub4core6detail13_kernel_agentINS1_15__reduce_by_key9InitAgentIN3cub18CUB_300001_SM_100024ReduceByKeyScanTileStateI6StructiLb0EEEiPiEEJSB_iSC_EEEvDpT0_)
        /*0070*/ 	.short	0x0380
        /*0072*/ 	.short	0x0028


	//----- nvinfo : EIATTR_SW_WAR
	.align		4
.L_586:
        /*0074*/ 	.byte	0x04, 0x36
        /*0076*/ 	.short	(.L_588 - .L_587)
.L_587:
        /*0078*/ 	.word	0x00000008
.L_588:


//--------------------- .nv.callgraph             --------------------------
	.section	.nv.callgraph,"",@"SHT_CUDA_CALLGRAPH"
	.align	4
	.sectionentsize	8
	.align		4
        /*0000*/ 	.word	0x00000000
	.align		4
        /*0004*/ 	.word	0xffffffff
	.align		4
        /*0008*/ 	.word	0x00000000
	.align		4
        /*000c*/ 	.word	0xfffffffe
	.align		4
        /*0010*/ 	.word	0x00000000
	.align		4
        /*0014*/ 	.word	0xfffffffd
	.align		4
        /*0018*/ 	.word	0x00000000
	.align		4
        /*001c*/ 	.word	0xfffffffc


//--------------------- .nv.constant4             --------------------------
	.section	.nv.constant4,"a",@progbits
	.align	8
	.align		8
.nv.constant4:
        /*0000*/ 	.dword	_ZN34_INTERNAL_bce8b275_4_k_cu_46f161374cuda3std3__45__cpo5beginE
	.align		8
        /*0008*/ 	.dword	_ZN34_INTERNAL_bce8b275_4_k_cu_46f161374cuda3std3__45__cpo3endE
	.align		8
        /*0010*/ 	.dword	_ZN34_INTERNAL_bce8b275_4_k_cu_46f161374cuda3std3__45__cpo6cbeginE
	.align		8
        /*0018*/ 	.dword	_ZN34_INTERNAL_bce8b275_4_k_cu_46f161374cuda3std3__45__cpo4cendE
	.align		8
        /*0020*/ 	.dword	_ZN34_INTERNAL_bce8b275_4_k_cu_46f161374cuda3std3__45__cpo6rbeginE
	.align		8
        /*0028*/ 	.dword	_ZN34_INTERNAL_bce8b275_4_k_cu_46f161374cuda3std3__45__cpo4rendE
	.align		8
        /*0030*/ 	.dword	_ZN34_INTERNAL_bce8b275_4_k_cu_46f161374cuda3std3__45__cpo7crbeginE
	.align		8
        /*0038*/ 	.dword	_ZN34_INTERNAL_bce8b275_4_k_cu_46f161374cuda3std3__45__cpo5crendE
	.align		8
        /*0040*/ 	.dword	_ZN34_INTERNAL_bce8b275_4_k_cu_46f161374cuda3std3__436_GLOBAL__N__bce8b275_4_k_cu_46f161376ignoreE
	.align		8
        /*0048*/ 	.dword	_ZN34_INTERNAL_bce8b275_4_k_cu_46f161374cuda3std3__419piecewise_constructE
	.align		8
        /*0050*/ 	.dword	_ZN34_INTERNAL_bce8b275_4_k_cu_46f161374cuda3std3__48in_placeE
	.align		8
        /*0058*/ 	.dword	_ZN34_INTERNAL_bce8b275_4_k_cu_46f161374cuda3std3__420unreachable_sentinelE
	.align		8
        /*0060*/ 	.dword	_ZN34_INTERNAL_bce8b275_4_k_cu_46f161374cuda3std3__47nulloptE
	.align		8
        /*0068*/ 	.dword	_ZN34_INTERNAL_bce8b275_4_k_cu_46f161374cuda3std3__48unexpectE
	.align		8
        /*0070*/ 	.dword	_ZN34_INTERNAL_bce8b275_4_k_cu_46f161374cuda3std6ranges3__45__cpo4swapE
	.align		8
        /*0078*/ 	.dword	_ZN34_INTERNAL_bce8b275_4_k_cu_46f161374cuda3std6ranges3__45__cpo9iter_moveE
	.align		8
        /*0080*/ 	.dword	_ZN34_INTERNAL_bce8b275_4_k_cu_46f161374cuda3std6ranges3__45__cpo5beginE
	.align		8
        /*0088*/ 	.dword	_ZN34_INTERNAL_bce8b275_4_k_cu_46f161374cuda3std6ranges3__45__cpo3endE
	.align		8
        /*0090*/ 	.dword	_ZN34_INTERNAL_bce8b275_4_k_cu_46f161374cuda3std6ranges3__45__cpo6cbeginE
	.align		8
        /*0098*/ 	.dword	_ZN34_INTERNAL_bce8b275_4_k_cu_46f161374cuda3std6ranges3__45__cpo4cendE
	.align		8
        /*00a0*/ 	.dword	_ZN34_INTERNAL_bce8b275_4_k_cu_46f161374cuda3std6ranges3__45__cpo7advanceE
	.align		8
        /*00a8*/ 	.dword	_ZN34_INTERNAL_bce8b275_4_k_cu_46f161374cuda3std6ranges3__45__cpo9iter_swapE
	.align		8
        /*00b0*/ 	.dword	_ZN34_INTERNAL_bce8b275_4_k_cu_46f161374cuda3std6ranges3__45__cpo4nextE
	.align		8
        /*00b8*/ 	.dword	_ZN34_INTERNAL_bce8b275_4_k_cu_46f161374cuda3std6ranges3__45__cpo4prevE
	.align		8
        /*00c0*/ 	.dword	_ZN34_INTERNAL_bce8b275_4_k_cu_46f161374cuda3std6ranges3__45__cpo4dataE
	.align		8
        /*00c8*/ 	.dword	_ZN34_INTERNAL_bce8b275_4_k_cu_46f161374cuda3std6ranges3__45__cpo5cdataE
	.align		8
        /*00d0*/ 	.dword	_ZN34_INTERNAL_bce8b275_4_k_cu_46f161374cuda3std6ranges3__45__cpo4sizeE
	.align		8
        /*00d8*/ 	.dword	_ZN34_INTERNAL_bce8b275_4_k_cu_46f161374cuda3std6ranges3__45__cpo5ssizeE
	.align		8
        /*00e0*/ 	.dword	_ZN34_INTERNAL_bce8b275_4_k_cu_46f161374cuda3std6ranges3__45__cpo8distanceE
	.align		8
        /*00e8*/ 	.dword	_ZN34_INTERNAL_bce8b275_4_k_cu_46f161376thrust24THRUST_300001_SM_1000_NS8cuda_cub3parE
	.align		8
        /*00f0*/ 	.dword	_ZN34_INTERNAL_bce8b275_4_k_cu_46f161376thrust24THRUST_300001_SM_1000_NS8cuda_cub10par_nosyncE
	.align		8
        /*00f8*/ 	.dword	_ZN34_INTERNAL_bce8b275_4_k_cu_46f161376thrust24THRUST_300001_SM_1000_NS6system6detail10sequential3seqE
	.align		8
        /*0100*/ 	.dword	_ZN34_INTERNAL_bce8b275_4_k_cu_46f161376thrust24THRUST_300001_SM_1000_NS6system3cpp3parE
	.align		8
        /*0108*/ 	.dword	_ZN34_INTERNAL_bce8b275_4_k_cu_46f161376thrust24THRUST_300001_SM_1000_NS12placeholders2_1E
	.align		8
        /*0110*/ 	.dword	_ZN34_INTERNAL_bce8b275_4_k_cu_46f161376thrust24THRUST_300001_SM_1000_NS12placeholders2_2E
	.align		8
        /*0118*/ 	.dword	_ZN34_INTERNAL_bce8b275_4_k_cu_46f161376thrust24THRUST_300001_SM_1000_NS12placeholders2_3E
	.align		8
        /*0120*/ 	.dword	_ZN34_INTERNAL_bce8b275_4_k_cu_46f161376thrust24THRUST_300001_SM_1000_NS12placeholders2_4E
	.align		8
        /*0128*/ 	.dword	_ZN34_INTERNAL_bce8b275_4_k_cu_46f161376thrust24THRUST_300001_SM_1000_NS12placeholders2_5E
	.align		8
        /*0130*/ 	.dword	_ZN34_INTERNAL_bce8b275_4_k_cu_46f161376thrust24THRUST_300001_SM_1000_NS12placeholders2_6E
	.align		8
        /*0138*/ 	.dword	_ZN34_INTERNAL_bce8b275_4_k_cu_46f161376thrust24THRUST_300001_SM_1000_NS12placeholders2_7E
	.align		8
        /*0140*/ 	.dword	_ZN34_INTERNAL_bce8b275_4_k_cu_46f161376thrust24THRUST_300001_SM_1000_NS12placeholders2_8E
	.align		8
        /*0148*/ 	.dword	_ZN34_INTERNAL_bce8b275_4_k_cu_46f161376thrust24THRUST_300001_SM_1000_NS12placeholders2_9E
	.align		8
        /*0150*/ 	.dword	_ZN34_INTERNAL_bce8b275_4_k_cu_46f161376thrust24THRUST_300001_SM_1000_NS12placeholders3_10E
	.align		8
        /*0158*/ 	.dword	_ZN34_INTERNAL_bce8b275_4_k_cu_46f161376thrust24THRUST_300001_SM_1000_NS3seqE
	.align		8
        /*0160*/ 	.dword	_ZN34_INTERNAL_bce8b275_4_k_cu_46f161376thrust24THRUST_300001_SM_1000_NS6deviceE


//--------------------- .text._ZN3cub18CUB_300001_SM_10006detail10radix_sort29DeviceRadixSortOnesweepKernelINS1_5radix10policy_hubIiiyE10Policy1000ELNS0_9SortOrderE0EiiyiiNS1_21identity_decomposer_tEEEvPT5_SB_PT3_PKSC_PT1_PKSG_PT2_PKSK_T4_iiT6_ --------------------------
	.section	.text._ZN3cub18CUB_300001_SM_10006detail10radix_sort29DeviceRadixSortOnesweepKernelINS1_5radix10policy_hubIiiyE10Policy1000ELNS0_9SortOrderE0EiiyiiNS1_21identity_decomposer_tEEEvPT5_SB_PT3_PKSC_PT1_PKSG_PT2_PKSK_T4_iiT6_,"ax",@progbits
	.align	128
        .global         _ZN3cub18CUB_300001_SM_10006detail10radix_sort29DeviceRadixSortOnesweepKernelINS1_5radix10policy_hubIiiyE10Policy1000ELNS0_9SortOrderE0EiiyiiNS1_21identity_decomposer_tEEEvPT5_SB_PT3_PKSC_PT1_PKSG_PT2_PKSK_T4_iiT6_
        .type           _ZN3cub18CUB_300001_SM_10006detail10radix_sort29DeviceRadixSortOnesweepKernelINS1_5radix10policy_hubIiiyE10Policy1000ELNS0_9SortOrderE0EiiyiiNS1_21identity_decomposer_tEEEvPT5_SB_PT3_PKSC_PT1_PKSG_PT2_PKSK_T4_iiT6_,@function
        .size           _ZN3cub18CUB_300001_SM_10006detail10radix_sort29DeviceRadixSortOnesweepKernelINS1_5radix10policy_hubIiiyE10Policy1000ELNS0_9SortOrderE0EiiyiiNS1_21identity_decomposer_tEEEvPT5_SB_PT3_PKSC_PT1_PKSG_PT2_PKSK_T4_iiT6_,(.L_x_4274 - _ZN3cub18CUB_300001_SM_10006detail10radix_sort29DeviceRadixSortOnesweepKernelINS1_5radix10policy_hubIiiyE10Policy1000ELNS0_9SortOrderE0EiiyiiNS1_21identity_decomposer_tEEEvPT5_SB_PT3_PKSC_PT1_PKSG_PT2_PKSK_T4_iiT6_)
        .other          _ZN3cub18CUB_300001_SM_10006detail10radix_sort29DeviceRadixSortOnesweepKernelINS1_5radix10policy_hubIiiyE10Policy1000ELNS0_9SortOrderE0EiiyiiNS1_21identity_decomposer_tEEEvPT5_SB_PT3_PKSC_PT1_PKSG_PT2_PKSK_T4_iiT6_,@"STO_CUDA_ENTRY STV_DEFAULT"
_ZN3cub18CUB_300001_SM_10006detail10radix_sort29DeviceRadixSortOnesweepKernelINS1_5radix10policy_hubIiiyE10Policy1000ELNS0_9SortOrderE0EiiyiiNS1_21identity_decomposer_tEEEvPT5_SB_PT3_PKSC_PT1_PKSG_PT2_PKSK_T4_iiT6_:
.text._ZN3cub18CUB_300001_SM_10006detail10radix_sort29DeviceRadixSortOnesweepKernelINS1_5radix10policy_hubIiiyE10Policy1000ELNS0_9SortOrderE0EiiyiiNS1_21identity_decomposer_tEEEvPT5_SB_PT3_PKSC_PT1_PKSG_PT2_PKSK_T4_iiT6_:
[----:B------:R-:W-:Y:S01]  /*0000*/  LDC R1, c[0x0][0x37c] ;  /* 0x0000df00ff017b82 */ /* 0x000fe20000000800 */
[----:B------:R-:W0:Y:S01]  /*0010*/  S2R R3, SR_TID.X ;  /* 0x0000000000037919 */ /* 0x000e220000002100 */
[----:B------:R-:W-:Y:S01]  /*0020*/  MOV R7, 0x400 ;  /* 0x0000040000077802 */ /* 0x000fe20000000f00 */
[----:B------:R-:W1:Y:S01]  /*0030*/  LDCU.64 UR6, c[0x0][0x358] ;  /* 0x00006b00ff0677ac */ /* 0x000e620008000a00 */
[----:B------:R-:W-:Y:S01]  /*0040*/  BSSY.RECONVERGENT B0, `(.L_x_0) ;  /* 0x000000c000007945 */ /* 0x000fe20003800200 */
[----:B------:R-:W2:Y:S01]  /*0050*/  S2R R0, SR_CgaCtaId ;  /* 0x0000000000007919 */ /* 0x000ea20000008800 */
[----:B0-----:R-:W-:Y:S02]  /*0060*/  ISETP.NE.AND P0, PT, R3, RZ, PT ;  /* 0x000000ff0300720c */ /* 0x001fe40003f05270 */
[----:B--2---:R-:W-:-:S11]  /*0070*/  LEA R7, R0, R7, 0x18 ;  /* 0x0000000700077211 */ /* 0x004fd600078ec0ff */
[----:B-1----:R-:W-:Y:S05]  /*0080*/  @P0 BRA `(.L_x_1) ;  /* 0x00000000001c0947 */ /* 0x002fea0003800000 */
[----:B------:R-:W0:Y:S01]  /*0090*/  LDC.64 R4, c[0x0][0x388] ;  /* 0x0000e200ff047b82 */ /* 0x000e220000000a00 */
[----:B------:R-:W-:-:S05]  /*00a0*/  IMAD.MOV.U32 R9, RZ, RZ, 0x1 ;  /* 0x00000001ff097424 */ /* 0x000fca00078e00ff */
[----:B0-----:R-:W2:Y:S02]  /*00b0*/  ATOMG.E.ADD.STRONG.GPU PT, R4, desc[UR6][R4.64], R9 ;  /* 0x80000009040479a8 */ /* 0x001ea400081ef106 */
[----:B------:R-:W0:Y:S01]  /*00c0*/  S2UR UR5, SR_CgaCtaId ;  /* 0x00000000000579c3 */ /* 0x000e220000008800 */
[----:B------:R-:W-:Y:S02]  /*00d0*/  UMOV UR4, 0x400 ;  /* 0x0000040000047882 */ /* 0x000fe40000000000 */
[----:B0-----:R-:W-:-:S09]  /*00e0*/  ULEA UR4, UR5, UR4, 0x18 ;  /* 0x0000000405047291 */ /* 0x001fd2000f8ec0ff */
[----:B--2---:R0:W-:Y:S03]  /*00f0*/  STS [UR4+0x6600], R4 ;  /* 0x00660004ff007988 */ /* 0x0041e60008000804 */
.L_x_1:
[----:B------:R-:W-:Y:S05]  /*0100*/  BSYNC.RECONVERGENT B0 ;  /* 0x0000000000007941 */ /* 0x000fea0003800200 */
.L_x_0:
[----:B------:R-:W-:Y:S06]  /*0110*/  BAR.SYNC.DEFER_BLOCKING 0x0 ;  /* 0x0000000000007b1d */ /* 0x000fec0000010000 */
[----:B------:R-:W1:Y:S01]  /*0120*/  LDCU UR4, c[0x0][0x3c0] ;  /* 0x00007800ff0477ac */ /* 0x000e620008000800 */
[----:B------:R-:W2:Y:S01]  /*0130*/  S2R R24, SR_LANEID ;  /* 0x0000000000187919 */ /* 0x000ea20000000000 */
[----:B------:R-:W3:Y:S02]  /*0140*/  LDS R42, [R7+0x6600] ;  /* 0x00660000072a7984 */ /* 0x000ee40000000800 */
[----:B---3--:R-:W-:-:S04]  /*0150*/  IMAD R0, R42, 0x1980, RZ ;  /* 0x000019802a007824 */ /* 0x008fc800078e02ff */
[----:B------:R-:W-:Y:S01]  /*0160*/  VIADD R47, R0, 0x1980 ;  /* 0x00001980002f7836 */ /* 0x000fe20000000000 */
[----:B------:R-:W-:-:S04]  /*0170*/  SHF.R.S32.HI R9, RZ, 0x1f, R0 ;  /* 0x0000001fff097819 */ /* 0x000fc80000011400 */
[----:B-1----:R-:W-:-:S13]  /*0180*/  ISETP.GT.AND P0, PT, R47, UR4, PT ;  /* 0x000000042f007c0c */ /* 0x002fda000bf04270 */
[----:B--2---:R-:W-:Y:S05]  /*0190*/  @P0 BRA `(.L_x_2) ;  /* 0x0000000000680947 */ /* 0x004fea0003800000 */
[----:B------:R-:W1:Y:S01]  /*01a0*/  LDCU.64 UR4, c[0x0][0x3a8] ;  /* 0x00007500ff0477ac */ /* 0x000e620008000a00 */
[C---:B0-----:R-:W-:Y:S02]  /*01b0*/  LOP3.LUT R4, R3.reuse, 0x1f, RZ, 0xc0, !PT ;  /* 0x0000001f03047812 */ /* 0x041fe400078ec0ff */
[----:B------:R-:W-:-:S05]  /*01c0*/  LOP3.LUT R41, R3, 0x3e0, RZ, 0xc0, !PT ;  /* 0x000003e003297812 */ /* 0x000fca00078ec0ff */
[----:B------:R-:W-:-:S05]  /*01d0*/  IMAD R5, R41, 0x11, R4 ;  /* 0x0000001129057824 */ /* 0x000fca00078e0204 */
[----:B------:R-:W-:-:S05]  /*01e0*/  IADD3 R5, P0, PT, R0, R5, RZ ;  /* 0x0000000500057210 */ /* 0x000fca0007f1e0ff */
[----:B------:R-:W-:Y:S01]  /*01f0*/  IMAD.X R0, RZ, RZ, R9, P0 ;  /* 0x000000ffff007224 */ /* 0x000fe200000e0609 */
[----:B-1----:R-:W-:-:S04]  /*0200*/  LEA R8, P0, R5, UR4, 0x2 ;  /* 0x0000000405087c11 */ /* 0x002fc8000f8010ff */
[----:B------:R-:W-:-:S05]  /*0210*/  LEA.HI.X R9, R5, UR5, R0, 0x2, P0 ;  /* 0x0000000505097c11 */ /* 0x000fca00080f1400 */
[----:B------:R0:W5:Y:S04]  /*0220*/  LDG.E R28, desc[UR6][R8.64] ;  /* 0x00000006081c7981 */ /* 0x000168000c1e1900 */
        /* <DEDUP_REMOVED lines=15> */
[----:B------:R0:W5:Y:S01]  /*0320*/  LDG.E R46, desc[UR6][R8.64+0x800] ;  /* 0x00080006082e7981 */ /* 0x000162000c1e1900 */
[----:B------:R-:W-:Y:S05]  /*0330*/  BRA `(.L_x_3) ;  /* 0x0000000400307947 */ /* 0x000fea0003800000 */
.L_x_2:
[----:B------:R-:W1:Y:S01]  /*0340*/  LDCU.64 UR8, c[0x0][0x3a8] ;  /* 0x00007500ff0877ac */ /* 0x000e620008000a00 */
[C---:B0-----:R-:W-:Y:S01]  /*0350*/  LOP3.LUT R4, R3.reuse, 0x1f, RZ, 0xc0, !PT ;  /* 0x0000001f03047812 */ /* 0x041fe200078ec0ff */
[----:B------:R-:W-:Y:S01]  /*0360*/  IMAD.MOV.U32 R28, RZ, RZ, 0x7fffffff ;  /* 0x7fffffffff1c7424 */ /* 0x000fe200078e00ff */
[----:B------:R-:W-:Y:S02]  /*0370*/  LOP3.LUT R41, R3, 0x3e0, RZ, 0xc0, !PT ;  /* 0x000003e003297812 */ /* 0x000fe400078ec0ff */
[----:B------:R-:W-:-:S03]  /*0380*/  IADD3 R5, PT, PT, -R0, UR4, RZ ;  /* 0x0000000400057c10 */ /* 0x000fc6000fffe1ff */
[----:B------:R-:W-:-:S04]  /*0390*/  IMAD R10, R41, 0x11, R4 ;  /* 0x00000011290a7824 */ /* 0x000fc800078e0204 */
[----:B------:R-:W-:Y:S01]  /*03a0*/  VIADD R8, R10, 0x40 ;  /* 0x000000400a087836 */ /* 0x000fe20000000000 */
[----:B------:R-:W-:Y:S01]  /*03b0*/  IADD3 R11, P0, PT, R0, R10, RZ ;  /* 0x0000000a000b7210 */ /* 0x000fe20007f1e0ff */
[C---:B------:R-:W-:Y:S01]  /*03c0*/  VIADD R0, R10.reuse, 0x60 ;  /* 0x000000600a007836 */ /* 0x040fe20000000000 */
[CC--:B------:R-:W-:Y:S01]  /*03d0*/  ISETP.GE.AND P2, PT, R10.reuse, R5.reuse, PT ;  /* 0x000000050a00720c */ /* 0x0c0fe20003f46270 */
[----:B------:R-:W-:Y:S01]  /*03e0*/  VIADD R6, R10, 0x20 ;  /* 0x000000200a067836 */ /* 0x000fe20000000000 */
[-C--:B------:R-:W-:Y:S01]  /*03f0*/  ISETP.GE.AND P4, PT, R8, R5.reuse, PT ;  /* 0x000000050800720c */ /* 0x080fe20003f86270 */
[----:B------:R-:W-:Y:S01]  /*0400*/  IMAD.X R12, RZ, RZ, R9, P0 ;  /* 0x000000ffff0c7224 */ /* 0x000fe200000e0609 */
[-C--:B------:R-:W-:Y:S01]  /*0410*/  ISETP.GE.AND P5, PT, R0, R5.reuse, PT ;  /* 0x000000050000720c */ /* 0x080fe20003fa6270 */
[----:B------:R-:W-:Y:S01]  /*0420*/  VIADD R0, R10, 0xa0 ;  /* 0x000000a00a007836 */ /* 0x000fe20000000000 */
[C---:B-1----:R-:W-:Y:S02]  /*0430*/  LEA R8, P0, R11.reuse, UR8, 0x2 ;  /* 0x000000080b087c11 */ /* 0x042fe4000f8010ff */
[----:B------:R-:W-:Y:S01]  /*0440*/  ISETP.GE.AND P3, PT, R6, R5, PT ;  /* 0x000000050600720c */ /* 0x000fe20003f66270 */
[----:B------:R-:W-:Y:S01]  /*0450*/  VIADD R6, R10, 0x80 ;  /* 0x000000800a067836 */ /* 0x000fe20000000000 */
[----:B------:R-:W-:-:S02]  /*0460*/  LEA.HI.X R9, R11, UR9, R12, 0x2, P0 ;  /* 0x000000090b097c11 */ /* 0x000fc400080f140c */
[-C--:B------:R-:W-:Y:S01]  /*0470*/  ISETP.GE.AND P0, PT, R0, R5.reuse, PT ;  /* 0x000000050000720c */ /* 0x080fe20003f06270 */
[----:B------:R-:W-:Y:S01]  /*0480*/  VIADD R0, R10, 0xe0 ;  /* 0x000000e00a007836 */ /* 0x000fe20000000000 */
[-C--:B------:R-:W-:Y:S01]  /*0490*/  ISETP.GE.AND P6, PT, R6, R5.reuse, PT ;  /* 0x000000050600720c */ /* 0x080fe20003fc6270 */
[----:B------:R1:W5:Y:S01]  /*04a0*/  @!P2 LDG.E R28, desc[UR6][R8.64] ;  /* 0x00000006081ca981 */ /* 0x000362000c1e1900 */
[----:B------:R-:W-:Y:S02]  /*04b0*/  IMAD.MOV.U32 R29, RZ, RZ, 0x7fffffff ;  /* 0x7fffffffff1d7424 */ /* 0x000fe400078e00ff */
[-C--:B------:R-:W-:Y:S01]  /*04c0*/  ISETP.GE.AND P2, PT, R0, R5.reuse, PT ;  /* 0x000000050000720c */ /* 0x080fe20003f46270 */
[C---:B------:R-:W-:Y:S02]  /*04d0*/  VIADD R0, R10.reuse, 0x100 ;  /* 0x000001000a007836 */ /* 0x040fe40000000000 */
[----:B------:R-:W-:Y:S01]  /*04e0*/  VIADD R6, R10, 0xc0 ;  /* 0x000000c00a067836 */ /* 0x000fe20000000000 */
[----:B------:R1:W5:Y:S01]  /*04f0*/  @!P3 LDG.E R29, desc[UR6][R8.64+0x80] ;  /* 0x00008006081db981 */ /* 0x000362000c1e1900 */
[----:B------:R-:W-:Y:S01]  /*0500*/  IMAD.MOV.U32 R31, RZ, RZ, 0x7fffffff ;  /* 0x7fffffffff1f7424 */ /* 0x000fe200078e00ff */
[-C--:B------:R-:W-:Y:S01]  /*0510*/  ISETP.GE.AND P3, PT, R0, R5.reuse, PT ;  /* 0x000000050000720c */ /* 0x080fe20003f66270 */
[----:B------:R-:W-:Y:S01]  /*0520*/  VIADD R0, R10, 0x140 ;  /* 0x000001400a007836 */ /* 0x000fe20000000000 */
[----:B------:R-:W-:Y:S01]  /*0530*/  ISETP.GE.AND P1, PT, R6, R5, PT ;  /* 0x000000050600720c */ /* 0x000fe20003f26270 */
[----:B------:R-:W-:-:S02]  /*0540*/  IMAD.MOV.U32 R32, RZ, RZ, 0x7fffffff ;  /* 0x7fffffffff207424 */ /* 0x000fc400078e00ff */
[----:B------:R1:W5:Y:S01]  /*0550*/  @!P5 LDG.E R31, desc[UR6][R8.64+0x180] ;  /* 0x00018006081fd981 */ /* 0x000362000c1e1900 */
[-C--:B------:R-:W-:Y:S01]  /*0560*/  ISETP.GE.AND P5, PT, R0, R5.reuse, PT ;  /* 0x000000050000720c */ /* 0x080fe20003fa6270 */
[C---:B------:R-:W-:Y:S02]  /*0570*/  VIADD R0, R10.reuse, 0x160 ;  /* 0x000001600a007836 */ /* 0x040fe40000000000 */
[----:B------:R-:W-:Y:S01]  /*0580*/  IMAD.MOV.U32 R30, RZ, RZ, 0x7fffffff ;  /* 0x7fffffffff1e7424 */ /* 0x000fe200078e00ff */
[----:B------:R1:W5:Y:S01]  /*0590*/  @!P6 LDG.E R32, desc[UR6][R8.64+0x200] ;  /* 0x000200060820e981 */ /* 0x000362000c1e1900 */
[----:B------:R-:W-:Y:S01]  /*05a0*/  VIADD R6, R10, 0x120 ;  /* 0x000001200a067836 */ /* 0x000fe20000000000 */
[-C--:B------:R-:W-:Y:S01]  /*05b0*/  ISETP.GE.AND P6, PT, R0, R5.reuse, PT ;  /* 0x000000050000720c */ /* 0x080fe20003fc6270 */
[----:B------:R-:W-:Y:S02]  /*05c0*/  IMAD.MOV.U32 R34, RZ, RZ, 0x7fffffff ;  /* 0x7fffffffff227424 */ /* 0x000fe400078e00ff */
[----:B------:R-:W-:Y:S01]  /*05d0*/  VIADD R0, R10, 0x1a0 ;  /* 0x000001a00a007836 */ /* 0x000fe20000000000 */
[----:B------:R1:W5:Y:S01]  /*05e0*/  @!P4 LDG.E R30, desc[UR6][R8.64+0x100] ;  /* 0x00010006081ec981 */ /* 0x000362000c1e1900 */
[----:B------:R-:W-:Y:S01]  /*05f0*/  ISETP.GE.AND P4, PT, R6, R5, PT ;  /* 0x000000050600720c */ /* 0x000fe20003f86270 */
[----:B------:R-:W-:-:S02]  /*0600*/  IMAD.MOV.U32 R33, RZ, RZ, 0x7fffffff ;  /* 0x7fffffffff217424 */ /* 0x000fc400078e00ff */
[----:B------:R1:W5:Y:S01]  /*0610*/  @!P1 LDG.E R34, desc[UR6][R8.64+0x300] ;  /* 0x0003000608229981 */ /* 0x000362000c1e1900 */
[----:B------:R-:W-:Y:S01]  /*0620*/  IMAD.MOV.U32 R35, RZ, RZ, 0x7fffffff ;  /* 0x7fffffffff237424 */ /* 0x000fe200078e00ff */
[-C--:B------:R-:W-:Y:S01]  /*0630*/  ISETP.GE.AND P1, PT, R0, R5.reuse, PT ;  /* 0x000000050000720c */ /* 0x080fe20003f26270 */
[C---:B------:R-:W-:Y:S01]  /*0640*/  VIADD R6, R10.reuse, 0x180 ;  /* 0x000001800a067836 */ /* 0x040fe20000000000 */
[----:B------:R1:W5:Y:S01]  /*0650*/  @!P0 LDG.E R33, desc[UR6][R8.64+0x280] ;  /* 0x0002800608218981 */ /* 0x000362000c1e1900 */
[----:B------:R-:W-:Y:S02]  /*0660*/  VIADD R0, R10, 0x1c0 ;  /* 0x000001c00a007836 */ /* 0x000fe40000000000 */
[----:B------:R-:W-:Y:S01]  /*0670*/  IMAD.MOV.U32 R36, RZ, RZ, 0x7fffffff ;  /* 0x7fffffffff247424 */ /* 0x000fe200078e00ff */
[----:B------:R1:W5:Y:S01]  /*0680*/  @!P2 LDG.E R35, desc[UR6][R8.64+0x380] ;  /* 0x000380060823a981 */ /* 0x000362000c1e1900 */
[----:B------:R-:W-:Y:S01]  /*0690*/  IMAD.MOV.U32 R37, RZ, RZ, 0x7fffffff ;  /* 0x7fffffffff257424 */ /* 0x000fe200078e00ff */
[-C--:B------:R-:W-:Y:S01]  /*06a0*/  ISETP.GE.AND P0, PT, R6, R5.reuse, PT ;  /* 0x000000050600720c */ /* 0x080fe20003f06270 */
[----:B------:R-:W-:Y:S01]  /*06b0*/  VIADD R6, R10, 0x1e0 ;  /* 0x000001e00a067836 */ /* 0x000fe20000000000 */
[-C--:B------:R-:W-:Y:S01]  /*06c0*/  ISETP.GE.AND P2, PT, R0, R5.reuse, PT ;  /* 0x000000050000720c */ /* 0x080fe20003f46270 */
[----:B------:R-:W-:Y:S01]  /*06d0*/  VIADD R0, R10, 0x200 ;  /* 0x000002000a007836 */ /* 0x000fe20000000000 */
[----:B------:R1:W5:Y:S02]  /*06e0*/  @!P3 LDG.E R36, desc[UR6][R8.64+0x400] ;  /* 0x000400060824b981 */ /* 0x000364000c1e1900 */
[----:B------:R-:W-:-:S02]  /*06f0*/  ISETP.GE.AND P3, PT, R6, R5, PT ;  /* 0x000000050600720c */ /* 0x000fc40003f66270 */
[----:B------:R1:W5:Y:S01]  /*0700*/  @!P4 LDG.E R37, desc[UR6][R8.64+0x480] ;  /* 0x000480060825c981 */ /* 0x000362000c1e1900 */
[----:B------:R-:W-:Y:S01]  /*0710*/  ISETP.GE.AND P4, PT, R0, R5, PT ;  /* 0x000000050000720c */ /* 0x000fe20003f86270 */
[----:B------:R-:W-:Y:S02]  /*0720*/  IMAD.MOV.U32 R38, RZ, RZ, 0x7fffffff ;  /* 0x7fffffffff267424 */ /* 0x000fe400078e00ff */
[----:B------:R-:W-:Y:S02]  /*0730*/  IMAD.MOV.U32 R39, RZ, RZ, 0x7fffffff ;  /* 0x7fffffffff277424 */ /* 0x000fe400078e00ff */
[----:B------:R-:W-:Y:S02]  /*0740*/  IMAD.MOV.U32 R40, RZ, RZ, 0x7fffffff ;  /* 0x7fffffffff287424 */ /* 0x000fe400078e00ff */
[----:B------:R-:W-:Y:S01]  /*0750*/  IMAD.MOV.U32 R43, RZ, RZ, 0x7fffffff ;  /* 0x7fffffffff2b7424 */ /* 0x000fe200078e00ff */
[----:B------:R1:W5:Y:S01]  /*0760*/  @!P5 LDG.E R38, desc[UR6][R8.64+0x500] ;  /* 0x000500060826d981 */ /* 0x000362000c1e1900 */
[----:B------:R-:W-:-:S02]  /*0770*/  IMAD.MOV.U32 R44, RZ, RZ, 0x7fffffff ;  /* 0x7fffffffff2c7424 */ /* 0x000fc400078e00ff */
[----:B------:R-:W-:Y:S01]  /*0780*/  IMAD.MOV.U32 R45, RZ, RZ, 0x7fffffff ;  /* 0x7fffffffff2d7424 */ /* 0x000fe200078e00ff */
[----:B------:R1:W5:Y:S01]  /*0790*/  @!P6 LDG.E R39, desc[UR6][R8.64+0x580] ;  /* 0x000580060827e981 */ /* 0x000362000c1e1900 */
[----:B------:R-:W-:-:S03]  /*07a0*/  IMAD.MOV.U32 R46, RZ, RZ, 0x7fffffff ;  /* 0x7fffffffff2e7424 */ /* 0x000fc600078e00ff */
[----:B------:R1:W5:Y:S04]  /*07b0*/  @!P0 LDG.E R40, desc[UR6][R8.64+0x600] ;  /* 0x0006000608288981 */ /* 0x000368000c1e1900 */
[----:B------:R1:W5:Y:S04]  /*07c0*/  @!P1 LDG.E R43, desc[UR6][R8.64+0x680] ;  /* 0x00068006082b9981 */ /* 0x000368000c1e1900 */
[----:B------:R1:W5:Y:S04]  /*07d0*/  @!P2 LDG.E R44, desc[UR6][R8.64+0x700] ;  /* 0x00070006082ca981 */ /* 0x000368000c1e1900 */
[----:B------:R1:W5:Y:S04]  /*07e0*/  @!P3 LDG.E R45, desc[UR6][R8.64+0x780] ;  /* 0x00078006082db981 */ /* 0x000368000c1e1900 */
[----:B------:R1:W5:Y:S02]  /*07f0*/  @!P4 LDG.E R46, desc[UR6][R8.64+0x800] ;  /* 0x00080006082ec981 */ /* 0x000364000c1e1900 */
.L_x_3:
[----:B------:R-:W-:Y:S01]  /*0800*/  VIMNMX R5, PT, PT, R24, 0xe0, !PT ;  /* 0x000000e018057848 */ /* 0x000fe20007fe0100 */
[----:B------:R-:W2:Y:S01]  /*0810*/  LDCU UR4, c[0x0][0x3c8] ;  /* 0x00007900ff0477ac */ /* 0x000ea20008000800 */
[----:B------:R-:W-:Y:S01]  /*0820*/  SHF.R.U32.HI R0, RZ, 0x5, R3 ;  /* 0x00000005ff007819 */ /* 0x000fe20000011603 */
[----:B------:R-:W-:Y:S01]  /*0830*/  BSSY.RECONVERGENT B0, `(.L_x_4) ;  /* 0x0000025000007945 */ /* 0x000fe20003800200 */
[--C-:B------:R-:W-:Y:S01]  /*0840*/  IADD3 R5, PT, PT, R5, 0x1f, -R24.reuse ;  /* 0x0000001f05057810 */ /* 0x100fe20007ffe818 */
[----:B------:R-:W-:Y:S01]  /*0850*/  UMOV UR5, 0xffffffff ;  /* 0xffffffff00057882 */ /* 0x000fe20000000000 */
[----:B01----:R-:W-:Y:S02]  /*0860*/  IMAD.MOV.U32 R8, RZ, RZ, R24 ;  /* 0x000000ffff087224 */ /* 0x003fe400078e0018 */
[C---:B------:R-:W-:Y:S01]  /*0870*/  ISETP.GE.U32.AND P0, PT, R5.reuse, 0x1e0, PT ;  /* 0x000001e00500780c */ /* 0x040fe20003f06070 */
[----:B------:R-:W-:Y:S01]  /*0880*/  IMAD.SHL.U32 R0, R0, 0x400, RZ ;  /* 0x0000040000007824 */ /* 0x000fe200078e00ff */
[----:B------:R-:W-:-:S04]  /*0890*/  LEA.HI R6, R5, 0x1, RZ, 0x1b ;  /* 0x0000000105067811 */ /* 0x000fc800078fd8ff */
[----:B------:R-:W-:-:S04]  /*08a0*/  LOP3.LUT R9, R6, 0xf, RZ, 0xc0, !PT ;  /* 0x0000000f06097812 */ /* 0x000fc800078ec0ff */
[----:B------:R-:W-:Y:S01]  /*08b0*/  ISETP.NE.AND P1, PT, R9, RZ, PT ;  /* 0x000000ff0900720c */ /* 0x000fe20003f25270 */
[----:B--2---:R-:W-:Y:S02]  /*08c0*/  USHF.L.U32 UR4, UR5, UR4, URZ ;  /* 0x0000000405047299 */ /* 0x004fe400080006ff */
[----:B------:R-:W-:Y:S10]  /*08d0*/  @!P0 BRA `(.L_x_5) ;  /* 0x0000000000688947 */ /* 0x000ff40003800000 */
[----:B------:R-:W-:Y:S01]  /*08e0*/  IMAD R10, R24, 0x4, R0 ;  /* 0x00000004180a7824 */ /* 0x000fe200078e0200 */
[----:B------:R-:W-:Y:S01]  /*08f0*/  LOP3.LUT R5, R6, 0xffffff0, RZ, 0xc0, !PT ;  /* 0x0ffffff006057812 */ /* 0x000fe200078ec0ff */
[----:B------:R-:W-:-:S03]  /*0900*/  IMAD.MOV.U32 R8, RZ, RZ, R24 ;  /* 0x000000ffff087224 */ /* 0x000fc600078e0018 */
[----:B------:R-:W-:Y:S01]  /*0910*/  IADD3 R10, PT, PT, R10, 0x400, R7 ;  /* 0x000004000a0a7810 */ /* 0x000fe20007ffe007 */
[----:B------:R-:W-:-:S07]  /*0920*/  IMAD.MOV R5, RZ, RZ, -R5 ;  /* 0x000000ffff057224 */ /* 0x000fce00078e0a05 */
.L_x_6:
[----:B------:R-:W-:Y:S01]  /*0930*/  VIADD R5, R5, 0x10 ;  /* 0x0000001005057836 */ /* 0x000fe20000000000 */
[----:B------:R-:W-:Y:S01]  /*0940*/  STS [R10+-0x400], RZ ;  /* 0xfffc00ff0a007388 */ /* 0x000fe20000000800 */
[----:B------:R-:W-:-:S03]  /*0950*/  VIADD R8, R8, 0x200 ;  /* 0x0000020008087836 */ /* 0x000fc60000000000 */
[----:B------:R-:W-:Y:S01]  /*0960*/  ISETP.NE.AND P0, PT, R5, RZ, PT ;  /* 0x000000ff0500720c */ /* 0x000fe20003f05270 */
[----:B------:R-:W-:Y:S04]  /*0970*/  STS [R10+-0x380], RZ ;  /* 0xfffc80ff0a007388 */ /* 0x000fe80000000800 */
[----:B------:R-:W-:Y:S04]  /*0980*/  STS [R10+-0x300], RZ ;  /* 0xfffd00ff0a007388 */ /* 0x000fe80000000800 */
[----:B------:R-:W-:Y:S04]  /*0990*/  STS [R10+-0x280], RZ ;  /* 0xfffd80ff0a007388 */ /* 0x000fe80000000800 */
[----:B------:R-:W-:Y:S04]  /*09a0*/  STS [R10+-0x200], RZ ;  /* 0xfffe00ff0a007388 */ /* 0x000fe80000000800 */
[----:B------:R-:W-:Y:S04]  /*09b0*/  STS [R10+-0x180], RZ ;  /* 0xfffe80ff0a007388 */ /* 0x000fe80000000800 */
[----:B------:R-:W-:Y:S04]  /*09c0*/  STS [R10+-0x100], RZ ;  /* 0xffff00ff0a007388 */ /* 0x000fe80000000800 */
[----:B------:R-:W-:Y:S04]  /*09d0*/  STS [R10+-0x80], RZ ;  /* 0xffff80ff0a007388 */ /* 0x000fe80000000800 */
[----:B------:R-:W-:Y:S04]  /*09e0*/  STS [R10], RZ ;  /* 0x000000ff0a007388 */ /* 0x000fe80000000800 */
[----:B------:R-:W-:Y:S04]  /*09f0*/  STS [R10+0x80], RZ ;  /* 0x000080ff0a007388 */ /* 0x000fe80000000800 */
[----:B------:R-:W-:Y:S04]  /*0a00*/  STS [R10+0x100], RZ ;  /* 0x000100ff0a007388 */ /* 0x000fe80000000800 */
[----:B------:R-:W-:Y:S04]  /*0a10*/  STS [R10+0x180], RZ ;  /* 0x000180ff0a007388 */ /* 0x000fe80000000800 */
[----:B------:R-:W-:Y:S04]  /*0a20*/  STS [R10+0x200], RZ ;  /* 0x000200ff0a007388 */ /* 0x000fe80000000800 */
[----:B------:R-:W-:Y:S04]  /*0a30*/  STS [R10+0x280], RZ ;  /* 0x000280ff0a007388 */ /* 0x000fe80000000800 */
[----:B------:R-:W-:Y:S04]  /*0a40*/  STS [R10+0x300], RZ ;  /* 0x000300ff0a007388 */ /* 0x000fe80000000800 */
[----:B------:R0:W-:Y:S02]  /*0a50*/  STS [R10+0x380], RZ ;  /* 0x000380ff0a007388 */ /* 0x0001e40000000800 */
[----:B0-----:R-:W-:Y:S01]  /*0a60*/  VIADD R10, R10, 0x800 ;  /* 0x000008000a0a7836 */ /* 0x001fe20000000000 */
[----:B------:R-:W-:Y:S06]  /*0a70*/  @P0 BRA `(.L_x_6) ;  /* 0xfffffffc00ac0947 */ /* 0x000fec000383ffff */
.L_x_5:
[----:B------:R-:W-:Y:S05]  /*0a80*/  BSYNC.RECONVERGENT B0 ;  /* 0x0000000000007941 */ /* 0x000fea0003800200 */
.L_x_4:
[----:B------:R-:W-:Y:S01]  /*0a90*/  BSSY.RECONVERGENT B0, `(.L_x_7) ;  /* 0x0000026000007945 */ /* 0x000fe20003800200 */
[----:B------:R-:W-:-:S03]  /*0aa0*/  IMAD.IADD R5, R7, 0x1, R0 ;  /* 0x0000000107057824 */ /* 0x000fc600078e0200 */
[----:B------:R-:W-:Y:S05]  /*0ab0*/  @!P1 BRA `(.L_x_8) ;  /* 0x00000000008c9947 */ /* 0x000fea0003800000 */
[----:B------:R-:W-:Y:S01]  /*0ac0*/  ISETP.GE.U32.AND P0, PT, R9, 0x8, PT ;  /* 0x000000080900780c */ /* 0x000fe20003f06070 */
[----:B------:R-:W-:Y:S01]  /*0ad0*/  BSSY.RECONVERGENT B1, `(.L_x_9) ;  /* 0x000000e000017945 */ /* 0x000fe20003800200 */
[----:B------:R-:W-:-:S04]  /*0ae0*/  LOP3.LUT R10, R6, 0x7, RZ, 0xc0, !PT ;  /* 0x00000007060a7812 */ /* 0x000fc800078ec0ff */
[----:B------:R-:W-:-:S07]  /*0af0*/  ISETP.NE.AND P1, PT, R10, RZ, PT ;  /* 0x000000ff0a00720c */ /* 0x000fce0003f25270 */
[----:B------:R-:W-:Y:S06]  /*0b00*/  @!P0 BRA `(.L_x_10) ;  /* 0x0000000000288947 */ /* 0x000fec0003800000 */
[C---:B------:R-:W-:Y:S02]  /*0b10*/  IMAD R9, R8.reuse, 0x4, R5 ;  /* 0x0000000408097824 */ /* 0x040fe400078e0205 */
[----:B------:R-:W-:-:S03]  /*0b20*/  VIADD R8, R8, 0x100 ;  /* 0x0000010008087836 */ /* 0x000fc60000000000 */
[----:B------:R0:W-:Y:S04]  /*0b30*/  STS [R9], RZ ;  /* 0x000000ff09007388 */ /* 0x0001e80000000800 */
[----:B------:R0:W-:Y:S04]  /*0b40*/  STS [R9+0x80], RZ ;  /* 0x000080ff09007388 */ /* 0x0001e80000000800 */
[----:B------:R0:W-:Y:S04]  /*0b50*/  STS [R9+0x100], RZ ;  /* 0x000100ff09007388 */ /* 0x0001e80000000800 */
[----:B------:R0:W-:Y:S04]  /*0b60*/  STS [R9+0x180], RZ ;  /* 0x000180ff09007388 */ /* 0x0001e80000000800 */
[----:B------:R0:W-:Y:S04]  /*0b70*/  STS [R9+0x200], RZ ;  /* 0x000200ff09007388 */ /* 0x0001e80000000800 */
[----:B------:R0:W-:Y:S04]  /*0b80*/  STS [R9+0x280], RZ ;  /* 0x000280ff09007388 */ /* 0x0001e80000000800 */
[----:B------:R0:W-:Y:S04]  /*0b90*/  STS [R9+0x300], RZ ;  /* 0x000300ff09007388 */ /* 0x0001e80000000800 */
[----:B------:R0:W-:Y:S02]  /*0ba0*/  STS [R9+0x380], RZ ;  /* 0x000380ff09007388 */ /* 0x0001e40000000800 */
.L_x_10:
[----:B------:R-:W-:Y:S05]  /*0bb0*/  BSYNC.RECONVERGENT B1 ;  /* 0x0000000000017941 */ /* 0x000fea0003800200 */
.L_x_9:
[----:B------:R-:W-:Y:S05]  /*0bc0*/  @!P1 BRA `(.L_x_8) ;  /* 0x0000000000489947 */ /* 0x000fea0003800000 */
[----:B------:R-:W-:Y:S02]  /*0bd0*/  ISETP.GE.U32.AND P0, PT, R10, 0x4, PT ;  /* 0x000000040a00780c */ /* 0x000fe40003f06070 */
[----:B------:R-:W-:-:S04]  /*0be0*/  LOP3.LUT R6, R6, 0x3, RZ, 0xc0, !PT ;  /* 0x0000000306067812 */ /* 0x000fc800078ec0ff */
[----:B------:R-:W-:-:S07]  /*0bf0*/  ISETP.NE.AND P1, PT, R6, RZ, PT ;  /* 0x000000ff0600720c */ /* 0x000fce0003f25270 */
[C---:B0-----:R-:W-:Y:S02]  /*0c00*/  @P0 IMAD R9, R8.reuse, 0x4, R5 ;  /* 0x0000000408090824 */ /* 0x041fe400078e0205 */
[----:B------:R-:W-:-:S03]  /*0c10*/  @P0 VIADD R8, R8, 0x80 ;  /* 0x0000008008080836 */ /* 0x000fc60000000000 */
[----:B------:R1:W-:Y:S04]  /*0c20*/  @P0 STS [R9], RZ ;  /* 0x000000ff09000388 */ /* 0x0003e80000000800 */
[----:B------:R1:W-:Y:S04]  /*0c30*/  @P0 STS [R9+0x80], RZ ;  /* 0x000080ff09000388 */ /* 0x0003e80000000800 */
[----:B------:R1:W-:Y:S04]  /*0c40*/  @P0 STS [R9+0x100], RZ ;  /* 0x000100ff09000388 */ /* 0x0003e80000000800 */
[----:B------:R1:W-:Y:S01]  /*0c50*/  @P0 STS [R9+0x180], RZ ;  /* 0x000180ff09000388 */ /* 0x0003e20000000800 */
[----:B------:R-:W-:Y:S05]  /*0c60*/  @!P1 BRA `(.L_x_8) ;  /* 0x0000000000209947 */ /* 0x000fea0003800000 */
[----:B------:R-:W-:Y:S02]  /*0c70*/  IMAD R0, R8, 0x4, R0 ;  /* 0x0000000408007824 */ /* 0x000fe400078e0200 */
[----:B------:R-:W-:Y:S02]  /*0c80*/  IMAD.MOV R6, RZ, RZ, -R6 ;  /* 0x000000ffff067224 */ /* 0x000fe400078e0a06 */
[----:B------:R-:W-:-:S07]  /*0c90*/  IMAD.IADD R0, R7, 0x1, R0 ;  /* 0x0000000107007824 */ /* 0x000fce00078e0200 */
.L_x_11:
[----:B------:R-:W-:Y:S01]  /*0ca0*/  VIADD R6, R6, 0x1 ;  /* 0x0000000106067836 */ /* 0x000fe20000000000 */
[----:B------:R0:W-:Y:S04]  /*0cb0*/  STS [R0], RZ ;  /* 0x000000ff00007388 */ /* 0x0001e80000000800 */
[----:B------:R-:W-:Y:S01]  /*0cc0*/  ISETP.NE.AND P0, PT, R6, RZ, PT ;  /* 0x000000ff0600720c */ /* 0x000fe20003f05270 */
[----:B0-----:R-:W-:-:S12]  /*0cd0*/  VIADD R0, R0, 0x80 ;  /* 0x0000008000007836 */ /* 0x001fd80000000000 */
[----:B------:R-:W-:Y:S05]  /*0ce0*/  @P0 BRA `(.L_x_11) ;  /* 0xfffffffc00ec0947 */ /* 0x000fea000383ffff */
.L_x_8:
[----:B------:R-:W-:Y:S05]  /*0cf0*/  BSYNC.RECONVERGENT B0 ;  /* 0x0000000000007941 */ /* 0x000fea0003800200 */
.L_x_7:
[----:B------:R-:W2:Y:S01]  /*0d00*/  LDCU UR5, c[0x0][0x3c4] ;  /* 0x00007880ff0577ac */ /* 0x000ea20008000800 */
[----:B-----5:R-:W-:Y:S01]  /*0d10*/  LOP3.LUT R27, R28, 0x80000000, RZ, 0x3c, !PT ;  /* 0x800000001c1b7812 */ /* 0x020fe200078e3cff */
[----:B------:R-:W-:Y:S01]  /*0d20*/  BSSY.RECONVERGENT B0, `(.L_x_12) ;  /* 0x0000080000007945 */ /* 0x000fe20003800200 */
[----:B------:R-:W-:Y:S02]  /*0d30*/  LOP3.LUT R22, R29, 0x80000000, RZ, 0x3c, !PT ;  /* 0x800000001d167812 */ /* 0x000fe400078e3cff */
[----:B------:R-:W-:Y:S02]  /*0d40*/  LOP3.LUT R21, R30, 0x80000000, RZ, 0x3c, !PT ;  /* 0x800000001e157812 */ /* 0x000fe400078e3cff */
[----:B------:R-:W-:Y:S02]  /*0d50*/  LOP3.LUT R18, R31, 0x80000000, RZ, 0x3c, !PT ;  /* 0x800000001f127812 */ /* 0x000fe400078e3cff */
[----:B------:R-:W-:Y:S02]  /*0d60*/  LOP3.LUT R20, R33, 0x80000000, RZ, 0x3c, !PT ;  /* 0x8000000021147812 */ /* 0x000fe400078e3cff */
[----:B------:R-:W-:-:S02]  /*0d70*/  LOP3.LUT R23, R32, 0x80000000, RZ, 0x3c, !PT ;  /* 0x8000000020177812 */ /* 0x000fc400078e3cff */
[----:B------:R-:W-:Y:S02]  /*0d80*/  LOP3.LUT R25, R34, 0x80000000, RZ, 0x3c, !PT ;  /* 0x8000000022197812 */ /* 0x000fe400078e3cff */
[----:B------:R-:W-:Y:S02]  /*0d90*/  LOP3.LUT R17, R36, 0x80000000, RZ, 0x3c, !PT ;  /* 0x8000000024117812 */ /* 0x000fe400078e3cff */
[----:B------:R-:W-:Y:S02]  /*0da0*/  LOP3.LUT R19, R38, 0x80000000, RZ, 0x3c, !PT ;  /* 0x8000000026137812 */ /* 0x000fe400078e3cff */
[----:B--2---:R-:W-:Y:S02]  /*0db0*/  SHF.R.U32.HI R49, RZ, UR5, R27 ;  /* 0x00000005ff317c19 */ /* 0x004fe4000801161b */
[----:B------:R-:W-:Y:S02]  /*0dc0*/  SHF.R.U32.HI R52, RZ, UR5, R22 ;  /* 0x00000005ff347c19 */ /* 0x000fe40008011616 */
[----:B------:R-:W-:-:S02]  /*0dd0*/  LOP3.LUT R49, R49, UR4, RZ, 0x30, !PT ;  /* 0x0000000431317c12 */ /* 0x000fc4000f8e30ff */
[----:B------:R-:W-:Y:S02]  /*0de0*/  LOP3.LUT R52, R52, UR4, RZ, 0x30, !PT ;  /* 0x0000000434347c12 */ /* 0x000fe4000f8e30ff */
[----:B------:R-:W-:Y:S01]  /*0df0*/  SHF.R.U32.HI R56, RZ, UR5, R21 ;  /* 0x00000005ff387c19 */ /* 0x000fe20008011615 */
[--C-:B------:R-:W-:Y:S01]  /*0e00*/  IMAD R0, R49, 0x4, R5.reuse ;  /* 0x0000000431007824 */ /* 0x100fe200078e0205 */
[----:B------:R-:W-:Y:S01]  /*0e10*/  SHF.R.U32.HI R48, RZ, UR5, R18 ;  /* 0x00000005ff307c19 */ /* 0x000fe20008011612 */
[----:B------:R-:W-:Y:S01]  /*0e20*/  IMAD R6, R52, 0x4, R5 ;  /* 0x0000000434067824 */ /* 0x000fe200078e0205 */
[----:B------:R-:W-:Y:S01]  /*0e30*/  LOP3.LUT R56, R56, UR4, RZ, 0x30, !PT ;  /* 0x0000000438387c12 */ /* 0x000fe2000f8e30ff */
[----:B------:R-:W-:Y:S01]  /*0e40*/  NOP ;  /* 0x0000000000007918 */ /* 0x000fe20000000000 */
[----:B01----:R-:W-:Y:S01]  /*0e50*/  SHF.R.U32.HI R9, RZ, UR5, R20 ;  /* 0x00000005ff097c19 */ /* 0x003fe20008011614 */
[----:B------:R0:W-:Y:S01]  /*0e60*/  ATOMS.POPC.INC.32 RZ, [R0+URZ] ;  /* 0x0000000000ff7f8c */ /* 0x0001e2000d8000ff */
[----:B------:R-:W-:-:S02]  /*0e70*/  LOP3.LUT R48, R48, UR4, RZ, 0x30, !PT ;  /* 0x0000000430307c12 */ /* 0x000fc4000f8e30ff */
[----:B------:R-:W-:Y:S01]  /*0e80*/  SHF.R.U32.HI R8, RZ, UR5, R23 ;  /* 0x00000005ff087c19 */ /* 0x000fe20008011617 */
[----:B------:R1:W-:Y:S01]  /*0e90*/  ATOMS.POPC.INC.32 RZ, [R6+URZ] ;  /* 0x0000000006ff7f8c */ /* 0x0003e2000d8000ff */
[----:B------:R-:W-:Y:S02]  /*0ea0*/  SHF.R.U32.HI R11, RZ, UR5, R25 ;  /* 0x00000005ff0b7c19 */ /* 0x000fe40008011619 */
[----:B------:R-:W-:Y:S01]  /*0eb0*/  LOP3.LUT R10, R9, UR4, RZ, 0x30, !PT ;  /* 0x00000004090a7c12 */ /* 0x000fe2000f8e30ff */
[--C-:B0-----:R-:W-:Y:S01]  /*0ec0*/  IMAD R0, R56, 0x4, R5.reuse ;  /* 0x0000000438007824 */ /* 0x101fe200078e0205 */
[----:B------:R-:W-:Y:S02]  /*0ed0*/  LOP3.LUT R8, R8, UR4, RZ, 0x30, !PT ;  /* 0x0000000408087c12 */ /* 0x000fe4000f8e30ff */
[----:B------:R-:W-:Y:S01]  /*0ee0*/  LOP3.LUT R12, R11, UR4, RZ, 0x30, !PT ;  /* 0x000000040b0c7c12 */ /* 0x000fe2000f8e30ff */
[--C-:B-1----:R-:W-:Y:S01]  /*0ef0*/  IMAD R6, R48, 0x4, R5.reuse ;  /* 0x0000000430067824 */ /* 0x102fe200078e0205 */
[----:B------:R0:W-:Y:S01]  /*0f00*/  ATOMS.POPC.INC.32 RZ, [R0+URZ] ;  /* 0x0000000000ff7f8c */ /* 0x0001e2000d8000ff */
[--C-:B------:R-:W-:Y:S01]  /*0f10*/  IMAD R9, R10, 0x4, R5.reuse ;  /* 0x000000040a097824 */ /* 0x100fe200078e0205 */
[----:B------:R-:W-:Y:S01]  /*0f20*/  LOP3.LUT R10, R35, 0x80000000, RZ, 0x3c, !PT ;  /* 0x80000000230a7812 */ /* 0x000fe200078e3cff */
[--C-:B------:R-:W-:Y:S01]  /*0f30*/  IMAD R8, R8, 0x4, R5.reuse ;  /* 0x0000000408087824 */ /* 0x100fe200078e0205 */
[----:B------:R1:W-:Y:S01]  /*0f40*/  ATOMS.POPC.INC.32 RZ, [R6+URZ] ;  /* 0x0000000006ff7f8c */ /* 0x0003e2000d8000ff */
[----:B------:R-:W-:Y:S01]  /*0f50*/  IMAD R11, R12, 0x4, R5 ;  /* 0x000000040c0b7824 */ /* 0x000fe200078e0205 */
[----:B------:R-:W-:-:S02]  /*0f60*/  LOP3.LUT R12, R37, 0x80000000, RZ, 0x3c, !PT ;  /* 0x80000000250c7812 */ /* 0x000fc400078e3cff */
[----:B------:R-:W-:Y:S01]  /*0f70*/  LOP3.LUT R16, R39, 0x80000000, RZ, 0x3c, !PT ;  /* 0x8000000027107812 */ /* 0x000fe200078e3cff */
[----:B------:R-:W-:Y:S01]  /*0f80*/  ATOMS.POPC.INC.32 RZ, [R8+URZ] ;  /* 0x0000000008ff7f8c */ /* 0x000fe2000d8000ff */
[----:B0-----:R-:W-:Y:S02]  /*0f90*/  SHF.R.U32.HI R0, RZ, UR5, R10 ;  /* 0x00000005ff007c19 */ /* 0x001fe4000801160a */
[----:B-1----:R-:W-:Y:S01]  /*0fa0*/  SHF.R.U32.HI R6, RZ, UR5, R17 ;  /* 0x00000005ff067c19 */ /* 0x002fe20008011611 */
[----:B------:R0:W-:Y:S01]  /*0fb0*/  ATOMS.POPC.INC.32 RZ, [R9+URZ] ;  /* 0x0000000009ff7f8c */ /* 0x0001e2000d8000ff */
[----:B------:R-:W-:Y:S02]  /*0fc0*/  SHF.R.U32.HI R14, RZ, UR5, R19 ;  /* 0x00000005ff0e7c19 */ /* 0x000fe40008011613 */
[----:B------:R-:W-:Y:S01]  /*0fd0*/  LOP3.LUT R6, R6, UR4, RZ, 0x30, !PT ;  /* 0x0000000406067c12 */ /* 0x000fe2000f8e30ff */
[----:B------:R1:W-:Y:S01]  /*0fe0*/  ATOMS.POPC.INC.32 RZ, [R11+URZ] ;  /* 0x000000000bff7f8c */ /* 0x0003e2000d8000ff */
[----:B------:R-:W-:-:S02]  /*0ff0*/  SHF.R.U32.HI R13, RZ, UR5, R12 ;  /* 0x00000005ff0d7c19 */ /* 0x000fc4000801160c */
[----:B------:R-:W-:Y:S02]  /*1000*/  LOP3.LUT R0, R0, UR4, RZ, 0x30, !PT ;  /* 0x0000000400007c12 */ /* 0x000fe4000f8e30ff */
[----:B0-----:R-:W-:Y:S02]  /*1010*/  SHF.R.U32.HI R9, RZ, UR5, R16 ;  /* 0x00000005ff097c19 */ /* 0x001fe40008011610 */
[----:B------:R-:W-:Y:S01]  /*1020*/  LOP3.LUT R50, R14, UR4, RZ, 0x30, !PT ;  /* 0x000000040e327c12 */ /* 0x000fe2000f8e30ff */
[--C-:B------:R-:W-:Y:S01]  /*1030*/  IMAD R14, R6, 0x4, R5.reuse ;  /* 0x00000004060e7824 */ /* 0x100fe200078e0205 */
[----:B------:R-:W-:Y:S01]  /*1040*/  LOP3.LUT R8, R13, UR4, RZ, 0x30, !PT ;  /* 0x000000040d087c12 */ /* 0x000fe2000f8e30ff */
[--C-:B------:R-:W-:Y:S01]  /*1050*/  IMAD R0, R0, 0x4, R5.reuse ;  /* 0x0000000400007824 */ /* 0x100fe200078e0205 */
[----:B------:R-:W-:Y:S01]  /*1060*/  LOP3.LUT R6, R9, UR4, RZ, 0x30, !PT ;  /* 0x0000000409067c12 */ /* 0x000fe2000f8e30ff */
[--C-:B------:R-:W-:Y:S01]  /*1070*/  IMAD R50, R50, 0x4, R5.reuse ;  /* 0x0000000432327824 */ /* 0x100fe200078e0205 */
[----:B------:R-:W-:Y:S01]  /*1080*/  LOP3.LUT R9, R40, 0x80000000, RZ, 0x3c, !PT ;  /* 0x8000000028097812 */ /* 0x000fe200078e3cff */
[--C-:B------:R-:W-:Y:S01]  /*1090*/  IMAD R26, R8, 0x4, R5.reuse ;  /* 0x00000004081a7824 */ /* 0x100fe200078e0205 */
[----:B------:R0:W-:Y:S01]  /*10a0*/  ATOMS.POPC.INC.32 RZ, [R0+URZ] ;  /* 0x0000000000ff7f8c */ /* 0x0001e2000d8000ff */
[----:B------:R-:W-:Y:S01]  /*10b0*/  IMAD R51, R6, 0x4, R5 ;  /* 0x0000000406337824 */ /* 0x000fe200078e0205 */
[----:B------:R-:W-:-:S02]  /*10c0*/  LOP3.LUT R6, R43, 0x80000000, RZ, 0x3c, !PT ;  /* 0x800000002b067812 */ /* 0x000fc400078e3cff */
[----:B-1----:R-:W-:Y:S01]  /*10d0*/  LOP3.LUT R11, R44, 0x80000000, RZ, 0x3c, !PT ;  /* 0x800000002c0b7812 */ /* 0x002fe200078e3cff */
[----:B------:R1:W-:Y:S01]  /*10e0*/  ATOMS.POPC.INC.32 RZ, [R14+URZ] ;  /* 0x000000000eff7f8c */ /* 0x0003e2000d8000ff */
[----:B------:R-:W-:Y:S02]  /*10f0*/  LOP3.LUT R8, R45, 0x80000000, RZ, 0x3c, !PT ;  /* 0x800000002d087812 */ /* 0x000fe400078e3cff */
[----:B------:R-:W-:Y:S01]  /*1100*/  LOP3.LUT R13, R46, 0x80000000, RZ, 0x3c, !PT ;  /* 0x800000002e0d7812 */ /* 0x000fe200078e3cff */
[----:B------:R2:W-:Y:S01]  /*1110*/  ATOMS.POPC.INC.32 RZ, [R26+URZ] ;  /* 0x000000001aff7f8c */ /* 0x0005e2000d8000ff */
[----:B0-----:R-:W-:Y:S02]  /*1120*/  SHF.R.U32.HI R0, RZ, UR5, R9 ;  /* 0x00000005ff007c19 */ /* 0x001fe40008011609 */
[----:B------:R-:W-:Y:S01]  /*1130*/  SHF.R.U32.HI R53, RZ, UR5, R11 ;  /* 0x00000005ff357c19 */ /* 0x000fe2000801160b */
[----:B-1----:R-:W0:Y:S01]  /*1140*/  LDC.64 R14, c[0x0][0x380] ;  /* 0x0000e000ff0e7b82 */ /* 0x002e220000000a00 */
[----:B------:R-:W-:Y:S01]  /*1150*/  SHF.R.U32.HI R55, RZ, UR5, R8 ;  /* 0x00000005ff377c19 */ /* 0x000fe20008011608 */
[----:B------:R1:W-:Y:S01]  /*1160*/  ATOMS.POPC.INC.32 RZ, [R50+URZ] ;  /* 0x0000000032ff7f8c */ /* 0x0003e2000d8000ff */
[----:B------:R-:W-:-:S02]  /*1170*/  SHF.R.U32.HI R57, RZ, UR5, R13 ;  /* 0x00000005ff397c19 */ /* 0x000fc4000801160d */
[----:B--2---:R-:W-:Y:S01]  /*1180*/  SHF.R.U32.HI R26, RZ, UR5, R6 ;  /* 0x00000005ff1a7c19 */ /* 0x004fe20008011606 */
[----:B------:R2:W-:Y:S01]  /*1190*/  ATOMS.POPC.INC.32 RZ, [R51+URZ] ;  /* 0x0000000033ff7f8c */ /* 0x0005e2000d8000ff */
[----:B------:R-:W-:Y:S02]  /*11a0*/  LOP3.LUT R0, R0, UR4, RZ, 0x30, !PT ;  /* 0x0000000400007c12 */ /* 0x000fe4000f8e30ff */
[----:B------:R-:W-:Y:S02]  /*11b0*/  LOP3.LUT R54, R26, UR4, RZ, 0x30, !PT ;  /* 0x000000041a367c12 */ /* 0x000fe4000f8e30ff */
[----:B------:R-:W-:Y:S01]  /*11c0*/  LOP3.LUT R58, R53, UR4, RZ, 0x30, !PT ;  /* 0x00000004353a7c12 */ /* 0x000fe2000f8e30ff */
[--C-:B------:R-:W-:Y:S01]  /*11d0*/  IMAD R53, R0, 0x4, R5.reuse ;  /* 0x0000000400357824 */ /* 0x100fe200078e0205 */
[----:B------:R-:W-:Y:S01]  /*11e0*/  ISETP.GT.U32.AND P2, PT, R3, 0xff, PT ;  /* 0x000000ff0300780c */ /* 0x000fe20003f44070 */
[--C-:B------:R-:W-:Y:S01]  /*11f0*/  IMAD R54, R54, 0x4, R5.reuse ;  /* 0x0000000436367824 */ /* 0x100fe200078e0205 */
[----:B------:R-:W-:Y:S01]  /*1200*/  LOP3.LUT R60, R55, UR4, RZ, 0x30, !PT ;  /* 0x00000004373c7c12 */ /* 0x000fe2000f8e30ff */
[--C-:B------:R-:W-:Y:S01]  /*1210*/  IMAD R58, R58, 0x4, R5.reuse ;  /* 0x000000043a3a7824 */ /* 0x100fe200078e0205 */
[----:B------:R-:W-:Y:S01]  /*1220*/  LOP3.LUT R26, R57, UR4, RZ, 0x30, !PT ;  /* 0x00000004391a7c12 */ /* 0x000fe2000f8e30ff */
[----:B------:R3:W-:Y:S01]  /*1230*/  ATOMS.POPC.INC.32 RZ, [R53+URZ] ;  /* 0x0000000035ff7f8c */ /* 0x0007e2000d8000ff */
[----:B-1----:R-:W-:Y:S01]  /*1240*/  P2R R50, PR, RZ, 0x4 ;  /* 0x00000004ff327803 */ /* 0x002fe20000000000 */
[----:B------:R-:W-:-:S02]  /*1250*/  IMAD R60, R60, 0x4, R5 ;  /* 0x000000043c3c7824 */ /* 0x000fc400078e0205 */
[----:B------:R-:W-:Y:S01]  /*1260*/  IMAD R5, R26, 0x4, R5 ;  /* 0x000000041a057824 */ /* 0x000fe200078e0205 */
[----:B------:R3:W-:Y:S01]  /*1270*/  ATOMS.POPC.INC.32 RZ, [R54+URZ] ;  /* 0x0000000036ff7f8c */ /* 0x0007e2000d8000ff */
[----:B--2---:R-:W-:Y:S02]  /*1280*/  IMAD R51, R3, 0x4, R7 ;  /* 0x0000000403337824 */ /* 0x004fe400078e0207 */
[----:B------:R-:W-:Y:S01]  /*1290*/  IMAD.MOV.U32 R0, RZ, RZ, RZ ;  /* 0x000000ffff007224 */ /* 0x000fe200078e00ff */
[----:B------:R3:W-:Y:S04]  /*12a0*/  ATOMS.POPC.INC.32 RZ, [R58+URZ] ;  /* 0x000000003aff7f8c */ /* 0x0007e8000d8000ff */
[----:B------:R3:W-:Y:S04]  /*12b0*/  ATOMS.POPC.INC.32 RZ, [R60+URZ] ;  /* 0x000000003cff7f8c */ /* 0x0007e8000d8000ff */
[----:B------:R3:W-:Y:S01]  /*12c0*/  ATOMS.POPC.INC.32 RZ, [R5+URZ] ;  /* 0x0000000005ff7f8c */ /* 0x0007e2000d8000ff */
[----:B------:R-:W-:Y:S06]  /*12d0*/  BAR.SYNC.DEFER_BLOCKING 0x0 ;  /* 0x0000000000007b1d */ /* 0x000fec0000010000 */
[----:B------:R-:W-:Y:S05]  /*12e0*/  @P2 BRA `(.L_x_13) ;  /* 0x00000000008c2947 */ /* 0x000fea0003800000 */
[----:B------:R-:W1:Y:S04]  /*12f0*/  LDS R0, [R51] ;  /* 0x0000000033007984 */ /* 0x000e680000000800 */
[----:B---3--:R-:W2:Y:S04]  /*1300*/  LDS R5, [R51+0x400] ;  /* 0x0004000033057984 */ /* 0x008ea80000000800 */
[----:B------:R-:W3:Y:S04]  /*1310*/  LDS R53, [R51+0x800] ;  /* 0x0008000033357984 */ /* 0x000ee80000000800 */
[----:B------:R-:W4:Y:S04]  /*1320*/  LDS R55, [R51+0xc00] ;  /* 0x000c000033377984 */ /* 0x000f280000000800 */
[----:B------:R-:W5:Y:S04]  /*1330*/  LDS R57, [R51+0x1000] ;  /* 0x0010000033397984 */ /* 0x000f680000000800 */
[----:B------:R-:W0:Y:S04]  /*1340*/  LDS R59, [R51+0x1400] ;  /* 0x00140000333b7984 */ /* 0x000e280000000800 */
[----:B------:R-:W-:Y:S04]  /*1350*/  LDS R61, [R51+0x2000] ;  /* 0x00200000333d7984 */ /* 0x000fe80000000800 */
[----:B------:R-:W-:Y:S04]  /*1360*/  LDS R63, [R51+0x2400] ;  /* 0x00240000333f7984 */ /* 0x000fe80000000800 */
[----:B------:R-:W-:Y:S04]  /*1370*/  LDS R65, [R51+0x2800] ;  /* 0x0028000033417984 */ /* 0x000fe80000000800 */
[----:B------:R-:W-:Y:S04]  /*1380*/  STS [R51], RZ ;  /* 0x000000ff33007388 */ /* 0x000fe80000000800 */
[----:B-1----:R-:W-:Y:S01]  /*1390*/  STS [R51+0x400], R0 ;  /* 0x0004000033007388 */ /* 0x002fe20000000800 */
[----:B--2---:R-:W-:-:S03]  /*13a0*/  IMAD.IADD R54, R0, 0x1, R5 ;  /* 0x0000000100367824 */ /* 0x004fc600078e0205 */
[----:B------:R-:W1:Y:S01]  /*13b0*/  LDS R5, [R51+0x1800] ;  /* 0x0018000033057984 */ /* 0x000e620000000800 */
[----:B---3--:R-:W-:-:S03]  /*13c0*/  IMAD.IADD R58, R54, 0x1, R53 ;  /* 0x00000001363a7824 */ /* 0x008fc600078e0235 */
[----:B------:R-:W2:Y:S01]  /*13d0*/  LDS R53, [R51+0x1c00] ;  /* 0x001c000033357984 */ /* 0x000ea20000000800 */
[----:B----4-:R-:W-:-:S03]  /*13e0*/  IMAD.IADD R60, R58, 0x1, R55 ;  /* 0x000000013a3c7824 */ /* 0x010fc600078e0237 */
[----:B------:R1:W-:Y:S01]  /*13f0*/  STS [R51+0x800], R54 ;  /* 0x0008003633007388 */ /* 0x0003e20000000800 */
[----:B-----5:R-:W-:-:S03]  /*1400*/  IMAD.IADD R62, R60, 0x1, R57 ;  /* 0x000000013c3e7824 */ /* 0x020fc600078e0239 */
[----:B------:R-:W3:Y:S01]  /*1410*/  LDS R55, [R51+0x2c00] ;  /* 0x002c000033377984 */ /* 0x000ee20000000800 */
[----:B0-----:R-:W-:-:S03]  /*1420*/  IMAD.IADD R64, R62, 0x1, R59 ;  /* 0x000000013e407824 */ /* 0x001fc600078e023b */
[----:B------:R0:W-:Y:S04]  /*1430*/  STS [R51+0xc00], R58 ;  /* 0x000c003a33007388 */ /* 0x0001e80000000800 */
[----:B------:R4:W-:Y:S04]  /*1440*/  STS [R51+0x1000], R60 ;  /* 0x0010003c33007388 */ /* 0x0009e80000000800 */
[----:B------:R4:W-:Y:S04]  /*1450*/  STS [R51+0x1400], R62 ;  /* 0x0014003e33007388 */ /* 0x0009e80000000800 */
[----:B------:R4:W-:Y:S01]  /*1460*/  STS [R51+0x1800], R64 ;  /* 0x0018004033007388 */ /* 0x0009e20000000800 */
[----:B-1----:R-:W-:-:S04]  /*1470*/  IMAD.IADD R54, R64, 0x1, R5 ;  /* 0x0000000140367824 */ /* 0x002fc800078e0205 */
[----:B--2---:R-:W-:Y:S01]  /*1480*/  IMAD.IADD R66, R54, 0x1, R53 ;  /* 0x0000000136427824 */ /* 0x004fe200078e0235 */
[----:B------:R4:W-:Y:S03]  /*1490*/  STS [R51+0x1c00], R54 ;  /* 0x001c003633007388 */ /* 0x0009e60000000800 */
[----:B------:R-:W-:Y:S01]  /*14a0*/  IMAD.IADD R68, R66, 0x1, R61 ;  /* 0x0000000142447824 */ /* 0x000fe200078e023d */
[----:B------:R4:W-:Y:S03]  /*14b0*/  STS [R51+0x2000], R66 ;  /* 0x0020004233007388 */ /* 0x0009e60000000800 */
[----:B------:R-:W-:Y:S01]  /*14c0*/  IMAD.IADD R70, R68, 0x1, R63 ;  /* 0x0000000144467824 */ /* 0x000fe200078e023f */
[----:B------:R4:W-:Y:S03]  /*14d0*/  STS [R51+0x2400], R68 ;  /* 0x0024004433007388 */ /* 0x0009e60000000800 */
[----:B0-----:R-:W-:Y:S01]  /*14e0*/  IMAD.IADD R58, R70, 0x1, R65 ;  /* 0x00000001463a7824 */ /* 0x001fe200078e0241 */
[----:B------:R4:W-:Y:S03]  /*14f0*/  STS [R51+0x2800], R70 ;  /* 0x0028004633007388 */ /* 0x0009e60000000800 */
[----:B---3--:R-:W-:Y:S01]  /*1500*/  IMAD.IADD R0, R58, 0x1, R55 ;  /* 0x000000013a007824 */ /* 0x008fe200078e0237 */
[----:B------:R4:W-:Y:S06]  /*1510*/  STS [R51+0x2c00], R58 ;  /* 0x002c003a33007388 */ /* 0x0009ec0000000800 */
.L_x_13:
[----:B------:R-:W-:Y:S05]  /*1520*/  BSYNC.RECONVERGENT B0 ;  /* 0x0000000000007941 */ /* 0x000fea0003800200 */
.L_x_12:
[----:B------:R-:W-:Y:S01]  /*1530*/  ISETP.NE.AND P0, PT, R0, 0x1980, PT ;  /* 0x000019800000780c */ /* 0x000fe20003f05270 */
[----:B---3--:R-:W-:Y:S01]  /*1540*/  IMAD R5, R42, 0x100, R3 ;  /* 0x000001002a057824 */ /* 0x008fe200078e0203 */
[----:B------:R-:W-:Y:S01]  /*1550*/  @!P2 LOP3.LUT R53, R0, 0x40000000, RZ, 0xfc, !PT ;  /* 0x400000000035a812 */ /* 0x000fe200078efcff */
[----:B------:R-:W-:Y:S01]  /*1560*/  IMAD R41, R41, 0x11, RZ ;  /* 0x0000001129297824 */ /* 0x000fe200078e02ff */
[----:B------:R-:W-:Y:S01]  /*1570*/  ISETP.LT.U32.AND P0, PT, R3, 0x100, !P0 ;  /* 0x000001000300780c */ /* 0x000fe20004701070 */
[----:B0-----:R-:W-:-:S03]  /*1580*/  IMAD.WIDE R14, R5, 0x4, R14 ;  /* 0x00000004050e7825 */ /* 0x001fc600078e020e */
[----:B------:R-:W-:Y:S01]  /*1590*/  LOP3.LUT R57, R41, R4, RZ, 0xfc, !PT ;  /* 0x0000000429397212 */ /* 0x000fe200078efcff */
[----:B----4-:R-:W-:Y:S01]  /*15a0*/  IMAD R54, R42, 0x1980, RZ ;  /* 0x000019802a367824 */ /* 0x010fe200078e02ff */
[----:B------:R0:W-:Y:S07]  /*15b0*/  @!P2 STG.E.STRONG.SYS desc[UR6][R14.64], R53 ;  /* 0x000000350e00a986 */ /* 0x0001ee000c115906 */
[----:B------:R-:W-:Y:S06]  /*15c0*/  BAR.RED.OR.DEFER_BLOCKING 0x0, P0 ;  /* 0x0000000000007b1d */ /* 0x000fec0000014800 */
[----:B------:R-:W1:Y:S01]  /*15d0*/  B2R.RESULT RZ, P0 ;  /* 0x0000000000ff731c */ /* 0x000e620000004000 */
[----:B------:R-:W-:-:S04]  /*15e0*/  IADD3 R4, P1, PT, R54, R57, RZ ;  /* 0x0000003936047210 */ /* 0x000fc80007f3e0ff */
[----:B------:R-:W-:Y:S01]  /*15f0*/  LEA.HI.X.SX32 R55, R54, RZ, 0x1, P1 ;  /* 0x000000ff36377211 */ /* 0x000fe200008f0eff */
[----:B------:R-:W-:-:S03]  /*1600*/  IMAD.SHL.U32 R5, R4, 0x4, RZ ;  /* 0x0000000404057824 */ /* 0x000fc600078e00ff */
[----:B------:R-:W-:Y:S01]  /*1610*/  SHF.L.U64.HI R4, R4, 0x2, R55 ;  /* 0x0000000204047819 */ /* 0x000fe20000010237 */
[----:B01----:R-:W-:Y:S06]  /*1620*/  @!P0 BRA `(.L_x_14) ;  /* 0x0000001000b48947 */ /* 0x003fec0003800000 */
[----:B------:R-:W0:Y:S01]  /*1630*/  LDCU.64 UR8, c[0x0][0x3b8] ;  /* 0x00007700ff0877ac */ /* 0x000e220008000a00 */
[----:B------:R-:W-:Y:S01]  /*1640*/  BSSY B1, `(.L_x_15) ;  /* 0x0000032000017945 */ /* 0x000fe20003800000 */
[----:B------:R-:W-:Y:S01]  /*1650*/  IMAD R13, R3, 0x8, R7 ;  /* 0x00000008030d7824 */ /* 0x000fe200078e0207 */
[----:B0-----:R-:W-:-:S04]  /*1660*/  IADD3 R8, P0, PT, R5, UR8, RZ ;  /* 0x0000000805087c10 */ /* 0x001fc8000ff1e0ff */
[----:B------:R-:W-:Y:S01]  /*1670*/  IADD3.X R9, PT, PT, R4, UR9, RZ, P0, !PT ;  /* 0x0000000904097c10 */ /* 0x000fe200087fe4ff */
[----:B------:R-:W-:Y:S08]  /*1680*/  @P2 BRA `(.L_x_16) ;  /* 0x0000000000b42947 */ /* 0x000ff00003800000 */
[----:B------:R-:W0:Y:S02]  /*1690*/  LDCU.64 UR8, c[0x0][0x398] ;  /* 0x00007300ff0877ac */ /* 0x000e240008000a00 */
[----:B0-----:R-:W-:-:S04]  /*16a0*/  LEA R10, P0, R3, UR8, 0x3 ;  /* 0x00000008030a7c11 */ /* 0x001fc8000f8018ff */
[----:B------:R-:W-:-:S05]  /*16b0*/  LEA.HI.X R11, R3, UR9, RZ, 0x3, P0 ;  /* 0x00000009030b7c11 */ /* 0x000fca00080f1cff */
[----:B------:R-:W2:Y:S01]  /*16c0*/  LDG.E.64 R4, desc[UR6][R10.64] ;  /* 0x000000060a047981 */ /* 0x000ea2000c1e1b00 */
[----:B------:R-:W-:-:S04]  /*16d0*/  ISETP.GT.U32.AND P0, PT, R3, R49, PT ;  /* 0x000000310300720c */ /* 0x000fc80003f04070 */
[----:B------:R-:W-:-:S04]  /*16e0*/  SEL R17, RZ, 0x1980, !P0 ;  /* 0x00001980ff117807 */ /* 0x000fc80004000000 */
[----:B--2---:R-:W-:Y:S01]  /*16f0*/  IADD3 R4, P0, PT, R4, -R17, RZ ;  /* 0x8000001104047210 */ /* 0x004fe20007f1e0ff */
[----:B------:R-:W-:-:S03]  /*1700*/  IMAD.MOV.U32 R17, RZ, RZ, R0 ;  /* 0x000000ffff117224 */ /* 0x000fc600078e0000 */
[----:B------:R-:W-:Y:S02]  /*1710*/  IADD3.X R5, PT, PT, R5, -0x1, RZ, P0, !PT ;  /* 0xffffffff05057810 */ /* 0x000fe400007fe4ff */
[----:B------:R-:W-:-:S03]  /*1720*/  ISETP.GE.AND P0, PT, R42, 0x1, PT ;  /* 0x000000012a00780c */ /* 0x000fc60003f06270 */
[----:B------:R0:W-:Y:S10]  /*1730*/  STS.64 [R13+0x6600], R4 ;  /* 0x006600040d007388 */ /* 0x0001f40000000a00 */
[----:B------:R-:W-:Y:S05]  /*1740*/  @!P0 BRA `(.L_x_17) ;  /* 0x00000000006c8947 */ /* 0x000fea0003800000 */
[----:B------:R-:W-:Y:S01]  /*1750*/  BSSY B0, `(.L_x_18) ;  /* 0x0000019000007945 */ /* 0x000fe20003800000 */
[----:B------:R-:W-:Y:S02]  /*1760*/  IMAD.MOV.U32 R6, RZ, RZ, -0x1 ;  /* 0xffffffffff067424 */ /* 0x000fe400078e00ff */
[----:B------:R-:W-:Y:S02]  /*1770*/  IMAD.MOV.U32 R10, RZ, RZ, R42 ;  /* 0x000000ffff0a7224 */ /* 0x000fe400078e002a */
[----:B------:R-:W-:-:S07]  /*1780*/  IMAD.MOV.U32 R17, RZ, RZ, R0 ;  /* 0x000000ffff117224 */ /* 0x000fce00078e0000 */
.L_x_22:
[----:B0-----:R-:W0:Y:S01]  /*1790*/  LDC.64 R4, c[0x0][0x380] ;  /* 0x0000e000ff047b82 */ /* 0x001e220000000a00 */
[----:B------:R-:W-:Y:S01]  /*17a0*/  VIADD R19, R10, 0xffffffff ;  /* 0xffffffff0a137836 */ /* 0x000fe20000000000 */
[----:B------:R-:W-:Y:S03]  /*17b0*/  BSSY B2, `(.L_x_19) ;  /* 0x0000008000027945 */ /* 0x000fe60003800000 */
[----:B------:R-:W-:-:S04]  /*17c0*/  IMAD R11, R19, 0x100, R3 ;  /* 0x00000100130b7824 */ /* 0x000fc800078e0203 */
[----:B0-----:R-:W-:-:S07]  /*17d0*/  IMAD.WIDE R4, R11, 0x4, R4 ;  /* 0x000000040b047825 */ /* 0x001fce00078e0204 */
.L_x_20:
[----:B------:R-:W-:Y:S05]  /*17e0*/  YIELD ;  /* 0x0000000000007946 */ /* 0x000fea0003800000 */
[----:B------:R0:W-:Y:S06]  /*17f0*/  MEMBAR.SC.CTA ;  /* 0x0000000000007992 */ /* 0x0001ec0000000000 */
[----:B0-----:R-:W2:Y:S02]  /*1800*/  LDG.E.STRONG.SYS R11, desc[UR6][R4.64] ;  /* 0x00000006040b7981 */ /* 0x001ea4000c1f5900 */
[----:B--2---:R-:W-:-:S13]  /*1810*/  ISETP.NE.AND P0, PT, R11, RZ, PT ;  /* 0x000000ff0b00720c */ /* 0x004fda0003f05270 */
[----:B------:R-:W-:Y:S05]  /*1820*/  @!P0 BRA `(.L_x_20) ;  /* 0xfffffffc00ec8947 */ /* 0x000fea000383ffff */
[----:B------:R-:W-:Y:S05]  /*1830*/  BSYNC B2 ;  /* 0x0000000000027941 */ /* 0x000fea0003800000 */
.L_x_19:
[----:B------:R-:W-:Y:S01]  /*1840*/  BSSY.RECONVERGENT B2, `(.L_x_21) ;  /* 0x0000006000027945 */ /* 0x000fe20003800200 */
[C---:B------:R-:W-:Y:S02]  /*1850*/  ISETP.GT.AND P0, PT, R11.reuse, -0x1, PT ;  /* 0xffffffff0b00780c */ /* 0x040fe40003f04270 */
[----:B------:R-:W-:Y:S01]  /*1860*/  LOP3.LUT R4, R11, 0x3fffffff, RZ, 0xc0, !PT ;  /* 0x3fffffff0b047812 */ /* 0x000fe200078ec0ff */
[----:B------:R-:W-:Y:S05]  /*1870*/  WARPSYNC.EXCLUSIVE R6 ;  /* 0x0000000006007348 */ /* 0x000fea0003a00000 */
[----:B------:R-:W-:-:S05]  /*1880*/  IMAD.IADD R17, R4, 0x1, R17 ;  /* 0x0000000104117824 */ /* 0x000fca00078e0211 */
[----:B------:R-:W-:-:S07]  /*1890*/  VOTE.ANY R6, PT, P0 ;  /* 0x0000000000067806 */ /* 0x000fce00000e0100 */
[----:B------:R-:W-:Y:S05]  /*18a0*/  BSYNC.RECONVERGENT B2 ;  /* 0x0000000000027941 */ /* 0x000fea0003800200 */
.L_x_21:
[----:B------:R-:W-:Y:S01]  /*18b0*/  ISETP.GT.U32.AND P1, PT, R10, 0x1, PT ;  /* 0x000000010a00780c */ /* 0x000fe20003f24070 */
[----:B------:R-:W-:-:S12]  /*18c0*/  IMAD.MOV.U32 R10, RZ, RZ, R19 ;  /* 0x000000ffff0a7224 */ /* 0x000fd800078e0013 */
[----:B------:R-:W-:Y:S05]  /*18d0*/  @P0 BRA P1, `(.L_x_22) ;  /* 0xfffffffc00ac0947 */ /* 0x000fea000083ffff */
[----:B------:R-:W-:Y:S05]  /*18e0*/  BSYNC B0 ;  /* 0x0000000000007941 */ /* 0x000fea0003800000 */
.L_x_18:
[----:B------:R1:W2:Y:S02]  /*18f0*/  LDS.64 R4, [R13+0x6600] ;  /* 0x006600000d047984 */ /* 0x0002a40000000a00 */
.L_x_17:
[C---:B------:R-:W-:Y:S01]  /*1900*/  IMAD.IADD R19, R17.reuse, 0x1, -R0 ;  /* 0x0000000111137824 */ /* 0x040fe200078e0a00 */
[----:B------:R-:W-:-:S04]  /*1910*/  LOP3.LUT R11, R17, 0x80000000, RZ, 0xfc, !PT ;  /* 0x80000000110b7812 */ /* 0x000fc800078efcff */
[C---:B0-2---:R-:W-:Y:S01]  /*1920*/  IADD3 R4, P0, PT, R19.reuse, R4, RZ ;  /* 0x0000000413047210 */ /* 0x045fe20007f1e0ff */
[----:B------:R0:W-:Y:S03]  /*1930*/  STG.E.STRONG.SYS desc[UR6][R14.64], R11 ;  /* 0x0000000b0e007986 */ /* 0x0001e6000c115906 */
[----:B------:R-:W-:-:S05]  /*1940*/  LEA.HI.X.SX32 R5, R19, R5, 0x1, P0 ;  /* 0x0000000513057211 */ /* 0x000fca00000f0eff */
[----:B------:R0:W-:Y:S04]  /*1950*/  STS.64 [R13+0x6600], R4 ;  /* 0x006600040d007388 */ /* 0x0001e80000000a00 */
.L_x_16:
[----:B------:R-:W-:Y:S05]  /*1960*/  BSYNC B1 ;  /* 0x0000000000017941 */ /* 0x000fea0003800000 */
.L_x_15:
[----:B0-----:R-:W0:Y:S01]  /*1970*/  LDC R5, c[0x0][0x3c0] ;  /* 0x0000f000ff057b82 */ /* 0x001e220000000800 */
[----:B------:R-:W-:-:S07]  /*1980*/  IMAD R4, R49, 0x8, R7 ;  /* 0x0000000831047824 */ /* 0x000fce00078e0207 */
[----:B------:R-:W2:Y:S01]  /*1990*/  LDC.64 R16, c[0x0][0x390] ;  /* 0x0000e400ff107b82 */ /* 0x000ea20000000a00 */
[----:B0-----:R-:W-:Y:S02]  /*19a0*/  ISETP.GE.AND P0, PT, R47, R5, PT ;  /* 0x000000052f00720c */ /* 0x001fe40003f06270 */
[----:B--2---:R-:W-:-:S04]  /*19b0*/  ISETP.EQ.U32.AND P1, PT, R16, RZ, PT ;  /* 0x000000ff1000720c */ /* 0x004fc80003f22070 */
[----:B------:R-:W-:-:S04]  /*19c0*/  ISETP.EQ.OR.EX P0, PT, R17, RZ, !P0, P1 ;  /* 0x000000ff1100720c */ /* 0x000fc80004702710 */
[----:B------:R-:W-:-:S13]  /*19d0*/  ISETP.GT.U32.OR P0, PT, R3, 0xff, P0 ;  /* 0x000000ff0300780c */ /* 0x000fda0000704470 */
[----:B------:R-:W-:Y:S05]  /*19e0*/  @P0 BRA `(.L_x_23) ;  /* 0x0000000000240947 */ /* 0x000fea0003800000 */
[----:B------:R-:W0:Y:S01]  /*19f0*/  LDS.64 R10, [R13+0x6600] ;  /* 0x006600000d0a7984 */ /* 0x000e220000000a00 */
[C---:B------:R-:W-:Y:S02]  /*1a00*/  ISETP.GT.U32.AND P0, PT, R3.reuse, R49, PT ;  /* 0x000000310300720c */ /* 0x040fe40003f04070 */
[C---:B------:R-:W-:Y:S02]  /*1a10*/  LEA R6, P2, R3.reuse, R16, 0x3 ;  /* 0x0000001003067211 */ /* 0x040fe400078418ff */
[----:B------:R-:W-:Y:S02]  /*1a20*/  SEL R7, RZ, 0x1980, !P0 ;  /* 0x00001980ff077807 */ /* 0x000fe40004000000 */
[--C-:B------:R-:W-:Y:S02]  /*1a30*/  SHF.R.S32.HI R15, RZ, 0x1f, R0.reuse ;  /* 0x0000001fff0f7819 */ /* 0x100fe40000011400 */
[----:B0-----:R-:W-:Y:S02]  /*1a40*/  IADD3 R2, P0, P1, R10, R7, R0 ;  /* 0x000000070a027210 */ /* 0x001fe4000791e000 */
[----:B------:R-:W-:-:S02]  /*1a50*/  LEA.HI.X R7, R3, R17, RZ, 0x3, P2 ;  /* 0x0000001103077211 */ /* 0x000fc400010f1cff */
[----:B------:R-:W-:-:S05]  /*1a60*/  IADD3.X R3, PT, PT, R11, RZ, R15, P0, P1 ;  /* 0x000000ff0b037210 */ /* 0x000fca00007e240f */
[----:B------:R0:W-:Y:S04]  /*1a70*/  STG.E.64 desc[UR6][R6.64], R2 ;  /* 0x0000000206007986 */ /* 0x0001e8000c101b06 */
.L_x_23:
[----:B------:R-:W-:Y:S05]  /*1a80*/  WARPSYNC.ALL ;  /* 0x0000000000007948 */ /* 0x000fea0003800000 */
[----:B------:R-:W-:Y:S01]  /*1a90*/  BAR.SYNC.DEFER_BLOCKING 0x0 ;  /* 0x0000000000007b1d */ /* 0x000fe20000010000 */
[----:B------:R-:W-:-:S05]  /*1aa0*/  ISETP.GT.AND P0, PT, R47, R5, PT ;  /* 0x000000052f00720c */ /* 0x000fca0003f04270 */
[----:B0-----:R0:W2:Y:S08]  /*1ab0*/  LDS.64 R2, [R4+0x6600] ;  /* 0x0066000004027984 */ /* 0x0010b00000000a00 */
[----:B0-----:R-:W-:Y:S05]  /*1ac0*/  @P0 BRA `(.L_x_24) ;  /* 0x00000000005c0947 */ /* 0x001fea0003800000 */
[----:B------:R-:W0:Y:S01]  /*1ad0*/  LDCU.64 UR4, c[0x0][0x3a0] ;  /* 0x00007400ff0477ac */ /* 0x000e220008000a00 */
[----:B--2---:R-:W-:-:S05]  /*1ae0*/  IADD3 R0, P1, PT, R57, R2, RZ ;  /* 0x0000000239007210 */ /* 0x004fca0007f3e0ff */
[----:B------:R-:W-:Y:S01]  /*1af0*/  IMAD.X R7, RZ, RZ, R3, P1 ;  /* 0x000000ffff077224 */ /* 0x000fe200008e0603 */
[----:B0-----:R-:W-:-:S04]  /*1b00*/  LEA R2, P1, R0, UR4, 0x2 ;  /* 0x0000000400027c11 */ /* 0x001fc8000f8210ff */
[----:B------:R-:W-:-:S05]  /*1b10*/  LEA.HI.X R3, R0, UR5, R7, 0x2, P1 ;  /* 0x0000000500037c11 */ /* 0x000fca00088f1407 */
[----:B------:R2:W-:Y:S04]  /*1b20*/  STG.E desc[UR6][R2.64], R28 ;  /* 0x0000001c02007986 */ /* 0x0005e8000c101906 */
        /* <DEDUP_REMOVED lines=15> */
[----:B------:R2:W-:Y:S01]  /*1c20*/  STG.E desc[UR6][R2.64+0x800], R46 ;  /* 0x0008002e02007986 */ /* 0x0005e2000c101906 */
[----:B------:R-:W-:Y:S05]  /*1c30*/  BRA `(.L_x_25) ;  /* 0x0000000000e07947 */ /* 0x000fea0003800000 */
.L_x_24:
[----:B------:R-:W0:Y:S01]  /*1c40*/  LDCU.64 UR4, c[0x0][0x3a0] ;  /* 0x00007400ff0477ac */ /* 0x000e220008000a00 */
[----:B------:R-:W-:Y:S01]  /*1c50*/  IMAD R4, R42, -0x1980, R5 ;  /* 0xffffe6802a047824 */ /* 0x000fe200078e0205 */
[C---:B--2---:R-:W-:Y:S01]  /*1c60*/  IADD3 R0, P1, PT, R57.reuse, R2, RZ ;  /* 0x0000000239007210 */ /* 0x044fe20007f3e0ff */
[C---:B------:R-:W-:Y:S02]  /*1c70*/  VIADD R11, R57.reuse, 0x20 ;  /* 0x00000020390b7836 */ /* 0x040fe40000000000 */
[C---:B-1----:R-:W-:Y:S01]  /*1c80*/  VIADD R13, R57.reuse, 0x40 ;  /* 0x00000040390d7836 */ /* 0x042fe20000000000 */
[-C--:B------:R-:W-:Y:S01]  /*1c90*/  ISETP.GE.AND P5, PT, R57, R4.reuse, PT ;  /* 0x000000043900720c */ /* 0x080fe20003fa6270 */
[----:B------:R-:W-:Y:S01]  /*1ca0*/  IMAD.X R7, RZ, RZ, R3, P1 ;  /* 0x000000ffff077224 */ /* 0x000fe200008e0603 */
[-C--:B------:R-:W-:Y:S01]  /*1cb0*/  ISETP.GE.AND P4, PT, R11, R4.reuse, PT ;  /* 0x000000040b00720c */ /* 0x080fe20003f86270 */
[----:B------:R-:W-:Y:S01]  /*1cc0*/  VIADD R11, R57, 0x60 ;  /* 0x00000060390b7836 */ /* 0x000fe20000000000 */
[----:B------:R-:W-:Y:S01]  /*1cd0*/  ISETP.GE.AND P3, PT, R13, R4, PT ;  /* 0x000000040d00720c */ /* 0x000fe20003f66270 */
[----:B------:R-:W-:-:S02]  /*1ce0*/  VIADD R13, R57, 0x80 ;  /* 0x00000080390d7836 */ /* 0x000fc40000000000 */
[----:B------:R-:W-:Y:S01]  /*1cf0*/  VIADD R15, R57, 0xa0 ;  /* 0x000000a0390f7836 */ /* 0x000fe20000000000 */
[-C--:B------:R-:W-:Y:S01]  /*1d00*/  ISETP.GE.AND P2, PT, R11, R4.reuse, PT ;  /* 0x000000040b00720c */ /* 0x080fe20003f46270 */
[----:B------:R-:W-:Y:S01]  /*1d10*/  VIADD R11, R57, 0xc0 ;  /* 0x000000c0390b7836 */ /* 0x000fe20000000000 */
[C---:B0-----:R-:W-:Y:S02]  /*1d20*/  LEA R2, P1, R0.reuse, UR4, 0x2 ;  /* 0x0000000400027c11 */ /* 0x041fe4000f8210ff */
[-C--:B------:R-:W-:Y:S02]  /*1d30*/  ISETP.GE.AND P6, PT, R15, R4.reuse, PT ;  /* 0x000000040f00720c */ /* 0x080fe40003fc6270 */
[----:B------:R-:W-:Y:S02]  /*1d40*/  LEA.HI.X R3, R0, UR5, R7, 0x2, P1 ;  /* 0x0000000500037c11 */ /* 0x000fe400088f1407 */
[----:B------:R-:W-:Y:S01]  /*1d50*/  ISETP.GE.AND P1, PT, R13, R4, PT ;  /* 0x000000040d00720c */ /* 0x000fe20003f26270 */
[----:B------:R-:W-:-:S02]  /*1d60*/  VIADD R13, R57, 0xe0 ;  /* 0x000000e0390d7836 */ /* 0x000fc40000000000 */
[----:B------:R0:W-:Y:S01]  /*1d70*/  @!P5 STG.E desc[UR6][R2.64], R28 ;  /* 0x0000001c0200d986 */ /* 0x0001e2000c101906 */
[-C--:B------:R-:W-:Y:S01]  /*1d80*/  ISETP.GE.AND P5, PT, R11, R4.reuse, PT ;  /* 0x000000040b00720c */ /* 0x080fe20003fa6270 */
[----:B------:R-:W-:Y:S02]  /*1d90*/  VIADD R11, R57, 0x100 ;  /* 0x00000100390b7836 */ /* 0x000fe40000000000 */
[----:B------:R0:W-:Y:S01]  /*1da0*/  @!P4 STG.E desc[UR6][R2.64+0x80], R29 ;  /* 0x0000801d0200c986 */ /* 0x0001e2000c101906 */
[-C--:B------:R-:W-:Y:S01]  /*1db0*/  ISETP.GE.AND P4, PT, R13, R4.reuse, PT ;  /* 0x000000040d00720c */ /* 0x080fe20003f86270 */
[----:B------:R-:W-:Y:S02]  /*1dc0*/  VIADD R13, R57, 0x120 ;  /* 0x00000120390d7836 */ /* 0x000fe40000000000 */
[----:B------:R0:W-:Y:S01]  /*1dd0*/  @!P3 STG.E desc[UR6][R2.64+0x100], R30 ;  /* 0x0001001e0200b986 */ /* 0x0001e2000c101906 */
        /* <DEDUP_REMOVED lines=21> */
[----:B------:R-:W-:-:S03]  /*1f30*/  ISETP.GE.AND P2, PT, R13, R4, PT ;  /* 0x000000040d00720c */ /* 0x000fc60003f46270 */
[----:B------:R0:W-:Y:S01]  /*1f40*/  @!P1 STG.E desc[UR6][R2.64+0x500], R38 ;  /* 0x0005002602009986 */ /* 0x0001e2000c101906 */
[----:B------:R-:W-:-:S03]  /*1f50*/  ISETP.GE.AND P1, PT, R11, R4, PT ;  /* 0x000000040b00720c */ /* 0x000fc60003f26270 */
[----:B------:R0:W-:Y:S04]  /*1f60*/  @!P6 STG.E desc[UR6][R2.64+0x580], R39 ;  /* 0x000580270200e986 */ /* 0x0001e8000c101906 */
[----:B------:R0:W-:Y:S04]  /*1f70*/  @!P5 STG.E desc[UR6][R2.64+0x600], R40 ;  /* 0x000600280200d986 */ /* 0x0001e8000c101906 */
[----:B------:R0:W-:Y:S04]  /*1f80*/  @!P4 STG.E desc[UR6][R2.64+0x680], R43 ;  /* 0x0006802b0200c986 */ /* 0x0001e8000c101906 */
[----:B------:R0:W-:Y:S04]  /*1f90*/  @!P3 STG.E desc[UR6][R2.64+0x700], R44 ;  /* 0x0007002c0200b986 */ /* 0x0001e8000c101906 */
[----:B------:R0:W-:Y:S04]  /*1fa0*/  @!P2 STG.E desc[UR6][R2.64+0x780], R45 ;  /* 0x0007802d0200a986 */ /* 0x0001e8000c101906 */
[----:B------:R0:W-:Y:S02]  /*1fb0*/  @!P1 STG.E desc[UR6][R2.64+0x800], R46 ;  /* 0x0008002e02009986 */ /* 0x0001e4000c101906 */
.L_x_25:
[----:B------:R-:W-:Y:S05]  /*1fc0*/  @P0 BRA `(.L_x_26) ;  /* 0x0000000000480947 */ /* 0x000fea0003800000 */
[----:B------:R3:W5:Y:S04]  /*1fd0*/  LDG.E R11, desc[UR6][R8.64] ;  /* 0x00000006080b7981 */ /* 0x000768000c1e1900 */
[----:B-1----:R3:W5:Y:S04]  /*1fe0*/  LDG.E R13, desc[UR6][R8.64+0x80] ;  /* 0x00008006080d7981 */ /* 0x002768000c1e1900 */
[----:B------:R3:W5:Y:S04]  /*1ff0*/  LDG.E R15, desc[UR6][R8.64+0x100] ;  /* 0x00010006080f7981 */ /* 0x000768000c1e1900 */
[----:B------:R3:W5:Y:S04]  /*2000*/  LDG.E R17, desc[UR6][R8.64+0x180] ;  /* 0x0001800608117981 */ /* 0x000768000c1e1900 */
[----:B------:R3:W5:Y:S04]  /*2010*/  LDG.E R19, desc[UR6][R8.64+0x200] ;  /* 0x0002000608137981 */ /* 0x000768000c1e1900 */
[----:B------:R3:W5:Y:S04]  /*2020*/  LDG.E R21, desc[UR6][R8.64+0x280] ;  /* 0x0002800608157981 */ /* 0x000768000c1e1900 */
[----:B------:R3:W5:Y:S04]  /*2030*/  LDG.E R23, desc[UR6][R8.64+0x300] ;  /* 0x0003000608177981 */ /* 0x000768000c1e1900 */
[----:B------:R3:W5:Y:S04]  /*2040*/  LDG.E R25, desc[UR6][R8.64+0x380] ;  /* 0x0003800608197981 */ /* 0x000768000c1e1900 */
[----:B------:R3:W5:Y:S04]  /*2050*/  LDG.E R27, desc[UR6][R8.64+0x400] ;  /* 0x00040006081b7981 */ /* 0x000768000c1e1900 */
[----:B0-2---:R3:W5:Y:S04]  /*2060*/  LDG.E R29, desc[UR6][R8.64+0x480] ;  /* 0x00048006081d7981 */ /* 0x005768000c1e1900 */
        /* <DEDUP_REMOVED lines=8> */
.L_x_26:
[----:B------:R-:W-:Y:S02]  /*20f0*/  IMAD.IADD R54, R5, 0x1, -R54 ;  /* 0x0000000105367824 */ /* 0x000fe400078e0a36 */
[C---:B0-2---:R-:W-:Y:S02]  /*2100*/  VIADD R3, R57.reuse, 0x20 ;  /* 0x0000002039037836 */ /* 0x045fe40000000000 */
[C---:B------:R-:W-:Y:S01]  /*2110*/  VIADD R45, R57.reuse, 0x40 ;  /* 0x00000040392d7836 */ /* 0x040fe20000000000 */
[CC--:B------:R-:W-:Y:S01]  /*2120*/  ISETP.GE.AND P5, PT, R57.reuse, R54.reuse, PT ;  /* 0x000000363900720c */ /* 0x0c0fe20003fa6270 */
[----:B------:R-:W-:Y:S01]  /*2130*/  VIADD R47, R57, 0x80 ;  /* 0x00000080392f7836 */ /* 0x000fe20000000000 */
[-C--:B------:R-:W-:Y:S01]  /*2140*/  ISETP.GE.AND P4, PT, R3, R54.reuse, PT ;  /* 0x000000360300720c */ /* 0x080fe20003f86270 */
[----:B------:R-:W-:Y:S01]  /*2150*/  VIADD R3, R57, 0x60 ;  /* 0x0000006039037836 */ /* 0x000fe20000000000 */
[-C--:B------:R-:W-:Y:S01]  /*2160*/  ISETP.GE.AND P3, PT, R45, R54.reuse, PT ;  /* 0x000000362d00720c */ /* 0x080fe20003f66270 */
[----:B------:R-:W-:Y:S01]  /*2170*/  VIADD R45, R57, 0xa0 ;  /* 0x000000a0392d7836 */ /* 0x000fe20000000000 */
[----:B------:R-:W-:-:S02]  /*2180*/  ISETP.GE.AND P1, PT, R47, R54, PT ;  /* 0x000000362f00720c */ /* 0x000fc40003f26270 */
[-C--:B------:R-:W-:Y:S01]  /*2190*/  ISETP.GE.AND P2, PT, R3, R54.reuse, PT ;  /* 0x000000360300720c */ /* 0x080fe20003f46270 */
[----:B------:R-:W-:Y:S01]  /*21a0*/  VIADD R3, R57, 0xc0 ;  /* 0x000000c039037836 */ /* 0x000fe20000000000 */
[-C--:B------:R-:W-:Y:S01]  /*21b0*/  ISETP.GE.AND P6, PT, R45, R54.reuse, PT ;  /* 0x000000362d00720c */ /* 0x080fe20003fc6270 */
[----:B------:R-:W-:Y:S02]  /*21c0*/  VIADD R45, R57, 0xe0 ;  /* 0x000000e0392d7836 */ /* 0x000fe40000000000 */
[----:B------:R0:W5:Y:S01]  /*21d0*/  @!P5 LDG.E R11, desc[UR6][R8.64] ;  /* 0x00000006080bd981 */ /* 0x000162000c1e1900 */
[-C--:B------:R-:W-:Y:S01]  /*21e0*/  ISETP.GE.AND P5, PT, R3, R54.reuse, PT ;  /* 0x000000360300720c */ /* 0x080fe20003fa6270 */
[----:B------:R-:W-:Y:S02]  /*21f0*/  VIADD R3, R57, 0x100 ;  /* 0x0000010039037836 */ /* 0x000fe40000000000 */
[----:B-1----:R0:W5:Y:S01]  /*2200*/  @!P4 LDG.E R13, desc[UR6][R8.64+0x80] ;  /* 0x00008006080dc981 */ /* 0x002162000c1e1900 */
[----:B------:R-:W-:Y:S01]  /*2210*/  ISETP.GE.AND P4, PT, R45, R54, PT ;  /* 0x000000362d00720c */ /* 0x000fe20003f86270 */
[----:B------:R-:W-:-:S02]  /*2220*/  VIADD R45, R57, 0x120 ;  /* 0x00000120392d7836 */ /* 0x000fc40000000000 */
[----:B------:R0:W5:Y:S01]  /*2230*/  @!P3 LDG.E R15, desc[UR6][R8.64+0x100] ;  /* 0x00010006080fb981 */ /* 0x000162000c1e1900 */
[-C--:B------:R-:W-:Y:S01]  /*2240*/  ISETP.GE.AND P3, PT, R3, R54.reuse, PT ;  /* 0x000000360300720c */ /* 0x080fe20003f66270 */
[----:B------:R-:W-:Y:S02]  /*2250*/  VIADD R3, R57, 0x140 ;  /* 0x0000014039037836 */ /* 0x000fe40000000000 */
[----:B------:R0:W5:Y:S01]  /*2260*/  @!P2 LDG.E R17, desc[UR6][R8.64+0x180] ;  /* 0x000180060811a981 */ /* 0x000162000c1e1900 */
[-C--:B------:R-:W-:Y:S01]  /*2270*/  ISETP.GE.AND P2, PT, R45, R54.reuse, PT ;  /* 0x000000362d00720c */ /* 0x080fe20003f46270 */
[----:B------:R-:W-:Y:S02]  /*2280*/  VIADD R45, R57, 0x160 ;  /* 0x00000160392d7836 */ /* 0x000fe40000000000 */
[----:B------:R0:W5:Y:S01]  /*2290*/  @!P1 LDG.E R19, desc[UR6][R8.64+0x200] ;  /* 0x0002000608139981 */ /* 0x000162000c1e1900 */
        /* <DEDUP_REMOVED lines=15> */
[----:B------:R-:W-:-:S03]  /*2390*/  ISETP.GE.AND P2, PT, R45, R54, PT ;  /* 0x000000362d00720c */ /* 0x000fc60003f46270 */
[----:B------:R0:W5:Y:S01]  /*23a0*/  @!P1 LDG.E R31, desc[UR6][R8.64+0x500] ;  /* 0x00050006081f9981 */ /* 0x000162000c1e1900 */
[----:B------:R-:W-:-:S03]  /*23b0*/  ISETP.GE.AND P1, PT, R3, R54, PT ;  /* 0x000000360300720c */ /* 0x000fc60003f26270 */
[----:B------:R0:W5:Y:S04]  /*23c0*/  @!P6 LDG.E R33, desc[UR6][R8.64+0x580] ;  /* 0x000580060821e981 */ /* 0x000168000c1e1900 */
[----:B------:R0:W5:Y:S04]  /*23d0*/  @!P5 LDG.E R35, desc[UR6][R8.64+0x600] ;  /* 0x000600060823d981 */ /* 0x000168000c1e1900 */
[----:B------:R0:W5:Y:S04]  /*23e0*/  @!P4 LDG.E R37, desc[UR6][R8.64+0x680] ;  /* 0x000680060825c981 */ /* 0x000168000c1e1900 */
[----:B------:R0:W5:Y:S04]  /*23f0*/  @!P3 LDG.E R39, desc[UR6][R8.64+0x700] ;  /* 0x000700060827b981 */ /* 0x000168000c1e1900 */
[----:B------:R0:W5:Y:S04]  /*2400*/  @!P2 LDG.E R41, desc[UR6][R8.64+0x780] ;  /* 0x000780060829a981 */ /* 0x000168000c1e1900 */
[----:B------:R0:W5:Y:S02]  /*2410*/  @!P1 LDG.E R43, desc[UR6][R8.64+0x800] ;  /* 0x00080006082b9981 */ /* 0x000164000c1e1900 */
.L_x_27:
[----:B------:R-:W-:Y:S05]  /*2420*/  @P0 BRA `(.L_x_28) ;  /* 0x0000000000540947 */ /* 0x000fea0003800000 */
[----:B------:R-:W1:Y:S02]  /*2430*/  LDCU.64 UR4, c[0x0][0x3b0] ;  /* 0x00007600ff0477ac */ /* 0x000e640008000a00 */
[----:B-1----:R-:W-:-:S04]  /*2440*/  LEA R2, P0, R0, UR4, 0x2 ;  /* 0x0000000400027c11 */ /* 0x002fc8000f8010ff */
[----:B------:R-:W-:-:S05]  /*2450*/  LEA.HI.X R3, R0, UR5, R7, 0x2, P0 ;  /* 0x0000000500037c11 */ /* 0x000fca00080f1407 */
[----:B-----5:R-:W-:Y:S04]  /*2460*/  STG.E desc[UR6][R2.64], R11 ;  /* 0x0000000b02007986 */ /* 0x020fe8000c101906 */
[----:B------:R-:W-:Y:S04]  /*2470*/  STG.E desc[UR6][R2.64+0x80], R13 ;  /* 0x0000800d02007986 */ /* 0x000fe8000c101906 */
        /* <DEDUP_REMOVED lines=14> */
[----:B------:R-:W-:Y:S01]  /*2560*/  STG.E desc[UR6][R2.64+0x800], R43 ;  /* 0x0008002b02007986 */ /* 0x000fe2000c101906 */
[----:B------:R-:W-:Y:S05]  /*2570*/  EXIT ;  /* 0x000000000000794d */ /* 0x000fea0003800000 */
.L_x_28:
[----:B------:R-:W1:Y:S01]  /*2580*/  LDCU.64 UR4, c[0x0][0x3b0] ;  /* 0x00007600ff0477ac */ /* 0x000e620008000a00 */
[----:B------:R-:W-:Y:S02]  /*2590*/  IMAD R42, R42, -0x1980, R5 ;  /* 0xffffe6802a2a7824 */ /* 0x000fe400078e0205 */
[C---:B------:R-:W-:Y:S02]  /*25a0*/  VIADD R5, R57.reuse, 0x40 ;  /* 0x0000004039057836 */ /* 0x040fe40000000000 */
[C---:B------:R-:W-:Y:S01]  /*25b0*/  VIADD R3, R57.reuse, 0x20 ;  /* 0x0000002039037836 */ /* 0x040fe20000000000 */
[CC--:B------:R-:W-:Y:S01]  /*25c0*/  ISETP.GE.AND P3, PT, R57.reuse, R42.reuse, PT ;  /* 0x0000002a3900720c */ /* 0x0c0fe20003f66270 */
[----:B0--3--:R-:W-:Y:S01]  /*25d0*/  VIADD R9, R57, 0x60 ;  /* 0x0000006039097836 */ /* 0x009fe20000000000 */
[-C--:B------:R-:W-:Y:S01]  /*25e0*/  ISETP.GE.AND P1, PT, R5, R42.reuse, PT ;  /* 0x0000002a0500720c */ /* 0x080fe20003f26270 */
[----:B------:R-:W-:Y:S01]  /*25f0*/  VIADD R5, R57, 0x80 ;  /* 0x0000008039057836 */ /* 0x000fe20000000000 */
[-C--:B------:R-:W-:Y:S01]  /*2600*/  ISETP.GE.AND P2, PT, R3, R42.reuse, PT ;  /* 0x0000002a0300720c */ /* 0x080fe20003f46270 */
[----:B------:R-:W-:Y:S01]  /*2610*/  VIADD R45, R57, 0xc0 ;  /* 0x000000c0392d7836 */ /* 0x000fe20000000000 */
[-C--:B------:R-:W-:Y:S01]  /*2620*/  ISETP.GE.AND P0, PT, R9, R42.reuse, PT ;  /* 0x0000002a0900720c */ /* 0x080fe20003f06270 */
[----:B------:R-:W-:Y:S01]  /*2630*/  VIADD R9, R57, 0xa0 ;  /* 0x000000a039097836 */ /* 0x000fe20000000000 */
[----:B------:R-:W-:Y:S01]  /*2640*/  ISETP.GE.AND P6, PT, R5, R42, PT ;  /* 0x0000002a0500720c */ /* 0x000fe20003fc6270 */
[----:B------:R-:W-:Y:S01]  /*2650*/  VIADD R5, R57, 0xe0 ;  /* 0x000000e039057836 */ /* 0x000fe20000000000 */
[----:B-1----:R-:W-:-:S02]  /*2660*/  LEA R2, P4, R0, UR4, 0x2 ;  /* 0x0000000400027c11 */ /* 0x002fc4000f8810ff */
[-C--:B------:R-:W-:Y:S02]  /*2670*/  ISETP.GE.AND P5, PT, R9, R42.reuse, PT ;  /* 0x0000002a0900720c */ /* 0x080fe40003fa6270 */
[----:B------:R-:W-:Y:S01]  /*2680*/  LEA.HI.X R3, R0, UR5, R7, 0x2, P4 ;  /* 0x0000000500037c11 */ /* 0x000fe2000a0f1407 */
[----:B------:R-:W-:Y:S01]  /*2690*/  VIADD R7, R57, 0x100 ;  /* 0x0000010039077836 */ /* 0x000fe20000000000 */
[----:B------:R-:W-:-:S03]  /*26a0*/  ISETP.GE.AND P4, PT, R45, R42, PT ;  /* 0x0000002a2d00720c */ /* 0x000fc60003f86270 */
[----:B-----5:R0:W-:Y:S01]  /*26b0*/  @!P3 STG.E desc[UR6][R2.64], R11 ;  /* 0x0000000b0200b986 */ /* 0x0201e2000c101906 */
        /* <DEDUP_REMOVED lines=19> */
[C---:B------:R-:W-:Y:S02]  /*27f0*/  VIADD R5, R57.reuse, 0x1e0 ;  /* 0x000001e039057836 */ /* 0x040fe40000000000 */
[----:B------:R-:W-:Y:S01]  /*2800*/  VIADD R57, R57, 0x200 ;  /* 0x0000020039397836 */ /* 0x000fe20000000000 */
[----:B------:R0:W-:Y:S01]  /*2810*/  @!P3 STG.E desc[UR6][R2.64+0x380], R25 ;  /* 0x000380190200b986 */ /* 0x0001e2000c101906 */
[----:B------:R-:W-:-:S03]  /*2820*/  ISETP.GE.AND P3, PT, R7, R42, PT ;  /* 0x0000002a0700720c */ /* 0x000fc60003f66270 */
        /* <DEDUP_REMOVED lines=9> */
[----:B------:R0:W-:Y:S01]  /*28c0*/  @!P2 STG.E desc[UR6][R2.64+0x780], R41 ;  /* 0x000780290200a986 */ /* 0x0001e2000c101906 */
[----:B------:R-:W-:Y:S05]  /*28d0*/  @P1 EXIT ;  /* 0x000000000000194d */ /* 0x000fea0003800000 */
[----:B------:R-:W-:Y:S01]  /*28e0*/  STG.E desc[UR6][R2.64+0x800], R43 ;  /* 0x0008002b02007986 */ /* 0x000fe2000c101906 */
[----:B------:R-:W-:Y:S05]  /*28f0*/  EXIT ;  /* 0x000000000000794d */ /* 0x000fea0003800000 */
.L_x_14:
[----:B------:R-:W-:Y:S01]  /*2900*/  IMAD.MOV.U32 R2, RZ, RZ, RZ ;  /* 0x000000ffff027224 */ /* 0x000fe200078e00ff */
[C---:B------:R-:W-:Y:S01]  /*2910*/  ISETP.GT.U32.AND P0, PT, R3.reuse, 0x1f, PT ;  /* 0x0000001f0300780c */ /* 0x040fe20003f04070 */
[----:B------:R-:W-:Y:S05]  /*2920*/  WARPSYNC.ALL ;  /* 0x0000000000007948 */ /* 0x000fea0003800000 */
[----:B------:R-:W-:-:S04]  /*2930*/  IMAD.HI.U32 R14, R3, 0x15555556, R2 ;  /* 0x15555556030e7827 */ /* 0x000fc800078e0002 */
[----:B------:R-:W-:-:S05]  /*2940*/  IMAD R15, R14, 0x4, R7 ;  /* 0x000000040e0f7824 */ /* 0x000fca00078e0207 */
[----:B------:R0:W-:Y:S01]  /*2950*/  STS [R15+0x3410], R0 ;  /* 0x003410000f007388 */ /* 0x0001e20000000800 */
[----:B------:R-:W-:Y:S06]  /*2960*/  BAR.SYNC.DEFER_BLOCKING 0x0 ;  /* 0x0000000000007b1d */ /* 0x000fec0000010000 */
[----:B------:R-:W-:Y:S05]  /*2970*/  @P0 BRA `(.L_x_29) ;  /* 0x0000000000dc0947 */ /* 0x000fea0003800000 */
[----:B------:R-:W-:Y:S01]  /*2980*/  IMAD R14, R3, 0x34, R7 ;  /* 0x00000034030e7824 */ /* 0x000fe200078e0207 */
[----:B------:R-:W-:-:S04]  /*2990*/  UMOV UR8, 0xffffffff ;  /* 0xffffffff00087882 */ /* 0x000fc80000000000 */
[----:B------:R-:W-:Y:S04]  /*29a0*/  LDS R28, [R14+0x3410] ;  /* 0x003410000e1c7984 */ /* 0x000fe80000000800 */
[----:B------:R-:W-:Y:S04]  /*29b0*/  LDS R29, [R14+0x3414] ;  /* 0x003414000e1d7984 */ /* 0x000fe80000000800 */
[----:B------:R-:W1:Y:S04]  /*29c0*/  LDS R30, [R14+0x3418] ;  /* 0x003418000e1e7984 */ /* 0x000e680000000800 */
[----:B------:R-:W-:Y:S04]  /*29d0*/  LDS R31, [R14+0x341c] ;  /* 0x00341c000e1f7984 */ /* 0x000fe80000000800 */
[----:B------:R-:W2:Y:S04]  /*29e0*/  LDS R32, [R14+0x3420] ;  /* 0x003420000e207984 */ /* 0x000ea80000000800 */
[----:B------:R-:W-:Y:S04]  /*29f0*/  LDS R33, [R14+0x3424] ;  /* 0x003424000e217984 */ /* 0x000fe80000000800 */
[----:B------:R-:W3:Y:S04]  /*2a00*/  LDS R34, [R14+0x3428] ;  /* 0x003428000e227984 */ /* 0x000ee80000000800 */
[----:B------:R-:W-:Y:S04]  /*2a10*/  LDS R35, [R14+0x342c] ;  /* 0x00342c000e237984 */ /* 0x000fe80000000800 */
[----:B------:R-:W4:Y:S04]  /*2a20*/  LDS R36, [R14+0x3430] ;  /* 0x003430000e247984 */ /* 0x000f280000000800 */
[----:B------:R-:W-:Y:S04]  /*2a30*/  LDS R37, [R14+0x3434] ;  /* 0x003434000e257984 */ /* 0x000fe80000000800 */
[----:B------:R-:W5:Y:S04]  /*2a40*/  LDS R38, [R14+0x3438] ;  /* 0x003438000e267984 */ /* 0x000f680000000800 */
[----:B------:R-:W0:Y:S01]  /*2a50*/  LDS R39, [R14+0x343c] ;  /* 0x00343c000e277984 */ /* 0x000e220000000800 */
[----:B-1----:R-:W-:-:S04]  /*2a60*/  IADD3 R40, PT, PT, R30, R29, R28 ;  /* 0x0000001d1e287210 */ /* 0x002fc80007ffe01c */
[----:B--2---:R-:W-:-:S04]  /*2a70*/  IADD3 R40, PT, PT, R32, R40, R31 ;  /* 0x0000002820287210 */ /* 0x004fc80007ffe01f */
[----:B---3--:R-:W-:-:S04]  /*2a80*/  IADD3 R40, PT, PT, R34, R40, R33 ;  /* 0x0000002822287210 */ /* 0x008fc80007ffe021 */
[----:B----4-:R-:W-:-:S04]  /*2a90*/  IADD3 R40, PT, PT, R36, R40, R35 ;  /* 0x0000002824287210 */ /* 0x010fc80007ffe023 */
[----:B-----5:R-:W-:-:S05]  /*2aa0*/  IADD3 R40, PT, PT, R38, R40, R37 ;  /* 0x0000002826287210 */ /* 0x020fca0007ffe025 */
[----:B0-----:R-:W-:Y:S01]  /*2ab0*/  IMAD.IADD R39, R39, 0x1, R40 ;  /* 0x0000000127277824 */ /* 0x001fe200078e0228 */
[----:B------:R-:W-:Y:S06]  /*2ac0*/  BRA.DIV UR8, `(.L_x_30) ;  /* 0x0000007a08547947 */ /* 0x000fec000b800000 */
[----:B------:R-:W0:Y:S02]  /*2ad0*/  SHFL.UP P0, R40, R39, 0x1, RZ ;  /* 0x0420000027287989 */ /* 0x000e2400000000ff */
[----:B0-----:R-:W-:-:S05]  /*2ae0*/  @P0 IMAD.IADD R40, R39, 0x1, R40 ;  /* 0x0000000127280824 */ /* 0x001fca00078e0228 */
[----:B------:R-:W0:Y:S02]  /*2af0*/  SHFL.UP P0, R43, R40, 0x2, RZ ;  /* 0x04400000282b7989 */ /* 0x000e2400000000ff */
[----:B0-----:R-:W-:-:S05]  /*2b00*/  @P0 IMAD.IADD R43, R40, 0x1, R43 ;  /* 0x00000001282b0824 */ /* 0x001fca00078e022b */
[----:B------:R-:W0:Y:S02]  /*2b10*/  SHFL.UP P0, R44, R43, 0x4, RZ ;  /* 0x048000002b2c7989 */ /* 0x000e2400000000ff */
[----:B0-----:R-:W-:-:S05]  /*2b20*/  @P0 IMAD.IADD R44, R43, 0x1, R44 ;  /* 0x000000012b2c0824 */ /* 0x001fca00078e022c */
[----:B------:R-:W0:Y:S02]  /*2b30*/  SHFL.UP P0, R45, R44, 0x8, RZ ;  /* 0x050000002c2d7989 */ /* 0x000e2400000000ff */
[----:B0-----:R-:W-:-:S05]  /*2b40*/  @P0 IMAD.IADD R45, R44, 0x1, R45 ;  /* 0x000000012c2d0824 */ /* 0x001fca00078e022d */
[----:B------:R0:W1:Y:S02]  /*2b50*/  SHFL.UP P0, R46, R45, 0x10, RZ ;  /* 0x060000002d2e7989 */ /* 0x00006400000000ff */
.L_x_120:
[----:B-1----:R-:W-:-:S04]  /*2b60*/  @P0 IMAD.IADD R46, R45, 0x1, R46 ;  /* 0x000000012d2e0824 */ /* 0x002fc800078e022e */
[----:B------:R-:W-:-:S04]  /*2b70*/  IMAD.IADD R39, R46, 0x1, -R39 ;  /* 0x000000012e277824 */ /* 0x000fc800078e0a27 */
[----:B------:R-:W-:Y:S01]  /*2b80*/  IMAD.IADD R28, R28, 0x1, R39 ;  /* 0x000000011c1c7824 */ /* 0x000fe200078e0227 */
[----:B------:R1:W-:Y:S03]  /*2b90*/  STS [R14+0x3410], R39 ;  /* 0x003410270e007388 */ /* 0x0003e60000000800 */
        /* <DEDUP_REMOVED lines=19> */
[----:B------:R1:W-:Y:S04]  /*2cd0*/  STS [R14+0x3438], R37 ;  /* 0x003438250e007388 */ /* 0x0003e80000000800 */
[----:B------:R1:W-:Y:S02]  /*2ce0*/  STS [R14+0x343c], R43 ;  /* 0x00343c2b0e007388 */ /* 0x0003e40000000800 */
.L_x_29:
[----:B------:R-:W-:Y:S05]  /*2cf0*/  WARPSYNC.ALL ;  /* 0x0000000000007948 */ /* 0x000fea0003800000 */
[----:B------:R-:W-:Y:S01]  /*2d00*/  BAR.SYNC.DEFER_BLOCKING 0x0 ;  /* 0x0000000000007b1d */ /* 0x000fe20000010000 */
[----:B------:R-:W-:Y:S02]  /*2d10*/  ISETP.NE.AND P0, PT, R50, RZ, PT ;  /* 0x000000ff3200720c */ /* 0x000fe40003f05270 */
[----:B-1----:R-:W-:-:S03]  /*2d20*/  SHF.R.U32.HI R28, RZ, UR5, R27 ;  /* 0x00000005ff1c7c19 */ /* 0x002fc6000801161b */
[----:B------:R-:W-:Y:S01]  /*2d30*/  BSSY.RECONVERGENT B0, `(.L_x_31) ;  /* 0x0000028000007945 */ /* 0x000fe20003800200 */
[----:B------:R-:W-:Y:S01]  /*2d40*/  LOP3.LUT R28, R28, UR4, RZ, 0x30, !PT ;  /* 0x000000041c1c7c12 */ /* 0x000fe2000f8e30ff */
[----:B0-----:R-:W0:Y:S06]  /*2d50*/  LDS R15, [R15+0x3410] ;  /* 0x003410000f0f7984 */ /* 0x001e2c0000000800 */
[----:B------:R-:W-:Y:S05]  /*2d60*/  @P0 BRA `(.L_x_32) ;  /* 0x0000000000900947 */ /* 0x000fea0003800000 */
[----:B------:R-:W0:Y:S04]  /*2d70*/  LDS R14, [R51] ;  /* 0x00000000330e7984 */ /* 0x000e280000000800 */
[----:B------:R-:W1:Y:S04]  /*2d80*/  LDS R30, [R51+0x400] ;  /* 0x00040000331e7984 */ /* 0x000e680000000800 */
[----:B------:R-:W2:Y:S04]  /*2d90*/  LDS R32, [R51+0x800] ;  /* 0x0008000033207984 */ /* 0x000ea80000000800 */
[----:B------:R-:W3:Y:S04]  /*2da0*/  LDS R34, [R51+0xc00] ;  /* 0x000c000033227984 */ /* 0x000ee80000000800 */
[----:B------:R-:W4:Y:S04]  /*2db0*/  LDS R36, [R51+0x1000] ;  /* 0x0010000033247984 */ /* 0x000f280000000800 */
[----:B------:R-:W5:Y:S04]  /*2dc0*/  LDS R38, [R51+0x1400] ;  /* 0x0014000033267984 */ /* 0x000f680000000800 */
[----:B------:R-:W5:Y:S04]  /*2dd0*/  LDS R40, [R51+0x1800] ;  /* 0x0018000033287984 */ /* 0x000f680000000800 */
[----:B------:R-:W5:Y:S04]  /*2de0*/  LDS R44, [R51+0x1c00] ;  /* 0x001c0000332c7984 */ /* 0x000f680000000800 */
[----:B------:R-:W5:Y:S04]  /*2df0*/  LDS R46, [R51+0x2000] ;  /* 0x00200000332e7984 */ /* 0x000f680000000800 */
[----:B------:R-:W5:Y:S04]  /*2e00*/  LDS R58, [R51+0x2400] ;  /* 0x00240000333a7984 */ /* 0x000f680000000800 */
[----:B------:R-:W5:Y:S01]  /*2e10*/  LDS R60, [R51+0x2800] ;  /* 0x00280000333c7984 */ /* 0x000f620000000800 */
[----:B0-----:R-:W-:-:S03]  /*2e20*/  IMAD.IADD R14, R15, 0x1, R14 ;  /* 0x000000010f0e7824 */ /* 0x001fc600078e020e */
[----:B------:R-:W0:Y:S01]  /*2e30*/  LDS R62, [R51+0x2c00] ;  /* 0x002c0000333e7984 */ /* 0x000e220000000800 */
[C---:B-1----:R-:W-:Y:S02]  /*2e40*/  IMAD.IADD R30, R15.reuse, 0x1, R30 ;  /* 0x000000010f1e7824 */ /* 0x042fe400078e021e */
[C---:B--2---:R-:W-:Y:S01]  /*2e50*/  IMAD.IADD R32, R15.reuse, 0x1, R32 ;  /* 0x000000010f207824 */ /* 0x044fe200078e0220 */
[----:B------:R1:W-:Y:S01]  /*2e60*/  STS [R51], R14 ;  /* 0x0000000e33007388 */ /* 0x0003e20000000800 */
[----:B---3--:R-:W-:-:S03]  /*2e70*/  IMAD.IADD R34, R15, 0x1, R34 ;  /* 0x000000010f227824 */ /* 0x008fc600078e0222 */
[----:B------:R1:W-:Y:S01]  /*2e80*/  STS [R51+0x400], R30 ;  /* 0x0004001e33007388 */ /* 0x0003e20000000800 */
[----:B----4-:R-:W-:-:S03]  /*2e90*/  IMAD.IADD R36, R15, 0x1, R36 ;  /* 0x000000010f247824 */ /* 0x010fc600078e0224 */
[----:B------:R1:W-:Y:S01]  /*2ea0*/  STS [R51+0x800], R32 ;  /* 0x0008002033007388 */ /* 0x0003e20000000800 */
[----:B-----5:R-:W-:-:S03]  /*2eb0*/  IMAD.IADD R38, R15, 0x1, R38 ;  /* 0x000000010f267824 */ /* 0x020fc600078e0226 */
[----:B------:R1:W-:Y:S01]  /*2ec0*/  STS [R51+0xc00], R34 ;  /* 0x000c002233007388 */ /* 0x0003e20000000800 */
[----:B------:R-:W-:-:S03]  /*2ed0*/  IMAD.IADD R40, R15, 0x1, R40 ;  /* 0x000000010f287824 */ /* 0x000fc600078e0228 */
        /* <DEDUP_REMOVED lines=9> */
[----:B0-----:R-:W-:-:S03]  /*2f70*/  IMAD.IADD R62, R15, 0x1, R62 ;  /* 0x000000010f3e7824 */ /* 0x001fc600078e023e */
[----:B------:R1:W-:Y:S04]  /*2f80*/  STS [R51+0x2400], R58 ;  /* 0x0024003a33007388 */ /* 0x0003e80000000800 */
[----:B------:R1:W-:Y:S04]  /*2f90*/  STS [R51+0x2800], R60 ;  /* 0x0028003c33007388 */ /* 0x0003e80000000800 */
[----:B------:R1:W-:Y:S02]  /*2fa0*/  STS [R51+0x2c00], R62 ;  /* 0x002c003e33007388 */ /* 0x0003e40000000800 */
.L_x_32:
[----:B------:R-:W-:Y:S05]  /*2fb0*/  BSYNC.RECONVERGENT B0 ;  /* 0x0000000000007941 */ /* 0x000fea0003800200 */
.L_x_31:
[----:B------:R-:W-:Y:S01]  /*2fc0*/  BAR.SYNC.DEFER_BLOCKING 0x0 ;  /* 0x0000000000007b1d */ /* 0x000fe20000010000 */
[----:B------:R-:W-:Y:S01]  /*2fd0*/  R2P PR, R28, 0x7f ;  /* 0x0000007f1c007804 */ /* 0x000fe20000000000 */
[----:B------:R-:W-:-:S04]  /*2fe0*/  IMAD.MOV.U32 R47, RZ, RZ, RZ ;  /* 0x000000ffff2f7224 */ /* 0x000fc800078e00ff */
[----:B------:R-:W-:Y:S08]  /*2ff0*/  BSSY.RECONVERGENT B0, `(.L_x_33) ;  /* 0x0000024000007945 */ /* 0x000ff00003800200 */
[----:B-1----:R-:W-:Y:S02]  /*3000*/  VOTE.ANY R14, PT, P0 ;  /* 0x00000000000e7806 */ /* 0x002fe400000e0100 */
[----:B------:R-:W-:-:S02]  /*3010*/  VOTE.ANY R29, PT, P1 ;  /* 0x00000000001d7806 */ /* 0x000fc400008e0100 */
[----:B------:R-:W-:Y:S02]  /*3020*/  @!P0 LOP3.LUT R14, RZ, R14, RZ, 0x33, !PT ;  /* 0x0000000eff0e8212 */ /* 0x000fe400078e33ff */
[----:B------:R-:W-:Y:S02]  /*3030*/  VOTE.ANY R31, PT, P2 ;  /* 0x00000000001f7806 */ /* 0x000fe400010e0100 */
[----:B------:R-:W-:Y:S02]  /*3040*/  @!P1 LOP3.LUT R29, RZ, R29, RZ, 0x33, !PT ;  /* 0x0000001dff1d9212 */ /* 0x000fe400078e33ff */
[----:B------:R-:W-:Y:S02]  /*3050*/  VOTE.ANY R33, PT, P3 ;  /* 0x0000000000217806 */ /* 0x000fe400018e0100 */
[----:B------:R-:W-:Y:S02]  /*3060*/  @!P2 LOP3.LUT R31, RZ, R31, RZ, 0x33, !PT ;  /* 0x0000001fff1fa212 */ /* 0x000fe400078e33ff */
[----:B------:R-:W-:-:S02]  /*3070*/  LOP3.LUT R14, R29, R14, RZ, 0xc0, !PT ;  /* 0x0000000e1d0e7212 */ /* 0x000fc400078ec0ff */
[----:B------:R-:W-:Y:S02]  /*3080*/  @!P3 LOP3.LUT R33, RZ, R33, RZ, 0x33, !PT ;  /* 0x00000021ff21b212 */ /* 0x000fe400078e33ff */
[----:B------:R-:W-:Y:S02]  /*3090*/  LOP3.LUT R14, R31, R14, RZ, 0xc0, !PT ;  /* 0x0000000e1f0e7212 */ /* 0x000fe400078ec0ff */
[----:B------:R-:W-:Y:S02]  /*30a0*/  VOTE.ANY R29, PT, P4 ;  /* 0x00000000001d7806 */ /* 0x000fe400020e0100 */
[----:B------:R-:W-:Y:S02]  /*30b0*/  LOP3.LUT R14, R33, R14, RZ, 0xc0, !PT ;  /* 0x0000000e210e7212 */ /* 0x000fe400078ec0ff */
[----:B------:R-:W-:Y:S02]  /*30c0*/  @!P4 LOP3.LUT R29, RZ, R29, RZ, 0x33, !PT ;  /* 0x0000001dff1dc212 */ /* 0x000fe400078e33ff */
[----:B------:R-:W-:-:S02]  /*30d0*/  VOTE.ANY R31, PT, P5 ;  /* 0x00000000001f7806 */ /* 0x000fc400028e0100 */
[----:B------:R-:W-:Y:S01]  /*30e0*/  LOP3.LUT R14, R29, R14, RZ, 0xc0, !PT ;  /* 0x0000000e1d0e7212 */ /* 0x000fe200078ec0ff */
[----:B------:R-:W-:Y:S01]  /*30f0*/  IMAD.SHL.U32 R29, R3, 0x20, RZ ;  /* 0x00000020031d7824 */ /* 0x000fe200078e00ff */
[----:B------:R-:W-:Y:S02]  /*3100*/  LOP3.LUT P0, RZ, R28, 0x80, RZ, 0xc0, !PT ;  /* 0x000000801cff7812 */ /* 0x000fe4000780c0ff */
[----:B------:R-:W-:Y:S02]  /*3110*/  @!P5 LOP3.LUT R31, RZ, R31, RZ, 0x33, !PT ;  /* 0x0000001fff1fd212 */ /* 0x000fe400078e33ff */
[----:B------:R-:W-:Y:S02]  /*3120*/  VOTE.ANY R30, PT, P6 ;  /* 0x00000000001e7806 */ /* 0x000fe400030e0100 */
[----:B------:R-:W-:Y:S02]  /*3130*/  LOP3.LUT R31, R31, R14, RZ, 0xc0, !PT ;  /* 0x0000000e1f1f7212 */ /* 0x000fe400078ec0ff */
[----:B------:R-:W1:Y:S01]  /*3140*/  S2R R14, SR_LEMASK ;  /* 0x00000000000e7919 */ /* 0x000e620000003a00 */
[----:B------:R-:W-:-:S04]  /*3150*/  @!P6 LOP3.LUT R30, RZ, R30, RZ, 0x33, !PT ;  /* 0x0000001eff1ee212 */ /* 0x000fc800078e33ff */
[----:B------:R-:W-:Y:S02]  /*3160*/  VOTE.ANY R32, PT, P0 ;  /* 0x0000000000207806 */ /* 0x000fe400000e0100 */
[----:B------:R-:W-:Y:S02]  /*3170*/  LOP3.LUT R31, R30, R31, RZ, 0xc0, !PT ;  /* 0x0000001f1e1f7212 */ /* 0x000fe400078ec0ff */
[----:B------:R-:W-:Y:S02]  /*3180*/  @!P0 LOP3.LUT R32, RZ, R32, RZ, 0x33, !PT ;  /* 0x00000020ff208212 */ /* 0x000fe400078e33ff */
[----:B------:R-:W-:Y:S02]  /*3190*/  LOP3.LUT R30, R29, 0x7c00, RZ, 0xc0, !PT ;  /* 0x00007c001d1e7812 */ /* 0x000fe400078ec0ff */
[----:B------:R-:W-:-:S03]  /*31a0*/  LOP3.LUT R31, R32, R31, RZ, 0xc0, !PT ;  /* 0x0000001f201f7212 */ /* 0x000fc600078ec0ff */
[----:B------:R-:W-:Y:S01]  /*31b0*/  IMAD.IADD R29, R7, 0x1, R30 ;  /* 0x00000001071d7824 */ /* 0x000fe200078e021e */
[----:B------:R-:W2:Y:S01]  /*31c0*/  FLO.U32 R32, R31 ;  /* 0x0000001f00207300 */ /* 0x000ea200000e0000 */
[----:B-1----:R-:W-:Y:S02]  /*31d0*/  LOP3.LUT R44, R14, R31, RZ, 0xc0, !PT ;  /* 0x0000001f0e2c7212 */ /* 0x002fe400078ec0ff */
[----:B--2---:R-:W-:-:S05]  /*31e0*/  ISETP.NE.AND P0, PT, R24, R32, PT ;  /* 0x000000201800720c */ /* 0x004fca0003f05270 */
[----:B------:R-:W1:Y:S08]  /*31f0*/  POPC R44, R44 ;  /* 0x0000002c002c7309 */ /* 0x000e700000000000 */
[----:B------:R-:W-:Y:S05]  /*3200*/  @P0 BRA `(.L_x_34) ;  /* 0x0000000000080947 */ /* 0x000fea0003800000 */
[----:B------:R-:W-:-:S06]  /*3210*/  IMAD R47, R28, 0x4, R29 ;  /* 0x000000041c2f7824 */ /* 0x000fcc00078e021d */
[----:B-1----:R2:W3:Y:S02]  /*3220*/  ATOMS.ADD R47, [R47], R44 ;  /* 0x0000002c2f2f738c */ /* 0x0024e40000000000 */
.L_x_34:
[----:B------:R-:W-:Y:S05]  /*3230*/  BSYNC.RECONVERGENT B0 ;  /* 0x0000000000007941 */ /* 0x000fea0003800200 */
.L_x_33:
[----:B------:R-:W-:Y:S01]  /*3240*/  R2P PR, R52, 0x7f ;  /* 0x0000007f34007804 */ /* 0x000fe20000000000 */
[----:B---3--:R3:W4:Y:S01]  /*3250*/  SHFL.IDX PT, R47, R47, R32, 0x1f ;  /* 0x00001f202f2f7589 */ /* 0x00872200000e0000 */
[----:B------:R-:W-:Y:S01]  /*3260*/  BSSY.RECONVERGENT B0, `(.L_x_35) ;  /* 0x0000021000007945 */ /* 0x000fe20003800200 */
[----:B------:R-:W-:-:S10]  /*3270*/  IMAD.MOV.U32 R49, RZ, RZ, RZ ;  /* 0x000000ffff317224 */ /* 0x000fd400078e00ff */
[----:B------:R-:W-:Y:S02]  /*3280*/  VOTE.ANY R28, PT, P0 ;  /* 0x00000000001c7806 */ /* 0x000fe400000e0100 */
[----:B------:R-:W-:Y:S02]  /*3290*/  VOTE.ANY R31, PT, P1 ;  /* 0x00000000001f7806 */ /* 0x000fe400008e0100 */
[----:B------:R-:W-:Y:S02]  /*32a0*/  @!P0 LOP3.LUT R28, RZ, R28, RZ, 0x33, !PT ;  /* 0x0000001cff1c8212 */ /* 0x000fe400078e33ff */
[----:B------:R-:W-:Y:S02]  /*32b0*/  VOTE.ANY R33, PT, P2 ;  /* 0x0000000000217806 */ /* 0x000fe400010e0100 */
[----:B------:R-:W-:Y:S02]  /*32c0*/  @!P1 LOP3.LUT R31, RZ, R31, RZ, 0x33, !PT ;  /* 0x0000001fff1f9212 */ /* 0x000fe400078e33ff */
[----:B------:R-:W-:-:S02]  /*32d0*/  @!P2 LOP3.LUT R33, RZ, R33, RZ, 0x33, !PT ;  /* 0x00000021ff21a212 */ /* 0x000fc400078e33ff */
[----:B------:R-:W-:Y:S02]  /*32e0*/  LOP3.LUT R28, R31, R28, RZ, 0xc0, !PT ;  /* 0x0000001c1f1c7212 */ /* 0x000fe400078ec0ff */
[----:B------:R-:W-:Y:S02]  /*32f0*/  VOTE.ANY R31, PT, P3 ;  /* 0x00000000001f7806 */ /* 0x000fe400018e0100 */
[----:B------:R-:W-:Y:S02]  /*3300*/  LOP3.LUT R28, R33, R28, RZ, 0xc0, !PT ;  /* 0x0000001c211c7212 */ /* 0x000fe400078ec0ff */
[----:B------:R-:W-:Y:S02]  /*3310*/  LOP3.LUT P0, RZ, R52, 0x80, RZ, 0xc0, !PT ;  /* 0x0000008034ff7812 */ /* 0x000fe4000780c0ff */
[----:B------:R-:W-:Y:S02]  /*3320*/  VOTE.ANY R33, PT, P4 ;  /* 0x0000000000217806 */ /* 0x000fe400020e0100 */
[----:B------:R-:W-:-:S02]  /*3330*/  @!P3 LOP3.LUT R31, RZ, R31, RZ, 0x33, !PT ;  /* 0x0000001fff1fb212 */ /* 0x000fc400078e33ff */
[----:B------:R-:W-:Y:S02]  /*3340*/  @!P4 LOP3.LUT R33, RZ, R33, RZ, 0x33, !PT ;  /* 0x00000021ff21c212 */ /* 0x000fe400078e33ff */
[----:B------:R-:W-:Y:S02]  /*3350*/  LOP3.LUT R28, R31, R28, RZ, 0xc0, !PT ;  /* 0x0000001c1f1c7212 */ /* 0x000fe400078ec0ff */
[----:B------:R-:W-:Y:S02]  /*3360*/  VOTE.ANY R31, PT, P5 ;  /* 0x00000000001f7806 */ /* 0x000fe400028e0100 */
[----:B------:R-:W-:Y:S02]  /*3370*/  LOP3.LUT R28, R33, R28, RZ, 0xc0, !PT ;  /* 0x0000001c211c7212 */ /* 0x000fe400078ec0ff */
[----:B------:R-:W-:Y:S02]  /*3380*/  VOTE.ANY R33, PT, P6 ;  /* 0x0000000000217806 */ /* 0x000fe400030e0100 */
[----:B------:R-:W-:-:S02]  /*3390*/  @!P5 LOP3.LUT R31, RZ, R31, RZ, 0x33, !PT ;  /* 0x0000001fff1fd212 */ /* 0x000fc400078e33ff */
[----:B------:R-:W-:Y:S02]  /*33a0*/  VOTE.ANY R35, PT, P0 ;  /* 0x0000000000237806 */ /* 0x000fe400000e0100 */
[----:B------:R-:W-:Y:S02]  /*33b0*/  @!P6 LOP3.LUT R33, RZ, R33, RZ, 0x33, !PT ;  /* 0x00000021ff21e212 */ /* 0x000fe400078e33ff */
[----:B------:R-:W-:Y:S02]  /*33c0*/  LOP3.LUT R28, R31, R28, RZ, 0xc0, !PT ;  /* 0x0000001c1f1c7212 */ /* 0x000fe400078ec0ff */
[----:B------:R-:W-:Y:S02]  /*33d0*/  @!P0 LOP3.LUT R35, RZ, R35, RZ, 0x33, !PT ;  /* 0x00000023ff238212 */ /* 0x000fe400078e33ff */
[----:B------:R-:W-:-:S04]  /*33e0*/  LOP3.LUT R28, R33, R28, RZ, 0xc0, !PT ;  /* 0x0000001c211c7212 */ /* 0x000fc800078ec0ff */
[----:B------:R-:W-:-:S04]  /*33f0*/  LOP3.LUT R35, R35, R28, RZ, 0xc0, !PT ;  /* 0x0000001c23237212 */ /* 0x000fc800078ec0ff */
[----:B------:R-:W5:Y:S01]  /*3400*/  FLO.U32 R30, R35 ;  /* 0x00000023001e7300 */ /* 0x000f6200000e0000 */
[----:B------:R-:W-:-:S07]  /*3410*/  LOP3.LUT R46, R14, R35, RZ, 0xc0, !PT ;  /* 0x000000230e2e7212 */ /* 0x000fce00078ec0ff */
[----:B------:R-:W0:Y:S01]  /*3420*/  POPC R46, R46 ;  /* 0x0000002e002e7309 */ /* 0x000e220000000000 */
[----:B-----5:R-:W-:-:S13]  /*3430*/  ISETP.NE.AND P0, PT, R24, R30, PT ;  /* 0x0000001e1800720c */ /* 0x020fda0003f05270 */
[----:B0--34-:R-:W-:Y:S05]  /*3440*/  @P0 BRA `(.L_x_36) ;  /* 0x0000000000080947 */ /* 0x019fea0003800000 */
[----:B------:R-:W-:-:S06]  /*3450*/  IMAD R49, R52, 0x4, R29 ;  /* 0x0000000434317824 */ /* 0x000fcc00078e021d */
[----:B------:R0:W3:Y:S02]  /*3460*/  ATOMS.ADD R49, [R49], R46 ;  /* 0x0000002e3131738c */ /* 0x0000e40000000000 */
.L_x_36:
[----:B------:R-:W-:Y:S05]  /*3470*/  BSYNC.RECONVERGENT B0 ;  /* 0x0000000000007941 */ /* 0x000fea0003800200 */
.L_x_35:
        /* <DEDUP_REMOVED lines=35> */
.L_x_38:
[----:B------:R-:W-:Y:S05]  /*36b0*/  BSYNC.RECONVERGENT B0 ;  /* 0x0000000000007941 */ /* 0x000fea0003800200 */
.L_x_37:
        /* <DEDUP_REMOVED lines=27> */
[----:B------:R-:W-:Y:S02]  /*3870*/  LOP3.LUT R35, R35, R28, RZ, 0xc0, !PT ;  /* 0x0000001c23237212 */ /* 0x000fe400078ec0ff */
[----:B------:R-:W-:Y:S02]  /*3880*/  SHF.R.U32.HI R28, RZ, UR5, R23 ;  /* 0x00000005ff1c7c19 */ /* 0x000fe40008011617 */
[----:B------:R-:W5:Y:S01]  /*3890*/  FLO.U32 R39, R35 ;  /* 0x0000002300277300 */ /* 0x000f6200000e0000 */
[----:B------:R-:W-:Y:S02]  /*38a0*/  LOP3.LUT R53, R14, R35, RZ, 0xc0, !PT ;  /* 0x000000230e357212 */ /* 0x000fe400078ec0ff */
[----:B------:R-:W-:-:S05]  /*38b0*/  LOP3.LUT R30, R28, UR4, RZ, 0x30, !PT ;  /* 0x000000041c1e7c12 */ /* 0x000fca000f8e30ff */
[----:B------:R-:W0:Y:S01]  /*38c0*/  POPC R53, R53 ;  /* 0x0000003500357309 */ /* 0x000e220000000000 */
[----:B-----5:R-:W-:-:S13]  /*38d0*/  ISETP.NE.AND P0, PT, R24, R39, PT ;  /* 0x000000271800720c */ /* 0x020fda0003f05270 */
[----:B0--34-:R-:W-:Y:S05]  /*38e0*/  @P0 BRA `(.L_x_40) ;  /* 0x0000000000080947 */ /* 0x019fea0003800000 */
[----:B------:R-:W-:-:S05]  /*38f0*/  IMAD R48, R48, 0x4, R29 ;  /* 0x0000000430307824 */ /* 0x000fca00078e021d */
[----:B------:R0:W3:Y:S02]  /*3900*/  ATOMS.ADD R56, [R48], R53 ;  /* 0x000000353038738c */ /* 0x0000e40000000000 */
.L_x_40:
[----:B------:R-:W-:Y:S05]  /*3910*/  BSYNC.RECONVERGENT B0 ;  /* 0x0000000000007941 */ /* 0x000fea0003800200 */
.L_x_39:
        /* <DEDUP_REMOVED lines=30> */
[----:B0-----:R-:W-:Y:S02]  /*3b00*/  LOP3.LUT R48, R14, R35, RZ, 0xc0, !PT ;  /* 0x000000230e307212 */ /* 0x001fe400078ec0ff */
[----:B------:R-:W-:-:S05]  /*3b10*/  LOP3.LUT R34, R28, UR4, RZ, 0x30, !PT ;  /* 0x000000041c227c12 */ /* 0x000fca000f8e30ff */
[----:B------:R-:W0:Y:S01]  /*3b20*/  POPC R48, R48 ;  /* 0x0000003000307309 */ /* 0x000e220000000000 */
[----:B-----5:R-:W-:-:S13]  /*3b30*/  ISETP.NE.AND P0, PT, R24, R32, PT ;  /* 0x000000201800720c */ /* 0x020fda0003f05270 */
[----:B0--34-:R-:W-:Y:S05]  /*3b40*/  @P0 BRA `(.L_x_42) ;  /* 0x0000000000080947 */ /* 0x019fea0003800000 */
[----:B------:R-:W-:-:S06]  /*3b50*/  IMAD R45, R30, 0x4, R29 ;  /* 0x000000041e2d7824 */ /* 0x000fcc00078e021d */
[----:B------:R0:W3:Y:S02]  /*3b60*/  ATOMS.ADD R45, [R45], R48 ;  /* 0x000000302d2d738c */ /* 0x0000e40000000000 */
.L_x_42:
[----:B------:R-:W-:Y:S05]  /*3b70*/  BSYNC.RECONVERGENT B0 ;  /* 0x0000000000007941 */ /* 0x000fea0003800200 */
.L_x_41:
        /* <DEDUP_REMOVED lines=35> */
[----:B------:R-:W-:-:S06]  /*3db0*/  IMAD R36, R34, 0x4, R29 ;  /* 0x0000000422247824 */ /* 0x000fcc00078e021d */
[----:B------:R0:W3:Y:S02]  /*3dc0*/  ATOMS.ADD R36, [R36], R37 ;  /* 0x000000252424738c */ /* 0x0000e40000000000 */
.L_x_44:
[----:B------:R-:W-:Y:S05]  /*3dd0*/  BSYNC.RECONVERGENT B0 ;  /* 0x0000000000007941 */ /* 0x000fea0003800200 */
.L_x_43:
        /* <DEDUP_REMOVED lines=37> */
.L_x_46:
[----:B------:R-:W-:Y:S05]  /*4030*/  BSYNC.RECONVERGENT B0 ;  /* 0x0000000000007941 */ /* 0x000fea0003800200 */
.L_x_45:
        /* <DEDUP_REMOVED lines=37> */
.L_x_48:
[----:B------:R-:W-:Y:S05]  /*4290*/  BSYNC.RECONVERGENT B0 ;  /* 0x0000000000007941 */ /* 0x000fea0003800200 */
.L_x_47:
[----:B------:R-:W-:Y:S01]  /*42a0*/  R2P PR, R40, 0x7f ;  /* 0x0000007f28007804 */ /* 0x000fe20000000000 */
[----:B---3--:R3:W4:Y:S01]  /*42b0*/  SHFL.IDX PT, R32, R32, R55, 0x1f ;  /* 0x00001f3720207589 */ /* 0x00872200000e0000 */
[----:B------:R-:W-:Y:S01]  /*42c0*/  SHF.R.U32.HI R38, RZ, UR5, R12 ;  /* 0x00000005ff267c19 */ /* 0x000fe2000801160c */
[----:B------:R-:W-:Y:S01]  /*42d0*/  BSSY.RECONVERGENT B0, `(.L_x_49) ;  /* 0x0000022000007945 */ /* 0x000fe20003800200 */
[----:B------:R-:W-:Y:S02]  /*42e0*/  IMAD.MOV.U32 R30, RZ, RZ, RZ ;  /* 0x000000ffff1e7224 */ /* 0x000fe400078e00ff */
[----:B------:R-:W-:-:S07]  /*42f0*/  LOP3.LUT R38, R38, UR4, RZ, 0x30, !PT ;  /* 0x0000000426267c12 */ /* 0x000fce000f8e30ff */
        /* <DEDUP_REMOVED lines=31> */
.L_x_50:
[----:B------:R-:W-:Y:S05]  /*44f0*/  BSYNC.RECONVERGENT B0 ;  /* 0x0000000000007941 */ /* 0x000fea0003800200 */
.L_x_49:
        /* <DEDUP_REMOVED lines=9> */
[----:B------:R-:W-:Y:S02]  /*4590*/  @!P1 LOP3.LUT R39, RZ, R39, RZ, 0x33, !PT ;  /* 0x00000027ff279212 */ /* 0x000fe400078e33ff */
[----:B------:R-:W-:Y:S02]  /*45a0*/  VOTE.ANY R55, PT, P2 ;  /* 0x0000000000377806 */ /* 0x000fe400010e0100 */
[----:B------:R-:W-:-:S02]  /*45b0*/  LOP3.LUT R28, R39, R28, RZ, 0xc0, !PT ;  /* 0x0000001c271c7212 */ /* 0x000fc400078ec0ff */
[----:B------:R-:W-:Y:S02]  /*45c0*/  VOTE.ANY R39, PT, P3 ;  /* 0x0000000000277806 */ /* 0x000fe400018e0100 */
[----:B------:R-:W-:Y:S02]  /*45d0*/  @!P2 LOP3.LUT R55, RZ, R55, RZ, 0x33, !PT ;  /* 0x00000037ff37a212 */ /* 0x000fe400078e33ff */
[----:B------:R-:W-:Y:S02]  /*45e0*/  @!P3 LOP3.LUT R39, RZ, R39, RZ, 0x33, !PT ;  /* 0x00000027ff27b212 */ /* 0x000fe400078e33ff */
[----:B------:R-:W-:Y:S02]  /*45f0*/  LOP3.LUT R28, R55, R28, RZ, 0xc0, !PT ;  /* 0x0000001c371c7212 */ /* 0x000fe400078ec0ff */
[----:B------:R-:W-:Y:S02]  /*4600*/  LOP3.LUT P0, RZ, R38, 0x80, RZ, 0xc0, !PT ;  /* 0x0000008026ff7812 */ /* 0x000fe4000780c0ff */
[----:B------:R-:W-:-:S02]  /*4610*/  VOTE.ANY R55, PT, P4 ;  /* 0x0000000000377806 */ /* 0x000fc400020e0100 */
[----:B------:R-:W-:Y:S02]  /*4620*/  LOP3.LUT R28, R39, R28, RZ, 0xc0, !PT ;  /* 0x0000001c271c7212 */ /* 0x000fe400078ec0ff */
[----:B------:R-:W-:Y:S02]  /*4630*/  VOTE.ANY R39, PT, P5 ;  /* 0x0000000000277806 */ /* 0x000fe400028e0100 */
[----:B------:R-:W-:Y:S02]  /*4640*/  @!P4 LOP3.LUT R55, RZ, R55, RZ, 0x33, !PT ;  /* 0x00000037ff37c212 */ /* 0x000fe400078e33ff */
[----:B------:R-:W-:Y:S02]  /*4650*/  @!P5 LOP3.LUT R39, RZ, R39, RZ, 0x33, !PT ;  /* 0x00000027ff27d212 */ /* 0x000fe400078e33ff */
[----:B------:R-:W-:Y:S02]  /*4660*/  LOP3.LUT R28, R55, R28, RZ, 0xc0, !PT ;  /* 0x0000001c371c7212 */ /* 0x000fe400078ec0ff */
[----:B------:R-:W-:-:S02]  /*4670*/  VOTE.ANY R55, PT, P6 ;  /* 0x0000000000377806 */ /* 0x000fc400030e0100 */
[----:B------:R-:W-:Y:S02]  /*4680*/  LOP3.LUT R28, R39, R28, RZ, 0xc0, !PT ;  /* 0x0000001c271c7212 */ /* 0x000fe400078ec0ff */
[----:B------:R-:W-:Y:S02]  /*4690*/  VOTE.ANY R39, PT, P0 ;  /* 0x0000000000277806 */ /* 0x000fe400000e0100 */
[----:B------:R-:W-:Y:S02]  /*46a0*/  @!P6 LOP3.LUT R55, RZ, R55, RZ, 0x33, !PT ;  /* 0x00000037ff37e212 */ /* 0x000fe400078e33ff */
        /* <DEDUP_REMOVED lines=8> */
[----:B------:R-:W-:-:S05]  /*4730*/  IMAD R43, R38, 0x4, R29 ;  /* 0x00000004262b7824 */ /* 0x000fca00078e021d */
[----:B------:R0:W3:Y:S02]  /*4740*/  ATOMS.ADD R60, [R43], R28 ;  /* 0x0000001c2b3c738c */ /* 0x0000e40000000000 */
.L_x_52:
[----:B------:R-:W-:Y:S05]  /*4750*/  BSYNC.RECONVERGENT B0 ;  /* 0x0000000000007941 */ /* 0x000fea0003800200 */
.L_x_51:
[----:B------:R-:W-:Y:S01]  /*4760*/  R2P PR, R40, 0x7f ;  /* 0x0000007f28007804 */ /* 0x000fe20000000000 */
[----:B---3--:R3:W4:Y:S01]  /*4770*/  SHFL.IDX PT, R39, R60, R39, 0x1f ;  /* 0x00001f273c277589 */ /* 0x00872200000e0000 */
[----:B------:R-:W-:Y:S01]  /*4780*/  SHF.R.U32.HI R58, RZ, UR5, R16 ;  /* 0x00000005ff3a7c19 */ /* 0x000fe20008011610 */
[----:B------:R-:W-:Y:S01]  /*4790*/  BSSY.RECONVERGENT B0, `(.L_x_53) ;  /* 0x0000022000007945 */ /* 0x000fe20003800200 */
[----:B------:R-:W-:Y:S02]  /*47a0*/  IMAD.MOV.U32 R64, RZ, RZ, RZ ;  /* 0x000000ffff407224 */ /* 0x000fe400078e00ff */
[----:B------:R-:W-:-:S07]  /*47b0*/  LOP3.LUT R58, R58, UR4, RZ, 0x30, !PT ;  /* 0x000000043a3a7c12 */ /* 0x000fce000f8e30ff */
[----:B------:R-:W-:Y:S02]  /*47c0*/  VOTE.ANY R38, PT, P0 ;  /* 0x0000000000267806 */ /* 0x000fe400000e0100 */
[----:B0-----:R-:W-:Y:S02]  /*47d0*/  VOTE.ANY R43, PT, P1 ;  /* 0x00000000002b7806 */ /* 0x001fe400008e0100 */
[----:B------:R-:W-:Y:S02]  /*47e0*/  @!P0 LOP3.LUT R38, RZ, R38, RZ, 0x33, !PT ;  /* 0x00000026ff268212 */ /* 0x000fe400078e33ff */
[----:B------:R-:W-:Y:S02]  /*47f0*/  @!P1 LOP3.LUT R43, RZ, R43, RZ, 0x33, !PT ;  /* 0x0000002bff2b9212 */ /* 0x000fe400078e33ff */
[----:B------:R-:W-:Y:S02]  /*4800*/  LOP3.LUT P0, RZ, R40, 0x80, RZ, 0xc0, !PT ;  /* 0x0000008028ff7812 */ /* 0x000fe4000780c0ff */
[----:B------:R-:W-:-:S02]  /*4810*/  LOP3.LUT R38, R43, R38, RZ, 0xc0, !PT ;  /* 0x000000262b267212 */ /* 0x000fc400078ec0ff */
[----:B------:R-:W-:-:S04]  /*4820*/  VOTE.ANY R43, PT, P2 ;  /* 0x00000000002b7806 */ /* 0x000fc800010e0100 */
[----:B------:R-:W-:-:S04]  /*4830*/  @!P2 LOP3.LUT R43, RZ, R43, RZ, 0x33, !PT ;  /* 0x0000002bff2ba212 */ /* 0x000fc800078e33ff */
[----:B------:R-:W-:Y:S02]  /*4840*/  LOP3.LUT R38, R43, R38, RZ, 0xc0, !PT ;  /* 0x000000262b267212 */ /* 0x000fe400078ec0ff */
        /* <DEDUP_REMOVED lines=14> */
[----:B------:R-:W-:-:S04]  /*4930*/  LOP3.LUT R55, R43, R38, RZ, 0xc0, !PT ;  /* 0x000000262b377212 */ /* 0x000fc800078ec0ff */
[----:B------:R-:W0:Y:S01]  /*4940*/  FLO.U32 R43, R55 ;  /* 0x00000037002b7300 */ /* 0x000e2200000e0000 */
[----:B------:R-:W-:-:S07]  /*4950*/  LOP3.LUT R38, R14, R55, RZ, 0xc0, !PT ;  /* 0x000000370e267212 */ /* 0x000fce00078ec0ff */
[----:B------:R-:W1:Y:S01]  /*4960*/  POPC R38, R38 ;  /* 0x0000002600267309 */ /* 0x000e620000000000 */
[----:B0-----:R-:W-:-:S13]  /*4970*/  ISETP.NE.AND P0, PT, R24, R43, PT ;  /* 0x0000002b1800720c */ /* 0x001fda0003f05270 */
[----:B-1-34-:R-:W-:Y:S05]  /*4980*/  @P0 BRA `(.L_x_54) ;  /* 0x0000000000080947 */ /* 0x01afea0003800000 */
[----:B------:R-:W-:-:S05]  /*4990*/  IMAD R55, R40, 0x4, R29 ;  /* 0x0000000428377824 */ /* 0x000fca00078e021d */
[----:B------:R0:W1:Y:S02]  /*49a0*/  ATOMS.ADD R64, [R55], R38 ;  /* 0x000000263740738c */ /* 0x0000640000000000 */
.L_x_54:
[----:B------:R-:W-:Y:S05]  /*49b0*/  BSYNC.RECONVERGENT B0 ;  /* 0x0000000000007941 */ /* 0x000fea0003800200 */
.L_x_53:
[----:B------:R-:W-:Y:S01]  /*49c0*/  R2P PR, R58, 0x7f ;  /* 0x0000007f3a007804 */ /* 0x000fe20000000000 */
[----:B-1----:R1:W3:Y:S01]  /*49d0*/  SHFL.IDX PT, R43, R64, R43, 0x1f ;  /* 0x00001f2b402b7589 */ /* 0x0022e200000e0000 */
        /* <DEDUP_REMOVED lines=30> */
[----:B------:R-:W4:Y:S01]  /*4bc0*/  POPC R40, R40 ;  /* 0x0000002800287309 */ /* 0x000f220000000000 */
[----:B0-----:R-:W-:-:S13]  /*4bd0*/  ISETP.NE.AND P0, PT, R24, R55, PT ;  /* 0x000000371800720c */ /* 0x001fda0003f05270 */
[----:B-1-34-:R-:W-:Y:S05]  /*4be0*/  @P0 BRA `(.L_x_56) ;  /* 0x0000000000080947 */ /* 0x01afea0003800000 */
[----:B------:R-:W-:-:S05]  /*4bf0*/  IMAD R59, R58, 0x4, R29 ;  /* 0x000000043a3b7824 */ /* 0x000fca00078e021d */
[----:B------:R0:W1:Y:S02]  /*4c00*/  ATOMS.ADD R62, [R59], R40 ;  /* 0x000000283b3e738c */ /* 0x0000640000000000 */
.L_x_56:
[----:B------:R-:W-:Y:S05]  /*4c10*/  BSYNC.RECONVERGENT B0 ;  /* 0x0000000000007941 */ /* 0x000fea0003800200 */
.L_x_55:
[----:B------:R-:W-:Y:S01]  /*4c20*/  R2P PR, R60, 0x7f ;  /* 0x0000007f3c007804 */ /* 0x000fe20000000000 */
[----:B--2---:R-:W-:Y:S01]  /*4c30*/  IMAD.IADD R44, R44, 0x1, R47 ;  /* 0x000000012c2c7824 */ /* 0x004fe200078e022f */
[----:B------:R-:W-:Y:S01]  /*4c40*/  BSSY.RECONVERGENT B0, `(.L_x_57) ;  /* 0x0000025000007945 */ /* 0x000fe20003800200 */
[----:B------:R-:W-:Y:S02]  /*4c50*/  IMAD.IADD R46, R46, 0x1, R49 ;  /* 0x000000012e2e7824 */ /* 0x000fe400078e0231 */
[----:B-1----:R1:W2:Y:S01]  /*4c60*/  SHFL.IDX PT, R49, R62, R55, 0x1f ;  /* 0x00001f373e317589 */ /* 0x0022a200000e0000 */
[----:B------:R-:W-:-:S07]  /*4c70*/  IMAD.MOV.U32 R64, RZ, RZ, RZ ;  /* 0x000000ffff407224 */ /* 0x000fce00078e00ff */
[----:B------:R-:W-:Y:S02]  /*4c80*/  VOTE.ANY R58, PT, P0 ;  /* 0x00000000003a7806 */ /* 0x000fe400000e0100 */
[----:B------:R-:W-:Y:S02]  /*4c90*/  VOTE.ANY R47, PT, P1 ;  /* 0x00000000002f7806 */ /* 0x000fe400008e0100 */
        /* <DEDUP_REMOVED lines=22> */
[----:B------:R-:W-:Y:S02]  /*4e00*/  SHF.R.U32.HI R58, RZ, UR5, R6 ;  /* 0x00000005ff3a7c19 */ /* 0x000fe40008011606 */
[----:B0-----:R-:W0:Y:S01]  /*4e10*/  FLO.U32 R59, R61 ;  /* 0x0000003d003b7300 */ /* 0x001e2200000e0000 */
[----:B------:R-:W-:Y:S02]  /*4e20*/  LOP3.LUT R47, R14, R61, RZ, 0xc0, !PT ;  /* 0x0000003d0e2f7212 */ /* 0x000fe400078ec0ff */
[----:B------:R-:W-:-:S05]  /*4e30*/  LOP3.LUT R58, R58, UR4, RZ, 0x30, !PT ;  /* 0x000000043a3a7c12 */ /* 0x000fca000f8e30ff */
[----:B------:R-:W3:Y:S01]  /*4e40*/  POPC R47, R47 ;  /* 0x0000002f002f7309 */ /* 0x000ee20000000000 */
[----:B0-----:R-:W-:-:S13]  /*4e50*/  ISETP.NE.AND P0, PT, R24, R59, PT ;  /* 0x0000003b1800720c */ /* 0x001fda0003f05270 */
[----:B-123--:R-:W-:Y:S05]  /*4e60*/  @P0 BRA `(.L_x_58) ;  /* 0x0000000000080947 */ /* 0x00efea0003800000 */
[----:B------:R-:W-:-:S05]  /*4e70*/  IMAD R60, R60, 0x4, R29 ;  /* 0x000000043c3c7824 */ /* 0x000fca00078e021d */
[----:B------:R0:W1:Y:S02]  /*4e80*/  ATOMS.ADD R64, [R60], R47 ;  /* 0x0000002f3c40738c */ /* 0x0000640000000000 */
.L_x_58:
[----:B------:R-:W-:Y:S05]  /*4e90*/  BSYNC.RECONVERGENT B0 ;  /* 0x0000000000007941 */ /* 0x000fea0003800200 */
.L_x_57:
[----:B------:R-:W-:Y:S01]  /*4ea0*/  R2P PR, R58, 0x7f ;  /* 0x0000007f3a007804 */ /* 0x000fe20000000000 */
[----:B------:R-:W-:Y:S01]  /*4eb0*/  IMAD.IADD R52, R51, 0x1, R52 ;  /* 0x0000000133347824 */ /* 0x000fe200078e0234 */
[----:B-1----:R1:W2:Y:S01]  /*4ec0*/  SHFL.IDX PT, R64, R64, R59, 0x1f ;  /* 0x00001f3b40407589 */ /* 0x0022a200000e0000 */
[----:B------:R-:W-:Y:S01]  /*4ed0*/  BSSY.RECONVERGENT B0, `(.L_x_59) ;  /* 0x0000024000007945 */ /* 0x000fe20003800200 */
[----:B------:R-:W-:Y:S02]  /*4ee0*/  IMAD.IADD R56, R53, 0x1, R56 ;  /* 0x0000000135387824 */ /* 0x000fe400078e0238 */
[----:B------:R-:W-:-:S07]  /*4ef0*/  IMAD.MOV.U32 R62, RZ, RZ, RZ ;  /* 0x000000ffff3e7224 */ /* 0x000fce00078e00ff */
        /* <DEDUP_REMOVED lines=25> */
[----:B------:R-:W0:Y:S01]  /*5090*/  FLO.U32 R55, R61 ;  /* 0x0000003d00377300 */ /* 0x000e2200000e0000 */
[----:B------:R-:W-:Y:S02]  /*50a0*/  LOP3.LUT R51, R14, R61, RZ, 0xc0, !PT ;  /* 0x0000003d0e337212 */ /* 0x000fe400078ec0ff */
[----:B------:R-:W-:-:S05]  /*50b0*/  LOP3.LUT R60, R60, UR4, RZ, 0x30, !PT ;  /* 0x000000043c3c7c12 */ /* 0x000fca000f8e30ff */
[----:B------:R-:W3:Y:S01]  /*50c0*/  POPC R51, R51 ;  /* 0x0000003300337309 */ /* 0x000ee20000000000 */
[----:B0-----:R-:W-:-:S13]  /*50d0*/  ISETP.NE.AND P0, PT, R24, R55, PT ;  /* 0x000000371800720c */ /* 0x001fda0003f05270 */
[----:B-123--:R-:W-:Y:S05]  /*50e0*/  @P0 BRA `(.L_x_60) ;  /* 0x0000000000080947 */ /* 0x00efea0003800000 */
[----:B------:R-:W-:-:S05]  /*50f0*/  IMAD R58, R58, 0x4, R29 ;  /* 0x000000043a3a7824 */ /* 0x000fca00078e021d */
[----:B------:R0:W1:Y:S02]  /*5100*/  ATOMS.ADD R62, [R58], R51 ;  /* 0x000000333a3e738c */ /* 0x0000640000000000 */
.L_x_60:
[----:B------:R-:W-:Y:S05]  /*5110*/  BSYNC.RECONVERGENT B0 ;  /* 0x0000000000007941 */ /* 0x000fea0003800200 */
.L_x_59:
[----:B------:R-:W-:Y:S01]  /*5120*/  R2P PR, R60, 0x7f ;  /* 0x0000007f3c007804 */ /* 0x000fe20000000000 */
[----:B------:R-:W-:Y:S01]  /*5130*/  IMAD.IADD R48, R48, 0x1, R45 ;  /* 0x0000000130307824 */ /* 0x000fe200078e022d */
[----:B-1----:R1:W2:Y:S01]  /*5140*/  SHFL.IDX PT, R62, R62, R55, 0x1f ;  /* 0x00001f373e3e7589 */ /* 0x0022a200000e0000 */
[----:B------:R-:W-:Y:S01]  /*5150*/  BSSY.RECONVERGENT B0, `(.L_x_61) ;  /* 0x0000024000007945 */ /* 0x000fe20003800200 */
[----:B------:R-:W-:-:S09]  /*5160*/  IMAD.MOV.U32 R66, RZ, RZ, RZ ;  /* 0x000000ffff427224 */ /* 0x000fd200078e00ff */
        /* <DEDUP_REMOVED lines=23> */
[----:B------:R-:W-:Y:S01]  /*52e0*/  LOP3.LUT R53, R58, R53, RZ, 0xc0, !PT ;  /* 0x000000353a357212 */ /* 0x000fe200078ec0ff */
[----:B------:R-:W-:Y:S01]  /*52f0*/  IMAD.IADD R58, R37, 0x1, R36 ;  /* 0x00000001253a7824 */ /* 0x000fe200078e0224 */
        /* <DEDUP_REMOVED lines=9> */
.L_x_62:
[----:B------:R-:W-:Y:S05]  /*5390*/  BSYNC.RECONVERGENT B0 ;  /* 0x0000000000007941 */ /* 0x000fea0003800200 */
.L_x_61:
[----:B------:R-:W-:Y:S01]  /*53a0*/  R2P PR, R36, 0x7f ;  /* 0x0000007f24007804 */ /* 0x000fe20000000000 */
[----:B------:R-:W-:Y:S01]  /*53b0*/  IMAD.IADD R34, R35, 0x1, R34 ;  /* 0x0000000123227824 */ /* 0x000fe200078e0222 */
[----:B------:R-:W-:Y:S01]  /*53c0*/  BSSY.RECONVERGENT B0, `(.L_x_63) ;  /* 0x0000022000007945 */ /* 0x000fe20003800200 */
[----:B------:R-:W-:-:S10]  /*53d0*/  IMAD.MOV.U32 R55, RZ, RZ, RZ ;  /* 0x000000ffff377224 */ /* 0x000fd400078e00ff */
        /* <DEDUP_REMOVED lines=24> */
[----:B-1----:R0:W1:Y:S02]  /*5560*/  SHFL.IDX PT, R60, R66, R45, 0x1f ;  /* 0x00001f2d423c7589 */ /* 0x00206400000e0000 */
[----:B------:R-:W2:Y:S01]  /*5570*/  FLO.U32 R59, R53 ;  /* 0x00000035003b7300 */ /* 0x000ea200000e0000 */
[----:B------:R-:W-:-:S07]  /*5580*/  LOP3.LUT R35, R14, R53, RZ, 0xc0, !PT ;  /* 0x000000350e237212 */ /* 0x000fce00078ec0ff */
[----:B------:R-:W3:Y:S01]  /*5590*/  POPC R35, R35 ;  /* 0x0000002300237309 */ /* 0x000ee20000000000 */
[----:B--2---:R-:W-:-:S13]  /*55a0*/  ISETP.NE.AND P0, PT, R24, R59, PT ;  /* 0x0000003b1800720c */ /* 0x004fda0003f05270 */
[----:B01-3--:R-:W-:Y:S05]  /*55b0*/  @P0 BRA `(.L_x_64) ;  /* 0x0000000000080947 */ /* 0x00bfea0003800000 */
[----:B------:R-:W-:-:S05]  /*55c0*/  IMAD R36, R36, 0x4, R29 ;  /* 0x0000000424247824 */ /* 0x000fca00078e021d */
[----:B------:R0:W1:Y:S02]  /*55d0*/  ATOMS.ADD R55, [R36], R35 ;  /* 0x000000232437738c */ /* 0x0000640000000000 */
.L_x_64:
[----:B------:R-:W-:Y:S05]  /*55e0*/  BSYNC.RECONVERGENT B0 ;  /* 0x0000000000007941 */ /* 0x000fea0003800200 */
.L_x_63:
[----:B------:R-:W-:Y:S01]  /*55f0*/  R2P PR, R26, 0x7f ;  /* 0x0000007f1a007804 */ /* 0x000fe20000000000 */
[----:B01----:R0:W1:Y:S01]  /*5600*/  SHFL.IDX PT, R36, R55, R59, 0x1f ;  /* 0x00001f3b37247589 */ /* 0x00306200000e0000 */
[----:B------:R-:W-:Y:S11]  /*5610*/  BSSY.RECONVERGENT B0, `(.L_x_65) ;  /* 0x0000021000007945 */ /* 0x000ff60003800200 */
[----:B------:R-:W-:-:S02]  /*5620*/  VOTE.ANY R45, PT, P0 ;  /* 0x00000000002d7806 */ /* 0x000fc400000e0100 */
[----:B------:R-:W-:Y:S02]  /*5630*/  VOTE.ANY R66, PT, P1 ;  /* 0x0000000000427806 */ /* 0x000fe400008e0100 */
[----:B------:R-:W-:Y:S02]  /*5640*/  @!P0 LOP3.LUT R45, RZ, R45, RZ, 0x33, !PT ;  /* 0x0000002dff2d8212 */ /* 0x000fe400078e33ff */
[----:B------:R-:W-:Y:S02]  /*5650*/  @!P1 LOP3.LUT R66, RZ, R66, RZ, 0x33, !PT ;  /* 0x00000042ff429212 */ /* 0x000fe400078e33ff */
[----:B------:R-:W-:Y:S02]  /*5660*/  LOP3.LUT P0, RZ, R26, 0x80, RZ, 0xc0, !PT ;  /* 0x000000801aff7812 */ /* 0x000fe4000780c0ff */
        /* <DEDUP_REMOVED lines=19> */
[----:B------:R-:W2:Y:S01]  /*57a0*/  FLO.U32 R53, R45 ;  /* 0x0000002d00357300 */ /* 0x000ea200000e0000 */
[----:B------:R-:W-:-:S07]  /*57b0*/  LOP3.LUT R14, R14, R45, RZ, 0xc0, !PT ;  /* 0x0000002d0e0e7212 */ /* 0x000fce00078ec0ff */
[----:B0-----:R0:W3:Y:S01]  /*57c0*/  POPC R55, R14 ;  /* 0x0000000e00377309 */ /* 0x0010e20000000000 */
[----:B--2---:R-:W-:Y:S01]  /*57d0*/  ISETP.NE.AND P0, PT, R24, R53, PT ;  /* 0x000000351800720c */ /* 0x004fe20003f05270 */
[----:B------:R-:W-:-:S12]  /*57e0*/  IMAD.MOV.U32 R24, RZ, RZ, RZ ;  /* 0x000000ffff187224 */ /* 0x000fd800078e00ff */
[----:B01-3--:R-:W-:Y:S05]  /*57f0*/  @P0 BRA `(.L_x_66) ;  /* 0x0000000000080947 */ /* 0x00bfea0003800000 */
[----:B------:R-:W-:-:S06]  /*5800*/  IMAD R24, R26, 0x4, R29 ;  /* 0x000000041a187824 */ /* 0x000fcc00078e021d */
[----:B------:R0:W1:Y:S02]  /*5810*/  ATOMS.ADD R24, [R24], R55 ;  /* 0x000000371818738c */ /* 0x0000640000000000 */
.L_x_66:
[----:B------:R-:W-:Y:S05]  /*5820*/  BSYNC.RECONVERGENT B0 ;  /* 0x0000000000007941 */ /* 0x000fea0003800200 */
.L_x_65:
[----:B------:R-:W-:Y:S01]  /*5830*/  BAR.SYNC.DEFER_BLOCKING 0x0 ;  /* 0x0000000000007b1d */ /* 0x000fe20000010000 */
[----:B------:R-:W-:Y:S01]  /*5840*/  IMAD.IADD R26, R40, 0x1, R49 ;  /* 0x00000001281a7824 */ /* 0x000fe200078e0231 */
[----:B------:R-:W-:Y:S01]  /*5850*/  ISETP.NE.AND P0, PT, R50, RZ, PT ;  /* 0x000000ff3200720c */ /* 0x000fe20003f05270 */
[----:B------:R-:W-:Y:S02]  /*5860*/  IMAD.IADD R28, R28, 0x1, R39 ;  /* 0x000000011c1c7824 */ /* 0x000fe400078e0227 */
[----:B------:R-:W-:Y:S01]  /*5870*/  IMAD R40, R44, 0x4, R7 ;  /* 0x000000042c287824 */ /* 0x000fe200078e0207 */
[----:B------:R-:W-:Y:S01]  /*5880*/  BSSY B1, `(.L_x_67) ;  /* 0x000005c000017945 */ /* 0x000fe20003800000 */
[----:B------:R-:W-:Y:S01]  /*5890*/  IMAD.IADD R14, R38, 0x1, R43 ;  /* 0x00000001260e7824 */ /* 0x000fe200078e022b */
[----:B-1----:R-:W1:Y:S01]  /*58a0*/  SHFL.IDX PT, R24, R24, R53, 0x1f ;  /* 0x00001f3518187589 */ /* 0x002e6200000e0000 */
[----:B------:R-:W-:Y:S02]  /*58b0*/  IMAD R39, R46, 0x4, R7 ;  /* 0x000000042e277824 */ /* 0x000fe400078e0207 */
[----:B------:R-:W-:-:S02]  /*58c0*/  IMAD.IADD R60, R37, 0x1, R60 ;  /* 0x00000001253c7824 */ /* 0x000fc400078e023c */
[--C-:B------:R-:W-:Y:S02]  /*58d0*/  IMAD R38, R52, 0x4, R7.reuse ;  /* 0x0000000434267824 */ /* 0x100fe400078e0207 */
[----:B------:R-:W-:Y:S02]  /*58e0*/  IMAD.IADD R32, R33, 0x1, R32 ;  /* 0x0000000121207824 */ /* 0x000fe400078e0220 */
[----:B------:R-:W-:Y:S02]  /*58f0*/  IMAD.IADD R44, R35, 0x1, R36 ;  /* 0x00000001232c7824 */ /* 0x000fe400078e0224 */
[--C-:B------:R-:W-:Y:S02]  /*5900*/  IMAD R37, R56, 0x4, R7.reuse ;  /* 0x0000000438257824 */ /* 0x100fe400078e0207 */
[----:B------:R-:W-:Y:S02]  /*5910*/  IMAD.IADD R30, R31, 0x1, R30 ;  /* 0x000000011f1e7824 */ /* 0x000fe400078e021e */
[--C-:B------:R-:W-:Y:S01]  /*5920*/  IMAD R36, R48, 0x4, R7.reuse ;  /* 0x0000000430247824 */ /* 0x100fe200078e0207 */
[----:B------:R2:W-:Y:S01]  /*5930*/  STS [R40+-0x4], R27 ;  /* 0xfffffc1b28007388 */ /* 0x0005e20000000800 */
[----:B------:R-:W-:-:S02]  /*5940*/  IMAD R35, R58, 0x4, R7 ;  /* 0x000000043a237824 */ /* 0x000fc400078e0207 */
[--C-:B------:R-:W-:Y:S01]  /*5950*/  IMAD R34, R34, 0x4, R7.reuse ;  /* 0x0000000422227824 */ /* 0x100fe200078e0207 */
[----:B------:R-:W-:Y:S01]  /*5960*/  STS [R39+-0x4], R22 ;  /* 0xfffffc1627007388 */ /* 0x000fe20000000800 */
[--C-:B------:R-:W-:Y:S02]  /*5970*/  IMAD R33, R32, 0x4, R7.reuse ;  /* 0x0000000420217824 */ /* 0x100fe400078e0207 */
[----:B------:R-:W-:Y:S01]  /*5980*/  IMAD.IADD R64, R47, 0x1, R64 ;  /* 0x000000012f407824 */ /* 0x000fe200078e0240 */
[----:B------:R-:W-:Y:S01]  /*5990*/  STS [R38+-0x4], R21 ;  /* 0xfffffc1526007388 */ /* 0x000fe20000000800 */
[--C-:B------:R-:W-:Y:S02]  /*59a0*/  IMAD R32, R30, 0x4, R7.reuse ;  /* 0x000000041e207824 */ /* 0x100fe400078e0207 */
[----:B------:R-:W-:Y:S01]  /*59b0*/  IMAD.IADD R62, R51, 0x1, R62 ;  /* 0x00000001333e7824 */ /* 0x000fe200078e023e */
[----:B------:R-:W-:Y:S01]  /*59c0*/  STS [R37+-0x4], R18 ;  /* 0xfffffc1225007388 */ /* 0x000fe20000000800 */
[----:B------:R-:W-:-:S02]  /*59d0*/  IMAD R31, R28, 0x4, R7 ;  /* 0x000000041c1f7824 */ /* 0x000fc400078e0207 */
[--C-:B------:R-:W-:Y:S01]  /*59e0*/  IMAD R30, R14, 0x4, R7.reuse ;  /* 0x000000040e1e7824 */ /* 0x100fe200078e0207 */
[----:B------:R-:W-:Y:S01]  /*59f0*/  STS [R36+-0x4], R23 ;  /* 0xfffffc1724007388 */ /* 0x000fe20000000800 */
[--C-:B------:R-:W-:Y:S02]  /*5a00*/  IMAD R29, R26, 0x4, R7.reuse ;  /* 0x000000041a1d7824 */ /* 0x100fe400078e0207 */
[----:B-1----:R-:W-:Y:S01]  /*5a10*/  IMAD.IADD R24, R55, 0x1, R24 ;  /* 0x0000000137187824 */ /* 0x002fe200078e0218 */
[----:B------:R-:W-:Y:S01]  /*5a20*/  STS [R35+-0x4], R20 ;  /* 0xfffffc1423007388 */ /* 0x000fe20000000800 */
[--C-:B------:R-:W-:Y:S02]  /*5a30*/  IMAD R28, R64, 0x4, R7.reuse ;  /* 0x00000004401c7824 */ /* 0x100fe400078e0207 */
[--C-:B--2---:R-:W-:Y:S01]  /*5a40*/  IMAD R27, R62, 0x4, R7.reuse ;  /* 0x000000043e1b7824 */ /* 0x104fe200078e0207 */
[----:B------:R1:W-:Y:S01]  /*5a50*/  STS [R34+-0x4], R25 ;  /* 0xfffffc1922007388 */ /* 0x0003e20000000800 */
[----:B------:R-:W-:-:S02]  /*5a60*/  IMAD R26, R60, 0x4, R7 ;  /* 0x000000043c1a7824 */ /* 0x000fc400078e0207 */
[--C-:B------:R-:W-:Y:S01]  /*5a70*/  IMAD R24, R24, 0x4, R7.reuse ;  /* 0x0000000418187824 */ /* 0x100fe200078e0207 */
[----:B------:R-:W-:Y:S04]  /*5a80*/  STS [R33+-0x4], R10 ;  /* 0xfffffc0a21007388 */ /* 0x000fe80000000800 */
[----:B------:R-:W-:Y:S01]  /*5a90*/  STS [R32+-0x4], R17 ;  /* 0xfffffc1120007388 */ /* 0x000fe20000000800 */
[----:B-1----:R-:W-:-:S03]  /*5aa0*/  IMAD R25, R44, 0x4, R7 ;  /* 0x000000042c197824 */ /* 0x002fc600078e0207 */
[----:B------:R-:W-:Y:S04]  /*5ab0*/  STS [R31+-0x4], R12 ;  /* 0xfffffc0c1f007388 */ /* 0x000fe80000000800 */
[----:B------:R1:W-:Y:S04]  /*5ac0*/  STS [R30+-0x4], R19 ;  /* 0xfffffc131e007388 */ /* 0x0003e80000000800 */
[----:B------:R2:W-:Y:S04]  /*5ad0*/  STS [R29+-0x4], R16 ;  /* 0xfffffc101d007388 */ /* 0x0005e80000000800 */
[----:B------:R2:W-:Y:S01]  /*5ae0*/  STS [R28+-0x4], R9 ;  /* 0xfffffc091c007388 */ /* 0x0005e20000000800 */
[----:B-1----:R-:W-:-:S03]  /*5af0*/  IMAD R19, R3, 0x8, R7 ;  /* 0x0000000803137824 */ /* 0x002fc600078e0207 */
[----:B------:R2:W-:Y:S04]  /*5b00*/  STS [R27+-0x4], R6 ;  /* 0xfffffc061b007388 */ /* 0x0005e80000000800 */
[----:B------:R2:W-:Y:S04]  /*5b10*/  STS [R26+-0x4], R11 ;  /* 0xfffffc0b1a007388 */ /* 0x0005e80000000800 */
[----:B------:R2:W-:Y:S04]  /*5b20*/  STS [R25+-0x4], R8 ;  /* 0xfffffc0819007388 */ /* 0x0005e80000000800 */
[----:B------:R2:W-:Y:S01]  /*5b30*/  STS [R24+-0x4], R13 ;  /* 0xfffffc0d18007388 */ /* 0x0005e20000000800 */
[----:B------:R-:W-:Y:S05]  /*5b40*/  @P0 BRA `(.L_x_68) ;  /* 0x0000000000bc0947 */ /* 0x000fea0003800000 */
[----:B------:R-:W1:Y:S02]  /*5b50*/  LDCU.64 UR8, c[0x0][0x398] ;  /* 0x00007300ff0877ac */ /* 0x000e640008000a00 */
[----:B-1----:R-:W-:-:S04]  /*5b60*/  LEA R10, P0, R3, UR8, 0x3 ;  /* 0x00000008030a7c11 */ /* 0x002fc8000f8018ff */
[----:B--2---:R-:W-:-:S05]  /*5b70*/  LEA.HI.X R11, R3, UR9, RZ, 0x3, P0 ;  /* 0x00000009030b7c11 */ /* 0x004fca00080f1cff */
[----:B------:R-:W2:Y:S01]  /*5b80*/  LDG.E.64 R8, desc[UR6][R10.64] ;  /* 0x000000060a087981 */ /* 0x000ea2000c1e1b00 */
[----:B------:R-:W-:Y:S02]  /*5b90*/  SHF.R.S32.HI R13, RZ, 0x1f, R15 ;  /* 0x0000001fff0d7819 */ /* 0x000fe4000001140f */
[----:B--2---:R-:W-:-:S05]  /*5ba0*/  IADD3 R8, P0, PT, -R15, R8, RZ ;  /* 0x000000080f087210 */ /* 0x004fca0007f1e1ff */
[----:B------:R-:W-:Y:S01]  /*5bb0*/  IMAD.X R9, R9, 0x1, ~R13, P0 ;  /* 0x0000000109097824 */ /* 0x000fe200000e0e0d */
[----:B------:R-:W-:Y:S01]  /*5bc0*/  ISETP.GE.AND P0, PT, R42, 0x1, PT ;  /* 0x000000012a00780c */ /* 0x000fe20003f06270 */
[----:B------:R-:W-:-:S03]  /*5bd0*/  IMAD.MOV.U32 R13, RZ, RZ, R0 ;  /* 0x000000ffff0d7224 */ /* 0x000fc600078e0000 */
[----:B------:R1:W-:Y:S09]  /*5be0*/  STS.64 [R19+0x6600], R8 ;  /* 0x0066000813007388 */ /* 0x0003f20000000a00 */
[----:B------:R-:W-:Y:S05]  /*5bf0*/  @!P0 BRA `(.L_x_69) ;  /* 0x00000000006c8947 */ /* 0x000fea0003800000 */
[----:B------:R-:W-:Y:S01]  /*5c00*/  BSSY B0, `(.L_x_70) ;  /* 0x0000019000007945 */ /* 0x000fe20003800000 */
[----:B------:R-:W-:Y:S02]  /*5c10*/  IMAD.MOV.U32 R6, RZ, RZ, -0x1 ;  /* 0xffffffffff067424 */ /* 0x000fe400078e00ff */
[----:B------:R-:W-:Y:S02]  /*5c20*/  IMAD.MOV.U32 R10, RZ, RZ, R42 ;  /* 0x000000ffff0a7224 */ /* 0x000fe400078e002a */
[----:B------:R-:W-:-:S07]  /*5c30*/  IMAD.MOV.U32 R13, RZ, RZ, R0 ;  /* 0x000000ffff0d7224 */ /* 0x000fce00078e0000 */
.L_x_74:
[----:B-1----:R-:W1:Y:S01]  /*5c40*/  LDC.64 R8, c[0x0][0x380] ;  /* 0x0000e000ff087b82 */ /* 0x002e620000000a00 */
[----:B------:R-:W-:Y:S01]  /*5c50*/  VIADD R17, R10, 0xffffffff ;  /* 0xffffffff0a117836 */ /* 0x000fe20000000000 */
[----:B------:R-:W-:Y:S03]  /*5c60*/  BSSY B2, `(.L_x_71) ;  /* 0x0000008000027945 */ /* 0x000fe60003800000 */
[----:B------:R-:W-:-:S04]  /*5c70*/  IMAD R11, R17, 0x100, R3 ;  /* 0x00000100110b7824 */ /* 0x000fc800078e0203 */
[----:B-1----:R-:W-:-:S07]  /*5c80*/  IMAD.WIDE R8, R11, 0x4, R8 ;  /* 0x000000040b087825 */ /* 0x002fce00078e0208 */
.L_x_72:
[----:B------:R-:W-:Y:S05]  /*5c90*/  YIELD ;  /* 0x0000000000007946 */ /* 0x000fea0003800000 */
[----:B------:R1:W-:Y:S06]  /*5ca0*/  MEMBAR.SC.CTA ;  /* 0x0000000000007992 */ /* 0x0003ec0000000000 */
[----:B-1----:R-:W2:Y:S02]  /*5cb0*/  LDG.E.STRONG.SYS R11, desc[UR6][R8.64] ;  /* 0x00000006080b7981 */ /* 0x002ea4000c1f5900 */
[----:B--2---:R-:W-:-:S13]  /*5cc0*/  ISETP.NE.AND P0, PT, R11, RZ, PT ;  /* 0x000000ff0b00720c */ /* 0x004fda0003f05270 */
[----:B------:R-:W-:Y:S05]  /*5cd0*/  @!P0 BRA `(.L_x_72) ;  /* 0xfffffffc00ec8947 */ /* 0x000fea000383ffff */
[----:B------:R-:W-:Y:S05]  /*5ce0*/  BSYNC B2 ;  /* 0x0000000000027941 */ /* 0x000fea0003800000 */
.L_x_71:
[----:B------:R-:W-:Y:S01]  /*5cf0*/  BSSY.RECONVERGENT B2, `(.L_x_73) ;  /* 0x0000006000027945 */ /* 0x000fe20003800200 */
[C---:B------:R-:W-:Y:S02]  /*5d00*/  ISETP.GT.AND P0, PT, R11.reuse, -0x1, PT ;  /* 0xffffffff0b00780c */ /* 0x040fe40003f04270 */
[----:B------:R-:W-:Y:S01]  /*5d10*/  LOP3.LUT R8, R11, 0x3fffffff, RZ, 0xc0, !PT ;  /* 0x3fffffff0b087812 */ /* 0x000fe200078ec0ff */
[----:B------:R-:W-:Y:S05]  /*5d20*/  WARPSYNC.EXCLUSIVE R6 ;  /* 0x0000000006007348 */ /* 0x000fea0003a00000 */
[----:B------:R-:W-:-:S05]  /*5d30*/  IMAD.IADD R13, R8, 0x1, R13 ;  /* 0x00000001080d7824 */ /* 0x000fca00078e020d */
[----:B------:R-:W-:-:S07]  /*5d40*/  VOTE.ANY R6, PT, P0 ;  /* 0x0000000000067806 */ /* 0x000fce00000e0100 */
[----:B------:R-:W-:Y:S05]  /*5d50*/  BSYNC.RECONVERGENT B2 ;  /* 0x0000000000027941 */ /* 0x000fea0003800200 */
.L_x_73:
[----:B------:R-:W-:Y:S01]  /*5d60*/  ISETP.GT.U32.AND P1, PT, R10, 0x1, PT ;  /* 0x000000010a00780c */ /* 0x000fe20003f24070 */
[----:B------:R-:W-:-:S12]  /*5d70*/  IMAD.MOV.U32 R10, RZ, RZ, R17 ;  /* 0x000000ffff0a7224 */ /* 0x000fd800078e0011 */
[----:B------:R-:W-:Y:S05]  /*5d80*/  @P0 BRA P1, `(.L_x_74) ;  /* 0xfffffffc00ac0947 */ /* 0x000fea000083ffff */
[----:B------:R-:W-:Y:S05]  /*5d90*/  BSYNC B0 ;  /* 0x0000000000007941 */ /* 0x000fea0003800000 */
.L_x_70:
[----:B------:R2:W3:Y:S02]  /*5da0*/  LDS.64 R8, [R19+0x6600] ;  /* 0x0066000013087984 */ /* 0x0004e40000000a00 */
.L_x_69:
[----:B------:R-:W4:Y:S01]  /*5db0*/  LDC.64 R10, c[0x0][0x380] ;  /* 0x0000e000ff0a7b82 */ /* 0x000f220000000a00 */
[C---:B------:R-:W-:Y:S01]  /*5dc0*/  IMAD.IADD R17, R13.reuse, 0x1, -R0 ;  /* 0x000000010d117824 */ /* 0x040fe200078e0a00 */
[----:B------:R-:W-:Y:S01]  /*5dd0*/  LOP3.LUT R13, R13, 0x80000000, RZ, 0xfc, !PT ;  /* 0x800000000d0d7812 */ /* 0x000fe200078efcff */
[----:B------:R-:W-:-:S03]  /*5de0*/  IMAD R21, R42, 0x100, R3 ;  /* 0x000001002a157824 */ /* 0x000fc600078e0203 */
[----:B-1-3--:R-:W-:-:S04]  /*5df0*/  IADD3 R8, P0, PT, R17, R8, RZ ;  /* 0x0000000811087210 */ /* 0x00afc80007f1e0ff */
[----:B------:R-:W-:-:S05]  /*5e00*/  LEA.HI.X.SX32 R9, R17, R9, 0x1, P0 ;  /* 0x0000000911097211 */ /* 0x000fca00000f0eff */
[----:B------:R1:W-:Y:S01]  /*5e10*/  STS.64 [R19+0x6600], R8 ;  /* 0x0066000813007388 */ /* 0x0003e20000000a00 */
[----:B----4-:R-:W-:-:S05]  /*5e20*/  IMAD.WIDE R10, R21, 0x4, R10 ;  /* 0x00000004150a7825 */ /* 0x010fca00078e020a */
[----:B------:R1:W-:Y:S02]  /*5e30*/  STG.E.STRONG.SYS desc[UR6][R10.64], R13 ;  /* 0x0000000d0a007986 */ /* 0x0003e4000c115906 */
.L_x_68:
[----:B------:R-:W-:Y:S05]  /*5e40*/  BSYNC B1 ;  /* 0x0000000000017941 */ /* 0x000fea0003800000 */
.L_x_67:
[----:B------:R-:W3:Y:S01]  /*5e50*/  LDC R23, c[0x0][0x3c0] ;  /* 0x0000f000ff177b82 */ /* 0x000ee20000000800 */
[----:B--2---:R-:W-:-:S07]  /*5e60*/  VIADD R6, R54, 0x1980 ;  /* 0x0000198036067836 */ /* 0x004fce0000000000 */
[----:B-1----:R-:W1:Y:S01]  /*5e70*/  LDC.64 R10, c[0x0][0x390] ;  /* 0x0000e400ff0a7b82 */ /* 0x002e620000000a00 */
[----:B---3--:R-:W-:Y:S02]  /*5e80*/  ISETP.GE.AND P0, PT, R6, R23, PT ;  /* 0x000000170600720c */ /* 0x008fe40003f06270 */
[----:B-1----:R-:W-:-:S04]  /*5e90*/  ISETP.EQ.U32.AND P1, PT, R10, RZ, PT ;  /* 0x000000ff0a00720c */ /* 0x002fc80003f22070 */
[----:B------:R-:W-:-:S04]  /*5ea0*/  ISETP.EQ.OR.EX P0, PT, R11, RZ, !P0, P1 ;  /* 0x000000ff0b00720c */ /* 0x000fc80004702710 */
[----:B------:R-:W-:-:S13]  /*5eb0*/  ISETP.GT.U32.OR P0, PT, R3, 0xff, P0 ;  /* 0x000000ff0300780c */ /* 0x000fda0000704470 */
[----:B------:R-:W-:Y:S05]  /*5ec0*/  @P0 BRA `(.L_x_75) ;  /* 0x0000000000200947 */ /* 0x000fea0003800000 */
[----:B------:R-:W1:Y:S01]  /*5ed0*/  LDS.64 R8, [R19+0x6600] ;  /* 0x0066000013087984 */ /* 0x000e620000000a00 */
[C---:B------:R-:W-:Y:S02]  /*5ee0*/  LEA R10, P2, R3.reuse, R10, 0x3 ;  /* 0x0000000a030a7211 */ /* 0x040fe400078418ff */
[--C-:B------:R-:W-:Y:S02]  /*5ef0*/  SHF.R.S32.HI R13, RZ, 0x1f, R0.reuse ;  /* 0x0000001fff0d7819 */ /* 0x100fe40000011400 */
[----:B------:R-:W-:Y:S02]  /*5f00*/  LEA.HI.X R11, R3, R11, RZ, 0x3, P2 ;  /* 0x0000000b030b7211 */ /* 0x000fe400010f1cff */
[----:B-1----:R-:W-:Y:S02]  /*5f10*/  IADD3 R8, P0, P1, R8, R15, R0 ;  /* 0x0000000f08087210 */ /* 0x002fe4000791e000 */
[----:B------:R-:W-:-:S04]  /*5f20*/  SHF.R.S32.HI R15, RZ, 0x1f, R15 ;  /* 0x0000001fff0f7819 */ /* 0x000fc8000001140f */
[----:B------:R-:W-:-:S05]  /*5f30*/  IADD3.X R9, PT, PT, R9, R15, R13, P0, P1 ;  /* 0x0000000f09097210 */ /* 0x000fca00007e240d */
[----:B------:R1:W-:Y:S02]  /*5f40*/  STG.E.64 desc[UR6][R10.64], R8 ;  /* 0x000000080a007986 */ /* 0x0003e4000c101b06 */
.L_x_75:
[----:B------:R-:W-:Y:S01]  /*5f50*/  ISETP.GT.AND P0, PT, R6, R23, PT ;  /* 0x000000170600720c */ /* 0x000fe20003f04270 */
[----:B------:R-:W-:Y:S05]  /*5f60*/  WARPSYNC.ALL ;  /* 0x0000000000007948 */ /* 0x000fea0003800000 */
[----:B------:R-:W-:Y:S01]  /*5f70*/  BAR.SYNC.DEFER_BLOCKING 0x0 ;  /* 0x0000000000007b1d */ /* 0x000fe20000010000 */
[----:B------:R-:W-:-:S06]  /*5f80*/  IMAD R22, R3, 0x4, R7 ;  /* 0x0000000403167824 */ /* 0x000fcc00078e0207 */
[----:B------:R-:W-:Y:S05]  /*5f90*/  @P0 BRA `(.L_x_76) ;  /* 0x0000000c003c0947 */ /* 0x000fea0003800000 */
[----:B------:R-:W2:Y:S01]  /*5fa0*/  LDS R0, [R22] ;  /* 0x0000000016007984 */ /* 0x000ea20000000800 */
[----:B------:R-:W2:Y:S01]  /*5fb0*/  LDCU UR5, c[0x0][0x3c4] ;  /* 0x00007880ff0577ac */ /* 0x000ea20008000800 */
[----:B------:R-:W3:Y:S01]  /*5fc0*/  LDCU.64 UR8, c[0x0][0x3a0] ;  /* 0x00007400ff0877ac */ /* 0x000ee20008000a00 */
[----:B--2---:R-:W-:Y:S02]  /*5fd0*/  SHF.R.U32.HI R6, RZ, UR5, R0 ;  /* 0x00000005ff067c19 */ /* 0x004fe40008011600 */
[----:B------:R-:W-:Y:S02]  /*5fe0*/  LOP3.LUT R15, R0, 0x80000000, RZ, 0x3c, !PT ;  /* 0x80000000000f7812 */ /* 0x000fe400078e3cff */
[----:B------:R-:W-:-:S05]  /*5ff0*/  LOP3.LUT R6, R6, UR4, RZ, 0x30, !PT ;  /* 0x0000000406067c12 */ /* 0x000fca000f8e30ff */
[----:B-1----:R-:W-:-:S06]  /*6000*/  IMAD R8, R6, 0x8, R7 ;  /* 0x0000000806087824 */ /* 0x002fcc00078e0207 */
[----:B------:R-:W1:Y:S02]  /*6010*/  LDS.64 R8, [R8+0x6600] ;  /* 0x0066000008087984 */ /* 0x000e640000000a00 */
[----:B-1----:R-:W-:-:S05]  /*6020*/  IADD3 R6, P1, PT, R8, R3, RZ ;  /* 0x0000000308067210 */ /* 0x002fca0007f3e0ff */
[----:B------:R-:W-:Y:S01]  /*6030*/  IMAD.X R9, RZ, RZ, R9, P1 ;  /* 0x000000ffff097224 */ /* 0x000fe200008e0609 */
[----:B---3--:R-:W-:-:S04]  /*6040*/  LEA R10, P1, R6, UR8, 0x2 ;  /* 0x00000008060a7c11 */ /* 0x008fc8000f8210ff */
[----:B------:R-:W-:-:S05]  /*6050*/  LEA.HI.X R11, R6, UR9, R9, 0x2, P1 ;  /* 0x00000009060b7c11 */ /* 0x000fca00088f1409 */
[----:B------:R-:W-:Y:S01]  /*6060*/  STG.E desc[UR6][R10.64], R15 ;  /* 0x0000000f0a007986 */ /* 0x000fe2000c101906 */
[----:B------:R-:W-:-:S03]  /*6070*/  NOP ;  /* 0x0000000000007918 */ /* 0x000fc60000000000 */
[----:B------:R-:W1:Y:S02]  /*6080*/  LDS R0, [R22+0x600] ;  /* 0x0006000016007984 */ /* 0x000e640000000800 */
[----:B-1----:R-:W-:Y:S02]  /*6090*/  SHF.R.U32.HI R6, RZ, UR5, R0 ;  /* 0x00000005ff067c19 */ /* 0x002fe40008011600 */
[----:B------:R-:W-:Y:S02]  /*60a0*/  LOP3.LUT R15, R0, 0x80000000, RZ, 0x3c, !PT ;  /* 0x80000000000f7812 */ /* 0x000fe400078e3cff */
[----:B------:R-:W-:-:S05]  /*60b0*/  LOP3.LUT R6, R6, UR4, RZ, 0x30, !PT ;  /* 0x0000000406067c12 */ /* 0x000fca000f8e30ff */
[----:B------:R-:W-:-:S06]  /*60c0*/  IMAD R8, R6, 0x8, R7 ;  /* 0x0000000806087824 */ /* 0x000fcc00078e0207 */
[----:B------:R-:W1:Y:S02]  /*60d0*/  LDS.64 R8, [R8+0x6600] ;  /* 0x0066000008087984 */ /* 0x000e640000000a00 */
[----:B-1----:R-:W-:-:S05]  /*60e0*/  IADD3 R6, P1, PT, R8, R3, RZ ;  /* 0x0000000308067210 */ /* 0x002fca0007f3e0ff */
[----:B------:R-:W-:Y:S01]  /*60f0*/  IMAD.X R9, RZ, RZ, R9, P1 ;  /* 0x000000ffff097224 */ /* 0x000fe200008e0609 */
[----:B------:R-:W-:-:S04]  /*6100*/  LEA R12, P1, R6, UR8, 0x2 ;  /* 0x00000008060c7c11 */ /* 0x000fc8000f8210ff */
        /* <DEDUP_REMOVED lines=163> */
[----:B------:R-:W-:-:S05]  /*6b40*/  IMAD R12, R6, 0x8, R7 ;  /* 0x00000008060c7824 */ /* 0x000fca00078e0207 */
        /* <DEDUP_REMOVED lines=17> */
[----:B------:R1:W-:Y:S01]  /*6c60*/  STG.E desc[UR6][R6.64+0x6000], R9 ;  /* 0x0060000906007986 */ /* 0x0003e2000c101906 */
[----:B------:R-:W-:Y:S01]  /*6c70*/  NOP ;  /* 0x0000000000007918 */ /* 0x000fe20000000000 */
[----:B------:R-:W-:Y:S05]  /*6c80*/  BRA `(.L_x_77) ;  /* 0x00000014000c7947 */ /* 0x000fea0003800000 */
.L_x_76:
[----:B-1----:R-:W-:Y:S01]  /*6c90*/  IMAD R9, R42, -0x1980, R23 ;  /* 0xffffe6802a097824 */ /* 0x002fe200078e0217 */
[----:B------:R-:W-:Y:S01]  /*6ca0*/  BSSY.RECONVERGENT B0, `(.L_x_78) ;  /* 0x000001b000007945 */ /* 0x000fe20003800200 */
[C---:B------:R-:W-:Y:S02]  /*6cb0*/  VIADD R0, R3.reuse, 0x180 ;  /* 0x0000018003007836 */ /* 0x040fe40000000000 */
[C---:B------:R-:W-:Y:S01]  /*6cc0*/  VIADD R6, R3.reuse, 0x300 ;  /* 0x0000030003067836 */ /* 0x040fe20000000000 */
[CC--:B------:R-:W-:Y:S01]  /*6cd0*/  ISETP.GE.AND P1, PT, R3.reuse, R9.reuse, PT ;  /* 0x000000090300720c */ /* 0x0c0fe20003f26270 */
[C---:B------:R-:W-:Y:S01]  /*6ce0*/  VIADD R8, R3.reuse, 0x480 ;  /* 0x0000048003087836 */ /* 0x040fe20000000000 */
[-C--:B------:R-:W-:Y:S01]  /*6cf0*/  ISETP.GE.AND P2, PT, R0, R9.reuse, PT ;  /* 0x000000090000720c */ /* 0x080fe20003f46270 */
[C---:B------:R-:W-:Y:S01]  /*6d00*/  VIADD R0, R3.reuse, 0x600 ;  /* 0x0000060003007836 */ /* 0x040fe20000000000 */
[-C--:B------:R-:W-:Y:S01]  /*6d10*/  ISETP.GE.AND P3, PT, R6, R9.reuse, PT ;  /* 0x000000090600720c */ /* 0x080fe20003f66270 */
[C---:B------:R-:W-:Y:S01]  /*6d20*/  VIADD R6, R3.reuse, 0x780 ;  /* 0x0000078003067836 */ /* 0x040fe20000000000 */
[-C--:B------:R-:W-:Y:S01]  /*6d30*/  ISETP.GE.AND P4, PT, R8, R9.reuse, PT ;  /* 0x000000090800720c */ /* 0x080fe20003f86270 */
[----:B------:R-:W-:Y:S01]  /*6d40*/  VIADD R8, R3, 0x900 ;  /* 0x0000090003087836 */ /* 0x000fe20000000000 */
[----:B------:R-:W-:-:S02]  /*6d50*/  ISETP.GE.AND P5, PT, R0, R9, PT ;  /* 0x000000090000720c */ /* 0x000fc40003fa6270 */
[----:B------:R-:W-:-:S03]  /*6d60*/  ISETP.GE.AND P6, PT, R6, R9, PT ;  /* 0x000000090600720c */ /* 0x000fc60003fc6270 */
[----:B------:R-:W-:Y:S10]  /*6d70*/  @P1 BRA `(.L_x_79) ;  /* 0x0000000000341947 */ /* 0x000ff40003800000 */
[----:B------:R-:W1:Y:S01]  /*6d80*/  LDS R0, [R22] ;  /* 0x0000000016007984 */ /* 0x000e620000000800 */
[----:B------:R-:W1:Y:S01]  /*6d90*/  LDCU UR5, c[0x0][0x3c4] ;  /* 0x00007880ff0577ac */ /* 0x000e620008000800 */
[----:B------:R-:W2:Y:S01]  /*6da0*/  LDCU.64 UR8, c[0x0][0x3a0] ;  /* 0x00007400ff0877ac */ /* 0x000ea20008000a00 */
[----:B-1----:R-:W-:Y:S02]  /*6db0*/  SHF.R.U32.HI R6, RZ, UR5, R0 ;  /* 0x00000005ff067c19 */ /* 0x002fe40008011600 */
[----:B------:R-:W-:Y:S02]  /*6dc0*/  LOP3.LUT R13, R0, 0x80000000, RZ, 0x3c, !PT ;  /* 0x80000000000d7812 */ /* 0x000fe400078e3cff */
[----:B------:R-:W-:-:S05]  /*6dd0*/  LOP3.LUT R6, R6, UR4, RZ, 0x30, !PT ;  /* 0x0000000406067c12 */ /* 0x000fca000f8e30ff */
[----:B------:R-:W-:-:S05]  /*6de0*/  IMAD R6, R6, 0x8, R7 ;  /* 0x0000000806067824 */ /* 0x000fca00078e0207 */
[----:B------:R-:W1:Y:S02]  /*6df0*/  LDS.64 R10, [R6+0x6600] ;  /* 0x00660000060a7984 */ /* 0x000e640000000a00 */
[----:B-1----:R-:W-:-:S05]  /*6e00*/  IADD3 R12, P1, PT, R10, R3, RZ ;  /* 0x000000030a0c7210 */ /* 0x002fca0007f3e0ff */
[----:B------:R-:W-:Y:S01]  /*6e10*/  IMAD.X R11, RZ, RZ, R11, P1 ;  /* 0x000000ffff0b7224 */ /* 0x000fe200008e060b */
[----:B--2---:R-:W-:-:S04]  /*6e20*/  LEA R10, P1, R12, UR8, 0x2 ;  /* 0x000000080c0a7c11 */ /* 0x004fc8000f8210ff */
[----:B------:R-:W-:-:S05]  /*6e30*/  LEA.HI.X R11, R12, UR9, R11, 0x2, P1 ;  /* 0x000000090c0b7c11 */ /* 0x000fca00088f140b */
[----:B------:R1:W-:Y:S04]  /*6e40*/  STG.E desc[UR6][R10.64], R13 ;  /* 0x0000000d0a007986 */ /* 0x0003e8000c101906 */
.L_x_79:
[----:B------:R-:W-:Y:S05]  /*6e50*/  BSYNC.RECONVERGENT B0 ;  /* 0x0000000000007941 */ /* 0x000fea0003800200 */
.L_x_78:
[----:B------:R-:W-:Y:S01]  /*6e60*/  NOP ;  /* 0x0000000000007918 */ /* 0x000fe20000000000 */
[----:B------:R-:W-:Y:S01]  /*6e70*/  BSSY.RECONVERGENT B0, `(.L_x_80) ;  /* 0x0000011000007945 */ /* 0x000fe20003800200 */
[----:B------:R-:W-:Y:S01]  /*6e80*/  ISETP.GE.AND P1, PT, R8, R9, PT ;  /* 0x000000090800720c */ /* 0x000fe20003f26270 */
[----:B------:R-:W-:Y:S02]  /*6e90*/  VIADD R8, R3, 0xa80 ;  /* 0x00000a8003087836 */ /* 0x000fe40000000000 */
[----:B------:R-:W-:Y:S10]  /*6ea0*/  @P2 BRA `(.L_x_81) ;  /* 0x0000000000342947 */ /* 0x000ff40003800000 */
[----:B------:R-:W2:Y:S01]  /*6eb0*/  LDS R0, [R22+0x600] ;  /* 0x0006000016007984 */ /* 0x000ea20000000800 */
[----:B------:R-:W2:Y:S01]  /*6ec0*/  LDCU UR5, c[0x0][0x3c4] ;  /* 0x00007880ff0577ac */ /* 0x000ea20008000800 */
[----:B------:R-:W3:Y:S01]  /*6ed0*/  LDCU.64 UR8, c[0x0][0x3a0] ;  /* 0x00007400ff0877ac */ /* 0x000ee20008000a00 */
[----:B--2---:R-:W-:Y:S02]  /*6ee0*/  SHF.R.U32.HI R6, RZ, UR5, R0 ;  /* 0x00000005ff067c19 */ /* 0x004fe40008011600 */
[----:B-1----:R-:W-:Y:S02]  /*6ef0*/  LOP3.LUT R13, R0, 0x80000000, RZ, 0x3c, !PT ;  /* 0x80000000000d7812 */ /* 0x002fe400078e3cff */
[----:B------:R-:W-:-:S05]  /*6f00*/  LOP3.LUT R6, R6, UR4, RZ, 0x30, !PT ;  /* 0x0000000406067c12 */ /* 0x000fca000f8e30ff */
[----:B------:R-:W-:-:S05]  /*6f10*/  IMAD R6, R6, 0x8, R7 ;  /* 0x0000000806067824 */ /* 0x000fca00078e0207 */
[----:B------:R-:W1:Y:S02]  /*6f20*/  LDS.64 R10, [R6+0x6600] ;  /* 0x00660000060a7984 */ /* 0x000e640000000a00 */
[----:B-1----:R-:W-:-:S05]  /*6f30*/  IADD3 R12, P2, PT, R10, R3, RZ ;  /* 0x000000030a0c7210 */ /* 0x002fca0007f5e0ff */
[----:B------:R-:W-:Y:S01]  /*6f40*/  IMAD.X R11, RZ, RZ, R11, P2 ;  /* 0x000000ffff0b7224 */ /* 0x000fe200010e060b */
[----:B---3--:R-:W-:-:S04]  /*6f50*/  LEA R10, P2, R12, UR8, 0x2 ;  /* 0x000000080c0a7c11 */ /* 0x008fc8000f8410ff */
[----:B------:R-:W-:-:S05]  /*6f60*/  LEA.HI.X R11, R12, UR9, R11, 0x2, P2 ;  /* 0x000000090c0b7c11 */ /* 0x000fca00090f140b */
[----:B------:R2:W-:Y:S04]  /*6f70*/  STG.E desc[UR6][R10.64+0x600], R13 ;  /* 0x0006000d0a007986 */ /* 0x0005e8000c101906 */
.L_x_81:
[----:B------:R-:W-:Y:S05]  /*6f80*/  BSYNC.RECONVERGENT B0 ;  /* 0x0000000000007941 */ /* 0x000fea0003800200 */
.L_x_80:
[----:B------:R-:W-:Y:S01]  /*6f90*/  NOP ;  /* 0x0000000000007918 */ /* 0x000fe20000000000 */
[----:B------:R-:W-:Y:S01]  /*6fa0*/  BSSY.RECONVERGENT B0, `(.L_x_82) ;  /* 0x0000011000007945 */ /* 0x000fe20003800200 */
[----:B------:R-:W-:Y:S02]  /*6fb0*/  ISETP.GE.AND P2, PT, R8, R9, PT ;  /* 0x000000090800720c */ /* 0x000fe40003f46270 */
[----:B------:R-:W-:Y:S01]  /*6fc0*/  LOP3.LUT R8, R3, 0xc00, RZ, 0xfc, !PT ;  /* 0x00000c0003087812 */ /* 0x000fe200078efcff */
[----:B------:R-:W-:Y:S10]  /*6fd0*/  @P3 BRA `(.L_x_83) ;  /* 0x0000000000343947 */ /* 0x000ff40003800000 */
[----:B------:R-:W3:Y:S01]  /*6fe0*/  LDS R0, [R22+0xc00] ;  /* 0x000c000016007984 */ /* 0x000ee20000000800 */
[----:B------:R-:W3:Y:S01]  /*6ff0*/  LDCU UR5, c[0x0][0x3c4] ;  /* 0x00007880ff0577ac */ /* 0x000ee20008000800 */
[----:B------:R-:W4:Y:S01]  /*7000*/  LDCU.64 UR8, c[0x0][0x3a0] ;  /* 0x00007400ff0877ac */ /* 0x000f220008000a00 */
[----:B---3--:R-:W-:Y:S02]  /*7010*/  SHF.R.U32.HI R6, RZ, UR5, R0 ;  /* 0x00000005ff067c19 */ /* 0x008fe40008011600 */
[----:B-12---:R-:W-:Y:S02]  /*7020*/  LOP3.LUT R13, R0, 0x80000000, RZ, 0x3c, !PT ;  /* 0x80000000000d7812 */ /* 0x006fe400078e3cff */
[----:B------:R-:W-:-:S05]  /*7030*/  LOP3.LUT R6, R6, UR4, RZ, 0x30, !PT ;  /* 0x0000000406067c12 */ /* 0x000fca000f8e30ff */
[----:B------:R-:W-:-:S05]  /*7040*/  IMAD R6, R6, 0x8, R7 ;  /* 0x0000000806067824 */ /* 0x000fca00078e0207 */
[----:B------:R-:W1:Y:S02]  /*7050*/  LDS.64 R10, [R6+0x6600] ;  /* 0x00660000060a7984 */ /* 0x000e640000000a00 */
[----:B-1----:R-:W-:-:S05]  /*7060*/  IADD3 R12, P3, PT, R10, R3, RZ ;  /* 0x000000030a0c7210 */ /* 0x002fca0007f7e0ff */
[----:B------:R-:W-:Y:S01]  /*7070*/  IMAD.X R11, RZ, RZ, R11, P3 ;  /* 0x000000ffff0b7224 */ /* 0x000fe200018e060b */
[----:B----4-:R-:W-:-:S04]  /*7080*/  LEA R10, P3, R12, UR8, 0x2 ;  /* 0x000000080c0a7c11 */ /* 0x010fc8000f8610ff */
[----:B------:R-:W-:-:S05]  /*7090*/  LEA.HI.X R11, R12, UR9, R11, 0x2, P3 ;  /* 0x000000090c0b7c11 */ /* 0x000fca00098f140b */
[----:B------:R3:W-:Y:S04]  /*70a0*/  STG.E desc[UR6][R10.64+0xc00], R13 ;  /* 0x000c000d0a007986 */ /* 0x0007e8000c101906 */
.L_x_83:
[----:B------:R-:W-:Y:S05]  /*70b0*/  BSYNC.RECONVERGENT B0 ;  /* 0x0000000000007941 */ /* 0x000fea0003800200 */
.L_x_82:
[----:B------:R-:W-:Y:S01]  /*70c0*/  NOP ;  /* 0x0000000000007918 */ /* 0x000fe20000000000 */
[----:B------:R-:W-:Y:S01]  /*70d0*/  BSSY.RECONVERGENT B0, `(.L_x_84) ;  /* 0x0000011000007945 */ /* 0x000fe20003800200 */
[----:B------:R-:W-:Y:S01]  /*70e0*/  ISETP.GE.AND P3, PT, R8, R9, PT ;  /* 0x000000090800720c */ /* 0x000fe20003f66270 */
[----:B------:R-:W-:Y:S02]  /*70f0*/  VIADD R8, R3, 0xd80 ;  /* 0x00000d8003087836 */ /* 0x000fe40000000000 */
[----:B------:R-:W-:Y:S10]  /*7100*/  @P4 BRA `(.L_x_85) ;  /* 0x0000000000344947 */ /* 0x000ff40003800000 */
[----:B------:R-:W4:Y:S01]  /*7110*/  LDS R0, [R22+0x1200] ;  /* 0x0012000016007984 */ /* 0x000f220000000800 */
[----:B------:R-:W4:Y:S01]  /*7120*/  LDCU UR5, c[0x0][0x3c4] ;  /* 0x00007880ff0577ac */ /* 0x000f220008000800 */
[----:B------:R-:W5:Y:S01]  /*7130*/  LDCU.64 UR8, c[0x0][0x3a0] ;  /* 0x00007400ff0877ac */ /* 0x000f620008000a00 */
[----:B----4-:R-:W-:Y:S02]  /*7140*/  SHF.R.U32.HI R6, RZ, UR5, R0 ;  /* 0x00000005ff067c19 */ /* 0x010fe40008011600 */
[----:B-123--:R-:W-:Y:S02]  /*7150*/  LOP3.LUT R13, R0, 0x80000000, RZ, 0x3c, !PT ;  /* 0x80000000000d7812 */ /* 0x00efe400078e3cff */
[----:B------:R-:W-:-:S05]  /*7160*/  LOP3.LUT R6, R6, UR4, RZ, 0x30, !PT ;  /* 0x0000000406067c12 */ /* 0x000fca000f8e30ff */
[----:B------:R-:W-:-:S05]  /*7170*/  IMAD R6, R6, 0x8, R7 ;  /* 0x0000000806067824 */ /* 0x000fca00078e0207 */
[----:B------:R-:W1:Y:S02]  /*7180*/  LDS.64 R10, [R6+0x6600] ;  /* 0x00660000060a7984 */ /* 0x000e640000000a00 */
[----:B-1----:R-:W-:-:S05]  /*7190*/  IADD3 R12, P4, PT, R10, R3, RZ ;  /* 0x000000030a0c7210 */ /* 0x002fca0007f9e0ff */
[----:B------:R-:W-:Y:S01]  /*71a0*/  IMAD.X R11, RZ, RZ, R11, P4 ;  /* 0x000000ffff0b7224 */ /* 0x000fe200020e060b */
[----:B-----5:R-:W-:-:S04]  /*71b0*/  LEA R10, P4, R12, UR8, 0x2 ;  /* 0x000000080c0a7c11 */ /* 0x020fc8000f8810ff */
[----:B------:R-:W-:-:S05]  /*71c0*/  LEA.HI.X R11, R12, UR9, R11, 0x2, P4 ;  /* 0x000000090c0b7c11 */ /* 0x000fca000a0f140b */
[----:B------:R4:W-:Y:S04]  /*71d0*/  STG.E desc[UR6][R10.64+0x1200], R13 ;  /* 0x0012000d0a007986 */ /* 0x0009e8000c101906 */
.L_x_85:
[----:B------:R-:W-:Y:S05]  /*71e0*/  BSYNC.RECONVERGENT B0 ;  /* 0x0000000000007941 */ /* 0x000fea0003800200 */
.L_x_84:
[----:B------:R-:W-:Y:S01]  /*71f0*/  NOP ;  /* 0x0000000000007918 */ /* 0x000fe20000000000 */
[----:B------:R-:W-:Y:S01]  /*7200*/  BSSY.RECONVERGENT B0, `(.L_x_86) ;  /* 0x0000011000007945 */ /* 0x000fe20003800200 */
[----:B------:R-:W-:Y:S01]  /*7210*/  ISETP.GE.AND P4, PT, R8, R9, PT ;  /* 0x000000090800720c */ /* 0x000fe20003f86270 */
[----:B------:R-:W-:Y:S02]  /*7220*/  VIADD R8, R3, 0xf00 ;  /* 0x00000f0003087836 */ /* 0x000fe40000000000 */
[----:B------:R-:W-:Y:S10]  /*7230*/  @P5 BRA `(.L_x_87) ;  /* 0x0000000000345947 */ /* 0x000ff40003800000 */
[----:B------:R-:W5:Y:S01]  /*7240*/  LDS R0, [R22+0x1800] ;  /* 0x0018000016007984 */ /* 0x000f620000000800 */
[----:B------:R-:W5:Y:S01]  /*7250*/  LDCU UR5, c[0x0][0x3c4] ;  /* 0x00007880ff0577ac */ /* 0x000f620008000800 */
[----:B------:R-:W0:Y:S01]  /*7260*/  LDCU.64 UR8, c[0x0][0x3a0] ;  /* 0x00007400ff0877ac */ /* 0x000e220008000a00 */
[----:B-----5:R-:W-:Y:S02]  /*7270*/  SHF.R.U32.HI R6, RZ, UR5, R0 ;  /* 0x00000005ff067c19 */ /* 0x020fe40008011600 */
[----:B-1234-:R-:W-:Y:S02]  /*7280*/  LOP3.LUT R13, R0, 0x80000000, RZ, 0x3c, !PT ;  /* 0x80000000000d7812 */ /* 0x01efe400078e3cff */
[----:B------:R-:W-:-:S05]  /*7290*/  LOP3.LUT R6, R6, UR4, RZ, 0x30, !PT ;  /* 0x0000000406067c12 */ /* 0x000fca000f8e30ff */
[----:B------:R-:W-:-:S05]  /*72a0*/  IMAD R6, R6, 0x8, R7 ;  /* 0x0000000806067824 */ /* 0x000fca00078e0207 */
[----:B------:R-:W1:Y:S02]  /*72b0*/  LDS.64 R10, [R6+0x6600] ;  /* 0x00660000060a7984 */ /* 0x000e640000000a00 */
[----:B-1----:R-:W-:-:S05]  /*72c0*/  IADD3 R12, P5, PT, R10, R3, RZ ;  /* 0x000000030a0c7210 */ /* 0x002fca0007fbe0ff */
[----:B------:R-:W-:Y:S01]  /*72d0*/  IMAD.X R11, RZ, RZ, R11, P5 ;  /* 0x000000ffff0b7224 */ /* 0x000fe200028e060b */
[----:B0-----:R-:W-:-:S04]  /*72e0*/  LEA R10, P5, R12, UR8, 0x2 ;  /* 0x000000080c0a7c11 */ /* 0x001fc8000f8a10ff */
[----:B------:R-:W-:-:S05]  /*72f0*/  LEA.HI.X R11, R12, UR9, R11, 0x2, P5 ;  /* 0x000000090c0b7c11 */ /* 0x000fca000a8f140b */
[----:B------:R0:W-:Y:S04]  /*7300*/  STG.E desc[UR6][R10.64+0x1800], R13 ;  /* 0x0018000d0a007986 */ /* 0x0001e8000c101906 */
.L_x_87:
[----:B------:R-:W-:Y:S05]  /*7310*/  BSYNC.RECONVERGENT B0 ;  /* 0x0000000000007941 */ /* 0x000fea0003800200 */
.L_x_86:
        /* <DEDUP_REMOVED lines=9> */
[----:B01234-:R-:W-:Y:S02]  /*73b0*/  LOP3.LUT R13, R0, 0x80000000, RZ, 0x3c, !PT ;  /* 0x80000000000d7812 */ /* 0x01ffe400078e3cff */
[----:B------:R-:W-:-:S05]  /*73c0*/  LOP3.LUT R6, R6, UR4, RZ, 0x30, !PT ;  /* 0x0000000406067c12 */ /* 0x000fca000f8e30ff */
[----:B------:R-:W-:-:S05]  /*73d0*/  IMAD R6, R6, 0x8, R7 ;  /* 0x0000000806067824 */ /* 0x000fca00078e0207 */
[----:B------:R-:W0:Y:S02]  /*73e0*/  LDS.64 R10, [R6+0x6600] ;  /* 0x00660000060a7984 */ /* 0x000e240000000a00 */
[----:B0-----:R-:W-:-:S05]  /*73f0*/  IADD3 R12, P6, PT, R10, R3, RZ ;  /* 0x000000030a0c7210 */ /* 0x001fca0007fde0ff */
[----:B------:R-:W-:Y:S01]  /*7400*/  IMAD.X R11, RZ, RZ, R11, P6 ;  /* 0x000000ffff0b7224 */ /* 0x000fe200030e060b */
[----:B------:R-:W-:-:S04]  /*7410*/  LEA R10, P6, R12, UR8, 0x2 ;  /* 0x000000080c0a7c11 */ /* 0x000fc8000f8c10ff */
[----:B------:R-:W-:-:S05]  /*7420*/  LEA.HI.X R11, R12, UR9, R11, 0x2, P6 ;  /* 0x000000090c0b7c11 */ /* 0x000fca000b0f140b */
[----:B------:R0:W-:Y:S04]  /*7430*/  STG.E desc[UR6][R10.64+0x1e00], R13 ;  /* 0x001e000d0a007986 */ /* 0x0001e8000c101906 */
.L_x_89:
[----:B------:R-:W-:Y:S05]  /*7440*/  BSYNC.RECONVERGENT B0 ;  /* 0x0000000000007941 */ /* 0x000fea0003800200 */
.L_x_88:
        /* <DEDUP_REMOVED lines=18> */
.L_x_91:
[----:B------:R-:W-:Y:S05]  /*7570*/  BSYNC.RECONVERGENT B0 ;  /* 0x0000000000007941 */ /* 0x000fea0003800200 */
.L_x_90:
        /* <DEDUP_REMOVED lines=18> */
.L_x_93:
[----:B------:R-:W-:Y:S05]  /*76a0*/  BSYNC.RECONVERGENT B0 ;  /* 0x0000000000007941 */ /* 0x000fea0003800200 */
.L_x_92:
        /* <DEDUP_REMOVED lines=18> */
.L_x_95:
[----:B------:R-:W-:Y:S05]  /*77d0*/  BSYNC.RECONVERGENT B0 ;  /* 0x0000000000007941 */ /* 0x000fea0003800200 */
.L_x_94:
        /* <DEDUP_REMOVED lines=18> */
.L_x_97:
[----:B------:R-:W-:Y:S05]  /*7900*/  BSYNC.RECONVERGENT B0 ;  /* 0x0000000000007941 */ /* 0x000fea0003800200 */
.L_x_96:
[----:B------:R-:W-:Y:S01]  /*7910*/  NOP ;  /* 0x0000000000007918 */ /* 0x000fe20000000000 */
[----:B------:R-:W-:Y:S01]  /*7920*/  BSSY.RECONVERGENT B0, `(.L_x_98) ;  /* 0x0000011000007945 */ /* 0x000fe20003800200 */
[----:B------:R-:W-:Y:S02]  /*7930*/  ISETP.GE.AND P4, PT, R8, R9, PT ;  /* 0x000000090800720c */ /* 0x000fe40003f86270 */
[----:B------:R-:W-:Y:S01]  /*7940*/  LOP3.LUT R8, R3, 0x1800, RZ, 0xfc, !PT ;  /* 0x0000180003087812 */ /* 0x000fe200078efcff */
        /* <DEDUP_REMOVED lines=14> */
.L_x_99:
[----:B------:R-:W-:Y:S05]  /*7a30*/  BSYNC.RECONVERGENT B0 ;  /* 0x0000000000007941 */ /* 0x000fea0003800200 */
.L_x_98:
[----:B------:R-:W-:Y:S01]  /*7a40*/  NOP ;  /* 0x0000000000007918 */ /* 0x000fe20000000000 */
[----:B------:R-:W-:Y:S01]  /*7a50*/  BSSY.RECONVERGENT B0, `(.L_x_100) ;  /* 0x0000010000007945 */ /* 0x000fe20003800200 */
[----:B------:R-:W-:-:S03]  /*7a60*/  ISETP.GE.AND P5, PT, R8, R9, PT ;  /* 0x000000090800720c */ /* 0x000fc60003fa6270 */
        /* <DEDUP_REMOVED lines=14> */
.L_x_101:
[----:B------:R-:W-:Y:S05]  /*7b50*/  BSYNC.RECONVERGENT B0 ;  /* 0x0000000000007941 */ /* 0x000fea0003800200 */
.L_x_100:
[----:B------:R-:W-:Y:S01]  /*7b60*/  NOP ;  /* 0x0000000000007918 */ /* 0x000fe20000000000 */
[----:B------:R-:W-:Y:S04]  /*7b70*/  BSSY.RECONVERGENT B0, `(.L_x_102) ;  /* 0x000000f000007945 */ /* 0x000fe80003800200 */
[----:B------:R-:W-:Y:S05]  /*7b80*/  @P1 BRA `(.L_x_103) ;  /* 0x0000000000341947 */ /* 0x000fea0003800000 */
        /* <DEDUP_REMOVED lines=13> */
.L_x_103:
[----:B------:R-:W-:Y:S05]  /*7c60*/  BSYNC.RECONVERGENT B0 ;  /* 0x0000000000007941 */ /* 0x000fea0003800200 */
.L_x_102:
        /* <DEDUP_REMOVED lines=16> */
.L_x_105:
[----:B------:R-:W-:Y:S05]  /*7d70*/  BSYNC.RECONVERGENT B0 ;  /* 0x0000000000007941 */ /* 0x000fea0003800200 */
.L_x_104:
        /* <DEDUP_REMOVED lines=16> */
.L_x_107:
[----:B------:R-:W-:Y:S05]  /*7e80*/  BSYNC.RECONVERGENT B0 ;  /* 0x0000000000007941 */ /* 0x000fea0003800200 */
.L_x_106:
        /* <DEDUP_REMOVED lines=16> */
.L_x_109:
[----:B------:R-:W-:Y:S05]  /*7f90*/  BSYNC.RECONVERGENT B0 ;  /* 0x0000000000007941 */ /* 0x000fea0003800200 */
.L_x_108:
[----:B------:R-:W-:Y:S01]  /*7fa0*/  NOP ;  /* 0x0000000000007918 */ /* 0x000fe20000000000 */
[----:B------:R-:W-:Y:S04]  /*7fb0*/  BSSY.RECONVERGENT B0, `(.L_x_110) ;  /* 0x000000f000007945 */ /* 0x000fe80003800200 */
[----:B------:R-:W-:Y:S05]  /*7fc0*/  @P5 BRA `(.L_x_111) ;  /* 0x0000000000345947 */ /* 0x000fea0003800000 */
[----:B------:R-:W5:Y:S01]  /*7fd0*/  LDS R0, [R22+0x6000] ;  /* 0x0060000016007984 */ /* 0x000f620000000800 */
[----:B------:R-:W5:Y:S01]  /*7fe0*/  LDCU UR5, c[0x0][0x3c4] ;  /* 0x00007880ff0577ac */ /* 0x000f620008000800 */
[----:B------:R-:W1:Y:S01]  /*7ff0*/  LDCU.64 UR8, c[0x0][0x3a0] ;  /* 0x00007400ff0877ac */ /* 0x000e620008000a00 */
[----:B-----5:R-:W-:-:S04]  /*8000*/  SHF.R.U32.HI R6, RZ, UR5, R0 ;  /* 0x00000005ff067c19 */ /* 0x020fc80008011600 */
[----:B------:R-:W-:-:S05]  /*8010*/  LOP3.LUT R6, R6, UR4, RZ, 0x30, !PT ;  /* 0x0000000406067c12 */ /* 0x000fca000f8e30ff */
[----:B0-----:R-:W-:-:S05]  /*8020*/  IMAD R8, R6, 0x8, R7 ;  /* 0x0000000806087824 */ /* 0x001fca00078e0207 */
[----:B------:R-:W0:Y:S02]  /*8030*/  LDS.64 R6, [R8+0x6600] ;  /* 0x0066000008067984 */ /* 0x000e240000000a00 */
[----:B0-----:R-:W-:-:S05]  /*8040*/  IADD3 R9, P1, PT, R6, R3, RZ ;  /* 0x0000000306097210 */ /* 0x001fca0007f3e0ff */
[----:B-1234-:R-:W-:Y:S01]  /*8050*/  IMAD.X R10, RZ, RZ, R7, P1 ;  /* 0x000000ffff0a7224 */ /* 0x01efe200008e0607 */
[----:B------:R-:W-:-:S04]  /*8060*/  LEA R6, P1, R9, UR8, 0x2 ;  /* 0x0000000809067c11 */ /* 0x000fc8000f8210ff */
[----:B------:R-:W-:Y:S02]  /*8070*/  LEA.HI.X R7, R9, UR9, R10, 0x2, P1 ;  /* 0x0000000909077c11 */ /* 0x000fe400088f140a */
[----:B------:R-:W-:-:S05]  /*8080*/  LOP3.LUT R9, R0, 0x80000000, RZ, 0x3c, !PT ;  /* 0x8000000000097812 */ /* 0x000fca00078e3cff */
[----:B------:R0:W-:Y:S02]  /*8090*/  STG.E desc[UR6][R6.64+0x6000], R9 ;  /* 0x0060000906007986 */ /* 0x0001e4000c101906 */
.L_x_111:
[----:B------:R-:W-:Y:S05]  /*80a0*/  BSYNC.RECONVERGENT B0 ;  /* 0x0000000000007941 */ /* 0x000fea0003800200 */
.L_x_110:
[----:B------:R-:W-:Y:S01]  /*80b0*/  NOP ;  /* 0x0000000000007918 */ /* 0x000fe20000000000 */
.L_x_77:
[----:B------:R-:W5:Y:S01]  /*80c0*/  LDS R0, [R22] ;  /* 0x0000000016007984 */ /* 0x000f620000000800 */
[----:B------:R-:W5:Y:S03]  /*80d0*/  LDCU UR5, c[0x0][0x3c4] ;  /* 0x00007880ff0577ac */ /* 0x000f660008000800 */
[----:B01----:R-:W0:Y:S04]  /*80e0*/  LDS R6, [R22+0x600] ;  /* 0x0006000016067984 */ /* 0x003e280000000800 */
[----:B------:R-:W1:Y:S04]  /*80f0*/  LDS R7, [R22+0xc00] ;  /* 0x000c000016077984 */ /* 0x000e680000000800 */
[----:B------:R-:W1:Y:S04]  /*8100*/  LDS R8, [R22+0x1200] ;  /* 0x0012000016087984 */ /* 0x000e680000000800 */
[----:B------:R-:W1:Y:S04]  /*8110*/  LDS R9, [R22+0x1800] ;  /* 0x0018000016097984 */ /* 0x000e680000000800 */
[----:B--234-:R-:W2:Y:S04]  /*8120*/  LDS R10, [R22+0x1e00] ;  /* 0x001e0000160a7984 */ /* 0x01cea80000000800 */
[----:B------:R-:W3:Y:S04]  /*8130*/  LDS R11, [R22+0x2400] ;  /* 0x00240000160b7984 */ /* 0x000ee80000000800 */
[----:B------:R-:W4:Y:S04]  /*8140*/  LDS R12, [R22+0x2a00] ;  /* 0x002a0000160c7984 */ /* 0x000f280000000800 */
[----:B------:R-:W4:Y:S04]  /*8150*/  LDS R13, [R22+0x3000] ;  /* 0x00300000160d7984 */ /* 0x000f280000000800 */
[----:B------:R-:W4:Y:S04]  /*8160*/  LDS R14, [R22+0x3600] ;  /* 0x00360000160e7984 */ /* 0x000f280000000800 */
[----:B------:R-:W4:Y:S01]  /*8170*/  LDS R15, [R22+0x3c00] ;  /* 0x003c0000160f7984 */ /* 0x000f220000000800 */
[----:B-----5:R-:W-:-:S03]  /*8180*/  SHF.R.U32.HI R0, RZ, UR5, R0 ;  /* 0x00000005ff007c19 */ /* 0x020fc60008011600 */
[----:B------:R-:W5:Y:S01]  /*8190*/  LDS R16, [R22+0x4200] ;  /* 0x0042000016107984 */ /* 0x000f620000000800 */
[----:B0-----:R-:W-:-:S03]  /*81a0*/  SHF.R.U32.HI R6, RZ, UR5, R6 ;  /* 0x00000005ff067c19 */ /* 0x001fc60008011606 */
[----:B------:R-:W0:Y:S01]  /*81b0*/  LDS R17, [R22+0x4800] ;  /* 0x0048000016117984 */ /* 0x000e220000000800 */
[----:B-1----:R-:W-:-:S03]  /*81c0*/  SHF.R.U32.HI R7, RZ, UR5, R7 ;  /* 0x00000005ff077c19 */ /* 0x002fc60008011607 */
[----:B------:R-:W1:Y:S01]  /*81d0*/  LDS R18, [R22+0x4e00] ;  /* 0x004e000016127984 */ /* 0x000e620000000800 */
[----:B------:R-:W-:-:S03]  /*81e0*/  SHF.R.U32.HI R8, RZ, UR5, R8 ;  /* 0x00000005ff087c19 */ /* 0x000fc60008011608 */
[----:B------:R-:W1:Y:S01]  /*81f0*/  LDS R19, [R22+0x5400] ;  /* 0x0054000016137984 */ /* 0x000e620000000800 */
[----:B------:R-:W-:-:S03]  /*8200*/  SHF.R.U32.HI R9, RZ, UR5, R9 ;  /* 0x00000005ff097c19 */ /* 0x000fc60008011609 */
[----:B------:R-:W1:Y:S01]  /*8210*/  LDS R20, [R22+0x5a00] ;  /* 0x005a000016147984 */ /* 0x000e620000000800 */
[----:B--2---:R-:W-:-:S03]  /*8220*/  SHF.R.U32.HI R10, RZ, UR5, R10 ;  /* 0x00000005ff0a7c19 */ /* 0x004fc6000801160a */
[----:B------:R-:W2:Y:S01]  /*8230*/  LDS R21, [R22+0x6000] ;  /* 0x0060000016157984 */ /* 0x000ea20000000800 */
[----:B---3--:R-:W-:Y:S02]  /*8240*/  SHF.R.U32.HI R11, RZ, UR5, R11 ;  /* 0x00000005ff0b7c19 */ /* 0x008fe4000801160b */
[----:B----4-:R-:W-:Y:S02]  /*8250*/  SHF.R.U32.HI R12, RZ, UR5, R12 ;  /* 0x00000005ff0c7c19 */ /* 0x010fe4000801160c */
[----:B------:R-:W-:Y:S02]  /*8260*/  SHF.R.U32.HI R13, RZ, UR5, R13 ;  /* 0x00000005ff0d7c19 */ /* 0x000fe4000801160d */
[----:B------:R-:W-:Y:S02]  /*8270*/  SHF.R.U32.HI R43, RZ, UR5, R14 ;  /* 0x00000005ff2b7c19 */ /* 0x000fe4000801160e */
[----:B------:R-:W-:Y:S02]  /*8280*/  LOP3.LUT R14, R12, UR4, RZ, 0x30, !PT ;  /* 0x000000040c0e7c12 */ /* 0x000fe4000f8e30ff */
[----:B------:R-:W-:-:S02]  /*8290*/  SHF.R.U32.HI R44, RZ, UR5, R15 ;  /* 0x00000005ff2c7c19 */ /* 0x000fc4000801160f */
[----:B------:R-:W-:Y:S02]  /*82a0*/  LOP3.LUT R15, R11, UR4, RZ, 0x30, !PT ;  /* 0x000000040b0f7c12 */ /* 0x000fe4000f8e30ff */
[----:B-----5:R-:W-:Y:S02]  /*82b0*/  SHF.R.U32.HI R45, RZ, UR5, R16 ;  /* 0x00000005ff2d7c19 */ /* 0x020fe40008011610 */
[----:B------:R-:W-:Y:S02]  /*82c0*/  LOP3.LUT R16, R10, UR4, RZ, 0x30, !PT ;  /* 0x000000040a107c12 */ /* 0x000fe4000f8e30ff */
[----:B0-----:R-:W-:Y:S02]  /*82d0*/  SHF.R.U32.HI R46, RZ, UR5, R17 ;  /* 0x00000005ff2e7c19 */ /* 0x001fe40008011611 */
[----:B------:R-:W-:Y:S02]  /*82e0*/  LOP3.LUT R17, R9, UR4, RZ, 0x30, !PT ;  /* 0x0000000409117c12 */ /* 0x000fe4000f8e30ff */
[----:B-1----:R-:W-:-:S02]  /*82f0*/  SHF.R.U32.HI R47, RZ, UR5, R18 ;  /* 0x00000005ff2f7c19 */ /* 0x002fc40008011612 */
[----:B------:R-:W-:Y:S02]  /*8300*/  LOP3.LUT R18, R8, UR4, RZ, 0x30, !PT ;  /* 0x0000000408127c12 */ /* 0x000fe4000f8e30ff */
[----:B------:R-:W-:Y:S02]  /*8310*/  SHF.R.U32.HI R48, RZ, UR5, R19 ;  /* 0x00000005ff307c19 */ /* 0x000fe40008011613 */
[----:B------:R-:W-:Y:S02]  /*8320*/  LOP3.LUT R19, R7, UR4, RZ, 0x30, !PT ;  /* 0x0000000407137c12 */ /* 0x000fe4000f8e30ff */
[----:B------:R-:W-:Y:S02]  /*8330*/  SHF.R.U32.HI R49, RZ, UR5, R20 ;  /* 0x00000005ff317c19 */ /* 0x000fe40008011614 */
[----:B------:R-:W-:Y:S02]  /*8340*/  LOP3.LUT R20, R6, UR4, RZ, 0x30, !PT ;  /* 0x0000000406147c12 */ /* 0x000fe4000f8e30ff */
[----:B--2---:R-:W-:-:S02]  /*8350*/  SHF.R.U32.HI R50, RZ, UR5, R21 ;  /* 0x00000005ff327c19 */ /* 0x004fc40008011615 */
[----:B------:R-:W-:Y:S02]  /*8360*/  LOP3.LUT R21, R0, UR4, RZ, 0x30, !PT ;  /* 0x0000000400157c12 */ /* 0x000fe4000f8e30ff */
[----:B------:R-:W-:Y:S02]  /*8370*/  LOP3.LUT R13, R13, UR4, RZ, 0x30, !PT ;  /* 0x000000040d0d7c12 */ /* 0x000fe4000f8e30ff */
[----:B------:R-:W-:Y:S02]  /*8380*/  LOP3.LUT R12, R43, UR4, RZ, 0x30, !PT ;  /* 0x000000042b0c7c12 */ /* 0x000fe4000f8e30ff */
[----:B------:R-:W-:Y:S02]  /*8390*/  LOP3.LUT R11, R44, UR4, RZ, 0x30, !PT ;  /* 0x000000042c0b7c12 */ /* 0x000fe4000f8e30ff */
[----:B------:R-:W-:Y:S02]  /*83a0*/  LOP3.LUT R10, R45, UR4, RZ, 0x30, !PT ;  /* 0x000000042d0a7c12 */ /* 0x000fe4000f8e30ff */
[----:B------:R-:W-:-:S02]  /*83b0*/  LOP3.LUT R9, R46, UR4, RZ, 0x30, !PT ;  /* 0x000000042e097c12 */ /* 0x000fc4000f8e30ff */
[----:B------:R-:W-:Y:S02]  /*83c0*/  LOP3.LUT R8, R47, UR4, RZ, 0x30, !PT ;  /* 0x000000042f087c12 */ /* 0x000fe4000f8e30ff */
[----:B------:R-:W-:Y:S02]  /*83d0*/  LOP3.LUT R7, R48, UR4, RZ, 0x30, !PT ;  /* 0x0000000430077c12 */ /* 0x000fe4000f8e30ff */
[----:B------:R-:W-:Y:S02]  /*83e0*/  LOP3.LUT R6, R49, UR4, RZ, 0x30, !PT ;  /* 0x0000000431067c12 */ /* 0x000fe4000f8e30ff */
[----:B------:R-:W-:Y:S01]  /*83f0*/  LOP3.LUT R0, R50, UR4, RZ, 0x30, !PT ;  /* 0x0000000432007c12 */ /* 0x000fe2000f8e30ff */
[----:B------:R-:W-:Y:S06]  /*8400*/  @P0 BRA `(.L_x_112) ;  /* 0x0000000000640947 */ /* 0x000fec0003800000 */
[----:B------:R-:W0:Y:S01]  /*8410*/  LDCU.64 UR4, c[0x0][0x3b8] ;  /* 0x00007700ff0477ac */ /* 0x000e220008000a00 */
[----:B------:R-:W-:Y:S01]  /*8420*/  IMAD R5, R42, 0x1980, RZ ;  /* 0x000019802a057824 */ /* 0x000fe200078e02ff */
[----:B------:R-:W-:-:S04]  /*8430*/  LOP3.LUT R2, R41, 0x1f, R3, 0xf8, !PT ;  /* 0x0000001f29027812 */ /* 0x000fc800078ef803 */
[----:B------:R-:W-:-:S04]  /*8440*/  IADD3 R3, P1, PT, R5, R2, RZ ;  /* 0x0000000205037210 */ /* 0x000fc80007f3e0ff */
[----:B------:R-:W-:Y:S02]  /*8450*/  LEA.HI.X.SX32 R4, R5, RZ, 0x1, P1 ;  /* 0x000000ff05047211 */ /* 0x000fe400008f0eff */
[----:B0-----:R-:W-:-:S04]  /*8460*/  LEA R2, P1, R3, UR4, 0x2 ;  /* 0x0000000403027c11 */ /* 0x001fc8000f8210ff */
        /* <DEDUP_REMOVED lines=19> */
.L_x_112:
[----:B------:R-:W-:Y:S01]  /*85a0*/  IMAD.IADD R60, R23, 0x1, -R54 ;  /* 0x00000001173c7824 */ /* 0x000fe200078e0a36 */
[----:B------:R-:W0:Y:S01]  /*85b0*/  LDCU.64 UR4, c[0x0][0x3b8] ;  /* 0x00007700ff0477ac */ /* 0x000e220008000a00 */
[----:B------:R-:W-:-:S03]  /*85c0*/  VIADD R3, R57, 0x20 ;  /* 0x0000002039037836 */ /* 0x000fc60000000000 */
[-C--:B------:R-:W-:Y:S02]  /*85d0*/  ISETP.GE.AND P2, PT, R57, R60.reuse, PT ;  /* 0x0000003c3900720c */ /* 0x080fe40003f46270 */
[----:B------:R-:W-:Y:S01]  /*85e0*/  ISETP.GE.AND P1, PT, R3, R60, PT ;  /* 0x0000003c0300720c */ /* 0x000fe20003f26270 */
[----:B------:R-:W-:-:S05]  /*85f0*/  VIADD R3, R57, 0x40 ;  /* 0x0000004039037836 */ /* 0x000fca0000000000 */
[----:B------:R-:W-:Y:S01]  /*8600*/  ISETP.GE.AND P5, PT, R3, R60, PT ;  /* 0x0000003c0300720c */ /* 0x000fe20003fa6270 */
[----:B------:R-:W-:-:S05]  /*8610*/  VIADD R3, R57, 0x60 ;  /* 0x0000006039037836 */ /* 0x000fca0000000000 */
[----:B------:R-:W-:Y:S01]  /*8620*/  ISETP.GE.AND P4, PT, R3, R60, PT ;  /* 0x0000003c0300720c */ /* 0x000fe20003f86270 */
[----:B------:R-:W-:Y:S01]  /*8630*/  VIADD R3, R57, 0x80 ;  /* 0x0000008039037836 */ /* 0x000fe20000000000 */
[----:B0-----:R-:W-:Y:S01]  /*8640*/  IADD3 R2, P6, PT, R5, UR4, RZ ;  /* 0x0000000405027c10 */ /* 0x001fe2000ffde0ff */
[----:B------:R-:W-:-:S03]  /*8650*/  VIADD R5, R57, 0xa0 ;  /* 0x000000a039057836 */ /* 0x000fc60000000000 */
[-C--:B------:R-:W-:Y:S02]  /*8660*/  ISETP.GE.AND P3, PT, R3, R60.reuse, PT ;  /* 0x0000003c0300720c */ /* 0x080fe40003f66270 */
[----:B------:R-:W-:Y:S02]  /*8670*/  IADD3.X R3, PT, PT, R4, UR5, RZ, P6, !PT ;  /* 0x0000000504037c10 */ /* 0x000fe4000b7fe4ff */
[-C--:B------:R-:W-:Y:S01]  /*8680*/  ISETP.GE.AND P6, PT, R5, R60.reuse, PT ;  /* 0x0000003c0500720c */ /* 0x080fe20003fc6270 */
[----:B------:R-:W-:Y:S02]  /*8690*/  VIADD R5, R57, 0xc0 ;  /* 0x000000c039057836 */ /* 0x000fe40000000000 */
[----:B------:R-:W5:Y:S03]  /*86a0*/  @!P2 LDG.E R41, desc[UR6][R2.64] ;  /* 0x000000060229a981 */ /* 0x000f66000c1e1900 */
[-C--:B------:R-:W-:Y:S01]  /*86b0*/  ISETP.GE.AND P2, PT, R5, R60.reuse, PT ;  /* 0x0000003c0500720c */ /* 0x080fe20003f46270 */
[----:B------:R-:W-:Y:S01]  /*86c0*/  VIADD R5, R57, 0xe0 ;  /* 0x000000e039057836 */ /* 0x000fe20000000000 */
[----:B------:R-:W5:Y:S04]  /*86d0*/  @!P1 LDG.E R44, desc[UR6][R2.64+0x80] ;  /* 0x00008006022c9981 */ /* 0x000f68000c1e1900 */
[----:B------:R-:W-:Y:S01]  /*86e0*/  ISETP.GE.AND P1, PT, R5, R60, PT ;  /* 0x0000003c0500720c */ /* 0x000fe20003f26270 */
[----:B------:R-:W-:Y:S01]  /*86f0*/  VIADD R59, R57, 0x100 ;  /* 0x00000100393b7836 */ /* 0x000fe20000000000 */
[----:B------:R-:W5:Y:S04]  /*8700*/  @!P5 LDG.E R43, desc[UR6][R2.64+0x100] ;  /* 0x00010006022bd981 */ /* 0x000f68000c1e1900 */
[----:B------:R-:W5:Y:S04]  /*8710*/  @!P4 LDG.E R46, desc[UR6][R2.64+0x180] ;  /* 0x00018006022ec981 */ /* 0x000f68000c1e1900 */
[----:B------:R-:W5:Y:S03]  /*8720*/  @!P2 LDG.E R47, desc[UR6][R2.64+0x300] ;  /* 0x00030006022fa981 */ /* 0x000f66000c1e1900 */
[C---:B------:R-:W-:Y:S01]  /*8730*/  @!P1 IADD3 R5, P2, PT, R54.reuse, R57, RZ ;  /* 0x0000003936059210 */ /* 0x040fe20007f5e0ff */
[----:B------:R-:W5:Y:S03]  /*8740*/  @!P3 LDG.E R45, desc[UR6][R2.64+0x200] ;  /* 0x00020006022db981 */ /* 0x000f66000c1e1900 */
[----:B------:R-:W-:Y:S01]  /*8750*/  @!P1 LEA.HI.X.SX32 R62, R54, RZ, 0x1, P2 ;  /* 0x000000ff363e9211 */ /* 0x000fe200010f0eff */
[----:B------:R0:W5:Y:S01]  /*8760*/  @!P6 LDG.E R48, desc[UR6][R2.64+0x280] ;  /* 0x000280060230e981 */ /* 0x000162000c1e1900 */
[----:B------:R-:W-:-:S04]  /*8770*/  @!P1 LEA R4, P2, R5, UR4, 0x2 ;  /* 0x0000000405049c11 */ /* 0x000fc8000f8410ff */
[----:B------:R-:W-:-:S05]  /*8780*/  @!P1 LEA.HI.X R5, R5, UR5, R62, 0x2, P2 ;  /* 0x0000000505059c11 */ /* 0x000fca00090f143e */
[----:B------:R1:W5:Y:S01]  /*8790*/  @!P1 LDG.E R50, desc[UR6][R4.64+0x380] ;  /* 0x0003800604329981 */ /* 0x000362000c1e1900 */
[----:B------:R-:W-:-:S13]  /*87a0*/  ISETP.GE.AND P1, PT, R59, R60, PT ;  /* 0x0000003c3b00720c */ /* 0x000fda0003f26270 */
[----:B------:R-:W-:-:S04]  /*87b0*/  @!P1 IADD3 R59, P2, PT, R54, R57, RZ ;  /* 0x00000039363b9210 */ /* 0x000fc80007f5e0ff */
[----:B------:R-:W-:Y:S02]  /*87c0*/  @!P1 LEA.HI.X.SX32 R62, R54, RZ, 0x1, P2 ;  /* 0x000000ff363e9211 */ /* 0x000fe400010f0eff */
[----:B0-----:R-:W-:-:S04]  /*87d0*/  @!P1 LEA R2, P2, R59, UR4, 0x2 ;  /* 0x000000043b029c11 */ /* 0x001fc8000f8410ff */
[----:B------:R-:W-:Y:S01]  /*87e0*/  @!P1 LEA.HI.X R3, R59, UR5, R62, 0x2, P2 ;  /* 0x000000053b039c11 */ /* 0x000fe200090f143e */
[----:B------:R-:W-:-:S04]  /*87f0*/  VIADD R59, R57, 0x120 ;  /* 0x00000120393b7836 */ /* 0x000fc80000000000 */
[----:B------:R0:W5:Y:S01]  /*8800*/  @!P1 LDG.E R49, desc[UR6][R2.64+0x400] ;  /* 0x0004000602319981 */ /* 0x000162000c1e1900 */
[----:B------:R-:W-:-:S13]  /*8810*/  ISETP.GE.AND P1, PT, R59, R60, PT ;  /* 0x0000003c3b00720c */ /* 0x000fda0003f26270 */
[----:B------:R-:W-:-:S04]  /*8820*/  @!P1 IADD3 R59, P2, PT, R54, R57, RZ ;  /* 0x00000039363b9210 */ /* 0x000fc80007f5e0ff */
[----:B------:R-:W-:Y:S02]  /*8830*/  @!P1 LEA.HI.X.SX32 R62, R54, RZ, 0x1, P2 ;  /* 0x000000ff363e9211 */ /* 0x000fe400010f0eff */
[----:B-1----:R-:W-:-:S04]  /*8840*/  @!P1 LEA R4, P2, R59, UR4, 0x2 ;  /* 0x000000043b049c11 */ /* 0x002fc8000f8410ff */
[----:B------:R-:W-:Y:S01]  /*8850*/  @!P1 LEA.HI.X R5, R59, UR5, R62, 0x2, P2 ;  /* 0x000000053b059c11 */ /* 0x000fe200090f143e */
[----:B------:R-:W-:-:S04]  /*8860*/  VIADD R59, R57, 0x140 ;  /* 0x00000140393b7836 */ /* 0x000fc80000000000 */
        /* <DEDUP_REMOVED lines=9> */
[----:B------:R-:W-:-:S05]  /*8900*/  @!P1 IMAD R62, R42, 0x1980, RZ ;  /* 0x000019802a3e9824 */ /* 0x000fca00078e02ff */
[----:B-1----:R-:W-:-:S04]  /*8910*/  @!P1 IADD3 R5, P2, PT, R62, R57, RZ ;  /* 0x000000393e059210 */ /* 0x002fc80007f5e0ff */
[----:B------:R-:W-:Y:S02]  /*8920*/  @!P1 LEA.HI.X.SX32 R62, R62, RZ, 0x1, P2 ;  /* 0x000000ff3e3e9211 */ /* 0x000fe400010f0eff */
[----:B------:R-:W-:Y:S01]  /*8930*/  @!P1 LEA R4, P2, R5, UR4, 0x2 ;  /* 0x0000000405049c11 */ /* 0x000fe2000f8410ff */
[----:B------:R-:W-:-:S03]  /*8940*/  VIADD R59, R57, 0x180 ;  /* 0x00000180393b7836 */ /* 0x000fc60000000000 */
[----:B------:R-:W-:-:S05]  /*8950*/  @!P1 LEA.HI.X R5, R5, UR5, R62, 0x2, P2 ;  /* 0x0000000505059c11 */ /* 0x000fca00090f143e */
[----:B------:R1:W5:Y:S01]  /*8960*/  @!P1 LDG.E R56, desc[UR6][R4.64+0x580] ;  /* 0x0005800604389981 */ /* 0x000362000c1e1900 */
[----:B------:R-:W-:-:S13]  /*8970*/  ISETP.GE.AND P1, PT, R59, R60, PT ;  /* 0x0000003c3b00720c */ /* 0x000fda0003f26270 */
[----:B0-----:R-:W-:-:S05]  /*8980*/  @!P1 IMAD R2, R42, 0x1980, RZ ;  /* 0x000019802a029824 */ /* 0x001fca00078e02ff */
[----:B------:R-:W-:-:S04]  /*8990*/  @!P1 IADD3 R3, P2, PT, R2, R57, RZ ;  /* 0x0000003902039210 */ /* 0x000fc80007f5e0ff */
[----:B------:R-:W-:Y:S02]  /*89a0*/  @!P1 LEA.HI.X.SX32 R62, R2, RZ, 0x1, P2 ;  /* 0x000000ff023e9211 */ /* 0x000fe400010f0eff */
[----:B------:R-:W-:Y:S01]  /*89b0*/  @!P1 LEA R2, P2, R3, UR4, 0x2 ;  /* 0x0000000403029c11 */ /* 0x000fe2000f8410ff */
[----:B------:R-:W-:-:S03]  /*89c0*/  VIADD R59, R57, 0x1a0 ;  /* 0x000001a0393b7836 */ /* 0x000fc60000000000 */
[----:B------:R-:W-:-:S05]  /*89d0*/  @!P1 LEA.HI.X R3, R3, UR5, R62, 0x2, P2 ;  /* 0x0000000503039c11 */ /* 0x000fca00090f143e */
[----:B------:R0:W5:Y:S01]  /*89e0*/  @!P1 LDG.E R53, desc[UR6][R2.64+0x600] ;  /* 0x0006000602359981 */ /* 0x000162000c1e1900 */
[----:B------:R-:W-:-:S13]  /*89f0*/  ISETP.GE.AND P1, PT, R59, R60, PT ;  /* 0x0000003c3b00720c */ /* 0x000fda0003f26270 */
[----:B-1----:R-:W-:-:S05]  /*8a00*/  @!P1 IMAD R4, R42, 0x1980, RZ ;  /* 0x000019802a049824 */ /* 0x002fca00078e02ff */
[----:B------:R-:W-:-:S04]  /*8a10*/  @!P1 IADD3 R5, P2, PT, R4, R57, RZ ;  /* 0x0000003904059210 */ /* 0x000fc80007f5e0ff */
[----:B------:R-:W-:Y:S02]  /*8a20*/  @!P1 LEA.HI.X.SX32 R62, R4, RZ, 0x1, P2 ;  /* 0x000000ff043e9211 */ /* 0x000fe400010f0eff */
[----:B------:R-:W-:Y:S01]  /*8a30*/  @!P1 LEA R4, P2, R5, UR4, 0x2 ;  /* 0x0000000405049c11 */ /* 0x000fe2000f8410ff */
[----:B------:R-:W-:-:S03]  /*8a40*/  VIADD R59, R57, 0x1c0 ;  /* 0x000001c0393b7836 */ /* 0x000fc60000000000 */
[----:B------:R-:W-:-:S05]  /*8a50*/  @!P1 LEA.HI.X R5, R5, UR5, R62, 0x2, P2 ;  /* 0x0000000505059c11 */ /* 0x000fca00090f143e */
[----:B------:R1:W5:Y:S01]  /*8a60*/  @!P1 LDG.E R54, desc[UR6][R4.64+0x680] ;  /* 0x0006800604369981 */ /* 0x000362000c1e1900 */
[----:B------:R-:W-:Y:S01]  /*8a70*/  ISETP.GE.AND P1, PT, R59, R60, PT ;  /* 0x0000003c3b00720c */ /* 0x000fe20003f26270 */
[----:B------:R-:W-:-:S05]  /*8a80*/  VIADD R59, R57, 0x200 ;  /* 0x00000200393b7836 */ /* 0x000fca0000000000 */
[----:B------:R-:W-:-:S07]  /*8a90*/  ISETP.GE.AND P3, PT, R59, R60, PT ;  /* 0x0000003c3b00720c */ /* 0x000fce0003f66270 */
[----:B0-----:R-:W-:-:S05]  /*8aa0*/  @!P1 IMAD R2, R42, 0x1980, RZ ;  /* 0x000019802a029824 */ /* 0x001fca00078e02ff */
[C---:B------:R-:W-:Y:S01]  /*8ab0*/  @!P1 IADD3 R3, P2, PT, R2.reuse, R57, RZ ;  /* 0x0000003902039210 */ /* 0x040fe20007f5e0ff */
[----:B------:R-:W0:Y:S03]  /*8ac0*/  @!P3 S2R R59, SR_TID.X ;  /* 0x00000000003bb919 */ /* 0x000e260000002100 */
[----:B------:R-:W-:Y:S02]  /*8ad0*/  @!P1 LEA.HI.X.SX32 R62, R2, RZ, 0x1, P2 ;  /* 0x000000ff023e9211 */ /* 0x000fe400010f0eff */
[----:B------:R-:W-:Y:S01]  /*8ae0*/  @!P1 LEA R2, P2, R3, UR4, 0x2 ;  /* 0x0000000403029c11 */ /* 0x000fe2000f8410ff */
[----:B-1----:R-:W-:-:S03]  /*8af0*/  VIADD R5, R57, 0x1e0 ;  /* 0x000001e039057836 */ /* 0x002fc60000000000 */
[----:B------:R-:W-:-:S05]  /*8b00*/  @!P1 LEA.HI.X R3, R3, UR5, R62, 0x2, P2 ;  /* 0x0000000503039c11 */ /* 0x000fca00090f143e */
[----:B------:R0:W5:Y:S01]  /*8b10*/  @!P1 LDG.E R51, desc[UR6][R2.64+0x700] ;  /* 0x0007000602339981 */ /* 0x000162000c1e1900 */
[----:B------:R-:W-:-:S13]  /*8b20*/  ISETP.GE.AND P1, PT, R5, R60, PT ;  /* 0x0000003c0500720c */ /* 0x000fda0003f26270 */
[----:B------:R-:W-:-:S05]  /*8b30*/  @!P1 IMAD R4, R42, 0x1980, RZ ;  /* 0x000019802a049824 */ /* 0x000fca00078e02ff */
[C---:B------:R-:W-:Y:S02]  /*8b40*/  @!P1 IADD3 R5, P2, PT, R4.reuse, R57, RZ ;  /* 0x0000003904059210 */ /* 0x040fe40007f5e0ff */
[----:B0-----:R-:W-:Y:S02]  /*8b50*/  @!P3 LOP3.LUT R2, R59, 0x3e0, RZ, 0xc0, !PT ;  /* 0x000003e03b02b812 */ /* 0x001fe400078ec0ff */
[----:B------:R-:W-:Y:S02]  /*8b60*/  @!P1 LEA.HI.X.SX32 R60, R4, RZ, 0x1, P2 ;  /* 0x000000ff043c9211 */ /* 0x000fe400010f0eff */
[----:B------:R-:W-:Y:S02]  /*8b70*/  @!P1 LEA R4, P2, R5, UR4, 0x2 ;  /* 0x0000000405049c11 */ /* 0x000fe4000f8410ff */
[----:B------:R-:W-:Y:S01]  /*8b80*/  @!P3 LOP3.LUT R59, R59, 0x1f, RZ, 0xc0, !PT ;  /* 0x0000001f3b3bb812 */ /* 0x000fe200078ec0ff */
[----:B------:R-:W-:Y:S01]  /*8b90*/  @!P3 IMAD R3, R42, 0x1980, RZ ;  /* 0x000019802a03b824 */ /* 0x000fe200078e02ff */
[----:B------:R-:W-:-:S03]  /*8ba0*/  @!P1 LEA.HI.X R5, R5, UR5, R60, 0x2, P2 ;  /* 0x0000000505059c11 */ /* 0x000fc600090f143c */
[----:B------:R-:W-:Y:S02]  /*8bb0*/  @!P3 IMAD R2, R2, 0x11, R59 ;  /* 0x000000110202b824 */ /* 0x000fe400078e023b */
[----:B------:R1:W5:Y:S03]  /*8bc0*/  @!P1 LDG.E R58, desc[UR6][R4.64+0x780] ;  /* 0x00078006043a9981 */ /* 0x000366000c1e1900 */
[----:B------:R-:W-:-:S04]  /*8bd0*/  @!P3 IADD3 R59, P1, PT, R3, R2, RZ ;  /* 0x00000002033bb210 */ /* 0x000fc80007f3e0ff */
[----:B------:R-:W-:Y:S02]  /*8be0*/  @!P3 LEA.HI.X.SX32 R60, R3, RZ, 0x1, P1 ;  /* 0x000000ff033cb211 */ /* 0x000fe400008f0eff */
[----:B------:R-:W-:-:S04]  /*8bf0*/  @!P3 LEA R2, P1, R59, UR4, 0x2 ;  /* 0x000000043b02bc11 */ /* 0x000fc8000f8210ff */
[----:B------:R-:W-:-:S05]  /*8c00*/  @!P3 LEA.HI.X R3, R59, UR5, R60, 0x2, P1 ;  /* 0x000000053b03bc11 */ /* 0x000fca00088f143c */
[----:B------:R1:W5:Y:S04]  /*8c10*/  @!P3 LDG.E R57, desc[UR6][R2.64+0x800] ;  /* 0x000800060239b981 */ /* 0x000368000c1e1900 */
.L_x_113:
[----:B------:R-:W-:Y:S08]  /*8c20*/  BAR.SYNC.DEFER_BLOCKING 0x0 ;  /* 0x0000000000007b1d */ /* 0x000ff00000010000 */
[----:B------:R-:W2:Y:S01]  /*8c30*/  S2UR UR5, SR_CgaCtaId ;  /* 0x00000000000579c3 */ /* 0x000ea20000008800 */
[----:B------:R-:W-:Y:S01]  /*8c40*/  UMOV UR4, 0x400 ;  /* 0x0000040000047882 */ /* 0x000fe20000000000 */
[----:B01----:R-:W0:Y:S01]  /*8c50*/  S2R R2, SR_TID.X ;  /* 0x0000000000027919 */ /* 0x003e220000002100 */
[----:B-----5:R1:W-:Y:S04]  /*8c60*/  STS [R40+-0x4], R41 ;  /* 0xfffffc2928007388 */ /* 0x0203e80000000800 */
[----:B------:R1:W-:Y:S01]  /*8c70*/  STS [R39+-0x4], R44 ;  /* 0xfffffc2c27007388 */ /* 0x0003e20000000800 */
[----:B--2---:R-:W-:-:S03]  /*8c80*/  ULEA UR4, UR5, UR4, 0x18 ;  /* 0x0000000405047291 */ /* 0x004fc6000f8ec0ff */
[----:B------:R1:W-:Y:S04]  /*8c90*/  STS [R38+-0x4], R43 ;  /* 0xfffffc2b26007388 */ /* 0x0003e80000000800 */
        /* <DEDUP_REMOVED lines=13> */
[----:B------:R1:W-:Y:S01]  /*8d70*/  STS [R24+-0x4], R57 ;  /* 0xfffffc3918007388 */ /* 0x0003e20000000800 */
[----:B------:R-:W-:Y:S06]  /*8d80*/  BAR.SYNC.DEFER_BLOCKING 0x0 ;  /* 0x0000000000007b1d */ /* 0x000fec0000010000 */
[----:B0-----:R-:W-:Y:S05]  /*8d90*/  @P0 BRA `(.L_x_114) ;  /* 0x00000008006c0947 */ /* 0x001fea0003800000 */
[----:B------:R-:W-:Y:S01]  /*8da0*/  LEA R21, R21, UR4, 0x3 ;  /* 0x0000000415157c11 */ /* 0x000fe2000f8e18ff */
[----:B------:R-:W-:Y:S01]  /*8db0*/  LDS R3, [R22] ;  /* 0x0000000016037984 */ /* 0x000fe20000000800 */
[----:B------:R-:W0:Y:S01]  /*8dc0*/  LDCU.64 UR8, c[0x0][0x3b0] ;  /* 0x00007600ff0877ac */ /* 0x000e220008000a00 */
[----:B-1----:R-:W-:Y:S02]  /*8dd0*/  LEA R26, R20, UR4, 0x3 ;  /* 0x00000004141a7c11 */ /* 0x002fe4000f8e18ff */
[----:B------:R-:W1:Y:S01]  /*8de0*/  LDS.64 R4, [R21+0x6600] ;  /* 0x0066000015047984 */ /* 0x000e620000000a00 */
[----:B------:R-:W-:Y:S02]  /*8df0*/  LEA R19, R19, UR4, 0x3 ;  /* 0x0000000413137c11 */ /* 0x000fe4000f8e18ff */
[----:B------:R-:W-:Y:S02]  /*8e00*/  LEA R17, R17, UR4, 0x3 ;  /* 0x0000000411117c11 */ /* 0x000fe4000f8e18ff */
[----:B------:R-:W-:-:S02]  /*8e10*/  LEA R15, R15, UR4, 0x3 ;  /* 0x000000040f0f7c11 */ /* 0x000fc4000f8e18ff */
[----:B------:R-:W-:Y:S02]  /*8e20*/  LEA R13, R13, UR4, 0x3 ;  /* 0x000000040d0d7c11 */ /* 0x000fe4000f8e18ff */
[----:B------:R-:W-:Y:S02]  /*8e30*/  LEA R11, R11, UR4, 0x3 ;  /* 0x000000040b0b7c11 */ /* 0x000fe4000f8e18ff */
[----:B------:R-:W-:Y:S02]  /*8e40*/  LEA R9, R9, UR4, 0x3 ;  /* 0x0000000409097c11 */ /* 0x000fe4000f8e18ff */
[----:B------:R-:W-:Y:S02]  /*8e50*/  LEA R7, R7, UR4, 0x3 ;  /* 0x0000000407077c11 */ /* 0x000fe4000f8e18ff */
[----:B-1----:R-:W-:-:S05]  /*8e60*/  IADD3 R4, P0, PT, R4, R2, RZ ;  /* 0x0000000204047210 */ /* 0x002fca0007f1e0ff */
[----:B------:R-:W-:Y:S01]  /*8e70*/  IMAD.X R5, RZ, RZ, R5, P0 ;  /* 0x000000ffff057224 */ /* 0x000fe200000e0605 */
[----:B0-----:R-:W-:-:S04]  /*8e80*/  LEA R24, P0, R4, UR8, 0x2 ;  /* 0x0000000804187c11 */ /* 0x001fc8000f8010ff */
[----:B------:R-:W-:-:S05]  /*8e90*/  LEA.HI.X R25, R4, UR9, R5, 0x2, P0 ;  /* 0x0000000904197c11 */ /* 0x000fca00080f1405 */
[----:B------:R-:W-:Y:S01]  /*8ea0*/  STG.E desc[UR6][R24.64], R3 ;  /* 0x0000000318007986 */ /* 0x000fe2000c101906 */
[----:B------:R-:W-:-:S03]  /*8eb0*/  NOP ;  /* 0x0000000000007918 */ /* 0x000fc60000000000 */
[----:B------:R0:W1:Y:S04]  /*8ec0*/  LDS.64 R4, [R26+0x6600] ;  /* 0x006600001a047984 */ /* 0x0000680000000a00 */
[----:B------:R-:W2:Y:S01]  /*8ed0*/  LDS R23, [R22+0x600] ;  /* 0x0006000016177984 */ /* 0x000ea20000000800 */
[----:B0-----:R-:W-:Y:S02]  /*8ee0*/  LEA R26, R18, UR4, 0x3 ;  /* 0x00000004121a7c11 */ /* 0x001fe4000f8e18ff */
[----:B-1----:R-:W-:-:S05]  /*8ef0*/  IADD3 R4, P0, PT, R4, R2, RZ ;  /* 0x0000000204047210 */ /* 0x002fca0007f1e0ff */
[----:B------:R-:W-:Y:S01]  /*8f00*/  IMAD.X R5, RZ, RZ, R5, P0 ;  /* 0x000000ffff057224 */ /* 0x000fe200000e0605 */
[----:B------:R-:W-:-:S04]  /*8f10*/  LEA R20, P0, R4, UR8, 0x2 ;  /* 0x0000000804147c11 */ /* 0x000fc8000f8010ff */
[----:B------:R-:W-:-:S05]  /*8f20*/  LEA.HI.X R21, R4, UR9, R5, 0x2, P0 ;  /* 0x0000000904157c11 */ /* 0x000fca00080f1405 */
[----:B--2---:R-:W-:Y:S01]  /*8f30*/  STG.E desc[UR6][R20.64+0x600], R23 ;  /* 0x0006001714007986 */ /* 0x004fe2000c101906 */
[----:B------:R-:W-:-:S03]  /*8f40*/  NOP ;  /* 0x0000000000007918 */ /* 0x000fc60000000000 */
[----:B------:R-:W0:Y:S04]  /*8f50*/  LDS.64 R4, [R19+0x6600] ;  /* 0x0066000013047984 */ /* 0x000e280000000a00 */
[----:B------:R-:W1:Y:S01]  /*8f60*/  LDS R3, [R22+0xc00] ;  /* 0x000c000016037984 */ /* 0x000e620000000800 */
[----:B0-----:R-:W-:-:S05]  /*8f70*/  IADD3 R4, P0, PT, R4, R2, RZ ;  /* 0x0000000204047210 */ /* 0x001fca0007f1e0ff */
[----:B------:R-:W-:Y:S01]  /*8f80*/  IMAD.X R5, RZ, RZ, R5, P0 ;  /* 0x000000ffff057224 */ /* 0x000fe200000e0605 */
[----:B------:R-:W-:-:S04]  /*8f90*/  LEA R24, P0, R4, UR8, 0x2 ;  /* 0x0000000804187c11 */ /* 0x000fc8000f8010ff */
[----:B------:R-:W-:-:S05]  /*8fa0*/  LEA.HI.X R25, R4, UR9, R5, 0x2, P0 ;  /* 0x0000000904197c11 */ /* 0x000fca00080f1405 */
[----:B-1----:R0:W-:Y:S01]  /*8fb0*/  STG.E desc[UR6][R24.64+0xc00], R3 ;  /* 0x000c000318007986 */ /* 0x0021e2000c101906 */
[----:B------:R-:W-:-:S03]  /*8fc0*/  NOP ;  /* 0x0000000000007918 */ /* 0x000fc60000000000 */
[----:B------:R-:W1:Y:S04]  /*8fd0*/  LDS.64 R4, [R26+0x6600] ;  /* 0x006600001a047984 */ /* 0x000e680000000a00 */
        /* <DEDUP_REMOVED lines=99> */
[----:B-1----:R-:W-:Y:S01]  /*9610*/  STG.E desc[UR6][R10.64+0x5400], R3 ;  /* 0x005400030a007986 */ /* 0x002fe2000c101906 */
[----:B------:R-:W-:-:S03]  /*9620*/  NOP ;  /* 0x0000000000007918 */ /* 0x000fc60000000000 */
[----:B------:R-:W0:Y:S04]  /*9630*/  LDS.64 R4, [R12+0x6600] ;  /* 0x006600000c047984 */ /* 0x000e280000000a00 */
[----:B------:R-:W1:Y:S01]  /*9640*/  LDS R9, [R22+0x5a00] ;  /* 0x005a000016097984 */ /* 0x000e620000000800 */
[----:B0-----:R-:W-:-:S05]  /*9650*/  IADD3 R4, P0, PT, R4, R2, RZ ;  /* 0x0000000204047210 */ /* 0x001fca0007f1e0ff */
[----:B------:R-:W-:Y:S01]  /*9660*/  IMAD.X R5, RZ, RZ, R5, P0 ;  /* 0x000000ffff057224 */ /* 0x000fe200000e0605 */
[----:B------:R-:W-:-:S04]  /*9670*/  LEA R6, P0, R4, UR8, 0x2 ;  /* 0x0000000804067c11 */ /* 0x000fc8000f8010ff */
[----:B------:R-:W-:Y:S02]  /*9680*/  LEA.HI.X R7, R4, UR9, R5, 0x2, P0 ;  /* 0x0000000904077c11 */ /* 0x000fe400080f1405 */
[----:B------:R-:W-:-:S03]  /*9690*/  LEA R4, R0, UR4, 0x3 ;  /* 0x0000000400047c11 */ /* 0x000fc6000f8e18ff */
[----:B-1----:R-:W-:Y:S01]  /*96a0*/  STG.E desc[UR6][R6.64+0x5a00], R9 ;  /* 0x005a000906007986 */ /* 0x002fe2000c101906 */
        /* <DEDUP_REMOVED lines=8> */
[----:B------:R-:W-:Y:S01]  /*9730*/  NOP ;  /* 0x0000000000007918 */ /* 0x000fe20000000000 */
[----:B------:R-:W-:Y:S05]  /*9740*/  EXIT ;  /* 0x000000000000794d */ /* 0x000fea0003800000 */
.L_x_114:
[----:B------:R-:W-:Y:S01]  /*9750*/  LEA R21, R21, UR4, 0x3 ;  /* 0x0000000415157c11 */ /* 0x000fe2000f8e18ff */
[----:B------:R-:W-:Y:S01]  /*9760*/  IMAD R23, R42, -0x1980, R23 ;  /* 0xffffe6802a177824 */ /* 0x000fe200078e0217 */
[----:B-1----:R-:W-:Y:S01]  /*9770*/  LEA R26, R20, UR4, 0x3 ;  /* 0x00000004141a7c11 */ /* 0x002fe2000f8e18ff */
[C---:B------:R-:W-:Y:S01]  /*9780*/  VIADD R20, R2.reuse, 0x180 ;  /* 0x0000018002147836 */ /* 0x040fe20000000000 */
[----:B------:R-:W-:Y:S01]  /*9790*/  LEA R19, R19, UR4, 0x3 ;  /* 0x0000000413137c11 */ /* 0x000fe2000f8e18ff */
[----:B------:R-:W0:Y:S01]  /*97a0*/  LDS.64 R4, [R21+0x6600] ;  /* 0x0066000015047984 */ /* 0x000e220000000a00 */
[----:B------:R-:W-:Y:S02]  /*97b0*/  ISETP.GE.AND P1, PT, R2, R23, PT ;  /* 0x000000170200720c */ /* 0x000fe40003f26270 */
[----:B------:R-:W-:Y:S02]  /*97c0*/  LEA R17, R17, UR4, 0x3 ;  /* 0x0000000411117c11 */ /* 0x000fe4000f8e18ff */
[----:B------:R-:W-:-:S02]  /*97d0*/  LEA R15, R15, UR4, 0x3 ;  /* 0x000000040f0f7c11 */ /* 0x000fc4000f8e18ff */
[----:B------:R-:W-:Y:S02]  /*97e0*/  LEA R13, R13, UR4, 0x3 ;  /* 0x000000040d0d7c11 */ /* 0x000fe4000f8e18ff */
[----:B------:R-:W-:Y:S02]  /*97f0*/  LEA R11, R11, UR4, 0x3 ;  /* 0x000000040b0b7c11 */ /* 0x000fe4000f8e18ff */
[----:B------:R-:W-:Y:S02]  /*9800*/  LEA R9, R9, UR4, 0x3 ;  /* 0x0000000409097c11 */ /* 0x000fe4000f8e18ff */
[----:B------:R-:W-:Y:S01]  /*9810*/  LEA R7, R7, UR4, 0x3 ;  /* 0x0000000407077c11 */ /* 0x000fe2000f8e18ff */
[----:B------:R-:W1:Y:S01]  /*9820*/  @!P1 LDS R3, [R22] ;  /* 0x0000000016039984 */ /* 0x000e620000000800 */
[----:B------:R-:W2:Y:S01]  /*9830*/  @!P1 LDC.64 R24, c[0x0][0x3b0] ;  /* 0x0000ec00ff189b82 */ /* 0x000ea20000000a00 */
[----:B0-----:R-:W-:-:S05]  /*9840*/  @!P1 IADD3 R4, P0, PT, R4, R2, RZ ;  /* 0x0000000204049210 */ /* 0x001fca0007f1e0ff */
[----:B------:R-:W-:Y:S01]  /*9850*/  @!P1 IMAD.X R5, RZ, RZ, R5, P0 ;  /* 0x000000ffff059224 */ /* 0x000fe200000e0605 */
[----:B--2---:R-:W-:-:S04]  /*9860*/  @!P1 LEA R24, P0, R4, R24, 0x2 ;  /* 0x0000001804189211 */ /* 0x004fc800078010ff */
[----:B------:R-:W-:-:S05]  /*9870*/  @!P1 LEA.HI.X R25, R4, R25, R5, 0x2, P0 ;  /* 0x0000001904199211 */ /* 0x000fca00000f1405 */
[----:B-1----:R0:W-:Y:S01]  /*9880*/  @!P1 STG.E desc[UR6][R24.64], R3 ;  /* 0x0000000318009986 */ /* 0x0021e2000c101906 */
[----:B------:R-:W-:-:S03]  /*9890*/  NOP ;  /* 0x0000000000007918 */ /* 0x000fc60000000000 */
[----:B------:R1:W2:Y:S01]  /*98a0*/  LDS.64 R4, [R26+0x6600] ;  /* 0x006600001a047984 */ /* 0x0002a20000000a00 */
[----:B------:R-:W-:Y:S01]  /*98b0*/  ISETP.GE.AND P1, PT, R20, R23, PT ;  /* 0x000000171400720c */ /* 0x000fe20003f26270 */
[----:B0-----:R-:W-:Y:S01]  /*98c0*/  VIADD R24, R2, 0x300 ;  /* 0x0000030002187836 */ /* 0x001fe20000000000 */
[----:B-1----:R-:W-:Y:S01]  /*98d0*/  LEA R26, R18, UR4, 0x3 ;  /* 0x00000004121a7c11 */ /* 0x002fe2000f8e18ff */
[----:B------:R-:W-:-:S10]  /*98e0*/  VIADD R18, R2, 0x480 ;  /* 0x0000048002127836 */ /* 0x000fd40000000000 */
[----:B------:R-:W0:Y:S01]  /*98f0*/  @!P1 LDS R27, [R22+0x600] ;  /* 0x00060000161b9984 */ /* 0x000e220000000800 */
[----:B------:R-:W1:Y:S01]  /*9900*/  @!P1 LDC.64 R20, c[0x0][0x3b0] ;  /* 0x0000ec00ff149b82 */ /* 0x000e620000000a00 */
[----:B--2---:R-:W-:-:S05]  /*9910*/  @!P1 IADD3 R4, P0, PT, R4, R2, RZ ;  /* 0x0000000204049210 */ /* 0x004fca0007f1e0ff */
[----:B------:R-:W-:Y:S01]  /*9920*/  @!P1 IMAD.X R5, RZ, RZ, R5, P0 ;  /* 0x000000ffff059224 */ /* 0x000fe200000e0605 */
[----:B-1----:R-:W-:-:S04]  /*9930*/  @!P1 LEA R20, P0, R4, R20, 0x2 ;  /* 0x0000001404149211 */ /* 0x002fc800078010ff */
[----:B------:R-:W-:-:S05]  /*9940*/  @!P1 LEA.HI.X R21, R4, R21, R5, 0x2, P0 ;  /* 0x0000001504159211 */ /* 0x000fca00000f1405 */
[----:B0-----:R0:W-:Y:S01]  /*9950*/  @!P1 STG.E desc[UR6][R20.64+0x600], R27 ;  /* 0x0006001b14009986 */ /* 0x0011e2000c101906 */
[----:B------:R-:W-:-:S03]  /*9960*/  NOP ;  /* 0x0000000000007918 */ /* 0x000fc60000000000 */
[----:B------:R-:W1:Y:S01]  /*9970*/  LDS.64 R4, [R19+0x6600] ;  /* 0x0066000013047984 */ /* 0x000e620000000a00 */
[----:B------:R-:W-:Y:S01]  /*9980*/  ISETP.GE.AND P1, PT, R24, R23, PT ;  /* 0x000000171800720c */ /* 0x000fe20003f26270 */
[----:B0-----:R-:W-:-:S12]  /*9990*/  VIADD R20, R2, 0x600 ;  /* 0x0000060002147836 */ /* 0x001fd80000000000 */
[----:B------:R-:W0:Y:S01]  /*99a0*/  @!P1 LDS R3, [R22+0xc00] ;  /* 0x000c000016039984 */ /* 0x000e220000000800 */
[----:B------:R-:W2:Y:S01]  /*99b0*/  @!P1 LDC.64 R24, c[0x0][0x3b0] ;  /* 0x0000ec00ff189b82 */ /* 0x000ea20000000a00 */
[----:B-1----:R-:W-:-:S05]  /*99c0*/  @!P1 IADD3 R4, P0, PT, R4, R2, RZ ;  /* 0x0000000204049210 */ /* 0x002fca0007f1e0ff */
[----:B------:R-:W-:Y:S01]  /*99d0*/  @!P1 IMAD.X R5, RZ, RZ, R5, P0 ;  /* 0x000000ffff059224 */ /* 0x000fe200000e0605 */
[----:B--2---:R-:W-:-:S04]  /*99e0*/  @!P1 LEA R24, P0, R4, R24, 0x2 ;  /* 0x0000001804189211 */ /* 0x004fc800078010ff */
[----:B------:R-:W-:-:S05]  /*99f0*/  @!P1 LEA.HI.X R25, R4, R25, R5, 0x2, P0 ;  /* 0x0000001904199211 */ /* 0x000fca00000f1405 */
[----:B0-----:R0:W-:Y:S01]  /*9a00*/  @!P1 STG.E desc[UR6][R24.64+0xc00], R3 ;  /* 0x000c000318009986 */ /* 0x0011e2000c101906 */
[----:B------:R-:W-:-:S03]  /*9a10*/  NOP ;  /* 0x0000000000007918 */ /* 0x000fc60000000000 */
[----:B------:R-:W1:Y:S01]  /*9a20*/  LDS.64 R4, [R26+0x6600] ;  /* 0x006600001a047984 */ /* 0x000e620000000a00 */
[----:B------:R-:W-:Y:S02]  /*9a30*/  ISETP.GE.AND P1, PT, R18, R23, PT ;  /* 0x000000171200720c */ /* 0x000fe40003f26270 */
[----:B0-----:R-:W-:Y:S01]  /*9a40*/  LEA R24, R16, UR4, 0x3 ;  /* 0x0000000410187c11 */ /* 0x001fe2000f8e18ff */
[----:B------:R-:W-:-:S10]  /*9a50*/  VIADD R16, R2, 0x780 ;  /* 0x0000078002107836 */ /* 0x000fd40000000000 */
        /* <DEDUP_REMOVED lines=33> */
[----:B0-----:R-:W-:-:S11]  /*9c70*/  LOP3.LUT R16, R2, 0xc00, RZ, 0xfc, !PT ;  /* 0x00000c0002107812 */ /* 0x001fd600078efcff */
        /* <DEDUP_REMOVED lines=87> */
[----:B0-----:R-:W-:Y:S01]  /*a1f0*/  @!P1 STG.E desc[UR6][R8.64+0x4e00], R15 ;  /* 0x004e000f08009986 */ /* 0x001fe2000c101906 */
[----:B------:R-:W-:-:S03]  /*a200*/  NOP ;  /* 0x0000000000007918 */ /* 0x000fc60000000000 */
[----:B------:R-:W0:Y:S01]  /*a210*/  LDS.64 R4, [R7+0x6600] ;  /* 0x0066000007047984 */ /* 0x000e220000000a00 */
[----:B------:R-:W-:-:S13]  /*a220*/  ISETP.GE.AND P1, PT, R10, R23, PT ;  /* 0x000000170a00720c */ /* 0x000fda0003f26270 */
[----:B------:R-:W1:Y:S01]  /*a230*/  @!P1 LDS R3, [R22+0x5400] ;  /* 0x0054000016039984 */ /* 0x000e620000000800 */
[----:B------:R-:W2:Y:S01]  /*a240*/  @!P1 LDC.64 R10, c[0x0][0x3b0] ;  /* 0x0000ec00ff0a9b82 */ /* 0x000ea20000000a00 */
[----:B0-----:R-:W-:-:S05]  /*a250*/  @!P1 IADD3 R4, P0, PT, R4, R2, RZ ;  /* 0x0000000204049210 */ /* 0x001fca0007f1e0ff */
[----:B------:R-:W-:Y:S01]  /*a260*/  @!P1 IMAD.X R5, RZ, RZ, R5, P0 ;  /* 0x000000ffff059224 */ /* 0x000fe200000e0605 */
[----:B--2---:R-:W-:-:S04]  /*a270*/  @!P1 LEA R10, P0, R4, R10, 0x2 ;  /* 0x0000000a040a9211 */ /* 0x004fc800078010ff */
[----:B------:R-:W-:-:S05]  /*a280*/  @!P1 LEA.HI.X R11, R4, R11, R5, 0x2, P0 ;  /* 0x0000000b040b9211 */ /* 0x000fca00000f1405 */
[----:B-1----:R-:W-:Y:S01]  /*a290*/  @!P1 STG.E desc[UR6][R10.64+0x5400], R3 ;  /* 0x005400030a009986 */ /* 0x002fe2000c101906 */
        /* <DEDUP_REMOVED lines=8> */
[----:B------:R-:W-:Y:S02]  /*a320*/  @!P1 LEA.HI.X R7, R4, R7, R5, 0x2, P0 ;  /* 0x0000000704079211 */ /* 0x000fe400000f1405 */
[----:B------:R-:W-:Y:S02]  /*a330*/  LEA R5, R0, UR4, 0x3 ;  /* 0x0000000400057c11 */ /* 0x000fe4000f8e18ff */
[----:B------:R-:W-:Y:S01]  /*a340*/  LOP3.LUT R0, R2, 0x1800, RZ, 0xfc, !PT ;  /* 0x0000180002007812 */ /* 0x000fe200078efcff */
[----:B-1----:R-:W-:Y:S01]  /*a350*/  @!P1 STG.E desc[UR6][R6.64+0x5a00], R9 ;  /* 0x005a000906009986 */ /* 0x002fe2000c101906 */
[----:B------:R-:W-:-:S03]  /*a360*/  NOP ;  /* 0x0000000000007918 */ /* 0x000fc60000000000 */
[----:B------:R-:W0:Y:S01]  /*a370*/  LDS.64 R4, [R5+0x6600] ;  /* 0x0066000005047984 */ /* 0x000e220000000a00 */
[----:B------:R-:W-:-:S13]  /*a380*/  ISETP.GE.AND P1, PT, R0, R23, PT ;  /* 0x000000170000720c */ /* 0x000fda0003f26270 */
[----:B------:R-:W1:Y:S01]  /*a390*/  @!P1 LDS R11, [R22+0x6000] ;  /* 0x00600000160b9984 */ /* 0x000e620000000800 */
[----:B------:R-:W2:Y:S01]  /*a3a0*/  @!P1 LDC.64 R12, c[0x0][0x3b0] ;  /* 0x0000ec00ff0c9b82 */ /* 0x000ea20000000a00 */
[----:B0-----:R-:W-:-:S05]  /*a3b0*/  IADD3 R0, P0, PT, R4, R2, RZ ;  /* 0x0000000204007210 */ /* 0x001fca0007f1e0ff */
[----:B------:R-:W-:Y:S01]  /*a3c0*/  IMAD.X R4, RZ, RZ, R5, P0 ;  /* 0x000000ffff047224 */ /* 0x000fe200000e0605 */
[----:B--2---:R-:W-:-:S04]  /*a3d0*/  @!P1 LEA R2, P0, R0, R12, 0x2 ;  /* 0x0000000c00029211 */ /* 0x004fc800078010ff */
[----:B------:R-:W-:-:S05]  /*a3e0*/  @!P1 LEA.HI.X R3, R0, R13, R4, 0x2, P0 ;  /* 0x0000000d00039211 */ /* 0x000fca00000f1404 */
[----:B-1----:R-:W-:Y:S01]  /*a3f0*/  @!P1 STG.E desc[UR6][R2.64+0x6000], R11 ;  /* 0x0060000b02009986 */ /* 0x002fe2000c101906 */
[----:B------:R-:W-:Y:S01]  /*a400*/  NOP ;  /* 0x0000000000007918 */ /* 0x000fe20000000000 */
[----:B------:R-:W-:Y:S05]  /*a410*/  EXIT ;  /* 0x000000000000794d */ /* 0x000fea0003800000 */
.L_x_30:
[----:B------:R-:W-:Y:S02]  /*a420*/  IMAD.MOV.U32 R58, RZ, RZ, R39 ;  /* 0x000000ffff3a7224 */ /* 0x000fe400078e0027 */
[----:B------:R-:W-:Y:S02]  /*a430*/  IMAD.MOV.U32 R49, RZ, RZ, 0x1 ;  /* 0x00000001ff317424 */ /* 0x000fe400078e00ff */
[----:B------:R-:W-:Y:S02]  /*a440*/  IMAD.MOV.U32 R60, RZ, RZ, RZ ;  /* 0x000000ffff3c7224 */ /* 0x000fe400078e00ff */
[----:B------:R-:W-:-:S07]  /*a450*/  IMAD.MOV.U32 R47, RZ, RZ, -0x1 ;  /* 0xffffffffff2f7424 */ /* 0x000fce00078e00ff */
[----:B------:R-:W-:Y:S05]  /*a460*/  WARPSYNC.COLLECTIVE R47, `(.L_x_115) ;  /* 0x000000002f087348 */ /* 0x000fea0003c00000 */
[----:B------:R0:W1:Y:S02]  /*a470*/  SHFL.UP P0, R46, R58, R49, R60 ;  /* 0x040000313a2e7389 */ /* 0x000064000000003c */
[----:B01----:R-:W-:Y:S05]  /*a480*/  ENDCOLLECTIVE ;  /* 0x000000000000791b */ /* 0x003fea0003800000 */
.L_x_115:
[----:B------:R-:W-:Y:S02]  /*a490*/  IMAD.MOV.U32 R49, RZ, RZ, 0x2 ;  /* 0x00000002ff317424 */ /* 0x000fe400078e00ff */
[----:B------:R-:W-:-:S04]  /*a4a0*/  IMAD.MOV.U32 R40, RZ, RZ, R46 ;  /* 0x000000ffff287224 */ /* 0x000fc800078e002e */
[----:B------:R-:W-:-:S04]  /*a4b0*/  @P0 IMAD.IADD R40, R39, 0x1, R40 ;  /* 0x0000000127280824 */ /* 0x000fc800078e0228 */
[----:B------:R-:W-:-:S07]  /*a4c0*/  IMAD.MOV.U32 R58, RZ, RZ, R40 ;  /* 0x000000ffff3a7224 */ /* 0x000fce00078e0028 */
[----:B------:R-:W-:Y:S05]  /*a4d0*/  WARPSYNC.COLLECTIVE R47, `(.L_x_116) ;  /* 0x000000002f087348 */ /* 0x000fea0003c00000 */
[----:B------:R0:W1:Y:S02]  /*a4e0*/  SHFL.UP P0, R46, R58, R49, R60 ;  /* 0x040000313a2e7389 */ /* 0x000064000000003c */
[----:B01----:R-:W-:Y:S05]  /*a4f0*/  ENDCOLLECTIVE ;  /* 0x000000000000791b */ /* 0x003fea0003800000 */
.L_x_116:
[----:B------:R-:W-:Y:S02]  /*a500*/  IMAD.MOV.U32 R49, RZ, RZ, 0x4 ;  /* 0x00000004ff317424 */ /* 0x000fe400078e00ff */
[----:B------:R-:W-:-:S04]  /*a510*/  IMAD.MOV.U32 R43, RZ, RZ, R46 ;  /* 0x000000ffff2b7224 */ /* 0x000fc800078e002e */
[----:B------:R-:W-:-:S04]  /*a520*/  @P0 IMAD.IADD R43, R40, 0x1, R43 ;  /* 0x00000001282b0824 */ /* 0x000fc800078e022b */
[----:B------:R-:W-:-:S07]  /*a530*/  IMAD.MOV.U32 R58, RZ, RZ, R43 ;  /* 0x000000ffff3a7224 */ /* 0x000fce00078e002b */
[----:B------:R-:W-:Y:S05]  /*a540*/  WARPSYNC.COLLECTIVE R47, `(.L_x_117) ;  /* 0x000000002f087348 */ /* 0x000fea0003c00000 */
[----:B------:R0:W1:Y:S02]  /*a550*/  SHFL.UP P0, R46, R58, R49, R60 ;  /* 0x040000313a2e7389 */ /* 0x000064000000003c */
[----:B01----:R-:W-:Y:S05]  /*a560*/  ENDCOLLECTIVE ;  /* 0x000000000000791b */ /* 0x003fea0003800000 */
.L_x_117:
[----:B------:R-:W-:Y:S02]  /*a570*/  IMAD.MOV.U32 R49, RZ, RZ, 0x8 ;  /* 0x00000008ff317424 */ /* 0x000fe400078e00ff */
[----:B------:R-:W-:-:S04]  /*a580*/  IMAD.MOV.U32 R44, RZ, RZ, R46 ;  /* 0x000000ffff2c7224 */ /* 0x000fc800078e002e */
[----:B------:R-:W-:-:S04]  /*a590*/  @P0 IMAD.IADD R44, R43, 0x1, R44 ;  /* 0x000000012b2c0824 */ /* 0x000fc800078e022c */
[----:B------:R-:W-:-:S07]  /*a5a0*/  IMAD.MOV.U32 R58, RZ, RZ, R44 ;  /* 0x000000ffff3a7224 */ /* 0x000fce00078e002c */
[----:B------:R-:W-:Y:S05]  /*a5b0*/  WARPSYNC.COLLECTIVE R47, `(.L_x_118) ;  /* 0x000000002f087348 */ /* 0x000fea0003c00000 */
[----:B------:R0:W1:Y:S02]  /*a5c0*/  SHFL.UP P0, R46, R58, R49, R60 ;  /* 0x040000313a2e7389 */ /* 0x000064000000003c */
[----:B01----:R-:W-:Y:S05]  /*a5d0*/  ENDCOLLECTIVE ;  /* 0x000000000000791b */ /* 0x003fea0003800000 */
.L_x_118:
[----:B------:R-:W-:Y:S02]  /*a5e0*/  IMAD.MOV.U32 R49, RZ, RZ, 0x10 ;  /* 0x00000010ff317424 */ /* 0x000fe400078e00ff */
[----:B------:R-:W-:-:S04]  /*a5f0*/  IMAD.MOV.U32 R45, RZ, RZ, R46 ;  /* 0x000000ffff2d7224 */ /* 0x000fc800078e002e */
[----:B------:R-:W-:-:S04]  /*a600*/  @P0 IMAD.IADD R45, R44, 0x1, R45 ;  /* 0x000000012c2d0824 */ /* 0x000fc800078e022d */
[----:B------:R-:W-:-:S07]  /*a610*/  IMAD.MOV.U32 R58, RZ, RZ, R45 ;  /* 0x000000ffff3a7224 */ /* 0x000fce00078e002d */
[----:B------:R-:W-:Y:S05]  /*a620*/  WARPSYNC.COLLECTIVE R47, `(.L_x_119) ;  /* 0x000000002f087348 */ /* 0x000fea0003c00000 */
[----:B------:R0:W1:Y:S02]  /*a630*/  SHFL.UP P0, R46, R58, R49, R60 ;  /* 0x040000313a2e7389 */ /* 0x000064000000003c */
[----:B01----:R-:W-:Y:S05]  /*a640*/  ENDCOLLECTIVE ;  /* 0x000000000000791b */ /* 0x003fea0003800000 */
.L_x_119:
[----:B------:R-:W-:Y:S05]  /*a650*/  BRA `(.L_x_120) ;  /* 0xffffff8400407947 */ /* 0x000fea000383ffff */
.L_x_121:
[----:B------:R-:W-:-:S00]  /*a660*/  BRA `(.L_x_121) ;  /* 0xfffffffc00fc7947 */ /* 0x000fc0000383ffff */
[----:B------:R-:W-:-:S00]  /*a670*/  NOP ;  /* 0x0000000000007918 */ /* 0x000fc00000000000 */
        /* <DEDUP_REMOVED lines=8> */
.L_x_4274:


//--------------------- .text._ZN3cub18CUB_300001_SM_10006detail10radix_sort33DeviceRadixSortExclusiveSumKernelINS1_5radix10policy_hubIiiyE10Policy1000EyEEvPT0_ --------------------------
	.section	.text._ZN3cub18CUB_300001_SM_10006detail10radix_sort33DeviceRadixSortExclusiveSumKernelINS1_5radix10policy_hubIiiyE10Policy1000EyEEvPT0_,"ax",@progbits
	.align	128
        .global         _ZN3cub18CUB_300001_SM_10006detail10radix_sort33DeviceRadixSortExclusiveSumKernelINS1_5radix10policy_hubIiiyE10Policy1000EyEEvPT0_
        .type           _ZN3cub18CUB_300001_SM_10006detail10radix_sort33DeviceRadixSortExclusiveSumKernelINS1_5radix10policy_hubIiiyE10Policy1000EyEEvPT0_,@function
        .size           _ZN3cub18CUB_300001_SM_10006detail10radix_sort33DeviceRadixSortExclusiveSumKernelINS1_5radix10policy_hubIiiyE10Policy1000EyEEvPT0_,(.L_x_4275 - _ZN3cub18CUB_300001_SM_10006detail10radix_sort33DeviceRadixSortExclusiveSumKernelINS1_5radix10policy_hubIiiyE10Policy1000EyEEvPT0_)
        .other          _ZN3cub18CUB_300001_SM_10006detail10radix_sort33DeviceRadixSortExclusiveSumKernelINS1_5radix10policy_hubIiiyE10Policy1000EyEEvPT0_,@"STO_CUDA_ENTRY STV_DEFAULT"
_ZN3cub18CUB_300001_SM_10006detail10radix_sort33DeviceRadixSortExclusiveSumKernelINS1_5radix10policy_hubIiiyE10Policy1000EyEEvPT0_:
.text._ZN3cub18CUB_300001_SM_10006detail10radix_sort33DeviceRadixSortExclusiveSumKernelINS1_5radix10policy_hubIiiyE10Policy1000EyEEvPT0_:
[----:B------:R-:W-:Y:S01]  /*0000*/  LDC R1, c[0x0][0x37c] ;  /* 0x0000df00ff017b82 */ /* 0x000fe20000000800 */
[----:B------:R-:W0:Y:S07]  /*0010*/  S2R R18, SR_TID.X ;  /* 0x0000000000127919 */ /* 0x000e2e0000002100 */
[----:B------:R-:W1:Y:S01]  /*0020*/  LDC.64 R16, c[0x0][0x380] ;  /* 0x0000e000ff107b82 */ /* 0x000e620000000a00 */
[----:B------:R-:W2:Y:S01]  /*0030*/  LDCU.64 UR4, c[0x0][0x358] ;  /* 0x00006b00ff0477ac */ /* 0x000ea20008000a00 */
[----:B------:R-:W3:Y:S01]  /*0040*/  S2R R5, SR_CTAID.X ;  /* 0x0000000000057919 */ /* 0x000ee20000002500 */
[----:B0-----:R-:W-:Y:S01]  /*0050*/  ISETP.GT.U32.AND P1, PT, R18, 0xff, PT ;  /* 0x000000ff1200780c */ /* 0x001fe20003f24070 */
[----:B---3--:R-:W-:-:S04]  /*0060*/  IMAD R5, R5, 0x100, R18 ;  /* 0x0000010005057824 */ /* 0x008fc800078e0212 */
[----:B-1----:R-:W-:-:S08]  /*0070*/  IMAD.WIDE R16, R5, 0x8, R16 ;  /* 0x0000000805107825 */ /* 0x002fd000078e0210 */
[----:B--2---:R-:W2:Y:S01]  /*0080*/  @!P1 LDG.E.64 R2, desc[UR4][R16.64] ;  /* 0x0000000410029981 */ /* 0x004ea2000c1e1b00 */
[----:B------:R-:W-:Y:S02]  /*0090*/  MOV R0, 0x400 ;  /* 0x0000040000007802 */ /* 0x000fe40000000f00 */
[C---:B------:R-:W-:Y:S01]  /*00a0*/  ISETP.GT.U32.AND P0, PT, R18.reuse, 0x1f, PT ;  /* 0x0000001f1200780c */ /* 0x040fe20003f04070 */
[----:B------:R-:W0:Y:S02]  /*00b0*/  S2R R5, SR_CgaCtaId ;  /* 0x0000000000057919 */ /* 0x000e240000008800 */
[----:B0-----:R-:W-:Y:S02]  /*00c0*/  LEA R5, R5, R0, 0x18 ;  /* 0x0000000005057211 */ /* 0x001fe400078ec0ff */
[----:B------:R-:W-:-:S05]  /*00d0*/  LEA.HI R0, R18, R18, RZ, 0x1d ;  /* 0x0000001212007211 */ /* 0x000fca00078fe8ff */
[----:B------:R-:W-:-:S05]  /*00e0*/  IMAD R0, R0, 0x8, R5 ;  /* 0x0000000800007824 */ /* 0x000fca00078e0205 */
[----:B--2---:R0:W-:Y:S01]  /*00f0*/  STS.64 [R0+0x10], R2 ;  /* 0x0000100200007388 */ /* 0x0041e20000000a00 */
[----:B------:R-:W-:Y:S06]  /*0100*/  BAR.SYNC.DEFER_BLOCKING 0x0 ;  /* 0x0000000000007b1d */ /* 0x000fec0000010000 */
[----:B------:R-:W-:Y:S05]  /*0110*/  @P0 BRA `(.L_x_122) ;  /* 0x0000000400240947 */ /* 0x000fea0003800000 */
[----:B------:R-:W-:Y:S01]  /*0120*/  IMAD R18, R18, 0x48, R5 ;  /* 0x0000004812127824 */ /* 0x000fe200078e0205 */
[----:B------:R-:W-:-:S04]  /*0130*/  UMOV UR6, 0xffffffff ;  /* 0xffffffff00067882 */ /* 0x000fc80000000000 */
[----:B------:R-:W-:Y:S04]  /*0140*/  LDS.64 R14, [R18+0x10] ;  /* 0x00001000120e7984 */ /* 0x000fe80000000a00 */
[----:B------:R-:W-:Y:S04]  /*0150*/  LDS.64 R12, [R18+0x18] ;  /* 0x00001800120c7984 */ /* 0x000fe80000000a00 */
[----:B------:R-:W1:Y:S04]  /*0160*/  LDS.64 R10, [R18+0x20] ;  /* 0x00002000120a7984 */ /* 0x000e680000000a00 */
[----:B------:R-:W-:Y:S04]  /*0170*/  LDS.64 R8, [R18+0x28] ;  /* 0x0000280012087984 */ /* 0x000fe80000000a00 */
[----:B------:R-:W2:Y:S04]  /*0180*/  LDS.64 R6, [R18+0x30] ;  /* 0x0000300012067984 */ /* 0x000ea80000000a00 */
[----:B------:R-:W-:Y:S04]  /*0190*/  LDS.64 R4, [R18+0x38] ;  /* 0x0000380012047984 */ /* 0x000fe80000000a00 */
[----:B0-----:R-:W0:Y:S04]  /*01a0*/  LDS.64 R2, [R18+0x40] ;  /* 0x0000400012027984 */ /* 0x001e280000000a00 */
[----:B------:R-:W3:Y:S01]  /*01b0*/  LDS.64 R20, [R18+0x48] ;  /* 0x0000480012147984 */ /* 0x000ee20000000a00 */
[----:B-1----:R-:W-:-:S04]  /*01c0*/  IADD3 R19, P3, P4, R10, R12, R14 ;  /* 0x0000000c0a137210 */ /* 0x002fc80007c7e00e */
[----:B------:R-:W-:Y:S02]  /*01d0*/  IADD3.X R23, PT, PT, R11, R13, R15, P3, P4 ;  /* 0x0000000d0b177210 */ /* 0x000fe40001fe840f */
[----:B--2---:R-:W-:-:S04]  /*01e0*/  IADD3 R19, P0, P2, R6, R19, R8 ;  /* 0x0000001306137210 */ /* 0x004fc80007a1e008 */
[----:B------:R-:W-:Y:S02]  /*01f0*/  IADD3.X R23, PT, PT, R7, R23, R9, P0, P2 ;  /* 0x0000001707177210 */ /* 0x000fe400007e4409 */
[----:B0-----:R-:W-:-:S04]  /*0200*/  IADD3 R19, P3, P4, R2, R19, R4 ;  /* 0x0000001302137210 */ /* 0x001fc80007c7e004 */
[----:B---3--:R-:W-:Y:S02]  /*0210*/  IADD3 R20, P0, PT, R20, R19, RZ ;  /* 0x0000001314147210 */ /* 0x008fe40007f1e0ff */
[----:B------:R-:W-:-:S05]  /*0220*/  IADD3.X R19, PT, PT, R3, R23, R5, P3, P4 ;  /* 0x0000001703137210 */ /* 0x000fca0001fe8405 */
[----:B------:R-:W-:Y:S01]  /*0230*/  IMAD.X R19, R21, 0x1, R19, P0 ;  /* 0x0000000115137824 */ /* 0x000fe200000e0613 */
[----:B------:R-:W-:Y:S06]  /*0240*/  BRA.DIV UR6, `(.L_x_123) ;  /* 0x0000000206f07947 */ /* 0x000fec000b800000 */
[----:B------:R-:W0:Y:S04]  /*0250*/  SHFL.UP PT, R27, R20, 0x1, RZ ;  /* 0x04200000141b7989 */ /* 0x000e2800000e00ff */
[----:B------:R-:W1:Y:S01]  /*0260*/  SHFL.UP P0, R25, R19, 0x1, RZ ;  /* 0x0420000013197989 */ /* 0x000e6200000000ff */
[----:B0-----:R-:W-:-:S04]  /*0270*/  IADD3 R22, P2, PT, R27, R20, RZ ;  /* 0x000000141b167210 */ /* 0x001fc80007f5e0ff */
[----:B-1----:R-:W-:Y:S01]  /*0280*/  SEL R27, R22, R27, P0 ;  /* 0x0000001b161b7207 */ /* 0x002fe20000000000 */
[----:B------:R-:W-:-:S04]  /*0290*/  IMAD.X R26, R25, 0x1, R19, P2 ;  /* 0x00000001191a7824 */ /* 0x000fc800010e0613 */
[----:B------:R-:W0:Y:S01]  /*02a0*/  SHFL.UP PT, R28, R27, 0x2, RZ ;  /* 0x044000001b1c7989 */ /* 0x000e2200000e00ff */
[----:B------:R-:W-:-:S05]  /*02b0*/  SEL R26, R26, R25, P0 ;  /* 0x000000191a1a7207 */ /* 0x000fca0000000000 */
[----:B------:R-:W1:Y:S01]  /*02c0*/  SHFL.UP P0, R25, R26, 0x2, RZ ;  /* 0x044000001a197989 */ /* 0x000e6200000000ff */
[----:B0-----:R-:W-:-:S05]  /*02d0*/  IADD3 R21, P2, PT, R28, R27, RZ ;  /* 0x0000001b1c157210 */ /* 0x001fca0007f5e0ff */
[----:B-1----:R-:W-:Y:S01]  /*02e0*/  IMAD.X R22, R25, 0x1, R26, P2 ;  /* 0x0000000119167824 */ /* 0x002fe200010e061a */
[----:B------:R-:W-:-:S04]  /*02f0*/  SEL R28, R21, R28, P0 ;  /* 0x0000001c151c7207 */ /* 0x000fc80000000000 */
[----:B------:R-:W-:Y:S01]  /*0300*/  SEL R29, R22, R25, P0 ;  /* 0x00000019161d7207 */ /* 0x000fe20000000000 */
        /* <DEDUP_REMOVED lines=12> */
[----:B------:R0:W1:Y:S04]  /*03d0*/  SHFL.UP PT, R28, R27, 0x10, RZ ;  /* 0x060000001b1c7989 */ /* 0x00006800000e00ff */
[----:B------:R0:W2:Y:S02]  /*03e0*/  SHFL.UP P0, R25, R26, 0x10, RZ ;  /* 0x060000001a197989 */ /* 0x0000a400000000ff */
.L_x_134:
[----:B-1----:R-:W-:-:S04]  /*03f0*/  IADD3 R21, P2, PT, R28, R27, RZ ;  /* 0x0000001b1c157210 */ /* 0x002fc80007f5e0ff */
[----:B--2---:R-:W-:Y:S01]  /*0400*/  SEL R21, R21, R28, P0 ;  /* 0x0000001c15157207 */ /* 0x004fe20000000000 */
[----:B------:R-:W-:-:S05]  /*0410*/  IMAD.X R22, R25, 0x1, R26, P2 ;  /* 0x0000000119167824 */ /* 0x000fca00010e061a */
[----:B------:R-:W-:Y:S02]  /*0420*/  SEL R22, R22, R25, P0 ;  /* 0x0000001916167207 */ /* 0x000fe40000000000 */
[----:B------:R-:W-:-:S05]  /*0430*/  IADD3 R20, P0, PT, R21, -R20, RZ ;  /* 0x8000001415147210 */ /* 0x000fca0007f1e0ff */
[----:B------:R-:W-:Y:S01]  /*0440*/  IMAD.X R21, R22, 0x1, ~R19, P0 ;  /* 0x0000000116157824 */ /* 0x000fe200000e0e13 */
[----:B------:R-:W-:-:S04]  /*0450*/  IADD3 R14, P0, PT, R14, R20, RZ ;  /* 0x000000140e0e7210 */ /* 0x000fc80007f1e0ff */
[----:B------:R1:W-:Y:S01]  /*0460*/  STS.64 [R18+0x10], R20 ;  /* 0x0000101412007388 */ /* 0x0003e20000000a00 */
[----:B------:R-:W-:Y:S01]  /*0470*/  IMAD.X R15, R15, 0x1, R21, P0 ;  /* 0x000000010f0f7824 */ /* 0x000fe200000e0615 */
        /* <DEDUP_REMOVED lines=17> */
[----:B------:R-:W-:-:S05]  /*0590*/  IMAD.X R3, R3, 0x1, R5, P0 ;  /* 0x0000000103037824 */ /* 0x000fca00000e0605 */
[----:B------:R1:W-:Y:S03]  /*05a0*/  STS.64 [R18+0x48], R2 ;  /* 0x0000480212007388 */ /* 0x0003e60000000a00 */
.L_x_122:
[----:B------:R-:W-:Y:S05]  /*05b0*/  WARPSYNC.ALL ;  /* 0x0000000000007948 */ /* 0x000fea0003800000 */
[----:B------:R-:W-:Y:S06]  /*05c0*/  BAR.SYNC.DEFER_BLOCKING 0x0 ;  /* 0x0000000000007b1d */ /* 0x000fec0000010000 */
[----:B------:R-:W-:Y:S05]  /*05d0*/  @P1 EXIT ;  /* 0x000000000000194d */ /* 0x000fea0003800000 */
[----:B01----:R-:W0:Y:S04]  /*05e0*/  LDS.64 R2, [R0+0x10] ;  /* 0x0000100000027984 */ /* 0x003e280000000a00 */
[----:B0-----:R-:W-:Y:S01]  /*05f0*/  STG.E.64 desc[UR4][R16.64], R2 ;  /* 0x0000000210007986 */ /* 0x001fe2000c101b04 */
[----:B------:R-:W-:Y:S05]  /*0600*/  EXIT ;  /* 0x000000000000794d */ /* 0x000fea0003800000 */
.L_x_123:
[----:B------:R-:W-:Y:S02]  /*0610*/  IMAD.MOV.U32 R24, RZ, RZ, R20 ;  /* 0x000000ffff187224 */ /* 0x000fe400078e0014 */
[----:B------:R-:W-:Y:S02]  /*0620*/  IMAD.MOV.U32 R23, RZ, RZ, 0x1 ;  /* 0x00000001ff177424 */ /* 0x000fe400078e00ff */
[----:B------:R-:W-:Y:S02]  /*0630*/  IMAD.MOV.U32 R22, RZ, RZ, RZ ;  /* 0x000000ffff167224 */ /* 0x000fe400078e00ff */
[----:B------:R-:W-:-:S07]  /*0640*/  IMAD.MOV.U32 R21, RZ, RZ, -0x1 ;  /* 0xffffffffff157424 */ /* 0x000fce00078e00ff */
[----:B------:R-:W-:Y:S05]  /*0650*/  WARPSYNC.COLLECTIVE R21, `(.L_x_124) ;  /* 0x0000000015087348 */ /* 0x000fea0003c00000 */
[----:B------:R0:W1:Y:S02]  /*0660*/  SHFL.UP P0, R25, R24, R23, R22 ;  /* 0x0400001718197389 */ /* 0x0000640000000016 */
[----:B01----:R-:W-:Y:S05]  /*0670*/  ENDCOLLECTIVE ;  /* 0x000000000000791b */ /* 0x003fea0003800000 */
.L_x_124:
[----:B------:R-:W-:Y:S02]  /*0680*/  IMAD.MOV.U32 R24, RZ, RZ, R19 ;  /* 0x000000ffff187224 */ /* 0x000fe400078e0013 */
[----:B------:R-:W-:-:S07]  /*0690*/  IMAD.MOV.U32 R27, RZ, RZ, R25 ;  /* 0x000000ffff1b7224 */ /* 0x000fce00078e0019 */
[----:B------:R-:W-:Y:S05]  /*06a0*/  WARPSYNC.COLLECTIVE R21, `(.L_x_125) ;  /* 0x0000000015087348 */ /* 0x000fea0003c00000 */
[----:B------:R0:W1:Y:S02]  /*06b0*/  SHFL.UP P0, R25, R24, R23, R22 ;  /* 0x0400001718197389 */ /* 0x0000640000000016 */
[----:B01----:R-:W-:Y:S05]  /*06c0*/  ENDCOLLECTIVE ;  /* 0x000000000000791b */ /* 0x003fea0003800000 */
.L_x_125:
[----:B------:R-:W-:Y:S01]  /*06d0*/  IADD3 R26, P2, PT, R27, R20, RZ ;  /* 0x000000141b1a7210 */ /* 0x000fe20007f5e0ff */
[----:B------:R-:W-:-:S03]  /*06e0*/  IMAD.MOV.U32 R23, RZ, RZ, 0x2 ;  /* 0x00000002ff177424 */ /* 0x000fc600078e00ff */
[----:B------:R-:W-:Y:S01]  /*06f0*/  SEL R27, R26, R27, P0 ;  /* 0x0000001b1a1b7207 */ /* 0x000fe20000000000 */
[----:B------:R-:W-:-:S04]  /*0700*/  IMAD.X R26, R25, 0x1, R19, P2 ;  /* 0x00000001191a7824 */ /* 0x000fc800010e0613 */
[----:B------:R-:W-:Y:S01]  /*0710*/  IMAD.MOV.U32 R24, RZ, RZ, R27 ;  /* 0x000000ffff187224 */ /* 0x000fe200078e001b */
[----:B------:R-:W-:-:S07]  /*0720*/  SEL R26, R26, R25, P0 ;  /* 0x000000191a1a7207 */ /* 0x000fce0000000000 */
[----:B------:R-:W-:Y:S05]  /*0730*/  WARPSYNC.COLLECTIVE R21, `(.L_x_126) ;  /* 0x0000000015087348 */ /* 0x000fea0003c00000 */
[----:B------:R0:W1:Y:S02]  /*0740*/  SHFL.UP P0, R25, R24, R23, R22 ;  /* 0x0400001718197389 */ /* 0x0000640000000016 */
[----:B01----:R-:W-:Y:S05]  /*0750*/  ENDCOLLECTIVE ;  /* 0x000000000000791b */ /* 0x003fea0003800000 */
.L_x_126:
[----:B------:R-:W-:Y:S02]  /*0760*/  IMAD.MOV.U32 R24, RZ, RZ, R26 ;  /* 0x000000ffff187224 */ /* 0x000fe400078e001a */
[----:B------:R-:W-:-:S07]  /*0770*/  IMAD.MOV.U32 R28, RZ, RZ, R25 ;  /* 0x000000ffff1c7224 */ /* 0x000fce00078e0019 */
[----:B------:R-:W-:Y:S05]  /*0780*/  WARPSYNC.COLLECTIVE R21, `(.L_x_127) ;  /* 0x0000000015087348 */ /* 0x000fea0003c00000 */
[----:B------:R0:W1:Y:S02]  /*0790*/  SHFL.UP P0, R25, R24, R23, R22 ;  /* 0x0400001718197389 */ /* 0x0000640000000016 */
[----:B01----:R-:W-:Y:S05]  /*07a0*/  ENDCOLLECTIVE ;  /* 0x000000000000791b */ /* 0x003fea0003800000 */
.L_x_127:
        /* <DEDUP_REMOVED lines=9> */
.L_x_128:
[----:B------:R-:W-:Y:S02]  /*0840*/  IMAD.MOV.U32 R24, RZ, RZ, R29 ;  /* 0x000000ffff187224 */ /* 0x000fe400078e001d */
[----:B------:R-:W-:-:S07]  /*0850*/  IMAD.MOV.U32 R27, RZ, RZ, R25 ;  /* 0x000000ffff1b7224 */ /* 0x000fce00078e0019 */
[----:B------:R-:W-:Y:S05]  /*0860*/  WARPSYNC.COLLECTIVE R21, `(.L_x_129) ;  /* 0x0000000015087348 */ /* 0x000fea0003c00000 */
[----:B------:R0:W1:Y:S02]  /*0870*/  SHFL.UP P0, R25, R24, R23, R22 ;  /* 0x0400001718197389 */ /* 0x0000640000000016 */
[----:B01----:R-:W-:Y:S05]  /*0880*/  ENDCOLLECTIVE ;  /* 0x000000000000791b */ /* 0x003fea0003800000 */
.L_x_129:
        /* <DEDUP_REMOVED lines=9> */
.L_x_130:
[----:B------:R-:W-:Y:S02]  /*0920*/  IMAD.MOV.U32 R24, RZ, RZ, R29 ;  /* 0x000000ffff187224 */ /* 0x000fe400078e001d */
[----:B------:R-:W-:-:S07]  /*0930*/  IMAD.MOV.U32 R27, RZ, RZ, R25 ;  /* 0x000000ffff1b7224 */ /* 0x000fce00078e0019 */
[----:B------:R-:W-:Y:S05]  /*0940*/  WARPSYNC.COLLECTIVE R21, `(.L_x_131) ;  /* 0x0000000015087348 */ /* 0x000fea0003c00000 */
[----:B------:R0:W1:Y:S02]  /*0950*/  SHFL.UP P0, R25, R24, R23, R22 ;  /* 0x0400001718197389 */ /* 0x0000640000000016 */
[----:B01----:R-:W-:Y:S05]  /*0960*/  ENDCOLLECTIVE ;  /* 0x000000000000791b */ /* 0x003fea0003800000 */
.L_x_131:
        /* <DEDUP_REMOVED lines=9> */
.L_x_132:
[----:B------:R-:W-:Y:S02]  /*0a00*/  IMAD.MOV.U32 R24, RZ, RZ, R26 ;  /* 0x000000ffff187224 */ /* 0x000fe400078e001a */
[----:B------:R-:W-:-:S07]  /*0a10*/  IMAD.MOV.U32 R28, RZ, RZ, R25 ;  /* 0x000000ffff1c7224 */ /* 0x000fce00078e0019 */
[----:B------:R-:W-:Y:S05]  /*0a20*/  WARPSYNC.COLLECTIVE R21, `(.L_x_133) ;  /* 0x0000000015087348 */ /* 0x000fea0003c00000 */
[----:B------:R0:W1:Y:S02]  /*0a30*/  SHFL.UP P0, R25, R24, R23, R22 ;  /* 0x0400001718197389 */ /* 0x0000640000000016 */
[----:B01----:R-:W-:Y:S05]  /*0a40*/  ENDCOLLECTIVE ;  /* 0x000000000000791b */ /* 0x003fea0003800000 */
.L_x_133:
[----:B------:R-:W-:Y:S05]  /*0a50*/  BRA `(.L_x_134) ;  /* 0xfffffff800647947 */ /* 0x000fea000383ffff */
.L_x_135:
        /* <DEDUP_REMOVED lines=10> */
.L_x_4275:


//--------------------- .text._ZN3cub18CUB_300001_SM_10006detail10radix_sort30DeviceRadixSortHistogramKernelINS1_5radix10policy_hubIiiyE10Policy1000ELNS0_9SortOrderE0EiyNS1_21identity_decomposer_tEEEvPT2_PKT1_SA_iiT3_ --------------------------
	.section	.text._ZN3cub18CUB_300001_SM_10006detail10radix_sort30DeviceRadixSortHistogramKernelINS1_5radix10policy_hubIiiyE10Policy1000ELNS0_9SortOrderE0EiyNS1_21identity_decomposer_tEEEvPT2_PKT1_SA_iiT3_,"ax",@progbits
	.align	128
        .global         _ZN3cub18CUB_300001_SM_10006detail10radix_sort30DeviceRadixSortHistogramKernelINS1_5radix10policy_hubIiiyE10Policy1000ELNS0_9SortOrderE0EiyNS1_21identity_decomposer_tEEEvPT2_PKT1_SA_iiT3_
        .type           _ZN3cub18CUB_300001_SM_10006detail10radix_sort30DeviceRadixSortHistogramKernelINS1_5radix10policy_hubIiiyE10Policy1000ELNS0_9SortOrderE0EiyNS1_21identity_decomposer_tEEEvPT2_PKT1_SA_iiT3_,@function
        .size           _ZN3cub18CUB_300001_SM_10006detail10radix_sort30DeviceRadixSortHistogramKernelINS1_5radix10policy_hubIiiyE10Policy1000ELNS0_9SortOrderE0EiyNS1_21identity_decomposer_tEEEvPT2_PKT1_SA_iiT3_,(.L_x_4276 - _ZN3cub18CUB_300001_SM_10006detail10radix_sort30DeviceRadixSortHistogramKernelINS1_5radix10policy_hubIiiyE10Policy1000ELNS0_9SortOrderE0EiyNS1_21identity_decomposer_tEEEvPT2_PKT1_SA_iiT3_)
        .other          _ZN3cub18CUB_300001_SM_10006detail10radix_sort30DeviceRadixSortHistogramKernelINS1_5radix10policy_hubIiiyE10Policy1000ELNS0_9SortOrderE0EiyNS1_21identity_decomposer_tEEEvPT2_PKT1_SA_iiT3_,@"STO_CUDA_ENTRY STV_DEFAULT"
_ZN3cub18CUB_300001_SM_10006detail10radix_sort30DeviceRadixSortHistogramKernelINS1_5radix10policy_hubIiiyE10Policy1000ELNS0_9SortOrderE0EiyNS1_21identity_decomposer_tEEEvPT2_PKT1_SA_iiT3_:
.text._ZN3cub18CUB_300001_SM_10006detail10radix_sort30DeviceRadixSortHistogramKernelINS1_5radix10policy_hubIiiyE10Policy1000ELNS0_9SortOrderE0EiyNS1_21identity_decomposer_tEEEvPT2_PKT1_SA_iiT3_:
[----:B------:R-:W-:Y:S01]  /*0000*/  LDC R1, c[0x0][0x37c] ;  /* 0x0000df00ff017b82 */ /* 0x000fe20000000800 */
[----:B------:R-:W0:Y:S02]  /*0010*/  LDCU.64 UR14, c[0x0][0x390] ;  /* 0x00007200ff0e77ac */ /* 0x000e240008000a00 */
[----:B0-----:R-:W-:-:S04]  /*0020*/  ISETP.NE.U32.AND P0, PT, RZ, UR14, PT ;  /* 0x0000000eff007c0c */ /* 0x001fc8000bf05070 */
[----:B------:R-:W-:-:S13]  /*0030*/  ISETP.NE.AND.EX P0, PT, RZ, UR15, PT, P0 ;  /* 0x0000000fff007c0c */ /* 0x000fda000bf05300 */
[----:B------:R-:W-:Y:S05]  /*0040*/  @!P0 EXIT ;  /* 0x000000000000894d */ /* 0x000fea0003800000 */
[----:B------:R-:W-:Y:S01]  /*0050*/  UIADD3 UR11, UP0, UPT, UR14, -0x1, URZ ;  /* 0xffffffff0e0b7890 */ /* 0x000fe2000ff1e0ff */
[----:B------:R-:W0:Y:S01]  /*0060*/  S2R R4, SR_TID.X ;  /* 0x0000000000047919 */ /* 0x000e220000002100 */
[----:B------:R-:W1:Y:S01]  /*0070*/  LDCU.64 UR4, c[0x0][0x398] ;  /* 0x00007300ff0477ac */ /* 0x000e620008000a00 */
[----:B------:R-:W2:Y:S01]  /*0080*/  S2UR UR7, SR_CgaCtaId ;  /* 0x00000000000779c3 */ /* 0x000ea20000008800 */
[----:B------:R-:W-:Y:S01]  /*0090*/  UIADD3.X UR12, UPT, UPT, UR15, -0x1, URZ, UP0, !UPT ;  /* 0xffffffff0f0c7890 */ /* 0x000fe200087fe4ff */
[----:B------:R-:W-:Y:S01]  /*00a0*/  UMOV UR6, 0x400 ;  /* 0x0000040000067882 */ /* 0x000fe20000000000 */
[----:B------:R-:W3:Y:S05]  /*00b0*/  LDCU.64 UR20, c[0x0][0x358] ;  /* 0x00006b00ff1477ac */ /* 0x000eea0008000a00 */
[----:B------:R-:W4:Y:S01]  /*00c0*/  S2UR UR8, SR_CTAID.X ;  /* 0x00000000000879c3 */ /* 0x000f220000002500 */
[----:B------:R-:W-:Y:S01]  /*00d0*/  USHF.R.U64 UR11, UR11, 0x1e, UR12 ;  /* 0x0000001e0b0b7899 */ /* 0x000fe2000800120c */
[----:B------:R-:W0:Y:S03]  /*00e0*/  LDCU UR28, c[0x0][0x370] ;  /* 0x00006e00ff1c77ac */ /* 0x000e260008000800 */
[----:B------:R-:W-:-:S02]  /*00f0*/  UIADD3 UR11, UP0, UPT, UR11, 0x1, URZ ;  /* 0x000000010b0b7890 */ /* 0x000fc4000ff1e0ff */
[----:B-1----:R-:W-:Y:S02]  /*0100*/  UIADD3 UR4, UPT, UPT, UR5, 0x7, -UR4 ;  /* 0x0000000705047890 */ /* 0x002fe4000fffe804 */
[----:B------:R-:W-:Y:S02]  /*0110*/  ULEA.HI.X UR12, UR12, URZ, URZ, 0x2, UP0 ;  /* 0x000000ff0c0c7291 */ /* 0x000fe400080f14ff */
[----:B------:R-:W-:Y:S02]  /*0120*/  UISETP.LT.U32.AND UP0, UPT, UR11, UR14, UPT ;  /* 0x0000000e0b00728c */ /* 0x000fe4000bf01070 */
[----:B------:R-:W-:Y:S02]  /*0130*/  USHF.R.S32.HI UR5, URZ, 0x1f, UR4 ;  /* 0x0000001fff057899 */ /* 0x000fe40008011404 */
[----:B------:R-:W-:Y:S02]  /*0140*/  UISETP.LT.U32.AND.EX UP0, UPT, UR12, UR15, UPT, UP0 ;  /* 0x0000000f0c00728c */ /* 0x000fe4000bf01100 */
[----:B------:R-:W-:-:S02]  /*0150*/  ULEA.HI UR5, UR5, UR4, URZ, 0x3 ;  /* 0x0000000405057291 */ /* 0x000fc4000f8f18ff */
[----:B------:R-:W-:Y:S01]  /*0160*/  USEL UR11, UR11, UR14, UP0 ;  /* 0x0000000e0b0b7287 */ /* 0x000fe20008000000 */
[C---:B0-----:R-:W-:Y:S01]  /*0170*/  VIADD R21, R4.reuse, 0x780 ;  /* 0x0000078004157836 */ /* 0x041fe20000000000 */
[----:B------:R-:W-:Y:S02]  /*0180*/  USEL UR12, UR12, UR15, UP0 ;  /* 0x0000000f0c0c7287 */ /* 0x000fe40008000000 */
[----:B------:R-:W-:Y:S02]  /*0190*/  UISETP.GE.AND UP0, UPT, UR4, 0x8, UPT ;  /* 0x000000080400788c */ /* 0x000fe4000bf06270 */
[----:B--2---:R-:W-:Y:S02]  /*01a0*/  ULEA UR6, UR7, UR6, 0x18 ;  /* 0x0000000607067291 */ /* 0x004fe4000f8ec0ff */
[----:B------:R-:W-:Y:S02]  /*01b0*/  USHF.R.S32.HI UR5, URZ, 0x3, UR5 ;  /* 0x00000003ff057899 */ /* 0x000fe40008011405 */
[----:B------:R-:W-:Y:S01]  /*01c0*/  PLOP3.LUT P0, PT, PT, PT, UP0, 0x80, 0x8 ;  /* 0x000000000008781c */ /* 0x000fe20003f0f008 */
[----:B----4-:R-:W-:Y:S01]  /*01d0*/  USHF.L.U32 UR8, UR8, 0xb, URZ ;  /* 0x0000000b08087899 */ /* 0x010fe200080006ff */
[C---:B------:R-:W-:Y:S01]  /*01e0*/  LEA R0, R4.reuse, UR6, 0x2 ;  /* 0x0000000604007c11 */ /* 0x040fe2000f8e10ff */
[----:B------:R-:W-:Y:S01]  /*01f0*/  UIADD3 UR22, UPT, UPT, UR5, -0x1, URZ ;  /* 0xffffffff05167890 */ /* 0x000fe2000fffe0ff */
[----:B------:R-:W-:Y:S01]  /*0200*/  ISETP.GT.U32.OR P0, PT, R4, 0xff, !P0 ;  /* 0x000000ff0400780c */ /* 0x000fe20004704470 */
[----:B------:R-:W-:-:S02]  /*0210*/  ULOP3.LUT UR23, UR5, 0xf, URZ, 0xc0, !UPT ;  /* 0x0000000f05177892 */ /* 0x000fc4000f8ec0ff */
[----:B------:R-:W-:Y:S01]  /*0220*/  ULOP3.LUT UR24, UR5, 0x7, URZ, 0xc0, !UPT ;  /* 0x0000000705187892 */ /* 0x000fe2000f8ec0ff */
[----:B------:R-:W-:Y:S01]  /*0230*/  P2R R20, PR, RZ, 0x1 ;  /* 0x00000001ff147803 */ /* 0x000fe20000000000 */
[----:B------:R-:W-:Y:S02]  /*0240*/  ULOP3.LUT UR25, UR5, 0x3, URZ, 0xc0, !UPT ;  /* 0x0000000305197892 */ /* 0x000fe4000f8ec0ff */
[----:B------:R-:W-:Y:S02]  /*0250*/  ULOP3.LUT UR26, UR5, 0xffffff0, URZ, 0xc0, !UPT ;  /* 0x0ffffff0051a7892 */ /* 0x000fe4000f8ec0ff */
[----:B------:R-:W-:Y:S02]  /*0260*/  ULOP3.LUT UR27, UR5, 0xffffff8, URZ, 0xc0, !UPT ;  /* 0x0ffffff8051b7892 */ /* 0x000fe4000f8ec0ff */
[----:B------:R-:W-:Y:S01]  /*0270*/  ULOP3.LUT UR9, UR5, 0x1, URZ, 0xc0, !UPT ;  /* 0x0000000105097892 */ /* 0x000fe2000f8ec0ff */
[----:B------:R-:W-:Y:S01]  /*0280*/  UMOV UR6, URZ ;  /* 0x000000ff00067c82 */ /* 0x000fe20008000000 */
[----:B---3--:R-:W-:-:S10]  /*0290*/  UMOV UR7, URZ ;  /* 0x000000ff00077c82 */ /* 0x008fd40008000000 */
.L_x_219:
[----:B------:R-:W-:Y:S01]  /*02a0*/  ISETP.NE.AND P0, PT, R20, RZ, PT ;  /* 0x000000ff1400720c */ /* 0x000fe20003f05270 */
[----:B------:R-:W-:-:S12]  /*02b0*/  BSSY.RECONVERGENT B0, `(.L_x_136) ;  /* 0x000007c000007945 */ /* 0x000fd80003800200 */
[----:B012345:R-:W-:Y:S05]  /*02c0*/  @P0 BRA `(.L_x_137) ;  /* 0x0000000400e80947 */ /* 0x03ffea0003800000 */
[----:B------:R-:W-:Y:S02]  /*02d0*/  IMAD.U32 R2, RZ, RZ, UR22 ;  /* 0x00000016ff027e24 */ /* 0x000fe4000f8e00ff */
[----:B------:R-:W-:-:S03]  /*02e0*/  IMAD.MOV.U32 R3, RZ, RZ, RZ ;  /* 0x000000ffff037224 */ /* 0x000fc600078e00ff */
[----:B------:R-:W-:-:S13]  /*02f0*/  ISETP.GE.U32.AND P1, PT, R2, 0xf, PT ;  /* 0x0000000f0200780c */ /* 0x000fda0003f26070 */
[----:B------:R-:W-:Y:S05]  /*0300*/  @!P1 BRA `(.L_x_138) ;  /* 0x00000000005c9947 */ /* 0x000fea0003800000 */
[----:B------:R-:W-:Y:S01]  /*0310*/  VIADD R2, R0, 0x2000 ;  /* 0x0000200000027836 */ /* 0x000fe20000000000 */
[----:B------:R-:W-:-:S12]  /*0320*/  UIADD3 UR4, UPT, UPT, -UR26, URZ, URZ ;  /* 0x000000ff1a047290 */ /* 0x000fd8000fffe1ff */
.L_x_139:
[----:B------:R-:W-:Y:S01]  /*0330*/  UIADD3 UR4, UPT, UPT, UR4, 0x10, URZ ;  /* 0x0000001004047890 */ /* 0x000fe2000fffe0ff */
[----:B------:R-:W-:Y:S03]  /*0340*/  STS [R2+-0x2000], RZ ;  /* 0xffe000ff02007388 */ /* 0x000fe60000000800 */
[----:B------:R-:W-:Y:S01]  /*0350*/  UISETP.NE.AND UP0, UPT, UR4, URZ, UPT ;  /* 0x000000ff0400728c */ /* 0x000fe2000bf05270 */
        /* <DEDUP_REMOVED lines=16> */
[----:B------:R-:W-:Y:S06]  /*0460*/  BRA.U UP0, `(.L_x_139) ;  /* 0xfffffffd00b07547 */ /* 0x000fec000b83ffff */
[----:B------:R-:W-:-:S07]  /*0470*/  IMAD.U32 R3, RZ, RZ, UR26 ;  /* 0x0000001aff037e24 */ /* 0x000fce000f8e00ff */
.L_x_138:
[----:B------:R-:W-:Y:S01]  /*0480*/  ISETP.NE.AND P0, PT, RZ, UR23, PT ;  /* 0x00000017ff007c0c */ /* 0x000fe2000bf05270 */
[----:B------:R-:W-:Y:S01]  /*0490*/  IMAD.U32 R6, RZ, RZ, UR24 ;  /* 0x00000018ff067e24 */ /* 0x000fe2000f8e00ff */
[----:B------:R-:W-:-:S03]  /*04a0*/  MOV R2, UR23 ;  /* 0x0000001700027c02 */ /* 0x000fc60008000f00 */
[----:B------:R-:W-:Y:S02]  /*04b0*/  VIADD R6, R6, 0xffffffff ;  /* 0xffffffff06067836 */ /* 0x000fe40000000000 */
[----:B------:R-:W-:-:S06]  /*04c0*/  VIADD R2, R2, 0xffffffff ;  /* 0xffffffff02027836 */ /* 0x000fcc0000000000 */
[----:B------:R-:W-:Y:S05]  /*04d0*/  @!P0 BRA `(.L_x_140) ;  /* 0x00000000007c8947 */ /* 0x000fea0003800000 */
[----:B------:R-:W-:Y:S01]  /*04e0*/  ISETP.GE.U32.AND P2, PT, R2, 0x7, PT ;  /* 0x000000070200780c */ /* 0x000fe20003f46070 */
[----:B------:R-:W-:-:S12]  /*04f0*/  UISETP.NE.AND UP0, UPT, UR24, URZ, UPT ;  /* 0x000000ff1800728c */ /* 0x000fd8000bf05270 */
[----:B------:R-:W-:Y:S05]  /*0500*/  @!P2 BRA `(.L_x_141) ;  /* 0x000000000028a947 */ /* 0x000fea0003800000 */
        /* <DEDUP_REMOVED lines=10> */
.L_x_141:
[----:B------:R-:W-:Y:S05]  /*05b0*/  BRA.U !UP0, `(.L_x_140) ;  /* 0x0000000108447547 */ /* 0x000fea000b800000 */
[----:B------:R-:W-:Y:S01]  /*05c0*/  ISETP.GE.U32.AND P2, PT, R6, 0x3, PT ;  /* 0x000000030600780c */ /* 0x000fe20003f46070 */
[----:B------:R-:W-:-:S12]  /*05d0*/  UISETP.NE.AND UP0, UPT, UR25, URZ, UPT ;  /* 0x000000ff1900728c */ /* 0x000fd8000bf05270 */
[C---:B0-----:R-:W-:Y:S02]  /*05e0*/  @P2 IMAD R5, R3.reuse, 0x400, R0 ;  /* 0x0000040003052824 */ /* 0x041fe400078e0200 */
[----:B------:R-:W-:-:S03]  /*05f0*/  @P2 VIADD R3, R3, 0x4 ;  /* 0x0000000403032836 */ /* 0x000fc60000000000 */
[----:B------:R1:W-:Y:S04]  /*0600*/  @P2 STS [R5], RZ ;  /* 0x000000ff05002388 */ /* 0x0003e80000000800 */
[----:B------:R1:W-:Y:S04]  /*0610*/  @P2 STS [R5+0x400], RZ ;  /* 0x000400ff05002388 */ /* 0x0003e80000000800 */
[----:B------:R1:W-:Y:S04]  /*0620*/  @P2 STS [R5+0x800], RZ ;  /* 0x000800ff05002388 */ /* 0x0003e80000000800 */
[----:B------:R1:W-:Y:S01]  /*0630*/  @P2 STS [R5+0xc00], RZ ;  /* 0x000c00ff05002388 */ /* 0x0003e20000000800 */
[----:B------:R-:W-:Y:S05]  /*0640*/  BRA.U !UP0, `(.L_x_140) ;  /* 0x0000000108207547 */ /* 0x000fea000b800000 */
[----:B------:R-:W-:Y:S01]  /*0650*/  IMAD R3, R3, 0x400, R0 ;  /* 0x0000040003037824 */ /* 0x000fe200078e0200 */
[----:B------:R-:W-:-:S04]  /*0660*/  UISETP.NE.AND UP0, UPT, UR25, 0x1, UPT ;  /* 0x000000011900788c */ /* 0x000fc8000bf05270 */
[----:B------:R2:W-:Y:S05]  /*0670*/  STS [R3], RZ ;  /* 0x000000ff03007388 */ /* 0x0005ea0000000800 */
[----:B------:R-:W-:Y:S05]  /*0680*/  BRA.U !UP0, `(.L_x_140) ;  /* 0x0000000108107547 */ /* 0x000fea000b800000 */
[----:B------:R-:W-:Y:S01]  /*0690*/  UISETP.NE.AND UP0, UPT, UR25, 0x2, UPT ;  /* 0x000000021900788c */ /* 0x000fe2000bf05270 */
[----:B------:R3:W-:Y:S05]  /*06a0*/  STS [R3+0x400], RZ ;  /* 0x000400ff03007388 */ /* 0x0007ea0000000800 */
[----:B------:R-:W-:-:S13]  /*06b0*/  PLOP3.LUT P2, PT, PT, PT, UP0, 0x80, 0x8 ;  /* 0x000000000008781c */ /* 0x000fda0003f4f008 */
[----:B------:R3:W-:Y:S02]  /*06c0*/  @P2 STS [R3+0x800], RZ ;  /* 0x000800ff03002388 */ /* 0x0007e40000000800 */
.L_x_140:
[----:B------:R-:W-:-:S13]  /*06d0*/  ISETP.GT.U32.AND P2, PT, R4, 0x7f, PT ;  /* 0x0000007f0400780c */ /* 0x000fda0003f44070 */
[----:B------:R-:W-:Y:S05]  /*06e0*/  @P2 BRA `(.L_x_137) ;  /* 0x0000000000e02947 */ /* 0x000fea0003800000 */
[----:B--23--:R-:W-:Y:S01]  /*06f0*/  HFMA2 R3, -RZ, RZ, 0, 0 ;  /* 0x00000000ff037431 */ /* 0x00cfe200000001ff */
[----:B------:R-:W-:Y:S06]  /*0700*/  @!P1 BRA `(.L_x_142) ;  /* 0x0000000000589947 */ /* 0x000fec0003800000 */
[----:B------:R-:W-:-:S07]  /*0710*/  IMAD.MOV.U32 R3, RZ, RZ, RZ ;  /* 0x000000ffff037224 */ /* 0x000fce00078e00ff */
.L_x_143:
[C---:B012---:R-:W-:Y:S02]  /*0720*/  IMAD R5, R3.reuse, 0x400, R0 ;  /* 0x0000040003057824 */ /* 0x047fe400078e0200 */
[----:B------:R-:W-:-:S03]  /*0730*/  VIADD R3, R3, 0x10 ;  /* 0x0000001003037836 */ /* 0x000fc60000000000 */
[----:B------:R2:W-:Y:S02]  /*0740*/  STS [R5+0x200], RZ ;  /* 0x000200ff05007388 */ /* 0x0005e40000000800 */
[----:B------:R-:W-:Y:S02]  /*0750*/  ISETP.NE.AND P1, PT, R3, UR26, PT ;  /* 0x0000001a03007c0c */ /* 0x000fe4000bf25270 */
[----:B------:R2:W-:Y:S04]  /*0760*/  STS [R5+0x600], RZ ;  /* 0x000600ff05007388 */ /* 0x0005e80000000800 */
        /* <DEDUP_REMOVED lines=13> */
[----:B------:R2:W-:Y:S01]  /*0840*/  STS [R5+0x3e00], RZ ;  /* 0x003e00ff05007388 */ /* 0x0005e20000000800 */
[----:B------:R-:W-:Y:S05]  /*0850*/  @P1 BRA `(.L_x_143) ;  /* 0xfffffffc00b01947 */ /* 0x000fea000383ffff */
[----:B------:R-:W-:-:S07]  /*0860*/  IMAD.U32 R3, RZ, RZ, UR26 ;  /* 0x0000001aff037e24 */ /* 0x000fce000f8e00ff */
.L_x_142:
[----:B------:R-:W-:Y:S05]  /*0870*/  @!P0 BRA `(.L_x_137) ;  /* 0x00000000007c8947 */ /* 0x000fea0003800000 */
[----:B------:R-:W-:Y:S01]  /*0880*/  ISETP.GE.U32.AND P0, PT, R2, 0x7, PT ;  /* 0x000000070200780c */ /* 0x000fe20003f06070 */
[----:B------:R-:W-:-:S12]  /*0890*/  UISETP.NE.AND UP0, UPT, UR24, URZ, UPT ;  /* 0x000000ff1800728c */ /* 0x000fd8000bf05270 */
[----:B------:R-:W-:Y:S05]  /*08a0*/  @!P0 BRA `(.L_x_144) ;  /* 0x0000000000288947 */ /* 0x000fea0003800000 */
[C---:B------:R-:W-:Y:S02]  /*08b0*/  IMAD R2, R3.reuse, 0x400, R0 ;  /* 0x0000040003027824 */ /* 0x040fe400078e0200 */
[----:B------:R-:W-:-:S03]  /*08c0*/  VIADD R3, R3, 0x8 ;  /* 0x0000000803037836 */ /* 0x000fc60000000000 */
[----:B------:R3:W-:Y:S04]  /*08d0*/  STS [R2+0x200], RZ ;  /* 0x000200ff02007388 */ /* 0x0007e80000000800 */
[----:B------:R3:W-:Y:S04]  /*08e0*/  STS [R2+0x600], RZ ;  /* 0x000600ff02007388 */ /* 0x0007e80000000800 */
[----:B------:R3:W-:Y:S04]  /*08f0*/  STS [R2+0xa00], RZ ;  /* 0x000a00ff02007388 */ /* 0x0007e80000000800 */
[----:B------:R3:W-:Y:S04]  /*0900*/  STS [R2+0xe00], RZ ;  /* 0x000e00ff02007388 */ /* 0x0007e80000000800 */
[----:B------:R3:W-:Y:S04]  /*0910*/  STS [R2+0x1200], RZ ;  /* 0x001200ff02007388 */ /* 0x0007e80000000800 */
[----:B------:R3:W-:Y:S04]  /*0920*/  STS [R2+0x1600], RZ ;  /* 0x001600ff02007388 */ /* 0x0007e80000000800 */
[----:B------:R3:W-:Y:S04]  /*0930*/  STS [R2+0x1a00], RZ ;  /* 0x001a00ff02007388 */ /* 0x0007e80000000800 */
[----:B------:R3:W-:Y:S02]  /*0940*/  STS [R2+0x1e00], RZ ;  /* 0x001e00ff02007388 */ /* 0x0007e40000000800 */
.L_x_144:
[----:B------:R-:W-:Y:S05]  /*0950*/  BRA.U !UP0, `(.L_x_137) ;  /* 0x0000000108447547 */ /* 0x000fea000b800000 */
[----:B------:R-:W-:Y:S01]  /*0960*/  ISETP.GE.U32.AND P0, PT, R6, 0x3, PT ;  /* 0x000000030600780c */ /* 0x000fe20003f06070 */
[----:B------:R-:W-:-:S12]  /*0970*/  UISETP.NE.AND UP0, UPT, UR25, URZ, UPT ;  /* 0x000000ff1900728c */ /* 0x000fd8000bf05270 */
[C---:B---3--:R-:W-:Y:S01]  /*0980*/  @P0 IMAD R2, R3.reuse, 0x400, R0 ;  /* 0x0000040003020824 */ /* 0x048fe200078e0200 */
[----:B------:R-:W-:-:S04]  /*0990*/  @P0 IADD3 R3, PT, PT, R3, 0x4, RZ ;  /* 0x0000000403030810 */ /* 0x000fc80007ffe0ff */
[----:B------:R4:W-:Y:S04]  /*09a0*/  @P0 STS [R2+0x200], RZ ;  /* 0x000200ff02000388 */ /* 0x0009e80000000800 */
[----:B------:R4:W-:Y:S04]  /*09b0*/  @P0 STS [R2+0x600], RZ ;  /* 0x000600ff02000388 */ /* 0x0009e80000000800 */
[----:B------:R4:W-:Y:S04]  /*09c0*/  @P0 STS [R2+0xa00], RZ ;  /* 0x000a00ff02000388 */ /* 0x0009e80000000800 */
[----:B------:R4:W-:Y:S01]  /*09d0*/  @P0 STS [R2+0xe00], RZ ;  /* 0x000e00ff02000388 */ /* 0x0009e20000000800 */
[----:B------:R-:W-:Y:S05]  /*09e0*/  BRA.U !UP0, `(.L_x_137) ;  /* 0x0000000108207547 */ /* 0x000fea000b800000 */
[----:B------:R-:W-:Y:S01]  /*09f0*/  IMAD R3, R3, 0x400, R0 ;  /* 0x0000040003037824 */ /* 0x000fe200078e0200 */
[----:B------:R-:W-:-:S04]  /*0a00*/  UISETP.NE.AND UP0, UPT, UR25, 0x1, UPT ;  /* 0x000000011900788c */ /* 0x000fc8000bf05270 */
[----:B------:R3:W-:Y:S05]  /*0a10*/  STS [R3+0x200], RZ ;  /* 0x000200ff03007388 */ /* 0x0007ea0000000800 */
[----:B------:R-:W-:Y:S05]  /*0a20*/  BRA.U !UP0, `(.L_x_137) ;  /* 0x0000000108107547 */ /* 0x000fea000b800000 */
[----:B------:R-:W-:Y:S01]  /*0a30*/  UISETP.NE.AND UP0, UPT, UR25, 0x2, UPT ;  /* 0x000000021900788c */ /* 0x000fe2000bf05270 */
[----:B------:R0:W-:Y:S05]  /*0a40*/  STS [R3+0x600], RZ ;  /* 0x000600ff03007388 */ /* 0x0001ea0000000800 */
[----:B------:R-:W-:-:S13]  /*0a50*/  PLOP3.LUT P0, PT, PT, PT, UP0, 0x80, 0x8 ;  /* 0x000000000008781c */ /* 0x000fda0003f0f008 */
[----:B------:R0:W-:Y:S02]  /*0a60*/  @P0 STS [R3+0xa00], RZ ;  /* 0x000a00ff03000388 */ /* 0x0001e40000000800 */
.L_x_137:
[----:B------:R-:W-:Y:S05]  /*0a70*/  BSYNC.RECONVERGENT B0 ;  /* 0x0000000000007941 */ /* 0x000fea0003800200 */
.L_x_136:
[----:B------:R-:W5:Y:S01]  /*0a80*/  LDCU.64 UR14, c[0x0][0x390] ;  /* 0x00007200ff0e77ac */ /* 0x000f620008000a00 */
[----:B------:R-:W-:Y:S02]  /*0a90*/  USHF.L.U32 UR4, UR6, 0x1e, URZ ;  /* 0x0000001e06047899 */ /* 0x000fe400080006ff */
[----:B------:R-:W-:Y:S02]  /*0aa0*/  USHF.L.U64.HI UR5, UR6, 0x1e, UR7 ;  /* 0x0000001e06057899 */ /* 0x000fe40008010207 */
[----:B-----5:R-:W-:-:S04]  /*0ab0*/  UIADD3 UR4, UP0, UPT, -UR4, UR14, URZ ;  /* 0x0000000e04047290 */ /* 0x020fc8000ff1e1ff */
[----:B------:R-:W-:Y:S02]  /*0ac0*/  UIADD3.X UR5, UPT, UPT, ~UR5, UR15, URZ, UP0, !UPT ;  /* 0x0000000f05057290 */ /* 0x000fe400087fe5ff */
[----:B------:R-:W-:-:S04]  /*0ad0*/  UISETP.LT.U32.AND UP0, UPT, UR4, 0x40000000, UPT ;  /* 0x400000000400788c */ /* 0x000fc8000bf01070 */
[----:B------:R-:W-:-:S04]  /*0ae0*/  UISETP.LT.U32.AND.EX UP0, UPT, UR5, URZ, UPT, UP0 ;  /* 0x000000ff0500728c */ /* 0x000fc8000bf01100 */
[----:B------:R-:W-:Y:S02]  /*0af0*/  USEL UR13, UR4, 0x40000000, UP0 ;  /* 0x40000000040d7887 */ /* 0x000fe40008000000 */
[----:B------:R-:W-:Y:S02]  /*0b00*/  USEL UR14, UR5, URZ, UP0 ;  /* 0x000000ff050e7287 */ /* 0x000fe40008000000 */
[----:B------:R-:W-:-:S04]  /*0b10*/  UISETP.GT.U32.AND UP0, UPT, UR13, UR8, UPT ;  /* 0x000000080d00728c */ /* 0x000fc8000bf04070 */
[----:B------:R-:W-:Y:S01]  /*0b20*/  UISETP.GT.U32.AND.EX UP0, UPT, UR14, URZ, UPT, UP0 ;  /* 0x000000ff0e00728c */ /* 0x000fe2000bf04100 */
[----:B------:R-:W-:Y:S08]  /*0b30*/  BAR.SYNC.DEFER_BLOCKING 0x0 ;  /* 0x0000000000007b1d */ /* 0x000ff00000010000 */
[----:B------:R-:W-:Y:S06]  /*0b40*/  BAR.SYNC.DEFER_BLOCKING 0x0 ;  /* 0x0000000000007b1d */ /* 0x000fec0000010000 */
[----:B------:R-:W-:Y:S05]  /*0b50*/  BRA.U !UP0, `(.L_x_145) ;  /* 0x0000000d082c7547 */ /* 0x000fea000b800000 */
[----:B------:R-:W-:Y:S01]  /*0b60*/  UMOV UR10, UR8 ;  /* 0x00000008000a7c82 */ /* 0x000fe20008000000 */
[----:B------:R-:W-:-:S05]  /*0b70*/  UMOV UR5, URZ ;  /* 0x000000ff00057c82 */ /* 0x000fca0008000000 */
.L_x_150:
[----:B-----5:R-:W5:Y:S01]  /*0b80*/  LDCU.64 UR18, c[0x0][0x390] ;  /* 0x00007200ff1277ac */ /* 0x020f620008000a00 */
[----:B------:R-:W-:Y:S02]  /*0b90*/  USHF.L.U32 UR15, UR6, 0x1e, URZ ;  /* 0x0000001e060f7899 */ /* 0x000fe400080006ff */
[----:B------:R-:W-:Y:S02]  /*0ba0*/  USHF.L.U64.HI UR16, UR6, 0x1e, UR7 ;  /* 0x0000001e06107899 */ /* 0x000fe40008010207 */
[----:B------:R-:W-:-:S04]  /*0bb0*/  UIADD3 UR15, UP0, UPT, UR10, UR15, URZ ;  /* 0x0000000f0a0f7290 */ /* 0x000fc8000ff1e0ff */
[----:B------:R-:W-:Y:S02]  /*0bc0*/  UIADD3.X UR16, UPT, UPT, UR5, UR16, URZ, UP0, !UPT ;  /* 0x0000001005107290 */ /* 0x000fe400087fe4ff */
[----:B------:R-:W-:Y:S02]  /*0bd0*/  ULEA UR10, UP0, UR28, UR10, 0xb ;  /* 0x0000000a1c0a7291 */ /* 0x000fe4000f8058ff */
[----:B-----5:R-:W-:Y:S02]  /*0be0*/  UIADD3 UR17, UP1, UPT, -UR15, UR18, URZ ;  /* 0x000000120f117290 */ /* 0x020fe4000ff3e1ff */
[----:B------:R-:W-:Y:S02]  /*0bf0*/  UIADD3.X UR5, UPT, UPT, URZ, UR5, URZ, UP0, !UPT ;  /* 0x00000005ff057290 */ /* 0x000fe400087fe4ff */
[----:B------:R-:W-:Y:S02]  /*0c00*/  UIADD3.X UR4, UPT, UPT, ~UR16, UR19, URZ, UP1, !UPT ;  /* 0x0000001310047290 */ /* 0x000fe40008ffe5ff */
[----:B------:R-:W-:-:S02]  /*0c10*/  UISETP.GE.U32.AND UP1, UPT, UR17, 0x800, UPT ;  /* 0x000008001100788c */ /* 0x000fc4000bf26070 */
[----:B------:R-:W-:Y:S02]  /*0c20*/  UISETP.GE.U32.AND UP0, UPT, UR10, UR13, UPT ;  /* 0x0000000d0a00728c */ /* 0x000fe4000bf06070 */
[----:B------:R-:W-:Y:S02]  /*0c30*/  UISETP.GE.U32.AND.EX UP1, UPT, UR4, URZ, UPT, UP1 ;  /* 0x000000ff0400728c */ /* 0x000fe4000bf26110 */
[----:B------:R-:W-:-:S07]  /*0c40*/  UISETP.GE.U32.AND.EX UP0, UPT, UR5, UR14, UPT, UP0 ;  /* 0x0000000e0500728c */ /* 0x000fce000bf06100 */
[----:B0-----:R-:W-:Y:S05]  /*0c50*/  BRA.U !UP1, `(.L_x_146) ;  /* 0x0000000109587547 */ /* 0x001fea000b800000 */
[----:B------:R-:W4:Y:S01]  /*0c60*/  LDCU.64 UR18, c[0x0][0x388] ;  /* 0x00007100ff1277ac */ /* 0x000f220008000a00 */
[----:B0-23--:R-:W-:-:S05]  /*0c70*/  IADD3 R3, P0, PT, R4, UR15, RZ ;  /* 0x0000000f04037c10 */ /* 0x00dfca000ff1e0ff */
[----:B------:R-:W-:Y:S01]  /*0c80*/  IMAD.X R6, RZ, RZ, UR16, P0 ;  /* 0x00000010ff067e24 */ /* 0x000fe200080e06ff */
[----:B----4-:R-:W-:-:S04]  /*0c90*/  LEA R2, P0, R3, UR18, 0x2 ;  /* 0x0000001203027c11 */ /* 0x010fc8000f8010ff */
        /* <DEDUP_REMOVED lines=18> */
.L_x_146:
[----:B------:R-:W4:Y:S01]  /*0dc0*/  LDCU.64 UR18, c[0x0][0x388] ;  /* 0x00007100ff1277ac */ /* 0x000f220008000a00 */
[C---:B012---:R-:W-:Y:S01]  /*0dd0*/  VIADD R5, R4.reuse, 0x100 ;  /* 0x0000010004057836 */ /* 0x047fe20000000000 */
[C---:B---3--:R-:W-:Y:S01]  /*0de0*/  IADD3 R3, P0, PT, R4.reuse, UR15, RZ ;  /* 0x0000000f04037c10 */ /* 0x048fe2000ff1e0ff */
[C---:B----4-:R-:W-:Y:S01]  /*0df0*/  VIADD R2, R4.reuse, 0x80 ;  /* 0x0000008004027836 */ /* 0x050fe20000000000 */
[C---:B------:R-:W-:Y:S01]  /*0e00*/  ISETP.GE.AND P1, PT, R4.reuse, UR17, PT ;  /* 0x0000001104007c0c */ /* 0x040fe2000bf26270 */
[----:B------:R-:W-:Y:S01]  /*0e10*/  VIADD R7, R4, 0x180 ;  /* 0x0000018004077836 */ /* 0x000fe20000000000 */
[----:B------:R-:W-:Y:S01]  /*0e20*/  ISETP.GE.AND P3, PT, R5, UR17, PT ;  /* 0x0000001105007c0c */ /* 0x000fe2000bf66270 */
[----:B------:R-:W-:Y:S01]  /*0e30*/  IMAD.X R6, RZ, RZ, UR16, P0 ;  /* 0x00000010ff067e24 */ /* 0x000fe200080e06ff */
[----:B------:R-:W-:Y:S01]  /*0e40*/  ISETP.GE.AND P2, PT, R2, UR17, PT ;  /* 0x0000001102007c0c */ /* 0x000fe2000bf46270 */
[----:B------:R-:W-:Y:S01]  /*0e50*/  VIADD R5, R4, 0x200 ;  /* 0x0000020004057836 */ /* 0x000fe20000000000 */
[----:B------:R-:W-:Y:S01]  /*0e60*/  ISETP.GE.AND P4, PT, R7, UR17, PT ;  /* 0x0000001107007c0c */ /* 0x000fe2000bf86270 */
[----:B------:R-:W-:-:S03]  /*0e70*/  IMAD.MOV.U32 R12, RZ, RZ, 0x7fffffff ;  /* 0x7fffffffff0c7424 */ /* 0x000fc600078e00ff */
[----:B------:R-:W-:Y:S01]  /*0e80*/  ISETP.GE.AND P5, PT, R5, UR17, PT ;  /* 0x0000001105007c0c */ /* 0x000fe2000bfa6270 */
[----:B------:R-:W-:Y:S01]  /*0e90*/  VIADD R5, R4, 0x300 ;  /* 0x0000030004057836 */ /* 0x000fe20000000000 */
[----:B------:R-:W-:-:S04]  /*0ea0*/  LEA R2, P0, R3, UR18, 0x2 ;  /* 0x0000001203027c11 */ /* 0x000fc8000f8010ff */
[----:B------:R-:W-:Y:S01]  /*0eb0*/  LEA.HI.X R3, R3, UR19, R6, 0x2, P0 ;  /* 0x0000001303037c11 */ /* 0x000fe200080f1406 */
[----:B------:R-:W-:Y:S01]  /*0ec0*/  IMAD.MOV.U32 R11, RZ, RZ, 0x7fffffff ;  /* 0x7fffffffff0b7424 */ /* 0x000fe200078e00ff */
[----:B------:R-:W-:-:S03]  /*0ed0*/  IADD3 R6, PT, PT, R4, 0x280, RZ ;  /* 0x0000028004067810 */ /* 0x000fc60007ffe0ff */
[----:B------:R1:W5:Y:S01]  /*0ee0*/  @!P1 LDG.E R12, desc[UR20][R2.64] ;  /* 0x00000014020c9981 */ /* 0x000362000c1e1900 */
[----:B------:R-:W-:Y:S01]  /*0ef0*/  ISETP.GE.AND P1, PT, R5, UR17, PT ;  /* 0x0000001105007c0c */ /* 0x000fe2000bf26270 */
[----:B------:R-:W-:Y:S01]  /*0f00*/  VIADD R5, R4, 0x380 ;  /* 0x0000038004057836 */ /* 0x000fe20000000000 */
[----:B------:R-:W-:Y:S01]  /*0f10*/  ISETP.GE.AND P0, PT, R6, UR17, PT ;  /* 0x0000001106007c0c */ /* 0x000fe2000bf06270 */
[----:B------:R-:W-:Y:S01]  /*0f20*/  IMAD.MOV.U32 R9, RZ, RZ, 0x7fffffff ;  /* 0x7fffffffff097424 */ /* 0x000fe200078e00ff */
[----:B------:R1:W5:Y:S02]  /*0f30*/  @!P2 LDG.E R11, desc[UR20][R2.64+0x200] ;  /* 0x00020014020ba981 */ /* 0x000364000c1e1900 */
[----:B------:R-:W-:Y:S01]  /*0f40*/  ISETP.GE.AND P2, PT, R5, UR17, PT ;  /* 0x0000001105007c0c */ /* 0x000fe2000bf46270 */
[----:B------:R-:W-:Y:S02]  /*0f50*/  VIADD R5, R4, 0x480 ;  /* 0x0000048004057836 */ /* 0x000fe40000000000 */
[----:B------:R-:W-:Y:S01]  /*0f60*/  IMAD.MOV.U32 R10, RZ, RZ, 0x7fffffff ;  /* 0x7fffffffff0a7424 */ /* 0x000fe200078e00ff */
[----:B------:R1:W5:Y:S01]  /*0f70*/  @!P4 LDG.E R9, desc[UR20][R2.64+0x600] ;  /* 0x000600140209c981 */ /* 0x000362000c1e1900 */
[----:B------:R-:W-:-:S02]  /*0f80*/  MOV R8, 0x7fffffff ;  /* 0x7fffffff00087802 */ /* 0x000fc40000000f00 */
[C---:B------:R-:W-:Y:S02]  /*0f90*/  LOP3.LUT R6, R4.reuse, 0x400, RZ, 0xfc, !PT ;  /* 0x0000040004067812 */ /* 0x040fe400078efcff */
[----:B------:R-:W-:Y:S01]  /*0fa0*/  ISETP.GE.AND P4, PT, R5, UR17, PT ;  /* 0x0000001105007c0c */ /* 0x000fe2000bf86270 */
[----:B------:R-:W-:Y:S01]  /*0fb0*/  VIADD R5, R4, 0x500 ;  /* 0x0000050004057836 */ /* 0x000fe20000000000 */
[----:B------:R1:W5:Y:S01]  /*0fc0*/  @!P3 LDG.E R10, desc[UR20][R2.64+0x400] ;  /* 0x00040014020ab981 */ /* 0x000362000c1e1900 */
[----:B------:R-:W-:Y:S01]  /*0fd0*/  ISETP.GE.AND P3, PT, R6, UR17, PT ;  /* 0x0000001106007c0c */ /* 0x000fe2000bf66270 */
[----:B------:R-:W-:Y:S02]  /*0fe0*/  IMAD.MOV.U32 R6, RZ, RZ, 0x7fffffff ;  /* 0x7fffffffff067424 */ /* 0x000fe400078e00ff */
[----:B------:R1:W5:Y:S01]  /*0ff0*/  @!P5 LDG.E R8, desc[UR20][R2.64+0x800] ;  /* 0x000800140208d981 */ /* 0x000362000c1e1900 */
[----:B------:R-:W-:Y:S01]  /*1000*/  ISETP.GE.AND P5, PT, R5, UR17, PT ;  /* 0x0000001105007c0c */ /* 0x000fe2000bfa6270 */
[----:B------:R-:W-:-:S02]  /*1010*/  VIADD R5, R4, 0x600 ;  /* 0x0000060004057836 */ /* 0x000fc40000000000 */
[----:B------:R-:W-:Y:S01]  /*1020*/  IMAD.MOV.U32 R7, RZ, RZ, 0x7fffffff ;  /* 0x7fffffffff077424 */ /* 0x000fe200078e00ff */
[----:B------:R1:W5:Y:S01]  /*1030*/  @!P1 LDG.E R6, desc[UR20][R2.64+0xc00] ;  /* 0x000c001402069981 */ /* 0x000362000c1e1900 */
[C---:B------:R-:W-:Y:S01]  /*1040*/  VIADD R13, R4.reuse, 0x580 ;  /* 0x00000580040d7836 */ /* 0x040fe20000000000 */
[----:B------:R-:W-:Y:S01]  /*1050*/  ISETP.GE.AND P1, PT, R5, UR17, PT ;  /* 0x0000001105007c0c */ /* 0x000fe2000bf26270 */
[----:B------:R-:W-:Y:S02]  /*1060*/  IMAD.MOV.U32 R5, RZ, RZ, 0x7fffffff ;  /* 0x7fffffffff057424 */ /* 0x000fe400078e00ff */
[----:B------:R-:W-:Y:S01]  /*1070*/  IMAD.MOV.U32 R19, RZ, RZ, 0x7fffffff ;  /* 0x7fffffffff137424 */ /* 0x000fe200078e00ff */
[----:B------:R1:W5:Y:S01]  /*1080*/  @!P0 LDG.E R7, desc[UR20][R2.64+0xa00] ;  /* 0x000a001402078981 */ /* 0x000362000c1e1900 */
[----:B------:R-:W-:Y:S01]  /*1090*/  IMAD.MOV.U32 R18, RZ, RZ, 0x7fffffff ;  /* 0x7fffffffff127424 */ /* 0x000fe200078e00ff */
[----:B------:R-:W-:Y:S01]  /*10a0*/  ISETP.GE.AND P0, PT, R13, UR17, PT ;  /* 0x000000110d007c0c */ /* 0x000fe2000bf06270 */
[C---:B------:R-:W-:Y:S01]  /*10b0*/  VIADD R14, R4.reuse, 0x700 ;  /* 0x00000700040e7836 */ /* 0x040fe20000000000 */
[----:B------:R-:W-:Y:S01]  /*10c0*/  IADD3 R13, PT, PT, R4, 0x680, RZ ;  /* 0x00000680040d7810 */ /* 0x000fe20007ffe0ff */
[----:B------:R1:W5:Y:S03]  /*10d0*/  @!P2 LDG.E R5, desc[UR20][R2.64+0xe00] ;  /* 0x000e00140205a981 */ /* 0x000366000c1e1900 */
[----:B------:R-:W-:Y:S01]  /*10e0*/  ISETP.GE.AND P2, PT, R13, UR17, PT ;  /* 0x000000110d007c0c */ /* 0x000fe2000bf46270 */
[----:B------:R1:W5:Y:S01]  /*10f0*/  @!P3 LDG.E R19, desc[UR20][R2.64+0x1000] ;  /* 0x001000140213b981 */ /* 0x000362000c1e1900 */
[----:B------:R-:W-:-:S03]  /*1100*/  ISETP.GE.AND P3, PT, R14, UR17, PT ;  /* 0x000000110e007c0c */ /* 0x000fc6000bf66270 */
[----:B------:R1:W5:Y:S01]  /*1110*/  @!P4 LDG.E R18, desc[UR20][R2.64+0x1200] ;  /* 0x001200140212c981 */ /* 0x000362000c1e1900 */
[----:B------:R-:W-:Y:S01]  /*1120*/  ISETP.GE.AND P4, PT, R21, UR17, PT ;  /* 0x0000001115007c0c */ /* 0x000fe2000bf86270 */
[----:B------:R-:W-:Y:S01]  /*1130*/  IMAD.MOV.U32 R17, RZ, RZ, 0x7fffffff ;  /* 0x7fffffffff117424 */ /* 0x000fe200078e00ff */
[----:B------:R-:W-:Y:S01]  /*1140*/  MOV R14, 0x7fffffff ;  /* 0x7fffffff000e7802 */ /* 0x000fe20000000f00 */
[----:B------:R-:W-:Y:S02]  /*1150*/  IMAD.MOV.U32 R16, RZ, RZ, 0x7fffffff ;  /* 0x7fffffffff107424 */ /* 0x000fe400078e00ff */
[----:B------:R-:W-:Y:S02]  /*1160*/  IMAD.MOV.U32 R22, RZ, RZ, 0x7fffffff ;  /* 0x7fffffffff167424 */ /* 0x000fe400078e00ff */
        /* <DEDUP_REMOVED lines=8> */
.L_x_147:
[----:B01----:R-:W0:Y:S02]  /*11f0*/  LDC.64 R2, c[0x0][0x398] ;  /* 0x0000e600ff027b82 */ /* 0x003e240000000a00 */
[----:B0-----:R-:W-:-:S13]  /*1200*/  ISETP.GT.AND P0, PT, R3, R2, PT ;  /* 0x000000020300720c */ /* 0x001fda0003f04270 */
[----:B------:R-:W-:Y:S05]  /*1210*/  @!P0 BRA `(.L_x_148) ;  /* 0x0000000400788947 */ /* 0x000fea0003800000 */
[----:B------:R-:W0:Y:S01]  /*1220*/  S2UR UR15, SR_CgaCtaId ;  /* 0x00000000000f79c3 */ /* 0x000e220000008800 */
[----:B-----5:R-:W-:Y:S01]  /*1230*/  LOP3.LUT R15, R15, 0x80000000, RZ, 0x3c, !PT ;  /* 0x800000000f0f7812 */ /* 0x020fe200078e3cff */
[----:B------:R-:W-:Y:S01]  /*1240*/  UMOV UR4, 0x400 ;  /* 0x0000040000047882 */ /* 0x000fe20000000000 */
[----:B------:R-:W-:Y:S01]  /*1250*/  LOP3.LUT R14, R14, 0x80000000, RZ, 0x3c, !PT ;  /* 0x800000000e0e7812 */ /* 0x000fe200078e3cff */
[----:B------:R-:W1:Y:S01]  /*1260*/  LDCU UR16, c[0x0][0x398] ;  /* 0x00007300ff1077ac */ /* 0x000e620008000800 */
[----:B------:R-:W-:Y:S02]  /*1270*/  LOP3.LUT R13, R13, 0x80000000, RZ, 0x3c, !PT ;  /* 0x800000000d0d7812 */ /* 0x000fe400078e3cff */
[----:B------:R-:W-:Y:S02]  /*1280*/  LOP3.LUT R2, R22, 0x80000000, RZ, 0x3c, !PT ;  /* 0x8000000016027812 */ /* 0x000fe400078e3cff */
[----:B------:R-:W-:Y:S02]  /*1290*/  LOP3.LUT R16, R16, 0x80000000, RZ, 0x3c, !PT ;  /* 0x8000000010107812 */ /* 0x000fe400078e3cff */
[----:B------:R-:W-:-:S02]  /*12a0*/  LOP3.LUT R17, R17, 0x80000000, RZ, 0x3c, !PT ;  /* 0x8000000011117812 */ /* 0x000fc400078e3cff */
[----:B------:R-:W-:Y:S02]  /*12b0*/  LOP3.LUT R18, R18, 0x80000000, RZ, 0x3c, !PT ;  /* 0x8000000012127812 */ /* 0x000fe400078e3cff */
[----:B------:R-:W-:Y:S02]  /*12c0*/  LOP3.LUT R19, R19, 0x80000000, RZ, 0x3c, !PT ;  /* 0x8000000013137812 */ /* 0x000fe400078e3cff */
[----:B------:R-:W-:Y:S02]  /*12d0*/  LOP3.LUT R5, R5, 0x80000000, RZ, 0x3c, !PT ;  /* 0x8000000005057812 */ /* 0x000fe400078e3cff */
[----:B------:R-:W-:Y:S02]  /*12e0*/  LOP3.LUT R6, R6, 0x80000000, RZ, 0x3c, !PT ;  /* 0x8000000006067812 */ /* 0x000fe400078e3cff */
[----:B------:R-:W-:Y:S02]  /*12f0*/  LOP3.LUT R7, R7, 0x80000000, RZ, 0x3c, !PT ;  /* 0x8000000007077812 */ /* 0x000fe400078e3cff */
[----:B------:R-:W-:Y:S01]  /*1300*/  LOP3.LUT R8, R8, 0x80000000, RZ, 0x3c, !PT ;  /* 0x8000000008087812 */ /* 0x000fe200078e3cff */
[----:B0-----:R-:W-:Y:S01]  /*1310*/  ULEA UR15, UR15, UR4, 0x18 ;  /* 0x000000040f0f7291 */ /* 0x001fe2000f8ec0ff */
[----:B------:R-:W-:-:S02]  /*1320*/  LOP3.LUT R9, R9, 0x80000000, RZ, 0x3c, !PT ;  /* 0x8000000009097812 */ /* 0x000fc400078e3cff */
[----:B------:R-:W-:Y:S01]  /*1330*/  LOP3.LUT R10, R10, 0x80000000, RZ, 0x3c, !PT ;  /* 0x800000000a0a7812 */ /* 0x000fe200078e3cff */
[----:B------:R-:W-:Y:S01]  /*1340*/  UMOV UR4, URZ ;  /* 0x000000ff00047c82 */ /* 0x000fe20008000000 */
[----:B------:R-:W-:Y:S02]  /*1350*/  LOP3.LUT R11, R11, 0x80000000, RZ, 0x3c, !PT ;  /* 0x800000000b0b7812 */ /* 0x000fe400078e3cff */
[----:B-1----:R-:W-:-:S07]  /*1360*/  LOP3.LUT R12, R12, 0x80000000, RZ, 0x3c, !PT ;  /* 0x800000000c0c7812 */ /* 0x002fce00078e3cff */
.L_x_149:
[----:B------:R-:W-:Y:S01]  /*1370*/  IMAD R22, RZ, RZ, -UR16 ;  /* 0x80000010ff167e24 */ /* 0x000fe2000f8e02ff */
[----:B0-----:R-:W-:Y:S01]  /*1380*/  SHF.R.U32.HI R23, RZ, UR16, R12 ;  /* 0x00000010ff177c19 */ /* 0x001fe2000801160c */
[----:B------:R-:W-:Y:S01]  /*1390*/  IMAD.MOV.U32 R25, RZ, RZ, -0x1 ;  /* 0xffffffffff197424 */ /* 0x000fe200078e00ff */
[----:B------:R-:W-:Y:S01]  /*13a0*/  ULEA UR17, UR4, UR15, 0xa ;  /* 0x0000000f04117291 */ /* 0x000fe2000f8e50ff */
[----:B------:R-:W-:Y:S01]  /*13b0*/  SHF.R.U32.HI R27, RZ, UR16, R10 ;  /* 0x00000010ff1b7c19 */ /* 0x000fe2000801160a */
[----:B------:R-:W-:Y:S01]  /*13c0*/  UIADD3 UR4, UPT, UPT, UR4, 0x1, URZ ;  /* 0x0000000104047890 */ /* 0x000fe2000fffe0ff */
[----:B------:R-:W-:Y:S02]  /*13d0*/  VIADDMNMX R22, R22, R3, 0x8, PT ;  /* 0x0000000816167446 */ /* 0x000fe40003800103 */
[----:B------:R-:W-:Y:S02]  /*13e0*/  SHF.R.U32.HI R29, RZ, UR16, R9 ;  /* 0x00000010ff1d7c19 */ /* 0x000fe40008011609 */
[----:B------:R-:W-:-:S02]  /*13f0*/  SHF.L.U32 R22, R25, R22, RZ ;  /* 0x0000001619167219 */ /* 0x000fc400000006ff */
[----:B------:R-:W-:Y:S02]  /*1400*/  SHF.R.U32.HI R25, RZ, UR16, R11 ;  /* 0x00000010ff197c19 */ /* 0x000fe4000801160b */
[-C--:B------:R-:W-:Y:S02]  /*1410*/  LOP3.LUT R23, R23, R22.reuse, RZ, 0x30, !PT ;  /* 0x0000001617177212 */ /* 0x080fe400078e30ff */
[-C--:B------:R-:W-:Y:S02]  /*1420*/  LOP3.LUT R25, R25, R22.reuse, RZ, 0x30, !PT ;  /* 0x0000001619197212 */ /* 0x080fe400078e30ff */
[----:B------:R-:W-:Y:S02]  /*1430*/  LOP3.LUT R27, R27, R22, RZ, 0x30, !PT ;  /* 0x000000161b1b7212 */ /* 0x000fe400078e30ff */
[----:B------:R-:W-:Y:S02]  /*1440*/  LEA R23, R23, UR17, 0x2 ;  /* 0x0000001117177c11 */ /* 0x000fe4000f8e10ff */
[----:B------:R-:W-:-:S02]  /*1450*/  LEA R25, R25, UR17, 0x2 ;  /* 0x0000001119197c11 */ /* 0x000fc4000f8e10ff */
[----:B------:R-:W-:Y:S01]  /*1460*/  LEA R27, R27, UR17, 0x2 ;  /* 0x000000111b1b7c11 */ /* 0x000fe2000f8e10ff */
[----:B------:R0:W-:Y:S01]  /*1470*/  ATOMS.POPC.INC.32 RZ, [R23+URZ] ;  /* 0x0000000017ff7f8c */ /* 0x0001e2000d8000ff */
[----:B------:R-:W-:Y:S02]  /*1480*/  SHF.R.U32.HI R24, RZ, UR16, R8 ;  /* 0x00000010ff187c19 */ /* 0x000fe40008011608 */
[----:B------:R-:W-:Y:S01]  /*1490*/  SHF.R.U32.HI R26, RZ, UR16, R7 ;  /* 0x00000010ff1a7c19 */ /* 0x000fe20008011607 */
[----:B------:R1:W-:Y:S01]  /*14a0*/  ATOMS.POPC.INC.32 RZ, [R25+URZ] ;  /* 0x0000000019ff7f8c */ /* 0x0003e2000d8000ff */
[-C--:B------:R-:W-:Y:S02]  /*14b0*/  LOP3.LUT R29, R29, R22.reuse, RZ, 0x30, !PT ;  /* 0x000000161d1d7212 */ /* 0x080fe400078e30ff */
[----:B------:R-:W-:Y:S01]  /*14c0*/  LOP3.LUT R24, R24, R22, RZ, 0x30, !PT ;  /* 0x0000001618187212 */ /* 0x000fe200078e30ff */
[----:B------:R2:W-:Y:S01]  /*14d0*/  ATOMS.POPC.INC.32 RZ, [R27+URZ] ;  /* 0x000000001bff7f8c */ /* 0x0005e2000d8000ff */
[----:B0-----:R-:W-:-:S02]  /*14e0*/  SHF.R.U32.HI R23, RZ, UR16, R6 ;  /* 0x00000010ff177c19 */ /* 0x001fc40008011606 */
[-C--:B------:R-:W-:Y:S02]  /*14f0*/  LOP3.LUT R26, R26, R22.reuse, RZ, 0x30, !PT ;  /* 0x000000161a1a7212 */ /* 0x080fe400078e30ff */
[----:B-1----:R-:W-:Y:S02]  /*1500*/  SHF.R.U32.HI R25, RZ, UR16, R5 ;  /* 0x00000010ff197c19 */ /* 0x002fe40008011605 */
[-C--:B------:R-:W-:Y:S02]  /*1510*/  LOP3.LUT R23, R23, R22.reuse, RZ, 0x30, !PT ;  /* 0x0000001617177212 */ /* 0x080fe400078e30ff */
[----:B--2---:R-:W-:Y:S02]  /*1520*/  SHF.R.U32.HI R27, RZ, UR16, R19 ;  /* 0x00000010ff1b7c19 */ /* 0x004fe40008011613 */
[----:B------:R-:W-:Y:S02]  /*1530*/  LEA R29, R29, UR17, 0x2 ;  /* 0x000000111d1d7c11 */ /* 0x000fe4000f8e10ff */
[----:B------:R-:W-:-:S02]  /*1540*/  LOP3.LUT R25, R25, R22, RZ, 0x30, !PT ;  /* 0x0000001619197212 */ /* 0x000fc400078e30ff */
[----:B------:R-:W-:Y:S01]  /*1550*/  LEA R24, R24, UR17, 0x2 ;  /* 0x0000001118187c11 */ /* 0x000fe2000f8e10ff */
[----:B------:R0:W-:Y:S01]  /*1560*/  ATOMS.POPC.INC.32 RZ, [R29+URZ] ;  /* 0x000000001dff7f8c */ /* 0x0001e2000d8000ff */
[----:B------:R-:W-:Y:S02]  /*1570*/  LOP3.LUT R27, R27, R22, RZ, 0x30, !PT ;  /* 0x000000161b1b7212 */ /* 0x000fe400078e30ff */
[----:B------:R-:W-:Y:S01]  /*1580*/  LEA R26, R26, UR17, 0x2 ;  /* 0x000000111a1a7c11 */ /* 0x000fe2000f8e10ff */
[----:B------:R1:W-:Y:S01]  /*1590*/  ATOMS.POPC.INC.32 RZ, [R24+URZ] ;  /* 0x0000000018ff7f8c */ /* 0x0003e2000d8000ff */
[----:B------:R-:W-:Y:S02]  /*15a0*/  LEA R23, R23, UR17, 0x2 ;  /* 0x0000001117177c11 */ /* 0x000fe4000f8e10ff */
[----:B------:R-:W-:Y:S01]  /*15b0*/  LEA R25, R25, UR17, 0x2 ;  /* 0x0000001119197c11 */ /* 0x000fe2000f8e10ff */
[----:B------:R2:W-:Y:S01]  /*15c0*/  ATOMS.POPC.INC.32 RZ, [R26+URZ] ;  /* 0x000000001aff7f8c */ /* 0x0005e2000d8000ff */
[----:B------:R-:W-:-:S02]  /*15d0*/  LEA R27, R27, UR17, 0x2 ;  /* 0x000000111b1b7c11 */ /* 0x000fc4000f8e10ff */
[----:B0-----:R-:W-:Y:S01]  /*15e0*/  SHF.R.U32.HI R29, RZ, UR16, R18 ;  /* 0x00000010ff1d7c19 */ /* 0x001fe20008011612 */
[----:B------:R0:W-:Y:S01]  /*15f0*/  ATOMS.POPC.INC.32 RZ, [R23+URZ] ;  /* 0x0000000017ff7f8c */ /* 0x0001e2000d8000ff */
[----:B-1----:R-:W-:Y:S02]  /*1600*/  SHF.R.U32.HI R24, RZ, UR16, R17 ;  /* 0x00000010ff187c19 */ /* 0x002fe40008011611 */
[----:B------:R-:W-:Y:S01]  /*1610*/  SHF.R.U32.HI R28, RZ, UR16, R15 ;  /* 0x00000010ff1c7c19 */ /* 0x000fe2000801160f */
[----:B------:R1:W-:Y:S01]  /*1620*/  ATOMS.POPC.INC.32 RZ, [R25+URZ] ;  /* 0x0000000019ff7f8c */ /* 0x0003e2000d8000ff */
[----:B--2---:R-:W-:Y:S02]  /*1630*/  SHF.R.U32.HI R26, RZ, UR16, R16 ;  /* 0x00000010ff1a7c19 */ /* 0x004fe40008011610 */
[----:B------:R-:W-:Y:S01]  /*1640*/  LOP3.LUT R29, R29, R22, RZ, 0x30, !PT ;  /* 0x000000161d1d7212 */ /* 0x000fe200078e30ff */
[----:B------:R2:W-:Y:S01]  /*1650*/  ATOMS.POPC.INC.32 RZ, [R27+URZ] ;  /* 0x000000001bff7f8c */ /* 0x0005e2000d8000ff */
[----:B0-----:R-:W-:-:S02]  /*1660*/  SHF.R.U32.HI R23, RZ, UR16, R2 ;  /* 0x00000010ff177c19 */ /* 0x001fc40008011602 */
[-C--:B------:R-:W-:Y:S02]  /*1670*/  LOP3.LUT R24, R24, R22.reuse, RZ, 0x30, !PT ;  /* 0x0000001618187212 */ /* 0x080fe400078e30ff */
[----:B-1----:R-:W-:Y:S02]  /*1680*/  SHF.R.U32.HI R25, RZ, UR16, R13 ;  /* 0x00000010ff197c19 */ /* 0x002fe4000801160d */
[-C--:B------:R-:W-:Y:S02]  /*1690*/  LOP3.LUT R26, R26, R22.reuse, RZ, 0x30, !PT ;  /* 0x000000161a1a7212 */ /* 0x080fe400078e30ff */
[----:B--2---:R-:W-:Y:S01]  /*16a0*/  SHF.R.U32.HI R27, RZ, UR16, R14 ;  /* 0x00000010ff1b7c19 */ /* 0x004fe2000801160e */
[----:B------:R-:W-:Y:S01]  /*16b0*/  UIADD3 UR16, UPT, UPT, UR16, 0x8, URZ ;  /* 0x0000000810107890 */ /* 0x000fe2000fffe0ff */
[----:B------:R-:W-:Y:S02]  /*16c0*/  LOP3.LUT R23, R23, R22, RZ, 0x30, !PT ;  /* 0x0000001617177212 */ /* 0x000fe400078e30ff */
[----:B------:R-:W-:-:S02]  /*16d0*/  LEA R29, R29, UR17, 0x2 ;  /* 0x000000111d1d7c11 */ /* 0x000fc4000f8e10ff */
[-C--:B------:R-:W-:Y:S02]  /*16e0*/  LOP3.LUT R25, R25, R22.reuse, RZ, 0x30, !PT ;  /* 0x0000001619197212 */ /* 0x080fe400078e30ff */
[----:B------:R-:W-:Y:S01]  /*16f0*/  ISETP.LE.AND P0, PT, R3, UR16, PT ;  /* 0x0000001003007c0c */ /* 0x000fe2000bf03270 */
[----:B------:R0:W-:Y:S01]  /*1700*/  ATOMS.POPC.INC.32 RZ, [R29+URZ] ;  /* 0x000000001dff7f8c */ /* 0x0001e2000d8000ff */
[----:B------:R-:W-:Y:S02]  /*1710*/  LEA R24, R24, UR17, 0x2 ;  /* 0x0000001118187c11 */ /* 0x000fe4000f8e10ff */
[-C--:B------:R-:W-:Y:S02]  /*1720*/  LOP3.LUT R27, R27, R22.reuse, RZ, 0x30, !PT ;  /* 0x000000161b1b7212 */ /* 0x080fe400078e30ff */
[----:B------:R-:W-:Y:S01]  /*1730*/  LEA R26, R26, UR17, 0x2 ;  /* 0x000000111a1a7c11 */ /* 0x000fe2000f8e10ff */
[----:B------:R0:W-:Y:S01]  /*1740*/  ATOMS.POPC.INC.32 RZ, [R24+URZ] ;  /* 0x0000000018ff7f8c */ /* 0x0001e2000d8000ff */
[----:B------:R-:W-:-:S02]  /*1750*/  LOP3.LUT R28, R28, R22, RZ, 0x30, !PT ;  /* 0x000000161c1c7212 */ /* 0x000fc400078e30ff */
[----:B------:R-:W-:Y:S01]  /*1760*/  LEA R23, R23, UR17, 0x2 ;  /* 0x0000001117177c11 */ /* 0x000fe2000f8e10ff */
[----:B------:R0:W-:Y:S01]  /*1770*/  ATOMS.POPC.INC.32 RZ, [R26+URZ] ;  /* 0x000000001aff7f8c */ /* 0x0001e2000d8000ff */
[----:B------:R-:W-:Y:S02]  /*1780*/  LEA R25, R25, UR17, 0x2 ;  /* 0x0000001119197c11 */ /* 0x000fe4000f8e10ff */
[----:B------:R-:W-:Y:S01]  /*1790*/  LEA R27, R27, UR17, 0x2 ;  /* 0x000000111b1b7c11 */ /* 0x000fe2000f8e10ff */
[----:B------:R0:W-:Y:S01]  /*17a0*/  ATOMS.POPC.INC.32 RZ, [R23+URZ] ;  /* 0x0000000017ff7f8c */ /* 0x0001e2000d8000ff */
[----:B------:R-:W-:-:S03]  /*17b0*/  LEA R28, R28, UR17, 0x2 ;  /* 0x000000111c1c7c11 */ /* 0x000fc6000f8e10ff */
[----:B------:R0:W-:Y:S04]  /*17c0*/  ATOMS.POPC.INC.32 RZ, [R25+URZ] ;  /* 0x0000000019ff7f8c */ /* 0x0001e8000d8000ff */
[----:B------:R0:W-:Y:S04]  /*17d0*/  ATOMS.POPC.INC.32 RZ, [R27+URZ] ;  /* 0x000000001bff7f8c */ /* 0x0001e8000d8000ff */
[----:B------:R0:W-:Y:S01]  /*17e0*/  ATOMS.POPC.INC.32 RZ, [R28+URZ] ;  /* 0x000000001cff7f8c */ /* 0x0001e2000d8000ff */
[----:B------:R-:W-:Y:S05]  /*17f0*/  @!P0 BRA `(.L_x_149) ;  /* 0xfffffff800dc8947 */ /* 0x000fea000383ffff */
.L_x_148:
[----:B------:R-:W-:Y:S05]  /*1800*/  BRA.U !UP0, `(.L_x_150) ;  /* 0xfffffff108dc7547 */ /* 0x000fea000b83ffff */
.L_x_145:
[----:B------:R-:W-:Y:S01]  /*1810*/  BAR.SYNC.DEFER_BLOCKING 0x0 ;  /* 0x0000000000007b1d */ /* 0x000fe20000010000 */
[----:B------:R-:W-:-:S05]  /*1820*/  ISETP.NE.AND P0, PT, R20, RZ, PT ;  /* 0x000000ff1400720c */ /* 0x000fca0003f05270 */
[----:B------:R-:W-:Y:S08]  /*1830*/  BSSY.RECONVERGENT B0, `(.L_x_151) ;  /* 0x0000164000007945 */ /* 0x000ff00003800200 */
[----:B------:R-:W-:Y:S05]  /*1840*/  @P0 BRA `(.L_x_152) ;  /* 0x0000001400880947 */ /* 0x000fea0003800000 */
[----:B------:R-:W-:Y:S01]  /*1850*/  UISETP.GE.U32.AND UP0, UPT, UR22, 0x7, UPT ;  /* 0x000000071600788c */ /* 0x000fe2000bf06070 */
[----:B0-23--:R-:W-:-:S08]  /*1860*/  IMAD.MOV.U32 R3, RZ, RZ, RZ ;  /* 0x000000ffff037224 */ /* 0x00dfd000078e00ff */
[----:B------:R-:W-:Y:S05]  /*1870*/  BRA.U !UP0, `(.L_x_153) ;  /* 0x00000005085c7547 */ /* 0x000fea000b800000 */
[----:B----4-:R-:W0:Y:S01]  /*1880*/  LDC.64 R2, c[0x0][0x380] ;  /* 0x0000e000ff027b82 */ /* 0x010e220000000a00 */
[----:B-1---5:R-:W-:-:S07]  /*1890*/  IMAD.MOV.U32 R5, RZ, RZ, RZ ;  /* 0x000000ffff057224 */ /* 0x022fce00078e00ff */
.L_x_170:
[----:B----4-:R-:W-:Y:S01]  /*18a0*/  IMAD R7, R5, 0x400, R0 ;  /* 0x0000040005077824 */ /* 0x010fe200078e0200 */
[----:B------:R-:W-:Y:S04]  /*18b0*/  BSSY.RECONVERGENT B1, `(.L_x_154) ;  /* 0x000000f000017945 */ /* 0x000fe80003800200 */
[----:B01----:R-:W1:Y:S04]  /*18c0*/  LDS R18, [R7] ;  /* 0x0000000007127984 */ /* 0x003e680000000800 */
[----:B--23--:R2:W3:Y:S04]  /*18d0*/  LDS R9, [R7+0x400] ;  /* 0x0004000007097984 */ /* 0x00c4e80000000800 */
[----:B------:R2:W4:Y:S04]  /*18e0*/  LDS R22, [R7+0x800] ;  /* 0x0008000007167984 */ /* 0x0005280000000800 */
[----:B------:R2:W0:Y:S04]  /*18f0*/  LDS R14, [R7+0xc00] ;  /* 0x000c0000070e7984 */ /* 0x0004280000000800 */
[----:B------:R2:W0:Y:S04]  /*1900*/  LDS R12, [R7+0x1000] ;  /* 0x00100000070c7984 */ /* 0x0004280000000800 */
[----:B------:R2:W0:Y:S04]  /*1910*/  LDS R6, [R7+0x1400] ;  /* 0x0014000007067984 */ /* 0x0004280000000800 */
[----:B------:R2:W0:Y:S04]  /*1920*/  LDS R8, [R7+0x1800] ;  /* 0x0018000007087984 */ /* 0x0004280000000800 */
[----:B------:R2:W0:Y:S01]  /*1930*/  LDS R10, [R7+0x1c00] ;  /* 0x001c0000070a7984 */ /* 0x0004220000000800 */
[----:B-1----:R-:W-:-:S13]  /*1940*/  ISETP.NE.AND P0, PT, R18, RZ, PT ;  /* 0x000000ff1200720c */ /* 0x002fda0003f05270 */
[----:B--234-:R-:W-:Y:S05]  /*1950*/  @!P0 BRA `(.L_x_155) ;  /* 0x0000000000108947 */ /* 0x01cfea0003800000 */
[----:B------:R-:W-:Y:S01]  /*1960*/  LEA R17, R5, R4, 0x8 ;  /* 0x0000000405117211 */ /* 0x000fe200078e40ff */
[----:B------:R-:W-:-:S04]  /*1970*/  IMAD.MOV.U32 R19, RZ, RZ, RZ ;  /* 0x000000ffff137224 */ /* 0x000fc800078e00ff */
[----:B0-----:R-:W-:-:S05]  /*1980*/  IMAD.WIDE.U32 R16, R17, 0x8, R2 ;  /* 0x0000000811107825 */ /* 0x001fca00078e0002 */
[----:B------:R1:W-:Y:S02]  /*1990*/  REDG.E.ADD.64.STRONG.GPU desc[UR20][R16.64], R18 ;  /* 0x000000121000798e */ /* 0x0003e4000c12e514 */
.L_x_155:
[----:B------:R-:W-:Y:S05]  /*19a0*/  BSYNC.RECONVERGENT B1 ;  /* 0x0000000000017941 */ /* 0x000fea0003800200 */
.L_x_154:
[----:B------:R-:W-:Y:S01]  /*19b0*/  ISETP.NE.AND P6, PT, R9, RZ, PT ;  /* 0x000000ff0900720c */ /* 0x000fe20003fc5270 */
[----:B------:R-:W-:Y:S01]  /*19c0*/  BSSY.RECONVERGENT B1, `(.L_x_156) ;  /* 0x000000e000017945 */ /* 0x000fe20003800200 */
[----:B------:R-:W-:Y:S02]  /*19d0*/  ISETP.NE.AND P0, PT, R22, RZ, PT ;  /* 0x000000ff1600720c */ /* 0x000fe40003f05270 */
[----:B0-----:R-:W-:Y:S02]  /*19e0*/  ISETP.NE.AND P1, PT, R14, RZ, PT ;  /* 0x000000ff0e00720c */ /* 0x001fe40003f25270 */
[----:B------:R-:W-:Y:S02]  /*19f0*/  ISETP.NE.AND P2, PT, R12, RZ, PT ;  /* 0x000000ff0c00720c */ /* 0x000fe40003f45270 */
[----:B------:R-:W-:Y:S02]  /*1a00*/  ISETP.NE.AND P3, PT, R6, RZ, PT ;  /* 0x000000ff0600720c */ /* 0x000fe40003f65270 */
[----:B------:R-:W-:-:S02]  /*1a10*/  ISETP.NE.AND P4, PT, R8, RZ, PT ;  /* 0x000000ff0800720c */ /* 0x000fc40003f85270 */
[----:B------:R-:W-:Y:S01]  /*1a20*/  ISETP.NE.AND P5, PT, R10, RZ, PT ;  /* 0x000000ff0a00720c */ /* 0x000fe20003fa5270 */
[----:B------:R-:W-:-:S12]  /*1a30*/  @!P6 BRA `(.L_x_157) ;  /* 0x000000000018e947 */ /* 0x000fd80003800000 */
[----:B-1----:R-:W-:Y:S02]  /*1a40*/  IMAD R17, R5, 0x100, R4 ;  /* 0x0000010005117824 */ /* 0x002fe400078e0204 */
[----:B------:R-:W-:Y:S02]  /*1a50*/  IMAD.MOV.U32 R18, RZ, RZ, R9 ;  /* 0x000000ffff127224 */ /* 0x000fe400078e0009 */
[----:B------:R-:W-:Y:S02]  /*1a60*/  VIADD R17, R17, 0x100 ;  /* 0x0000010011117836 */ /* 0x000fe40000000000 */
[----:B------:R-:W-:Y:S02]  /*1a70*/  IMAD.MOV.U32 R19, RZ, RZ, RZ ;  /* 0x000000ffff137224 */ /* 0x000fe400078e00ff */
[----:B------:R-:W-:-:S05]  /*1a80*/  IMAD.WIDE.U32 R16, R17, 0x8, R2 ;  /* 0x0000000811107825 */ /* 0x000fca00078e0002 */
[----:B------:R0:W-:Y:S02]  /*1a90*/  REDG.E.ADD.64.STRONG.GPU desc[UR20][R16.64], R18 ;  /* 0x000000121000798e */ /* 0x0001e4000c12e514 */
.L_x_157:
[----:B------:R-:W-:Y:S05]  /*1aa0*/  BSYNC.RECONVERGENT B1 ;  /* 0x0000000000017941 */ /* 0x000fea0003800200 */
.L_x_156:
[----:B------:R-:W-:Y:S04]  /*1ab0*/  BSSY.RECONVERGENT B1, `(.L_x_158) ;  /* 0x0000007000017945 */ /* 0x000fe80003800200 */
[----:B------:R-:W-:Y:S05]  /*1ac0*/  @!P0 BRA `(.L_x_159) ;  /* 0x0000000000148947 */ /* 0x000fea0003800000 */
[----:B01----:R-:W-:Y:S02]  /*1ad0*/  IMAD R17, R5, 0x100, R4 ;  /* 0x0000010005117824 */ /* 0x003fe400078e0204 */
[----:B------:R-:W-:-:S03]  /*1ae0*/  IMAD.MOV.U32 R23, RZ, RZ, RZ ;  /* 0x000000ffff177224 */ /* 0x000fc600078e00ff */
[----:B------:R-:W-:-:S05]  /*1af0*/  IADD3 R17, PT, PT, R17, 0x200, RZ ;  /* 0x0000020011117810 */ /* 0x000fca0007ffe0ff */
[----:B------:R-:W-:-:S05]  /*1b00*/  IMAD.WIDE.U32 R16, R17, 0x8, R2 ;  /* 0x0000000811107825 */ /* 0x000fca00078e0002 */
[----:B------:R2:W-:Y:S02]  /*1b10*/  REDG.E.ADD.64.STRONG.GPU desc[UR20][R16.64], R22 ;  /* 0x000000161000798e */ /* 0x0005e4000c12e514 */
.L_x_159:
[----:B------:R-:W-:Y:S05]  /*1b20*/  BSYNC.RECONVERGENT B1 ;  /* 0x0000000000017941 */ /* 0x000fea0003800200 */
.L_x_158:
[----:B------:R-:W-:Y:S04]  /*1b30*/  BSSY.RECONVERGENT B1, `(.L_x_160) ;  /* 0x0000007000017945 */ /* 0x000fe80003800200 */
[----:B------:R-:W-:Y:S05]  /*1b40*/  @!P1 BRA `(.L_x_161) ;  /* 0x0000000000149947 */ /* 0x000fea0003800000 */
[----:B012---:R-:W-:Y:S02]  /*1b50*/  IMAD R17, R5, 0x100, R4 ;  /* 0x0000010005117824 */ /* 0x007fe400078e0204 */
[----:B------:R-:W-:Y:S02]  /*1b60*/  IMAD.MOV.U32 R15, RZ, RZ, RZ ;  /* 0x000000ffff0f7224 */ /* 0x000fe400078e00ff */
[----:B------:R-:W-:-:S04]  /*1b70*/  VIADD R17, R17, 0x300 ;  /* 0x0000030011117836 */ /* 0x000fc80000000000 */
[----:B------:R-:W-:-:S05]  /*1b80*/  IMAD.WIDE.U32 R16, R17, 0x8, R2 ;  /* 0x0000000811107825 */ /* 0x000fca00078e0002 */
[----:B------:R3:W-:Y:S02]  /*1b90*/  REDG.E.ADD.64.STRONG.GPU desc[UR20][R16.64], R14 ;  /* 0x0000000e1000798e */ /* 0x0007e4000c12e514 */
.L_x_161:
[----:B------:R-:W-:Y:S05]  /*1ba0*/  BSYNC.RECONVERGENT B1 ;  /* 0x0000000000017941 */ /* 0x000fea0003800200 */
.L_x_160:
[----:B------:R-:W-:Y:S04]  /*1bb0*/  BSSY.RECONVERGENT B1, `(.L_x_162) ;  /* 0x0000007000017945 */ /* 0x000fe80003800200 */
[----:B------:R-:W-:Y:S05]  /*1bc0*/  @!P2 BRA `(.L_x_163) ;  /* 0x000000000014a947 */ /* 0x000fea0003800000 */
[----:B---3--:R-:W-:Y:S02]  /*1bd0*/  IMAD R15, R5, 0x100, R4 ;  /* 0x00000100050f7824 */ /* 0x008fe400078e0204 */
[----:B------:R-:W-:Y:S02]  /*1be0*/  HFMA2 R13, -RZ, RZ, 0, 0 ;  /* 0x00000000ff0d7431 */ /* 0x000fe400000001ff */
[----:B------:R-:W-:-:S04]  /*1bf0*/  VIADD R15, R15, 0x400 ;  /* 0x000004000f0f7836 */ /* 0x000fc80000000000 */
[----:B------:R-:W-:-:S05]  /*1c00*/  IMAD.WIDE.U32 R14, R15, 0x8, R2 ;  /* 0x000000080f0e7825 */ /* 0x000fca00078e0002 */
[----:B------:R4:W-:Y:S02]  /*1c10*/  REDG.E.ADD.64.STRONG.GPU desc[UR20][R14.64], R12 ;  /* 0x0000000c0e00798e */ /* 0x0009e4000c12e514 */
.L_x_163:
[----:B------:R-:W-:Y:S05]  /*1c20*/  BSYNC.RECONVERGENT B1 ;  /* 0x0000000000017941 */ /* 0x000fea0003800200 */
.L_x_162:
[----:B------:R-:W-:Y:S04]  /*1c30*/  BSSY.RECONVERGENT B1, `(.L_x_164) ;  /* 0x0000007000017945 */ /* 0x000fe80003800200 */
[----:B------:R-:W-:Y:S05]  /*1c40*/  @!P3 BRA `(.L_x_165) ;  /* 0x000000000014b947 */ /* 0x000fea0003800000 */
[----:B----4-:R-:W-:Y:S02]  /*1c50*/  IMAD R13, R5, 0x100, R4 ;  /* 0x00000100050d7824 */ /* 0x010fe400078e0204 */
[----:B------:R-:W-:Y:S02]  /*1c60*/  IMAD.MOV.U32 R7, RZ, RZ, RZ ;  /* 0x000000ffff077224 */ /* 0x000fe400078e00ff */
[----:B------:R-:W-:-:S04]  /*1c70*/  VIADD R13, R13, 0x500 ;  /* 0x000005000d0d7836 */ /* 0x000fc80000000000 */
[----:B------:R-:W-:-:S05]  /*1c80*/  IMAD.WIDE.U32 R12, R13, 0x8, R2 ;  /* 0x000000080d0c7825 */ /* 0x000fca00078e0002 */
[----:B------:R4:W-:Y:S02]  /*1c90*/  REDG.E.ADD.64.STRONG.GPU desc[UR20][R12.64], R6 ;  /* 0x000000060c00798e */ /* 0x0009e4000c12e514 */
.L_x_165:
[----:B------:R-:W-:Y:S05]  /*1ca0*/  BSYNC.RECONVERGENT B1 ;  /* 0x0000000000017941 */ /* 0x000fea0003800200 */
.L_x_164:
[----:B------:R-:W-:Y:S04]  /*1cb0*/  BSSY.RECONVERGENT B1, `(.L_x_166) ;  /* 0x0000007000017945 */ /* 0x000fe80003800200 */
[----:B------:R-:W-:Y:S05]  /*1cc0*/  @!P4 BRA `(.L_x_167) ;  /* 0x000000000014c947 */ /* 0x000fea0003800000 */
[----:B----4-:R-:W-:Y:S02]  /*1cd0*/  IMAD R7, R5, 0x100, R4 ;  /* 0x0000010005077824 */ /* 0x010fe400078e0204 */
[----:B------:R-:W-:Y:S02]  /*1ce0*/  IMAD.MOV.U32 R9, RZ, RZ, RZ ;  /* 0x000000ffff097224 */ /* 0x000fe400078e00ff */
[----:B------:R-:W-:-:S04]  /*1cf0*/  VIADD R7, R7, 0x600 ;  /* 0x0000060007077836 */ /* 0x000fc80000000000 */
[----:B------:R-:W-:-:S05]  /*1d00*/  IMAD.WIDE.U32 R6, R7, 0x8, R2 ;  /* 0x0000000807067825 */ /* 0x000fca00078e0002 */
[----:B------:R4:W-:Y:S02]  /*1d10*/  REDG.E.ADD.64.STRONG.GPU desc[UR20][R6.64], R8 ;  /* 0x000000080600798e */ /* 0x0009e4000c12e514 */
.L_x_167:
[----:B------:R-:W-:Y:S05]  /*1d20*/  BSYNC.RECONVERGENT B1 ;  /* 0x0000000000017941 */ /* 0x000fea0003800200 */
.L_x_166:
[----:B------:R-:W-:Y:S04]  /*1d30*/  BSSY.RECONVERGENT B1, `(.L_x_168) ;  /* 0x0000007000017945 */ /* 0x000fe80003800200 */
[----:B------:R-:W-:Y:S05]  /*1d40*/  @!P5 BRA `(.L_x_169) ;  /* 0x000000000014d947 */ /* 0x000fea0003800000 */
[----:B----4-:R-:W-:Y:S01]  /*1d50*/  LEA R7, R5, R4, 0x8 ;  /* 0x0000000405077211 */ /* 0x010fe200078e40ff */
[----:B------:R-:W-:-:S04]  /*1d60*/  IMAD.MOV.U32 R11, RZ, RZ, RZ ;  /* 0x000000ffff0b7224 */ /* 0x000fc800078e00ff */
[----:B------:R-:W-:-:S04]  /*1d70*/  VIADD R7, R7, 0x700 ;  /* 0x0000070007077836 */ /* 0x000fc80000000000 */
[----:B------:R-:W-:-:S05]  /*1d80*/  IMAD.WIDE.U32 R6, R7, 0x8, R2 ;  /* 0x0000000807067825 */ /* 0x000fca00078e0002 */
[----:B------:R4:W-:Y:S02]  /*1d90*/  REDG.E.ADD.64.STRONG.GPU desc[UR20][R6.64], R10 ;  /* 0x0000000a0600798e */ /* 0x0009e4000c12e514 */
.L_x_169:
[----:B------:R-:W-:Y:S05]  /*1da0*/  BSYNC.RECONVERGENT B1 ;  /* 0x0000000000017941 */ /* 0x000fea0003800200 */
.L_x_168:
[----:B------:R-:W-:-:S05]  /*1db0*/  VIADD R5, R5, 0x8 ;  /* 0x0000000805057836 */ /* 0x000fca0000000000 */
[----:B------:R-:W-:-:S13]  /*1dc0*/  ISETP.NE.AND P0, PT, R5, UR27, PT ;  /* 0x0000001b05007c0c */ /* 0x000fda000bf05270 */
[----:B------:R-:W-:Y:S05]  /*1dd0*/  @P0 BRA `(.L_x_170) ;  /* 0xfffffff800b00947 */ /* 0x000fea000383ffff */
[----:B------:R-:W-:-:S07]  /*1de0*/  IMAD.U32 R3, RZ, RZ, UR27 ;  /* 0x0000001bff037e24 */ /* 0x000fce000f8e00ff */
.L_x_153:
[----:B------:R-:W-:Y:S02]  /*1df0*/  UISETP.NE.AND UP0, UPT, UR24, URZ, UPT ;  /* 0x000000ff1800728c */ /* 0x000fe4000bf05270 */
[----:B----45:R-:W-:Y:S02]  /*1e00*/  IMAD.U32 R8, RZ, RZ, UR24 ;  /* 0x00000018ff087e24 */ /* 0x030fe4000f8e00ff */
[----:B-1----:R-:W-:-:S03]  /*1e10*/  IMAD.U32 R5, RZ, RZ, UR25 ;  /* 0x00000019ff057e24 */ /* 0x002fc6000f8e00ff */
[----:B------:R-:W-:Y:S01]  /*1e20*/  IADD3 R8, PT, PT, R8, -0x1, RZ ;  /* 0xffffffff08087810 */ /* 0x000fe20007ffe0ff */
[----:B------:R-:W-:Y:S01]  /*1e30*/  VIADD R5, R5, 0xffffffff ;  /* 0xffffffff05057836 */ /* 0x000fe20000000000 */
[----:B------:R-:W-:Y:S06]  /*1e40*/  BRA.U !UP0, `(.L_x_171) ;  /* 0x0000000508707547 */ /* 0x000fec000b800000 */
[----:B------:R-:W-:-:S13]  /*1e50*/  ISETP.GE.U32.AND P0, PT, R8, 0x3, PT ;  /* 0x000000030800780c */ /* 0x000fda0003f06070 */
[----:B------:R-:W-:Y:S05]  /*1e60*/  @!P0 BRA `(.L_x_172) ;  /* 0x0000000000bc8947 */ /* 0x000fea0003800000 */
[----:B------:R-:W-:Y:S01]  /*1e70*/  IMAD R7, R3, 0x400, R0 ;  /* 0x0000040003077824 */ /* 0x000fe200078e0200 */
[----:B------:R-:W-:Y:S04]  /*1e80*/  BSSY.RECONVERGENT B1, `(.L_x_173) ;  /* 0x000000f000017945 */ /* 0x000fe80003800200 */
[----:B------:R-:W1:Y:S04]  /*1e90*/  LDS R12, [R7] ;  /* 0x00000000070c7984 */ /* 0x000e680000000800 */
[----:B------:R-:W4:Y:S04]  /*1ea0*/  LDS R9, [R7+0x400] ;  /* 0x0004000007097984 */ /* 0x000f280000000800 */
[----:B------:R-:W5:Y:S04]  /*1eb0*/  LDS R6, [R7+0x800] ;  /* 0x0008000007067984 */ /* 0x000f680000000800 */
[----:B------:R-:W0:Y:S01]  /*1ec0*/  LDS R2, [R7+0xc00] ;  /* 0x000c000007027984 */ /* 0x000e220000000800 */
[----:B-1----:R-:W-:-:S02]  /*1ed0*/  ISETP.NE.AND P0, PT, R12, RZ, PT ;  /* 0x000000ff0c00720c */ /* 0x002fc40003f05270 */
[----:B----4-:R-:W-:Y:S02]  /*1ee0*/  ISETP.NE.AND P1, PT, R9, RZ, PT ;  /* 0x000000ff0900720c */ /* 0x010fe40003f25270 */
[----:B-----5:R-:W-:Y:S02]  /*1ef0*/  ISETP.NE.AND P2, PT, R6, RZ, PT ;  /* 0x000000ff0600720c */ /* 0x020fe40003f45270 */
[----:B0-----:R-:W-:-:S07]  /*1f00*/  ISETP.NE.AND P3, PT, R2, RZ, PT ;  /* 0x000000ff0200720c */ /* 0x001fce0003f65270 */
[----:B------:R-:W-:Y:S06]  /*1f10*/  @!P0 BRA `(.L_x_174) ;  /* 0x0000000000148947 */ /* 0x000fec0003800000 */
[----:B------:R-:W0:Y:S01]  /*1f20*/  LDC.64 R10, c[0x0][0x380] ;  /* 0x0000e000ff0a7b82 */ /* 0x000e220000000a00 */
[----:B------:R-:W-:Y:S02]  /*1f30*/  IMAD R7, R3, 0x100, R4 ;  /* 0x0000010003077824 */ /* 0x000fe400078e0204 */
[----:B------:R-:W-:Y:S02]  /*1f40*/  IMAD.MOV.U32 R13, RZ, RZ, RZ ;  /* 0x000000ffff0d7224 */ /* 0x000fe400078e00ff */
[----:B0-----:R-:W-:-:S05]  /*1f50*/  IMAD.WIDE.U32 R10, R7, 0x8, R10 ;  /* 0x00000008070a7825 */ /* 0x001fca00078e000a */
[----:B------:R0:W-:Y:S02]  /*1f60*/  REDG.E.ADD.64.STRONG.GPU desc[UR20][R10.64], R12 ;  /* 0x0000000c0a00798e */ /* 0x0001e4000c12e514 */
.L_x_174:
[----:B------:R-:W-:Y:S05]  /*1f70*/  BSYNC.RECONVERGENT B1 ;  /* 0x0000000000017941 */ /* 0x000fea0003800200 */
.L_x_173:
[----:B------:R-:W-:Y:S04]  /*1f80*/  BSSY.RECONVERGENT B1, `(.L_x_175) ;  /* 0x0000009000017945 */ /* 0x000fe80003800200 */
[----:B------:R-:W-:Y:S05]  /*1f90*/  @!P1 BRA `(.L_x_176) ;  /* 0x00000000001c9947 */ /* 0x000fea0003800000 */
[----:B0-----:R-:W0:Y:S01]  /*1fa0*/  LDC.64 R10, c[0x0][0x380] ;  /* 0x0000e000ff0a7b82 */ /* 0x001e220000000a00 */
[----:B------:R-:W-:Y:S01]  /*1fb0*/  IMAD R7, R3, 0x100, R4 ;  /* 0x0000010003077824 */ /* 0x000fe200078e0204 */
[----:B------:R-:W-:Y:S01]  /*1fc0*/  MOV R12, R9 ;  /* 0x00000009000c7202 */ /* 0x000fe20000000f00 */
[----:B------:R-:W-:Y:S02]  /*1fd0*/  IMAD.MOV.U32 R13, RZ, RZ, RZ ;  /* 0x000000ffff0d7224 */ /* 0x000fe400078e00ff */
[----:B------:R-:W-:-:S04]  /*1fe0*/  VIADD R7, R7, 0x100 ;  /* 0x0000010007077836 */ /* 0x000fc80000000000 */
[----:B0-----:R-:W-:-:S05]  /*1ff0*/  IMAD.WIDE.U32 R10, R7, 0x8, R10 ;  /* 0x00000008070a7825 */ /* 0x001fca00078e000a */
[----:B------:R1:W-:Y:S02]  /*2000*/  REDG.E.ADD.64.STRONG.GPU desc[UR20][R10.64], R12 ;  /* 0x0000000c0a00798e */ /* 0x0003e4000c12e514 */
.L_x_176:
[----:B------:R-:W-:Y:S05]  /*2010*/  BSYNC.RECONVERGENT B1 ;  /* 0x0000000000017941 */ /* 0x000fea0003800200 */
.L_x_175:
[----:B------:R-:W-:Y:S04]  /*2020*/  BSSY.RECONVERGENT B1, `(.L_x_177) ;  /* 0x0000008000017945 */ /* 0x000fe80003800200 */
[----:B------:R-:W-:Y:S05]  /*2030*/  @!P2 BRA `(.L_x_178) ;  /* 0x000000000018a947 */ /* 0x000fea0003800000 */
[----:B01----:R-:W0:Y:S01]  /*2040*/  LDC.64 R10, c[0x0][0x380] ;  /* 0x0000e000ff0a7b82 */ /* 0x003e220000000a00 */
[----:B------:R-:W-:-:S04]  /*2050*/  IMAD R7, R3, 0x100, R4 ;  /* 0x0000010003077824 */ /* 0x000fc800078e0204 */
[----:B------:R-:W-:-:S04]  /*2060*/  VIADD R7, R7, 0x200 ;  /* 0x0000020007077836 */ /* 0x000fc80000000000 */
[----:B0-----:R-:W-:-:S04]  /*2070*/  IMAD.WIDE.U32 R10, R7, 0x8, R10 ;  /* 0x00000008070a7825 */ /* 0x001fc800078e000a */
[----:B------:R-:W-:-:S05]  /*2080*/  IMAD.MOV.U32 R7, RZ, RZ, RZ ;  /* 0x000000ffff077224 */ /* 0x000fca00078e00ff */
[----:B------:R4:W-:Y:S02]  /*2090*/  REDG.E.ADD.64.STRONG.GPU desc[UR20][R10.64], R6 ;  /* 0x000000060a00798e */ /* 0x0009e4000c12e514 */
.L_x_178:
[----:B------:R-:W-:Y:S05]  /*20a0*/  BSYNC.RECONVERGENT B1 ;  /* 0x0000000000017941 */ /* 0x000fea0003800200 */
.L_x_177:
[----:B------:R-:W-:Y:S04]  /*20b0*/  BSSY.RECONVERGENT B1, `(.L_x_179) ;  /* 0x0000009000017945 */ /* 0x000fe80003800200 */
[----:B------:R-:W-:Y:S05]  /*20c0*/  @!P3 BRA `(.L_x_180) ;  /* 0x00000000001cb947 */ /* 0x000fea0003800000 */
[----:B----4-:R-:W4:Y:S01]  /*20d0*/  LDC.64 R6, c[0x0][0x380] ;  /* 0x0000e000ff067b82 */ /* 0x010f220000000a00 */
[----:B------:R-:W-:Y:S01]  /*20e0*/  IMAD R9, R3, 0x100, R4 ;  /* 0x0000010003097824 */ /* 0x000fe200078e0204 */
[----:B01----:R-:W-:Y:S01]  /*20f0*/  MOV R10, R2 ;  /* 0x00000002000a7202 */ /* 0x003fe20000000f00 */
[----:B------:R-:W-:Y:S02]  /*2100*/  IMAD.MOV.U32 R11, RZ, RZ, RZ ;  /* 0x000000ffff0b7224 */ /* 0x000fe400078e00ff */
[----:B------:R-:W-:-:S04]  /*2110*/  VIADD R9, R9, 0x300 ;  /* 0x0000030009097836 */ /* 0x000fc80000000000 */
[----:B----4-:R-:W-:-:S05]  /*2120*/  IMAD.WIDE.U32 R6, R9, 0x8, R6 ;  /* 0x0000000809067825 */ /* 0x010fca00078e0006 */
[----:B------:R0:W-:Y:S02]  /*2130*/  REDG.E.ADD.64.STRONG.GPU desc[UR20][R6.64], R10 ;  /* 0x0000000a0600798e */ /* 0x0001e4000c12e514 */
.L_x_180:
[----:B------:R-:W-:Y:S05]  /*2140*/  BSYNC.RECONVERGENT B1 ;  /* 0x0000000000017941 */ /* 0x000fea0003800200 */
.L_x_179:
[----:B------:R-:W-:-:S07]  /*2150*/  VIADD R3, R3, 0x4 ;  /* 0x0000000403037836 */ /* 0x000fce0000000000 */
.L_x_172:
[----:B------:R-:W-:Y:S01]  /*2160*/  UISETP.NE.AND UP0, UPT, UR25, URZ, UPT ;  /* 0x000000ff1900728c */ /* 0x000fe2000bf05270 */
[----:B------:R-:W-:Y:S08]  /*2170*/  BSSY.RECONVERGENT B1, `(.L_x_171) ;  /* 0x0000029000017945 */ /* 0x000ff00003800200 */
[----:B------:R-:W-:Y:S05]  /*2180*/  BRA.U !UP0, `(.L_x_181) ;  /* 0x00000001089c7547 */ /* 0x000fea000b800000 */
[----:B------:R-:W-:-:S13]  /*2190*/  ISETP.NE.AND P0, PT, R5, RZ, PT ;  /* 0x000000ff0500720c */ /* 0x000fda0003f05270 */
[----:B------:R-:W-:Y:S05]  /*21a0*/  @!P0 BRA `(.L_x_182) ;  /* 0x0000000000648947 */ /* 0x000fea0003800000 */
[----:B0---4-:R-:W-:Y:S01]  /*21b0*/  IMAD R6, R3, 0x400, R0 ;  /* 0x0000040003067824 */ /* 0x011fe200078e0200 */
[----:B------:R-:W-:Y:S04]  /*21c0*/  BSSY.RECONVERGENT B2, `(.L_x_183) ;  /* 0x000000c000027945 */ /* 0x000fe80003800200 */
[----:B------:R-:W0:Y:S04]  /*21d0*/  LDS R2, [R6] ;  /* 0x0000000006027984 */ /* 0x000e280000000800 */
[----:B------:R-:W4:Y:S01]  /*21e0*/  LDS R9, [R6+0x400] ;  /* 0x0004000006097984 */ /* 0x000f220000000800 */
[----:B0-----:R-:W-:-:S02]  /*21f0*/  ISETP.NE.AND P0, PT, R2, RZ, PT ;  /* 0x000000ff0200720c */ /* 0x001fc40003f05270 */
[----:B----4-:R-:W-:-:S11]  /*2200*/  ISETP.NE.AND P1, PT, R9, RZ, PT ;  /* 0x000000ff0900720c */ /* 0x010fd60003f25270 */
[----:B------:R-:W-:Y:S05]  /*2210*/  @!P0 BRA `(.L_x_184) ;  /* 0x0000000000188947 */ /* 0x000fea0003800000 */
[----:B------:R-:W0:Y:S01]  /*2220*/  LDC.64 R6, c[0x0][0x380] ;  /* 0x0000e000ff067b82 */ /* 0x000e220000000a00 */
[----:B-1----:R-:W-:-:S04]  /*2230*/  IMAD R11, R3, 0x100, R4 ;  /* 0x00000100030b7824 */ /* 0x002fc800078e0204 */
[----:B0-----:R-:W-:-:S04]  /*2240*/  IMAD.WIDE.U32 R10, R11, 0x8, R6 ;  /* 0x000000080b0a7825 */ /* 0x001fc800078e0006 */
[----:B------:R-:W-:Y:S02]  /*2250*/  IMAD.MOV.U32 R6, RZ, RZ, R2 ;  /* 0x000000ffff067224 */ /* 0x000fe400078e0002 */
[----:B------:R-:W-:-:S05]  /*2260*/  IMAD.MOV.U32 R7, RZ, RZ, RZ ;  /* 0x000000ffff077224 */ /* 0x000fca00078e00ff */
[----:B------:R0:W-:Y:S02]  /*2270*/  REDG.E.ADD.64.STRONG.GPU desc[UR20][R10.64], R6 ;  /* 0x000000060a00798e */ /* 0x0001e4000c12e514 */
.L_x_184:
[----:B------:R-:W-:Y:S05]  /*2280*/  BSYNC.RECONVERGENT B2 ;  /* 0x0000000000027941 */ /* 0x000fea0003800200 */
.L_x_183:
[----:B------:R-:W-:Y:S04]  /*2290*/  BSSY.RECONVERGENT B2, `(.L_x_185) ;  /* 0x0000009000027945 */ /* 0x000fe80003800200 */
[----:B------:R-:W-:Y:S05]  /*22a0*/  @!P1 BRA `(.L_x_186) ;  /* 0x00000000001c9947 */ /* 0x000fea0003800000 */
[----:B0-----:R-:W0:Y:S01]  /*22b0*/  LDC.64 R6, c[0x0][0x380] ;  /* 0x0000e000ff067b82 */ /* 0x001e220000000a00 */
[----:B------:R-:W-:-:S05]  /*22c0*/  LEA R2, R3, R4, 0x8 ;  /* 0x0000000403027211 */ /* 0x000fca00078e40ff */
[----:B-1----:R-:W-:-:S04]  /*22d0*/  VIADD R11, R2, 0x100 ;  /* 0x00000100020b7836 */ /* 0x002fc80000000000 */
[----:B0-----:R-:W-:-:S04]  /*22e0*/  IMAD.WIDE.U32 R10, R11, 0x8, R6 ;  /* 0x000000080b0a7825 */ /* 0x001fc800078e0006 */
[----:B------:R-:W-:Y:S02]  /*22f0*/  IMAD.MOV.U32 R6, RZ, RZ, R9 ;  /* 0x000000ffff067224 */ /* 0x000fe400078e0009 */
[----:B------:R-:W-:-:S05]  /*2300*/  IMAD.MOV.U32 R7, RZ, RZ, RZ ;  /* 0x000000ffff077224 */ /* 0x000fca00078e00ff */
[----:B------:R4:W-:Y:S02]  /*2310*/  REDG.E.ADD.64.STRONG.GPU desc[UR20][R10.64], R6 ;  /* 0x000000060a00798e */ /* 0x0009e4000c12e514 */
.L_x_186:
[----:B------:R-:W-:Y:S05]  /*2320*/  BSYNC.RECONVERGENT B2 ;  /* 0x0000000000027941 */ /* 0x000fea0003800200 */
.L_x_185:
[----:B------:R-:W-:-:S07]  /*2330*/  VIADD R3, R3, 0x2 ;  /* 0x0000000203037836 */ /* 0x000fce0000000000 */
.L_x_182:
[----:B------:R-:W-:-:S09]  /*2340*/  UISETP.NE.AND UP0, UPT, UR9, URZ, UPT ;  /* 0x000000ff0900728c */ /* 0x000fd2000bf05270 */
[----:B------:R-:W-:Y:S05]  /*2350*/  BRA.U !UP0, `(.L_x_181) ;  /* 0x0000000108287547 */ /* 0x000fea000b800000 */
[----:B------:R-:W-:-:S05]  /*2360*/  IMAD R2, R3, 0x400, R0 ;  /* 0x0000040003027824 */ /* 0x000fca00078e0200 */
[----:B------:R-:W5:Y:S02]  /*2370*/  LDS R9, [R2] ;  /* 0x0000000002097984 */ /* 0x000f640000000800 */
[----:B-----5:R-:W-:-:S13]  /*2380*/  ISETP.NE.AND P0, PT, R9, RZ, PT ;  /* 0x000000ff0900720c */ /* 0x020fda0003f05270 */
[----:B------:R-:W-:Y:S05]  /*2390*/  @!P0 BRA `(.L_x_181) ;  /* 0x0000000000188947 */ /* 0x000fea0003800000 */
[----:B0---4-:R-:W0:Y:S01]  /*23a0*/  LDC.64 R6, c[0x0][0x380] ;  /* 0x0000e000ff067b82 */ /* 0x011e220000000a00 */
[----:B------:R-:W-:-:S04]  /*23b0*/  IMAD R3, R3, 0x100, R4 ;  /* 0x0000010003037824 */ /* 0x000fc800078e0204 */
[----:B0-----:R-:W-:Y:S01]  /*23c0*/  IMAD.WIDE.U32 R2, R3, 0x8, R6 ;  /* 0x0000000803027825 */ /* 0x001fe200078e0006 */
[----:B------:R-:W-:-:S03]  /*23d0*/  MOV R6, R9 ;  /* 0x0000000900067202 */ /* 0x000fc60000000f00 */
[----:B------:R-:W-:-:S05]  /*23e0*/  IMAD.MOV.U32 R7, RZ, RZ, RZ ;  /* 0x000000ffff077224 */ /* 0x000fca00078e00ff */
[----:B------:R0:W-:Y:S02]  /*23f0*/  REDG.E.ADD.64.STRONG.GPU desc[UR20][R2.64], R6 ;  /* 0x000000060200798e */ /* 0x0001e4000c12e514 */
.L_x_181:
[----:B------:R-:W-:Y:S05]  /*2400*/  BSYNC.RECONVERGENT B1 ;  /* 0x0000000000017941 */ /* 0x000fea0003800200 */
.L_x_171:
[----:B------:R-:W-:-:S13]  /*2410*/  ISETP.GT.U32.AND P0, PT, R4, 0x7f, PT ;  /* 0x0000007f0400780c */ /* 0x000fda0003f04070 */
[----:B------:R-:W-:Y:S05]  /*2420*/  @P0 BRA `(.L_x_152) ;  /* 0x0000000800900947 */ /* 0x000fea0003800000 */
[----:B------:R-:W-:Y:S01]  /*2430*/  UISETP.GE.U32.AND UP0, UPT, UR22, 0x7, UPT ;  /* 0x000000071600788c */ /* 0x000fe2000bf06070 */
[----:B0-----:R-:W-:-:S08]  /*2440*/  IMAD.MOV.U32 R3, RZ, RZ, RZ ;  /* 0x000000ffff037224 */ /* 0x001fd000078e00ff */
[----:B------:R-:W-:Y:S05]  /*2450*/  BRA.U !UP0, `(.L_x_187) ;  /* 0x0000000508147547 */ /* 0x000fea000b800000 */
[----:B------:R-:W0:Y:S01]  /*2460*/  LDC.64 R2, c[0x0][0x380] ;  /* 0x0000e000ff027b82 */ /* 0x000e220000000a00 */
[----:B------:R-:W-:-:S07]  /*2470*/  IMAD.MOV.U32 R9, RZ, RZ, RZ ;  /* 0x000000ffff097224 */ /* 0x000fce00078e00ff */
.L_x_204:
[C---:B01--4-:R-:W-:Y:S01]  /*2480*/  IMAD R11, R9.reuse, 0x400, R0 ;  /* 0x00000400090b7824 */ /* 0x053fe200078e0200 */
[----:B------:R-:W-:Y:S01]  /*2490*/  BSSY.RECONVERGENT B1, `(.L_x_188) ;  /* 0x0000011000017945 */ /* 0x000fe20003800200 */
[C---:B--23--:R-:W-:Y:S02]  /*24a0*/  IMAD R7, R9.reuse, 0x100, R4 ;  /* 0x0000010009077824 */ /* 0x04cfe400078e0204 */
[----:B------:R-:W-:Y:S01]  /*24b0*/  VIADD R9, R9, 0x8 ;  /* 0x0000000809097836 */ /* 0x000fe20000000000 */
[----:B---3--:R-:W1:Y:S01]  /*24c0*/  LDS R14, [R11+0x200] ;  /* 0x000200000b0e7984 */ /* 0x008e620000000800 */
[----:B0-----:R-:W-:-:S03]  /*24d0*/  IMAD.WIDE.U32 R6, R7, 0x8, R2 ;  /* 0x0000000807067825 */ /* 0x001fc600078e0002 */
[----:B------:R-:W0:Y:S04]  /*24e0*/  LDS R13, [R11+0x600] ;  /* 0x000600000b0d7984 */ /* 0x000e280000000800 */
[----:B--2---:R2:W3:Y:S04]  /*24f0*/  LDS R17, [R11+0xa00] ;  /* 0x000a00000b117984 */ /* 0x0044e80000000800 */
[----:B------:R2:W4:Y:S04]  /*2500*/  LDS R18, [R11+0xe00] ;  /* 0x000e00000b127984 */ /* 0x0005280000000800 */
[----:B------:R2:W2:Y:S04]  /*2510*/  LDS R19, [R11+0x1200] ;  /* 0x001200000b137984 */ /* 0x0004a80000000800 */
[----:B------:R0:W2:Y:S04]  /*2520*/  LDS R16, [R11+0x1600] ;  /* 0x001600000b107984 */ /* 0x0000a80000000800 */
[----:B------:R0:W2:Y:S04]  /*2530*/  LDS R12, [R11+0x1a00] ;  /* 0x001a00000b0c7984 */ /* 0x0000a80000000800 */
[----:B------:R0:W2:Y:S01]  /*2540*/  LDS R10, [R11+0x1e00] ;  /* 0x001e00000b0a7984 */ /* 0x0000a20000000800 */
[----:B-1----:R-:W-:-:S02]  /*2550*/  ISETP.NE.AND P0, PT, R14, RZ, PT ;  /* 0x000000ff0e00720c */ /* 0x002fc40003f05270 */
[----:B0-----:R-:W-:-:S11]  /*2560*/  ISETP.NE.AND P1, PT, R13, RZ, PT ;  /* 0x000000ff0d00720c */ /* 0x001fd60003f25270 */
[----:B---34-:R-:W-:Y:S05]  /*2570*/  @!P0 BRA `(.L_x_189) ;  /* 0x0000000000088947 */ /* 0x018fea0003800000 */
[----:B------:R-:W-:-:S05]  /*2580*/  HFMA2 R15, -RZ, RZ, 0, 0 ;  /* 0x00000000ff0f7431 */ /* 0x000fca00000001ff */
[----:B------:R0:W-:Y:S02]  /*2590*/  REDG.E.ADD.64.STRONG.GPU desc[UR20][R6.64+0x400], R14 ;  /* 0x0004000e0600798e */ /* 0x0001e4000c12e514 */
.L_x_189:
[----:B------:R-:W-:Y:S05]  /*25a0*/  BSYNC.RECONVERGENT B1 ;  /* 0x0000000000017941 */ /* 0x000fea0003800200 */
.L_x_188:
[----:B------:R-:W-:Y:S04]  /*25b0*/  BSSY.RECONVERGENT B1, `(.L_x_190) ;  /* 0x0000005000017945 */ /* 0x000fe80003800200 */
[----:B------:R-:W-:Y:S05]  /*25c0*/  @!P1 BRA `(.L_x_191) ;  /* 0x00000000000c9947 */ /* 0x000fea0003800000 */
[----:B0-----:R-:W-:Y:S02]  /*25d0*/  IMAD.MOV.U32 R14, RZ, RZ, R13 ;  /* 0x000000ffff0e7224 */ /* 0x001fe400078e000d */
[----:B------:R-:W-:-:S05]  /*25e0*/  IMAD.MOV.U32 R15, RZ, RZ, RZ ;  /* 0x000000ffff0f7224 */ /* 0x000fca00078e00ff */
[----:B------:R1:W-:Y:S02]  /*25f0*/  REDG.E.ADD.64.STRONG.GPU desc[UR20][R6.64+0xc00], R14 ;  /* 0x000c000e0600798e */ /* 0x0003e4000c12e514 */
.L_x_191:
[----:B------:R-:W-:Y:S05]  /*2600*/  BSYNC.RECONVERGENT B1 ;  /* 0x0000000000017941 */ /* 0x000fea0003800200 */
.L_x_190:
[----:B------:R-:W-:Y:S01]  /*2610*/  ISETP.NE.AND P6, PT, R17, RZ, PT ;  /* 0x000000ff1100720c */ /* 0x000fe20003fc5270 */
[----:B------:R-:W-:Y:S01]  /*2620*/  BSSY.RECONVERGENT B1, `(.L_x_192) ;  /* 0x000000b000017945 */ /* 0x000fe20003800200 */
[----:B------:R-:W-:Y:S02]  /*2630*/  ISETP.NE.AND P0, PT, R9, UR27, PT ;  /* 0x0000001b09007c0c */ /* 0x000fe4000bf05270 */
[----:B------:R-:W-:Y:S02]  /*2640*/  ISETP.NE.AND P1, PT, R18, RZ, PT ;  /* 0x000000ff1200720c */ /* 0x000fe40003f25270 */
[----:B--2---:R-:W-:Y:S02]  /*2650*/  ISETP.NE.AND P2, PT, R19, RZ, PT ;  /* 0x000000ff1300720c */ /* 0x004fe40003f45270 */
[----:B------:R-:W-:Y:S02]  /*2660*/  ISETP.NE.AND P3, PT, R16, RZ, PT ;  /* 0x000000ff1000720c */ /* 0x000fe40003f65270 */
[----:B------:R-:W-:-:S02]  /*2670*/  ISETP.NE.AND P4, PT, R12, RZ, PT ;  /* 0x000000ff0c00720c */ /* 0x000fc40003f85270 */
[----:B------:R-:W-:Y:S01]  /*2680*/  ISETP.NE.AND P5, PT, R10, RZ, PT ;  /* 0x000000ff0a00720c */ /* 0x000fe20003fa5270 */
[----:B------:R-:W-:-:S12]  /*2690*/  @!P6 BRA `(.L_x_193) ;  /* 0x00000000000ce947 */ /* 0x000fd80003800000 */
[----:B01----:R-:W-:Y:S02]  /*26a0*/  IMAD.MOV.U32 R14, RZ, RZ, R17 ;  /* 0x000000ffff0e7224 */ /* 0x003fe400078e0011 */
[----:B------:R-:W-:-:S05]  /*26b0*/  IMAD.MOV.U32 R15, RZ, RZ, RZ ;  /* 0x000000ffff0f7224 */ /* 0x000fca00078e00ff */
[----:B------:R2:W-:Y:S02]  /*26c0*/  REDG.E.ADD.64.STRONG.GPU desc[UR20][R6.64+0x1400], R14 ;  /* 0x0014000e0600798e */ /* 0x0005e4000c12e514 */
.L_x_193:
[----:B------:R-:W-:Y:S05]  /*26d0*/  BSYNC.RECONVERGENT B1 ;  /* 0x0000000000017941 */ /* 0x000fea0003800200 */
.L_x_192:
[----:B------:R-:W-:Y:S04]  /*26e0*/  BSSY.RECONVERGENT B1, `(.L_x_194) ;  /* 0x0000005000017945 */ /* 0x000fe80003800200 */
[----:B------:R-:W-:Y:S05]  /*26f0*/  @!P1 BRA `(.L_x_195) ;  /* 0x00000000000c9947 */ /* 0x000fea0003800000 */
[----:B012---:R-:W-:Y:S02]  /*2700*/  IMAD.MOV.U32 R14, RZ, RZ, R18 ;  /* 0x000000ffff0e7224 */ /* 0x007fe400078e0012 */
[----:B------:R-:W-:-:S05]  /*2710*/  IMAD.MOV.U32 R15, RZ, RZ, RZ ;  /* 0x000000ffff0f7224 */ /* 0x000fca00078e00ff */
[----:B------:R3:W-:Y:S02]  /*2720*/  REDG.E.ADD.64.STRONG.GPU desc[UR20][R6.64+0x1c00], R14 ;  /* 0x001c000e0600798e */ /* 0x0007e4000c12e514 */
.L_x_195:
[----:B------:R-:W-:Y:S05]  /*2730*/  BSYNC.RECONVERGENT B1 ;  /* 0x0000000000017941 */ /* 0x000fea0003800200 */
.L_x_194:
[----:B------:R-:W-:Y:S04]  /*2740*/  BSSY.RECONVERGENT B1, `(.L_x_196) ;  /* 0x0000005000017945 */ /* 0x000fe80003800200 */
[----:B------:R-:W-:Y:S05]  /*2750*/  @!P2 BRA `(.L_x_197) ;  /* 0x00000000000ca947 */ /* 0x000fea0003800000 */
[----:B0123--:R-:W-:Y:S01]  /*2760*/  MOV R14, R19 ;  /* 0x00000013000e7202 */ /* 0x00ffe20000000f00 */
[----:B------:R-:W-:-:S05]  /*2770*/  IMAD.MOV.U32 R15, RZ, RZ, RZ ;  /* 0x000000ffff0f7224 */ /* 0x000fca00078e00ff */
[----:B------:R4:W-:Y:S02]  /*2780*/  REDG.E.ADD.64.STRONG.GPU desc[UR20][R6.64+0x2400], R14 ;  /* 0x0024000e0600798e */ /* 0x0009e4000c12e514 */
.L_x_197:
[----:B------:R-:W-:Y:S05]  /*2790*/  BSYNC.RECONVERGENT B1 ;  /* 0x0000000000017941 */ /* 0x000fea0003800200 */
.L_x_196:
[----:B------:R-:W-:Y:S04]  /*27a0*/  BSSY.RECONVERGENT B1, `(.L_x_198) ;  /* 0x0000004000017945 */ /* 0x000fe80003800200 */
[----:B------:R-:W-:Y:S05]  /*27b0*/  @!P3 BRA `(.L_x_199) ;  /* 0x000000000008b947 */ /* 0x000fea0003800000 */
[----:B------:R-:W-:-:S05]  /*27c0*/  IMAD.MOV.U32 R17, RZ, RZ, RZ ;  /* 0x000000ffff117224 */ /* 0x000fca00078e00ff */
[----:B------:R0:W-:Y:S02]  /*27d0*/  REDG.E.ADD.64.STRONG.GPU desc[UR20][R6.64+0x2c00], R16 ;  /* 0x002c00100600798e */ /* 0x0001e4000c12e514 */
.L_x_199:
[----:B------:R-:W-:Y:S05]  /*27e0*/  BSYNC.RECONVERGENT B1 ;  /* 0x0000000000017941 */ /* 0x000fea0003800200 */
.L_x_198:
[----:B------:R-:W-:Y:S04]  /*27f0*/  BSSY.RECONVERGENT B1, `(.L_x_200) ;  /* 0x0000004000017945 */ /* 0x000fe80003800200 */
[----:B------:R-:W-:Y:S05]  /*2800*/  @!P4 BRA `(.L_x_201) ;  /* 0x000000000008c947 */ /* 0x000fea0003800000 */
[----:B------:R-:W-:-:S05]  /*2810*/  IMAD.MOV.U32 R13, RZ, RZ, RZ ;  /* 0x000000ffff0d7224 */ /* 0x000fca00078e00ff */
[----:B------:R0:W-:Y:S02]  /*2820*/  REDG.E.ADD.64.STRONG.GPU desc[UR20][R6.64+0x3400], R12 ;  /* 0x0034000c0600798e */ /* 0x0001e4000c12e514 */
.L_x_201:
[----:B------:R-:W-:Y:S05]  /*2830*/  BSYNC.RECONVERGENT B1 ;  /* 0x0000000000017941 */ /* 0x000fea0003800200 */
.L_x_200:
[----:B------:R-:W-:Y:S04]  /*2840*/  BSSY.RECONVERGENT B1, `(.L_x_202) ;  /* 0x0000004000017945 */ /* 0x000fe80003800200 */
[----:B------:R-:W-:Y:S05]  /*2850*/  @!P5 BRA `(.L_x_203) ;  /* 0x000000000008d947 */ /* 0x000fea0003800000 */
[----:B------:R-:W-:-:S05]  /*2860*/  IMAD.MOV.U32 R11, RZ, RZ, RZ ;  /* 0x000000ffff0b7224 */ /* 0x000fca00078e00ff */
[----:B------:R0:W-:Y:S02]  /*2870*/  REDG.E.ADD.64.STRONG.GPU desc[UR20][R6.64+0x3c00], R10 ;  /* 0x003c000a0600798e */ /* 0x0001e4000c12e514 */
.L_x_203:
[----:B------:R-:W-:Y:S05]  /*2880*/  BSYNC.RECONVERGENT B1 ;  /* 0x0000000000017941 */ /* 0x000fea0003800200 */
.L_x_202:
[----:B------:R-:W-:Y:S05]  /*2890*/  @P0 BRA `(.L_x_204) ;  /* 0xfffffff800f80947 */ /* 0x000fea000383ffff */
[----:B------:R-:W-:-:S07]  /*28a0*/  IMAD.U32 R3, RZ, RZ, UR27 ;  /* 0x0000001bff037e24 */ /* 0x000fce000f8e00ff */
.L_x_187:
[----:B------:R-:W-:-:S09]  /*28b0*/  UISETP.NE.AND UP0, UPT, UR24, URZ, UPT ;  /* 0x000000ff1800728c */ /* 0x000fd2000bf05270 */
[----:B------:R-:W-:Y:S05]  /*28c0*/  BRA.U !UP0, `(.L_x_152) ;  /* 0x0000000508687547 */ /* 0x000fea000b800000 */
[----:B------:R-:W-:-:S13]  /*28d0*/  ISETP.GE.U32.AND P0, PT, R8, 0x3, PT ;  /* 0x000000030800780c */ /* 0x000fda0003f06070 */
[----:B------:R-:W-:Y:S05]  /*28e0*/  @!P0 BRA `(.L_x_205) ;  /* 0x0000000000bc8947 */ /* 0x000fea0003800000 */
[----:B01234-:R-:W-:Y:S01]  /*28f0*/  IMAD R7, R3, 0x400, R0 ;  /* 0x0000040003077824 */ /* 0x01ffe200078e0200 */
[----:B------:R-:W-:Y:S04]  /*2900*/  BSSY.RECONVERGENT B1, `(.L_x_206) ;  /* 0x000000f000017945 */ /* 0x000fe80003800200 */
[----:B------:R-:W0:Y:S04]  /*2910*/  LDS R10, [R7+0x200] ;  /* 0x00020000070a7984 */ /* 0x000e280000000800 */
[----:B------:R-:W1:Y:S04]  /*2920*/  LDS R12, [R7+0x600] ;  /* 0x00060000070c7984 */ /* 0x000e680000000800 */
[----:B------:R-:W2:Y:S04]  /*2930*/  LDS R6, [R7+0xa00] ;  /* 0x000a000007067984 */ /* 0x000ea80000000800 */
[----:B------:R-:W3:Y:S01]  /*2940*/  LDS R2, [R7+0xe00] ;  /* 0x000e000007027984 */ /* 0x000ee20000000800 */
[----:B0-----:R-:W-:-:S02]  /*2950*/  ISETP.NE.AND P0, PT, R10, RZ, PT ;  /* 0x000000ff0a00720c */ /* 0x001fc40003f05270 */
[----:B-1----:R-:W-:Y:S02]  /*2960*/  ISETP.NE.AND P1, PT, R12, RZ, PT ;  /* 0x000000ff0c00720c */ /* 0x002fe40003f25270 */
[----:B--2---:R-:W-:Y:S02]  /*2970*/  ISETP.NE.AND P2, PT, R6, RZ, PT ;  /* 0x000000ff0600720c */ /* 0x004fe40003f45270 */
[----:B---3--:R-:W-:-:S07]  /*2980*/  ISETP.NE.AND P3, PT, R2, RZ, PT ;  /* 0x000000ff0200720c */ /* 0x008fce0003f65270 */
[----:B------:R-:W-:Y:S06]  /*2990*/  @!P0 BRA `(.L_x_207) ;  /* 0x0000000000148947 */ /* 0x000fec0003800000 */
[----:B------:R-:W0:Y:S01]  /*29a0*/  LDC.64 R8, c[0x0][0x380] ;  /* 0x0000e000ff087b82 */ /* 0x000e220000000a00 */
[----:B------:R-:W-:Y:S01]  /*29b0*/  LEA R7, R3, R4, 0x8 ;  /* 0x0000000403077211 */ /* 0x000fe200078e40ff */
[----:B------:R-:W-:-:S04]  /*29c0*/  IMAD.MOV.U32 R11, RZ, RZ, RZ ;  /* 0x000000ffff0b7224 */ /* 0x000fc800078e00ff */
[----:B0-----:R-:W-:-:S05]  /*29d0*/  IMAD.WIDE.U32 R8, R7, 0x8, R8 ;  /* 0x0000000807087825 */ /* 0x001fca00078e0008 */
[----:B------:R0:W-:Y:S02]  /*29e0*/  REDG.E.ADD.64.STRONG.GPU desc[UR20][R8.64+0x400], R10 ;  /* 0x0004000a0800798e */ /* 0x0001e4000c12e514 */
.L_x_207:
[----:B------:R-:W-:Y:S05]  /*29f0*/  BSYNC.RECONVERGENT B1 ;  /* 0x0000000000017941 */ /* 0x000fea0003800200 */
.L_x_206:
[----:B------:R-:W-:Y:S04]  /*2a00*/  BSSY.RECONVERGENT B1, `(.L_x_208) ;  /* 0x0000009000017945 */ /* 0x000fe80003800200 */
[----:B------:R-:W-:Y:S05]  /*2a10*/  @!P1 BRA `(.L_x_209) ;  /* 0x00000000001c9947 */ /* 0x000fea0003800000 */
[----:B0-----:R-:W0:Y:S01]  /*2a20*/  LDC.64 R8, c[0x0][0x380] ;  /* 0x0000e000ff087b82 */ /* 0x001e220000000a00 */
[----:B------:R-:W-:Y:S02]  /*2a30*/  IMAD R7, R3, 0x100, R4 ;  /* 0x0000010003077824 */ /* 0x000fe400078e0204 */
[----:B------:R-:W-:Y:S02]  /*2a40*/  IMAD.MOV.U32 R10, RZ, RZ, R12 ;  /* 0x000000ffff0a7224 */ /* 0x000fe400078e000c */
[----:B------:R-:W-:Y:S02]  /*2a50*/  VIADD R7, R7, 0x100 ;  /* 0x0000010007077836 */ /* 0x000fe40000000000 */
[----:B------:R-:W-:Y:S02]  /*2a60*/  IMAD.MOV.U32 R11, RZ, RZ, RZ ;  /* 0x000000ffff0b7224 */ /* 0x000fe400078e00ff */
[----:B0-----:R-:W-:-:S05]  /*2a70*/  IMAD.WIDE.U32 R8, R7, 0x8, R8 ;  /* 0x0000000807087825 */ /* 0x001fca00078e0008 */
[----:B------:R1:W-:Y:S02]  /*2a80*/  REDG.E.ADD.64.STRONG.GPU desc[UR20][R8.64+0x400], R10 ;  /* 0x0004000a0800798e */ /* 0x0003e4000c12e514 */
.L_x_209:
[----:B------:R-:W-:Y:S05]  /*2a90*/  BSYNC.RECONVERGENT B1 ;  /* 0x0000000000017941 */ /* 0x000fea0003800200 */
.L_x_208:
[----:B------:R-:W-:Y:S04]  /*2aa0*/  BSSY.RECONVERGENT B1, `(.L_x_210) ;  /* 0x0000008000017945 */ /* 0x000fe80003800200 */
[----:B------:R-:W-:Y:S05]  /*2ab0*/  @!P2 BRA `(.L_x_211) ;  /* 0x000000000018a947 */ /* 0x000fea0003800000 */
[----:B01----:R-:W0:Y:S01]  /*2ac0*/  LDC.64 R8, c[0x0][0x380] ;  /* 0x0000e000ff087b82 */ /* 0x003e220000000a00 */
[----:B------:R-:W-:-:S05]  /*2ad0*/  IMAD R7, R3, 0x100, R4 ;  /* 0x0000010003077824 */ /* 0x000fca00078e0204 */
[----:B------:R-:W-:-:S05]  /*2ae0*/  IADD3 R7, PT, PT, R7, 0x200, RZ ;  /* 0x0000020007077810 */ /* 0x000fca0007ffe0ff */
[----:B0-----:R-:W-:-:S04]  /*2af0*/  IMAD.WIDE.U32 R8, R7, 0x8, R8 ;  /* 0x0000000807087825 */ /* 0x001fc800078e0008 */
[----:B------:R-:W-:-:S05]  /*2b00*/  IMAD.MOV.U32 R7, RZ, RZ, RZ ;  /* 0x000000ffff077224 */ /* 0x000fca00078e00ff */
[----:B------:R2:W-:Y:S02]  /*2b10*/  REDG.E.ADD.64.STRONG.GPU desc[UR20][R8.64+0x400], R6 ;  /* 0x000400060800798e */ /* 0x0005e4000c12e514 */
.L_x_211:
[----:B------:R-:W-:Y:S05]  /*2b20*/  BSYNC.RECONVERGENT B1 ;  /* 0x0000000000017941 */ /* 0x000fea0003800200 */
.L_x_210:
[----:B------:R-:W-:Y:S04]  /*2b30*/  BSSY.RECONVERGENT B1, `(.L_x_212) ;  /* 0x0000009000017945 */ /* 0x000fe80003800200 */
[----:B------:R-:W-:Y:S05]  /*2b40*/  @!P3 BRA `(.L_x_213) ;  /* 0x00000000001cb947 */ /* 0x000fea0003800000 */
[----:B--2---:R-:W2:Y:S01]  /*2b50*/  LDC.64 R6, c[0x0][0x380] ;  /* 0x0000e000ff067b82 */ /* 0x004ea20000000a00 */
[----:B01----:R-:W-:Y:S02]  /*2b60*/  IMAD R9, R3, 0x100, R4 ;  /* 0x0000010003097824 */ /* 0x003fe400078e0204 */
[----:B------:R-:W-:Y:S02]  /*2b70*/  IMAD.MOV.U32 R8, RZ, RZ, R2 ;  /* 0x000000ffff087224 */ /* 0x000fe400078e0002 */
[----:B------:R-:W-:-:S04]  /*2b80*/  VIADD R9, R9, 0x300 ;  /* 0x0000030009097836 */ /* 0x000fc80000000000 */
[----:B--2---:R-:W-:-:S04]  /*2b90*/  IMAD.WIDE.U32 R6, R9, 0x8, R6 ;  /* 0x0000000809067825 */ /* 0x004fc800078e0006 */
[----:B------:R-:W-:-:S05]  /*2ba0*/  IMAD.MOV.U32 R9, RZ, RZ, RZ ;  /* 0x000000ffff097224 */ /* 0x000fca00078e00ff */
[----:B------:R3:W-:Y:S02]  /*2bb0*/  REDG.E.ADD.64.STRONG.GPU desc[UR20][R6.64+0x400], R8 ;  /* 0x000400080600798e */ /* 0x0007e4000c12e514 */
.L_x_213:
[----:B------:R-:W-:Y:S05]  /*2bc0*/  BSYNC.RECONVERGENT B1 ;  /* 0x0000000000017941 */ /* 0x000fea0003800200 */
.L_x_212:
[----:B------:R-:W-:-:S07]  /*2bd0*/  VIADD R3, R3, 0x4 ;  /* 0x0000000403037836 */ /* 0x000fce0000000000 */
.L_x_205:
[----:B------:R-:W-:-:S09]  /*2be0*/  UISETP.NE.AND UP0, UPT, UR25, URZ, UPT ;  /* 0x000000ff1900728c */ /* 0x000fd2000bf05270 */
[----:B------:R-:W-:Y:S05]  /*2bf0*/  BRA.U !UP0, `(.L_x_152) ;  /* 0x00000001089c7547 */ /* 0x000fea000b800000 */
[----:B------:R-:W-:-:S13]  /*2c00*/  ISETP.NE.AND P0, PT, R5, RZ, PT ;  /* 0x000000ff0500720c */ /* 0x000fda0003f05270 */
[----:B------:R-:W-:Y:S05]  /*2c10*/  @!P0 BRA `(.L_x_214) ;  /* 0x0000000000648947 */ /* 0x000fea0003800000 */
[----:B01234-:R-:W-:Y:S01]  /*2c20*/  LEA R6, R3, R0, 0xa ;  /* 0x0000000003067211 */ /* 0x01ffe200078e50ff */
[----:B------:R-:W-:Y:S04]  /*2c30*/  BSSY.RECONVERGENT B1, `(.L_x_215) ;  /* 0x000000c000017945 */ /* 0x000fe80003800200 */
[----:B------:R-:W0:Y:S04]  /*2c40*/  LDS R2, [R6+0x200] ;  /* 0x0002000006027984 */ /* 0x000e280000000800 */
[----:B------:R-:W1:Y:S01]  /*2c50*/  LDS R5, [R6+0x600] ;  /* 0x0006000006057984 */ /* 0x000e620000000800 */
[----:B0-----:R-:W-:-:S02]  /*2c60*/  ISETP.NE.AND P0, PT, R2, RZ, PT ;  /* 0x000000ff0200720c */ /* 0x001fc40003f05270 */
[----:B-1----:R-:W-:-:S11]  /*2c70*/  ISETP.NE.AND P1, PT, R5, RZ, PT ;  /* 0x000000ff0500720c */ /* 0x002fd60003f25270 */
[----:B------:R-:W-:Y:S05]  /*2c80*/  @!P0 BRA `(.L_x_216) ;  /* 0x0000000000188947 */ /* 0x000fea0003800000 */
[----:B------:R-:W0:Y:S01]  /*2c90*/  LDC.64 R6, c[0x0][0x380] ;  /* 0x0000e000ff067b82 */ /* 0x000e220000000a00 */
[----:B------:R-:W-:-:S04]  /*2ca0*/  IMAD R9, R3, 0x100, R4 ;  /* 0x0000010003097824 */ /* 0x000fc800078e0204 */
[----:B0-----:R-:W-:-:S04]  /*2cb0*/  IMAD.WIDE.U32 R8, R9, 0x8, R6 ;  /* 0x0000000809087825 */ /* 0x001fc800078e0006 */
[----:B------:R-:W-:Y:S02]  /*2cc0*/  IMAD.MOV.U32 R6, RZ, RZ, R2 ;  /* 0x000000ffff067224 */ /* 0x000fe400078e0002 */
[----:B------:R-:W-:-:S05]  /*2cd0*/  IMAD.MOV.U32 R7, RZ, RZ, RZ ;  /* 0x000000ffff077224 */ /* 0x000fca00078e00ff */
[----:B------:R0:W-:Y:S02]  /*2ce0*/  REDG.E.ADD.64.STRONG.GPU desc[UR20][R8.64+0x400], R6 ;  /* 0x000400060800798e */ /* 0x0001e4000c12e514 */
.L_x_216:
[----:B------:R-:W-:Y:S05]  /*2cf0*/  BSYNC.RECONVERGENT B1 ;  /* 0x0000000000017941 */ /* 0x000fea0003800200 */
.L_x_215:
[----:B------:R-:W-:Y:S04]  /*2d00*/  BSSY.RECONVERGENT B1, `(.L_x_217) ;  /* 0x0000009000017945 */ /* 0x000fe80003800200 */
[----:B------:R-:W-:Y:S05]  /*2d10*/  @!P1 BRA `(.L_x_218) ;  /* 0x00000000001c9947 */ /* 0x000fea0003800000 */
[----:B0-----:R-:W0:Y:S01]  /*2d20*/  LDC.64 R6, c[0x0][0x380] ;  /* 0x0000e000ff067b82 */ /* 0x001e220000000a00 */
[----:B------:R-:W-:-:S04]  /*2d30*/  IMAD R2, R3, 0x100, R4 ;  /* 0x0000010003027824 */ /* 0x000fc800078e0204 */
[----:B------:R-:W-:-:S04]  /*2d40*/  VIADD R9, R2, 0x100 ;  /* 0x0000010002097836 */ /* 0x000fc80000000000 */
[----:B0-----:R-:W-:-:S04]  /*2d50*/  IMAD.WIDE.U32 R8, R9, 0x8, R6 ;  /* 0x0000000809087825 */ /* 0x001fc800078e0006 */
[----:B------:R-:W-:Y:S02]  /*2d60*/  HFMA2 R7, -RZ, RZ, 0, 0 ;  /* 0x00000000ff077431 */ /* 0x000fe400000001ff */
[----:B------:R-:W-:-:S05]  /*2d70*/  IMAD.MOV.U32 R6, RZ, RZ, R5 ;  /* 0x000000ffff067224 */ /* 0x000fca00078e0005 */
[----:B------:R1:W-:Y:S02]  /*2d80*/  REDG.E.ADD.64.STRONG.GPU desc[UR20][R8.64+0x400], R6 ;  /* 0x000400060800798e */ /* 0x0003e4000c12e514 */
.L_x_218:
[----:B------:R-:W-:Y:S05]  /*2d90*/  BSYNC.RECONVERGENT B1 ;  /* 0x0000000000017941 */ /* 0x000fea0003800200 */
.L_x_217:
[----:B------:R-:W-:-:S07]  /*2da0*/  VIADD R3, R3, 0x2 ;  /* 0x0000000203037836 */ /* 0x000fce0000000000 */
.L_x_214:
[----:B------:R-:W-:-:S09]  /*2db0*/  UISETP.NE.AND UP0, UPT, UR9, URZ, UPT ;  /* 0x000000ff0900728c */ /* 0x000fd2000bf05270 */
[----:B------:R-:W-:Y:S05]  /*2dc0*/  BRA.U !UP0, `(.L_x_152) ;  /* 0x0000000108287547 */ /* 0x000fea000b800000 */
[----:B------:R-:W-:-:S05]  /*2dd0*/  IMAD R2, R3, 0x400, R0 ;  /* 0x0000040003027824 */ /* 0x000fca00078e0200 */
[----:B------:R-:W5:Y:S02]  /*2de0*/  LDS R5, [R2+0x200] ;  /* 0x0002000002057984 */ /* 0x000f640000000800 */
[----:B-----5:R-:W-:-:S13]  /*2df0*/  ISETP.NE.AND P0, PT, R5, RZ, PT ;  /* 0x000000ff0500720c */ /* 0x020fda0003f05270 */
[----:B------:R-:W-:Y:S05]  /*2e00*/  @!P0 BRA `(.L_x_152) ;  /* 0x0000000000188947 */ /* 0x000fea0003800000 */
[----:B01234-:R-:W0:Y:S01]  /*2e10*/  LDC.64 R6, c[0x0][0x380] ;  /* 0x0000e000ff067b82 */ /* 0x01fe220000000a00 */
[----:B------:R-:W-:-:S04]  /*2e20*/  IMAD R3, R3, 0x100, R4 ;  /* 0x0000010003037824 */ /* 0x000fc800078e0204 */
[----:B0-----:R-:W-:-:S04]  /*2e30*/  IMAD.WIDE.U32 R2, R3, 0x8, R6 ;  /* 0x0000000803027825 */ /* 0x001fc800078e0006 */
[----:B------:R-:W-:Y:S02]  /*2e40*/  IMAD.MOV.U32 R6, RZ, RZ, R5 ;  /* 0x000000ffff067224 */ /* 0x000fe400078e0005 */
[----:B------:R-:W-:-:S05]  /*2e50*/  IMAD.MOV.U32 R7, RZ, RZ, RZ ;  /* 0x000000ffff077224 */ /* 0x000fca00078e00ff */
[----:B------:R0:W-:Y:S02]  /*2e60*/  REDG.E.ADD.64.STRONG.GPU desc[UR20][R2.64+0x400], R6 ;  /* 0x000400060200798e */ /* 0x0001e4000c12e514 */
.L_x_152:
[----:B------:R-:W-:Y:S05]  /*2e70*/  BSYNC.RECONVERGENT B0 ;  /* 0x0000000000007941 */ /* 0x000fea0003800200 */
.L_x_151:
[----:B------:R-:W-:Y:S01]  /*2e80*/  BAR.SYNC.DEFER_BLOCKING 0x0 ;  /* 0x0000000000007b1d */ /* 0x000fe20000010000 */
[----:B------:R-:W-:-:S04]  /*2e90*/  UIADD3 UR6, UP0, UPT, UR6, 0x1, URZ ;  /* 0x0000000106067890 */ /* 0x000fc8000ff1e0ff */
[----:B------:R-:W-:Y:S02]  /*2ea0*/  UIADD3.X UR7, UPT, UPT, URZ, UR7, URZ, UP0, !UPT ;  /* 0x00000007ff077290 */ /* 0x000fe400087fe4ff */
[----:B------:R-:W-:-:S04]  /*2eb0*/  UISETP.NE.U32.AND UP0, UPT, UR6, UR11, UPT ;  /* 0x0000000b0600728c */ /* 0x000fc8000bf05070 */
[----:B------:R-:W-:-:S09]  /*2ec0*/  UISETP.NE.AND.EX UP0, UPT, UR7, UR12, UPT, UP0 ;  /* 0x0000000c0700728c */ /* 0x000fd2000bf05300 */
[----:B------:R-:W-:Y:S05]  /*2ed0*/  BRA.U UP0, `(.L_x_219) ;  /* 0xffffffd100f07547 */ /* 0x000fea000b83ffff */
[----:B------:R-:W-:Y:S05]  /*2ee0*/  EXIT ;  /* 0x000000000000794d */ /* 0x000fea0003800000 */
.L_x_220:
        /* <DEDUP_REMOVED lines=9> */
.L_x_4276:


//--------------------- .text._ZN3cub18CUB_300001_SM_10006detail10radix_sort31DeviceRadixSortSingleTileKernelINS1_5radix10policy_hubIiiyE10Policy1000ELNS0_9SortOrderE0EiiyNS1_21identity_decomposer_tEEEvPKT1_PSA_PKT2_PSE_T3_iiT4_ --------------------------
	.section	.text._ZN3cub18CUB_300001_SM_10006detail10radix_sort31DeviceRadixSortSingleTileKernelINS1_5radix10policy_hubIiiyE10Policy1000ELNS0_9SortOrderE0EiiyNS1_21identity_decomposer_tEEEvPKT1_PSA_PKT2_PSE_T3_iiT4_,"ax",@progbits
	.align	128
        .global         _ZN3cub18CUB_300001_SM_10006detail10radix_sort31DeviceRadixSortSingleTileKernelINS1_5radix10policy_hubIiiyE10Policy1000ELNS0_9SortOrderE0EiiyNS1_21identity_decomposer_tEEEvPKT1_PSA_PKT2_PSE_T3_iiT4_
        .type           _ZN3cub18CUB_300001_SM_10006detail10radix_sort31DeviceRadixSortSingleTileKernelINS1_5radix10policy_hubIiiyE10Policy1000ELNS0_9SortOrderE0EiiyNS1_21identity_decomposer_tEEEvPKT1_PSA_PKT2_PSE_T3_iiT4_,@function
        .size           _ZN3cub18CUB_300001_SM_10006detail10radix_sort31DeviceRadixSortSingleTileKernelINS1_5radix10policy_hubIiiyE10Policy1000ELNS0_9SortOrderE0EiiyNS1_21identity_decomposer_tEEEvPKT1_PSA_PKT2_PSE_T3_iiT4_,(.L_x_4277 - _ZN3cub18CUB_300001_SM_10006detail10radix_sort31DeviceRadixSortSingleTileKernelINS1_5radix10policy_hubIiiyE10Policy1000ELNS0_9SortOrderE0EiiyNS1_21identity_decomposer_tEEEvPKT1_PSA_PKT2_PSE_T3_iiT4_)
        .other          _ZN3cub18CUB_300001_SM_10006detail10radix_sort31DeviceRadixSortSingleTileKernelINS1_5radix10policy_hubIiiyE10Policy1000ELNS0_9SortOrderE0EiiyNS1_21identity_decomposer_tEEEvPKT1_PSA_PKT2_PSE_T3_iiT4_,@"STO_CUDA_ENTRY STV_DEFAULT"
_ZN3cub18CUB_300001_SM_10006detail10radix_sort31DeviceRadixSortSingleTileKernelINS1_5radix10policy_hubIiiyE10Policy1000ELNS0_9SortOrderE0EiiyNS1_21identity_decomposer_tEEEvPKT1_PSA_PKT2_PSE_T3_iiT4_:
.text._ZN3cub18CUB_300001_SM_10006detail10radix_sort31DeviceRadixSortSingleTileKernelINS1_5radix10policy_hubIiiyE10Policy1000ELNS0_9SortOrderE0EiiyNS1_21identity_decomposer_tEEEvPKT1_PSA_PKT2_PSE_T3_iiT4_:
[----:B------:R-:W-:Y:S01]  /*0000*/  LDC R1, c[0x0][0x37c] ;  /* 0x0000df00ff017b82 */ /* 0x000fe20000000800 */
[----:B------:R-:W0:Y:S01]  /*0010*/  S2R R0, SR_TID.X ;  /* 0x0000000000007919 */ /* 0x000e220000002100 */
[----:B------:R-:W1:Y:S06]  /*0020*/  LDCU UR4, c[0x0][0x3a0] ;  /* 0x00007400ff0477ac */ /* 0x000e6c0008000800 */
[----:B------:R-:W2:Y:S01]  /*0030*/  LDC.64 R6, c[0x0][0x380] ;  /* 0x0000e000ff067b82 */ /* 0x000ea20000000a00 */
[----:B------:R-:W3:Y:S01]  /*0040*/  LDCU.64 UR8, c[0x0][0x358] ;  /* 0x00006b00ff0877ac */ /* 0x000ee20008000a00 */
[----:B------:R-:W4:Y:S01]  /*0050*/  LDCU UR10, c[0x0][0x3ac] ;  /* 0x00007580ff0a77ac */ /* 0x000f220008000800 */
[----:B0-----:R-:W-:-:S04]  /*0060*/  IMAD R9, R0, 0x13, RZ ;  /* 0x0000001300097824 */ /* 0x001fc800078e02ff */
[C---:B------:R-:W-:Y:S01]  /*0070*/  VIADD R4, R9.reuse, 0x1 ;  /* 0x0000000109047836 */ /* 0x040fe20000000000 */
[C---:B-1----:R-:W-:Y:S01]  /*0080*/  ISETP.GE.AND P6, PT, R9.reuse, UR4, PT ;  /* 0x0000000409007c0c */ /* 0x042fe2000bfc6270 */
[C---:B------:R-:W-:Y:S02]  /*0090*/  VIADD R8, R9.reuse, 0x5 ;  /* 0x0000000509087836 */ /* 0x040fe40000000000 */
[C---:B--2---:R-:W-:Y:S01]  /*00a0*/  IMAD.WIDE.U32 R6, R9.reuse, 0x4, R6 ;  /* 0x0000000409067825 */ /* 0x044fe200078e0006 */
[----:B------:R-:W-:Y:S02]  /*00b0*/  ISETP.GE.AND P5, PT, R4, UR4, PT ;  /* 0x0000000404007c0c */ /* 0x000fe4000bfa6270 */
[----:B------:R-:W-:Y:S01]  /*00c0*/  ISETP.GE.AND P1, PT, R8, UR4, PT ;  /* 0x0000000408007c0c */ /* 0x000fe2000bf26270 */
[C---:B------:R-:W-:Y:S01]  /*00d0*/  VIADD R5, R9.reuse, 0x2 ;  /* 0x0000000209057836 */ /* 0x040fe20000000000 */
[----:B------:R-:W-:Y:S01]  /*00e0*/  P2R R46, PR, RZ, 0x20 ;  /* 0x00000020ff2e7803 */ /* 0x000fe20000000000 */
[C---:B------:R-:W-:Y:S01]  /*00f0*/  VIADD R10, R9.reuse, 0x6 ;  /* 0x00000006090a7836 */ /* 0x040fe20000000000 */
[----:B------:R-:W-:Y:S01]  /*0100*/  P2R R49, PR, RZ, 0x2 ;  /* 0x00000002ff317803 */ /* 0x000fe20000000000 */
[----:B------:R-:W-:Y:S01]  /*0110*/  VIADD R4, R9, 0x3 ;  /* 0x0000000309047836 */ /* 0x000fe20000000000 */
[----:B------:R-:W-:Y:S01]  /*0120*/  ISETP.GE.AND P4, PT, R5, UR4, PT ;  /* 0x0000000405007c0c */ /* 0x000fe2000bf86270 */
[C---:B------:R-:W-:Y:S01]  /*0130*/  VIADD R5, R9.reuse, 0x4 ;  /* 0x0000000409057836 */ /* 0x040fe20000000000 */
[----:B------:R-:W-:Y:S01]  /*0140*/  ISETP.GE.AND P0, PT, R10, UR4, PT ;  /* 0x000000040a007c0c */ /* 0x000fe2000bf06270 */
[----:B------:R-:W-:Y:S01]  /*0150*/  VIADD R29, R9, 0x9 ;  /* 0x00000009091d7836 */ /* 0x000fe20000000000 */
[----:B------:R-:W-:Y:S01]  /*0160*/  ISETP.GE.AND P3, PT, R4, UR4, PT ;  /* 0x0000000404007c0c */ /* 0x000fe2000bf66270 */
[----:B---3--:R-:W2:Y:S01]  /*0170*/  @!P5 LDG.E R8, desc[UR8][R6.64+0x4] ;  /* 0x000004080608d981 */ /* 0x008ea2000c1e1900 */
[----:B------:R-:W-:Y:S01]  /*0180*/  ISETP.GE.AND P2, PT, R5, UR4, PT ;  /* 0x0000000405007c0c */ /* 0x000fe2000bf46270 */
[C---:B------:R-:W-:Y:S01]  /*0190*/  VIADD R4, R9.reuse, 0x7 ;  /* 0x0000000709047836 */ /* 0x040fe20000000000 */
[----:B------:R-:W-:Y:S01]  /*01a0*/  P2R R50, PR, RZ, 0x1 ;  /* 0x00000001ff327803 */ /* 0x000fe20000000000 */
[----:B------:R-:W3:Y:S01]  /*01b0*/  @!P1 LDG.E R35, desc[UR8][R6.64+0x14] ;  /* 0x0000140806239981 */ /* 0x000ee2000c1e1900 */
[C---:B------:R-:W-:Y:S01]  /*01c0*/  VIADD R5, R9.reuse, 0x8 ;  /* 0x0000000809057836 */ /* 0x040fe20000000000 */
[----:B------:R-:W-:Y:S01]  /*01d0*/  P2R R47, PR, RZ, 0x8 ;  /* 0x00000008ff2f7803 */ /* 0x000fe20000000000 */
[C---:B------:R-:W-:Y:S01]  /*01e0*/  VIADD R30, R9.reuse, 0xa ;  /* 0x0000000a091e7836 */ /* 0x040fe20000000000 */
[----:B------:R-:W4:Y:S01]  /*01f0*/  @!P4 LDG.E R10, desc[UR8][R6.64+0x8] ;  /* 0x00000808060ac981 */ /* 0x000f22000c1e1900 */
[C---:B------:R-:W-:Y:S01]  /*0200*/  VIADD R31, R9.reuse, 0xb ;  /* 0x0000000b091f7836 */ /* 0x040fe20000000000 */
[----:B------:R-:W-:Y:S01]  /*0210*/  P2R R48, PR, RZ, 0x4 ;  /* 0x00000004ff307803 */ /* 0x000fe20000000000 */
[C---:B------:R-:W-:Y:S01]  /*0220*/  VIADD R32, R9.reuse, 0xc ;  /* 0x0000000c09207836 */ /* 0x040fe20000000000 */
[----:B------:R-:W3:Y:S01]  /*0230*/  @!P3 LDG.E R11, desc[UR8][R6.64+0xc] ;  /* 0x00000c08060bb981 */ /* 0x000ee2000c1e1900 */
[----:B------:R-:W-:Y:S01]  /*0240*/  VIADD R33, R9, 0x10 ;  /* 0x0000001009217836 */ /* 0x000fe20000000000 */
[----:B------:R-:W-:-:S02]  /*0250*/  P2R R45, PR, RZ, 0x10 ;  /* 0x00000010ff2d7803 */ /* 0x000fc40000000000 */
[----:B------:R-:W3:Y:S04]  /*0260*/  @!P2 LDG.E R34, desc[UR8][R6.64+0x10] ;  /* 0x000010080622a981 */ /* 0x000ee8000c1e1900 */
[----:B------:R-:W3:Y:S01]  /*0270*/  @!P0 LDG.E R36, desc[UR8][R6.64+0x18] ;  /* 0x0000180806248981 */ /* 0x000ee2000c1e1900 */
[----:B------:R-:W-:-:S03]  /*0280*/  ISETP.GE.AND P0, PT, R4, UR4, PT ;  /* 0x0000000404007c0c */ /* 0x000fc6000bf06270 */
[----:B------:R-:W3:Y:S01]  /*0290*/  @!P6 LDG.E R61, desc[UR8][R6.64] ;  /* 0x00000008063de981 */ /* 0x000ee2000c1e1900 */
[----:B------:R-:W-:-:S09]  /*02a0*/  P2R R51, PR, RZ, 0x1 ;  /* 0x00000001ff337803 */ /* 0x000fd20000000000 */
[----:B------:R-:W3:Y:S01]  /*02b0*/  @!P0 LDG.E R37, desc[UR8][R6.64+0x1c] ;  /* 0x00001c0806258981 */ /* 0x000ee2000c1e1900 */
[----:B------:R-:W-:Y:S02]  /*02c0*/  ISETP.GE.AND P0, PT, R5, UR4, PT ;  /* 0x0000000405007c0c */ /* 0x000fe4000bf06270 */
[----:B------:R-:W0:Y:S02]  /*02d0*/  LDC.64 R4, c[0x0][0x390] ;  /* 0x0000e400ff047b82 */ /* 0x000e240000000a00 */
[----:B------:R-:W-:-:S09]  /*02e0*/  P2R R52, PR, RZ, 0x1 ;  /* 0x00000001ff347803 */ /* 0x000fd20000000000 */
[----:B------:R-:W3:Y:S01]  /*02f0*/  @!P0 LDG.E R38, desc[UR8][R6.64+0x20] ;  /* 0x0000200806268981 */ /* 0x000ee2000c1e1900 */
[----:B------:R-:W-:-:S04]  /*0300*/  ISETP.GE.AND P0, PT, R29, UR4, PT ;  /* 0x000000041d007c0c */ /* 0x000fc8000bf06270 */
[----:B------:R-:W-:-:S09]  /*0310*/  P2R R53, PR, RZ, 0x1 ;  /* 0x00000001ff357803 */ /* 0x000fd20000000000 */
[----:B------:R-:W3:Y:S01]  /*0320*/  @!P0 LDG.E R39, desc[UR8][R6.64+0x24] ;  /* 0x0000240806278981 */ /* 0x000ee2000c1e1900 */
[----:B------:R-:W-:Y:S01]  /*0330*/  ISETP.GE.AND P0, PT, R30, UR4, PT ;  /* 0x000000041e007c0c */ /* 0x000fe2000bf06270 */
[----:B------:R-:W-:-:S05]  /*0340*/  VIADD R30, R9, 0xd ;  /* 0x0000000d091e7836 */ /* 0x000fca0000000000 */
[----:B------:R-:W-:Y:S02]  /*0350*/  ISETP.GE.AND P1, PT, R30, UR4, PT ;  /* 0x000000041e007c0c */ /* 0x000fe4000bf26270 */
[----:B------:R-:W-:Y:S02]  /*0360*/  P2R R54, PR, RZ, 0x1 ;  /* 0x00000001ff367803 */ /* 0x000fe40000000000 */
[----:B------:R-:W-:-:S03]  /*0370*/  P2R R58, PR, RZ, 0x2 ;  /* 0x00000002ff3a7803 */ /* 0x000fc60000000000 */
[----:B------:R-:W3:Y:S01]  /*0380*/  @!P0 LDG.E R40, desc[UR8][R6.64+0x28] ;  /* 0x0000280806288981 */ /* 0x000ee2000c1e1900 */
[----:B------:R-:W-:-:S05]  /*0390*/  ISETP.GE.AND P0, PT, R31, UR4, PT ;  /* 0x000000041f007c0c */ /* 0x000fca000bf06270 */
[----:B------:R-:W3:Y:S01]  /*03a0*/  @!P1 LDG.E R62, desc[UR8][R6.64+0x34] ;  /* 0x00003408063e9981 */ /* 0x000ee2000c1e1900 */
[----:B------:R-:W-:-:S04]  /*03b0*/  ISETP.NE.AND P1, PT, R54, RZ, PT ;  /* 0x000000ff3600720c */ /* 0x000fc80003f25270 */
[----:B------:R-:W-:Y:S02]  /*03c0*/  P2R R57, PR, RZ, 0x2 ;  /* 0x00000002ff397803 */ /* 0x000fe40000000000 */
[----:B------:R-:W-:Y:S01]  /*03d0*/  ISETP.NE.AND P1, PT, R53, RZ, PT ;  /* 0x000000ff3500720c */ /* 0x000fe20003f25270 */
[----:B------:R-:W3:Y:S03]  /*03e0*/  @!P0 LDG.E R41, desc[UR8][R6.64+0x2c] ;  /* 0x00002c0806298981 */ /* 0x000ee6000c1e1900 */
[----:B------:R-:W-:Y:S02]  /*03f0*/  P2R R56, PR, RZ, 0x2 ;  /* 0x00000002ff387803 */ /* 0x000fe40000000000 */
[----:B------:R-:W-:Y:S02]  /*0400*/  ISETP.NE.AND P1, PT, R52, RZ, PT ;  /* 0x000000ff3400720c */ /* 0x000fe40003f25270 */
[----:B------:R-:W-:-:S02]  /*0410*/  P2R R60, PR, RZ, 0x1 ;  /* 0x00000001ff3c7803 */ /* 0x000fc40000000000 */
[----:B------:R-:W-:Y:S02]  /*0420*/  P2R R55, PR, RZ, 0x2 ;  /* 0x00000002ff377803 */ /* 0x000fe40000000000 */
[----:B------:R-:W-:Y:S02]  /*0430*/  ISETP.GE.AND P0, PT, R32, UR4, PT ;  /* 0x0000000420007c0c */ /* 0x000fe4000bf06270 */
[----:B------:R-:W-:Y:S01]  /*0440*/  ISETP.NE.AND P1, PT, R51, RZ, PT ;  /* 0x000000ff3300720c */ /* 0x000fe20003f25270 */
[----:B------:R-:W-:-:S03]  /*0450*/  VIADD R32, R9, 0xf ;  /* 0x0000000f09207836 */ /* 0x000fc60000000000 */
[----:B------:R-:W-:Y:S02]  /*0460*/  P2R R54, PR, RZ, 0x2 ;  /* 0x00000002ff367803 */ /* 0x000fe40000000000 */
[----:B------:R-:W-:Y:S02]  /*0470*/  ISETP.NE.AND P1, PT, R50, RZ, PT ;  /* 0x000000ff3200720c */ /* 0x000fe40003f25270 */
[----:B------:R-:W-:Y:S02]  /*0480*/  ISETP.GE.AND P3, PT, R32, UR4, PT ;  /* 0x0000000420007c0c */ /* 0x000fe4000bf66270 */
[----:B------:R-:W-:Y:S01]  /*0490*/  P2R R53, PR, RZ, 0x2 ;  /* 0x00000002ff357803 */ /* 0x000fe20000000000 */
[----:B------:R-:W3:Y:S01]  /*04a0*/  @!P0 LDG.E R42, desc[UR8][R6.64+0x30] ;  /* 0x00003008062a8981 */ /* 0x000ee2000c1e1900 */
[----:B------:R-:W-:Y:S01]  /*04b0*/  ISETP.NE.AND P1, PT, R49, RZ, PT ;  /* 0x000000ff3100720c */ /* 0x000fe20003f25270 */
[----:B------:R-:W-:-:S03]  /*04c0*/  VIADD R31, R9, 0xe ;  /* 0x0000000e091f7836 */ /* 0x000fc60000000000 */
[----:B------:R-:W-:Y:S01]  /*04d0*/  P2R R51, PR, RZ, 0x2 ;  /* 0x00000002ff337803 */ /* 0x000fe20000000000 */
[C---:B------:R-:W-:Y:S01]  /*04e0*/  VIADD R43, R9.reuse, 0x11 ;  /* 0x00000011092b7836 */ /* 0x040fe20000000000 */
[----:B------:R-:W-:Y:S01]  /*04f0*/  ISETP.NE.AND P1, PT, R48, RZ, PT ;  /* 0x000000ff3000720c */ /* 0x000fe20003f25270 */
[----:B------:R-:W-:Y:S01]  /*0500*/  VIADD R44, R9, 0x12 ;  /* 0x00000012092c7836 */ /* 0x000fe20000000000 */
[----:B------:R-:W-:Y:S02]  /*0510*/  ISETP.GE.AND P2, PT, R31, UR4, PT ;  /* 0x000000041f007c0c */ /* 0x000fe4000bf46270 */
[----:B------:R-:W-:Y:S02]  /*0520*/  P2R R49, PR, RZ, 0x2 ;  /* 0x00000002ff317803 */ /* 0x000fe40000000000 */
[----:B------:R-:W-:Y:S02]  /*0530*/  ISETP.NE.AND P1, PT, R47, RZ, PT ;  /* 0x000000ff2f00720c */ /* 0x000fe40003f25270 */
[----:B------:R-:W-:Y:S01]  /*0540*/  ISETP.GE.AND P4, PT, R33, UR4, PT ;  /* 0x0000000421007c0c */ /* 0x000fe2000bf86270 */
[----:B------:R-:W3:Y:S01]  /*0550*/  @!P3 LDG.E R47, desc[UR8][R6.64+0x3c] ;  /* 0x00003c08062fb981 */ /* 0x000ee2000c1e1900 */
[----:B------:R-:W-:-:S02]  /*0560*/  ISETP.GE.AND P5, PT, R43, UR4, PT ;  /* 0x000000042b007c0c */ /* 0x000fc4000bfa6270 */
[----:B------:R-:W-:Y:S02]  /*0570*/  ISETP.GE.AND P6, PT, R44, UR4, PT ;  /* 0x000000042c007c0c */ /* 0x000fe4000bfc6270 */
[----:B------:R-:W-:Y:S02]  /*0580*/  P2R R48, PR, RZ, 0x2 ;  /* 0x00000002ff307803 */ /* 0x000fe40000000000 */
[----:B------:R-:W-:-:S04]  /*0590*/  ISETP.NE.AND P1, PT, R45, RZ, PT ;  /* 0x000000ff2d00720c */ /* 0x000fc80003f25270 */
[----:B------:R-:W-:Y:S01]  /*05a0*/  P2R R45, PR, RZ, 0x2 ;  /* 0x00000002ff2d7803 */ /* 0x000fe20000000000 */
[----:B0-----:R-:W-:Y:S01]  /*05b0*/  IMAD.WIDE.U32 R4, R9, 0x4, R4 ;  /* 0x0000000409047825 */ /* 0x001fe200078e0004 */
[----:B------:R-:W-:Y:S01]  /*05c0*/  ISETP.NE.AND P1, PT, R46, RZ, PT ;  /* 0x000000ff2e00720c */ /* 0x000fe20003f25270 */
[----:B------:R-:W3:Y:S01]  /*05d0*/  @!P4 LDG.E R50, desc[UR8][R6.64+0x40] ;  /* 0x000040080632c981 */ /* 0x000ee2000c1e1900 */
[----:B------:R-:W-:-:S03]  /*05e0*/  P2R R59, PR, RZ, 0x1 ;  /* 0x00000001ff3b7803 */ /* 0x000fc60000000000 */
[----:B------:R-:W3:Y:S01]  /*05f0*/  @!P2 LDG.E R46, desc[UR8][R6.64+0x38] ;  /* 0x00003808062ea981 */ /* 0x000ee2000c1e1900 */
[----:B------:R-:W-:Y:S01]  /*0600*/  ISETP.GE.AND P0, PT, R9, UR4, PT ;  /* 0x0000000409007c0c */ /* 0x000fe2000bf06270 */
[----:B------:R-:W-:Y:S01]  /*0610*/  IMAD.MOV.U32 R30, RZ, RZ, -0x1 ;  /* 0xffffffffff1e7424 */ /* 0x000fe200078e00ff */
[----:B------:R-:W0:Y:S01]  /*0620*/  S2UR UR6, SR_CgaCtaId ;  /* 0x00000000000679c3 */ /* 0x000e220000008800 */
[----:B------:R-:W3:Y:S01]  /*0630*/  @!P5 LDG.E R9, desc[UR8][R6.64+0x44] ;  /* 0x000044080609d981 */ /* 0x000ee2000c1e1900 */
[----:B------:R-:W-:Y:S01]  /*0640*/  IMAD.MOV.U32 R31, RZ, RZ, -0x1 ;  /* 0xffffffffff1f7424 */ /* 0x000fe200078e00ff */
[----:B------:R-:W1:Y:S02]  /*0650*/  LDCU.64 UR4, c[0x0][0x3a8] ;  /* 0x00007500ff0477ac */ /* 0x000e640008000a00 */
[----:B------:R-:W3:Y:S03]  /*0660*/  @!P6 LDG.E R52, desc[UR8][R6.64+0x48] ;  /* 0x000048080634e981 */ /* 0x000ee6000c1e1900 */
[----:B------:R-:W-:Y:S06]  /*0670*/  BAR.SYNC.DEFER_BLOCKING 0x0 ;  /* 0x0000000000007b1d */ /* 0x000fec0000010000 */
[----:B------:R0:W5:Y:S01]  /*0680*/  @!P1 LDG.E R3, desc[UR8][R4.64+0x4] ;  /* 0x0000040804039981 */ /* 0x000162000c1e1900 */
[----:B------:R-:W-:-:S02]  /*0690*/  IMAD.MOV.U32 R32, RZ, RZ, -0x1 ;  /* 0xffffffffff207424 */ /* 0x000fc400078e00ff */
[----:B------:R-:W-:Y:S01]  /*06a0*/  IMAD.MOV.U32 R33, RZ, RZ, -0x1 ;  /* 0xffffffffff217424 */ /* 0x000fe200078e00ff */
[----:B------:R0:W5:Y:S01]  /*06b0*/  @!P0 LDG.E R2, desc[UR8][R4.64] ;  /* 0x0000000804028981 */ /* 0x000162000c1e1900 */
[----:B--2---:R-:W-:Y:S01]  /*06c0*/  @!P1 LOP3.LUT R30, R8, 0x80000000, RZ, 0x3c, !PT ;  /* 0x80000000081e9812 */ /* 0x004fe200078e3cff */
[----:B------:R-:W-:Y:S01]  /*06d0*/  IMAD.MOV.U32 R29, RZ, RZ, -0x1 ;  /* 0xffffffffff1d7424 */ /* 0x000fe200078e00ff */
[----:B------:R-:W-:Y:S01]  /*06e0*/  ISETP.NE.AND P1, PT, R45, RZ, PT ;  /* 0x000000ff2d00720c */ /* 0x000fe20003f25270 */
[----:B------:R2:W5:Y:S01]  /*06f0*/  @!P2 LDG.E R24, desc[UR8][R4.64+0x38] ;  /* 0x000038080418a981 */ /* 0x000562000c1e1900 */
[----:B-1----:R-:W-:-:S03]  /*0700*/  UIADD3 UR7, UPT, UPT, UR4, 0x6, URZ ;  /* 0x0000000604077890 */ /* 0x002fc6000fffe0ff */
[----:B------:R2:W5:Y:S01]  /*0710*/  @!P3 LDG.E R25, desc[UR8][R4.64+0x3c] ;  /* 0x00003c080419b981 */ /* 0x000562000c1e1900 */
[----:B------:R-:W-:-:S03]  /*0720*/  UIADD3 UR5, UPT, UPT, -UR4, UR5, URZ ;  /* 0x0000000504057290 */ /* 0x000fc6000fffe1ff */
[----:B------:R2:W5:Y:S04]  /*0730*/  @!P4 LDG.E R26, desc[UR8][R4.64+0x40] ;  /* 0x00004008041ac981 */ /* 0x000568000c1e1900 */
[----:B----4-:R-:W-:Y:S01]  /*0740*/  @!P1 LOP3.LUT R31, R10, 0x80000000, RZ, 0x3c, !PT ;  /* 0x800000000a1f9812 */ /* 0x010fe200078e3cff */
[----:B------:R2:W5:Y:S01]  /*0750*/  @!P1 LDG.E R12, desc[UR8][R4.64+0x8] ;  /* 0x00000808040c9981 */ /* 0x000562000c1e1900 */
[----:B------:R-:W-:-:S03]  /*0760*/  ISETP.NE.AND P1, PT, R48, RZ, PT ;  /* 0x000000ff3000720c */ /* 0x000fc60003f25270 */
[----:B------:R2:W5:Y:S04]  /*0770*/  @!P5 LDG.E R27, desc[UR8][R4.64+0x44] ;  /* 0x00004408041bd981 */ /* 0x000568000c1e1900 */
[----:B------:R2:W5:Y:S06]  /*0780*/  @!P6 LDG.E R28, desc[UR8][R4.64+0x48] ;  /* 0x00004808041ce981 */ /* 0x00056c000c1e1900 */
[----:B---3--:R-:W-:Y:S01]  /*0790*/  @!P1 LOP3.LUT R32, R11, 0x80000000, RZ, 0x3c, !PT ;  /* 0x800000000b209812 */ /* 0x008fe200078e3cff */
[----:B------:R2:W5:Y:S01]  /*07a0*/  @!P1 LDG.E R13, desc[UR8][R4.64+0xc] ;  /* 0x00000c08040d9981 */ /* 0x000562000c1e1900 */
[----:B------:R-:W-:-:S13]  /*07b0*/  ISETP.NE.AND P1, PT, R49, RZ, PT ;  /* 0x000000ff3100720c */ /* 0x000fda0003f25270 */
[----:B------:R-:W-:Y:S01]  /*07c0*/  @!P1 LOP3.LUT R33, R34, 0x80000000, RZ, 0x3c, !PT ;  /* 0x8000000022219812 */ /* 0x000fe200078e3cff */
[----:B------:R2:W5:Y:S01]  /*07d0*/  @!P1 LDG.E R14, desc[UR8][R4.64+0x10] ;  /* 0x00001008040e9981 */ /* 0x000562000c1e1900 */
[----:B------:R-:W-:Y:S01]  /*07e0*/  ISETP.NE.AND P1, PT, R51, RZ, PT ;  /* 0x000000ff3300720c */ /* 0x000fe20003f25270 */
[----:B------:R-:W-:-:S12]  /*07f0*/  IMAD.MOV.U32 R34, RZ, RZ, -0x1 ;  /* 0xffffffffff227424 */ /* 0x000fd800078e00ff */
        /* <DEDUP_REMOVED lines=15> */
[----:B------:R-:W-:Y:S01]  /*08f0*/  IMAD.MOV.U32 R38, RZ, RZ, -0x1 ;  /* 0xffffffffff267424 */ /* 0x000fe200078e00ff */
[----:B------:R-:W-:Y:S02]  /*0900*/  @!P0 LOP3.LUT R29, R61, 0x80000000, RZ, 0x3c, !PT ;  /* 0x800000003d1d8812 */ /* 0x000fe400078e3cff */
[----:B------:R-:W-:-:S09]  /*0910*/  ISETP.NE.AND P0, PT, R60, RZ, PT ;  /* 0x000000ff3c00720c */ /* 0x000fd20003f05270 */
[----:B------:R-:W-:Y:S01]  /*0920*/  @!P1 LOP3.LUT R38, R39, 0x80000000, RZ, 0x3c, !PT ;  /* 0x8000000027269812 */ /* 0x000fe200078e3cff */
[----:B------:R2:W5:Y:S01]  /*0930*/  @!P1 LDG.E R19, desc[UR8][R4.64+0x24] ;  /* 0x0000240804139981 */ /* 0x000562000c1e1900 */
[----:B------:R-:W-:Y:S01]  /*0940*/  ISETP.NE.AND P1, PT, R57, RZ, PT ;  /* 0x000000ff3900720c */ /* 0x000fe20003f25270 */
[----:B------:R-:W-:Y:S02]  /*0950*/  IMAD.MOV.U32 R39, RZ, RZ, -0x1 ;  /* 0xffffffffff277424 */ /* 0x000fe400078e00ff */
[----:B------:R2:W5:Y:S10]  /*0960*/  @!P0 LDG.E R21, desc[UR8][R4.64+0x2c] ;  /* 0x00002c0804158981 */ /* 0x000574000c1e1900 */
[----:B------:R-:W-:Y:S01]  /*0970*/  @!P1 LOP3.LUT R39, R40, 0x80000000, RZ, 0x3c, !PT ;  /* 0x8000000028279812 */ /* 0x000fe200078e3cff */
[----:B------:R-:W-:Y:S01]  /*0980*/  IMAD.MOV.U32 R40, RZ, RZ, -0x1 ;  /* 0xffffffffff287424 */ /* 0x000fe200078e00ff */
[----:B------:R2:W5:Y:S01]  /*0990*/  @!P1 LDG.E R20, desc[UR8][R4.64+0x28] ;  /* 0x0000280804149981 */ /* 0x000562000c1e1900 */
[----:B------:R-:W-:-:S02]  /*09a0*/  @!P0 LOP3.LUT R40, R41, 0x80000000, RZ, 0x3c, !PT ;  /* 0x8000000029288812 */ /* 0x000fc400078e3cff */
[----:B------:R-:W-:Y:S02]  /*09b0*/  ISETP.NE.AND P1, PT, R58, RZ, PT ;  /* 0x000000ff3a00720c */ /* 0x000fe40003f25270 */
[----:B------:R-:W-:Y:S01]  /*09c0*/  ISETP.NE.AND P0, PT, R59, RZ, PT ;  /* 0x000000ff3b00720c */ /* 0x000fe20003f05270 */
[----:B------:R-:W-:Y:S01]  /*09d0*/  IMAD.MOV.U32 R41, RZ, RZ, -0x1 ;  /* 0xffffffffff297424 */ /* 0x000fe200078e00ff */
[----:B------:R-:W-:Y:S02]  /*09e0*/  UMOV UR4, 0x400 ;  /* 0x0000040000047882 */ /* 0x000fe40000000000 */
[----:B0-----:R-:W-:-:S07]  /*09f0*/  ULEA UR4, UR6, UR4, 0x18 ;  /* 0x0000000406047291 */ /* 0x001fce000f8ec0ff */
[----:B------:R2:W5:Y:S02]  /*0a00*/  @!P1 LDG.E R23, desc[UR8][R4.64+0x34] ;  /* 0x0000340804179981 */ /* 0x000564000c1e1900 */
[----:B------:R-:W-:Y:S02]  /*0a10*/  @!P0 LOP3.LUT R41, R42, 0x80000000, RZ, 0x3c, !PT ;  /* 0x800000002a298812 */ /* 0x000fe400078e3cff */
[----:B------:R2:W5:Y:S01]  /*0a20*/  @!P0 LDG.E R22, desc[UR8][R4.64+0x30] ;  /* 0x0000300804168981 */ /* 0x000562000c1e1900 */
[----:B------:R-:W0:Y:S01]  /*0a30*/  S2R R42, SR_LANEID ;  /* 0x00000000002a7919 */ /* 0x000e220000000000 */
[----:B------:R-:W-:Y:S01]  /*0a40*/  IMAD.MOV.U32 R45, RZ, RZ, -0x1 ;  /* 0xffffffffff2d7424 */ /* 0x000fe200078e00ff */
[----:B------:R-:W-:Y:S02]  /*0a50*/  @!P3 LOP3.LUT R45, R47, 0x80000000, RZ, 0x3c, !PT ;  /* 0x800000002f2db812 */ /* 0x000fe400078e3cff */
[----:B------:R-:W-:Y:S01]  /*0a60*/  LEA R47, R0, UR4, 0x2 ;  /* 0x00000004002f7c11 */ /* 0x000fe2000f8e10ff */
[----:B------:R-:W-:Y:S01]  /*0a70*/  IMAD.MOV.U32 R44, RZ, RZ, -0x1 ;  /* 0xffffffffff2c7424 */ /* 0x000fe200078e00ff */
[----:B------:R-:W-:-:S02]  /*0a80*/  SHF.R.U32.HI R124, RZ, 0x5, R0 ;  /* 0x00000005ff7c7819 */ /* 0x000fc40000011600 */
[----:B------:R-:W-:Y:S01]  /*0a90*/  @!P2 LOP3.LUT R44, R46, 0x80000000, RZ, 0x3c, !PT ;  /* 0x800000002e2ca812 */ /* 0x000fe200078e3cff */
[----:B------:R-:W-:Y:S02]  /*0aa0*/  IMAD R51, R0, 0x80, R47 ;  /* 0x0000008000337824 */ /* 0x000fe400078e022f */
[----:B------:R-:W-:Y:S01]  /*0ab0*/  IMAD.MOV.U32 R46, RZ, RZ, -0x1 ;  /* 0xffffffffff2e7424 */ /* 0x000fe200078e00ff */
[----:B------:R-:W-:Y:S01]  /*0ac0*/  @!P4 LOP3.LUT R46, R50, 0x80000000, RZ, 0x3c, !PT ;  /* 0x80000000322ec812 */ /* 0x000fe200078e3cff */
[----:B------:R-:W-:Y:S01]  /*0ad0*/  IMAD.MOV.U32 R43, RZ, RZ, -0x1 ;  /* 0xffffffffff2b7424 */ /* 0x000fe200078e00ff */
[----:B------:R-:W-:Y:S01]  /*0ae0*/  @!P1 LOP3.LUT R43, R62, 0x80000000, RZ, 0x3c, !PT ;  /* 0x800000003e2b9812 */ /* 0x000fe200078e3cff */
[----:B------:R-:W-:Y:S01]  /*0af0*/  IMAD.MOV.U32 R48, RZ, RZ, -0x1 ;  /* 0xffffffffff307424 */ /* 0x000fe200078e00ff */
[----:B------:R-:W-:Y:S01]  /*0b00*/  @!P5 LOP3.LUT R48, R9, 0x80000000, RZ, 0x3c, !PT ;  /* 0x800000000930d812 */ /* 0x000fe200078e3cff */
[----:B------:R-:W-:Y:S01]  /*0b10*/  IMAD.MOV.U32 R49, RZ, RZ, -0x1 ;  /* 0xffffffffff317424 */ /* 0x000fe200078e00ff */
[----:B------:R-:W-:Y:S01]  /*0b20*/  @!P6 LOP3.LUT R49, R52, 0x80000000, RZ, 0x3c, !PT ;  /* 0x800000003431e812 */ /* 0x000fe200078e3cff */
[----:B------:R-:W-:Y:S01]  /*0b30*/  IMAD R53, R0, -0x38, R51 ;  /* 0xffffffc800357824 */ /* 0x000fe200078e0233 */
[----:B------:R-:W-:Y:S01]  /*0b40*/  LEA R50, R124, UR4, 0x2 ;  /* 0x000000047c327c11 */ /* 0x000fe2000f8e10ff */
[----:B--2---:R-:W-:Y:S06]  /*0b50*/  BAR.SYNC.DEFER_BLOCKING 0x0 ;  /* 0x0000000000007b1d */ /* 0x004fec0000010000 */
.L_x_222:
[----:B------:R-:W-:Y:S01]  /*0b60*/  UISETP.LT.AND UP0, UPT, UR5, 0x6, UPT ;  /* 0x000000060500788c */ /* 0x000fe2000bf01270 */
[----:B------:R-:W-:Y:S01]  /*0b70*/  STS [R47], RZ ;  /* 0x000000ff2f007388 */ /* 0x000fe20000000800 */
[----:B------:R-:W-:Y:S01]  /*0b80*/  UIADD3 UR6, UPT, UPT, UR7, -0x6, URZ ;  /* 0xfffffffa07067890 */ /* 0x000fe2000fffe0ff */
[----:B0-----:R-:W-:Y:S01]  /*0b90*/  ISETP.NE.AND P1, PT, R42, 0x1f, PT ;  /* 0x0000001f2a00780c */ /* 0x001fe20003f25270 */
[----:B------:R-:W-:Y:S01]  /*0ba0*/  USEL UR4, UR5, 0x6, UP0 ;  /* 0x0000000605047887 */ /* 0x000fe20008000000 */
[----:B------:R-:W-:Y:S01]  /*0bb0*/  STS [R47+0x400], RZ ;  /* 0x000400ff2f007388 */ /* 0x000fe20000000800 */
[C---:B------:R-:W-:Y:S01]  /*0bc0*/  ISETP.NE.AND P2, PT, R124.reuse, 0x6, PT ;  /* 0x000000067c00780c */ /* 0x040fe20003f45270 */
[----:B------:R-:W-:Y:S01]  /*0bd0*/  UISETP.GE.AND UP0, UPT, UR7, UR10, UPT ;  /* 0x0000000a0700728c */ /* 0x000fe2000bf06270 */
[----:B-1----:R-:W-:Y:S01]  /*0be0*/  SHF.R.U32.HI R4, RZ, UR6, R29 ;  /* 0x00000006ff047c19 */ /* 0x002fe2000801161d */
[----:B------:R-:W-:Y:S01]  /*0bf0*/  UBMSK UR4, URZ, UR4 ;  /* 0x00000004ff04729b */ /* 0x000fe20008000000 */
[----:B------:R-:W-:Y:S01]  /*0c00*/  STS [R47+0x800], RZ ;  /* 0x000800ff2f007388 */ /* 0x000fe20000000800 */
[----:B------:R-:W-:-:S03]  /*0c10*/  ISETP.NE.AND P3, PT, R124, 0x7, PT ;  /* 0x000000077c00780c */ /* 0x000fc60003f65270 */
[----:B------:R-:W-:Y:S01]  /*0c20*/  STS [R47+0xc00], RZ ;  /* 0x000c00ff2f007388 */ /* 0x000fe20000000800 */
[----:B------:R-:W-:-:S03]  /*0c30*/  LOP3.LUT R4, R4, UR4, RZ, 0xc0, !PT ;  /* 0x0000000404047c12 */ /* 0x000fc6000f8ec0ff */
[----:B------:R-:W-:Y:S02]  /*0c40*/  STS [R47+0x1000], RZ ;  /* 0x001000ff2f007388 */ /* 0x000fe40000000800 */
[----:B------:R-:W-:Y:S01]  /*0c50*/  IMAD.SHL.U32 R5, R4, 0x400, RZ ;  /* 0x0000040004057824 */ /* 0x000fe200078e00ff */
[----:B------:R-:W-:Y:S01]  /*0c60*/  SHF.R.U32.HI R4, RZ, 0x4, R4 ;  /* 0x00000004ff047819 */ /* 0x000fe20000011604 */
[----:B------:R-:W-:Y:S03]  /*0c70*/  STS [R47+0x1400], RZ ;  /* 0x001400ff2f007388 */ /* 0x000fe60000000800 */
[----:B------:R-:W-:Y:S01]  /*0c80*/  LOP3.LUT R54, R5, 0x7c00, RZ, 0xc0, !PT ;  /* 0x00007c0005367812 */ /* 0x000fe200078ec0ff */
[----:B------:R-:W-:Y:S01]  /*0c90*/  STS [R47+0x1800], RZ ;  /* 0x001800ff2f007388 */ /* 0x000fe20000000800 */
[----:B------:R-:W-:-:S03]  /*0ca0*/  LOP3.LUT R4, R4, 0xffffffe, RZ, 0xc0, !PT ;  /* 0x0ffffffe04047812 */ /* 0x000fc600078ec0ff */
[----:B------:R-:W-:Y:S01]  /*0cb0*/  STS [R47+0x1c00], RZ ;  /* 0x001c00ff2f007388 */ /* 0x000fe20000000800 */
[----:B------:R-:W-:Y:S02]  /*0cc0*/  IADD3 R54, PT, PT, R4, R47, R54 ;  /* 0x0000002f04367210 */ /* 0x000fe40007ffe036 */
[----:B------:R-:W-:Y:S01]  /*0cd0*/  SHF.R.U32.HI R4, RZ, UR6, R30 ;  /* 0x00000006ff047c19 */ /* 0x000fe2000801161e */
[----:B------:R-:W-:Y:S03]  /*0ce0*/  STS [R47+0x2000], RZ ;  /* 0x002000ff2f007388 */ /* 0x000fe60000000800 */
[----:B------:R-:W-:Y:S01]  /*0cf0*/  LOP3.LUT R4, R4, UR4, RZ, 0xc0, !PT ;  /* 0x0000000404047c12 */ /* 0x000fe2000f8ec0ff */
[----:B------:R-:W-:Y:S04]  /*0d00*/  STS [R47+0x2400], RZ ;  /* 0x002400ff2f007388 */ /* 0x000fe80000000800 */
[----:B------:R-:W-:Y:S01]  /*0d10*/  STS [R47+0x2800], RZ ;  /* 0x002800ff2f007388 */ /* 0x000fe20000000800 */
[----:B------:R-:W-:Y:S01]  /*0d20*/  IMAD.SHL.U32 R5, R4, 0x400, RZ ;  /* 0x0000040004057824 */ /* 0x000fe200078e00ff */
[----:B------:R-:W-:-:S02]  /*0d30*/  SHF.R.U32.HI R4, RZ, 0x4, R4 ;  /* 0x00000004ff047819 */ /* 0x000fc40000011604 */
[----:B------:R-:W-:Y:S02]  /*0d40*/  STS [R47+0x2c00], RZ ;  /* 0x002c00ff2f007388 */ /* 0x000fe40000000800 */
[----:B------:R-:W-:Y:S02]  /*0d50*/  LOP3.LUT R56, R5, 0x7c00, RZ, 0xc0, !PT ;  /* 0x00007c0005387812 */ /* 0x000fe400078ec0ff */
        /* <DEDUP_REMOVED lines=32> */
[----:B------:R-:W0:Y:S02]  /*0f60*/  LDS.U16 R52, [R54] ;  /* 0x0000000036347984 */ /* 0x000e240000000400 */
[----:B0-----:R-:W-:-:S05]  /*0f70*/  VIADD R5, R52, 0x1 ;  /* 0x0000000134057836 */ /* 0x001fca0000000000 */
[----:B------:R0:W-:Y:S04]  /*0f80*/  STS.U16 [R54], R5 ;  /* 0x0000000536007388 */ /* 0x0001e80000000400 */
[----:B------:R-:W1:Y:S01]  /*0f90*/  LDS.U16 R57, [R56] ;  /* 0x0000000038397984 */ /* 0x000e620000000400 */
[----:B0-----:R-:W-:Y:S01]  /*0fa0*/  IMAD.SHL.U32 R5, R4, 0x400, RZ ;  /* 0x0000040004057824 */ /* 0x001fe200078e00ff */
[----:B------:R-:W-:-:S04]  /*0fb0*/  SHF.R.U32.HI R4, RZ, 0x4, R4 ;  /* 0x00000004ff047819 */ /* 0x000fc80000011604 */
[----:B------:R-:W-:Y:S02]  /*0fc0*/  LOP3.LUT R60, R5, 0x7c00, RZ, 0xc0, !PT ;  /* 0x00007c00053c7812 */ /* 0x000fe400078ec0ff */
[----:B------:R-:W-:-:S04]  /*0fd0*/  LOP3.LUT R4, R4, 0xffffffe, RZ, 0xc0, !PT ;  /* 0x0ffffffe04047812 */ /* 0x000fc800078ec0ff */
[----:B------:R-:W-:Y:S02]  /*0fe0*/  IADD3 R60, PT, PT, R4, R47, R60 ;  /* 0x0000002f043c7210 */ /* 0x000fe40007ffe03c */
[----:B------:R-:W-:-:S04]  /*0ff0*/  SHF.R.U32.HI R4, RZ, UR6, R33 ;  /* 0x00000006ff047c19 */ /* 0x000fc80008011621 */
[----:B------:R-:W-:-:S05]  /*1000*/  LOP3.LUT R4, R4, UR4, RZ, 0xc0, !PT ;  /* 0x0000000404047c12 */ /* 0x000fca000f8ec0ff */
[----:B------:R-:W-:Y:S01]  /*1010*/  IMAD.SHL.U32 R6, R4, 0x400, RZ ;  /* 0x0000040004067824 */ /* 0x000fe200078e00ff */
[----:B------:R-:W-:-:S04]  /*1020*/  SHF.R.U32.HI R4, RZ, 0x4, R4 ;  /* 0x00000004ff047819 */ /* 0x000fc80000011604 */
[----:B------:R-:W-:Y:S02]  /*1030*/  LOP3.LUT R6, R6, 0x7c00, RZ, 0xc0, !PT ;  /* 0x00007c0006067812 */ /* 0x000fe400078ec0ff */
[----:B------:R-:W-:-:S04]  /*1040*/  LOP3.LUT R4, R4, 0xffffffe, RZ, 0xc0, !PT ;  /* 0x0ffffffe04047812 */ /* 0x000fc800078ec0ff */
[----:B------:R-:W-:Y:S01]  /*1050*/  IADD3 R62, PT, PT, R4, R47, R6 ;  /* 0x0000002f043e7210 */ /* 0x000fe20007ffe006 */
[----:B-1----:R-:W-:Y:S01]  /*1060*/  VIADD R7, R57, 0x1 ;  /* 0x0000000139077836 */ /* 0x002fe20000000000 */
[----:B------:R-:W-:-:S04]  /*1070*/  SHF.R.U32.HI R4, RZ, UR6, R34 ;  /* 0x00000006ff047c19 */ /* 0x000fc80008011622 */
[----:B------:R-:W-:Y:S01]  /*1080*/  STS.U16 [R56], R7 ;  /* 0x0000000738007388 */ /* 0x000fe20000000400 */
[----:B------:R-:W-:-:S03]  /*1090*/  LOP3.LUT R4, R4, UR4, RZ, 0xc0, !PT ;  /* 0x0000000404047c12 */ /* 0x000fc6000f8ec0ff */
        /* <DEDUP_REMOVED lines=129> */
[----:B------:R-:W-:Y:S01]  /*18b0*/  SHF.R.U32.HI R4, RZ, UR6, R49 ;  /* 0x00000006ff047c19 */ /* 0x000fe20008011631 */
[----:B------:R-:W0:Y:S03]  /*18c0*/  S2UR UR6, SR_CgaCtaId ;  /* 0x00000000000679c3 */ /* 0x000e260000008800 */
[----:B------:R-:W-:Y:S01]  /*18d0*/  LOP3.LUT R4, R4, UR4, RZ, 0xc0, !PT ;  /* 0x0000000404047c12 */ /* 0x000fe2000f8ec0ff */
[----:B------:R-:W-:-:S04]  /*18e0*/  UMOV UR4, 0x400 ;  /* 0x0000040000047882 */ /* 0x000fc80000000000 */
[----:B------:R-:W-:Y:S01]  /*18f0*/  IMAD.SHL.U32 R6, R4, 0x400, RZ ;  /* 0x0000040004067824 */ /* 0x000fe200078e00ff */
[----:B------:R-:W-:-:S04]  /*1900*/  SHF.R.U32.HI R4, RZ, 0x4, R4 ;  /* 0x00000004ff047819 */ /* 0x000fc80000011604 */
[----:B------:R-:W-:Y:S02]  /*1910*/  LOP3.LUT R6, R6, 0x7c00, RZ, 0xc0, !PT ;  /* 0x00007c0006067812 */ /* 0x000fe400078ec0ff */
[----:B------:R-:W-:-:S04]  /*1920*/  LOP3.LUT R4, R4, 0xffffffe, RZ, 0xc0, !PT ;  /* 0x0ffffffe04047812 */ /* 0x000fc800078ec0ff */
[----:B------:R-:W-:Y:S01]  /*1930*/  IADD3 R90, PT, PT, R4, R47, R6 ;  /* 0x0000002f045a7210 */ /* 0x000fe20007ffe006 */
[----:B-1----:R-:W-:Y:S01]  /*1940*/  VIADD R7, R85, 0x1 ;  /* 0x0000000155077836 */ /* 0x002fe20000000000 */
[----:B0-----:R-:W-:-:S04]  /*1950*/  ULEA UR4, UR6, UR4, 0x18 ;  /* 0x0000000406047291 */ /* 0x001fc8000f8ec0ff */
[----:B------:R-:W-:Y:S04]  /*1960*/  STS.U16 [R84], R7 ;  /* 0x0000000754007388 */ /* 0x000fe80000000400 */
[----:B------:R-:W0:Y:S02]  /*1970*/  LDS.U16 R87, [R86] ;  /* 0x0000000056577984 */ /* 0x000e240000000400 */
[----:B0-----:R-:W-:-:S05]  /*1980*/  VIADD R5, R87, 0x1 ;  /* 0x0000000157057836 */ /* 0x001fca0000000000 */
[----:B------:R-:W-:Y:S04]  /*1990*/  STS.U16 [R86], R5 ;  /* 0x0000000556007388 */ /* 0x000fe80000000400 */
[----:B------:R-:W0:Y:S02]  /*19a0*/  LDS.U16 R89, [R88] ;  /* 0x0000000058597984 */ /* 0x000e240000000400 */
[----:B0-----:R-:W-:-:S05]  /*19b0*/  VIADD R7, R89, 0x1 ;  /* 0x0000000159077836 */ /* 0x001fca0000000000 */
[----:B------:R-:W-:Y:S04]  /*19c0*/  STS.U16 [R88], R7 ;  /* 0x0000000758007388 */ /* 0x000fe80000000400 */
[----:B------:R-:W0:Y:S02]  /*19d0*/  LDS.U16 R91, [R90] ;  /* 0x000000005a5b7984 */ /* 0x000e240000000400 */
[----:B0-----:R-:W-:-:S05]  /*19e0*/  VIADD R5, R91, 0x1 ;  /* 0x000000015b057836 */ /* 0x001fca0000000000 */
[----:B------:R-:W-:Y:S01]  /*19f0*/  STS.U16 [R90], R5 ;  /* 0x000000055a007388 */ /* 0x000fe20000000400 */
[----:B------:R-:W-:Y:S06]  /*1a00*/  BAR.SYNC.DEFER_BLOCKING 0x0 ;  /* 0x0000000000007b1d */ /* 0x000fec0000010000 */
[----:B------:R-:W-:Y:S04]  /*1a10*/  LDS R92, [R51] ;  /* 0x00000000335c7984 */ /* 0x000fe80000000800 */
[----:B------:R-:W0:Y:S04]  /*1a20*/  LDS R93, [R51+0x4] ;  /* 0x00000400335d7984 */ /* 0x000e280000000800 */
[----:B------:R-:W1:Y:S04]  /*1a30*/  LDS R94, [R51+0x8] ;  /* 0x00000800335e7984 */ /* 0x000e680000000800 */
[----:B------:R-:W2:Y:S04]  /*1a40*/  LDS R95, [R51+0xc] ;  /* 0x00000c00335f7984 */ /* 0x000ea80000000800 */
[----:B------:R-:W3:Y:S04]  /*1a50*/  LDS R96, [R51+0x10] ;  /* 0x0000100033607984 */ /* 0x000ee80000000800 */
[----:B------:R-:W4:Y:S04]  /*1a60*/  LDS R97, [R51+0x14] ;  /* 0x0000140033617984 */ /* 0x000f280000000800 */
[----:B------:R-:W4:Y:S04]  /*1a70*/  LDS R98, [R51+0x18] ;  /* 0x0000180033627984 */ /* 0x000f280000000800 */
[----:B------:R-:W4:Y:S04]  /*1a80*/  LDS R99, [R51+0x1c] ;  /* 0x00001c0033637984 */ /* 0x000f280000000800 */
[----:B------:R-:W4:Y:S04]  /*1a90*/  LDS R100, [R51+0x20] ;  /* 0x0000200033647984 */ /* 0x000f280000000800 */
[----:B------:R-:W4:Y:S04]  /*1aa0*/  LDS R101, [R51+0x24] ;  /* 0x0000240033657984 */ /* 0x000f280000000800 */
[----:B------:R-:W4:Y:S04]  /*1ab0*/  LDS R102, [R51+0x28] ;  /* 0x0000280033667984 */ /* 0x000f280000000800 */
[----:B------:R-:W4:Y:S01]  /*1ac0*/  LDS R103, [R51+0x2c] ;  /* 0x00002c0033677984 */ /* 0x000f220000000800 */
[----:B0-----:R-:W-:-:S03]  /*1ad0*/  IMAD.IADD R93, R92, 0x1, R93 ;  /* 0x000000015c5d7824 */ /* 0x001fc600078e025d */
[----:B------:R-:W0:Y:S01]  /*1ae0*/  LDS R104, [R51+0x30] ;  /* 0x0000300033687984 */ /* 0x000e220000000800 */
[----:B-1----:R-:W-:-:S03]  /*1af0*/  IMAD.IADD R94, R94, 0x1, R93 ;  /* 0x000000015e5e7824 */ /* 0x002fc600078e025d */
[----:B------:R-:W1:Y:S01]  /*1b00*/  LDS R105, [R51+0x34] ;  /* 0x0000340033697984 */ /* 0x000e620000000800 */
[----:B--2---:R-:W-:-:S03]  /*1b10*/  IMAD.IADD R95, R95, 0x1, R94 ;  /* 0x000000015f5f7824 */ /* 0x004fc600078e025e */
[----:B------:R-:W2:Y:S01]  /*1b20*/  LDS R106, [R51+0x38] ;  /* 0x00003800336a7984 */ /* 0x000ea20000000800 */
[----:B---3--:R-:W-:-:S03]  /*1b30*/  IMAD.IADD R96, R96, 0x1, R95 ;  /* 0x0000000160607824 */ /* 0x008fc600078e025f */
[----:B------:R-:W3:Y:S01]  /*1b40*/  LDS R107, [R51+0x3c] ;  /* 0x00003c00336b7984 */ /* 0x000ee20000000800 */
[----:B----4-:R-:W-:-:S03]  /*1b50*/  IMAD.IADD R97, R97, 0x1, R96 ;  /* 0x0000000161617824 */ /* 0x010fc600078e0260 */
[----:B------:R-:W4:Y:S01]  /*1b60*/  LDS R108, [R51+0x40] ;  /* 0x00004000336c7984 */ /* 0x000f220000000800 */
[----:B------:R-:W-:-:S03]  /*1b70*/  IMAD.IADD R98, R98, 0x1, R97 ;  /* 0x0000000162627824 */ /* 0x000fc600078e0261 */
        /* <DEDUP_REMOVED lines=31> */
[----:B------:R-:W-:-:S04]  /*1d70*/  IMAD.IADD R114, R114, 0x1, R113 ;  /* 0x0000000172727824 */ /* 0x000fc800078e0271 */
[----:B0-----:R-:W-:-:S04]  /*1d80*/  IMAD.IADD R115, R115, 0x1, R114 ;  /* 0x0000000173737824 */ /* 0x001fc800078e0272 */
[----:B-1----:R-:W-:-:S04]  /*1d90*/  IMAD.IADD R116, R116, 0x1, R115 ;  /* 0x0000000174747824 */ /* 0x002fc800078e0273 */
[----:B--2---:R-:W-:-:S04]  /*1da0*/  IMAD.IADD R117, R117, 0x1, R116 ;  /* 0x0000000175757824 */ /* 0x004fc800078e0274 */
[----:B---3--:R-:W-:-:S04]  /*1db0*/  IMAD.IADD R118, R118, 0x1, R117 ;  /* 0x0000000176767824 */ /* 0x008fc800078e0275 */
[----:B----4-:R-:W-:-:S04]  /*1dc0*/  IMAD.IADD R119, R119, 0x1, R118 ;  /* 0x0000000177777824 */ /* 0x010fc800078e0276 */
[----:B------:R-:W-:-:S04]  /*1dd0*/  IMAD.IADD R120, R120, 0x1, R119 ;  /* 0x0000000178787824 */ /* 0x000fc800078e0277 */
[----:B------:R-:W-:-:S04]  /*1de0*/  IMAD.IADD R121, R121, 0x1, R120 ;  /* 0x0000000179797824 */ /* 0x000fc800078e0278 */
[----:B------:R-:W-:-:S04]  /*1df0*/  IMAD.IADD R122, R122, 0x1, R121 ;  /* 0x000000017a7a7824 */ /* 0x000fc800078e0279 */
[----:B------:R-:W-:-:S04]  /*1e00*/  IMAD.IADD R123, R123, 0x1, R122 ;  /* 0x000000017b7b7824 */ /* 0x000fc800078e027a */
[----:B------:R-:W-:-:S05]  /*1e10*/  IMAD.IADD R125, R4, 0x1, R123 ;  /* 0x00000001047d7824 */ /* 0x000fca00078e027b */
        /* <DEDUP_REMOVED lines=8> */
[----:B------:R-:W0:Y:S02]  /*1ea0*/  SHFL.UP P0, R126, R127, 0x10, RZ ;  /* 0x060000007f7e7989 */ /* 0x000e2400000000ff */
[----:B0-----:R-:W-:Y:S01]  /*1eb0*/  @P0 IMAD.IADD R126, R127, 0x1, R126 ;  /* 0x000000017f7e0824 */ /* 0x001fe200078e027e */
[----:B------:R-:W-:-:S03]  /*1ec0*/  ISETP.NE.AND P0, PT, R124, 0x1, PT ;  /* 0x000000017c00780c */ /* 0x000fc60003f05270 */
[----:B------:R-:W-:Y:S01]  /*1ed0*/  IMAD.IADD R125, R126, 0x1, -R125 ;  /* 0x000000017e7d7824 */ /* 0x000fe200078e0a7d */
[----:B------:R-:W-:Y:S01]  /*1ee0*/  @!P1 STS [R50+0x8400], R126 ;  /* 0x0084007e32009388 */ /* 0x000fe20000000800 */
[----:B------:R-:W-:Y:S01]  /*1ef0*/  BAR.SYNC.DEFER_BLOCKING 0x0 ;  /* 0x0000000000007b1d */ /* 0x000fe20000010000 */
[----:B------:R-:W-:-:S05]  /*1f00*/  ISETP.NE.AND P1, PT, R124, 0x4, PT ;  /* 0x000000047c00780c */ /* 0x000fca0003f25270 */
[----:B------:R-:W0:Y:S04]  /*1f10*/  LDS.128 R4, [UR4+0x8400] ;  /* 0x00840004ff047984 */ /* 0x000e280008000c00 */
[----:B------:R-:W1:Y:S01]  /*1f20*/  LDS.128 R8, [UR4+0x8410] ;  /* 0x00841004ff087984 */ /* 0x000e620008000c00 */
[C---:B0-----:R-:W-:Y:S01]  /*1f30*/  SEL R55, R4.reuse, R55, !P0 ;  /* 0x0000003704377207 */ /* 0x041fe20004000000 */
[----:B------:R-:W-:Y:S01]  /*1f40*/  IMAD.IADD R5, R4, 0x1, R5 ;  /* 0x0000000104057824 */ /* 0x000fe200078e0205 */
[----:B------:R-:W-:-:S03]  /*1f50*/  ISETP.NE.AND P0, PT, R124, 0x2, PT ;  /* 0x000000027c00780c */ /* 0x000fc60003f05270 */
[----:B------:R-:W-:Y:S01]  /*1f60*/  IMAD.IADD R6, R6, 0x1, R5 ;  /* 0x0000000106067824 */ /* 0x000fe200078e0205 */
[----:B------:R-:W-:Y:S02]  /*1f70*/  SEL R55, R5, R55, !P0 ;  /* 0x0000003705377207 */ /* 0x000fe40004000000 */
[----:B------:R-:W-:Y:S01]  /*1f80*/  ISETP.NE.AND P0, PT, R124, 0x3, PT ;  /* 0x000000037c00780c */ /* 0x000fe20003f05270 */
[----:B------:R-:W-:-:S03]  /*1f90*/  IMAD.IADD R7, R7, 0x1, R6 ;  /* 0x0000000107077824 */ /* 0x000fc600078e0206 */
[----:B------:R-:W-:Y:S01]  /*1fa0*/  SEL R55, R6, R55, !P0 ;  /* 0x0000003706377207 */ /* 0x000fe20004000000 */
[C---:B-1----:R-:W-:Y:S01]  /*1fb0*/  IMAD.IADD R8, R7.reuse, 0x1, R8 ;  /* 0x0000000107087824 */ /* 0x042fe200078e0208 */
[----:B------:R-:W-:Y:S02]  /*1fc0*/  ISETP.NE.AND P0, PT, R124, 0x5, PT ;  /* 0x000000057c00780c */ /* 0x000fe40003f05270 */
[----:B------:R-:W-:Y:S01]  /*1fd0*/  SEL R55, R7, R55, !P1 ;  /* 0x0000003707377207 */ /* 0x000fe20004800000 */
[----:B------:R-:W-:Y:S01]  /*1fe0*/  IMAD.IADD R9, R9, 0x1, R8 ;  /* 0x0000000109097824 */ /* 0x000fe200078e0208 */
[----:B------:R-:W-:Y:S02]  /*1ff0*/  ISETP.NE.AND P1, PT, R42, RZ, PT ;  /* 0x000000ff2a00720c */ /* 0x000fe40003f25270 */
[----:B------:R-:W-:Y:S01]  /*2000*/  SEL R55, R8, R55, !P0 ;  /* 0x0000003708377207 */ /* 0x000fe20004000000 */
[----:B------:R-:W-:Y:S01]  /*2010*/  IMAD.IADD R10, R10, 0x1, R9 ;  /* 0x000000010a0a7824 */ /* 0x000fe200078e0209 */
[----:B------:R-:W-:-:S02]  /*2020*/  ISETP.GT.U32.AND P0, PT, R0, 0x1f, PT ;  /* 0x0000001f0000780c */ /* 0x000fc40003f04070 */
[----:B------:R-:W-:Y:S01]  /*2030*/  SEL R55, R9, R55, !P2 ;  /* 0x0000003709377207 */ /* 0x000fe20005000000 */
[----:B------:R-:W-:Y:S01]  /*2040*/  IMAD.IADD R11, R11, 0x1, R10 ;  /* 0x000000010b0b7824 */ /* 0x000fe200078e020a */
[----:B------:R-:W-:Y:S02]  /*2050*/  ISETP.GT.U32.OR P2, PT, R0, 0x1f, P1 ;  /* 0x0000001f0000780c */ /* 0x000fe40000f44470 */
[----:B------:R-:W-:Y:S02]  /*2060*/  SEL R4, R125, RZ, P1 ;  /* 0x000000ff7d047207 */ /* 0x000fe40000800000 */
[----:B------:R-:W-:-:S05]  /*2070*/  SEL R55, R10, R55, !P3 ;  /* 0x000000370a377207 */ /* 0x000fca0005800000 */
[----:B------:R-:W-:Y:S01]  /*2080*/  @P0 IMAD.IADD R125, R55, 0x1, R4 ;  /* 0x00000001377d0824 */ /* 0x000fe200078e0204 */
[----:B------:R-:W-:-:S03]  /*2090*/  ISETP.NE.AND P0, PT, R0, RZ, PT ;  /* 0x000000ff0000720c */ /* 0x000fc60003f05270 */
[----:B------:R-:W-:-:S05]  /*20a0*/  @!P2 IMAD.U32 R125, R11, 0x10000, RZ ;  /* 0x000100000b7da824 */ /* 0x000fca00078e00ff */
[----:B------:R-:W-:Y:S01]  /*20b0*/  @!P2 STS [UR4+0x8428], R125 ;  /* 0x0084287dff00a988 */ /* 0x000fe20008000804 */
[----:B------:R-:W-:Y:S06]  /*20c0*/  BAR.SYNC.DEFER_BLOCKING 0x0 ;  /* 0x0000000000007b1d */ /* 0x000fec0000010000 */
[----:B------:R-:W0:Y:S02]  /*20d0*/  LDS R4, [UR4+0x8428] ;  /* 0x00842804ff047984 */ /* 0x000e240008000800 */
[----:B0-----:R-:W-:-:S05]  /*20e0*/  SEL R4, R4, RZ, P0 ;  /* 0x000000ff04047207 */ /* 0x001fca0000000000 */
[----:B------:R-:W-:-:S04]  /*20f0*/  IMAD.IADD R4, R4, 0x1, R125 ;  /* 0x0000000104047824 */ /* 0x000fc800078e027d */
[--C-:B------:R-:W-:Y:S01]  /*2100*/  IMAD.IADD R92, R92, 0x1, R4.reuse ;  /* 0x000000015c5c7824 */ /* 0x100fe200078e0204 */
[----:B------:R-:W-:Y:S01]  /*2110*/  STS [R51], R4 ;  /* 0x0000000433007388 */ /* 0x000fe20000000800 */
[--C-:B------:R-:W-:Y:S02]  /*2120*/  IMAD.IADD R6, R93, 0x1, R4.reuse ;  /* 0x000000015d067824 */ /* 0x100fe400078e0204 */
[--C-:B------:R-:W-:Y:S01]  /*2130*/  IMAD.IADD R94, R94, 0x1, R4.reuse ;  /* 0x000000015e5e7824 */ /* 0x100fe200078e0204 */
[----:B------:R-:W-:Y:S01]  /*2140*/  STS [R51+0x4], R92 ;  /* 0x0000045c33007388 */ /* 0x000fe20000000800 */
[--C-:B------:R-:W-:Y:S02]  /*2150*/  IMAD.IADD R8, R95, 0x1, R4.reuse ;  /* 0x000000015f087824 */ /* 0x100fe400078e0204 */
[--C-:B------:R-:W-:Y:S01]  /*2160*/  IMAD.IADD R96, R96, 0x1, R4.reuse ;  /* 0x0000000160607824 */ /* 0x100fe200078e0204 */
[----:B------:R-:W-:Y:S01]  /*2170*/  STS [R51+0x8], R6 ;  /* 0x0000080633007388 */ /* 0x000fe20000000800 */
[----:B------:R-:W-:-:S02]  /*2180*/  IMAD.IADD R10, R97, 0x1, R4 ;  /* 0x00000001610a7824 */ /* 0x000fc400078e0204 */
[--C-:B------:R-:W-:Y:S01]  /*2190*/  IMAD.IADD R98, R98, 0x1, R4.reuse ;  /* 0x0000000162627824 */ /* 0x100fe200078e0204 */
[----:B------:R-:W-:Y:S01]  /*21a0*/  STS [R51+0xc], R94 ;  /* 0x00000c5e33007388 */ /* 0x000fe20000000800 */
        /* <DEDUP_REMOVED lines=36> */
[----:B------:R-:W-:-:S03]  /*23f0*/  IMAD.IADD R150, R123, 0x1, R4 ;  /* 0x000000017b967824 */ /* 0x000fc600078e0204 */
[----:B------:R-:W-:Y:S04]  /*2400*/  STS [R51+0x40], R134 ;  /* 0x0000408633007388 */ /* 0x000fe80000000800 */
        /* <DEDUP_REMOVED lines=15> */
[----:B------:R-:W-:Y:S01]  /*2500*/  STS [R51+0x80], R150 ;  /* 0x0000809633007388 */ /* 0x000fe20000000800 */
[----:B------:R-:W-:Y:S06]  /*2510*/  BAR.SYNC.DEFER_BLOCKING 0x0 ;  /* 0x0000000000007b1d */ /* 0x000fec0000010000 */
[----:B------:R-:W0:Y:S04]  /*2520*/  LDS.U16 R5, [R54] ;  /* 0x0000000036057984 */ /* 0x000e280000000400 */
[----:B------:R-:W1:Y:S04]  /*2530*/  LDS.U16 R56, [R56] ;  /* 0x0000000038387984 */ /* 0x000e680000000400 */
[----:B------:R-:W2:Y:S04]  /*2540*/  LDS.U16 R58, [R58] ;  /* 0x000000003a3a7984 */ /* 0x000ea80000000400 */
[----:B------:R-:W3:Y:S04]  /*2550*/  LDS.U16 R60, [R60] ;  /* 0x000000003c3c7984 */ /* 0x000ee80000000400 */
[----:B------:R-:W4:Y:S04]  /*2560*/  LDS.U16 R62, [R62] ;  /* 0x000000003e3e7984 */ /* 0x000f280000000400 */
[----:B------:R-:W4:Y:S04]  /*2570*/  LDS.U16 R64, [R64] ;  /* 0x0000000040407984 */ /* 0x000f280000000400 */
[----:B------:R-:W4:Y:S04]  /*2580*/  LDS.U16 R66, [R66] ;  /* 0x0000000042427984 */ /* 0x000f280000000400 */
[----:B------:R-:W4:Y:S04]  /*2590*/  LDS.U16 R68, [R68] ;  /* 0x0000000044447984 */ /* 0x000f280000000400 */
[----:B------:R-:W4:Y:S04]  /*25a0*/  LDS.U16 R70, [R70] ;  /* 0x0000000046467984 */ /* 0x000f280000000400 */
[----:B------:R-:W4:Y:S04]  /*25b0*/  LDS.U16 R72, [R72] ;  /* 0x0000000048487984 */ /* 0x000f280000000400 */
[----:B------:R-:W4:Y:S01]  /*25c0*/  LDS.U16 R74, [R74] ;  /* 0x000000004a4a7984 */ /* 0x000f220000000400 */
[----:B0-----:R-:W-:-:S03]  /*25d0*/  IMAD.IADD R5, R52, 0x1, R5 ;  /* 0x0000000134057824 */ /* 0x001fc600078e0205 */
[----:B------:R-:W0:Y:S01]  /*25e0*/  LDS.U16 R76, [R76] ;  /* 0x000000004c4c7984 */ /* 0x000e220000000400 */
[----:B-1----:R-:W-:-:S03]  /*25f0*/  IMAD.IADD R56, R57, 0x1, R56 ;  /* 0x0000000139387824 */ /* 0x002fc600078e0238 */
[----:B------:R-:W1:Y:S01]  /*2600*/  LDS.U16 R78, [R78] ;  /* 0x000000004e4e7984 */ /* 0x000e620000000400 */
[----:B--2---:R-:W-:-:S03]  /*2610*/  IMAD.IADD R58, R59, 0x1, R58 ;  /* 0x000000013b3a7824 */ /* 0x004fc600078e023a */
[----:B------:R-:W2:Y:S01]  /*2620*/  LDS.U16 R80, [R80] ;  /* 0x0000000050507984 */ /* 0x000ea20000000400 */
[----:B---3--:R-:W-:-:S03]  /*2630*/  IMAD.IADD R60, R61, 0x1, R60 ;  /* 0x000000013d3c7824 */ /* 0x008fc600078e023c */
[----:B------:R-:W3:Y:S01]  /*2640*/  LDS.U16 R82, [R82] ;  /* 0x0000000052527984 */ /* 0x000ee20000000400 */
[----:B----4-:R-:W-:-:S03]  /*2650*/  IMAD.IADD R62, R63, 0x1, R62 ;  /* 0x000000013f3e7824 */ /* 0x010fc600078e023e */
[----:B------:R-:W4:Y:S01]  /*2660*/  LDS.U16 R84, [R84] ;  /* 0x0000000054547984 */ /* 0x000f220000000400 */
[----:B------:R-:W-:-:S03]  /*2670*/  IMAD.IADD R64, R65, 0x1, R64 ;  /* 0x0000000141407824 */ /* 0x000fc600078e0240 */
[----:B------:R-:W4:Y:S01]  /*2680*/  LDS.U16 R86, [R86] ;  /* 0x0000000056567984 */ /* 0x000f220000000400 */
[----:B------:R-:W-:-:S03]  /*2690*/  IMAD.IADD R66, R67, 0x1, R66 ;  /* 0x0000000143427824 */ /* 0x000fc600078e0242 */
[----:B------:R-:W4:Y:S01]  /*26a0*/  LDS.U16 R88, [R88] ;  /* 0x0000000058587984 */ /* 0x000f220000000400 */
[----:B------:R-:W-:-:S03]  /*26b0*/  IMAD.IADD R68, R69, 0x1, R68 ;  /* 0x0000000145447824 */ /* 0x000fc600078e0244 */
[----:B------:R-:W4:Y:S01]  /*26c0*/  LDS.U16 R90, [R90] ;  /* 0x000000005a5a7984 */ /* 0x000f220000000400 */
[----:B------:R-:W-:Y:S02]  /*26d0*/  IMAD.IADD R70, R71, 0x1, R70 ;  /* 0x0000000147467824 */ /* 0x000fe400078e0246 */
[----:B------:R-:W-:Y:S02]  /*26e0*/  IMAD.IADD R72, R73, 0x1, R72 ;  /* 0x0000000149487824 */ /* 0x000fe400078e0248 */
[----:B------:R-:W-:Y:S02]  /*26f0*/  IMAD.IADD R74, R75, 0x1, R74 ;  /* 0x000000014b4a7824 */ /* 0x000fe400078e024a */
[----:B0-----:R-:W-:Y:S02]  /*2700*/  IMAD.IADD R76, R77, 0x1, R76 ;  /* 0x000000014d4c7824 */ /* 0x001fe400078e024c */
[----:B-1----:R-:W-:Y:S02]  /*2710*/  IMAD.IADD R78, R79, 0x1, R78 ;  /* 0x000000014f4e7824 */ /* 0x002fe400078e024e */
[----:B--2---:R-:W-:-:S02]  /*2720*/  IMAD.IADD R80, R81, 0x1, R80 ;  /* 0x0000000151507824 */ /* 0x004fc400078e0250 */
[----:B---3--:R-:W-:Y:S02]  /*2730*/  IMAD.IADD R82, R83, 0x1, R82 ;  /* 0x0000000153527824 */ /* 0x008fe400078e0252 */
[----:B----4-:R-:W-:Y:S02]  /*2740*/  IMAD.IADD R84, R85, 0x1, R84 ;  /* 0x0000000155547824 */ /* 0x010fe400078e0254 */
[----:B------:R-:W-:Y:S02]  /*2750*/  IMAD.IADD R86, R87, 0x1, R86 ;  /* 0x0000000157567824 */ /* 0x000fe400078e0256 */
[----:B------:R-:W-:Y:S02]  /*2760*/  IMAD.IADD R88, R89, 0x1, R88 ;  /* 0x0000000159587824 */ /* 0x000fe400078e0258 */
[----:B------:R-:W-:Y:S01]  /*2770*/  IMAD.IADD R90, R91, 0x1, R90 ;  /* 0x000000015b5a7824 */ /* 0x000fe200078e025a */
[----:B------:R-:W-:Y:S06]  /*2780*/  BAR.SYNC.DEFER_BLOCKING 0x0 ;  /* 0x0000000000007b1d */ /* 0x000fec0000010000 */
[----:B------:R-:W-:Y:S05]  /*2790*/  BRA.U UP0, `(.L_x_221) ;  /* 0x0000000500987547 */ /* 0x000fea000b800000 */
[----:B------:R-:W-:Y:S01]  /*27a0*/  LEA R4, R5, UR4, 0x2 ;  /* 0x0000000405047c11 */ /* 0x000fe2000f8e10ff */
[----:B------:R-:W-:Y:S01]  /*27b0*/  UIADD3 UR7, UPT, UPT, UR7, 0x6, URZ ;  /* 0x0000000607077890 */ /* 0x000fe2000fffe0ff */
[----:B------:R-:W-:Y:S01]  /*27c0*/  LEA R5, R56, UR4, 0x2 ;  /* 0x0000000438057c11 */ /* 0x000fe2000f8e10ff */
[----:B------:R-:W-:Y:S01]  /*27d0*/  UIADD3 UR5, UPT, UPT, UR5, -0x6, URZ ;  /* 0xfffffffa05057890 */ /* 0x000fe2000fffe0ff */
[----:B------:R-:W-:Y:S01]  /*27e0*/  LEA R6, R58, UR4, 0x2 ;  /* 0x000000043a067c11 */ /* 0x000fe2000f8e10ff */
[----:B------:R1:W-:Y:S01]  /*27f0*/  STS [R4], R29 ;  /* 0x0000001d04007388 */ /* 0x0003e20000000800 */
[----:B------:R-:W-:Y:S02]  /*2800*/  LEA R7, R60, UR4, 0x2 ;  /* 0x000000043c077c11 */ /* 0x000fe4000f8e10ff */
[----:B------:R-:W-:Y:S01]  /*2810*/  LEA R8, R62, UR4, 0x2 ;  /* 0x000000043e087c11 */ /* 0x000fe2000f8e10ff */
[----:B------:R1:W-:Y:S01]  /*2820*/  STS [R5], R30 ;  /* 0x0000001e05007388 */ /* 0x0003e20000000800 */
[----:B------:R-:W-:-:S02]  /*2830*/  LEA R9, R64, UR4, 0x2 ;  /* 0x0000000440097c11 */ /* 0x000fc4000f8e10ff */
[----:B------:R-:W-:Y:S01]  /*2840*/  LEA R10, R66, UR4, 0x2 ;  /* 0x00000004420a7c11 */ /* 0x000fe2000f8e10ff */
[----:B------:R1:W-:Y:S01]  /*2850*/  STS [R6], R31 ;  /* 0x0000001f06007388 */ /* 0x0003e20000000800 */
[----:B------:R-:W-:Y:S02]  /*2860*/  LEA R11, R68, UR4, 0x2 ;  /* 0x00000004440b7c11 */ /* 0x000fe4000f8e10ff */
        /* <DEDUP_REMOVED lines=16> */
[----:B------:R1:W-:Y:S04]  /*2970*/  STS [R52], R37 ;  /* 0x0000002534007388 */ /* 0x0003e80000000800 */
        /* <DEDUP_REMOVED lines=9> */
[----:B------:R1:W-:Y:S01]  /*2a10*/  STS [R64], R49 ;  /* 0x0000003140007388 */ /* 0x0003e20000000800 */
[----:B------:R-:W-:Y:S06]  /*2a20*/  BAR.SYNC.DEFER_BLOCKING 0x0 ;  /* 0x0000000000007b1d */ /* 0x000fec0000010000 */
[----:B------:R1:W2:Y:S04]  /*2a30*/  LDS R29, [R53] ;  /* 0x00000000351d7984 */ /* 0x0002a80000000800 */
[----:B------:R1:W3:Y:S04]  /*2a40*/  LDS R30, [R53+0x4] ;  /* 0x00000400351e7984 */ /* 0x0002e80000000800 */
[----:B------:R1:W4:Y:S04]  /*2a50*/  LDS R31, [R53+0x8] ;  /* 0x00000800351f7984 */ /* 0x0003280000000800 */
[----:B------:R1:W0:Y:S04]  /*2a60*/  LDS R32, [R53+0xc] ;  /* 0x00000c0035207984 */ /* 0x0002280000000800 */
        /* <DEDUP_REMOVED lines=14> */
[----:B------:R1:W0:Y:S01]  /*2b50*/  LDS R49, [R53+0x48] ;  /* 0x0000480035317984 */ /* 0x0002220000000800 */
[----:B------:R-:W-:Y:S06]  /*2b60*/  BAR.SYNC.DEFER_BLOCKING 0x0 ;  /* 0x0000000000007b1d */ /* 0x000fec0000010000 */
[----:B-----5:R1:W-:Y:S04]  /*2b70*/  STS [R4], R2 ;  /* 0x0000000204007388 */ /* 0x0203e80000000800 */
        /* <DEDUP_REMOVED lines=19> */
[----:B------:R1:W0:Y:S04]  /*2cb0*/  LDS R2, [R53] ;  /* 0x0000000035027984 */ /* 0x0002280000000800 */
        /* <DEDUP_REMOVED lines=19> */
[----:B--234-:R-:W-:Y:S05]  /*2df0*/  BRA `(.L_x_222) ;  /* 0xffffffdc00587947 */ /* 0x01cfea000383ffff */
.L_x_221:
[----:B------:R-:W-:Y:S01]  /*2e00*/  LEA R5, R5, UR4, 0x2 ;  /* 0x0000000405057c11 */ /* 0x000fe2000f8e10ff */
[----:B------:R-:W-:Y:S01]  /*2e10*/  IMAD R53, R0, -0x48, R53 ;  /* 0xffffffb800357824 */ /* 0x000fe200078e0235 */
[----:B------:R-:W-:Y:S01]  /*2e20*/  LEA R56, R56, UR4, 0x2 ;  /* 0x0000000438387c11 */ /* 0x000fe2000f8e10ff */
[----:B------:R-:W0:Y:S01]  /*2e30*/  LDCU.64 UR6, c[0x0][0x3a0] ;  /* 0x00007400ff0677ac */ /* 0x000e220008000a00 */
[----:B------:R-:W-:Y:S01]  /*2e40*/  LEA R58, R58, UR4, 0x2 ;  /* 0x000000043a3a7c11 */ /* 0x000fe2000f8e10ff */
[----:B------:R-:W-:Y:S01]  /*2e50*/  STS [R5], R29 ;  /* 0x0000001d05007388 */ /* 0x000fe20000000800 */
[----:B------:R-:W-:Y:S02]  /*2e60*/  LEA R60, R60, UR4, 0x2 ;  /* 0x000000043c3c7c11 */ /* 0x000fe4000f8e10ff */
[----:B------:R-:W-:Y:S01]  /*2e70*/  LEA R62, R62, UR4, 0x2 ;  /* 0x000000043e3e7c11 */ /* 0x000fe2000f8e10ff */
[----:B------:R-:W-:Y:S01]  /*2e80*/  STS [R56], R30 ;  /* 0x0000001e38007388 */ /* 0x000fe20000000800 */
[----:B------:R-:W-:-:S02]  /*2e90*/  LEA R64, R64, UR4, 0x2 ;  /* 0x0000000440407c11 */ /* 0x000fc4000f8e10ff */
[----:B------:R-:W-:Y:S01]  /*2ea0*/  LEA R66, R66, UR4, 0x2 ;  /* 0x0000000442427c11 */ /* 0x000fe2000f8e10ff */
[----:B------:R-:W-:Y:S01]  /*2eb0*/  STS [R58], R31 ;  /* 0x0000001f3a007388 */ /* 0x000fe20000000800 */
[----:B------:R-:W-:Y:S02]  /*2ec0*/  LEA R68, R68, UR4, 0x2 ;  /* 0x0000000444447c11 */ /* 0x000fe4000f8e10ff */
[----:B------:R-:W-:Y:S01]  /*2ed0*/  LEA R70, R70, UR4, 0x2 ;  /* 0x0000000446467c11 */ /* 0x000fe2000f8e10ff */
[----:B------:R-:W-:Y:S01]  /*2ee0*/  STS [R60], R32 ;  /* 0x000000203c007388 */ /* 0x000fe20000000800 */
[----:B------:R-:W-:Y:S02]  /*2ef0*/  LEA R72, R72, UR4, 0x2 ;  /* 0x0000000448487c11 */ /* 0x000fe4000f8e10ff */
[----:B------:R-:W-:Y:S01]  /*2f00*/  LEA R74, R74, UR4, 0x2 ;  /* 0x000000044a4a7c11 */ /* 0x000fe2000f8e10ff */
[----:B------:R-:W-:Y:S01]  /*2f10*/  STS [R62], R33 ;  /* 0x000000213e007388 */ /* 0x000fe20000000800 */
[----:B------:R-:W-:Y:S01]  /*2f20*/  LEA R76, R76, UR4, 0x2 ;  /* 0x000000044c4c7c11 */ /* 0x000fe2000f8e10ff */
[----:B0-----:R-:W-:Y:S01]  /*2f30*/  IMAD.U32 R4, RZ, RZ, UR7 ;  /* 0x00000007ff047e24 */ /* 0x001fe2000f8e00ff */
        /* <DEDUP_REMOVED lines=11> */
[----:B------:R-:W-:-:S03]  /*2ff0*/  ISETP.LT.U32.AND P2, PT, R0, UR6, PT ;  /* 0x0000000600007c0c */ /* 0x000fc6000bf41070 */
[----:B------:R-:W-:Y:S01]  /*3000*/  STS [R72], R38 ;  /* 0x0000002648007388 */ /* 0x000fe20000000800 */
[----:B------:R-:W-:-:S03]  /*3010*/  ISETP.GT.U32.AND.EX P2, PT, R4, RZ, PT, P2 ;  /* 0x000000ff0400720c */ /* 0x000fc60003f44120 */
[----:B------:R-:W-:Y:S04]  /*3020*/  STS [R74], R39 ;  /* 0x000000274a007388 */ /* 0x000fe80000000800 */
[----:B------:R-:W-:Y:S04]  /*3030*/  STS [R76], R40 ;  /* 0x000000284c007388 */ /* 0x000fe80000000800 */
[----:B------:R-:W-:Y:S04]  /*3040*/  STS [R78], R41 ;  /* 0x000000294e007388 */ /* 0x000fe80000000800 */
[----:B------:R-:W-:Y:S04]  /*3050*/  STS [R80], R43 ;  /* 0x0000002b50007388 */ /* 0x000fe80000000800 */
[----:B------:R-:W-:Y:S04]  /*3060*/  STS [R47], R44 ;  /* 0x0000002c2f007388 */ /* 0x000fe80000000800 */
[----:B------:R-:W-:Y:S04]  /*3070*/  STS [R84], R45 ;  /* 0x0000002d54007388 */ /* 0x000fe80000000800 */
[----:B------:R-:W-:Y:S04]  /*3080*/  STS [R51], R46 ;  /* 0x0000002e33007388 */ /* 0x000fe80000000800 */
[----:B------:R-:W-:Y:S04]  /*3090*/  STS [R88], R48 ;  /* 0x0000003058007388 */ /* 0x000fe80000000800 */
[----:B------:R-:W-:Y:S01]  /*30a0*/  STS [R90], R49 ;  /* 0x000000315a007388 */ /* 0x000fe20000000800 */
[----:B------:R-:W-:Y:S06]  /*30b0*/  BAR.SYNC.DEFER_BLOCKING 0x0 ;  /* 0x0000000000007b1d */ /* 0x000fec0000010000 */
[----:B------:R-:W0:Y:S04]  /*30c0*/  LDS R6, [R53] ;  /* 0x0000000035067984 */ /* 0x000e280000000800 */
[----:B------:R-:W1:Y:S04]  /*30d0*/  LDS R7, [R53+0x400] ;  /* 0x0004000035077984 */ /* 0x000e680000000800 */
[----:B------:R-:W2:Y:S04]  /*30e0*/  LDS R8, [R53+0x800] ;  /* 0x0008000035087984 */ /* 0x000ea80000000800 */
[----:B------:R-:W-:Y:S04]  /*30f0*/  LDS R9, [R53+0xc00] ;  /* 0x000c000035097984 */ /* 0x000fe80000000800 */
[----:B------:R-:W-:Y:S04]  /*3100*/  LDS R10, [R53+0x1000] ;  /* 0x00100000350a7984 */ /* 0x000fe80000000800 */
[----:B------:R-:W-:Y:S04]  /*3110*/  LDS R11, [R53+0x1400] ;  /* 0x00140000350b7984 */ /* 0x000fe80000000800 */
[----:B------:R-:W3:Y:S04]  /*3120*/  LDS R29, [R53+0x1800] ;  /* 0x00180000351d7984 */ /* 0x000ee80000000800 */
[----:B------:R-:W-:Y:S04]  /*3130*/  LDS R30, [R53+0x1c00] ;  /* 0x001c0000351e7984 */ /* 0x000fe80000000800 */
        /* <DEDUP_REMOVED lines=10> */
[----:B------:R-:W-:Y:S01]  /*31e0*/  LDS R41, [R53+0x4800] ;  /* 0x0048000035297984 */ /* 0x000fe20000000800 */
[----:B------:R-:W-:Y:S06]  /*31f0*/  BAR.SYNC.DEFER_BLOCKING 0x0 ;  /* 0x0000000000007b1d */ /* 0x000fec0000010000 */
[----:B-----5:R4:W-:Y:S04]  /*3200*/  STS [R5], R2 ;  /* 0x0000000205007388 */ /* 0x0209e80000000800 */
[----:B------:R0:W-:Y:S04]  /*3210*/  STS [R56], R3 ;  /* 0x0000000338007388 */ /* 0x0001e80000000800 */
[----:B------:R1:W-:Y:S01]  /*3220*/  STS [R58], R12 ;  /* 0x0000000c3a007388 */ /* 0x0003e20000000800 */
[----:B----4-:R-:W4:Y:S03]  /*3230*/  LDC.64 R4, c[0x0][0x398] ;  /* 0x0000e600ff047b82 */ /* 0x010f260000000a00 */
[----:B------:R-:W-:Y:S04]  /*3240*/  STS [R60], R13 ;  /* 0x0000000d3c007388 */ /* 0x000fe80000000800 */
[----:B------:R2:W-:Y:S01]  /*3250*/  STS [R62], R14 ;  /* 0x0000000e3e007388 */ /* 0x0005e20000000800 */
[----:B0-----:R-:W0:Y:S01]  /*3260*/  LDC.64 R2, c[0x0][0x388] ;  /* 0x0000e200ff027b82 */ /* 0x001e220000000a00 */
[----:B-1----:R-:W-:-:S02]  /*3270*/  VIADD R12, R0, 0x100 ;  /* 0x00000100000c7836 */ /* 0x002fc40000000000 */
[----:B------:R-:W-:Y:S04]  /*3280*/  STS [R64], R15 ;  /* 0x0000000f40007388 */ /* 0x000fe80000000800 */
[----:B------:R1:W-:Y:S01]  /*3290*/  STS [R66], R16 ;  /* 0x0000001042007388 */ /* 0x0003e20000000800 */
[----:B------:R-:W-:Y:S01]  /*32a0*/  ISETP.LT.U32.AND P4, PT, R12, UR6, PT ;  /* 0x000000060c007c0c */ /* 0x000fe2000bf81070 */
[C---:B--2---:R-:W-:Y:S01]  /*32b0*/  VIADD R14, R0.reuse, 0x200 ;  /* 0x00000200000e7836 */ /* 0x044fe20000000000 */
[----:B------:R-:W-:Y:S01]  /*32c0*/  LOP3.LUT R12, R0, 0x400, RZ, 0xfc, !PT ;  /* 0x00000400000c7812 */ /* 0x000fe200078efcff */
[----:B------:R-:W-:Y:S03]  /*32d0*/  STS [R68], R17 ;  /* 0x0000001144007388 */ /* 0x000fe60000000800 */
[----:B------:R-:W-:Y:S01]  /*32e0*/  ISETP.LT.U32.AND P3, PT, R14, UR6, PT ;  /* 0x000000060e007c0c */ /* 0x000fe2000bf61070 */
[----:B------:R-:W-:Y:S01]  /*32f0*/  STS [R70], R18 ;  /* 0x0000001246007388 */ /* 0x000fe20000000800 */
[----:B------:R-:W-:Y:S01]  /*3300*/  VIADD R14, R0, 0x500 ;  /* 0x00000500000e7836 */ /* 0x000fe20000000000 */
[----:B------:R-:W-:Y:S01]  /*3310*/  ISETP.LT.U32.AND P0, PT, R12, UR6, PT ;  /* 0x000000060c007c0c */ /* 0x000fe2000bf01070 */
[C---:B-1----:R-:W-:Y:S01]  /*3320*/  VIADD R16, R0.reuse, 0x300 ;  /* 0x0000030000107836 */ /* 0x042fe20000000000 */
[----:B------:R-:W-:Y:S01]  /*3330*/  STS [R72], R19 ;  /* 0x0000001348007388 */ /* 0x000fe20000000800 */
[----:B------:R-:W-:Y:S01]  /*3340*/  VIADD R12, R0, 0x600 ;  /* 0x00000600000c7836 */ /* 0x000fe20000000000 */
[----:B------:R-:W-:Y:S01]  /*3350*/  ISETP.LT.U32.AND P1, PT, R14, UR6, PT ;  /* 0x000000060e007c0c */ /* 0x000fe2000bf21070 */
[----:B------:R-:W-:Y:S01]  /*3360*/  IMAD.U32 R14, RZ, RZ, UR7 ;  /* 0x00000007ff0e7e24 */ /* 0x000fe2000f8e00ff */
[----:B------:R-:W-:Y:S01]  /*3370*/  STS [R74], R20 ;  /* 0x000000144a007388 */ /* 0x000fe20000000800 */
[----:B------:R-:W-:Y:S01]  /*3380*/  ISETP.LT.U32.AND P5, PT, R16, UR6, PT ;  /* 0x0000000610007c0c */ /* 0x000fe2000bfa1070 */
[----:B------:R-:W-:Y:S01]  /*3390*/  IMAD.U32 R16, RZ, RZ, UR7 ;  /* 0x00000007ff107e24 */ /* 0x000fe2000f8e00ff */
[----:B------:R-:W-:Y:S01]  /*33a0*/  ISETP.LT.U32.AND P6, PT, R12, UR6, PT ;  /* 0x000000060c007c0c */ /* 0x000fe2000bfc1070 */
[----:B------:R-:W-:Y:S01]  /*33b0*/  STS [R76], R21 ;  /* 0x000000154c007388 */ /* 0x000fe20000000800 */
[----:B0-----:R-:W-:Y:S01]  /*33c0*/  IMAD.WIDE.U32 R2, R0, 0x4, R2 ;  /* 0x0000000400027825 */ /* 0x001fe200078e0002 */
[----:B------:R-:W-:-:S02]  /*33d0*/  ISETP.GT.U32.AND.EX P3, PT, R14, RZ, PT, P3 ;  /* 0x000000ff0e00720c */ /* 0x000fc40003f64130 */
[----:B------:R-:W-:Y:S01]  /*33e0*/  STS [R78], R22 ;  /* 0x000000164e007388 */ /* 0x000fe20000000800 */
[----:B------:R-:W-:Y:S01]  /*33f0*/  ISETP.GT.U32.AND.EX P4, PT, R16, RZ, PT, P4 ;  /* 0x000000ff1000720c */ /* 0x000fe20003f84140 */
[----:B----4-:R-:W-:Y:S02]  /*3400*/  IMAD.WIDE.U32 R4, R0, 0x4, R4 ;  /* 0x0000000400047825 */ /* 0x010fe400078e0004 */
[----:B------:R0:W-:Y:S02]  /*3410*/  STS [R80], R23 ;  /* 0x0000001750007388 */ /* 0x0001e40000000800 */
[----:B------:R-:W-:Y:S02]  /*3420*/  IMAD.U32 R12, RZ, RZ, UR7 ;  /* 0x00000007ff0c7e24 */ /* 0x000fe4000f8e00ff */
[----:B------:R-:W-:Y:S03]  /*3430*/  STS [R47], R24 ;  /* 0x000000182f007388 */ /* 0x000fe60000000800 */
[----:B------:R-:W-:Y:S01]  /*3440*/  ISETP.GT.U32.AND.EX P5, PT, R12, RZ, PT, P5 ;  /* 0x000000ff0c00720c */ /* 0x000fe20003fa4150 */
[----:B------:R1:W-:Y:S01]  /*3450*/  STS [R84], R25 ;  /* 0x0000001954007388 */ /* 0x0003e20000000800 */
[----:B0-----:R-:W-:Y:S01]  /*3460*/  @P2 LOP3.LUT R23, R6, 0x80000000, RZ, 0x3c, !PT ;  /* 0x8000000006172812 */ /* 0x001fe200078e3cff */
[----:B------:R-:W-:-:S02]  /*3470*/  VIADD R6, R0, 0x700 ;  /* 0x0000070000067836 */ /* 0x000fc40000000000 */
[----:B------:R-:W-:Y:S04]  /*3480*/  STS [R51], R26 ;  /* 0x0000001a33007388 */ /* 0x000fe80000000800 */
[----:B------:R0:W-:Y:S01]  /*3490*/  STS [R88], R27 ;  /* 0x0000001b58007388 */ /* 0x0001e20000000800 */
[----:B-1----:R-:W-:-:S03]  /*34a0*/  @P4 LOP3.LUT R25, R7, 0x80000000, RZ, 0x3c, !PT ;  /* 0x8000000007194812 */ /* 0x002fc600078e3cff */
[----:B------:R-:W-:Y:S01]  /*34b0*/  STS [R90], R28 ;  /* 0x0000001c5a007388 */ /* 0x000fe20000000800 */
[----:B------:R-:W-:Y:S01]  /*34c0*/  BAR.SYNC.DEFER_BLOCKING 0x0 ;  /* 0x0000000000007b1d */ /* 0x000fe20000010000 */
[----:B0-----:R-:W-:Y:S01]  /*34d0*/  @P3 LOP3.LUT R27, R8, 0x80000000, RZ, 0x3c, !PT ;  /* 0x80000000081b3812 */ /* 0x001fe200078e3cff */
[----:B------:R-:W-:-:S05]  /*34e0*/  IMAD.U32 R8, RZ, RZ, UR7 ;  /* 0x00000007ff087e24 */ /* 0x000fca000f8e00ff */
[C---:B------:R-:W-:Y:S02]  /*34f0*/  ISETP.GT.U32.AND.EX P1, PT, R8.reuse, RZ, PT, P1 ;  /* 0x000000ff0800720c */ /* 0x040fe40003f24110 */
[----:B------:R-:W-:-:S13]  /*3500*/  ISETP.GT.U32.AND.EX P6, PT, R8, RZ, PT, P6 ;  /* 0x000000ff0800720c */ /* 0x000fda0003fc4160 */
[----:B---3--:R-:W-:Y:S01]  /*3510*/  @P6 LOP3.LUT R29, R29, 0x80000000, RZ, 0x3c, !PT ;  /* 0x800000001d1d6812 */ /* 0x008fe200078e3cff */
[----:B------:R-:W0:Y:S04]  /*3520*/  @P2 LDS R43, [R53] ;  /* 0x00000000352b2984 */ /* 0x000e280000000800 */
[----:B------:R-:W1:Y:S04]  /*3530*/  LDS R13, [R53+0x400] ;  /* 0x00040000350d7984 */ /* 0x000e680000000800 */
[----:B------:R-:W2:Y:S04]  /*3540*/  LDS R15, [R53+0x800] ;  /* 0x00080000350f7984 */ /* 0x000ea80000000800 */
[----:B------:R-:W3:Y:S04]  /*3550*/  LDS R17, [R53+0xc00] ;  /* 0x000c000035117984 */ /* 0x000ee80000000800 */
[----:B------:R-:W4:Y:S04]  /*3560*/  LDS R19, [R53+0x1000] ;  /* 0x0010000035137984 */ /* 0x000f280000000800 */
[----:B------:R-:W-:Y:S04]  /*3570*/  @P2 STG.E desc[UR8][R2.64], R23 ;  /* 0x0000001702002986 */ /* 0x000fe8000c101908 */
[----:B------:R-:W4:Y:S04]  /*3580*/  LDS R21, [R53+0x1400] ;  /* 0x0014000035157984 */ /* 0x000f280000000800 */
[----:B------:R-:W4:Y:S04]  /*3590*/  LDS R7, [R53+0x1800] ;  /* 0x0018000035077984 */ /* 0x000f280000000800 */
[----:B------:R-:W4:Y:S04]  /*35a0*/  LDS R23, [R53+0x1c00] ;  /* 0x001c000035177984 */ /* 0x000f280000000800 */
[----:B0-----:R0:W-:Y:S01]  /*35b0*/  @P2 STG.E desc[UR8][R4.64], R43 ;  /* 0x0000002b04002986 */ /* 0x0011e2000c101908 */
[----:B------:R-:W-:Y:S01]  /*35c0*/  ISETP.LT.U32.AND P2, PT, R6, UR6, PT ;  /* 0x0000000606007c0c */ /* 0x000fe2000bf41070 */
[----:B------:R-:W-:-:S02]  /*35d0*/  IMAD.U32 R6, RZ, RZ, UR7 ;  /* 0x00000007ff067e24 */ /* 0x000fc4000f8e00ff */
[----:B------:R2:W-:Y:S01]  /*35e0*/  @P4 STG.E desc[UR8][R2.64+0x400], R25 ;  /* 0x0004001902004986 */ /* 0x0005e2000c101908 */
[----:B------:R-:W-:Y:S02]  /*35f0*/  ISETP.GT.U32.AND.EX P2, PT, R8, RZ, PT, P2 ;  /* 0x000000ff0800720c */ /* 0x000fe40003f44120 */
[----:B------:R-:W-:Y:S01]  /*3600*/  ISETP.GT.U32.AND.EX P0, PT, R6, RZ, PT, P0 ;  /* 0x000000ff0600720c */ /* 0x000fe20003f04100 */
[----:B-1----:R-:W-:Y:S01]  /*3610*/  @P4 STG.E desc[UR8][R4.64+0x400], R13 ;  /* 0x0004000d04004986 */ /* 0x002fe2000c101908 */
[----:B------:R-:W-:Y:S02]  /*3620*/  LOP3.LUT R6, R0, 0x800, RZ, 0xfc, !PT ;  /* 0x0000080000067812 */ /* 0x000fe400078efcff */
[----:B0-----:R-:W-:Y:S01]  /*3630*/  @P5 LOP3.LUT R43, R9, 0x80000000, RZ, 0x3c, !PT ;  /* 0x80000000092b5812 */ /* 0x001fe200078e3cff */
[----:B------:R-:W-:Y:S01]  /*3640*/  @P3 STG.E desc[UR8][R2.64+0x800], R27 ;  /* 0x0008001b02003986 */ /* 0x000fe2000c101908 */
[----:B------:R-:W-:Y:S01]  /*3650*/  ISETP.LT.U32.AND P4, PT, R6, UR6, PT ;  /* 0x0000000606007c0c */ /* 0x000fe2000bf81070 */
[----:B------:R-:W-:-:S02]  /*3660*/  VIADD R6, R0, 0x900 ;  /* 0x0000090000067836 */ /* 0x000fc40000000000 */
[----:B------:R-:W0:Y:S04]  /*3670*/  LDS R9, [R53+0x2000] ;  /* 0x0020000035097984 */ /* 0x000e280000000800 */
[----:B--2---:R-:W-:Y:S01]  /*3680*/  @P0 LOP3.LUT R25, R10, 0x80000000, RZ, 0x3c, !PT ;  /* 0x800000000a190812 */ /* 0x004fe200078e3cff */
[----:B------:R-:W-:Y:S01]  /*3690*/  @P3 STG.E desc[UR8][R4.64+0x800], R15 ;  /* 0x0008000f04003986 */ /* 0x000fe2000c101908 */
[----:B------:R-:W-:Y:S01]  /*36a0*/  ISETP.LT.U32.AND P3, PT, R6, UR6, PT ;  /* 0x0000000606007c0c */ /* 0x000fe2000bf61070 */
[----:B------:R-:W-:Y:S02]  /*36b0*/  VIADD R6, R0, 0xa00 ;  /* 0x00000a0000067836 */ /* 0x000fe40000000000 */
[----:B------:R-:W-:Y:S01]  /*36c0*/  @P5 STG.E desc[UR8][R2.64+0xc00], R43 ;  /* 0x000c002b02005986 */ /* 0x000fe2000c101908 */
[----:B------:R-:W-:Y:S01]  /*36d0*/  ISETP.GT.U32.AND.EX P3, PT, R8, RZ, PT, P3 ;  /* 0x000000ff0800720c */ /* 0x000fe20003f64130 */
[----:B------:R-:W-:-:S02]  /*36e0*/  IMAD.U32 R10, RZ, RZ, UR7 ;  /* 0x00000007ff0a7e24 */ /* 0x000fc4000f8e00ff */
[----:B---3--:R1:W-:Y:S01]  /*36f0*/  @P5 STG.E desc[UR8][R4.64+0xc00], R17 ;  /* 0x000c001104005986 */ /* 0x0083e2000c101908 */
[----:B------:R-:W-:Y:S01]  /*3700*/  ISETP.LT.U32.AND P5, PT, R6, UR6, PT ;  /* 0x0000000606007c0c */ /* 0x000fe2000bfa1070 */
[----:B------:R-:W-:Y:S02]  /*3710*/  VIADD R6, R0, 0xb00 ;  /* 0x00000b0000067836 */ /* 0x000fe40000000000 */
[----:B------:R-:W2:Y:S01]  /*3720*/  LDS R13, [R53+0x2400] ;  /* 0x00240000350d7984 */ /* 0x000ea20000000800 */
[----:B------:R-:W-:-:S03]  /*3730*/  ISETP.GT.U32.AND.EX P5, PT, R8, RZ, PT, P5 ;  /* 0x000000ff0800720c */ /* 0x000fc60003fa4150 */
[----:B------:R-:W-:Y:S04]  /*3740*/  @P0 STG.E desc[UR8][R2.64+0x1000], R25 ;  /* 0x0010001902000986 */ /* 0x000fe8000c101908 */
[----:B----4-:R3:W-:Y:S01]  /*3750*/  @P0 STG.E desc[UR8][R4.64+0x1000], R19 ;  /* 0x0010001304000986 */ /* 0x0107e2000c101908 */
[----:B-1----:R-:W-:Y:S02]  /*3760*/  @P1 LOP3.LUT R17, R11, 0x80000000, RZ, 0x3c, !PT ;  /* 0x800000000b111812 */ /* 0x002fe400078e3cff */
[----:B------:R-:W-:Y:S01]  /*3770*/  ISETP.LT.U32.AND P0, PT, R6, UR6, PT ;  /* 0x0000000606007c0c */ /* 0x000fe2000bf01070 */
[----:B------:R-:W1:Y:S01]  /*3780*/  LDS R11, [R53+0x2800] ;  /* 0x00280000350b7984 */ /* 0x000e620000000800 */
[----:B------:R-:W-:Y:S01]  /*3790*/  IMAD.U32 R6, RZ, RZ, UR7 ;  /* 0x00000007ff067e24 */ /* 0x000fe2000f8e00ff */
[----:B------:R-:W-:-:S02]  /*37a0*/  @P5 LOP3.LUT R33, R33, 0x80000000, RZ, 0x3c, !PT ;  /* 0x8000000021215812 */ /* 0x000fc400078e3cff */
[----:B------:R-:W4:Y:S01]  /*37b0*/  LDS R15, [R53+0x2c00] ;  /* 0x002c0000350f7984 */ /* 0x000f220000000800 */
[----:B------:R-:W-:Y:S02]  /*37c0*/  ISETP.GT.U32.AND.EX P0, PT, R8, RZ, PT, P0 ;  /* 0x000000ff0800720c */ /* 0x000fe40003f04100 */
[----:B------:R-:W-:Y:S01]  /*37d0*/  ISETP.GT.U32.AND.EX P4, PT, R6, RZ, PT, P4 ;  /* 0x000000ff0600720c */ /* 0x000fe20003f84140 */
[----:B------:R-:W-:Y:S01]  /*37e0*/  @P1 STG.E desc[UR8][R2.64+0x1400], R17 ;  /* 0x0014001102001986 */ /* 0x000fe2000c101908 */
[----:B------:R-:W-:Y:S02]  /*37f0*/  LOP3.LUT R6, R0, 0xc00, RZ, 0xfc, !PT ;  /* 0x00000c0000067812 */ /* 0x000fe400078efcff */
[----:B---3--:R-:W-:Y:S01]  /*3800*/  @P2 LOP3.LUT R19, R30, 0x80000000, RZ, 0x3c, !PT ;  /* 0x800000001e132812 */ /* 0x008fe200078e3cff */
[----:B------:R-:W-:Y:S01]  /*3810*/  @P1 STG.E desc[UR8][R4.64+0x1400], R21 ;  /* 0x0014001504001986 */ /* 0x000fe2000c101908 */
[----:B------:R-:W-:Y:S01]  /*3820*/  ISETP.LT.U32.AND P1, PT, R6, UR6, PT ;  /* 0x0000000606007c0c */ /* 0x000fe2000bf21070 */
[----:B------:R-:W-:Y:S01]  /*3830*/  VIADD R6, R0, 0xd00 ;  /* 0x00000d0000067836 */ /* 0x000fe20000000000 */
[----:B------:R-:W-:Y:S01]  /*3840*/  @P3 LOP3.LUT R25, R32, 0x80000000, RZ, 0x3c, !PT ;  /* 0x8000000020193812 */ /* 0x000fe200078e3cff */
[----:B------:R-:W-:Y:S01]  /*3850*/  @P6 STG.E desc[UR8][R2.64+0x1800], R29 ;  /* 0x0018001d02006986 */ /* 0x000fe2000c101908 */
[----:B------:R-:W-:-:S03]  /*3860*/  ISETP.GT.U32.AND.EX P1, PT, R8, RZ, PT, P1 ;  /* 0x000000ff0800720c */ /* 0x000fc60003f24110 */
[----:B------:R-:W-:Y:S01]  /*3870*/  @P6 STG.E desc[UR8][R4.64+0x1800], R7 ;  /* 0x0018000704006986 */ /* 0x000fe2000c101908 */
[----:B------:R-:W-:Y:S01]  /*3880*/  ISETP.LT.U32.AND P6, PT, R6, UR6, PT ;  /* 0x0000000606007c0c */ /* 0x000fe2000bfc1070 */
[----:B------:R-:W-:Y:S01]  /*3890*/  VIADD R6, R0, 0xe00 ;  /* 0x00000e0000067836 */ /* 0x000fe20000000000 */
[----:B------:R-:W-:Y:S01]  /*38a0*/  @P4 LOP3.LUT R31, R31, 0x80000000, RZ, 0x3c, !PT ;  /* 0x800000001f1f4812 */ /* 0x000fe200078e3cff */
[----:B------:R-:W3:Y:S01]  /*38b0*/  LDS R7, [R53+0x3000] ;  /* 0x0030000035077984 */ /* 0x000ee20000000800 */
[----:B------:R-:W-:-:S03]  /*38c0*/  ISETP.GT.U32.AND.EX P6, PT, R10, RZ, PT, P6 ;  /* 0x000000ff0a00720c */ /* 0x000fc60003fc4160 */
[----:B------:R-:W-:Y:S02]  /*38d0*/  @P2 STG.E desc[UR8][R2.64+0x1c00], R19 ;  /* 0x001c001302002986 */ /* 0x000fe4000c101908 */
[----:B------:R-:W-:Y:S02]  /*38e0*/  @P1 LOP3.LUT R35, R35, 0x80000000, RZ, 0x3c, !PT ;  /* 0x8000000023231812 */ /* 0x000fe400078e3cff */
[----:B------:R-:W3:Y:S04]  /*38f0*/  LDS R17, [R53+0x3400] ;  /* 0x0034000035117984 */ /* 0x000ee80000000800 */
[----:B------:R-:W-:Y:S01]  /*3900*/  @P2 STG.E desc[UR8][R4.64+0x1c00], R23 ;  /* 0x001c001704002986 */ /* 0x000fe2000c101908 */
[----:B------:R-:W-:Y:S01]  /*3910*/  ISETP.LT.U32.AND P2, PT, R6, UR6, PT ;  /* 0x0000000606007c0c */ /* 0x000fe2000bf41070 */
[----:B------:R-:W-:-:S02]  /*3920*/  VIADD R6, R0, 0xf00 ;  /* 0x00000f0000067836 */ /* 0x000fc40000000000 */
[----:B------:R-:W-:Y:S01]  /*3930*/  @P4 STG.E desc[UR8][R2.64+0x2000], R31 ;  /* 0x0020001f02004986 */ /* 0x000fe2000c101908 */
[----:B------:R-:W-:-:S03]  /*3940*/  ISETP.GT.U32.AND.EX P2, PT, R12, RZ, PT, P2 ;  /* 0x000000ff0c00720c */ /* 0x000fc60003f44120 */
[----:B------:R-:W3:Y:S04]  /*3950*/  LDS R19, [R53+0x3800] ;  /* 0x0038000035137984 */ /* 0x000ee80000000800 */
[----:B0-----:R-:W-:Y:S01]  /*3960*/  @P4 STG.E desc[UR8][R4.64+0x2000], R9 ;  /* 0x0020000904004986 */ /* 0x001fe2000c101908 */
[----:B------:R-:W-:Y:S02]  /*3970*/  ISETP.LT.U32.AND P4, PT, R6, UR6, PT ;  /* 0x0000000606007c0c */ /* 0x000fe4000bf81070 */
[----:B------:R-:W-:Y:S01]  /*3980*/  LOP3.LUT R6, R0, 0x1000, RZ, 0xfc, !PT ;  /* 0x0000100000067812 */ /* 0x000fe200078efcff */
[----:B------:R-:W0:Y:S02]  /*3990*/  LDS R9, [R53+0x3c00] ;  /* 0x003c000035097984 */ /* 0x000e240000000800 */
[----:B------:R-:W-:-:S02]  /*39a0*/  @P2 LOP3.LUT R37, R37, 0x80000000, RZ, 0x3c, !PT ;  /* 0x8000000025252812 */ /* 0x000fc400078e3cff */
[----:B------:R-:W0:Y:S04]  /*39b0*/  LDS R21, [R53+0x4000] ;  /* 0x0040000035157984 */ /* 0x000e280000000800 */
[----:B------:R-:W0:Y:S04]  /*39c0*/  LDS R23, [R53+0x4400] ;  /* 0x0044000035177984 */ /* 0x000e280000000800 */
[----:B------:R-:W-:Y:S04]  /*39d0*/  @P3 STG.E desc[UR8][R2.64+0x2400], R25 ;  /* 0x0024001902003986 */ /* 0x000fe8000c101908 */
[----:B--2---:R2:W-:Y:S01]  /*39e0*/  @P3 STG.E desc[UR8][R4.64+0x2400], R13 ;  /* 0x0024000d04003986 */ /* 0x0045e2000c101908 */
[----:B------:R-:W-:Y:S01]  /*39f0*/  ISETP.LT.U32.AND P3, PT, R6, UR6, PT ;  /* 0x0000000606007c0c */ /* 0x000fe2000bf61070 */
[----:B------:R-:W-:-:S02]  /*3a00*/  VIADD R6, R0, 0x1100 ;  /* 0x0000110000067836 */ /* 0x000fc40000000000 */
[----:B------:R-:W-:Y:S01]  /*3a10*/  @P5 STG.E desc[UR8][R2.64+0x2800], R33 ;  /* 0x0028002102005986 */ /* 0x000fe2000c101908 */
[----:B------:R-:W-:Y:S01]  /*3a20*/  VIADD R0, R0, 0x1200 ;  /* 0x0000120000007836 */ /* 0x000fe20000000000 */
[----:B------:R-:W-:Y:S02]  /*3a30*/  ISETP.GT.U32.AND.EX P3, PT, R8, RZ, PT, P3 ;  /* 0x000000ff0800720c */ /* 0x000fe40003f64130 */
[----:B-1----:R1:W-:Y:S01]  /*3a40*/  @P5 STG.E desc[UR8][R4.64+0x2800], R11 ;  /* 0x0028000b04005986 */ /* 0x0023e2000c101908 */
[----:B------:R-:W-:Y:S01]  /*3a50*/  ISETP.LT.U32.AND P5, PT, R6, UR6, PT ;  /* 0x0000000606007c0c */ /* 0x000fe2000bfa1070 */
[----:B------:R-:W-:Y:S01]  /*3a60*/  IMAD.U32 R6, RZ, RZ, UR7 ;  /* 0x00000007ff067e24 */ /* 0x000fe2000f8e00ff */
[----:B--2---:R-:W-:-:S04]  /*3a70*/  @P0 LOP3.LUT R13, R34, 0x80000000, RZ, 0x3c, !PT ;  /* 0x80000000220d0812 */ /* 0x004fc800078e3cff */
[----:B------:R-:W-:Y:S01]  /*3a80*/  ISETP.GT.U32.AND.EX P4, PT, R6, RZ, PT, P4 ;  /* 0x000000ff0600720c */ /* 0x000fe20003f84140 */
[----:B------:R2:W-:Y:S03]  /*3a90*/  @P0 STG.E desc[UR8][R2.64+0x2c00], R13 ;  /* 0x002c000d02000986 */ /* 0x0005e6000c101908 */
[----:B------:R-:W-:Y:S01]  /*3aa0*/  @P3 LOP3.LUT R39, R39, 0x80000000, RZ, 0x3c, !PT ;  /* 0x8000000027273812 */ /* 0x000fe200078e3cff */
[----:B----4-:R4:W-:Y:S01]  /*3ab0*/  @P0 STG.E desc[UR8][R4.64+0x2c00], R15 ;  /* 0x002c000f04000986 */ /* 0x0109e2000c101908 */
[----:B------:R-:W-:Y:S01]  /*3ac0*/  ISETP.LT.U32.AND P0, PT, R0, UR6, PT ;  /* 0x0000000600007c0c */ /* 0x000fe2000bf01070 */
[----:B------:R-:W-:Y:S01]  /*3ad0*/  IMAD.U32 R0, RZ, RZ, UR7 ;  /* 0x00000007ff007e24 */ /* 0x000fe2000f8e00ff */
[----:B-1----:R-:W-:Y:S01]  /*3ae0*/  @P6 LOP3.LUT R11, R36, 0x80000000, RZ, 0x3c, !PT ;  /* 0x80000000240b6812 */ /* 0x002fe200078e3cff */
[----:B------:R1:W-:Y:S01]  /*3af0*/  @P1 STG.E desc[UR8][R2.64+0x3000], R35 ;  /* 0x0030002302001986 */ /* 0x0003e2000c101908 */
[----:B------:R-:W-:-:S02]  /*3b00*/  ISETP.GT.U32.AND.EX P0, PT, R6, RZ, PT, P0 ;  /* 0x000000ff0600720c */ /* 0x000fc40003f04100 */
[----:B------:R-:W-:Y:S01]  /*3b10*/  ISETP.GT.U32.AND.EX P5, PT, R0, RZ, PT, P5 ;  /* 0x000000ff0000720c */ /* 0x000fe20003fa4150 */
[----:B---3--:R1:W-:Y:S01]  /*3b20*/  @P1 STG.E desc[UR8][R4.64+0x3000], R7 ;  /* 0x0030000704001986 */ /* 0x0083e2000c101908 */
[----:B--2---:R-:W-:-:S03]  /*3b30*/  @P4 LOP3.LUT R13, R38, 0x80000000, RZ, 0x3c, !PT ;  /* 0x80000000260d4812 */ /* 0x004fc600078e3cff */
[----:B------:R1:W-:Y:S04]  /*3b40*/  @P6 STG.E desc[UR8][R2.64+0x3400], R11 ;  /* 0x0034000b02006986 */ /* 0x0003e8000c101908 */
[----:B------:R1:W-:Y:S04]  /*3b50*/  @P6 STG.E desc[UR8][R4.64+0x3400], R17 ;  /* 0x0034001104006986 */ /* 0x0003e8000c101908 */
[----:B------:R1:W-:Y:S01]  /*3b60*/  @P2 STG.E desc[UR8][R2.64+0x3800], R37 ;  /* 0x0038002502002986 */ /* 0x0003e2000c101908 */
[----:B----4-:R-:W-:-:S03]  /*3b70*/  @P5 LOP3.LUT R15, R40, 0x80000000, RZ, 0x3c, !PT ;  /* 0x80000000280f5812 */ /* 0x010fc600078e3cff */
[----:B------:R1:W-:Y:S04]  /*3b80*/  @P2 STG.E desc[UR8][R4.64+0x3800], R19 ;  /* 0x0038001304002986 */ /* 0x0003e8000c101908 */
[----:B------:R1:W-:Y:S04]  /*3b90*/  @P4 STG.E desc[UR8][R2.64+0x3c00], R13 ;  /* 0x003c000d02004986 */ /* 0x0003e8000c101908 */
[----:B0-----:R1:W-:Y:S04]  /*3ba0*/  @P4 STG.E desc[UR8][R4.64+0x3c00], R9 ;  /* 0x003c000904004986 */ /* 0x0013e8000c101908 */
[----:B------:R1:W-:Y:S04]  /*3bb0*/  @P3 STG.E desc[UR8][R2.64+0x4000], R39 ;  /* 0x0040002702003986 */ /* 0x0003e8000c101908 */
[----:B------:R1:W-:Y:S04]  /*3bc0*/  @P3 STG.E desc[UR8][R4.64+0x4000], R21 ;  /* 0x0040001504003986 */ /* 0x0003e8000c101908 */
[----:B------:R1:W-:Y:S04]  /*3bd0*/  @P5 STG.E desc[UR8][R2.64+0x4400], R15 ;  /* 0x0044000f02005986 */ /* 0x0003e8000c101908 */
[----:B------:R1:W-:Y:S01]  /*3be0*/  @P5 STG.E desc[UR8][R4.64+0x4400], R23 ;  /* 0x0044001704005986 */ /* 0x0003e2000c101908 */
[----:B------:R-:W-:Y:S05]  /*3bf0*/  @!P0 EXIT ;  /* 0x000000000000894d */ /* 0x000fea0003800000 */
[----:B------:R-:W0:Y:S01]  /*3c00*/  LDS R53, [R53+0x4800] ;  /* 0x0048000035357984 */ /* 0x000e220000000800 */
[----:B------:R-:W-:-:S05]  /*3c10*/  LOP3.LUT R41, R41, 0x80000000, RZ, 0x3c, !PT ;  /* 0x8000000029297812 */ /* 0x000fca00078e3cff */
[----:B------:R-:W-:Y:S04]  /*3c20*/  STG.E desc[UR8][R2.64+0x4800], R41 ;  /* 0x0048002902007986 */ /* 0x000fe8000c101908 */
[----:B0-----:R-:W-:Y:S01]  /*3c30*/  STG.E desc[UR8][R4.64+0x4800], R53 ;  /* 0x0048003504007986 */ /* 0x001fe2000c101908 */
[----:B------:R-:W-:Y:S05]  /*3c40*/  EXIT ;  /* 0x000000000000794d */ /* 0x000fea0003800000 */
.L_x_223:
        /* <DEDUP_REMOVED lines=11> */
.L_x_4277:


//--------------------- .text._ZN3cub18CUB_300001_SM_10006detail10radix_sort29DeviceRadixSortOnesweepKernelINS1_5radix10policy_hubIi6StructyE10Policy1000ELNS0_9SortOrderE0EiS6_yiiNS1_21identity_decomposer_tEEEvPT5_SC_PT3_PKSD_PT1_PKSH_PT2_PKSL_T4_iiT6_ --------------------------
	.section	.text._ZN3cub18CUB_300001_SM_10006detail10radix_sort29DeviceRadixSortOnesweepKernelINS1_5radix10policy_hubIi6StructyE10Policy1000ELNS0_9SortOrderE0EiS6_yiiNS1_21identity_decomposer_tEEEvPT5_SC_PT3_PKSD_PT1_PKSH_PT2_PKSL_T4_iiT6_,"ax",@progbits
	.align	128
        .global         _ZN3cub18CUB_300001_SM_10006detail10radix_sort29DeviceRadixSortOnesweepKernelINS1_5radix10policy_hubIi6StructyE10Policy1000ELNS0_9SortOrderE0EiS6_yiiNS1_21identity_decomposer_tEEEvPT5_SC_PT3_PKSD_PT1_PKSH_PT2_PKSL_T4_iiT6_
        .type           _ZN3cub18CUB_300001_SM_10006detail10radix_sort29DeviceRadixSortOnesweepKernelINS1_5radix10policy_hubIi6StructyE10Policy1000ELNS0_9SortOrderE0EiS6_yiiNS1_21identity_decomposer_tEEEvPT5_SC_PT3_PKSD_PT1_PKSH_PT2_PKSL_T4_iiT6_,@function
        .size           _ZN3cub18CUB_300001_SM_10006detail10radix_sort29DeviceRadixSortOnesweepKernelINS1_5radix10policy_hubIi6StructyE10Policy1000ELNS0_9SortOrderE0EiS6_yiiNS1_21identity_decomposer_tEEEvPT5_SC_PT3_PKSD_PT1_PKSH_PT2_PKSL_T4_iiT6_,(.L_x_4278 - _ZN3cub18CUB_300001_SM_10006detail10radix_sort29DeviceRadixSortOnesweepKernelINS1_5radix10policy_hubIi6StructyE10Policy1000ELNS0_9SortOrderE0EiS6_yiiNS1_21identity_decomposer_tEEEvPT5_SC_PT3_PKSD_PT1_PKSH_PT2_PKSL_T4_iiT6_)
        .other          _ZN3cub18CUB_300001_SM_10006detail10radix_sort29DeviceRadixSortOnesweepKernelINS1_5radix10policy_hubIi6StructyE10Policy1000ELNS0_9SortOrderE0EiS6_yiiNS1_21identity_decomposer_tEEEvPT5_SC_PT3_PKSD_PT1_PKSH_PT2_PKSL_T4_iiT6_,@"STO_CUDA_ENTRY STV_DEFAULT"
_ZN3cub18CUB_300001_SM_10006detail10radix_sort29DeviceRadixSortOnesweepKernelINS1_5radix10policy_hubIi6StructyE10Policy1000ELNS0_9SortOrderE0EiS6_yiiNS1_21identity_decomposer_tEEEvPT5_SC_PT3_PKSD_PT1_PKSH_PT2_PKSL_T4_iiT6_:
.text._ZN3cub18CUB_300001_SM_10006detail10radix_sort29DeviceRadixSortOnesweepKernelINS1_5radix10policy_hubIi6StructyE10Policy1000ELNS0_9SortOrderE0EiS6_yiiNS1_21identity_decomposer_tEEEvPT5_SC_PT3_PKSD_PT1_PKSH_PT2_PKSL_T4_iiT6_:
        /* <DEDUP_REMOVED lines=16> */
.L_x_225:
[----:B------:R-:W-:Y:S05]  /*0100*/  BSYNC.RECONVERGENT B0 ;  /* 0x0000000000007941 */ /* 0x000fea0003800200 */
.L_x_224:
[----:B------:R-:W-:Y:S01]  /*0110*/  BAR.SYNC.DEFER_BLOCKING 0x0 ;  /* 0x0000000000007b1d */ /* 0x000fe20000010000 */
[----:B------:R-:W-:-:S05]  /*0120*/  SHF.R.U32.HI R4, RZ, 0x5, R3 ;  /* 0x00000005ff047819 */ /* 0x000fca0000011603 */
[----:B------:R-:W1:Y:S01]  /*0130*/  LDCU UR4, c[0x0][0x3c0] ;  /* 0x00007800ff0477ac */ /* 0x000e620008000800 */
[----:B0-----:R-:W0:Y:S01]  /*0140*/  S2R R6, SR_LANEID ;  /* 0x0000000000067919 */ /* 0x001e220000000000 */
[----:B------:R-:W2:Y:S02]  /*0150*/  LDS R7, [R5+0x6000] ;  /* 0x0060000005077984 */ /* 0x000ea40000000800 */
[----:B--2---:R-:W-:-:S04]  /*0160*/  IMAD R11, R7, 0x180, RZ ;  /* 0x00000180070b7824 */ /* 0x004fc800078e02ff */
[----:B------:R-:W-:Y:S01]  /*0170*/  VIADD R15, R11, 0x180 ;  /* 0x000001800b0f7836 */ /* 0x000fe20000000000 */
[----:B------:R-:W-:-:S04]  /*0180*/  SHF.R.S32.HI R36, RZ, 0x1f, R11 ;  /* 0x0000001fff247819 */ /* 0x000fc8000001140b */
[----:B-1----:R-:W-:-:S13]  /*0190*/  ISETP.GT.AND P0, PT, R15, UR4, PT ;  /* 0x000000040f007c0c */ /* 0x002fda000bf04270 */
[----:B0-----:R-:W-:Y:S05]  /*01a0*/  @P0 BRA `(.L_x_226) ;  /* 0x00000000001c0947 */ /* 0x001fea0003800000 */
[----:B------:R-:W0:Y:S01]  /*01b0*/  LDCU.64 UR4, c[0x0][0x3a8] ;  /* 0x00007500ff0477ac */ /* 0x000e220008000a00 */
[----:B------:R-:W-:-:S05]  /*01c0*/  IADD3 R0, P0, PT, R11, R3, RZ ;  /* 0x000000030b007210 */ /* 0x000fca0007f1e0ff */
[----:B------:R-:W-:Y:S01]  /*01d0*/  IMAD.X R9, RZ, RZ, R36, P0 ;  /* 0x000000ffff097224 */ /* 0x000fe200000e0624 */
[----:B0-----:R-:W-:-:S04]  /*01e0*/  LEA R8, P0, R0, UR4, 0x2 ;  /* 0x0000000400087c11 */ /* 0x001fc8000f8010ff */
[----:B------:R-:W-:-:S05]  /*01f0*/  LEA.HI.X R9, R0, UR5, R9, 0x2, P0 ;  /* 0x0000000500097c11 */ /* 0x000fca00080f1409 */
[----:B------:R0:W5:Y:S01]  /*0200*/  LDG.E R0, desc[UR6][R8.64] ;  /* 0x0000000608007981 */ /* 0x000162000c1e1900 */
[----:B------:R-:W-:Y:S05]  /*0210*/  BRA `(.L_x_227) ;  /* 0x0000000000307947 */ /* 0x000fea0003800000 */
.L_x_226:
[----:B------:R-:W-:Y:S01]  /*0220*/  IADD3 R9, PT, PT, -R11, UR4, RZ ;  /* 0x000000040b097c10 */ /* 0x000fe2000fffe1ff */
[----:B------:R-:W-:Y:S01]  /*0230*/  BSSY.RECONVERGENT B0, `(.L_x_227) ;  /* 0x000000a000007945 */ /* 0x000fe20003800200 */
[----:B------:R-:W-:Y:S02]  /*0240*/  IMAD.MOV.U32 R0, RZ, RZ, 0x7fffffff ;  /* 0x7fffffffff007424 */ /* 0x000fe400078e00ff */
[----:B------:R-:W-:-:S13]  /*0250*/  ISETP.GE.AND P0, PT, R3, R9, PT ;  /* 0x000000090300720c */ /* 0x000fda0003f06270 */
[----:B------:R-:W-:Y:S05]  /*0260*/  @P0 BRA `(.L_x_228) ;  /* 0x0000000000180947 */ /* 0x000fea0003800000 */
[----:B------:R-:W0:Y:S01]  /*0270*/  LDCU.64 UR4, c[0x0][0x3a8] ;  /* 0x00007500ff0477ac */ /* 0x000e220008000a00 */
[----:B------:R-:W-:-:S05]  /*0280*/  IADD3 R0, P0, PT, R11, R3, RZ ;  /* 0x000000030b007210 */ /* 0x000fca0007f1e0ff */
[----:B------:R-:W-:Y:S01]  /*0290*/  IMAD.X R9, RZ, RZ, R36, P0 ;  /* 0x000000ffff097224 */ /* 0x000fe200000e0624 */
[----:B0-----:R-:W-:-:S04]  /*02a0*/  LEA R8, P0, R0, UR4, 0x2 ;  /* 0x0000000400087c11 */ /* 0x001fc8000f8010ff */
[----:B------:R-:W-:-:S05]  /*02b0*/  LEA.HI.X R9, R0, UR5, R9, 0x2, P0 ;  /* 0x0000000500097c11 */ /* 0x000fca00080f1409 */
[----:B------:R0:W5:Y:S04]  /*02c0*/  LDG.E R0, desc[UR6][R8.64] ;  /* 0x0000000608007981 */ /* 0x000168000c1e1900 */
.L_x_228:
[----:B------:R-:W-:Y:S05]  /*02d0*/  BSYNC.RECONVERGENT B0 ;  /* 0x0000000000007941 */ /* 0x000fea0003800200 */
.L_x_227:
[----:B0-----:R-:W-:Y:S01]  /*02e0*/  VIMNMX R9, PT, PT, R6, 0xe0, !PT ;  /* 0x000000e006097848 */ /* 0x001fe20007fe0100 */
[----:B------:R-:W0:Y:S01]  /*02f0*/  LDCU UR4, c[0x0][0x3c8] ;  /* 0x00007900ff0477ac */ /* 0x000e220008000800 */
[----:B------:R-:W-:Y:S01]  /*0300*/  BSSY.RECONVERGENT B0, `(.L_x_229) ;  /* 0x0000025000007945 */ /* 0x000fe20003800200 */
[----:B------:R-:W-:Y:S01]  /*0310*/  IMAD.SHL.U32 R4, R4, 0x400, RZ ;  /* 0x0000040004047824 */ /* 0x000fe200078e00ff */
[--C-:B------:R-:W-:Y:S01]  /*0320*/  IADD3 R9, PT, PT, R9, 0x1f, -R6.reuse ;  /* 0x0000001f09097810 */ /* 0x100fe20007ffe806 */
[----:B------:R-:W-:Y:S01]  /*0330*/  UMOV UR5, 0xffffffff ;  /* 0xffffffff00057882 */ /* 0x000fe20000000000 */
[----:B------:R-:W-:Y:S02]  /*0340*/  IMAD.MOV.U32 R12, RZ, RZ, R6 ;  /* 0x000000ffff0c7224 */ /* 0x000fe400078e0006 */
[C---:B------:R-:W-:Y:S02]  /*0350*/  ISETP.GE.U32.AND P0, PT, R9.reuse, 0x1e0, PT ;  /* 0x000001e00900780c */ /* 0x040fe40003f06070 */
[----:B------:R-:W-:-:S04]  /*0360*/  LEA.HI R8, R9, 0x1, RZ, 0x1b ;  /* 0x0000000109087811 */ /* 0x000fc800078fd8ff */
[----:B------:R-:W-:-:S04]  /*0370*/  LOP3.LUT R13, R8, 0xf, RZ, 0xc0, !PT ;  /* 0x0000000f080d7812 */ /* 0x000fc800078ec0ff */
[----:B------:R-:W-:Y:S01]  /*0380*/  ISETP.NE.AND P1, PT, R13, RZ, PT ;  /* 0x000000ff0d00720c */ /* 0x000fe20003f25270 */
[----:B0-----:R-:W-:Y:S02]  /*0390*/  USHF.L.U32 UR4, UR5, UR4, URZ ;  /* 0x0000000405047299 */ /* 0x001fe400080006ff */
[----:B------:R-:W-:Y:S10]  /*03a0*/  @!P0 BRA `(.L_x_230) ;  /* 0x0000000000688947 */ /* 0x000ff40003800000 */
[----:B------:R-:W-:Y:S01]  /*03b0*/  IMAD R10, R6, 0x4, R4 ;  /* 0x00000004060a7824 */ /* 0x000fe200078e0204 */
[----:B------:R-:W-:Y:S01]  /*03c0*/  LOP3.LUT R9, R8, 0xffffff0, RZ, 0xc0, !PT ;  /* 0x0ffffff008097812 */ /* 0x000fe200078ec0ff */
[----:B------:R-:W-:-:S03]  /*03d0*/  IMAD.MOV.U32 R12, RZ, RZ, R6 ;  /* 0x000000ffff0c7224 */ /* 0x000fc600078e0006 */
[----:B------:R-:W-:Y:S01]  /*03e0*/  IADD3 R10, PT, PT, R10, 0x400, R5 ;  /* 0x000004000a0a7810 */ /* 0x000fe20007ffe005 */
[----:B------:R-:W-:-:S07]  /*03f0*/  IMAD.MOV R9, RZ, RZ, -R9 ;  /* 0x000000ffff097224 */ /* 0x000fce00078e0a09 */
.L_x_231:
        /* <DEDUP_REMOVED lines=21> */
.L_x_230:
[----:B------:R-:W-:Y:S05]  /*0550*/  BSYNC.RECONVERGENT B0 ;  /* 0x0000000000007941 */ /* 0x000fea0003800200 */
.L_x_229:
[----:B------:R-:W-:Y:S01]  /*0560*/  BSSY.RECONVERGENT B0, `(.L_x_232) ;  /* 0x0000027000007945 */ /* 0x000fe20003800200 */
[----:B-----5:R-:W-:Y:S01]  /*0570*/  LOP3.LUT R10, R0, 0x80000000, RZ, 0x3c, !PT ;  /* 0x80000000000a7812 */ /* 0x020fe200078e3cff */
[----:B------:R-:W-:Y:S02]  /*0580*/  IMAD.IADD R9, R5, 0x1, R4 ;  /* 0x0000000105097824 */ /* 0x000fe400078e0204 */
        /* <DEDUP_REMOVED lines=16> */
.L_x_235:
[----:B------:R-:W-:Y:S05]  /*0690*/  BSYNC.RECONVERGENT B1 ;  /* 0x0000000000017941 */ /* 0x000fea0003800200 */
.L_x_234:
        /* <DEDUP_REMOVED lines=14> */
.L_x_236:
[----:B------:R-:W-:Y:S01]  /*0780*/  VIADD R8, R8, 0x1 ;  /* 0x0000000108087836 */ /* 0x000fe20000000000 */
[----:B------:R0:W-:Y:S04]  /*0790*/  STS [R4], RZ ;  /* 0x000000ff04007388 */ /* 0x0001e80000000800 */
[----:B------:R-:W-:Y:S01]  /*07a0*/  ISETP.NE.AND P0, PT, R8, RZ, PT ;  /* 0x000000ff0800720c */ /* 0x000fe20003f05270 */
[----:B0-----:R-:W-:-:S12]  /*07b0*/  VIADD R4, R4, 0x80 ;  /* 0x0000008004047836 */ /* 0x001fd80000000000 */
[----:B------:R-:W-:Y:S05]  /*07c0*/  @P0 BRA `(.L_x_236) ;  /* 0xfffffffc00ec0947 */ /* 0x000fea000383ffff */
.L_x_233:
[----:B------:R-:W-:Y:S05]  /*07d0*/  BSYNC.RECONVERGENT B0 ;  /* 0x0000000000007941 */ /* 0x000fea0003800200 */
.L_x_232:
[----:B------:R-:W2:Y:S01]  /*07e0*/  LDCU UR5, c[0x0][0x3c4] ;  /* 0x00007880ff0577ac */ /* 0x000ea20008000800 */
[----:B01----:R-:W0:Y:S01]  /*07f0*/  LDC.64 R12, c[0x0][0x380] ;  /* 0x0000e000ff0c7b82 */ /* 0x003e220000000a00 */
[----:B------:R-:W-:Y:S01]  /*0800*/  ISETP.GT.U32.AND P2, PT, R3, 0xff, PT ;  /* 0x000000ff0300780c */ /* 0x000fe20003f44070 */
[----:B------:R-:W-:Y:S01]  /*0810*/  BSSY.RECONVERGENT B0, `(.L_x_237) ;  /* 0x000002e000007945 */ /* 0x000fe20003800200 */
[----:B------:R-:W-:Y:S02]  /*0820*/  IMAD.MOV.U32 R8, RZ, RZ, RZ ;  /* 0x000000ffff087224 */ /* 0x000fe400078e00ff */
[----:B------:R-:W-:Y:S02]  /*0830*/  P2R R34, PR, RZ, 0x4 ;  /* 0x00000004ff227803 */ /* 0x000fe40000000000 */
[----:B--2---:R-:W-:-:S04]  /*0840*/  SHF.R.U32.HI R4, RZ, UR5, R10 ;  /* 0x00000005ff047c19 */ /* 0x004fc8000801160a */
[----:B------:R-:W-:-:S05]  /*0850*/  LOP3.LUT R4, R4, UR4, RZ, 0x30, !PT ;  /* 0x0000000404047c12 */ /* 0x000fca000f8e30ff */
[----:B------:R-:W-:Y:S01]  /*0860*/  IMAD R14, R4, 0x4, R9 ;  /* 0x00000004040e7824 */ /* 0x000fe200078e0209 */
[----:B------:R-:W-:-:S04]  /*0870*/  NOP ;  /* 0x0000000000007918 */ /* 0x000fc80000000000 */
[----:B------:R1:W-:Y:S01]  /*0880*/  ATOMS.POPC.INC.32 RZ, [R14+URZ] ;  /* 0x000000000eff7f8c */ /* 0x0003e2000d8000ff */
[----:B------:R-:W-:Y:S01]  /*0890*/  IMAD R9, R3, 0x4, R5 ;  /* 0x0000000403097824 */ /* 0x000fe200078e0205 */
[----:B------:R-:W-:Y:S06]  /*08a0*/  BAR.SYNC.DEFER_BLOCKING 0x0 ;  /* 0x0000000000007b1d */ /* 0x000fec0000010000 */
[----:B------:R-:W-:Y:S05]  /*08b0*/  @P2 BRA `(.L_x_238) ;  /* 0x00000000008c2947 */ /* 0x000fea0003800000 */
[----:B------:R-:W-:Y:S04]  /*08c0*/  LDS R8, [R9] ;  /* 0x0000000009087984 */ /* 0x000fe80000000800 */
[----:B------:R-:W1:Y:S04]  /*08d0*/  LDS R17, [R9+0x400] ;  /* 0x0004000009117984 */ /* 0x000e680000000800 */
[----:B------:R-:W2:Y:S04]  /*08e0*/  LDS R19, [R9+0x800] ;  /* 0x0008000009137984 */ /* 0x000ea80000000800 */
[----:B------:R-:W3:Y:S04]  /*08f0*/  LDS R21, [R9+0xc00] ;  /* 0x000c000009157984 */ /* 0x000ee80000000800 */
[----:B------:R-:W4:Y:S04]  /*0900*/  LDS R23, [R9+0x1000] ;  /* 0x0010000009177984 */ /* 0x000f280000000800 */
[----:B------:R-:W5:Y:S04]  /*0910*/  LDS R25, [R9+0x1400] ;  /* 0x0014000009197984 */ /* 0x000f680000000800 */
[----:B------:R-:W0:Y:S04]  /*0920*/  LDS R27, [R9+0x1800] ;  /* 0x00180000091b7984 */ /* 0x000e280000000800 */
[----:B------:R-:W0:Y:S04]  /*0930*/  LDS R29, [R9+0x1c00] ;  /* 0x001c0000091d7984 */ /* 0x000e280000000800 */
[----:B------:R-:W0:Y:S04]  /*0940*/  LDS R31, [R9+0x2000] ;  /* 0x00200000091f7984 */ /* 0x000e280000000800 */
[----:B------:R-:W0:Y:S04]  /*0950*/  LDS R33, [R9+0x2400] ;  /* 0x0024000009217984 */ /* 0x000e280000000800 */
[----:B------:R-:W0:Y:S01]  /*0960*/  LDS R35, [R9+0x2800] ;  /* 0x0028000009237984 */ /* 0x000e220000000800 */
[----:B-1----:R-:W-:-:S03]  /*0970*/  IMAD.IADD R14, R8, 0x1, R17 ;  /* 0x00000001080e7824 */ /* 0x002fc600078e0211 */
[----:B------:R-:W-:Y:S01]  /*0980*/  STS [R9], RZ ;  /* 0x000000ff09007388 */ /* 0x000fe20000000800 */
[----:B--2---:R-:W-:-:S03]  /*0990*/  IMAD.IADD R16, R14, 0x1, R19 ;  /* 0x000000010e107824 */ /* 0x004fc600078e0213 */
[----:B------:R-:W1:Y:S01]  /*09a0*/  LDS R17, [R9+0x2c00] ;  /* 0x002c000009117984 */ /* 0x000e620000000800 */
[----:B---3--:R-:W-:-:S03]  /*09b0*/  IMAD.IADD R18, R16, 0x1, R21 ;  /* 0x0000000110127824 */ /* 0x008fc600078e0215 */
[----:B------:R-:W-:Y:S01]  /*09c0*/  STS [R9+0x800], R14 ;  /* 0x0008000e09007388 */ /* 0x000fe20000000800 */
[----:B----4-:R-:W-:-:S03]  /*09d0*/  IMAD.IADD R20, R18, 0x1, R23 ;  /* 0x0000000112147824 */ /* 0x010fc600078e0217 */
[----:B------:R-:W-:Y:S01]  /*09e0*/  STS [R9+0xc00], R16 ;  /* 0x000c001009007388 */ /* 0x000fe20000000800 */
[----:B-----5:R-:W-:-:S03]  /*09f0*/  IMAD.IADD R22, R20, 0x1, R25 ;  /* 0x0000000114167824 */ /* 0x020fc600078e0219 */
[----:B------:R-:W-:Y:S01]  /*0a00*/  STS [R9+0x1000], R18 ;  /* 0x0010001209007388 */ /* 0x000fe20000000800 */
[----:B0-----:R-:W-:-:S03]  /*0a10*/  IMAD.IADD R24, R22, 0x1, R27 ;  /* 0x0000000116187824 */ /* 0x001fc600078e021b */
[----:B------:R-:W-:Y:S01]  /*0a20*/  STS [R9+0x1400], R20 ;  /* 0x0014001409007388 */ /* 0x000fe20000000800 */
[----:B------:R-:W-:-:S03]  /*0a30*/  IMAD.IADD R26, R24, 0x1, R29 ;  /* 0x00000001181a7824 */ /* 0x000fc600078e021d */
[----:B------:R-:W-:Y:S01]  /*0a40*/  STS [R9+0x1800], R22 ;  /* 0x0018001609007388 */ /* 0x000fe20000000800 */
[----:B------:R-:W-:-:S03]  /*0a50*/  IMAD.IADD R28, R26, 0x1, R31 ;  /* 0x000000011a1c7824 */ /* 0x000fc600078e021f */
[----:B------:R-:W-:Y:S01]  /*0a60*/  STS [R9+0x1c00], R24 ;  /* 0x001c001809007388 */ /* 0x000fe20000000800 */
[----:B------:R-:W-:-:S03]  /*0a70*/  IMAD.IADD R30, R28, 0x1, R33 ;  /* 0x000000011c1e7824 */ /* 0x000fc600078e0221 */
[----:B------:R-:W-:Y:S01]  /*0a80*/  STS [R9+0x2000], R26 ;  /* 0x0020001a09007388 */ /* 0x000fe20000000800 */
[----:B------:R-:W-:-:S03]  /*0a90*/  IMAD.IADD R32, R30, 0x1, R35 ;  /* 0x000000011e207824 */ /* 0x000fc600078e0223 */
[----:B------:R-:W-:Y:S04]  /*0aa0*/  STS [R9+0x2400], R28 ;  /* 0x0024001c09007388 */ /* 0x000fe80000000800 */
[----:B------:R-:W-:Y:S04]  /*0ab0*/  STS [R9+0x2800], R30 ;  /* 0x0028001e09007388 */ /* 0x000fe80000000800 */
[----:B------:R-:W-:Y:S04]  /*0ac0*/  STS [R9+0x2c00], R32 ;  /* 0x002c002009007388 */ /* 0x000fe80000000800 */
[----:B------:R1:W-:Y:S02]  /*0ad0*/  STS [R9+0x400], R8 ;  /* 0x0004000809007388 */ /* 0x0003e40000000800 */
[----:B-1----:R-:W-:-:S07]  /*0ae0*/  IMAD.IADD R8, R32, 0x1, R17 ;  /* 0x0000000120087824 */ /* 0x002fce00078e0211 */
.L_x_238:
[----:B------:R-:W-:Y:S05]  /*0af0*/  BSYNC.RECONVERGENT B0 ;  /* 0x0000000000007941 */ /* 0x000fea0003800200 */
.L_x_237:
[----:B------:R-:W-:Y:S01]  /*0b00*/  ISETP.NE.AND P0, PT, R8, 0x180, PT ;  /* 0x000001800800780c */ /* 0x000fe20003f05270 */
[----:B------:R-:W-:-:S03]  /*0b10*/  IMAD R17, R7, 0x100, R3 ;  /* 0x0000010007117824 */ /* 0x000fc600078e0203 */
[----:B------:R-:W-:Y:S01]  /*0b20*/  ISETP.LT.U32.AND P0, PT, R3, 0x100, !P0 ;  /* 0x000001000300780c */ /* 0x000fe20004701070 */
[----:B0-----:R-:W-:Y:S01]  /*0b30*/  IMAD.WIDE R16, R17, 0x4, R12 ;  /* 0x0000000411107825 */ /* 0x001fe200078e020c */
[----:B------:R-:W-:-:S05]  /*0b40*/  @!P2 LOP3.LUT R13, R8, 0x40000000, RZ, 0xfc, !PT ;  /* 0x40000000080da812 */ /* 0x000fca00078efcff */
[----:B------:R0:W-:Y:S06]  /*0b50*/  @!P2 STG.E.STRONG.SYS desc[UR6][R16.64], R13 ;  /* 0x0000000d1000a986 */ /* 0x0001ec000c115906 */
[----:B------:R-:W-:Y:S06]  /*0b60*/  BAR.RED.OR.DEFER_BLOCKING 0x0, P0 ;  /* 0x0000000000007b1d */ /* 0x000fec0000014800 */
[----:B------:R-:W2:Y:S02]  /*0b70*/  B2R.RESULT RZ, P0 ;  /* 0x0000000000ff731c */ /* 0x000ea40000004000 */
[----:B0-2---:R-:W-:Y:S05]  /*0b80*/  @!P0 BRA.U `(.L_x_239) ;  /* 0x0000001900d48947 */ /* 0x005fea0003800000 */
[----:B------:R-:W0:Y:S01]  /*0b90*/  LDCU.64 UR8, c[0x0][0x3b8] ;  /* 0x00007700ff0877ac */ /* 0x000e220008000a00 */
[----:B------:R-:W-:-:S05]  /*0ba0*/  IADD3 R13, P1, PT, R11, R3, RZ ;  /* 0x000000030b0d7210 */ /* 0x000fca0007f3e0ff */
[----:B------:R-:W-:Y:S01]  /*0bb0*/  IMAD.X R36, RZ, RZ, R36, P1 ;  /* 0x000000ffff247224 */ /* 0x000fe200008e0624 */
[----:B0-----:R-:W-:-:S04]  /*0bc0*/  LEA R12, P1, R13, UR8, 0x6 ;  /* 0x000000080d0c7c11 */ /* 0x001fc8000f8230ff */
[----:B------:R-:W-:Y:S01]  /*0bd0*/  LEA.HI.X R13, R13, UR9, R36, 0x6, P1 ;  /* 0x000000090d0d7c11 */ /* 0x000fe200088f3424 */
[----:B------:R-:W-:Y:S08]  /*0be0*/  @!P0 BRA `(.L_x_239) ;  /* 0x0000001800bc8947 */ /* 0x000ff00003800000 */
[----:B------:R-:W0:Y:S01]  /*0bf0*/  LDC.64 R18, c[0x0][0x390] ;  /* 0x0000e400ff127b82 */ /* 0x000e220000000a00 */
[C---:B------:R-:W-:Y:S01]  /*0c00*/  ISETP.GT.U32.AND P0, PT, R3.reuse, R4, PT ;  /* 0x000000040300720c */ /* 0x040fe20003f04070 */
[----:B------:R-:W-:Y:S01]  /*0c10*/  BSSY B1, `(.L_x_240) ;  /* 0x000002f000017945 */ /* 0x000fe20003800000 */
[----:B------:R-:W-:Y:S02]  /*0c20*/  IMAD R25, R3, 0x8, R5 ;  /* 0x0000000803197824 */ /* 0x000fe400078e0205 */
[----:B------:R-:W-:-:S03]  /*0c30*/  SEL R27, RZ, 0x180, !P0 ;  /* 0x00000180ff1b7807 */ /* 0x000fc60004000000 */
[----:B------:R-:W2:Y:S01]  /*0c40*/  LDC.64 R20, c[0x0][0x398] ;  /* 0x0000e600ff147b82 */ /* 0x000ea20000000a00 */
[----:B0-----:R-:W-:Y:S01]  /*0c50*/  IMAD.WIDE.U32 R18, R3, 0x8, R18 ;  /* 0x0000000803127825 */ /* 0x001fe200078e0012 */
[----:B------:R-:W-:Y:S06]  /*0c60*/  @P2 BRA `(.L_x_241) ;  /* 0x0000000000a42947 */ /* 0x000fec0003800000 */
[----:B--2---:R-:W-:-:S06]  /*0c70*/  IMAD.WIDE.U32 R20, R3, 0x8, R20 ;  /* 0x0000000803147825 */ /* 0x004fcc00078e0014 */
[----:B------:R-:W2:Y:S01]  /*0c80*/  LDG.E.64 R20, desc[UR6][R20.64] ;  /* 0x0000000614147981 */ /* 0x000ea2000c1e1b00 */
[----:B------:R-:W-:Y:S01]  /*0c90*/  IMAD.MOV.U32 R9, RZ, RZ, R8 ;  /* 0x000000ffff097224 */ /* 0x000fe200078e0008 */
[----:B--2---:R-:W-:-:S04]  /*0ca0*/  IADD3 R22, P0, PT, -R27, R20, RZ ;  /* 0x000000141b167210 */ /* 0x004fc80007f1e1ff */
        /* <DEDUP_REMOVED lines=8> */
.L_x_247:
[----:B------:R-:W2:Y:S01]  /*0d30*/  LDC.64 R20, c[0x0][0x380] ;  /* 0x0000e000ff147b82 */ /* 0x000ea20000000a00 */
[----:B------:R-:W-:Y:S01]  /*0d40*/  VIADD R29, R10, 0xffffffff ;  /* 0xffffffff0a1d7836 */ /* 0x000fe20000000000 */
[----:B------:R-:W-:Y:S03]  /*0d50*/  BSSY B2, `(.L_x_244) ;  /* 0x0000008000027945 */ /* 0x000fe60003800000 */
[----:B0-----:R-:W-:-:S04]  /*0d60*/  IMAD R23, R29, 0x100, R3 ;  /* 0x000001001d177824 */ /* 0x001fc800078e0203 */
[----:B--2---:R-:W-:-:S07]  /*0d70*/  IMAD.WIDE R20, R23, 0x4, R20 ;  /* 0x0000000417147825 */ /* 0x004fce00078e0214 */
.L_x_245:
[----:B------:R-:W-:Y:S05]  /*0d80*/  YIELD ;  /* 0x0000000000007946 */ /* 0x000fea0003800000 */
[----:B------:R1:W-:Y:S06]  /*0d90*/  MEMBAR.SC.CTA ;  /* 0x0000000000007992 */ /* 0x0003ec0000000000 */
[----:B-1----:R-:W2:Y:S02]  /*0da0*/  LDG.E.STRONG.SYS R14, desc[UR6][R20.64] ;  /* 0x00000006140e7981 */ /* 0x002ea4000c1f5900 */
[----:B--2---:R-:W-:-:S13]  /*0db0*/  ISETP.NE.AND P0, PT, R14, RZ, PT ;  /* 0x000000ff0e00720c */ /* 0x004fda0003f05270 */
[----:B------:R-:W-:Y:S05]  /*0dc0*/  @!P0 BRA `(.L_x_245) ;  /* 0xfffffffc00ec8947 */ /* 0x000fea000383ffff */
[----:B------:R-:W-:Y:S05]  /*0dd0*/  BSYNC B2 ;  /* 0x0000000000027941 */ /* 0x000fea0003800000 */
.L_x_244:
[----:B------:R-:W-:Y:S01]  /*0de0*/  BSSY.RECONVERGENT B2, `(.L_x_246) ;  /* 0x0000006000027945 */ /* 0x000fe20003800200 */
[C---:B------:R-:W-:Y:S02]  /*0df0*/  ISETP.GT.AND P0, PT, R14.reuse, -0x1, PT ;  /* 0xffffffff0e00780c */ /* 0x040fe40003f04270 */
[----:B------:R-:W-:Y:S01]  /*0e00*/  LOP3.LUT R14, R14, 0x3fffffff, RZ, 0xc0, !PT ;  /* 0x3fffffff0e0e7812 */ /* 0x000fe200078ec0ff */
[----:B------:R-:W-:Y:S05]  /*0e10*/  WARPSYNC.EXCLUSIVE R6 ;  /* 0x0000000006007348 */ /* 0x000fea0003a00000 */
[----:B------:R-:W-:-:S05]  /*0e20*/  IMAD.IADD R9, R14, 0x1, R9 ;  /* 0x000000010e097824 */ /* 0x000fca00078e0209 */
[----:B------:R-:W-:-:S07]  /*0e30*/  VOTE.ANY R6, PT, P0 ;  /* 0x0000000000067806 */ /* 0x000fce00000e0100 */
[----:B------:R-:W-:Y:S05]  /*0e40*/  BSYNC.RECONVERGENT B2 ;  /* 0x0000000000027941 */ /* 0x000fea0003800200 */
.L_x_246:
[----:B------:R-:W-:Y:S01]  /*0e50*/  ISETP.GT.U32.AND P1, PT, R10, 0x1, PT ;  /* 0x000000010a00780c */ /* 0x000fe20003f24070 */
[----:B------:R-:W-:-:S12]  /*0e60*/  IMAD.MOV.U32 R10, RZ, RZ, R29 ;  /* 0x000000ffff0a7224 */ /* 0x000fd800078e001d */
[----:B------:R-:W-:Y:S05]  /*0e70*/  @P0 BRA P1, `(.L_x_247) ;  /* 0xfffffffc00ac0947 */ /* 0x000fea000083ffff */
[----:B------:R-:W-:Y:S05]  /*0e80*/  BSYNC B0 ;  /* 0x0000000000007941 */ /* 0x000fea0003800000 */
.L_x_243:
[----:B------:R2:W3:Y:S02]  /*0e90*/  LDS.64 R22, [R25+0x6000] ;  /* 0x0060000019167984 */ /* 0x0004e40000000a00 */
.L_x_242:
[C---:B------:R-:W-:Y:S01]  /*0ea0*/  IMAD.IADD R21, R9.reuse, 0x1, -R8 ;  /* 0x0000000109157824 */ /* 0x040fe200078e0a08 */
[----:B------:R-:W-:-:S04]  /*0eb0*/  LOP3.LUT R9, R9, 0x80000000, RZ, 0xfc, !PT ;  /* 0x8000000009097812 */ /* 0x000fc800078efcff */
[C---:B---3--:R-:W-:Y:S01]  /*0ec0*/  IADD3 R20, P0, PT, R21.reuse, R22, RZ ;  /* 0x0000001615147210 */ /* 0x048fe20007f1e0ff */
[----:B------:R3:W-:Y:S03]  /*0ed0*/  STG.E.STRONG.SYS desc[UR6][R16.64], R9 ;  /* 0x0000000910007986 */ /* 0x0007e6000c115906 */
[----:B------:R-:W-:-:S05]  /*0ee0*/  LEA.HI.X.SX32 R21, R21, R23, 0x1, P0 ;  /* 0x0000001715157211 */ /* 0x000fca00000f0eff */
[----:B------:R3:W-:Y:S04]  /*0ef0*/  STS.64 [R25+0x6000], R20 ;  /* 0x0060001419007388 */ /* 0x0007e80000000a00 */
.L_x_241:
[----:B------:R-:W-:Y:S05]  /*0f00*/  BSYNC B1 ;  /* 0x0000000000017941 */ /* 0x000fea0003800000 */
.L_x_240:
[----:B---3--:R-:W3:Y:S01]  /*0f10*/  LDC.64 R16, c[0x0][0x390] ;  /* 0x0000e400ff107b82 */ /* 0x008ee20000000a00 */
[----:B------:R-:W-:Y:S05]  /*0f20*/  WARPSYNC.ALL ;  /* 0x0000000000007948 */ /* 0x000fea0003800000 */
[----:B------:R-:W-:Y:S02]  /*0f30*/  IMAD R4, R4, 0x8, R5 ;  /* 0x0000000804047824 */ /* 0x000fe400078e0205 */
[----:B------:R-:W4:Y:S01]  /*0f40*/  LDC R6, c[0x0][0x3c0] ;  /* 0x0000f000ff067b82 */ /* 0x000f220000000800 */
[----:B---3--:R-:W-:Y:S02]  /*0f50*/  ISETP.EQ.U32.AND P1, PT, R16, RZ, PT ;  /* 0x000000ff1000720c */ /* 0x008fe40003f22070 */
[----:B----4-:R-:W-:-:S04]  /*0f60*/  ISETP.GE.AND P0, PT, R15, R6, PT ;  /* 0x000000060f00720c */ /* 0x010fc80003f06270 */
[----:B------:R-:W-:-:S04]  /*0f70*/  ISETP.EQ.OR.EX P0, PT, R17, RZ, !P0, P1 ;  /* 0x000000ff1100720c */ /* 0x000fc80004702710 */
[----:B------:R-:W-:-:S13]  /*0f80*/  ISETP.GT.U32.OR P0, PT, R3, 0xff, P0 ;  /* 0x000000ff0300780c */ /* 0x000fda0000704470 */
[----:B------:R-:W3:Y:S01]  /*0f90*/  @!P0 LDS.64 R16, [R25+0x6000] ;  /* 0x0060000019108984 */ /* 0x000ee20000000a00 */
[----:B------:R-:W-:Y:S02]  /*0fa0*/  @!P0 SHF.R.S32.HI R9, RZ, 0x1f, R8 ;  /* 0x0000001fff098819 */ /* 0x000fe40000011408 */
[----:B---3--:R-:W-:-:S04]  /*0fb0*/  @!P0 IADD3 R8, P1, P2, R16, R8, R27 ;  /* 0x0000000810088210 */ /* 0x008fc80007a3e01b */
[----:B------:R-:W-:Y:S02]  /*0fc0*/  @!P0 IADD3.X R9, PT, PT, R17, R9, RZ, P1, P2 ;  /* 0x0000000911098210 */ /* 0x000fe40000fe44ff */
[----:B------:R-:W-:-:S03]  /*0fd0*/  ISETP.GT.AND P1, PT, R15, R6, PT ;  /* 0x000000060f00720c */ /* 0x000fc60003f24270 */
[----:B------:R3:W-:Y:S01]  /*0fe0*/  @!P0 STG.E.64 desc[UR6][R18.64], R8 ;  /* 0x0000000812008986 */ /* 0x0007e2000c101b06 */
[----:B------:R-:W-:Y:S06]  /*0ff0*/  BAR.SYNC.DEFER_BLOCKING 0x0 ;  /* 0x0000000000007b1d */ /* 0x000fec0000010000 */
[----:B------:R-:W4:Y:S03]  /*1000*/  LDS.64 R4, [R4+0x6000] ;  /* 0x0060000004047984 */ /* 0x000f260000000a00 */
[----:B------:R-:W-:Y:S05]  /*1010*/  @P1 BRA `(.L_x_248) ;  /* 0x00000000001c1947 */ /* 0x000fea0003800000 */
[----:B------:R-:W5:Y:S01]  /*1020*/  LDCU.64 UR4, c[0x0][0x3a0] ;  /* 0x00007400ff0477ac */ /* 0x000f620008000a00 */
[----:B---34-:R-:W-:-:S05]  /*1030*/  IADD3 R8, P0, PT, R4, R3, RZ ;  /* 0x0000000304087210 */ /* 0x018fca0007f1e0ff */
[----:B------:R-:W-:Y:S01]  /*1040*/  IMAD.X R9, RZ, RZ, R5, P0 ;  /* 0x000000ffff097224 */ /* 0x000fe200000e0605 */
[----:B-----5:R-:W-:-:S04]  /*1050*/  LEA R4, P0, R8, UR4, 0x2 ;  /* 0x0000000408047c11 */ /* 0x020fc8000f8010ff */
[----:B------:R-:W-:-:S05]  /*1060*/  LEA.HI.X R5, R8, UR5, R9, 0x2, P0 ;  /* 0x0000000508057c11 */ /* 0x000fca00080f1409 */
[----:B------:R3:W-:Y:S01]  /*1070*/  STG.E desc[UR6][R4.64], R0 ;  /* 0x0000000004007986 */ /* 0x0007e2000c101906 */
[----:B------:R-:W-:Y:S05]  /*1080*/  BRA `(.L_x_249) ;  /* 0x0000000000207947 */ /* 0x000fea0003800000 */
.L_x_248:
[----:B------:R-:W5:Y:S01]  /*1090*/  LDCU.64 UR4, c[0x0][0x3a0] ;  /* 0x00007400ff0477ac */ /* 0x000f620008000a00 */
[----:B---3--:R-:W-:Y:S01]  /*10a0*/  IMAD R9, R7, -0x180, R6 ;  /* 0xfffffe8007097824 */ /* 0x008fe200078e0206 */
[----:B----4-:R-:W-:-:S04]  /*10b0*/  IADD3 R8, P2, PT, R4, R3, RZ ;  /* 0x0000000304087210 */ /* 0x010fc80007f5e0ff */
[----:B------:R-:W-:Y:S01]  /*10c0*/  ISETP.GE.AND P0, PT, R3, R9, PT ;  /* 0x000000090300720c */ /* 0x000fe20003f06270 */
[----:B------:R-:W-:Y:S01]  /*10d0*/  IMAD.X R9, RZ, RZ, R5, P2 ;  /* 0x000000ffff097224 */ /* 0x000fe200010e0605 */
[----:B-----5:R-:W-:-:S04]  /*10e0*/  LEA R4, P2, R8, UR4, 0x2 ;  /* 0x0000000408047c11 */ /* 0x020fc8000f8410ff */
[----:B------:R-:W-:-:S07]  /*10f0*/  LEA.HI.X R5, R8, UR5, R9, 0x2, P2 ;  /* 0x0000000508057c11 */ /* 0x000fce00090f1409 */
[----:B------:R4:W-:Y:S02]  /*1100*/  @!P0 STG.E desc[UR6][R4.64], R0 ;  /* 0x0000000004008986 */ /* 0x0009e4000c101906 */
.L_x_249:
[----:B------:R-:W-:Y:S05]  /*1110*/  @P1 BRA `(.L_x_250) ;  /* 0x0000000400281947 */ /* 0x000fea0003800000 */
[----:B------:R-:W2:Y:S04]  /*1120*/  LDG.E.64 R26, desc[UR6][R12.64+0x8] ;  /* 0x000008060c1a7981 */ /* 0x000ea8000c1e1b00 */
[----:B-1----:R-:W2:Y:S04]  /*1130*/  LDG.E.64 R14, desc[UR6][R12.64] ;  /* 0x000000060c0e7981 */ /* 0x002ea8000c1e1b00 */
[----:B------:R-:W2:Y:S04]  /*1140*/  LDG.E.64 R62, desc[UR6][R12.64+0x10] ;  /* 0x000010060c3e7981 */ /* 0x000ea8000c1e1b00 */
[----:B------:R-:W2:Y:S04]  /*1150*/  LDG.E.64 R60, desc[UR6][R12.64+0x18] ;  /* 0x000018060c3c7981 */ /* 0x000ea8000c1e1b00 */
[----:B------:R-:W2:Y:S04]  /*1160*/  LDG.E.64 R18, desc[UR6][R12.64+0x20] ;  /* 0x000020060c127981 */ /* 0x000ea8000c1e1b00 */
[----:B------:R-:W2:Y:S04]  /*1170*/  LDG.E.64 R10, desc[UR6][R12.64+0x28] ;  /* 0x000028060c0a7981 */ /* 0x000ea8000c1e1b00 */
[----:B------:R-:W2:Y:S04]  /*1180*/  LDG.E.U16 R56, desc[UR6][R12.64+0x30] ;  /* 0x000030060c387981 */ /* 0x000ea8000c1e1500 */
[----:B---34-:R-:W5:Y:S04]  /*1190*/  LDG.E R0, desc[UR6][R12.64+0x34] ;  /* 0x000034060c007981 */ /* 0x018f68000c1e1900 */
[----:B------:R1:W5:Y:S01]  /*11a0*/  LDG.E.64 R4, desc[UR6][R12.64+0x38] ;  /* 0x000038060c047981 */ /* 0x000362000c1e1b00 */
[----:B--2---:R-:W-:-:S02]  /*11b0*/  PRMT R34, R26, 0x7770, RZ ;  /* 0x000077701a227816 */ /* 0x004fc400000000ff */
[C---:B------:R-:W-:Y:S02]  /*11c0*/  PRMT R33, R26.reuse, 0x7771, RZ ;  /* 0x000077711a217816 */ /* 0x040fe400000000ff */
[C---:B------:R-:W-:Y:S02]  /*11d0*/  PRMT R32, R26.reuse, 0x7772, RZ ;  /* 0x000077721a207816 */ /* 0x040fe400000000ff */
[----:B------:R-:W-:Y:S02]  /*11e0*/  PRMT R31, R26, 0x7773, RZ ;  /* 0x000077731a1f7816 */ /* 0x000fe400000000ff */
[C---:B------:R-:W-:Y:S02]  /*11f0*/  PRMT R42, R14.reuse, 0x7770, RZ ;  /* 0x000077700e2a7816 */ /* 0x040fe400000000ff */
[C---:B------:R-:W-:Y:S02]  /*1200*/  PRMT R41, R14.reuse, 0x7771, RZ ;  /* 0x000077710e297816 */ /* 0x040fe400000000ff */
[----:B------:R-:W-:-:S02]  /*1210*/  PRMT R40, R14, 0x7772, RZ ;  /* 0x000077720e287816 */ /* 0x000fc400000000ff */
[----:B------:R-:W-:Y:S02]  /*1220*/  PRMT R39, R14, 0x7773, RZ ;  /* 0x000077730e277816 */ /* 0x000fe400000000ff */
[C---:B------:R-:W-:Y:S02]  /*1230*/  PRMT R38, R15.reuse, 0x7770, RZ ;  /* 0x000077700f267816 */ /* 0x040fe400000000ff */
[C---:B------:R-:W-:Y:S02]  /*1240*/  PRMT R37, R15.reuse, 0x7771, RZ ;  /* 0x000077710f257816 */ /* 0x040fe400000000ff */
[C---:B------:R-:W-:Y:S02]  /*1250*/  PRMT R36, R15.reuse, 0x7772, RZ ;  /* 0x000077720f247816 */ /* 0x040fe400000000ff */
[----:B------:R-:W-:Y:S02]  /*1260*/  PRMT R35, R15, 0x7773, RZ ;  /* 0x000077730f237816 */ /* 0x000fe400000000ff */
[----:B------:R-:W-:-:S02]  /*1270*/  PRMT R26, R62, 0x7770, RZ ;  /* 0x000077703e1a7816 */ /* 0x000fc400000000ff */
[C---:B0-----:R-:W-:Y:S02]  /*1280*/  PRMT R25, R62.reuse, 0x7771, RZ ;  /* 0x000077713e197816 */ /* 0x041fe400000000ff */
[C---:B------:R-:W-:Y:S02]  /*1290*/  PRMT R24, R62.reuse, 0x7772, RZ ;  /* 0x000077723e187816 */ /* 0x040fe400000000ff */
[----:B------:R-:W-:Y:S02]  /*12a0*/  PRMT R23, R62, 0x7773, RZ ;  /* 0x000077733e177816 */ /* 0x000fe400000000ff */
[C---:B------:R-:W-:Y:S02]  /*12b0*/  PRMT R22, R63.reuse, 0x7770, RZ ;  /* 0x000077703f167816 */ /* 0x040fe400000000ff */
[C---:B------:R-:W-:Y:S02]  /*12c0*/  PRMT R21, R63.reuse, 0x7771, RZ ;  /* 0x000077713f157816 */ /* 0x040fe400000000ff */
[----:B------:R-:W-:-:S02]  /*12d0*/  PRMT R20, R63, 0x7772, RZ ;  /* 0x000077723f147816 */ /* 0x000fc400000000ff */
[C---:B------:R-:W-:Y:S02]  /*12e0*/  PRMT R62, R60.reuse, 0x7770, RZ ;  /* 0x000077703c3e7816 */ /* 0x040fe400000000ff */
[C---:B------:R-:W-:Y:S02]  /*12f0*/  PRMT R17, R60.reuse, 0x7771, RZ ;  /* 0x000077713c117816 */ /* 0x040fe400000000ff */
[C---:B------:R-:W-:Y:S02]  /*1300*/  PRMT R16, R60.reuse, 0x7772, RZ ;  /* 0x000077723c107816 */ /* 0x040fe400000000ff */
[----:B------:R-:W-:Y:S02]  /*1310*/  PRMT R15, R60, 0x7773, RZ ;  /* 0x000077733c0f7816 */ /* 0x000fe400000000ff */
[C---:B------:R-:W-:Y:S02]  /*1320*/  PRMT R14, R61.reuse, 0x7770, RZ ;  /* 0x000077703d0e7816 */ /* 0x040fe400000000ff */
[----:B-1----:R-:W-:-:S02]  /*1330*/  PRMT R13, R61, 0x7771, RZ ;  /* 0x000077713d0d7816 */ /* 0x002fc400000000ff */
[----:B------:R-:W-:Y:S02]  /*1340*/  PRMT R12, R61, 0x7772, RZ ;  /* 0x000077723d0c7816 */ /* 0x000fe400000000ff */
[----:B------:R-:W-:Y:S02]  /*1350*/  PRMT R63, R63, 0x7773, RZ ;  /* 0x000077733f3f7816 */ /* 0x000fe400000000ff */
[----:B------:R-:W-:Y:S02]  /*1360*/  PRMT R61, R61, 0x7773, RZ ;  /* 0x000077733d3d7816 */ /* 0x000fe400000000ff */
[----:B------:R-:W-:Y:S02]  /*1370*/  PRMT R60, R18, 0x7770, RZ ;  /* 0x00007770123c7816 */ /* 0x000fe400000000ff */
[----:B------:R-:W-:Y:S02]  /*1380*/  PRMT R44, R19, 0x7773, RZ ;  /* 0x00007773132c7816 */ /* 0x000fe400000000ff */
[----:B------:R-:W-:-:S02]  /*1390*/  PRMT R45, R10, 0x7770, RZ ;  /* 0x000077700a2d7816 */ /* 0x000fc400000000ff */
[C---:B------:R-:W-:Y:S02]  /*13a0*/  PRMT R46, R10.reuse, 0x7771, RZ ;  /* 0x000077710a2e7816 */ /* 0x040fe400000000ff */
[C---:B------:R-:W-:Y:S02]  /*13b0*/  PRMT R47, R10.reuse, 0x7772, RZ ;  /* 0x000077720a2f7816 */ /* 0x040fe400000000ff */
[----:B------:R-:W-:Y:S02]  /*13c0*/  PRMT R49, R10, 0x7773, RZ ;  /* 0x000077730a317816 */ /* 0x000fe400000000ff */
[----:B------:R-:W-:Y:S02]  /*13d0*/  PRMT R55, R56, 0x7770, RZ ;  /* 0x0000777038377816 */ /* 0x000fe400000000ff */
[C---:B------:R-:W-:Y:S02]  /*13e0*/  PRMT R51, R11.reuse, 0x7771, RZ ;  /* 0x000077710b337816 */ /* 0x040fe400000000ff */
[----:B------:R-:W-:-:S02]  /*13f0*/  PRMT R52, R11, 0x7772, RZ ;  /* 0x000077720b347816 */ /* 0x000fc400000000ff */
[----:B------:R-:W-:Y:S02]  /*1400*/  PRMT R54, R11, 0x7773, RZ ;  /* 0x000077730b367816 */ /* 0x000fe400000000ff */
[----:B------:R-:W-:Y:S02]  /*1410*/  PRMT R56, R56, 0x7771, RZ ;  /* 0x0000777138387816 */ /* 0x000fe400000000ff */
[C---:B------:R-:W-:Y:S02]  /*1420*/  PRMT R48, R18.reuse, 0x7771, RZ ;  /* 0x0000777112307816 */ /* 0x040fe400000000ff */
[C---:B------:R-:W-:Y:S02]  /*1430*/  PRMT R53, R18.reuse, 0x7772, RZ ;  /* 0x0000777212357816 */ /* 0x040fe400000000ff */
[----:B------:R-:W-:Y:S02]  /*1440*/  PRMT R57, R18, 0x7773, RZ ;  /* 0x0000777312397816 */ /* 0x000fe400000000ff */
[----:B------:R-:W-:-:S02]  /*1450*/  PRMT R58, R19, 0x7770, RZ ;  /* 0x00007770133a7816 */ /* 0x000fc400000000ff */
[C---:B------:R-:W-:Y:S02]  /*1460*/  PRMT R59, R19.reuse, 0x7771, RZ ;  /* 0x00007771133b7816 */ /* 0x040fe400000000ff */
[----:B------:R-:W-:Y:S02]  /*1470*/  PRMT R43, R19, 0x7772, RZ ;  /* 0x00007772132b7816 */ /* 0x000fe400000000ff */
[----:B------:R-:W-:Y:S02]  /*1480*/  PRMT R50, R11, 0x7770, RZ ;  /* 0x000077700b327816 */ /* 0x000fe400000000ff */
[----:B------:R-:W-:Y:S02]  /*1490*/  PRMT R19, R63, 0x7610, R19 ;  /* 0x000076103f137816 */ /* 0x000fe40000000013 */
[----:B------:R-:W-:Y:S02]  /*14a0*/  PRMT R18, R62, 0x7610, R18 ;  /* 0x000076103e127816 */ /* 0x000fe40000000012 */
[----:B------:R-:W-:-:S02]  /*14b0*/  PRMT R11, R61, 0x7610, R11 ;  /* 0x000076103d0b7816 */ /* 0x000fc4000000000b */
[----:B------:R-:W-:Y:S02]  /*14c0*/  PRMT R10, R60, 0x7610, R10 ;  /* 0x000076103c0a7816 */ /* 0x000fe4000000000a */
[C---:B------:R-:W-:Y:S02]  /*14d0*/  PRMT R30, R27.reuse, 0x7770, RZ ;  /* 0x000077701b1e7816 */ /* 0x040fe400000000ff */
[C---:B------:R-:W-:Y:S02]  /*14e0*/  PRMT R29, R27.reuse, 0x7771, RZ ;  /* 0x000077711b1d7816 */ /* 0x040fe400000000ff */
[----:B------:R-:W-:Y:S02]  /*14f0*/  PRMT R28, R27, 0x7772, RZ ;  /* 0x000077721b1c7816 */ /* 0x000fe400000000ff */
[----:B------:R-:W-:Y:S02]  /*1500*/  PRMT R60, R44, 0x7610, R60 ;  /* 0x000076102c3c7816 */ /* 0x000fe4000000003c */
[----:B------:R-:W-:-:S02]  /*1510*/  PRMT R61, R45, 0x7610, R61 ;  /* 0x000076102d3d7816 */ /* 0x000fc4000000003d */
[----:B------:R-:W-:Y:S02]  /*1520*/  PRMT R62, R46, 0x7610, R62 ;  /* 0x000076102e3e7816 */ /* 0x000fe4000000003e */
[----:B------:R-:W-:Y:S02]  /*1530*/  PRMT R63, R47, 0x7610, R63 ;  /* 0x000076102f3f7816 */ /* 0x000fe4000000003f */
[----:B------:R-:W-:Y:S02]  /*1540*/  PRMT R64, R49, 0x7610, R64 ;  /* 0x0000761031407816 */ /* 0x000fe40000000040 */
[----:B------:R-:W-:Y:S02]  /*1550*/  PRMT R27, R27, 0x7773, RZ ;  /* 0x000077731b1b7816 */ /* 0x000fe400000000ff */
[----:B------:R-:W-:Y:S02]  /*1560*/  PRMT R49, R51, 0x7610, R49 ;  /* 0x0000761033317816 */ /* 0x000fe40000000031 */
[----:B------:R-:W-:-:S02]  /*1570*/  PRMT R44, R52, 0x7610, R44 ;  /* 0x00007610342c7816 */ /* 0x000fc4000000002c */
[----:B------:R-:W-:Y:S02]  /*1580*/  PRMT R45, R54, 0x7610, R45 ;  /* 0x00007610362d7816 */ /* 0x000fe4000000002d */
[----:B------:R-:W-:Y:S02]  /*1590*/  PRMT R46, R55, 0x7610, R46 ;  /* 0x00007610372e7816 */ /* 0x000fe4000000002e */
[----:B------:R-:W-:Y:S01]  /*15a0*/  PRMT R47, R56, 0x7610, R47 ;  /* 0x00007610382f7816 */ /* 0x000fe2000000002f */
[----:B------:R-:W-:Y:S06]  /*15b0*/  BRA `(.L_x_251) ;  /* 0x0000000400287947 */ /* 0x000fec0003800000 */
.L_x_250:
[----:B------:R-:W-:Y:S01]  /*15c0*/  IMAD.IADD R11, R6, 0x1, -R11 ;  /* 0x00000001060b7824 */ /* 0x000fe200078e0a0b */
[----:B------:R-:W-:Y:S01]  /*15d0*/  BSSY.RECONVERGENT B0, `(.L_x_251) ;  /* 0x0000048000007945 */ /* 0x000fe20003800200 */
[----:B------:R-:W-:Y:S01]  /*15e0*/  PRMT R42, RZ, 0x7610, R42 ;  /* 0x00007610ff2a7816 */ /* 0x000fe2000000002a */
[----:B---34-:R-:W-:Y:S01]  /*15f0*/  IMAD.MOV.U32 R0, RZ, RZ, RZ ;  /* 0x000000ffff007224 */ /* 0x018fe200078e00ff */
[----:B------:R-:W-:Y:S02]  /*1600*/  CS2R R4, SRZ ;  /* 0x0000000000047805 */ /* 0x000fe4000001ff00 */
[----:B------:R-:W-:-:S13]  /*1610*/  ISETP.GE.AND P0, PT, R3, R11, PT ;  /* 0x0000000b0300720c */ /* 0x000fda0003f06270 */
[----:B------:R-:W-:Y:S05]  /*1620*/  @P0 BRA `(.L_x_252) ;  /* 0x0000000400080947 */ /* 0x000fea0003800000 */
[----:B------:R-:W3:Y:S04]  /*1630*/  LDG.E.64 R26, desc[UR6][R12.64+0x8] ;  /* 0x000008060c1a7981 */ /* 0x000ee8000c1e1b00 */
[----:B------:R-:W4:Y:S04]  /*1640*/  LDG.E.64 R60, desc[UR6][R12.64+0x10] ;  /* 0x000010060c3c7981 */ /* 0x000f28000c1e1b00 */
[----:B------:R-:W2:Y:S04]  /*1650*/  LDG.E.64 R10, desc[UR6][R12.64+0x18] ;  /* 0x000018060c0a7981 */ /* 0x000ea8000c1e1b00 */
[----:B-1----:R-:W2:Y:S04]  /*1660*/  LDG.E.64 R14, desc[UR6][R12.64] ;  /* 0x000000060c0e7981 */ /* 0x002ea8000c1e1b00 */
[----:B------:R-:W2:Y:S04]  /*1670*/  LDG.E.64 R18, desc[UR6][R12.64+0x20] ;  /* 0x000020060c127981 */ /* 0x000ea8000c1e1b00 */
[----:B------:R-:W2:Y:S04]  /*1680*/  LDG.E.64 R44, desc[UR6][R12.64+0x28] ;  /* 0x000028060c2c7981 */ /* 0x000ea8000c1e1b00 */
[----:B------:R-:W2:Y:S04]  /*1690*/  LDG.E.U16 R47, desc[UR6][R12.64+0x30] ;  /* 0x000030060c2f7981 */ /* 0x000ea8000c1e1500 */
[----:B------:R-:W5:Y:S04]  /*16a0*/  LDG.E R0, desc[UR6][R12.64+0x34] ;  /* 0x000034060c007981 */ /* 0x000f68000c1e1900 */
[----:B------:R1:W5:Y:S01]  /*16b0*/  LDG.E.64 R4, desc[UR6][R12.64+0x38] ;  /* 0x000038060c047981 */ /* 0x000362000c1e1b00 */
[----:B---3--:R-:W-:-:S02]  /*16c0*/  PRMT R34, R26, 0x7770, RZ ;  /* 0x000077701a227816 */ /* 0x008fc400000000ff */
[C---:B------:R-:W-:Y:S02]  /*16d0*/  PRMT R33, R26.reuse, 0x7771, RZ ;  /* 0x000077711a217816 */ /* 0x040fe400000000ff */
[C---:B------:R-:W-:Y:S02]  /*16e0*/  PRMT R32, R26.reuse, 0x7772, RZ ;  /* 0x000077721a207816 */ /* 0x040fe400000000ff */
[----:B------:R-:W-:Y:S02]  /*16f0*/  PRMT R31, R26, 0x7773, RZ ;  /* 0x000077731a1f7816 */ /* 0x000fe400000000ff */
[C---:B----4-:R-:W-:Y:S02]  /*1700*/  PRMT R26, R60.reuse, 0x7770, RZ ;  /* 0x000077703c1a7816 */ /* 0x050fe400000000ff */
[C---:B0-2---:R-:W-:Y:S02]  /*1710*/  PRMT R25, R60.reuse, 0x7771, RZ ;  /* 0x000077713c197816 */ /* 0x045fe400000000ff */
[----:B------:R-:W-:-:S02]  /*1720*/  PRMT R24, R60, 0x7772, RZ ;  /* 0x000077723c187816 */ /* 0x000fc400000000ff */
[----:B------:R-:W-:Y:S02]  /*1730*/  PRMT R23, R60, 0x7773, RZ ;  /* 0x000077733c177816 */ /* 0x000fe400000000ff */
[C---:B------:R-:W-:Y:S02]  /*1740*/  PRMT R22, R61.reuse, 0x7770, RZ ;  /* 0x000077703d167816 */ /* 0x040fe400000000ff */
[C---:B------:R-:W-:Y:S02]  /*1750*/  PRMT R21, R61.reuse, 0x7771, RZ ;  /* 0x000077713d157816 */ /* 0x040fe400000000ff */
[C---:B------:R-:W-:Y:S02]  /*1760*/  PRMT R20, R61.reuse, 0x7772, RZ ;  /* 0x000077723d147816 */ /* 0x040fe400000000ff */
[----:B------:R-:W-:Y:S02]  /*1770*/  PRMT R61, R61, 0x7773, RZ ;  /* 0x000077733d3d7816 */ /* 0x000fe400000000ff */
[----:B------:R-:W-:-:S02]  /*1780*/  PRMT R60, R10, 0x7770, RZ ;  /* 0x000077700a3c7816 */ /* 0x000fc400000000ff */
[C---:B------:R-:W-:Y:S02]  /*1790*/  PRMT R38, R15.reuse, 0x7770, RZ ;  /* 0x000077700f267816 */ /* 0x040fe400000000ff */
[C---:B------:R-:W-:Y:S02]  /*17a0*/  PRMT R37, R15.reuse, 0x7771, RZ ;  /* 0x000077710f257816 */ /* 0x040fe400000000ff */
[C---:B------:R-:W-:Y:S02]  /*17b0*/  PRMT R36, R15.reuse, 0x7772, RZ ;  /* 0x000077720f247816 */ /* 0x040fe400000000ff */
[----:B------:R-:W-:Y:S02]  /*17c0*/  PRMT R35, R15, 0x7773, RZ ;  /* 0x000077730f237816 */ /* 0x000fe400000000ff */
[----:B------:R-:W-:Y:S02]  /*17d0*/  PRMT R56, R19, 0x7773, RZ ;  /* 0x0000777313387816 */ /* 0x000fe400000000ff */
[----:B------:R-:W-:-:S02]  /*17e0*/  PRMT R55, R44, 0x7770, RZ ;  /* 0x000077702c377816 */ /* 0x000fc400000000ff */
[C---:B------:R-:W-:Y:S02]  /*17f0*/  PRMT R54, R44.reuse, 0x7771, RZ ;  /* 0x000077712c367816 */ /* 0x040fe400000000ff */
        /* <DEDUP_REMOVED lines=10> */
[----:B------:R-:W-:-:S02]  /*18a0*/  PRMT R48, R18, 0x7771, RZ ;  /* 0x0000777112307816 */ /* 0x000fc400000000ff */
[C---:B------:R-:W-:Y:S02]  /*18b0*/  PRMT R53, R18.reuse, 0x7772, RZ ;  /* 0x0000777212357816 */ /* 0x040fe400000000ff */
[----:B------:R-:W-:Y:S02]  /*18c0*/  PRMT R57, R18, 0x7773, RZ ;  /* 0x0000777312397816 */ /* 0x000fe400000000ff */
[C---:B------:R-:W-:Y:S02]  /*18d0*/  PRMT R58, R19.reuse, 0x7770, RZ ;  /* 0x00007770133a7816 */ /* 0x040fe400000000ff */
[C---:B------:R-:W-:Y:S02]  /*18e0*/  PRMT R59, R19.reuse, 0x7771, RZ ;  /* 0x00007771133b7816 */ /* 0x040fe400000000ff */
[----:B------:R-:W-:Y:S02]  /*18f0*/  PRMT R43, R19, 0x7772, RZ ;  /* 0x00007772132b7816 */ /* 0x000fe400000000ff */
[----:B------:R-:W-:-:S02]  /*1900*/  PRMT R30, R27, 0x7770, RZ ;  /* 0x000077701b1e7816 */ /* 0x000fc400000000ff */
[C---:B------:R-:W-:Y:S02]  /*1910*/  PRMT R29, R27.reuse, 0x7771, RZ ;  /* 0x000077711b1d7816 */ /* 0x040fe400000000ff */
[----:B------:R-:W-:Y:S02]  /*1920*/  PRMT R28, R27, 0x7772, RZ ;  /* 0x000077721b1c7816 */ /* 0x000fe400000000ff */
[C---:B------:R-:W-:Y:S02]  /*1930*/  PRMT R14, R11.reuse, 0x7770, RZ ;  /* 0x000077700b0e7816 */ /* 0x040fe400000000ff */
[C---:B-1----:R-:W-:Y:S02]  /*1940*/  PRMT R13, R11.reuse, 0x7771, RZ ;  /* 0x000077710b0d7816 */ /* 0x042fe400000000ff */
[----:B------:R-:W-:Y:S02]  /*1950*/  PRMT R12, R11, 0x7772, RZ ;  /* 0x000077720b0c7816 */ /* 0x000fe400000000ff */
[----:B------:R-:W-:-:S02]  /*1960*/  PRMT R50, R45, 0x7770, RZ ;  /* 0x000077702d327816 */ /* 0x000fc400000000ff */
[C---:B------:R-:W-:Y:S02]  /*1970*/  PRMT R49, R45.reuse, 0x7771, RZ ;  /* 0x000077712d317816 */ /* 0x040fe400000000ff */
[----:B------:R-:W-:Y:S02]  /*1980*/  PRMT R44, R45, 0x7772, RZ ;  /* 0x000077722d2c7816 */ /* 0x000fe400000000ff */
[----:B------:R-:W-:Y:S02]  /*1990*/  PRMT R46, R47, 0x7770, RZ ;  /* 0x000077702f2e7816 */ /* 0x000fe400000000ff */
[----:B------:R-:W-:Y:S02]  /*19a0*/  PRMT R19, R61, 0x7610, R19 ;  /* 0x000076103d137816 */ /* 0x000fe40000000013 */
[----:B------:R-:W-:Y:S02]  /*19b0*/  PRMT R18, R60, 0x7610, R18 ;  /* 0x000076103c127816 */ /* 0x000fe40000000012 */
[----:B------:R-:W-:-:S02]  /*19c0*/  PRMT R27, R27, 0x7773, RZ ;  /* 0x000077731b1b7816 */ /* 0x000fc400000000ff */
[----:B------:R-:W-:Y:S02]  /*19d0*/  PRMT R11, R11, 0x7773, RZ ;  /* 0x000077730b0b7816 */ /* 0x000fe400000000ff */
[----:B------:R-:W-:Y:S02]  /*19e0*/  PRMT R45, R45, 0x7773, RZ ;  /* 0x000077732d2d7816 */ /* 0x000fe400000000ff */
[----:B------:R-:W-:Y:S02]  /*19f0*/  PRMT R47, R47, 0x7771, RZ ;  /* 0x000077712f2f7816 */ /* 0x000fe400000000ff */
[----:B------:R-:W-:Y:S02]  /*1a00*/  PRMT R60, R56, 0x7610, R60 ;  /* 0x00007610383c7816 */ /* 0x000fe4000000003c */
[----:B------:R-:W-:Y:S02]  /*1a10*/  PRMT R61, R55, 0x7610, R61 ;  /* 0x00007610373d7816 */ /* 0x000fe4000000003d */
[----:B------:R-:W-:-:S02]  /*1a20*/  PRMT R62, R54, 0x7610, R62 ;  /* 0x00007610363e7816 */ /* 0x000fc4000000003e */
[----:B------:R-:W-:Y:S02]  /*1a30*/  PRMT R63, R51, 0x7610, R63 ;  /* 0x00007610333f7816 */ /* 0x000fe4000000003f */
[----:B------:R-:W-:-:S07]  /*1a40*/  PRMT R64, R52, 0x7610, R64 ;  /* 0x0000761034407816 */ /* 0x000fce0000000040 */
.L_x_252:
[----:B------:R-:W-:Y:S05]  /*1a50*/  BSYNC.RECONVERGENT B0 ;  /* 0x0000000000007941 */ /* 0x000fea0003800200 */
.L_x_251:
[----:B------:R-:W-:Y:S05]  /*1a60*/  @P1 BRA `(.L_x_253) ;  /* 0x0000000400881947 */ /* 0x000fea0003800000 */
[----:B------:R-:W-:Y:S01]  /*1a70*/  LOP3.LUT R3, R35, 0xffff, RZ, 0xc0, !PT ;  /* 0x0000ffff23037812 */ /* 0x000fe200078ec0ff */
[----:B------:R-:W3:Y:S01]  /*1a80*/  LDCU.64 UR4, c[0x0][0x3b0] ;  /* 0x00007600ff0477ac */ /* 0x000ee20008000a00 */
[----:B------:R-:W-:Y:S02]  /*1a90*/  LOP3.LUT R36, R36, 0xffff, RZ, 0xc0, !PT ;  /* 0x0000ffff24247812 */ /* 0x000fe400078ec0ff */
[----:B------:R-:W-:Y:S02]  /*1aa0*/  LOP3.LUT R29, R29, 0xffff, RZ, 0xc0, !PT ;  /* 0x0000ffff1d1d7812 */ /* 0x000fe400078ec0ff */
[----:B------:R-:W-:Y:S02]  /*1ab0*/  LOP3.LUT R30, R30, 0xffff, RZ, 0xc0, !PT ;  /* 0x0000ffff1e1e7812 */ /* 0x000fe400078ec0ff */
[----:B------:R-:W-:Y:S02]  /*1ac0*/  PRMT R3, R36, 0x3340, R3 ;  /* 0x0000334024037816 */ /* 0x000fe40000000003 */
[----:B------:R-:W-:-:S02]  /*1ad0*/  LOP3.LUT R27, R27, 0xffff, RZ, 0xc0, !PT ;  /* 0x0000ffff1b1b7812 */ /* 0x000fc400078ec0ff */
[----:B------:R-:W-:Y:S02]  /*1ae0*/  LOP3.LUT R36, R28, 0xffff, RZ, 0xc0, !PT ;  /* 0x0000ffff1c247812 */ /* 0x000fe400078ec0ff */
[----:B------:R-:W-:Y:S02]  /*1af0*/  LOP3.LUT R31, R31, 0xffff, RZ, 0xc0, !PT ;  /* 0x0000ffff1f1f7812 */ /* 0x000fe400078ec0ff */
[----:B------:R-:W-:Y:S02]  /*1b00*/  LOP3.LUT R32, R32, 0xffff, RZ, 0xc0, !PT ;  /* 0x0000ffff20207812 */ /* 0x000fe400078ec0ff */
[----:B------:R-:W-:Y:S02]  /*1b10*/  PRMT R30, R30, 0x3340, R29 ;  /* 0x000033401e1e7816 */ /* 0x000fe4000000001d */
[----:B------:R-:W-:Y:S02]  /*1b20*/  LOP3.LUT R33, R33, 0xffff, RZ, 0xc0, !PT ;  /* 0x0000ffff21217812 */ /* 0x000fe400078ec0ff */
[----:B------:R-:W-:-:S02]  /*1b30*/  LOP3.LUT R34, R34, 0xffff, RZ, 0xc0, !PT ;  /* 0x0000ffff22227812 */ /* 0x000fc400078ec0ff */
[----:B------:R-:W-:Y:S02]  /*1b40*/  LOP3.LUT R29, R19, 0xffff, RZ, 0xc0, !PT ;  /* 0x0000ffff131d7812 */ /* 0x000fe400078ec0ff */
[----:B------:R-:W-:Y:S02]  /*1b50*/  PRMT R27, R36, 0x3340, R27 ;  /* 0x00003340241b7816 */ /* 0x000fe4000000001b */
[----:B------:R-:W-:Y:S02]  /*1b60*/  PRMT R19, R32, 0x3340, R31 ;  /* 0x0000334020137816 */ /* 0x000fe4000000001f */
[----:B------:R-:W-:Y:S02]  /*1b70*/  LOP3.LUT R6, R37, 0xffff, RZ, 0xc0, !PT ;  /* 0x0000ffff25067812 */ /* 0x000fe400078ec0ff */
[----:B------:R-:W-:Y:S02]  /*1b80*/  LOP3.LUT R7, R38, 0xffff, RZ, 0xc0, !PT ;  /* 0x0000ffff26077812 */ /* 0x000fe400078ec0ff */
[----:B--2---:R-:W-:-:S02]  /*1b90*/  LOP3.LUT R36, R20, 0xffff, RZ, 0xc0, !PT ;  /* 0x0000ffff14247812 */ /* 0x004fc400078ec0ff */
[----:B------:R-:W-:Y:S02]  /*1ba0*/  LOP3.LUT R11, R11, 0xffff, RZ, 0xc0, !PT ;  /* 0x0000ffff0b0b7812 */ /* 0x000fe400078ec0ff */
[----:B------:R-:W-:Y:S02]  /*1bb0*/  LOP3.LUT R32, R12, 0xffff, RZ, 0xc0, !PT ;  /* 0x0000ffff0c207812 */ /* 0x000fe400078ec0ff */
[----:B------:R-:W-:Y:S02]  /*1bc0*/  LOP3.LUT R15, R15, 0xffff, RZ, 0xc0, !PT ;  /* 0x0000ffff0f0f7812 */ /* 0x000fe400078ec0ff */
[----:B------:R-:W-:Y:S02]  /*1bd0*/  LOP3.LUT R16, R16, 0xffff, RZ, 0xc0, !PT ;  /* 0x0000ffff10107812 */ /* 0x000fe400078ec0ff */
[----:B------:R-:W-:Y:S02]  /*1be0*/  PRMT R20, R34, 0x3340, R33 ;  /* 0x0000334022147816 */ /* 0x000fe40000000021 */
[----:B------:R-:W-:-:S02]  /*1bf0*/  LOP3.LUT R35, R21, 0xffff, RZ, 0xc0, !PT ;  /* 0x0000ffff15237812 */ /* 0x000fc400078ec0ff */
[----:B------:R-:W-:Y:S02]  /*1c00*/  LOP3.LUT R34, R14, 0xffff, RZ, 0xc0, !PT ;  /* 0x0000ffff0e227812 */ /* 0x000fe400078ec0ff */
[----:B------:R-:W-:Y:S02]  /*1c10*/  PRMT R6, R7, 0x3340, R6 ;  /* 0x0000334007067816 */ /* 0x000fe40000000006 */
[----:B------:R-:W-:Y:S02]  /*1c20*/  PRMT R21, R36, 0x3340, R29 ;  /* 0x0000334024157816 */ /* 0x000fe4000000001d */
[----:B0-----:R-:W-:Y:S02]  /*1c30*/  LOP3.LUT R23, R23, 0xffff, RZ, 0xc0, !PT ;  /* 0x0000ffff17177812 */ /* 0x001fe400078ec0ff */
[----:B------:R-:W-:Y:S02]  /*1c40*/  LOP3.LUT R24, R24, 0xffff, RZ, 0xc0, !PT ;  /* 0x0000ffff18187812 */ /* 0x000fe400078ec0ff */
[----:B-1----:R-:W-:-:S02]  /*1c50*/  PRMT R14, R32, 0x3340, R11 ;  /* 0x00003340200e7816 */ /* 0x002fc4000000000b */
[----:B------:R-:W-:Y:S02]  /*1c60*/  LOP3.LUT R17, R17, 0xffff, RZ, 0xc0, !PT ;  /* 0x0000ffff11117812 */ /* 0x000fe400078ec0ff */
[----:B------:R-:W-:Y:S02]  /*1c70*/  LOP3.LUT R18, R18, 0xffff, RZ, 0xc0, !PT ;  /* 0x0000ffff12127812 */ /* 0x000fe400078ec0ff */
[----:B------:R-:W-:Y:S02]  /*1c80*/  PRMT R15, R16, 0x3340, R15 ;  /* 0x00003340100f7816 */ /* 0x000fe4000000000f */
        /* <DEDUP_REMOVED lines=24> */
[----:B------:R-:W-:Y:S02]  /*1e10*/  PRMT R12, R24, 0x3340, R23 ;  /* 0x00003340180c7816 */ /* 0x000fe40000000017 */
[----:B------:R-:W-:Y:S02]  /*1e20*/  PRMT R18, R18, 0x3340, R17 ;  /* 0x0000334012127816 */ /* 0x000fe40000000011 */
[----:B------:R-:W-:-:S02]  /*1e30*/  PRMT R7, R40, 0x3340, R7 ;  /* 0x0000334028077816 */ /* 0x000fc40000000007 */
[----:B------:R-:W-:Y:S02]  /*1e40*/  PRMT R28, R42, 0x3340, R41 ;  /* 0x000033402a1c7816 */ /* 0x000fe40000000029 */
[----:B------:R-:W-:Y:S02]  /*1e50*/  PRMT R22, R22, 0x3340, R35 ;  /* 0x0000334016167816 */ /* 0x000fe40000000023 */
[----:B------:R-:W-:Y:S02]  /*1e60*/  PRMT R13, R26, 0x3340, R25 ;  /* 0x000033401a0d7816 */ /* 0x000fe40000000019 */
[----:B------:R-:W-:Y:S02]  /*1e70*/  PRMT R23, R34, 0x3340, R29 ;  /* 0x0000334022177816 */ /* 0x000fe4000000001d */
[----:B------:R-:W-:Y:S02]  /*1e80*/  PRMT R43, R43, 0x3340, R60 ;  /* 0x000033402b2b7816 */ /* 0x000fe4000000003c */
[----:B------:R-:W-:-:S02]  /*1e90*/  PRMT R58, R58, 0x3340, R59 ;  /* 0x000033403a3a7816 */ /* 0x000fc4000000003b */
[----:B---3--:R-:W-:Y:S02]  /*1ea0*/  LEA R10, P0, R8, UR4, 0x6 ;  /* 0x00000004080a7c11 */ /* 0x008fe4000f8030ff */
[----:B------:R-:W-:Y:S02]  /*1eb0*/  PRMT R16, R16, 0x3340, R57 ;  /* 0x0000334010107816 */ /* 0x000fe40000000039 */
[----:B------:R-:W-:Y:S02]  /*1ec0*/  PRMT R17, R11, 0x3340, R48 ;  /* 0x000033400b117816 */ /* 0x000fe40000000030 */
[----:B------:R-:W-:Y:S02]  /*1ed0*/  PRMT R44, R44, 0x3340, R45 ;  /* 0x000033402c2c7816 */ /* 0x000fe4000000002d */
[----:B------:R-:W-:Y:S02]  /*1ee0*/  PRMT R49, R50, 0x3340, R49 ;  /* 0x0000334032317816 */ /* 0x000fe40000000031 */
[----:B------:R-:W-:-:S02]  /*1ef0*/  PRMT R63, R63, 0x3340, R64 ;  /* 0x000033403f3f7816 */ /* 0x000fc40000000040 */
[----:B------:R-:W-:Y:S02]  /*1f00*/  PRMT R62, R61, 0x3340, R62 ;  /* 0x000033403d3e7816 */ /* 0x000fe4000000003e */
[----:B------:R-:W-:Y:S02]  /*1f10*/  PRMT R26, R20, 0x5410, R19 ;  /* 0x00005410141a7816 */ /* 0x000fe40000000013 */
[----:B------:R-:W-:Y:S02]  /*1f20*/  PRMT R2, R47, 0x7604, R46 ;  /* 0x000076042f027816 */ /* 0x000fe4000000002e */
[----:B------:R-:W-:Y:S02]  /*1f30*/  LEA.HI.X R11, R8, UR5, R9, 0x6, P0 ;  /* 0x00000005080b7c11 */ /* 0x000fe400080f3409 */
[----:B------:R-:W-:Y:S02]  /*1f40*/  PRMT R29, R6, 0x5410, R3 ;  /* 0x00005410061d7816 */ /* 0x000fe40000000003 */
[----:B------:R-:W-:Y:S01]  /*1f50*/  PRMT R28, R28, 0x5410, R7 ;  /* 0x000054101c1c7816 */ /* 0x000fe20000000007 */
[----:B-----5:R-:W-:Y:S01]  /*1f60*/  STG.E.64 desc[UR6][R10.64+0x38], R4 ;  /* 0x000038040a007986 */ /* 0x020fe2000c101b06 */
[----:B------:R-:W-:-:S02]  /*1f70*/  PRMT R27, R30, 0x5410, R27 ;  /* 0x000054101e1b7816 */ /* 0x000fc4000000001b */
[----:B------:R-:W-:Y:S01]  /*1f80*/  PRMT R21, R22, 0x5410, R21 ;  /* 0x0000541016157816 */ /* 0x000fe20000000015 */
[----:B------:R-:W-:Y:S01]  /*1f90*/  STG.E.64 desc[UR6][R10.64], R28 ;  /* 0x0000001c0a007986 */ /* 0x000fe2000c101b06 */
[----:B------:R-:W-:Y:S02]  /*1fa0*/  PRMT R20, R13, 0x5410, R12 ;  /* 0x000054100d147816 */ /* 0x000fe4000000000c */
[----:B------:R-:W-:Y:S01]  /*1fb0*/  PRMT R19, R23, 0x5410, R14 ;  /* 0x0000541017137816 */ /* 0x000fe2000000000e */
[----:B------:R-:W-:Y:S01]  /*1fc0*/  STG.E.64 desc[UR6][R10.64+0x8], R26 ;  /* 0x0000081a0a007986 */ /* 0x000fe2000c101b06 */
[----:B------:R-:W-:Y:S02]  /*1fd0*/  PRMT R18, R18, 0x5410, R15 ;  /* 0x0000541012127816 */ /* 0x000fe4000000000f */
[----:B------:R-:W-:Y:S01]  /*1fe0*/  PRMT R43, R58, 0x5410, R43 ;  /* 0x000054103a2b7816 */ /* 0x000fe2000000002b */
[----:B------:R-:W-:Y:S01]  /*1ff0*/  STG.E.64 desc[UR6][R10.64+0x10], R20 ;  /* 0x000010140a007986 */ /* 0x000fe2000c101b06 */
[----:B------:R-:W-:-:S02]  /*2000*/  PRMT R42, R17, 0x5410, R16 ;  /* 0x00005410112a7816 */ /* 0x000fc40000000010 */
[----:B------:R-:W-:Y:S01]  /*2010*/  PRMT R49, R49, 0x5410, R44 ;  /* 0x0000541031317816 */ /* 0x000fe2000000002c */
[----:B------:R-:W-:Y:S01]  /*2020*/  STG.E.64 desc[UR6][R10.64+0x18], R18 ;  /* 0x000018120a007986 */ /* 0x000fe2000c101b06 */
[----:B------:R-:W-:-:S03]  /*2030*/  PRMT R48, R62, 0x5410, R63 ;  /* 0x000054103e307816 */ /* 0x000fc6000000003f */
[----:B------:R-:W-:Y:S04]  /*2040*/  STG.E.64 desc[UR6][R10.64+0x20], R42 ;  /* 0x0000202a0a007986 */ /* 0x000fe8000c101b06 */
[----:B------:R-:W-:Y:S04]  /*2050*/  STG.E.64 desc[UR6][R10.64+0x28], R48 ;  /* 0x000028300a007986 */ /* 0x000fe8000c101b06 */
[----:B------:R-:W-:Y:S04]  /*2060*/  STG.E.U16 desc[UR6][R10.64+0x30], R2 ;  /* 0x000030020a007986 */ /* 0x000fe8000c101506 */
[----:B------:R-:W-:Y:S01]  /*2070*/  STG.E desc[UR6][R10.64+0x34], R0 ;  /* 0x000034000a007986 */ /* 0x000fe2000c101906 */
[----:B------:R-:W-:Y:S05]  /*2080*/  EXIT ;  /* 0x000000000000794d */ /* 0x000fea0003800000 */
.L_x_253:
[----:B------:R-:W-:-:S05]  /*2090*/  IMAD R7, R7, -0x180, R6 ;  /* 0xfffffe8007077824 */ /* 0x000fca00078e0206 */
[----:B------:R-:W-:-:S13]  /*20a0*/  ISETP.GE.AND P0, PT, R3, R7, PT ;  /* 0x000000070300720c */ /* 0x000fda0003f06270 */
[----:B------:R-:W-:Y:S05]  /*20b0*/  @P0 EXIT ;  /* 0x000000000000094d */ /* 0x000fea0003800000 */
        /* <DEDUP_REMOVED lines=98> */
.L_x_239:
        /* <DEDUP_REMOVED lines=12> */
[----:B-1----:R-:W1:Y:S04]  /*27a0*/  LDS R14, [R0+0x3418] ;  /* 0x00341800000e7984 */ /* 0x002e680000000800 */
        /* <DEDUP_REMOVED lines=25> */
.L_x_284:
        /* <DEDUP_REMOVED lines=25> */
.L_x_254:
[----:B------:R-:W-:Y:S05]  /*2ad0*/  WARPSYNC.ALL ;  /* 0x0000000000007948 */ /* 0x000fea0003800000 */
[----:B------:R-:W-:Y:S01]  /*2ae0*/  BAR.SYNC.DEFER_BLOCKING 0x0 ;  /* 0x0000000000007b1d */ /* 0x000fe20000010000 */
[----:B------:R-:W-:-:S05]  /*2af0*/  ISETP.NE.AND P0, PT, R34, RZ, PT ;  /* 0x000000ff2200720c */ /* 0x000fca0003f05270 */
[----:B------:R-:W-:Y:S01]  /*2b00*/  BSSY.RECONVERGENT B0, `(.L_x_256) ;  /* 0x0000027000007945 */ /* 0x000fe20003800200 */
[----:B0-----:R-:W0:Y:S07]  /*2b10*/  LDS R13, [R13+0x3410] ;  /* 0x003410000d0d7984 */ /* 0x001e2e0000000800 */
[----:B------:R-:W-:Y:S05]  /*2b20*/  @P0 BRA `(.L_x_257) ;  /* 0x0000000000900947 */ /* 0x000fea0003800000 */
[----:B--2---:R-:W0:Y:S04]  /*2b30*/  LDS R0, [R9] ;  /* 0x0000000009007984 */ /* 0x004e280000000800 */
[----:B------:R-:W2:Y:S04]  /*2b40*/  LDS R12, [R9+0x400] ;  /* 0x00040000090c7984 */ /* 0x000ea80000000800 */
[----:B-1----:R-:W1:Y:S04]  /*2b50*/  LDS R14, [R9+0x800] ;  /* 0x00080000090e7984 */ /* 0x002e680000000800 */
        /* <DEDUP_REMOVED lines=10> */
[C---:B--2---:R-:W-:Y:S02]  /*2c00*/  IMAD.IADD R12, R13.reuse, 0x1, R12 ;  /* 0x000000010d0c7824 */ /* 0x044fe400078e020c */
[C---:B-1----:R-:W-:Y:S01]  /*2c10*/  IMAD.IADD R14, R13.reuse, 0x1, R14 ;  /* 0x000000010d0e7824 */ /* 0x042fe200078e020e */
        /* <DEDUP_REMOVED lines=21> */
.L_x_257:
[----:B------:R-:W-:Y:S05]  /*2d70*/  BSYNC.RECONVERGENT B0 ;  /* 0x0000000000007941 */ /* 0x000fea0003800200 */
.L_x_256:
[----:B------:R-:W-:Y:S01]  /*2d80*/  BAR.SYNC.DEFER_BLOCKING 0x0 ;  /* 0x0000000000007b1d */ /* 0x000fe20000010000 */
[----:B------:R-:W-:Y:S01]  /*2d90*/  R2P PR, R4, 0x7f ;  /* 0x0000007f04007804 */ /* 0x000fe20000000000 */
[----:B-1----:R-:W-:-:S04]  /*2da0*/  IMAD.MOV.U32 R12, RZ, RZ, RZ ;  /* 0x000000ffff0c7224 */ /* 0x002fc800078e00ff */
[----:B------:R-:W-:Y:S08]  /*2db0*/  BSSY.RECONVERGENT B0, `(.L_x_258) ;  /* 0x0000024000007945 */ /* 0x000ff00003800200 */
[----:B--2---:R-:W-:Y:S02]  /*2dc0*/  VOTE.ANY R0, PT, P0 ;  /* 0x0000000000007806 */ /* 0x004fe400000e0100 */
        /* <DEDUP_REMOVED lines=10> */
[----:B------:R-:W-:Y:S02]  /*2e70*/  LOP3.LUT P0, RZ, R4, 0x80, RZ, 0xc0, !PT ;  /* 0x0000008004ff7812 */ /* 0x000fe4000780c0ff */
[----:B------:R-:W-:Y:S02]  /*2e80*/  LOP3.LUT R0, R19, R0, RZ, 0xc0, !PT ;  /* 0x0000000013007212 */ /* 0x000fe400078ec0ff */
[----:B------:R-:W-:Y:S01]  /*2e90*/  VOTE.ANY R17, PT, P5 ;  /* 0x0000000000117806 */ /* 0x000fe200028e0100 */
[----:B------:R-:W1:Y:S01]  /*2ea0*/  S2R R19, SR_LEMASK ;  /* 0x0000000000137919 */ /* 0x000e620000003a00 */
[----:B------:R-:W-:-:S02]  /*2eb0*/  @!P4 LOP3.LUT R11, RZ, R11, RZ, 0x33, !PT ;  /* 0x0000000bff0bc212 */ /* 0x000fc400078e33ff */
[----:B------:R-:W-:Y:S02]  /*2ec0*/  @!P5 LOP3.LUT R17, RZ, R17, RZ, 0x33, !PT ;  /* 0x00000011ff11d212 */ /* 0x000fe400078e33ff */
[----:B------:R-:W-:Y:S02]  /*2ed0*/  LOP3.LUT R0, R11, R0, RZ, 0xc0, !PT ;  /* 0x000000000b007212 */ /* 0x000fe400078ec0ff */
[----:B------:R-:W-:Y:S02]  /*2ee0*/  VOTE.ANY R11, PT, P6 ;  /* 0x00000000000b7806 */ /* 0x000fe400030e0100 */
[----:B------:R-:W-:Y:S02]  /*2ef0*/  LOP3.LUT R0, R17, R0, RZ, 0xc0, !PT ;  /* 0x0000000011007212 */ /* 0x000fe400078ec0ff */
[----:B------:R-:W-:Y:S02]  /*2f00*/  VOTE.ANY R17, PT, P0 ;  /* 0x0000000000117806 */ /* 0x000fe400000e0100 */
[----:B------:R-:W-:-:S02]  /*2f10*/  @!P6 LOP3.LUT R11, RZ, R11, RZ, 0x33, !PT ;  /* 0x0000000bff0be212 */ /* 0x000fc400078e33ff */
[----:B------:R-:W-:Y:S02]  /*2f20*/  @!P0 LOP3.LUT R17, RZ, R17, RZ, 0x33, !PT ;  /* 0x00000011ff118212 */ /* 0x000fe400078e33ff */
[----:B------:R-:W-:-:S04]  /*2f30*/  LOP3.LUT R0, R11, R0, RZ, 0xc0, !PT ;  /* 0x000000000b007212 */ /* 0x000fc800078ec0ff */
[----:B------:R-:W-:-:S04]  /*2f40*/  LOP3.LUT R0, R17, R0, RZ, 0xc0, !PT ;  /* 0x0000000011007212 */ /* 0x000fc800078ec0ff */
[----:B------:R-:W2:Y:S02]  /*2f50*/  FLO.U32 R17, R0 ;  /* 0x0000000000117300 */ /* 0x000ea400000e0000 */
[----:B--2---:R-:W-:Y:S02]  /*2f60*/  ISETP.NE.AND P0, PT, R6, R17, PT ;  /* 0x000000110600720c */ /* 0x004fe40003f05270 */
[----:B-1----:R-:W-:-:S06]  /*2f70*/  LOP3.LUT R6, R19, R0, RZ, 0xc0, !PT ;  /* 0x0000000013067212 */ /* 0x002fcc00078ec0ff */
[----:B------:R-:W1:Y:S05]  /*2f80*/  POPC R6, R6 ;  /* 0x0000000600067309 */ /* 0x000e6a0000000000 */
[----:B------:R-:W-:Y:S05]  /*2f90*/  @P0 BRA `(.L_x_259) ;  /* 0x0000000000140947 */ /* 0x000fea0003800000 */
[----:B------:R-:W-:-:S05]  /*2fa0*/  IMAD.SHL.U32 R0, R3, 0x20, RZ ;  /* 0x0000002003007824 */ /* 0x000fca00078e00ff */
[----:B------:R-:W-:-:S05]  /*2fb0*/  LOP3.LUT R0, R0, 0x7c00, RZ, 0xc0, !PT ;  /* 0x00007c0000007812 */ /* 0x000fca00078ec0ff */
[----:B------:R-:W-:-:S04]  /*2fc0*/  IMAD.IADD R11, R5, 0x1, R0 ;  /* 0x00000001050b7824 */ /* 0x000fc800078e0200 */
[----:B------:R-:W-:-:S05]  /*2fd0*/  IMAD R11, R4, 0x4, R11 ;  /* 0x00000004040b7824 */ /* 0x000fca00078e020b */
[----:B-1----:R2:W3:Y:S02]  /*2fe0*/  ATOMS.ADD R12, [R11], R6 ;  /* 0x000000060b0c738c */ /* 0x0024e40000000000 */
.L_x_259:
[----:B------:R-:W-:Y:S05]  /*2ff0*/  BSYNC.RECONVERGENT B0 ;  /* 0x0000000000007941 */ /* 0x000fea0003800200 */
.L_x_258:
[----:B---3--:R-:W1:Y:S01]  /*3000*/  SHFL.IDX PT, R0, R12, R17, 0x1f ;  /* 0x00001f110c007589 */ /* 0x008e6200000e0000 */
[----:B------:R-:W-:Y:S01]  /*3010*/  BAR.SYNC.DEFER_BLOCKING 0x0 ;  /* 0x0000000000007b1d */ /* 0x000fe20000010000 */
[----:B------:R-:W-:Y:S01]  /*3020*/  ISETP.NE.AND P0, PT, R34, RZ, PT ;  /* 0x000000ff2200720c */ /* 0x000fe20003f05270 */
[----:B------:R-:W-:Y:S01]  /*3030*/  IMAD R27, R3, 0x8, R5 ;  /* 0x00000008031b7824 */ /* 0x000fe200078e0205 */
[----:B0-----:R-:W-:-:S03]  /*3040*/  SHF.R.S32.HI R25, RZ, 0x1f, R13 ;  /* 0x0000001fff197819 */ /* 0x001fc6000001140d */
[----:B------:R-:W-:Y:S01]  /*3050*/  BSSY B1, `(.L_x_260) ;  /* 0x0000033000017945 */ /* 0x000fe20003800000 */
[----:B-1----:R-:W-:-:S04]  /*3060*/  IMAD.IADD R0, R6, 0x1, R0 ;  /* 0x0000000106007824 */ /* 0x002fc800078e0200 */
[----:B--2---:R-:W-:-:S05]  /*3070*/  IMAD R11, R0, 0x4, R5 ;  /* 0x00000004000b7824 */ /* 0x004fca00078e0205 */
[----:B------:R0:W-:Y:S01]  /*3080*/  STS [R11+-0x4], R10 ;  /* 0xfffffc0a0b007388 */ /* 0x0001e20000000800 */
[----:B------:R-:W-:Y:S05]  /*3090*/  @P0 BRA `(.L_x_261) ;  /* 0x0000000000b80947 */ /* 0x000fea0003800000 */
[----:B------:R-:W1:Y:S02]  /*30a0*/  LDCU.64 UR8, c[0x0][0x398] ;  /* 0x00007300ff0877ac */ /* 0x000e640008000a00 */
[----:B-1----:R-:W-:-:S04]  /*30b0*/  LEA R18, P0, R3, UR8, 0x3 ;  /* 0x0000000803127c11 */ /* 0x002fc8000f8018ff */
[----:B------:R-:W-:-:S05]  /*30c0*/  LEA.HI.X R19, R3, UR9, RZ, 0x3, P0 ;  /* 0x0000000903137c11 */ /* 0x000fca00080f1cff */
[----:B------:R-:W2:Y:S01]  /*30d0*/  LDG.E.64 R16, desc[UR6][R18.64] ;  /* 0x0000000612107981 */ /* 0x000ea2000c1e1b00 */
[----:B------:R-:W-:Y:S01]  /*30e0*/  IMAD.MOV.U32 R21, RZ, RZ, R8 ;  /* 0x000000ffff157224 */ /* 0x000fe200078e0008 */
[----:B--2---:R-:W-:-:S05]  /*30f0*/  IADD3 R16, P0, PT, -R13, R16, RZ ;  /* 0x000000100d107210 */ /* 0x004fca0007f1e1ff */
[----:B------:R-:W-:Y:S01]  /*3100*/  IMAD.X R17, R17, 0x1, ~R25, P0 ;  /* 0x0000000111117824 */ /* 0x000fe200000e0e19 */
[----:B------:R-:W-:-:S04]  /*3110*/  ISETP.GE.AND P0, PT, R7, 0x1, PT ;  /* 0x000000010700780c */ /* 0x000fc80003f06270 */
[----:B------:R1:W-:Y:S09]  /*3120*/  STS.64 [R27+0x6000], R16 ;  /* 0x006000101b007388 */ /* 0x0003f20000000a00 */
[----:B------:R-:W-:Y:S05]  /*3130*/  @!P0 BRA `(.L_x_262) ;  /* 0x00000000006c8947 */ /* 0x000fea0003800000 */
[----:B------:R-:W-:Y:S01]  /*3140*/  BSSY B0, `(.L_x_263) ;  /* 0x0000019000007945 */ /* 0x000fe20003800000 */
[----:B------:R-:W-:Y:S02]  /*3150*/  IMAD.MOV.U32 R4, RZ, RZ, -0x1 ;  /* 0xffffffffff047424 */ /* 0x000fe400078e00ff */
[----:B------:R-:W-:Y:S02]  /*3160*/  IMAD.MOV.U32 R6, RZ, RZ, R7 ;  /* 0x000000ffff067224 */ /* 0x000fe400078e0007 */
[----:B------:R-:W-:-:S07]  /*3170*/  IMAD.MOV.U32 R21, RZ, RZ, R8 ;  /* 0x000000ffff157224 */ /* 0x000fce00078e0008 */
.L_x_267:
[----:B-1----:R-:W1:Y:S01]  /*3180*/  LDC.64 R16, c[0x0][0x380] ;  /* 0x0000e000ff107b82 */ /* 0x002e620000000a00 */
[----:B------:R-:W-:Y:S01]  /*3190*/  VIADD R23, R6, 0xffffffff ;  /* 0xffffffff06177836 */ /* 0x000fe20000000000 */
[----:B------:R-:W-:Y:S03]  /*31a0*/  BSSY B2, `(.L_x_264) ;  /* 0x0000008000027945 */ /* 0x000fe60003800000 */
[----:B------:R-:W-:-:S04]  /*31b0*/  IMAD R19, R23, 0x100, R3 ;  /* 0x0000010017137824 */ /* 0x000fc800078e0203 */
[----:B-1----:R-:W-:-:S07]  /*31c0*/  IMAD.WIDE R16, R19, 0x4, R16 ;  /* 0x0000000413107825 */ /* 0x002fce00078e0210 */
.L_x_265:
[----:B------:R-:W-:Y:S05]  /*31d0*/  YIELD ;  /* 0x0000000000007946 */ /* 0x000fea0003800000 */
[----:B------:R0:W-:Y:S06]  /*31e0*/  MEMBAR.SC.CTA ;  /* 0x0000000000007992 */ /* 0x0001ec0000000000 */
[----:B0-----:R-:W2:Y:S02]  /*31f0*/  LDG.E.STRONG.SYS R10, desc[UR6][R16.64] ;  /* 0x00000006100a7981 */ /* 0x001ea4000c1f5900 */
[----:B--2---:R-:W-:-:S13]  /*3200*/  ISETP.NE.AND P0, PT, R10, RZ, PT ;  /* 0x000000ff0a00720c */ /* 0x004fda0003f05270 */
[----:B------:R-:W-:Y:S05]  /*3210*/  @!P0 BRA `(.L_x_265) ;  /* 0xfffffffc00ec8947 */ /* 0x000fea000383ffff */
[----:B------:R-:W-:Y:S05]  /*3220*/  BSYNC B2 ;  /* 0x0000000000027941 */ /* 0x000fea0003800000 */
.L_x_264:
[----:B------:R-:W-:Y:S01]  /*3230*/  BSSY.RECONVERGENT B2, `(.L_x_266) ;  /* 0x0000006000027945 */ /* 0x000fe20003800200 */
[C---:B------:R-:W-:Y:S02]  /*3240*/  ISETP.GT.AND P0, PT, R10.reuse, -0x1, PT ;  /* 0xffffffff0a00780c */ /* 0x040fe40003f04270 */
[----:B------:R-:W-:Y:S01]  /*3250*/  LOP3.LUT R10, R10, 0x3fffffff, RZ, 0xc0, !PT ;  /* 0x3fffffff0a0a7812 */ /* 0x000fe200078ec0ff */
[----:B------:R-:W-:Y:S05]  /*3260*/  WARPSYNC.EXCLUSIVE R4 ;  /* 0x0000000004007348 */ /* 0x000fea0003a00000 */
[----:B------:R-:W-:-:S05]  /*3270*/  IMAD.IADD R21, R10, 0x1, R21 ;  /* 0x000000010a157824 */ /* 0x000fca00078e0215 */
[----:B------:R-:W-:-:S07]  /*3280*/  VOTE.ANY R4, PT, P0 ;  /* 0x0000000000047806 */ /* 0x000fce00000e0100 */
[----:B------:R-:W-:Y:S05]  /*3290*/  BSYNC.RECONVERGENT B2 ;  /* 0x0000000000027941 */ /* 0x000fea0003800200 */
.L_x_266:
[----:B------:R-:W-:Y:S01]  /*32a0*/  ISETP.GT.U32.AND P1, PT, R6, 0x1, PT ;  /* 0x000000010600780c */ /* 0x000fe20003f24070 */
[----:B------:R-:W-:-:S12]  /*32b0*/  IMAD.MOV.U32 R6, RZ, RZ, R23 ;  /* 0x000000ffff067224 */ /* 0x000fd800078e0017 */
[----:B------:R-:W-:Y:S05]  /*32c0*/  @P0 BRA P1, `(.L_x_267) ;  /* 0xfffffffc00ac0947 */ /* 0x000fea000083ffff */
[----:B------:R-:W-:Y:S05]  /*32d0*/  BSYNC B0 ;  /* 0x0000000000007941 */ /* 0x000fea0003800000 */
.L_x_263:
[----:B------:R2:W3:Y:S02]  /*32e0*/  LDS.64 R16, [R27+0x6000] ;  /* 0x006000001b107984 */ /* 0x0004e40000000a00 */
.L_x_262:
        /* <DEDUP_REMOVED lines=9> */
.L_x_261:
[----:B------:R-:W-:Y:S05]  /*3380*/  BSYNC B1 ;  /* 0x0000000000017941 */ /* 0x000fea0003800000 */
.L_x_260:
[----:B------:R-:W3:Y:S08]  /*3390*/  LDC R6, c[0x0][0x3c0] ;  /* 0x0000f000ff067b82 */ /* 0x000ef00000000800 */
        /* <DEDUP_REMOVED lines=10> */
[----:B-1----:R-:W-:-:S04]  /*3440*/  IADD3 R12, P0, P1, R18, R13, R8 ;  /* 0x0000000d120c7210 */ /* 0x002fc8000791e008 */
[----:B------:R-:W-:-:S05]  /*3450*/  IADD3.X R13, PT, PT, R19, R25, R4, P0, P1 ;  /* 0x00000019130d7210 */ /* 0x000fca00007e2404 */
[----:B------:R1:W-:Y:S04]  /*3460*/  STG.E.64 desc[UR6][R16.64], R12 ;  /* 0x0000000c10007986 */ /* 0x0003e8000c101b06 */
.L_x_268:
[----:B------:R-:W-:Y:S01]  /*3470*/  ISETP.GT.AND P0, PT, R15, R6, PT ;  /* 0x000000060f00720c */ /* 0x000fe20003f04270 */
[----:B------:R-:W-:Y:S05]  /*3480*/  WARPSYNC.ALL ;  /* 0x0000000000007948 */ /* 0x000fea0003800000 */
[----:B------:R-:W-:Y:S07]  /*3490*/  BAR.SYNC.DEFER_BLOCKING 0x0 ;  /* 0x0000000000007b1d */ /* 0x000fee0000010000 */
[----:B------:R-:W-:Y:S05]  /*34a0*/  @P0 BRA `(.L_x_269) ;  /* 0x00000000003c0947 */ /* 0x000fea0003800000 */
[----:B------:R-:W3:Y:S01]  /*34b0*/  LDS R8, [R9] ;  /* 0x0000000009087984 */ /* 0x000ee20000000800 */
[----:B------:R-:W3:Y:S01]  /*34c0*/  LDCU UR5, c[0x0][0x3c4] ;  /* 0x00007880ff0577ac */ /* 0x000ee20008000800 */
[----:B------:R-:W4:Y:S01]  /*34d0*/  LDCU.64 UR8, c[0x0][0x3a0] ;  /* 0x00007400ff0877ac */ /* 0x000f220008000a00 */
[----:B---3--:R-:W-:Y:S02]  /*34e0*/  SHF.R.U32.HI R4, RZ, UR5, R8 ;  /* 0x00000005ff047c19 */ /* 0x008fe40008011608 */
[----:B-1----:R-:W-:Y:S02]  /*34f0*/  LOP3.LUT R13, R8, 0x80000000, RZ, 0x3c, !PT ;  /* 0x80000000080d7812 */ /* 0x002fe400078e3cff */
[----:B------:R-:W-:-:S05]  /*3500*/  LOP3.LUT R4, R4, UR4, RZ, 0x30, !PT ;  /* 0x0000000404047c12 */ /* 0x000fca000f8e30ff */
[----:B0-----:R-:W-:-:S05]  /*3510*/  IMAD R10, R4, 0x8, R5 ;  /* 0x00000008040a7824 */ /* 0x001fca00078e0205 */
[----:B------:R-:W0:Y:S02]  /*3520*/  LDS.64 R4, [R10+0x6000] ;  /* 0x006000000a047984 */ /* 0x000e240000000a00 */
[----:B0-----:R-:W-:-:S05]  /*3530*/  IADD3 R12, P1, PT, R4, R3, RZ ;  /* 0x00000003040c7210 */ /* 0x001fca0007f3e0ff */
[----:B------:R-:W-:Y:S01]  /*3540*/  IMAD.X R5, RZ, RZ, R5, P1 ;  /* 0x000000ffff057224 */ /* 0x000fe200008e0605 */
[----:B----4-:R-:W-:-:S04]  /*3550*/  LEA R4, P1, R12, UR8, 0x2 ;  /* 0x000000080c047c11 */ /* 0x010fc8000f8210ff */
[----:B------:R-:W-:-:S05]  /*3560*/  LEA.HI.X R5, R12, UR9, R5, 0x2, P1 ;  /* 0x000000090c057c11 */ /* 0x000fca00088f1405 */
[----:B------:R3:W-:Y:S01]  /*3570*/  STG.E desc[UR6][R4.64], R13 ;  /* 0x0000000d04007986 */ /* 0x0007e2000c101906 */
[----:B------:R-:W-:Y:S01]  /*3580*/  NOP ;  /* 0x0000000000007918 */ /* 0x000fe20000000000 */
[----:B------:R-:W-:Y:S05]  /*3590*/  BRA `(.L_x_270) ;  /* 0x00000000004c7947 */ /* 0x000fea0003800000 */
.L_x_269:
[----:B-1----:R-:W-:Y:S01]  /*35a0*/  IMAD R13, R7, -0x180, R6 ;  /* 0xfffffe80070d7824 */ /* 0x002fe200078e0206 */
[----:B------:R-:W-:Y:S04]  /*35b0*/  BSSY.RECONVERGENT B0, `(.L_x_271) ;  /* 0x0000010000007945 */ /* 0x000fe80003800200 */
[----:B------:R-:W-:-:S13]  /*35c0*/  ISETP.GE.AND P1, PT, R3, R13, PT ;  /* 0x0000000d0300720c */ /* 0x000fda0003f26270 */
[----:B------:R-:W-:Y:S05]  /*35d0*/  @P1 BRA `(.L_x_272) ;  /* 0x0000000000341947 */ /* 0x000fea0003800000 */
[----:B------:R-:W1:Y:S01]  /*35e0*/  LDS R8, [R9] ;  /* 0x0000000009087984 */ /* 0x000e620000000800 */
[----:B------:R-:W1:Y:S01]  /*35f0*/  LDCU UR5, c[0x0][0x3c4] ;  /* 0x00007880ff0577ac */ /* 0x000e620008000800 */
[----:B------:R-:W3:Y:S01]  /*3600*/  LDCU.64 UR8, c[0x0][0x3a0] ;  /* 0x00007400ff0877ac */ /* 0x000ee20008000a00 */
[----:B-1----:R-:W-:Y:S02]  /*3610*/  SHF.R.U32.HI R4, RZ, UR5, R8 ;  /* 0x00000005ff047c19 */ /* 0x002fe40008011608 */
[----:B------:R-:W-:Y:S02]  /*3620*/  LOP3.LUT R13, R8, 0x80000000, RZ, 0x3c, !PT ;  /* 0x80000000080d7812 */ /* 0x000fe400078e3cff */
[----:B------:R-:W-:-:S05]  /*3630*/  LOP3.LUT R4, R4, UR4, RZ, 0x30, !PT ;  /* 0x0000000404047c12 */ /* 0x000fca000f8e30ff */
[----:B0-----:R-:W-:-:S05]  /*3640*/  IMAD R10, R4, 0x8, R5 ;  /* 0x00000008040a7824 */ /* 0x001fca00078e0205 */
[----:B------:R-:W0:Y:S02]  /*3650*/  LDS.64 R4, [R10+0x6000] ;  /* 0x006000000a047984 */ /* 0x000e240000000a00 */
[----:B0-----:R-:W-:-:S05]  /*3660*/  IADD3 R12, P1, PT, R4, R3, RZ ;  /* 0x00000003040c7210 */ /* 0x001fca0007f3e0ff */
[----:B------:R-:W-:Y:S01]  /*3670*/  IMAD.X R5, RZ, RZ, R5, P1 ;  /* 0x000000ffff057224 */ /* 0x000fe200008e0605 */
[----:B---3--:R-:W-:-:S04]  /*3680*/  LEA R4, P1, R12, UR8, 0x2 ;  /* 0x000000080c047c11 */ /* 0x008fc8000f8210ff */
[----:B------:R-:W-:-:S05]  /*3690*/  LEA.HI.X R5, R12, UR9, R5, 0x2, P1 ;  /* 0x000000090c057c11 */ /* 0x000fca00088f1405 */
[----:B------:R1:W-:Y:S04]  /*36a0*/  STG.E desc[UR6][R4.64], R13 ;  /* 0x0000000d04007986 */ /* 0x0003e8000c101906 */
.L_x_272:
[----:B------:R-:W-:Y:S05]  /*36b0*/  BSYNC.RECONVERGENT B0 ;  /* 0x0000000000007941 */ /* 0x000fea0003800200 */
.L_x_271:
[----:B------:R-:W-:Y:S01]  /*36c0*/  NOP ;  /* 0x0000000000007918 */ /* 0x000fe20000000000 */
.L_x_270:
[----:B-1-3--:R-:W1:Y:S01]  /*36d0*/  LDS R4, [R9] ;  /* 0x0000000009047984 */ /* 0x00ae620000000800 */
[----:B------:R-:W3:Y:S01]  /*36e0*/  LDCU.64 UR8, c[0x0][0x3b8] ;  /* 0x00007700ff0877ac */ /* 0x000ee20008000a00 */
[----:B------:R-:W-:Y:S01]  /*36f0*/  IMAD R5, R7, 0x180, RZ ;  /* 0x0000018007057824 */ /* 0x000fe200078e02ff */
[----:B------:R-:W1:Y:S04]  /*3700*/  LDCU UR5, c[0x0][0x3c4] ;  /* 0x00007880ff0577ac */ /* 0x000e680008000800 */
[----:B------:R-:W-:-:S04]  /*3710*/  IADD3 R8, P1, PT, R5, R3, RZ ;  /* 0x0000000305087210 */ /* 0x000fc80007f3e0ff */
[----:B------:R-:W-:Y:S02]  /*3720*/  LEA.HI.X.SX32 R13, R5, RZ, 0x1, P1 ;  /* 0x000000ff050d7211 */ /* 0x000fe400008f0eff */
[----:B---3--:R-:W-:-:S04]  /*3730*/  LEA R16, P1, R8, UR8, 0x6 ;  /* 0x0000000808107c11 */ /* 0x008fc8000f8230ff */
[----:B------:R-:W-:Y:S02]  /*3740*/  LEA.HI.X R17, R8, UR9, R13, 0x6, P1 ;  /* 0x0000000908117c11 */ /* 0x000fe400088f340d */
[----:B-1----:R-:W-:-:S04]  /*3750*/  SHF.R.U32.HI R4, RZ, UR5, R4 ;  /* 0x00000005ff047c19 */ /* 0x002fc80008011604 */
[----:B------:R-:W-:Y:S01]  /*3760*/  LOP3.LUT R8, R4, UR4, RZ, 0x30, !PT ;  /* 0x0000000404087c12 */ /* 0x000fe2000f8e30ff */
[----:B------:R-:W-:Y:S06]  /*3770*/  @P0 BRA `(.L_x_273) ;  /* 0x0000000400200947 */ /* 0x000fec0003800000 */
[----:B------:R-:W3:Y:S04]  /*3780*/  LDG.E.64 R50, desc[UR6][R16.64+0x20] ;  /* 0x0000200610327981 */ /* 0x000ee8000c1e1b00 */
[----:B------:R-:W4:Y:S04]  /*3790*/  LDG.E.64 R12, desc[UR6][R16.64+0x28] ;  /* 0x00002806100c7981 */ /* 0x000f28000c1e1b00 */
[----:B------:R-:W2:Y:S04]  /*37a0*/  LDG.E.64 R42, desc[UR6][R16.64+0x18] ;  /* 0x00001806102a7981 */ /* 0x000ea8000c1e1b00 */
[----:B------:R-:W2:Y:S04]  /*37b0*/  LDG.E.U16 R60, desc[UR6][R16.64+0x30] ;  /* 0x00003006103c7981 */ /* 0x000ea8000c1e1500 */
[----:B------:R-:W2:Y:S04]  /*37c0*/  LDG.E.64 R18, desc[UR6][R16.64] ;  /* 0x0000000610127981 */ /* 0x000ea8000c1e1b00 */
[----:B------:R-:W2:Y:S04]  /*37d0*/  LDG.E.64 R20, desc[UR6][R16.64+0x8] ;  /* 0x0000080610147981 */ /* 0x000ea8000c1e1b00 */
[----:B------:R-:W2:Y:S04]  /*37e0*/  LDG.E.64 R14, desc[UR6][R16.64+0x10] ;  /* 0x00001006100e7981 */ /* 0x000ea8000c1e1b00 */
[----:B0-----:R-:W5:Y:S04]  /*37f0*/  LDG.E R10, desc[UR6][R16.64+0x34] ;  /* 0x00003406100a7981 */ /* 0x001f68000c1e1900 */
[----:B------:R0:W5:Y:S01]  /*3800*/  LDG.E.64 R4, desc[UR6][R16.64+0x38] ;  /* 0x0000380610047981 */ /* 0x000162000c1e1b00 */
[----:B---3--:R-:W-:-:S02]  /*3810*/  PRMT R61, R51, 0x7770, RZ ;  /* 0x00007770333d7816 */ /* 0x008fc400000000ff */
[C---:B------:R-:W-:Y:S02]  /*3820*/  PRMT R57, R51.reuse, 0x7771, RZ ;  /* 0x0000777133397816 */ /* 0x040fe400000000ff */
[C---:B------:R-:W-:Y:S02]  /*3830*/  PRMT R56, R51.reuse, 0x7772, RZ ;  /* 0x0000777233387816 */ /* 0x040fe400000000ff */
[----:B------:R-:W-:Y:S02]  /*3840*/  PRMT R51, R51, 0x7773, RZ ;  /* 0x0000777333337816 */ /* 0x000fe400000000ff */
[----:B----4-:R-:W-:Y:S02]  /*3850*/  PRMT R52, R12, 0x7773, RZ ;  /* 0x000077730c347816 */ /* 0x010fe400000000ff */
[----:B------:R-:W-:Y:S02]  /*3860*/  PRMT R53, R13, 0x7770, RZ ;  /* 0x000077700d357816 */ /* 0x000fe400000000ff */
[----:B--2---:R-:W-:-:S02]  /*3870*/  PRMT R63, R42, 0x7772, RZ ;  /* 0x000077722a3f7816 */ /* 0x004fc400000000ff */
[----:B------:R-:W-:Y:S02]  /*3880*/  PRMT R62, R42, 0x7773, RZ ;  /* 0x000077732a3e7816 */ /* 0x000fe400000000ff */
[C---:B------:R-:W-:Y:S02]  /*3890*/  PRMT R54, R13.reuse, 0x7771, RZ ;  /* 0x000077710d367816 */ /* 0x040fe400000000ff */
[----:B------:R-:W-:Y:S02]  /*38a0*/  PRMT R55, R13, 0x7772, RZ ;  /* 0x000077720d377816 */ /* 0x000fe400000000ff */
[----:B------:R-:W-:Y:S02]  /*38b0*/  PRMT R59, R60, 0x7770, RZ ;  /* 0x000077703c3b7816 */ /* 0x000fe400000000ff */
[----:B------:R-:W-:Y:S02]  /*38c0*/  PRMT R64, R51, 0x7610, R64 ;  /* 0x0000761033407816 */ /* 0x000fe40000000040 */
[----:B------:R-:W-:-:S02]  /*38d0*/  PRMT R39, R18, 0x7770, RZ ;  /* 0x0000777012277816 */ /* 0x000fc400000000ff */
        /* <DEDUP_REMOVED lines=14> */
[----:B------:R-:W-:Y:S02]  /*39c0*/  PRMT R24, R21, 0x7773, RZ ;  /* 0x0000777315187816 */ /* 0x000fe400000000ff */
[----:B------:R-:W-:Y:S02]  /*39d0*/  PRMT R58, R13, 0x7773, RZ ;  /* 0x000077730d3a7816 */ /* 0x000fe400000000ff */
[----:B------:R-:W-:Y:S02]  /*39e0*/  PRMT R60, R60, 0x7771, RZ ;  /* 0x000077713c3c7816 */ /* 0x000fe400000000ff */
[----:B------:R-:W-:-:S02]  /*39f0*/  PRMT R51, R52, 0x7610, R51 ;  /* 0x0000761034337816 */ /* 0x000fc40000000033 */
[C---:B------:R-:W-:Y:S02]  /*3a00*/  PRMT R23, R14.reuse, 0x7770, RZ ;  /* 0x000077700e177816 */ /* 0x040fe400000000ff */
[C---:B------:R-:W-:Y:S02]  /*3a10*/  PRMT R22, R14.reuse, 0x7771, RZ ;  /* 0x000077710e167816 */ /* 0x040fe400000000ff */
[C---:B------:R-:W-:Y:S02]  /*3a20*/  PRMT R21, R14.reuse, 0x7772, RZ ;  /* 0x000077720e157816 */ /* 0x040fe400000000ff */
[----:B------:R-:W-:Y:S02]  /*3a30*/  PRMT R20, R14, 0x7773, RZ ;  /* 0x000077730e147816 */ /* 0x000fe400000000ff */
[C---:B------:R-:W-:Y:S02]  /*3a40*/  PRMT R19, R15.reuse, 0x7770, RZ ;  /* 0x000077700f137816 */ /* 0x040fe400000000ff */
[----:B------:R-:W-:-:S02]  /*3a50*/  PRMT R18, R15, 0x7771, RZ ;  /* 0x000077710f127816 */ /* 0x000fc400000000ff */
[C---:B0-----:R-:W-:Y:S02]  /*3a60*/  PRMT R17, R15.reuse, 0x7772, RZ ;  /* 0x000077720f117816 */ /* 0x041fe400000000ff */
[----:B------:R-:W-:Y:S02]  /*3a70*/  PRMT R16, R15, 0x7773, RZ ;  /* 0x000077730f107816 */ /* 0x000fe400000000ff */
[C---:B------:R-:W-:Y:S02]  /*3a80*/  PRMT R45, R12.reuse, 0x7770, RZ ;  /* 0x000077700c2d7816 */ /* 0x040fe400000000ff */
[C---:B------:R-:W-:Y:S02]  /*3a90*/  PRMT R46, R12.reuse, 0x7771, RZ ;  /* 0x000077710c2e7816 */ /* 0x040fe400000000ff */
[----:B------:R-:W-:Y:S02]  /*3aa0*/  PRMT R47, R12, 0x7772, RZ ;  /* 0x000077720c2f7816 */ /* 0x000fe400000000ff */
[----:B------:R-:W-:-:S02]  /*3ab0*/  PRMT R52, R53, 0x7610, R52 ;  /* 0x0000761035347816 */ /* 0x000fc40000000034 */
[C---:B------:R-:W-:Y:S02]  /*3ac0*/  PRMT R15, R42.reuse, 0x7770, RZ ;  /* 0x000077702a0f7816 */ /* 0x040fe400000000ff */
[----:B------:R-:W-:Y:S02]  /*3ad0*/  PRMT R14, R42, 0x7771, RZ ;  /* 0x000077712a0e7816 */ /* 0x000fe400000000ff */
[----:B------:R-:W-:Y:S02]  /*3ae0*/  PRMT R13, R63, 0x7610, R13 ;  /* 0x000076103f0d7816 */ /* 0x000fe4000000000d */
[----:B------:R-:W-:Y:S02]  /*3af0*/  PRMT R12, R62, 0x7610, R12 ;  /* 0x000076103e0c7816 */ /* 0x000fe4000000000c */
[----:B------:R-:W-:Y:S02]  /*3b00*/  PRMT R53, R54, 0x7610, R53 ;  /* 0x0000761036357816 */ /* 0x000fe40000000035 */
[----:B------:R-:W-:-:S02]  /*3b10*/  PRMT R40, R43, 0x7770, RZ ;  /* 0x000077702b287816 */ /* 0x000fc400000000ff */
[C---:B------:R-:W-:Y:S02]  /*3b20*/  PRMT R41, R43.reuse, 0x7771, RZ ;  /* 0x000077712b297816 */ /* 0x040fe400000000ff */
[----:B------:R-:W-:Y:S02]  /*3b30*/  PRMT R42, R43, 0x7772, RZ ;  /* 0x000077722b2a7816 */ /* 0x000fe400000000ff */
[C---:B------:R-:W-:Y:S02]  /*3b40*/  PRMT R44, R50.reuse, 0x7770, RZ ;  /* 0x00007770322c7816 */ /* 0x040fe400000000ff */
[C---:B------:R-:W-:Y:S02]  /*3b50*/  PRMT R48, R50.reuse, 0x7771, RZ ;  /* 0x0000777132307816 */ /* 0x040fe400000000ff */
[----:B------:R-:W-:Y:S02]  /*3b60*/  PRMT R49, R50, 0x7772, RZ ;  /* 0x0000777232317816 */ /* 0x000fe400000000ff */
[----:B------:R-:W-:-:S02]  /*3b70*/  PRMT R62, R57, 0x7610, R62 ;  /* 0x00007610393e7816 */ /* 0x000fc4000000003e */
[----:B------:R-:W-:Y:S02]  /*3b80*/  PRMT R63, R56, 0x7610, R63 ;  /* 0x00007610383f7816 */ /* 0x000fe4000000003f */
[----:B------:R-:W-:Y:S02]  /*3b90*/  PRMT R54, R55, 0x7610, R54 ;  /* 0x0000761037367816 */ /* 0x000fe40000000036 */
[----:B------:R-:W-:Y:S02]  /*3ba0*/  PRMT R43, R43, 0x7773, RZ ;  /* 0x000077732b2b7816 */ /* 0x000fe400000000ff */
[----:B------:R-:W-:Y:S02]  /*3bb0*/  PRMT R50, R50, 0x7773, RZ ;  /* 0x0000777332327816 */ /* 0x000fe400000000ff */
[----:B------:R-:W-:Y:S02]  /*3bc0*/  PRMT R55, R58, 0x7610, R55 ;  /* 0x000076103a377816 */ /* 0x000fe40000000037 */
[----:B------:R-:W-:-:S02]  /*3bd0*/  PRMT R56, R59, 0x7610, R56 ;  /* 0x000076103b387816 */ /* 0x000fc40000000038 */
[----:B------:R-:W-:Y:S01]  /*3be0*/  PRMT R57, R60, 0x7610, R57 ;  /* 0x000076103c397816 */ /* 0x000fe20000000039 */
[----:B------:R-:W-:Y:S06]  /*3bf0*/  BRA `(.L_x_274) ;  /* 0x00000004000c7947 */ /* 0x000fec0003800000 */
.L_x_273:
[----:B------:R-:W-:Y:S01]  /*3c00*/  IMAD.IADD R5, R6, 0x1, -R5 ;  /* 0x0000000106057824 */ /* 0x000fe200078e0a05 */
[----:B------:R-:W-:Y:S01]  /*3c10*/  BSSY.RECONVERGENT B0, `(.L_x_274) ;  /* 0x0000041000007945 */ /* 0x000fe20003800200 */
[----:B0-----:R-:W-:Y:S01]  /*3c20*/  IMAD.MOV.U32 R10, RZ, RZ, RZ ;  /* 0x000000ffff0a7224 */ /* 0x001fe200078e00ff */
[----:B------:R-:W-:Y:S02]  /*3c30*/  PRMT R39, RZ, 0x7610, R39 ;  /* 0x00007610ff277816 */ /* 0x000fe40000000027 */
[----:B------:R-:W-:Y:S02]  /*3c40*/  ISETP.GE.AND P1, PT, R3, R5, PT ;  /* 0x000000050300720c */ /* 0x000fe40003f26270 */
[----:B------:R-:W-:-:S11]  /*3c50*/  CS2R R4, SRZ ;  /* 0x0000000000047805 */ /* 0x000fd6000001ff00 */
[----:B------:R-:W-:Y:S05]  /*3c60*/  @P1 BRA `(.L_x_275) ;  /* 0x0000000000ec1947 */ /* 0x000fea0003800000 */
[----:B------:R-:W3:Y:S04]  /*3c70*/  LDG.E.64 R18, desc[UR6][R16.64+0x8] ;  /* 0x0000080610127981 */ /* 0x000ee8000c1e1b00 */
[----:B------:R-:W4:Y:S04]  /*3c80*/  LDG.E.64 R14, desc[UR6][R16.64] ;  /* 0x00000006100e7981 */ /* 0x000f28000c1e1b00 */
[----:B------:R-:W4:Y:S04]  /*3c90*/  LDG.E.64 R12, desc[UR6][R16.64+0x10] ;  /* 0x00001006100c7981 */ /* 0x000f28000c1e1b00 */
[----:B------:R-:W4:Y:S04]  /*3ca0*/  LDG.E.64 R50, desc[UR6][R16.64+0x20] ;  /* 0x0000200610327981 */ /* 0x000f28000c1e1b00 */
[----:B------:R-:W4:Y:S04]  /*3cb0*/  LDG.E.64 R42, desc[UR6][R16.64+0x18] ;  /* 0x00001806102a7981 */ /* 0x000f28000c1e1b00 */
[----:B------:R-:W4:Y:S04]  /*3cc0*/  LDG.E.64 R54, desc[UR6][R16.64+0x28] ;  /* 0x0000280610367981 */ /* 0x000f28000c1e1b00 */
[----:B------:R-:W4:Y:S04]  /*3cd0*/  LDG.E.U16 R57, desc[UR6][R16.64+0x30] ;  /* 0x0000300610397981 */ /* 0x000f28000c1e1500 */
[----:B------:R-:W5:Y:S04]  /*3ce0*/  LDG.E R10, desc[UR6][R16.64+0x34] ;  /* 0x00003406100a7981 */ /* 0x000f68000c1e1900 */
[----:B------:R0:W5:Y:S01]  /*3cf0*/  LDG.E.64 R4, desc[UR6][R16.64+0x38] ;  /* 0x0000380610047981 */ /* 0x000162000c1e1b00 */
[----:B---3--:R-:W-:-:S02]  /*3d00*/  PRMT R31, R18, 0x7770, RZ ;  /* 0x00007770121f7816 */ /* 0x008fc400000000ff */
[C---:B------:R-:W-:Y:S02]  /*3d10*/  PRMT R30, R18.reuse, 0x7771, RZ ;  /* 0x00007771121e7816 */ /* 0x040fe400000000ff */
[C---:B------:R-:W-:Y:S02]  /*3d20*/  PRMT R29, R18.reuse, 0x7772, RZ ;  /* 0x00007772121d7816 */ /* 0x040fe400000000ff */
[----:B------:R-:W-:Y:S02]  /*3d30*/  PRMT R28, R18, 0x7773, RZ ;  /* 0x00007773121c7816 */ /* 0x000fe400000000ff */
[C---:B--2---:R-:W-:Y:S02]  /*3d40*/  PRMT R27, R19.reuse, 0x7770, RZ ;  /* 0x00007770131b7816 */ /* 0x044fe400000000ff */
[C---:B------:R-:W-:Y:S02]  /*3d50*/  PRMT R26, R19.reuse, 0x7771, RZ ;  /* 0x00007771131a7816 */ /* 0x040fe400000000ff */
[----:B------:R-:W-:-:S02]  /*3d60*/  PRMT R25, R19, 0x7772, RZ ;  /* 0x0000777213197816 */ /* 0x000fc400000000ff */
[----:B------:R-:W-:Y:S02]  /*3d70*/  PRMT R24, R19, 0x7773, RZ ;  /* 0x0000777313187816 */ /* 0x000fe400000000ff */
[C---:B----4-:R-:W-:Y:S02]  /*3d80*/  PRMT R39, R14.reuse, 0x7770, RZ ;  /* 0x000077700e277816 */ /* 0x050fe400000000ff */
[C---:B------:R-:W-:Y:S02]  /*3d90*/  PRMT R38, R14.reuse, 0x7771, RZ ;  /* 0x000077710e267816 */ /* 0x040fe400000000ff */
[C---:B------:R-:W-:Y:S02]  /*3da0*/  PRMT R37, R14.reuse, 0x7772, RZ ;  /* 0x000077720e257816 */ /* 0x040fe400000000ff */
        /* <DEDUP_REMOVED lines=11> */
[C---:B0-----:R-:W-:Y:S02]  /*3e60*/  PRMT R17, R13.reuse, 0x7772, RZ ;  /* 0x000077720d117816 */ /* 0x041fe400000000ff */
        /* <DEDUP_REMOVED lines=23> */
[----:B------:R-:W-:Y:S02]  /*3fe0*/  PRMT R43, R43, 0x7773, RZ ;  /* 0x000077732b2b7816 */ /* 0x000fe400000000ff */
[----:B------:R-:W-:Y:S02]  /*3ff0*/  PRMT R50, R50, 0x7773, RZ ;  /* 0x0000777332327816 */ /* 0x000fe400000000ff */
[----:B------:R-:W-:-:S02]  /*4000*/  PRMT R55, R55, 0x7773, RZ ;  /* 0x0000777337377816 */ /* 0x000fc400000000ff */
[----:B------:R-:W-:-:S07]  /*4010*/  PRMT R57, R57, 0x7771, RZ ;  /* 0x0000777139397816 */ /* 0x000fce00000000ff */
.L_x_275:
[----:B------:R-:W-:Y:S05]  /*4020*/  BSYNC.RECONVERGENT B0 ;  /* 0x0000000000007941 */ /* 0x000fea0003800200 */
.L_x_274:
[----:B------:R-:W-:Y:S01]  /*4030*/  BAR.SYNC.DEFER_BLOCKING 0x0 ;  /* 0x0000000000007b1d */ /* 0x000fe20000010000 */
[----:B------:R-:W-:Y:S01]  /*4040*/  LOP3.LUT R24, R24, 0xffff, RZ, 0xc0, !PT ;  /* 0x0000ffff18187812 */ /* 0x000fe200078ec0ff */
[----:B------:R-:W-:Y:S01]  /*4050*/  IMAD R11, R0, 0x3c, R11 ;  /* 0x0000003c000b7824 */ /* 0x000fe200078e020b */
[----:B------:R-:W-:Y:S02]  /*4060*/  LOP3.LUT R25, R25, 0xffff, RZ, 0xc0, !PT ;  /* 0x0000ffff19197812 */ /* 0x000fe400078ec0ff */
[----:B------:R-:W-:Y:S02]  /*4070*/  LOP3.LUT R28, R28, 0xffff, RZ, 0xc0, !PT ;  /* 0x0000ffff1c1c7812 */ /* 0x000fe400078ec0ff */
[----:B------:R-:W-:Y:S02]  /*4080*/  PRMT R24, R25, 0x3340, R24 ;  /* 0x0000334019187816 */ /* 0x000fe40000000018 */
[----:B------:R-:W-:Y:S02]  /*4090*/  LOP3.LUT R25, R30, 0xffff, RZ, 0xc0, !PT ;  /* 0x0000ffff1e197812 */ /* 0x000fe400078ec0ff */
[----:B------:R-:W-:-:S02]  /*40a0*/  LOP3.LUT R29, R29, 0xffff, RZ, 0xc0, !PT ;  /* 0x0000ffff1d1d7812 */ /* 0x000fc400078ec0ff */
[----:B------:R-:W-:Y:S02]  /*40b0*/  LOP3.LUT R30, R31, 0xffff, RZ, 0xc0, !PT ;  /* 0x0000ffff1f1e7812 */ /* 0x000fe400078ec0ff */
[----:B------:R-:W-:Y:S02]  /*40c0*/  LOP3.LUT R26, R26, 0xffff, RZ, 0xc0, !PT ;  /* 0x0000ffff1a1a7812 */ /* 0x000fe400078ec0ff */
[----:B--2---:R-:W-:Y:S02]  /*40d0*/  LOP3.LUT R27, R27, 0xffff, RZ, 0xc0, !PT ;  /* 0x0000ffff1b1b7812 */ /* 0x004fe400078ec0ff */
[----:B------:R-:W-:Y:S02]  /*40e0*/  PRMT R25, R30, 0x3340, R25 ;  /* 0x000033401e197816 */ /* 0x000fe40000000019 */
[----:B------:R-:W-:Y:S02]  /*40f0*/  LOP3.LUT R30, R39, 0xffff, RZ, 0xc0, !PT ;  /* 0x0000ffff271e7812 */ /* 0x000fe400078ec0ff */
[----:B------:R-:W-:Y:S01]  /*4100*/  LOP3.LUT R12, R12, 0xffff, RZ, 0xc0, !PT ;  /* 0x0000ffff0c0c7812 */ /* 0x000fe200078ec0ff */
[----:B-----5:R0:W-:Y:S01]  /*4110*/  STS.64 [R11+-0x8], R4 ;  /* 0xfffff8040b007388 */ /* 0x0201e20000000a00 */
[----:B------:R-:W-:-:S02]  /*4120*/  LOP3.LUT R13, R13, 0xffff, RZ, 0xc0, !PT ;  /* 0x0000ffff0d0d7812 */ /* 0x000fc400078ec0ff */
[----:B------:R-:W-:Y:S01]  /*4130*/  LOP3.LUT R16, R16, 0xffff, RZ, 0xc0, !PT ;  /* 0x0000ffff10107812 */ /* 0x000fe200078ec0ff */
[----:B------:R1:W-:Y:S01]  /*4140*/  STS [R11+-0xc], R10 ;  /* 0xfffff40a0b007388 */ /* 0x0003e20000000800 */
[----:B------:R-:W-:Y:S02]  /*4150*/  LOP3.LUT R17, R17, 0xffff, RZ, 0xc0, !PT ;  /* 0x0000ffff11117812 */ /* 0x000fe400078ec0ff */
[----:B------:R-:W-:Y:S02]  /*4160*/  LOP3.LUT R33, R33, 0xffff, RZ, 0xc0, !PT ;  /* 0x0000ffff21217812 */ /* 0x000fe400078ec0ff */
[----:B------:R-:W-:Y:S02]  /*4170*/  LOP3.LUT R31, R42, 0xffff, RZ, 0xc0, !PT ;  /* 0x0000ffff2a1f7812 */ /* 0x000fe400078ec0ff */
[----:B------:R-:W-:Y:S02]  /*4180*/  LOP3.LUT R18, R18, 0xffff, RZ, 0xc0, !PT ;  /* 0x0000ffff12127812 */ /* 0x000fe400078ec0ff */
[----:B0-----:R-:W-:-:S02]  /*4190*/  PRMT R4, R29, 0x3340, R28 ;  /* 0x000033401d047816 */ /* 0x001fc4000000001c */
[----:B------:R-:W-:Y:S02]  /*41a0*/  LOP3.LUT R29, R38, 0xffff, RZ, 0xc0, !PT ;  /* 0x0000ffff261d7812 */ /* 0x000fe400078ec0ff */
[----:B------:R-:W-:Y:S02]  /*41b0*/  PRMT R5, R27, 0x3340, R26 ;  /* 0x000033401b057816 */ /* 0x000fe4000000001a */
[----:B------:R-:W-:Y:S02]  /*41c0*/  LOP3.LUT R26, R32, 0xffff, RZ, 0xc0, !PT ;  /* 0x0000ffff201a7812 */ /* 0x000fe400078ec0ff */
[----:B------:R-:W-:Y:S02]  /*41d0*/  PRMT R29, R30, 0x3340, R29 ;  /* 0x000033401e1d7816 */ /* 0x000fe4000000001d */
[----:B------:R-:W-:Y:S02]  /*41e0*/  LOP3.LUT R27, R34, 0xffff, RZ, 0xc0, !PT ;  /* 0x0000ffff221b7812 */ /* 0x000fe400078ec0ff */
[----:B------:R-:W-:-:S02]  /*41f0*/  LOP3.LUT R28, R35, 0xffff, RZ, 0xc0, !PT ;  /* 0x0000ffff231c7812 */ /* 0x000fc400078ec0ff */
[----:B------:R-:W-:Y:S02]  /*4200*/  LOP3.LUT R30, R43, 0xffff, RZ, 0xc0, !PT ;  /* 0x0000ffff2b1e7812 */ /* 0x000fe400078ec0ff */
[----:B------:R-:W-:Y:S02]  /*4210*/  PRMT R32, R13, 0x3340, R12 ;  /* 0x000033400d207816 */ /* 0x000fe4000000000c */
        /* <DEDUP_REMOVED lines=27> */
[----:B------:R-:W-:-:S02]  /*43d0*/  PRMT R17, R17, 0x3340, R16 ;  /* 0x0000334011117816 */ /* 0x000fc40000000010 */
[----:B------:R-:W-:Y:S02]  /*43e0*/  PRMT R26, R33, 0x3340, R26 ;  /* 0x00003340211a7816 */ /* 0x000fe4000000001a */
        /* <DEDUP_REMOVED lines=19> */
[----:B------:R-:W-:Y:S01]  /*4520*/  PRMT R14, R25, 0x5410, R4 ;  /* 0x00005410190e7816 */ /* 0x000fe20000000004 */
[----:B------:R1:W-:Y:S01]  /*4530*/  STS.U16 [R11+-0x10], R0 ;  /* 0xfffff0000b007388 */ /* 0x0003e20000000400 */
[----:B------:R-:W-:Y:S02]  /*4540*/  PRMT R13, R27, 0x5410, R26 ;  /* 0x000054101b0d7816 */ /* 0x000fe4000000001a */
[----:B------:R-:W-:Y:S02]  /*4550*/  PRMT R12, R29, 0x5410, R28 ;  /* 0x000054101d0c7816 */ /* 0x000fe4000000001c */
[----:B------:R-:W-:-:S02]  /*4560*/  PRMT R19, R31, 0x5410, R30 ;  /* 0x000054101f137816 */ /* 0x000fc4000000001e */
[----:B------:R-:W-:Y:S01]  /*4570*/  PRMT R18, R33, 0x5410, R32 ;  /* 0x0000541021127816 */ /* 0x000fe20000000020 */
[----:B------:R1:W-:Y:S01]  /*4580*/  STS.128 [R11+-0x40], R12 ;  /* 0xffffc00c0b007388 */ /* 0x0003e20000000c00 */
[----:B------:R-:W-:Y:S02]  /*4590*/  PRMT R16, R23, 0x5410, R20 ;  /* 0x0000541017107816 */ /* 0x000fe40000000014 */
[----:B------:R-:W-:Y:S02]  /*45a0*/  PRMT R47, R53, 0x5410, R54 ;  /* 0x00005410352f7816 */ /* 0x000fe40000000036 */
[----:B------:R-:W-:Y:S01]  /*45b0*/  PRMT R46, R46, 0x5410, R51 ;  /* 0x000054102e2e7816 */ /* 0x000fe20000000033 */
[----:B------:R1:W-:Y:S01]  /*45c0*/  STS.128 [R11+-0x30], R16 ;  /* 0xffffd0100b007388 */ /* 0x0003e20000000c00 */
[----:B------:R-:W-:Y:S02]  /*45d0*/  PRMT R45, R62, 0x5410, R63 ;  /* 0x000054103e2d7816 */ /* 0x000fe4000000003f */
[----:B------:R-:W-:-:S05]  /*45e0*/  PRMT R44, R48, 0x5410, R49 ;  /* 0x00005410302c7816 */ /* 0x000fca0000000031 */
[----:B------:R1:W-:Y:S01]  /*45f0*/  STS.128 [R11+-0x20], R44 ;  /* 0xffffe02c0b007388 */ /* 0x0003e20000000c00 */
[----:B------:R-:W-:Y:S06]  /*4600*/  BAR.SYNC.DEFER_BLOCKING 0x0 ;  /* 0x0000000000007b1d */ /* 0x000fec0000010000 */
[----:B------:R-:W-:Y:S05]  /*4610*/  @P0 BRA `(.L_x_276) ;  /* 0x0000000000640947 */ /* 0x000fea0003800000 */
[----:B------:R-:W0:Y:S01]  /*4620*/  S2UR UR5, SR_CgaCtaId ;  /* 0x00000000000579c3 */ /* 0x000e220000008800 */
[----:B------:R-:W-:Y:S01]  /*4630*/  UMOV UR4, 0x400 ;  /* 0x0000040000047882 */ /* 0x000fe20000000000 */
[----:B------:R-:W-:-:S05]  /*4640*/  IMAD R9, R3, 0x3c, R9 ;  /* 0x0000003c03097824 */ /* 0x000fca00078e0209 */
[----:B-1----:R-:W-:Y:S04]  /*4650*/  LDS.128 R12, [R9] ;  /* 0x00000000090c7984 */ /* 0x002fe80000000c00 */
[----:B------:R-:W-:Y:S04]  /*4660*/  LDS.128 R16, [R9+0x10] ;  /* 0x0000100009107984 */ /* 0x000fe80000000c00 */
[----:B------:R-:W-:Y:S04]  /*4670*/  LDS.128 R20, [R9+0x20] ;  /* 0x0000200009147984 */ /* 0x000fe80000000c00 */
[----:B------:R-:W-:Y:S01]  /*4680*/  LDS.128 R24, [R9+0x30] ;  /* 0x0000300009187984 */ /* 0x000fe20000000c00 */
[----:B0-----:R-:W-:-:S06]  /*4690*/  ULEA UR4, UR5, UR4, 0x18 ;  /* 0x0000000405047291 */ /* 0x001fcc000f8ec0ff */
[----:B------:R-:W-:-:S05]  /*46a0*/  LEA R4, R8, UR4, 0x3 ;  /* 0x0000000408047c11 */ /* 0x000fca000f8e18ff */
[----:B------:R-:W0:Y:S01]  /*46b0*/  LDCU.64 UR4, c[0x0][0x3b0] ;  /* 0x00007600ff0477ac */ /* 0x000e220008000a00 */
[----:B------:R-:W1:Y:S02]  /*46c0*/  LDS.64 R4, [R4+0x6000] ;  /* 0x0060000004047984 */ /* 0x000e640000000a00 */
[----:B-1----:R-:W-:-:S05]  /*46d0*/  IADD3 R3, P0, PT, R4, R3, RZ ;  /* 0x0000000304037210 */ /* 0x002fca0007f1e0ff */
[----:B------:R-:W-:Y:S01]  /*46e0*/  IMAD.X R0, RZ, RZ, R5, P0 ;  /* 0x000000ffff007224 */ /* 0x000fe200000e0605 */
[----:B0-----:R-:W-:-:S04]  /*46f0*/  LEA R2, P0, R3, UR4, 0x6 ;  /* 0x0000000403027c11 */ /* 0x001fc8000f8030ff */
[----:B------:R-:W-:-:S05]  /*4700*/  LEA.HI.X R3, R3, UR5, R0, 0x6, P0 ;  /* 0x0000000503037c11 */ /* 0x000fca00080f3400 */
[----:B------:R-:W-:Y:S04]  /*4710*/  STG.E.64 desc[UR6][R2.64], R12 ;  /* 0x0000000c02007986 */ /* 0x000fe8000c101b06 */
[----:B------:R-:W-:Y:S04]  /*4720*/  STG.E.64 desc[UR6][R2.64+0x8], R14 ;  /* 0x0000080e02007986 */ /* 0x000fe8000c101b06 */
[----:B------:R-:W-:Y:S04]  /*4730*/  STG.E.64 desc[UR6][R2.64+0x10], R16 ;  /* 0x0000101002007986 */ /* 0x000fe8000c101b06 */
[----:B------:R-:W-:Y:S04]  /*4740*/  STG.E.64 desc[UR6][R2.64+0x18], R18 ;  /* 0x0000181202007986 */ /* 0x000fe8000c101b06 */
[----:B------:R-:W-:Y:S04]  /*4750*/  STG.E.64 desc[UR6][R2.64+0x20], R20 ;  /* 0x0000201402007986 */ /* 0x000fe8000c101b06 */
[----:B------:R-:W-:Y:S04]  /*4760*/  STG.E.64 desc[UR6][R2.64+0x28], R22 ;  /* 0x0000281602007986 */ /* 0x000fe8000c101b06 */
[----:B------:R-:W-:Y:S04]  /*4770*/  STG.E.64 desc[UR6][R2.64+0x30], R24 ;  /* 0x0000301802007986 */ /* 0x000fe8000c101b06 */
[----:B------:R-:W-:Y:S01]  /*4780*/  STG.E.64 desc[UR6][R2.64+0x38], R26 ;  /* 0x0000381a02007986 */ /* 0x000fe2000c101b06 */
[----:B------:R-:W-:Y:S01]  /*4790*/  NOP ;  /* 0x0000000000007918 */ /* 0x000fe20000000000 */
[----:B------:R-:W-:Y:S05]  /*47a0*/  EXIT ;  /* 0x000000000000794d */ /* 0x000fea0003800000 */
.L_x_276:
[----:B------:R-:W0:Y:S01]  /*47b0*/  S2UR UR5, SR_CgaCtaId ;  /* 0x00000000000579c3 */ /* 0x000e220000008800 */
[----:B------:R-:W-:Y:S01]  /*47c0*/  UMOV UR4, 0x400 ;  /* 0x0000040000047882 */ /* 0x000fe20000000000 */
[----:B------:R-:W-:Y:S01]  /*47d0*/  IMAD R7, R7, -0x180, R6 ;  /* 0xfffffe8007077824 */ /* 0x000fe200078e0206 */
[----:B------:R-:W-:Y:S04]  /*47e0*/  BSSY.RECONVERGENT B0, `(.L_x_277) ;  /* 0x0000018000007945 */ /* 0x000fe80003800200 */
[----:B------:R-:W-:Y:S01]  /*47f0*/  ISETP.GE.AND P1, PT, R3, R7, PT ;  /* 0x000000070300720c */ /* 0x000fe20003f26270 */
[----:B0-----:R-:W-:-:S06]  /*4800*/  ULEA UR4, UR5, UR4, 0x18 ;  /* 0x0000000405047291 */ /* 0x001fcc000f8ec0ff */
[----:B------:R-:W-:-:S06]  /*4810*/  LEA R4, R8, UR4, 0x3 ;  /* 0x0000000408047c11 */ /* 0x000fcc000f8e18ff */
[----:B------:R-:W1:Y:S02]  /*4820*/  LDS.64 R4, [R4+0x6000] ;  /* 0x0060000004047984 */ /* 0x000e640000000a00 */
[----:B-1----:R-:W-:-:S05]  /*4830*/  IADD3 R0, P0, PT, R4, R3, RZ ;  /* 0x0000000304007210 */ /* 0x002fca0007f1e0ff */
[----:B------:R-:W-:Y:S01]  /*4840*/  IMAD.X R21, RZ, RZ, R5, P0 ;  /* 0x000000ffff157224 */ /* 0x000fe200000e0605 */
[----:B------:R-:W-:Y:S07]  /*4850*/  @P1 BRA `(.L_x_278) ;  /* 0x0000000000401947 */ /* 0x000fee0003800000 */
[----:B------:R-:W-:Y:S01]  /*4860*/  IMAD R20, R3, 0x3c, R9 ;  /* 0x0000003c03147824 */ /* 0x000fe200078e0209 */
[----:B------:R-:W0:Y:S04]  /*4870*/  LDCU.64 UR4, c[0x0][0x3b0] ;  /* 0x00007600ff0477ac */ /* 0x000e280008000a00 */
[----:B------:R-:W1:Y:S04]  /*4880*/  LDS.128 R4, [R20] ;  /* 0x0000000014047984 */ /* 0x000e680000000c00 */
[----:B------:R-:W2:Y:S04]  /*4890*/  LDS.128 R8, [R20+0x10] ;  /* 0x0000100014087984 */ /* 0x000ea80000000c00 */
[----:B------:R-:W3:Y:S04]  /*48a0*/  LDS.128 R12, [R20+0x20] ;  /* 0x00002000140c7984 */ /* 0x000ee80000000c00 */
[----:B------:R-:W4:Y:S01]  /*48b0*/  LDS.128 R16, [R20+0x30] ;  /* 0x0000300014107984 */ /* 0x000f220000000c00 */
[----:B0-----:R-:W-:-:S04]  /*48c0*/  LEA R2, P0, R0, UR4, 0x6 ;  /* 0x0000000400027c11 */ /* 0x001fc8000f8030ff */
[----:B------:R-:W-:-:S05]  /*48d0*/  LEA.HI.X R3, R0, UR5, R21, 0x6, P0 ;  /* 0x0000000500037c11 */ /* 0x000fca00080f3415 */
[----:B-1----:R0:W-:Y:S04]  /*48e0*/  STG.E.64 desc[UR6][R2.64], R4 ;  /* 0x0000000402007986 */ /* 0x0021e8000c101b06 */
[----:B------:R0:W-:Y:S04]  /*48f0*/  STG.E.64 desc[UR6][R2.64+0x8], R6 ;  /* 0x0000080602007986 */ /* 0x0001e8000c101b06 */
[----:B--2---:R0:W-:Y:S04]  /*4900*/  STG.E.64 desc[UR6][R2.64+0x10], R8 ;  /* 0x0000100802007986 */ /* 0x0041e8000c101b06 */
[----:B------:R0:W-:Y:S04]  /*4910*/  STG.E.64 desc[UR6][R2.64+0x18], R10 ;  /* 0x0000180a02007986 */ /* 0x0001e8000c101b06 */
[----:B---3--:R0:W-:Y:S04]  /*4920*/  STG.E.64 desc[UR6][R2.64+0x20], R12 ;  /* 0x0000200c02007986 */ /* 0x0081e8000c101b06 */
[----:B------:R0:W-:Y:S04]  /*4930*/  STG.E.64 desc[UR6][R2.64+0x28], R14 ;  /* 0x0000280e02007986 */ /* 0x0001e8000c101b06 */
[----:B----4-:R0:W-:Y:S04]  /*4940*/  STG.E.64 desc[UR6][R2.64+0x30], R16 ;  /* 0x0000301002007986 */ /* 0x0101e8000c101b06 */
[----:B------:R0:W-:Y:S02]  /*4950*/  STG.E.64 desc[UR6][R2.64+0x38], R18 ;  /* 0x0000381202007986 */ /* 0x0001e4000c101b06 */
.L_x_278:
[----:B------:R-:W-:Y:S05]  /*4960*/  BSYNC.RECONVERGENT B0 ;  /* 0x0000000000007941 */ /* 0x000fea0003800200 */
.L_x_277:
[----:B------:R-:W-:Y:S01]  /*4970*/  NOP ;  /* 0x0000000000007918 */ /* 0x000fe20000000000 */
[----:B------:R-:W-:Y:S05]  /*4980*/  EXIT ;  /* 0x000000000000794d */ /* 0x000fea0003800000 */
.L_x_255:
[----:B------:R-:W-:Y:S02]  /*4990*/  IMAD.MOV.U32 R31, RZ, RZ, R24 ;  /* 0x000000ffff1f7224 */ /* 0x000fe400078e0018 */
[----:B------:R-:W-:Y:S02]  /*49a0*/  IMAD.MOV.U32 R32, RZ, RZ, 0x1 ;  /* 0x00000001ff207424 */ /* 0x000fe400078e00ff */
[----:B------:R-:W-:Y:S02]  /*49b0*/  IMAD.MOV.U32 R33, RZ, RZ, RZ ;  /* 0x000000ffff217224 */ /* 0x000fe400078e00ff */
[----:B------:R-:W-:-:S07]  /*49c0*/  IMAD.MOV.U32 R30, RZ, RZ, -0x1 ;  /* 0xffffffffff1e7424 */ /* 0x000fce00078e00ff */
[----:B------:R-:W-:Y:S05]  /*49d0*/  WARPSYNC.COLLECTIVE R30, `(.L_x_279) ;  /* 0x000000001e087348 */ /* 0x000fea0003c00000 */
[----:B------:R0:W1:Y:S02]  /*49e0*/  SHFL.UP P0, R29, R31, R32, R33 ;  /* 0x040000201f1d7389 */ /* 0x0000640000000021 */
[----:B01----:R-:W-:Y:S05]  /*49f0*/  ENDCOLLECTIVE ;  /* 0x000000000000791b */ /* 0x003fea0003800000 */
.L_x_279:
[----:B------:R-:W-:Y:S02]  /*4a00*/  IMAD.MOV.U32 R32, RZ, RZ, 0x2 ;  /* 0x00000002ff207424 */ /* 0x000fe400078e00ff */
[----:B------:R-:W-:-:S04]  /*4a10*/  IMAD.MOV.U32 R25, RZ, RZ, R29 ;  /* 0x000000ffff197224 */ /* 0x000fc800078e001d */
[----:B------:R-:W-:-:S04]  /*4a20*/  @P0 IMAD.IADD R25, R24, 0x1, R25 ;  /* 0x0000000118190824 */ /* 0x000fc800078e0219 */
[----:B------:R-:W-:-:S07]  /*4a30*/  IMAD.MOV.U32 R31, RZ, RZ, R25 ;  /* 0x000000ffff1f7224 */ /* 0x000fce00078e0019 */
[----:B------:R-:W-:Y:S05]  /*4a40*/  WARPSYNC.COLLECTIVE R30, `(.L_x_280) ;  /* 0x000000001e087348 */ /* 0x000fea0003c00000 */
[----:B------:R0:W1:Y:S02]  /*4a50*/  SHFL.UP P0, R29, R31, R32, R33 ;  /* 0x040000201f1d7389 */ /* 0x0000640000000021 */
[----:B01----:R-:W-:Y:S05]  /*4a60*/  ENDCOLLECTIVE ;  /* 0x000000000000791b */ /* 0x003fea0003800000 */
.L_x_280:
[----:B------:R-:W-:Y:S02]  /*4a70*/  IMAD.MOV.U32 R32, RZ, RZ, 0x4 ;  /* 0x00000004ff207424 */ /* 0x000fe400078e00ff */
[----:B------:R-:W-:-:S04]  /*4a80*/  IMAD.MOV.U32 R26, RZ, RZ, R29 ;  /* 0x000000ffff1a7224 */ /* 0x000fc800078e001d */
[----:B------:R-:W-:-:S04]  /*4a90*/  @P0 IMAD.IADD R26, R25, 0x1, R26 ;  /* 0x00000001191a0824 */ /* 0x000fc800078e021a */
[----:B------:R-:W-:-:S07]  /*4aa0*/  IMAD.MOV.U32 R31, RZ, RZ, R26 ;  /* 0x000000ffff1f7224 */ /* 0x000fce00078e001a */
[----:B------:R-:W-:Y:S05]  /*4ab0*/  WARPSYNC.COLLECTIVE R30, `(.L_x_281) ;  /* 0x000000001e087348 */ /* 0x000fea0003c00000 */
[----:B------:R0:W1:Y:S02]  /*4ac0*/  SHFL.UP P0, R29, R31, R32, R33 ;  /* 0x040000201f1d7389 */ /* 0x0000640000000021 */
[----:B01----:R-:W-:Y:S05]  /*4ad0*/  ENDCOLLECTIVE ;  /* 0x000000000000791b */ /* 0x003fea0003800000 */
.L_x_281:
[----:B------:R-:W-:Y:S02]  /*4ae0*/  IMAD.MOV.U32 R32, RZ, RZ, 0x8 ;  /* 0x00000008ff207424 */ /* 0x000fe400078e00ff */
[----:B------:R-:W-:-:S04]  /*4af0*/  IMAD.MOV.U32 R27, RZ, RZ, R29 ;  /* 0x000000ffff1b7224 */ /* 0x000fc800078e001d */
[----:B------:R-:W-:-:S04]  /*4b00*/  @P0 IMAD.IADD R27, R26, 0x1, R27 ;  /* 0x000000011a1b0824 */ /* 0x000fc800078e021b */
[----:B------:R-:W-:-:S07]  /*4b10*/  IMAD.MOV.U32 R31, RZ, RZ, R27 ;  /* 0x000000ffff1f7224 */ /* 0x000fce00078e001b */
[----:B------:R-:W-:Y:S05]  /*4b20*/  WARPSYNC.COLLECTIVE R30, `(.L_x_282) ;  /* 0x000000001e087348 */ /* 0x000fea0003c00000 */
[----:B------:R0:W1:Y:S02]  /*4b30*/  SHFL.UP P0, R29, R31, R32, R33 ;  /* 0x040000201f1d7389 */ /* 0x0000640000000021 */
[----:B01----:R-:W-:Y:S05]  /*4b40*/  ENDCOLLECTIVE ;  /* 0x000000000000791b */ /* 0x003fea0003800000 */
.L_x_282:
[----:B------:R-:W-:Y:S02]  /*4b50*/  IMAD.MOV.U32 R32, RZ, RZ, 0x10 ;  /* 0x00000010ff207424 */ /* 0x000fe400078e00ff */
[----:B------:R-:W-:-:S04]  /*4b60*/  IMAD.MOV.U32 R28, RZ, RZ, R29 ;  /* 0x000000ffff1c7224 */ /* 0x000fc800078e001d */
[----:B------:R-:W-:-:S04]  /*4b70*/  @P0 IMAD.IADD R28, R27, 0x1, R28 ;  /* 0x000000011b1c0824 */ /* 0x000fc800078e021c */
[----:B------:R-:W-:-:S07]  /*4b80*/  IMAD.MOV.U32 R31, RZ, RZ, R28 ;  /* 0x000000ffff1f7224 */ /* 0x000fce00078e001c */
[----:B------:R-:W-:Y:S05]  /*4b90*/  WARPSYNC.COLLECTIVE R30, `(.L_x_283) ;  /* 0x000000001e087348 */ /* 0x000fea0003c00000 */
[----:B------:R0:W1:Y:S02]  /*4ba0*/  SHFL.UP P0, R29, R31, R32, R33 ;  /* 0x040000201f1d7389 */ /* 0x0000640000000021 */
[----:B01----:R-:W-:Y:S05]  /*4bb0*/  ENDCOLLECTIVE ;  /* 0x000000000000791b */ /* 0x003fea0003800000 */
.L_x_283:
[----:B------:R-:W-:Y:S05]  /*4bc0*/  BRA `(.L_x_284) ;  /* 0xffffffdc005c7947 */ /* 0x000fea000383ffff */
.L_x_285:
        /* <DEDUP_REMOVED lines=11> */
.L_x_4278:


//--------------------- .text._ZN3cub18CUB_300001_SM_10006detail10radix_sort33DeviceRadixSortExclusiveSumKernelINS1_5radix10policy_hubIi6StructyE10Policy1000EyEEvPT0_ --------------------------
	.section	.text._ZN3cub18CUB_300001_SM_10006detail10radix_sort33DeviceRadixSortExclusiveSumKernelINS1_5radix10policy_hubIi6StructyE10Policy1000EyEEvPT0_,"ax",@progbits
	.align	128
        .global         _ZN3cub18CUB_300001_SM_10006detail10radix_sort33DeviceRadixSortExclusiveSumKernelINS1_5radix10policy_hubIi6StructyE10Policy1000EyEEvPT0_
        .type           _ZN3cub18CUB_300001_SM_10006detail10radix_sort33DeviceRadixSortExclusiveSumKernelINS1_5radix10policy_hubIi6StructyE10Policy1000EyEEvPT0_,@function
        .size           _ZN3cub18CUB_300001_SM_10006detail10radix_sort33DeviceRadixSortExclusiveSumKernelINS1_5radix10policy_hubIi6StructyE10Policy1000EyEEvPT0_,(.L_x_4279 - _ZN3cub18CUB_300001_SM_10006detail10radix_sort33DeviceRadixSortExclusiveSumKernelINS1_5radix10policy_hubIi6StructyE10Policy1000EyEEvPT0_)
        .other          _ZN3cub18CUB_300001_SM_10006detail10radix_sort33DeviceRadixSortExclusiveSumKernelINS1_5radix10policy_hubIi6StructyE10Policy1000EyEEvPT0_,@"STO_CUDA_ENTRY STV_DEFAULT"
_ZN3cub18CUB_300001_SM_10006detail10radix_sort33DeviceRadixSortExclusiveSumKernelINS1_5radix10policy_hubIi6StructyE10Policy1000EyEEvPT0_:
.text._ZN3cub18CUB_300001_SM_10006detail10radix_sort33DeviceRadixSortExclusiveSumKernelINS1_5radix10policy_hubIi6StructyE10Policy1000EyEEvPT0_:
        /* <DEDUP_REMOVED lines=63> */
.L_x_298:
        /* <DEDUP_REMOVED lines=28> */
.L_x_286:
[----:B------:R-:W-:Y:S05]  /*05b0*/  WARPSYNC.ALL ;  /* 0x0000000000007948 */ /* 0x000fea0003800000 */
[----:B------:R-:W-:Y:S06]  /*05c0*/  BAR.SYNC.DEFER_BLOCKING 0x0 ;  /* 0x0000000000007b1d */ /* 0x000fec0000010000 */
[----:B------:R-:W-:Y:S05]  /*05d0*/  @P1 EXIT ;  /* 0x000000000000194d */ /* 0x000fea0003800000 */
[----:B01----:R-:W0:Y:S04]  /*05e0*/  LDS.64 R2, [R0+0x10] ;  /* 0x0000100000027984 */ /* 0x003e280000000a00 */
[----:B0-----:R-:W-:Y:S01]  /*05f0*/  STG.E.64 desc[UR4][R16.64], R2 ;  /* 0x0000000210007986 */ /* 0x001fe2000c101b04 */
[----:B------:R-:W-:Y:S05]  /*0600*/  EXIT ;  /* 0x000000000000794d */ /* 0x000fea0003800000 */
.L_x_287:
[----:B------:R-:W-:Y:S02]  /*0610*/  IMAD.MOV.U32 R24, RZ, RZ, R20 ;  /* 0x000000ffff187224 */ /* 0x000fe400078e0014 */
[----:B------:R-:W-:Y:S02]  /*0620*/  IMAD.MOV.U32 R23, RZ, RZ, 0x1 ;  /* 0x00000001ff177424 */ /* 0x000fe400078e00ff */
[----:B------:R-:W-:Y:S02]  /*0630*/  IMAD.MOV.U32 R22, RZ, RZ, RZ ;  /* 0x000000ffff167224 */ /* 0x000fe400078e00ff */
[----:B------:R-:W-:-:S07]  /*0640*/  IMAD.MOV.U32 R21, RZ, RZ, -0x1 ;  /* 0xffffffffff157424 */ /* 0x000fce00078e00ff */
[----:B------:R-:W-:Y:S05]  /*0650*/  WARPSYNC.COLLECTIVE R21, `(.L_x_288) ;  /* 0x0000000015087348 */ /* 0x000fea0003c00000 */
[----:B------:R0:W1:Y:S02]  /*0660*/  SHFL.UP P0, R25, R24, R23, R22 ;  /* 0x0400001718197389 */ /* 0x0000640000000016 */
[----:B01----:R-:W-:Y:S05]  /*0670*/  ENDCOLLECTIVE ;  /* 0x000000000000791b */ /* 0x003fea0003800000 */
.L_x_288:
[----:B------:R-:W-:Y:S02]  /*0680*/  IMAD.MOV.U32 R24, RZ, RZ, R19 ;  /* 0x000000ffff187224 */ /* 0x000fe400078e0013 */
[----:B------:R-:W-:-:S07]  /*0690*/  IMAD.MOV.U32 R27, RZ, RZ, R25 ;  /* 0x000000ffff1b7224 */ /* 0x000fce00078e0019 */
[----:B------:R-:W-:Y:S05]  /*06a0*/  WARPSYNC.COLLECTIVE R21, `(.L_x_289) ;  /* 0x0000000015087348 */ /* 0x000fea0003c00000 */
[----:B------:R0:W1:Y:S02]  /*06b0*/  SHFL.UP P0, R25, R24, R23, R22 ;  /* 0x0400001718197389 */ /* 0x0000640000000016 */
[----:B01----:R-:W-:Y:S05]  /*06c0*/  ENDCOLLECTIVE ;  /* 0x000000000000791b */ /* 0x003fea0003800000 */
.L_x_289:
        /* <DEDUP_REMOVED lines=9> */
.L_x_290:
[----:B------:R-:W-:Y:S02]  /*0760*/  IMAD.MOV.U32 R24, RZ, RZ, R26 ;  /* 0x000000ffff187224 */ /* 0x000fe400078e001a */
[----:B------:R-:W-:-:S07]  /*0770*/  IMAD.MOV.U32 R28, RZ, RZ, R25 ;  /* 0x000000ffff1c7224 */ /* 0x000fce00078e0019 */
[----:B------:R-:W-:Y:S05]  /*0780*/  WARPSYNC.COLLECTIVE R21, `(.L_x_291) ;  /* 0x0000000015087348 */ /* 0x000fea0003c00000 */
[----:B------:R0:W1:Y:S02]  /*0790*/  SHFL.UP P0, R25, R24, R23, R22 ;  /* 0x0400001718197389 */ /* 0x0000640000000016 */
[----:B01----:R-:W-:Y:S05]  /*07a0*/  ENDCOLLECTIVE ;  /* 0x000000000000791b */ /* 0x003fea0003800000 */
.L_x_291:
        /* <DEDUP_REMOVED lines=9> */
.L_x_292:
[----:B------:R-:W-:Y:S02]  /*0840*/  IMAD.MOV.U32 R24, RZ, RZ, R29 ;  /* 0x000000ffff187224 */ /* 0x000fe400078e001d */
[----:B------:R-:W-:-:S07]  /*0850*/  IMAD.MOV.U32 R27, RZ, RZ, R25 ;  /* 0x000000ffff1b7224 */ /* 0x000fce00078e0019 */
[----:B------:R-:W-:Y:S05]  /*0860*/  WARPSYNC.COLLECTIVE R21, `(.L_x_293) ;  /* 0x0000000015087348 */ /* 0x000fea0003c00000 */
[----:B------:R0:W1:Y:S02]  /*0870*/  SHFL.UP P0, R25, R24, R23, R22 ;  /* 0x0400001718197389 */ /* 0x0000640000000016 */
[----:B01----:R-:W-:Y:S05]  /*0880*/  ENDCOLLECTIVE ;  /* 0x000000000000791b */ /* 0x003fea0003800000 */
.L_x_293:
        /* <DEDUP_REMOVED lines=9> */
.L_x_294:
[----:B------:R-:W-:Y:S02]  /*0920*/  IMAD.MOV.U32 R24, RZ, RZ, R29 ;  /* 0x000000ffff187224 */ /* 0x000fe400078e001d */
[----:B------:R-:W-:-:S07]  /*0930*/  IMAD.MOV.U32 R27, RZ, RZ, R25 ;  /* 0x000000ffff1b7224 */ /* 0x000fce00078e0019 */
[----:B------:R-:W-:Y:S05]  /*0940*/  WARPSYNC.COLLECTIVE R21, `(.L_x_295) ;  /* 0x0000000015087348 */ /* 0x000fea0003c00000 */
[----:B------:R0:W1:Y:S02]  /*0950*/  SHFL.UP P0, R25, R24, R23, R22 ;  /* 0x0400001718197389 */ /* 0x0000640000000016 */
[----:B01----:R-:W-:Y:S05]  /*0960*/  ENDCOLLECTIVE ;  /* 0x000000000000791b */ /* 0x003fea0003800000 */
.L_x_295:
        /* <DEDUP_REMOVED lines=9> */
.L_x_296:
[----:B------:R-:W-:Y:S02]  /*0a00*/  IMAD.MOV.U32 R24, RZ, RZ, R26 ;  /* 0x000000ffff187224 */ /* 0x000fe400078e001a */
[----:B------:R-:W-:-:S07]  /*0a10*/  IMAD.MOV.U32 R28, RZ, RZ, R25 ;  /* 0x000000ffff1c7224 */ /* 0x000fce00078e0019 */
[----:B------:R-:W-:Y:S05]  /*0a20*/  WARPSYNC.COLLECTIVE R21, `(.L_x_297) ;  /* 0x0000000015087348 */ /* 0x000fea0003c00000 */
[----:B------:R0:W1:Y:S02]  /*0a30*/  SHFL.UP P0, R25, R24, R23, R22 ;  /* 0x0400001718197389 */ /* 0x0000640000000016 */
[----:B01----:R-:W-:Y:S05]  /*0a40*/  ENDCOLLECTIVE ;  /* 0x000000000000791b */ /* 0x003fea0003800000 */
.L_x_297:
[----:B------:R-:W-:Y:S05]  /*0a50*/  BRA `(.L_x_298) ;  /* 0xfffffff800647947 */ /* 0x000fea000383ffff */
.L_x_299:
        /* <DEDUP_REMOVED lines=10> */
.L_x_4279:


//--------------------- .text._ZN3cub18CUB_300001_SM_10006detail10radix_sort30DeviceRadixSortHistogramKernelINS1_5radix10policy_hubIi6StructyE10Policy1000ELNS0_9SortOrderE0EiyNS1_21identity_decomposer_tEEEvPT2_PKT1_SB_iiT3_ --------------------------
	.section	.text._ZN3cub18CUB_300001_SM_10006detail10radix_sort30DeviceRadixSortHistogramKernelINS1_5radix10policy_hubIi6StructyE10Policy1000ELNS0_9SortOrderE0EiyNS1_21identity_decomposer_tEEEvPT2_PKT1_SB_iiT3_,"ax",@progbits
	.align	128
        .global         _ZN3cub18CUB_300001_SM_10006detail10radix_sort30DeviceRadixSortHistogramKernelINS1_5radix10policy_hubIi6StructyE10Policy1000ELNS0_9SortOrderE0EiyNS1_21identity_decomposer_tEEEvPT2_PKT1_SB_iiT3_
        .type           _ZN3cub18CUB_300001_SM_10006detail10radix_sort30DeviceRadixSortHistogramKernelINS1_5radix10policy_hubIi6StructyE10Policy1000ELNS0_9SortOrderE0EiyNS1_21identity_decomposer_tEEEvPT2_PKT1_SB_iiT3_,@function
        .size           _ZN3cub18CUB_300001_SM_10006detail10radix_sort30DeviceRadixSortHistogramKernelINS1_5radix10policy_hubIi6StructyE10Policy1000ELNS0_9SortOrderE0EiyNS1_21identity_decomposer_tEEEvPT2_PKT1_SB_iiT3_,(.L_x_4280 - _ZN3cub18CUB_300001_SM_10006detail10radix_sort30DeviceRadixSortHistogramKernelINS1_5radix10policy_hubIi6StructyE10Policy1000ELNS0_9SortOrderE0EiyNS1_21identity_decomposer_tEEEvPT2_PKT1_SB_iiT3_)
        .other          _ZN3cub18CUB_300001_SM_10006detail10radix_sort30DeviceRadixSortHistogramKernelINS1_5radix10policy_hubIi6StructyE10Policy1000ELNS0_9SortOrderE0EiyNS1_21identity_decomposer_tEEEvPT2_PKT1_SB_iiT3_,@"STO_CUDA_ENTRY STV_DEFAULT"
_ZN3cub18CUB_300001_SM_10006detail10radix_sort30DeviceRadixSortHistogramKernelINS1_5radix10policy_hubIi6StructyE10Policy1000ELNS0_9SortOrderE0EiyNS1_21identity_decomposer_tEEEvPT2_PKT1_SB_iiT3_:
.text._ZN3cub18CUB_300001_SM_10006detail10radix_sort30DeviceRadixSortHistogramKernelINS1_5radix10policy_hubIi6StructyE10Policy1000ELNS0_9SortOrderE0EiyNS1_21identity_decomposer_tEEEvPT2_PKT1_SB_iiT3_:
        /* <DEDUP_REMOVED lines=42> */
.L_x_383:
        /* <DEDUP_REMOVED lines=9> */
.L_x_303:
        /* <DEDUP_REMOVED lines=21> */
.L_x_302:
        /* <DEDUP_REMOVED lines=19> */
.L_x_305:
        /* <DEDUP_REMOVED lines=18> */
.L_x_304:
[----:B------:R-:W-:-:S13]  /*06d0*/  ISETP.GT.U32.AND P2, PT, R4, 0x7f, PT ;  /* 0x0000007f0400780c */ /* 0x000fda0003f44070 */
[----:B------:R-:W-:Y:S05]  /*06e0*/  @P2 BRA `(.L_x_301) ;  /* 0x0000000000e02947 */ /* 0x000fea0003800000 */
[----:B--23--:R-:W-:Y:S01]  /*06f0*/  HFMA2 R3, -RZ, RZ, 0, 0 ;  /* 0x00000000ff037431 */ /* 0x00cfe200000001ff */
[----:B------:R-:W-:Y:S06]  /*0700*/  @!P1 BRA `(.L_x_306) ;  /* 0x0000000000589947 */ /* 0x000fec0003800000 */
[----:B------:R-:W-:-:S07]  /*0710*/  IMAD.MOV.U32 R3, RZ, RZ, RZ ;  /* 0x000000ffff037224 */ /* 0x000fce00078e00ff */
.L_x_307:
        /* <DEDUP_REMOVED lines=21> */
.L_x_306:
        /* <DEDUP_REMOVED lines=14> */
.L_x_308:
        /* <DEDUP_REMOVED lines=18> */
.L_x_301:
[----:B------:R-:W-:Y:S05]  /*0a70*/  BSYNC.RECONVERGENT B0 ;  /* 0x0000000000007941 */ /* 0x000fea0003800200 */
.L_x_300:
        /* <DEDUP_REMOVED lines=16> */
.L_x_314:
        /* <DEDUP_REMOVED lines=36> */
.L_x_310:
        /* <DEDUP_REMOVED lines=67> */
.L_x_311:
        /* <DEDUP_REMOVED lines=24> */
.L_x_313:
        /* <DEDUP_REMOVED lines=73> */
.L_x_312:
[----:B------:R-:W-:Y:S05]  /*1800*/  BRA.U !UP0, `(.L_x_314) ;  /* 0xfffffff108dc7547 */ /* 0x000fea000b83ffff */
.L_x_309:
        /* <DEDUP_REMOVED lines=9> */
.L_x_334:
        /* <DEDUP_REMOVED lines=16> */
.L_x_319:
[----:B------:R-:W-:Y:S05]  /*19a0*/  BSYNC.RECONVERGENT B1 ;  /* 0x0000000000017941 */ /* 0x000fea0003800200 */
.L_x_318:
        /* <DEDUP_REMOVED lines=15> */
.L_x_321:
[----:B------:R-:W-:Y:S05]  /*1aa0*/  BSYNC.RECONVERGENT B1 ;  /* 0x0000000000017941 */ /* 0x000fea0003800200 */
.L_x_320:
[----:B------:R-:W-:Y:S04]  /*1ab0*/  BSSY.RECONVERGENT B1, `(.L_x_322) ;  /* 0x0000007000017945 */ /* 0x000fe80003800200 */
[----:B------:R-:W-:Y:S05]  /*1ac0*/  @!P0 BRA `(.L_x_323) ;  /* 0x0000000000148947 */ /* 0x000fea0003800000 */
[----:B01----:R-:W-:Y:S02]  /*1ad0*/  IMAD R17, R5, 0x100, R4 ;  /* 0x0000010005117824 */ /* 0x003fe400078e0204 */
[----:B------:R-:W-:-:S03]  /*1ae0*/  IMAD.MOV.U32 R23, RZ, RZ, RZ ;  /* 0x000000ffff177224 */ /* 0x000fc600078e00ff */
[----:B------:R-:W-:-:S05]  /*1af0*/  IADD3 R17, PT, PT, R17, 0x200, RZ ;  /* 0x0000020011117810 */ /* 0x000fca0007ffe0ff */
[----:B------:R-:W-:-:S05]  /*1b00*/  IMAD.WIDE.U32 R16, R17, 0x8, R2 ;  /* 0x0000000811107825 */ /* 0x000fca00078e0002 */
[----:B------:R2:W-:Y:S02]  /*1b10*/  REDG.E.ADD.64.STRONG.GPU desc[UR20][R16.64], R22 ;  /* 0x000000161000798e */ /* 0x0005e4000c12e514 */
.L_x_323:
[----:B------:R-:W-:Y:S05]  /*1b20*/  BSYNC.RECONVERGENT B1 ;  /* 0x0000000000017941 */ /* 0x000fea0003800200 */
.L_x_322:
[----:B------:R-:W-:Y:S04]  /*1b30*/  BSSY.RECONVERGENT B1, `(.L_x_324) ;  /* 0x0000007000017945 */ /* 0x000fe80003800200 */
[----:B------:R-:W-:Y:S05]  /*1b40*/  @!P1 BRA `(.L_x_325) ;  /* 0x0000000000149947 */ /* 0x000fea0003800000 */
[----:B012---:R-:W-:Y:S02]  /*1b50*/  IMAD R17, R5, 0x100, R4 ;  /* 0x0000010005117824 */ /* 0x007fe400078e0204 */
[----:B------:R-:W-:Y:S02]  /*1b60*/  IMAD.MOV.U32 R15, RZ, RZ, RZ ;  /* 0x000000ffff0f7224 */ /* 0x000fe400078e00ff */
[----:B------:R-:W-:-:S04]  /*1b70*/  VIADD R17, R17, 0x300 ;  /* 0x0000030011117836 */ /* 0x000fc80000000000 */
[----:B------:R-:W-:-:S05]  /*1b80*/  IMAD.WIDE.U32 R16, R17, 0x8, R2 ;  /* 0x0000000811107825 */ /* 0x000fca00078e0002 */
[----:B------:R3:W-:Y:S02]  /*1b90*/  REDG.E.ADD.64.STRONG.GPU desc[UR20][R16.64], R14 ;  /* 0x0000000e1000798e */ /* 0x0007e4000c12e514 */
.L_x_325:
[----:B------:R-:W-:Y:S05]  /*1ba0*/  BSYNC.RECONVERGENT B1 ;  /* 0x0000000000017941 */ /* 0x000fea0003800200 */
.L_x_324:
[----:B------:R-:W-:Y:S04]  /*1bb0*/  BSSY.RECONVERGENT B1, `(.L_x_326) ;  /* 0x0000007000017945 */ /* 0x000fe80003800200 */
[----:B------:R-:W-:Y:S05]  /*1bc0*/  @!P2 BRA `(.L_x_327) ;  /* 0x000000000014a947 */ /* 0x000fea0003800000 */
[----:B---3--:R-:W-:Y:S02]  /*1bd0*/  IMAD R15, R5, 0x100, R4 ;  /* 0x00000100050f7824 */ /* 0x008fe400078e0204 */
[----:B------:R-:W-:Y:S02]  /*1be0*/  HFMA2 R13, -RZ, RZ, 0, 0 ;  /* 0x00000000ff0d7431 */ /* 0x000fe400000001ff */
[----:B------:R-:W-:-:S04]  /*1bf0*/  VIADD R15, R15, 0x400 ;  /* 0x000004000f0f7836 */ /* 0x000fc80000000000 */
[----:B------:R-:W-:-:S05]  /*1c00*/  IMAD.WIDE.U32 R14, R15, 0x8, R2 ;  /* 0x000000080f0e7825 */ /* 0x000fca00078e0002 */
[----:B------:R4:W-:Y:S02]  /*1c10*/  REDG.E.ADD.64.STRONG.GPU desc[UR20][R14.64], R12 ;  /* 0x0000000c0e00798e */ /* 0x0009e4000c12e514 */
.L_x_327:
[----:B------:R-:W-:Y:S05]  /*1c20*/  BSYNC.RECONVERGENT B1 ;  /* 0x0000000000017941 */ /* 0x000fea0003800200 */
.L_x_326:
[----:B------:R-:W-:Y:S04]  /*1c30*/  BSSY.RECONVERGENT B1, `(.L_x_328) ;  /* 0x0000007000017945 */ /* 0x000fe80003800200 */
[----:B------:R-:W-:Y:S05]  /*1c40*/  @!P3 BRA `(.L_x_329) ;  /* 0x000000000014b947 */ /* 0x000fea0003800000 */
[----:B----4-:R-:W-:Y:S02]  /*1c50*/  IMAD R13, R5, 0x100, R4 ;  /* 0x00000100050d7824 */ /* 0x010fe400078e0204 */
[----:B------:R-:W-:Y:S02]  /*1c60*/  IMAD.MOV.U32 R7, RZ, RZ, RZ ;  /* 0x000000ffff077224 */ /* 0x000fe400078e00ff */
[----:B------:R-:W-:-:S04]  /*1c70*/  VIADD R13, R13, 0x500 ;  /* 0x000005000d0d7836 */ /* 0x000fc80000000000 */
[----:B------:R-:W-:-:S05]  /*1c80*/  IMAD.WIDE.U32 R12, R13, 0x8, R2 ;  /* 0x000000080d0c7825 */ /* 0x000fca00078e0002 */
[----:B------:R4:W-:Y:S02]  /*1c90*/  REDG.E.ADD.64.STRONG.GPU desc[UR20][R12.64], R6 ;  /* 0x000000060c00798e */ /* 0x0009e4000c12e514 */
.L_x_329:
[----:B------:R-:W-:Y:S05]  /*1ca0*/  BSYNC.RECONVERGENT B1 ;  /* 0x0000000000017941 */ /* 0x000fea0003800200 */
.L_x_328:
[----:B------:R-:W-:Y:S04]  /*1cb0*/  BSSY.RECONVERGENT B1, `(.L_x_330) ;  /* 0x0000007000017945 */ /* 0x000fe80003800200 */
[----:B------:R-:W-:Y:S05]  /*1cc0*/  @!P4 BRA `(.L_x_331) ;  /* 0x000000000014c947 */ /* 0x000fea0003800000 */
[----:B----4-:R-:W-:Y:S02]  /*1cd0*/  IMAD R7, R5, 0x100, R4 ;  /* 0x0000010005077824 */ /* 0x010fe400078e0204 */
[----:B------:R-:W-:Y:S02]  /*1ce0*/  IMAD.MOV.U32 R9, RZ, RZ, RZ ;  /* 0x000000ffff097224 */ /* 0x000fe400078e00ff */
[----:B------:R-:W-:-:S04]  /*1cf0*/  VIADD R7, R7, 0x600 ;  /* 0x0000060007077836 */ /* 0x000fc80000000000 */
[----:B------:R-:W-:-:S05]  /*1d00*/  IMAD.WIDE.U32 R6, R7, 0x8, R2 ;  /* 0x0000000807067825 */ /* 0x000fca00078e0002 */
[----:B------:R4:W-:Y:S02]  /*1d10*/  REDG.E.ADD.64.STRONG.GPU desc[UR20][R6.64], R8 ;  /* 0x000000080600798e */ /* 0x0009e4000c12e514 */
.L_x_331:
[----:B------:R-:W-:Y:S05]  /*1d20*/  BSYNC.RECONVERGENT B1 ;  /* 0x0000000000017941 */ /* 0x000fea0003800200 */
.L_x_330:
[----:B------:R-:W-:Y:S04]  /*1d30*/  BSSY.RECONVERGENT B1, `(.L_x_332) ;  /* 0x0000007000017945 */ /* 0x000fe80003800200 */
[----:B------:R-:W-:Y:S05]  /*1d40*/  @!P5 BRA `(.L_x_333) ;  /* 0x000000000014d947 */ /* 0x000fea0003800000 */
[----:B----4-:R-:W-:Y:S01]  /*1d50*/  LEA R7, R5, R4, 0x8 ;  /* 0x0000000405077211 */ /* 0x010fe200078e40ff */
[----:B------:R-:W-:-:S04]  /*1d60*/  IMAD.MOV.U32 R11, RZ, RZ, RZ ;  /* 0x000000ffff0b7224 */ /* 0x000fc800078e00ff */
[----:B------:R-:W-:-:S04]  /*1d70*/  VIADD R7, R7, 0x700 ;  /* 0x0000070007077836 */ /* 0x000fc80000000000 */
[----:B------:R-:W-:-:S05]  /*1d80*/  IMAD.WIDE.U32 R6, R7, 0x8, R2 ;  /* 0x0000000807067825 */ /* 0x000fca00078e0002 */
[----:B------:R4:W-:Y:S02]  /*1d90*/  REDG.E.ADD.64.STRONG.GPU desc[UR20][R6.64], R10 ;  /* 0x0000000a0600798e */ /* 0x0009e4000c12e514 */
.L_x_333:
[----:B------:R-:W-:Y:S05]  /*1da0*/  BSYNC.RECONVERGENT B1 ;  /* 0x0000000000017941 */ /* 0x000fea0003800200 */
.L_x_332:
[----:B------:R-:W-:-:S05]  /*1db0*/  VIADD R5, R5, 0x8 ;  /* 0x0000000805057836 */ /* 0x000fca0000000000 */
[----:B------:R-:W-:-:S13]  /*1dc0*/  ISETP.NE.AND P0, PT, R5, UR27, PT ;  /* 0x0000001b05007c0c */ /* 0x000fda000bf05270 */
[----:B------:R-:W-:Y:S05]  /*1dd0*/  @P0 BRA `(.L_x_334) ;  /* 0xfffffff800b00947 */ /* 0x000fea000383ffff */
[----:B------:R-:W-:-:S07]  /*1de0*/  IMAD.U32 R3, RZ, RZ, UR27 ;  /* 0x0000001bff037e24 */ /* 0x000fce000f8e00ff */
.L_x_317:
        /* <DEDUP_REMOVED lines=24> */
.L_x_338:
[----:B------:R-:W-:Y:S05]  /*1f70*/  BSYNC.RECONVERGENT B1 ;  /* 0x0000000000017941 */ /* 0x000fea0003800200 */
.L_x_337:
        /* <DEDUP_REMOVED lines=9> */
.L_x_340:
[----:B------:R-:W-:Y:S05]  /*2010*/  BSYNC.RECONVERGENT B1 ;  /* 0x0000000000017941 */ /* 0x000fea0003800200 */
.L_x_339:
        /* <DEDUP_REMOVED lines=8> */
.L_x_342:
[----:B------:R-:W-:Y:S05]  /*20a0*/  BSYNC.RECONVERGENT B1 ;  /* 0x0000000000017941 */ /* 0x000fea0003800200 */
.L_x_341:
        /* <DEDUP_REMOVED lines=9> */
.L_x_344:
[----:B------:R-:W-:Y:S05]  /*2140*/  BSYNC.RECONVERGENT B1 ;  /* 0x0000000000017941 */ /* 0x000fea0003800200 */
.L_x_343:
[----:B------:R-:W-:-:S07]  /*2150*/  VIADD R3, R3, 0x4 ;  /* 0x0000000403037836 */ /* 0x000fce0000000000 */
.L_x_336:
        /* <DEDUP_REMOVED lines=18> */
.L_x_348:
[----:B------:R-:W-:Y:S05]  /*2280*/  BSYNC.RECONVERGENT B2 ;  /* 0x0000000000027941 */ /* 0x000fea0003800200 */
.L_x_347:
        /* <DEDUP_REMOVED lines=9> */
.L_x_350:
[----:B------:R-:W-:Y:S05]  /*2320*/  BSYNC.RECONVERGENT B2 ;  /* 0x0000000000027941 */ /* 0x000fea0003800200 */
.L_x_349:
[----:B------:R-:W-:-:S07]  /*2330*/  VIADD R3, R3, 0x2 ;  /* 0x0000000203037836 */ /* 0x000fce0000000000 */
.L_x_346:
        /* <DEDUP_REMOVED lines=12> */
.L_x_345:
[----:B------:R-:W-:Y:S05]  /*2400*/  BSYNC.RECONVERGENT B1 ;  /* 0x0000000000017941 */ /* 0x000fea0003800200 */
.L_x_335:
[----:B------:R-:W-:-:S13]  /*2410*/  ISETP.GT.U32.AND P0, PT, R4, 0x7f, PT ;  /* 0x0000007f0400780c */ /* 0x000fda0003f04070 */
[----:B------:R-:W-:Y:S05]  /*2420*/  @P0 BRA `(.L_x_316) ;  /* 0x0000000800900947 */ /* 0x000fea0003800000 */
[----:B------:R-:W-:Y:S01]  /*2430*/  UISETP.GE.U32.AND UP0, UPT, UR22, 0x7, UPT ;  /* 0x000000071600788c */ /* 0x000fe2000bf06070 */
[----:B0-----:R-:W-:-:S08]  /*2440*/  IMAD.MOV.U32 R3, RZ, RZ, RZ ;  /* 0x000000ffff037224 */ /* 0x001fd000078e00ff */
[----:B------:R-:W-:Y:S05]  /*2450*/  BRA.U !UP0, `(.L_x_351) ;  /* 0x0000000508147547 */ /* 0x000fea000b800000 */
[----:B------:R-:W0:Y:S01]  /*2460*/  LDC.64 R2, c[0x0][0x380] ;  /* 0x0000e000ff027b82 */ /* 0x000e220000000a00 */
[----:B------:R-:W-:-:S07]  /*2470*/  IMAD.MOV.U32 R9, RZ, RZ, RZ ;  /* 0x000000ffff097224 */ /* 0x000fce00078e00ff */
.L_x_368:
        /* <DEDUP_REMOVED lines=18> */
.L_x_353:
[----:B------:R-:W-:Y:S05]  /*25a0*/  BSYNC.RECONVERGENT B1 ;  /* 0x0000000000017941 */ /* 0x000fea0003800200 */
.L_x_352:
[----:B------:R-:W-:Y:S04]  /*25b0*/  BSSY.RECONVERGENT B1, `(.L_x_354) ;  /* 0x0000005000017945 */ /* 0x000fe80003800200 */
[----:B------:R-:W-:Y:S05]  /*25c0*/  @!P1 BRA `(.L_x_355) ;  /* 0x00000000000c9947 */ /* 0x000fea0003800000 */
[----:B0-----:R-:W-:Y:S02]  /*25d0*/  IMAD.MOV.U32 R14, RZ, RZ, R13 ;  /* 0x000000ffff0e7224 */ /* 0x001fe400078e000d */
[----:B------:R-:W-:-:S05]  /*25e0*/  IMAD.MOV.U32 R15, RZ, RZ, RZ ;  /* 0x000000ffff0f7224 */ /* 0x000fca00078e00ff */
[----:B------:R1:W-:Y:S02]  /*25f0*/  REDG.E.ADD.64.STRONG.GPU desc[UR20][R6.64+0xc00], R14 ;  /* 0x000c000e0600798e */ /* 0x0003e4000c12e514 */
.L_x_355:
[----:B------:R-:W-:Y:S05]  /*2600*/  BSYNC.RECONVERGENT B1 ;  /* 0x0000000000017941 */ /* 0x000fea0003800200 */
.L_x_354:
        /* <DEDUP_REMOVED lines=12> */
.L_x_357:
[----:B------:R-:W-:Y:S05]  /*26d0*/  BSYNC.RECONVERGENT B1 ;  /* 0x0000000000017941 */ /* 0x000fea0003800200 */
.L_x_356:
[----:B------:R-:W-:Y:S04]  /*26e0*/  BSSY.RECONVERGENT B1, `(.L_x_358) ;  /* 0x0000005000017945 */ /* 0x000fe80003800200 */
[----:B------:R-:W-:Y:S05]  /*26f0*/  @!P1 BRA `(.L_x_359) ;  /* 0x00000000000c9947 */ /* 0x000fea0003800000 */
[----:B012---:R-:W-:Y:S02]  /*2700*/  IMAD.MOV.U32 R14, RZ, RZ, R18 ;  /* 0x000000ffff0e7224 */ /* 0x007fe400078e0012 */
[----:B------:R-:W-:-:S05]  /*2710*/  IMAD.MOV.U32 R15, RZ, RZ, RZ ;  /* 0x000000ffff0f7224 */ /* 0x000fca00078e00ff */
[----:B------:R3:W-:Y:S02]  /*2720*/  REDG.E.ADD.64.STRONG.GPU desc[UR20][R6.64+0x1c00], R14 ;  /* 0x001c000e0600798e */ /* 0x0007e4000c12e514 */
.L_x_359:
[----:B------:R-:W-:Y:S05]  /*2730*/  BSYNC.RECONVERGENT B1 ;  /* 0x0000000000017941 */ /* 0x000fea0003800200 */
.L_x_358:
[----:B------:R-:W-:Y:S04]  /*2740*/  BSSY.RECONVERGENT B1, `(.L_x_360) ;  /* 0x0000005000017945 */ /* 0x000fe80003800200 */
[----:B------:R-:W-:Y:S05]  /*2750*/  @!P2 BRA `(.L_x_361) ;  /* 0x00000000000ca947 */ /* 0x000fea0003800000 */
[----:B0123--:R-:W-:Y:S01]  /*2760*/  MOV R14, R19 ;  /* 0x00000013000e7202 */ /* 0x00ffe20000000f00 */
[----:B------:R-:W-:-:S05]  /*2770*/  IMAD.MOV.U32 R15, RZ, RZ, RZ ;  /* 0x000000ffff0f7224 */ /* 0x000fca00078e00ff */
[----:B------:R4:W-:Y:S02]  /*2780*/  REDG.E.ADD.64.STRONG.GPU desc[UR20][R6.64+0x2400], R14 ;  /* 0x0024000e0600798e */ /* 0x0009e4000c12e514 */
.L_x_361:
[----:B------:R-:W-:Y:S05]  /*2790*/  BSYNC.RECONVERGENT B1 ;  /* 0x0000000000017941 */ /* 0x000fea0003800200 */
.L_x_360:
[----:B------:R-:W-:Y:S04]  /*27a0*/  BSSY.RECONVERGENT B1, `(.L_x_362) ;  /* 0x0000004000017945 */ /* 0x000fe80003800200 */
[----:B------:R-:W-:Y:S05]  /*27b0*/  @!P3 BRA `(.L_x_363) ;  /* 0x000000000008b947 */ /* 0x000fea0003800000 */
[----:B------:R-:W-:-:S05]  /*27c0*/  IMAD.MOV.U32 R17, RZ, RZ, RZ ;  /* 0x000000ffff117224 */ /* 0x000fca00078e00ff */
[----:B------:R0:W-:Y:S02]  /*27d0*/  REDG.E.ADD.64.STRONG.GPU desc[UR20][R6.64+0x2c00], R16 ;  /* 0x002c00100600798e */ /* 0x0001e4000c12e514 */
.L_x_363:
[----:B------:R-:W-:Y:S05]  /*27e0*/  BSYNC.RECONVERGENT B1 ;  /* 0x0000000000017941 */ /* 0x000fea0003800200 */
.L_x_362:
[----:B------:R-:W-:Y:S04]  /*27f0*/  BSSY.RECONVERGENT B1, `(.L_x_364) ;  /* 0x0000004000017945 */ /* 0x000fe80003800200 */
[----:B------:R-:W-:Y:S05]  /*2800*/  @!P4 BRA `(.L_x_365) ;  /* 0x000000000008c947 */ /* 0x000fea0003800000 */
[----:B------:R-:W-:-:S05]  /*2810*/  IMAD.MOV.U32 R13, RZ, RZ, RZ ;  /* 0x000000ffff0d7224 */ /* 0x000fca00078e00ff */
[----:B------:R0:W-:Y:S02]  /*2820*/  REDG.E.ADD.64.STRONG.GPU desc[UR20][R6.64+0x3400], R12 ;  /* 0x0034000c0600798e */ /* 0x0001e4000c12e514 */
.L_x_365:
[----:B------:R-:W-:Y:S05]  /*2830*/  BSYNC.RECONVERGENT B1 ;  /* 0x0000000000017941 */ /* 0x000fea0003800200 */
.L_x_364:
[----:B------:R-:W-:Y:S04]  /*2840*/  BSSY.RECONVERGENT B1, `(.L_x_366) ;  /* 0x0000004000017945 */ /* 0x000fe80003800200 */
[----:B------:R-:W-:Y:S05]  /*2850*/  @!P5 BRA `(.L_x_367) ;  /* 0x000000000008d947 */ /* 0x000fea0003800000 */
[----:B------:R-:W-:-:S05]  /*2860*/  IMAD.MOV.U32 R11, RZ, RZ, RZ ;  /* 0x000000ffff0b7224 */ /* 0x000fca00078e00ff */
[----:B------:R0:W-:Y:S02]  /*2870*/  REDG.E.ADD.64.STRONG.GPU desc[UR20][R6.64+0x3c00], R10 ;  /* 0x003c000a0600798e */ /* 0x0001e4000c12e514 */
.L_x_367:
[----:B------:R-:W-:Y:S05]  /*2880*/  BSYNC.RECONVERGENT B1 ;  /* 0x0000000000017941 */ /* 0x000fea0003800200 */
.L_x_366:
[----:B------:R-:W-:Y:S05]  /*2890*/  @P0 BRA `(.L_x_368) ;  /* 0xfffffff800f80947 */ /* 0x000fea000383ffff */
[----:B------:R-:W-:-:S07]  /*28a0*/  IMAD.U32 R3, RZ, RZ, UR27 ;  /* 0x0000001bff037e24 */ /* 0x000fce000f8e00ff */
.L_x_351:
        /* <DEDUP_REMOVED lines=20> */
.L_x_371:
[----:B------:R-:W-:Y:S05]  /*29f0*/  BSYNC.RECONVERGENT B1 ;  /* 0x0000000000017941 */ /* 0x000fea0003800200 */
.L_x_370:
        /* <DEDUP_REMOVED lines=9> */
.L_x_373:
[----:B------:R-:W-:Y:S05]  /*2a90*/  BSYNC.RECONVERGENT B1 ;  /* 0x0000000000017941 */ /* 0x000fea0003800200 */
.L_x_372:
        /* <DEDUP_REMOVED lines=8> */
.L_x_375:
[----:B------:R-:W-:Y:S05]  /*2b20*/  BSYNC.RECONVERGENT B1 ;  /* 0x0000000000017941 */ /* 0x000fea0003800200 */
.L_x_374:
        /* <DEDUP_REMOVED lines=9> */
.L_x_377:
[----:B------:R-:W-:Y:S05]  /*2bc0*/  BSYNC.RECONVERGENT B1 ;  /* 0x0000000000017941 */ /* 0x000fea0003800200 */
.L_x_376:
[----:B------:R-:W-:-:S07]  /*2bd0*/  VIADD R3, R3, 0x4 ;  /* 0x0000000403037836 */ /* 0x000fce0000000000 */
.L_x_369:
        /* <DEDUP_REMOVED lines=17> */
.L_x_380:
[----:B------:R-:W-:Y:S05]  /*2cf0*/  BSYNC.RECONVERGENT B1 ;  /* 0x0000000000017941 */ /* 0x000fea0003800200 */
.L_x_379:
        /* <DEDUP_REMOVED lines=9> */
.L_x_382:
[----:B------:R-:W-:Y:S05]  /*2d90*/  BSYNC.RECONVERGENT B1 ;  /* 0x0000000000017941 */ /* 0x000fea0003800200 */
.L_x_381:
[----:B------:R-:W-:-:S07]  /*2da0*/  VIADD R3, R3, 0x2 ;  /* 0x0000000203037836 */ /* 0x000fce0000000000 */
.L_x_378:
        /* <DEDUP_REMOVED lines=12> */
.L_x_316:
[----:B------:R-:W-:Y:S05]  /*2e70*/  BSYNC.RECONVERGENT B0 ;  /* 0x0000000000007941 */ /* 0x000fea0003800200 */
.L_x_315:
[----:B------:R-:W-:Y:S01]  /*2e80*/  BAR.SYNC.DEFER_BLOCKING 0x0 ;  /* 0x0000000000007b1d */ /* 0x000fe20000010000 */
[----:B------:R-:W-:-:S04]  /*2e90*/  UIADD3 UR6, UP0, UPT, UR6, 0x1, URZ ;  /* 0x0000000106067890 */ /* 0x000fc8000ff1e0ff */
[----:B------:R-:W-:Y:S02]  /*2ea0*/  UIADD3.X UR7, UPT, UPT, URZ, UR7, URZ, UP0, !UPT ;  /* 0x00000007ff077290 */ /* 0x000fe400087fe4ff */
[----:B------:R-:W-:-:S04]  /*2eb0*/  UISETP.NE.U32.AND UP0, UPT, UR6, UR11, UPT ;  /* 0x0000000b0600728c */ /* 0x000fc8000bf05070 */
[----:B------:R-:W-:-:S09]  /*2ec0*/  UISETP.NE.AND.EX UP0, UPT, UR7, UR12, UPT, UP0 ;  /* 0x0000000c0700728c */ /* 0x000fd2000bf05300 */
[----:B------:R-:W-:Y:S05]  /*2ed0*/  BRA.U UP0, `(.L_x_383) ;  /* 0xffffffd100f07547 */ /* 0x000fea000b83ffff */
[----:B------:R-:W-:Y:S05]  /*2ee0*/  EXIT ;  /* 0x000000000000794d */ /* 0x000fea0003800000 */
.L_x_384:
        /* <DEDUP_REMOVED lines=9> */
.L_x_4280:


//--------------------- .text._ZN3cub18CUB_300001_SM_10006detail10radix_sort31DeviceRadixSortSingleTileKernelINS1_5radix10policy_hubIi6StructyE10Policy1000ELNS0_9SortOrderE0EiS6_yNS1_21identity_decomposer_tEEEvPKT1_PSB_PKT2_PSF_T3_iiT4_ --------------------------
	.section	.text._ZN3cub18CUB_300001_SM_10006detail10radix_sort31DeviceRadixSortSingleTileKernelINS1_5radix10policy_hubIi6StructyE10Policy1000ELNS0_9SortOrderE0EiS6_yNS1_21identity_decomposer_tEEEvPKT1_PSB_PKT2_PSF_T3_iiT4_,"ax",@progbits
	.align	128
        .global         _ZN3cub18CUB_300001_SM_10006detail10radix_sort31DeviceRadixSortSingleTileKernelINS1_5radix10policy_hubIi6StructyE10Policy1000ELNS0_9SortOrderE0EiS6_yNS1_21identity_decomposer_tEEEvPKT1_PSB_PKT2_PSF_T3_iiT4_
        .type           _ZN3cub18CUB_300001_SM_10006detail10radix_sort31DeviceRadixSortSingleTileKernelINS1_5radix10policy_hubIi6StructyE10Policy1000ELNS0_9SortOrderE0EiS6_yNS1_21identity_decomposer_tEEEvPKT1_PSB_PKT2_PSF_T3_iiT4_,@function
        .size           _ZN3cub18CUB_300001_SM_10006detail10radix_sort31DeviceRadixSortSingleTileKernelINS1_5radix10policy_hubIi6StructyE10Policy1000ELNS0_9SortOrderE0EiS6_yNS1_21identity_decomposer_tEEEvPKT1_PSB_PKT2_PSF_T3_iiT4_,(.L_x_4281 - _ZN3cub18CUB_300001_SM_10006detail10radix_sort31DeviceRadixSortSingleTileKernelINS1_5radix10policy_hubIi6StructyE10Policy1000ELNS0_9SortOrderE0EiS6_yNS1_21identity_decomposer_tEEEvPKT1_PSB_PKT2_PSF_T3_iiT4_)
        .other          _ZN3cub18CUB_300001_SM_10006detail10radix_sort31DeviceRadixSortSingleTileKernelINS1_5radix10policy_hubIi6StructyE10Policy1000ELNS0_9SortOrderE0EiS6_yNS1_21identity_decomposer_tEEEvPKT1_PSB_PKT2_PSF_T3_iiT4_,@"STO_CUDA_ENTRY STV_DEFAULT"
_ZN3cub18CUB_300001_SM_10006detail10radix_sort31DeviceRadixSortSingleTileKernelINS1_5radix10policy_hubIi6StructyE10Policy1000ELNS0_9SortOrderE0EiS6_yNS1_21identity_decomposer_tEEEvPKT1_PSB_PKT2_PSF_T3_iiT4_:
.text._ZN3cub18CUB_300001_SM_10006detail10radix_sort31DeviceRadixSortSingleTileKernelINS1_5radix10policy_hubIi6StructyE10Policy1000ELNS0_9SortOrderE0EiS6_yNS1_21identity_decomposer_tEEEvPKT1_PSB_PKT2_PSF_T3_iiT4_:
[----:B------:R-:W-:Y:S01]  /*0000*/  LDC R1, c[0x0][0x37c] ;  /* 0x0000df00ff017b82 */ /* 0x000fe20000000800 */
[----:B------:R-:W0:Y:S01]  /*0010*/  S2R R0, SR_TID.X ;  /* 0x0000000000007919 */ /* 0x000e220000002100 */
[----:B------:R-:W0:Y:S01]  /*0020*/  LDCU UR4, c[0x0][0x3a0] ;  /* 0x00007400ff0477ac */ /* 0x000e220008000800 */
[----:B------:R-:W1:Y:S01]  /*0030*/  LDCU.64 UR10, c[0x0][0x358] ;  /* 0x00006b00ff0a77ac */ /* 0x000e620008000a00 */
[----:B0-----:R-:W-:-:S13]  /*0040*/  ISETP.GE.AND P0, PT, R0, UR4, PT ;  /* 0x0000000400007c0c */ /* 0x001fda000bf06270 */
[----:B------:R-:W0:Y:S01]  /*0050*/  @!P0 LDC.64 R4, c[0x0][0x380] ;  /* 0x0000e000ff048b82 */ /* 0x000e220000000a00 */
[----:B------:R-:W-:Y:S01]  /*0060*/  BSSY.RECONVERGENT B0, `(.L_x_385) ;  /* 0x0000050000007945 */ /* 0x000fe20003800200 */
[----:B------:R-:W-:Y:S01]  /*0070*/  PRMT R15, RZ, 0x7610, R15 ;  /* 0x00007610ff0f7816 */ /* 0x000fe2000000000f */
[----:B------:R-:W-:Y:S01]  /*0080*/  IMAD.MOV.U32 R14, RZ, RZ, RZ ;  /* 0x000000ffff0e7224 */ /* 0x000fe200078e00ff */
[----:B------:R-:W-:Y:S01]  /*0090*/  CS2R R2, SRZ ;  /* 0x0000000000027805 */ /* 0x000fe2000001ff00 */
[----:B0-----:R-:W-:-:S06]  /*00a0*/  @!P0 IMAD.WIDE.U32 R4, R0, 0x4, R4 ;  /* 0x0000000400048825 */ /* 0x001fcc00078e0004 */
[----:B-1----:R0:W5:Y:S01]  /*00b0*/  @!P0 LDG.E R4, desc[UR10][R4.64] ;  /* 0x0000000a04048981 */ /* 0x002162000c1e1900 */
[----:B------:R-:W-:Y:S06]  /*00c0*/  BAR.SYNC.DEFER_BLOCKING 0x0 ;  /* 0x0000000000007b1d */ /* 0x000fec0000010000 */
[----:B------:R-:W-:Y:S05]  /*00d0*/  @P0 BRA `(.L_x_386) ;  /* 0x0000000400200947 */ /* 0x000fea0003800000 */
[----:B------:R-:W1:Y:S02]  /*00e0*/  LDC.64 R6, c[0x0][0x390] ;  /* 0x0000e400ff067b82 */ /* 0x000e640000000a00 */
[----:B-1----:R-:W-:-:S05]  /*00f0*/  IMAD.WIDE.U32 R6, R0, 0x40, R6 ;  /* 0x0000004000067825 */ /* 0x002fca00078e0006 */
[----:B------:R-:W2:Y:S04]  /*0100*/  LDG.E.64 R8, desc[UR10][R6.64] ;  /* 0x0000000a06087981 */ /* 0x000ea8000c1e1b00 */
[----:B------:R-:W3:Y:S04]  /*0110*/  LDG.E.64 R10, desc[UR10][R6.64+0x8] ;  /* 0x0000080a060a7981 */ /* 0x000ee8000c1e1b00 */
[----:B------:R-:W4:Y:S04]  /*0120*/  LDG.E.64 R12, desc[UR10][R6.64+0x10] ;  /* 0x0000100a060c7981 */ /* 0x000f28000c1e1b00 */
[----:B------:R-:W4:Y:S04]  /*0130*/  LDG.E.64 R56, desc[UR10][R6.64+0x28] ;  /* 0x0000280a06387981 */ /* 0x000f28000c1e1b00 */
[----:B------:R-:W0:Y:S04]  /*0140*/  LDG.E.64 R38, desc[UR10][R6.64+0x18] ;  /* 0x0000180a06267981 */ /* 0x000e28000c1e1b00 */
[----:B------:R-:W4:Y:S04]  /*0150*/  LDG.E.64 R48, desc[UR10][R6.64+0x20] ;  /* 0x0000200a06307981 */ /* 0x000f28000c1e1b00 */
[----:B------:R-:W4:Y:S04]  /*0160*/  LDG.E.U16 R68, desc[UR10][R6.64+0x30] ;  /* 0x0000300a06447981 */ /* 0x000f28000c1e1500 */
[----:B------:R-:W5:Y:S04]  /*0170*/  LDG.E R14, desc[UR10][R6.64+0x34] ;  /* 0x0000340a060e7981 */ /* 0x000f68000c1e1900 */
[----:B------:R1:W5:Y:S01]  /*0180*/  LDG.E.64 R2, desc[UR10][R6.64+0x38] ;  /* 0x0000380a06027981 */ /* 0x000362000c1e1b00 */
[----:B--2---:R-:W-:-:S02]  /*0190*/  PRMT R15, R8, 0x7770, RZ ;  /* 0x00007770080f7816 */ /* 0x004fc400000000ff */
[C---:B------:R-:W-:Y:S02]  /*01a0*/  PRMT R16, R8.reuse, 0x7771, RZ ;  /* 0x0000777108107816 */ /* 0x040fe400000000ff */
[----:B------:R-:W-:Y:S02]  /*01b0*/  PRMT R17, R8, 0x7772, RZ ;  /* 0x0000777208117816 */ /* 0x000fe400000000ff */
[C---:B------:R-:W-:Y:S02]  /*01c0*/  PRMT R19, R9.reuse, 0x7770, RZ ;  /* 0x0000777009137816 */ /* 0x040fe400000000ff */
[C---:B------:R-:W-:Y:S02]  /*01d0*/  PRMT R20, R9.reuse, 0x7771, RZ ;  /* 0x0000777109147816 */ /* 0x040fe400000000ff */
[----:B------:R-:W-:Y:S02]  /*01e0*/  PRMT R21, R9, 0x7772, RZ ;  /* 0x0000777209157816 */ /* 0x000fe400000000ff */
[----:B---3--:R-:W-:-:S02]  /*01f0*/  PRMT R23, R10, 0x7770, RZ ;  /* 0x000077700a177816 */ /* 0x008fc400000000ff */
[C---:B------:R-:W-:Y:S02]  /*0200*/  PRMT R24, R10.reuse, 0x7771, RZ ;  /* 0x000077710a187816 */ /* 0x040fe400000000ff */
[----:B------:R-:W-:Y:S02]  /*0210*/  PRMT R25, R10, 0x7772, RZ ;  /* 0x000077720a197816 */ /* 0x000fe400000000ff */
[C---:B------:R-:W-:Y:S02]  /*0220*/  PRMT R27, R11.reuse, 0x7770, RZ ;  /* 0x000077700b1b7816 */ /* 0x040fe400000000ff */
[C---:B------:R-:W-:Y:S02]  /*0230*/  PRMT R28, R11.reuse, 0x7771, RZ ;  /* 0x000077710b1c7816 */ /* 0x040fe400000000ff */
[----:B------:R-:W-:Y:S02]  /*0240*/  PRMT R30, R11, 0x7772, RZ ;  /* 0x000077720b1e7816 */ /* 0x000fe400000000ff */
[----:B----4-:R-:W-:-:S02]  /*0250*/  PRMT R29, R12, 0x7770, RZ ;  /* 0x000077700c1d7816 */ /* 0x010fc400000000ff */
        /* <DEDUP_REMOVED lines=12> */
[----:B------:R-:W-:Y:S02]  /*0320*/  PRMT R12, R12, 0x7773, RZ ;  /* 0x000077730c0c7816 */ /* 0x000fe400000000ff */
[----:B------:R-:W-:Y:S02]  /*0330*/  PRMT R13, R13, 0x7773, RZ ;  /* 0x000077730d0d7816 */ /* 0x000fe400000000ff */
[----:B0-----:R-:W-:Y:S02]  /*0340*/  PRMT R5, R38, 0x7770, RZ ;  /* 0x0000777026057816 */ /* 0x001fe400000000ff */
[C---:B-1----:R-:W-:Y:S02]  /*0350*/  PRMT R6, R48.reuse, 0x7771, RZ ;  /* 0x0000777130067816 */ /* 0x042fe400000000ff */
[----:B------:R-:W-:Y:S02]  /*0360*/  PRMT R7, R48, 0x7772, RZ ;  /* 0x0000777230077816 */ /* 0x000fe400000000ff */
[----:B------:R-:W-:-:S02]  /*0370*/  PRMT R53, R56, 0x7770, RZ ;  /* 0x0000777038357816 */ /* 0x000fc400000000ff */
[----:B------:R-:W-:Y:S02]  /*0380*/  PRMT R57, R57, 0x7773, RZ ;  /* 0x0000777339397816 */ /* 0x000fe400000000ff */
        /* <DEDUP_REMOVED lines=17> */
[----:B------:R-:W-:Y:S02]  /*04a0*/  PRMT R68, R68, 0x7771, RZ ;  /* 0x0000777144447816 */ /* 0x000fe400000000ff */
        /* <DEDUP_REMOVED lines=10> */
[----:B------:R-:W-:-:S07]  /*0550*/  PRMT R66, R57, 0x7610, R66 ;  /* 0x0000761039427816 */ /* 0x000fce0000000042 */
.L_x_386:
[----:B------:R-:W-:Y:S05]  /*0560*/  BSYNC.RECONVERGENT B0 ;  /* 0x0000000000007941 */ /* 0x000fea0003800200 */
.L_x_385:
[----:B------:R-:W1:Y:S01]  /*0570*/  S2UR UR5, SR_CgaCtaId ;  /* 0x00000000000579c3 */ /* 0x000e620000008800 */
[----:B------:R-:W2:Y:S01]  /*0580*/  S2R R103, SR_LANEID ;  /* 0x0000000000677919 */ /* 0x000ea20000000000 */
[----:B------:R-:W3:Y:S01]  /*0590*/  LDCU.64 UR6, c[0x0][0x3a8] ;  /* 0x00007500ff0677ac */ /* 0x000ee20008000a00 */
[----:B------:R-:W-:Y:S01]  /*05a0*/  SHF.R.U32.HI R104, RZ, 0x5, R0 ;  /* 0x00000005ff687819 */ /* 0x000fe20000011600 */
[----:B------:R-:W-:Y:S01]  /*05b0*/  IMAD.MOV.U32 R53, RZ, RZ, -0x1 ;  /* 0xffffffffff357424 */ /* 0x000fe200078e00ff */
[----:B-----5:R-:W-:Y:S01]  /*05c0*/  @!P0 LOP3.LUT R53, R4, 0x80000000, RZ, 0x3c, !PT ;  /* 0x8000000004358812 */ /* 0x020fe200078e3cff */
[----:B------:R-:W-:Y:S01]  /*05d0*/  UMOV UR4, 0x400 ;  /* 0x0000040000047882 */ /* 0x000fe20000000000 */
[----:B------:R-:W4:Y:S01]  /*05e0*/  LDCU UR9, c[0x0][0x3ac] ;  /* 0x00007580ff0977ac */ /* 0x000f220008000800 */
[----:B---3--:R-:W-:Y:S02]  /*05f0*/  UIADD3 UR8, UPT, UPT, UR6, 0x6, URZ ;  /* 0x0000000606087890 */ /* 0x008fe4000fffe0ff */
[----:B-1----:R-:W-:-:S02]  /*0600*/  ULEA UR4, UR5, UR4, 0x18 ;  /* 0x0000000405047291 */ /* 0x002fc4000f8ec0ff */
[----:B------:R-:W-:-:S04]  /*0610*/  UIADD3 UR5, UPT, UPT, -UR6, UR7, URZ ;  /* 0x0000000706057290 */ /* 0x000fc8000fffe1ff */
[----:B------:R-:W-:Y:S02]  /*0620*/  LEA R13, R0, UR4, 0x2 ;  /* 0x00000004000d7c11 */ /* 0x000fe4000f8e10ff */
[----:B------:R-:W-:-:S03]  /*0630*/  LEA R57, R104, UR4, 0x2 ;  /* 0x0000000468397c11 */ /* 0x000fc6000f8e10ff */
[C-C-:B------:R-:W-:Y:S02]  /*0640*/  IMAD R12, R0.reuse, 0x3c, R13.reuse ;  /* 0x0000003c000c7824 */ /* 0x140fe400078e020d */
[----:B------:R-:W-:Y:S01]  /*0650*/  IMAD R58, R0, 0x80, R13 ;  /* 0x00000080003a7824 */ /* 0x000fe200078e020d */
[----:B--2-4-:R-:W-:Y:S06]  /*0660*/  BAR.SYNC.DEFER_BLOCKING 0x0 ;  /* 0x0000000000007b1d */ /* 0x014fec0000010000 */
.L_x_388:
[----:B------:R-:W-:Y:S01]  /*0670*/  UISETP.LT.AND UP0, UPT, UR5, 0x6, UPT ;  /* 0x000000060500788c */ /* 0x000fe2000bf01270 */
[----:B------:R-:W-:Y:S01]  /*0680*/  STS [R13], RZ ;  /* 0x000000ff0d007388 */ /* 0x000fe20000000800 */
[----:B------:R-:W-:Y:S01]  /*0690*/  UIADD3 UR6, UPT, UPT, UR8, -0x6, URZ ;  /* 0xfffffffa08067890 */ /* 0x000fe2000fffe0ff */
[----:B------:R-:W-:Y:S01]  /*06a0*/  ISETP.NE.AND P1, PT, R103, 0x1f, PT ;  /* 0x0000001f6700780c */ /* 0x000fe20003f25270 */
[----:B------:R-:W-:Y:S01]  /*06b0*/  USEL UR4, UR5, 0x6, UP0 ;  /* 0x0000000605047887 */ /* 0x000fe20008000000 */
[----:B------:R-:W-:Y:S01]  /*06c0*/  STS [R13+0x400], RZ ;  /* 0x000400ff0d007388 */ /* 0x000fe20000000800 */
[C---:B------:R-:W-:Y:S01]  /*06d0*/  ISETP.NE.AND P2, PT, R104.reuse, 0x6, PT ;  /* 0x000000066800780c */ /* 0x040fe20003f45270 */
[----:B------:R-:W-:Y:S01]  /*06e0*/  UISETP.GE.AND UP0, UPT, UR8, UR9, UPT ;  /* 0x000000090800728c */ /* 0x000fe2000bf06270 */
[----:B------:R-:W-:Y:S01]  /*06f0*/  SHF.R.U32.HI R4, RZ, UR6, R53 ;  /* 0x00000006ff047c19 */ /* 0x000fe20008011635 */
[----:B------:R-:W-:Y:S01]  /*0700*/  UBMSK UR4, URZ, UR4 ;  /* 0x00000004ff04729b */ /* 0x000fe20008000000 */
[----:B------:R-:W-:Y:S01]  /*0710*/  STS [R13+0x800], RZ ;  /* 0x000800ff0d007388 */ /* 0x000fe20000000800 */
[----:B------:R-:W-:-:S02]  /*0720*/  ISETP.NE.AND P3, PT, R104, 0x7, PT ;  /* 0x000000076800780c */ /* 0x000fc40003f65270 */
[----:B------:R-:W1:Y:S01]  /*0730*/  S2UR UR6, SR_CgaCtaId ;  /* 0x00000000000679c3 */ /* 0x000e620000008800 */
[----:B------:R-:W-:Y:S01]  /*0740*/  STS [R13+0xc00], RZ ;  /* 0x000c00ff0d007388 */ /* 0x000fe20000000800 */
[----:B------:R-:W-:Y:S01]  /*0750*/  LOP3.LUT R4, R4, UR4, RZ, 0xc0, !PT ;  /* 0x0000000404047c12 */ /* 0x000fe2000f8ec0ff */
[----:B------:R-:W-:Y:S02]  /*0760*/  UMOV UR4, 0x400 ;  /* 0x0000040000047882 */ /* 0x000fe40000000000 */
[----:B------:R-:W-:Y:S02]  /*0770*/  STS [R13+0x1000], RZ ;  /* 0x001000ff0d007388 */ /* 0x000fe40000000800 */
[----:B0-----:R-:W-:Y:S01]  /*0780*/  IMAD.SHL.U32 R5, R4, 0x400, RZ ;  /* 0x0000040004057824 */ /* 0x001fe200078e00ff */
[----:B------:R-:W-:Y:S01]  /*0790*/  SHF.R.U32.HI R4, RZ, 0x4, R4 ;  /* 0x00000004ff047819 */ /* 0x000fe20000011604 */
[----:B------:R-:W-:Y:S03]  /*07a0*/  STS [R13+0x1400], RZ ;  /* 0x001400ff0d007388 */ /* 0x000fe60000000800 */
[----:B------:R-:W-:Y:S01]  /*07b0*/  LOP3.LUT R70, R5, 0x7c00, RZ, 0xc0, !PT ;  /* 0x00007c0005467812 */ /* 0x000fe200078ec0ff */
[----:B------:R-:W-:Y:S01]  /*07c0*/  STS [R13+0x1800], RZ ;  /* 0x001800ff0d007388 */ /* 0x000fe20000000800 */
[----:B------:R-:W-:-:S03]  /*07d0*/  LOP3.LUT R4, R4, 0xffffffe, RZ, 0xc0, !PT ;  /* 0x0ffffffe04047812 */ /* 0x000fc600078ec0ff */
[----:B------:R-:W-:Y:S01]  /*07e0*/  STS [R13+0x1c00], RZ ;  /* 0x001c00ff0d007388 */ /* 0x000fe20000000800 */
[----:B------:R-:W-:-:S03]  /*07f0*/  IADD3 R70, PT, PT, R4, R13, R70 ;  /* 0x0000000d04467210 */ /* 0x000fc60007ffe046 */
[----:B------:R-:W-:Y:S01]  /*0800*/  STS [R13+0x2000], RZ ;  /* 0x002000ff0d007388 */ /* 0x000fe20000000800 */
[----:B-1----:R-:W-:-:S03]  /*0810*/  ULEA UR4, UR6, UR4, 0x18 ;  /* 0x0000000406047291 */ /* 0x002fc6000f8ec0ff */
        /* <DEDUP_REMOVED lines=50> */
[----:B-----5:R-:W-:-:S03]  /*0b40*/  IMAD.IADD R77, R77, 0x1, R76 ;  /* 0x000000014d4d7824 */ /* 0x020fc600078e024c */
[----:B------:R-:W5:Y:S01]  /*0b50*/  LDS R88, [R58+0x44] ;  /* 0x000044003a587984 */ /* 0x000f620000000800 */
[----:B------:R-:W-:-:S03]  /*0b60*/  IMAD.IADD R78, R78, 0x1, R77 ;  /* 0x000000014e4e7824 */ /* 0x000fc600078e024d */
        /* <DEDUP_REMOVED lines=29> */
[----:B------:R-:W-:-:S04]  /*0d40*/  IMAD.IADD R93, R93, 0x1, R92 ;  /* 0x000000015d5d7824 */ /* 0x000fc800078e025c */
[----:B0-----:R-:W-:-:S04]  /*0d50*/  IMAD.IADD R94, R94, 0x1, R93 ;  /* 0x000000015e5e7824 */ /* 0x001fc800078e025d */
[----:B-1----:R-:W-:-:S04]  /*0d60*/  IMAD.IADD R95, R95, 0x1, R94 ;  /* 0x000000015f5f7824 */ /* 0x002fc800078e025e */
[----:B--2---:R-:W-:-:S04]  /*0d70*/  IMAD.IADD R96, R96, 0x1, R95 ;  /* 0x0000000160607824 */ /* 0x004fc800078e025f */
[----:B---3--:R-:W-:-:S04]  /*0d80*/  IMAD.IADD R97, R97, 0x1, R96 ;  /* 0x0000000161617824 */ /* 0x008fc800078e0260 */
[----:B----4-:R-:W-:-:S04]  /*0d90*/  IMAD.IADD R98, R98, 0x1, R97 ;  /* 0x0000000162627824 */ /* 0x010fc800078e0261 */
[----:B-----5:R-:W-:-:S04]  /*0da0*/  IMAD.IADD R99, R99, 0x1, R98 ;  /* 0x0000000163637824 */ /* 0x020fc800078e0262 */
        /* <DEDUP_REMOVED lines=116> */
[----:B------:R-:W0:Y:S02]  /*14f0*/  LDS.U16 R70, [R70] ;  /* 0x0000000046467984 */ /* 0x000e240000000400 */
[----:B0-----:R-:W-:Y:S01]  /*1500*/  IMAD.IADD R5, R69, 0x1, R70 ;  /* 0x0000000145057824 */ /* 0x001fe200078e0246 */
[----:B------:R-:W-:Y:S06]  /*1510*/  BAR.SYNC.DEFER_BLOCKING 0x0 ;  /* 0x0000000000007b1d */ /* 0x000fec0000010000 */
[----:B------:R-:W-:Y:S05]  /*1520*/  BRA.U UP0, `(.L_x_387) ;  /* 0x0000000d00287547 */ /* 0x000fea000b800000 */
[C---:B------:R-:W-:Y:S01]  /*1530*/  LEA R4, R5.reuse, UR4, 0x2 ;  /* 0x0000000405047c11 */ /* 0x040fe2000f8e10ff */
[----:B------:R-:W-:Y:S01]  /*1540*/  UIADD3 UR8, UPT, UPT, UR8, 0x6, URZ ;  /* 0x0000000608087890 */ /* 0x000fe2000fffe0ff */
[----:B------:R-:W-:Y:S01]  /*1550*/  LOP3.LUT R32, R32, 0xffff, RZ, 0xc0, !PT ;  /* 0x0000ffff20207812 */ /* 0x000fe200078ec0ff */
[----:B------:R-:W-:Y:S01]  /*1560*/  UIADD3 UR5, UPT, UPT, UR5, -0x6, URZ ;  /* 0xfffffffa05057890 */ /* 0x000fe2000fffe0ff */
[----:B------:R-:W-:Y:S01]  /*1570*/  LOP3.LUT R28, R28, 0xffff, RZ, 0xc0, !PT ;  /* 0x0000ffff1c1c7812 */ /* 0x000fe200078ec0ff */
[----:B------:R0:W-:Y:S01]  /*1580*/  STS [R4], R53 ;  /* 0x0000003504007388 */ /* 0x0001e20000000800 */
[----:B------:R-:W-:Y:S01]  /*1590*/  IMAD R9, R5, 0x3c, R4 ;  /* 0x0000003c05097824 */ /* 0x000fe200078e0204 */
[----:B------:R-:W-:Y:S01]  /*15a0*/  LOP3.LUT R5, R30, 0xffff, RZ, 0xc0, !PT ;  /* 0x0000ffff1e057812 */ /* 0x000fe200078ec0ff */
[----:B------:R-:W-:Y:S01]  /*15b0*/  BAR.SYNC.DEFER_BLOCKING 0x0 ;  /* 0x0000000000007b1d */ /* 0x000fe20000010000 */
        /* <DEDUP_REMOVED lines=11> */
[----:B------:R-:W-:Y:S01]  /*1670*/  LOP3.LUT R20, R20, 0xffff, RZ, 0xc0, !PT ;  /* 0x0000ffff14147812 */ /* 0x000fe200078ec0ff */
[----:B------:R-:W-:Y:S01]  /*1680*/  LDS R53, [R13] ;  /* 0x000000000d357984 */ /* 0x000fe20000000800 */
[----:B------:R-:W-:Y:S02]  /*1690*/  LOP3.LUT R19, R19, 0xffff, RZ, 0xc0, !PT ;  /* 0x0000ffff13137812 */ /* 0x000fe400078ec0ff */
[----:B------:R-:W-:Y:S01]  /*16a0*/  LOP3.LUT R18, R18, 0xffff, RZ, 0xc0, !PT ;  /* 0x0000ffff12127812 */ /* 0x000fe200078ec0ff */
[----:B------:R-:W-:Y:S01]  /*16b0*/  BAR.SYNC.DEFER_BLOCKING 0x0 ;  /* 0x0000000000007b1d */ /* 0x000fe20000010000 */
        /* <DEDUP_REMOVED lines=11> */
[----:B------:R-:W-:Y:S01]  /*1770*/  LOP3.LUT R34, R34, 0xffff, RZ, 0xc0, !PT ;  /* 0x0000ffff22227812 */ /* 0x000fe200078ec0ff */
[----:B------:R-:W-:Y:S01]  /*1780*/  STS.64 [R9+0x38], R2 ;  /* 0x0000380209007388 */ /* 0x000fe20000000a00 */
[----:B------:R-:W-:-:S02]  /*1790*/  LOP3.LUT R33, R33, 0xffff, RZ, 0xc0, !PT ;  /* 0x0000ffff21217812 */ /* 0x000fc400078ec0ff */
[----:B------:R-:W-:Y:S01]  /*17a0*/  LOP3.LUT R31, R31, 0xffff, RZ, 0xc0, !PT ;  /* 0x0000ffff1f1f7812 */ /* 0x000fe200078ec0ff */
[----:B------:R-:W-:Y:S01]  /*17b0*/  STS [R9+0x34], R14 ;  /* 0x0000340e09007388 */ /* 0x000fe20000000800 */
        /* <DEDUP_REMOVED lines=25> */
[----:B0-----:R-:W-:Y:S02]  /*1950*/  PRMT R4, R17, 0x3340, R18 ;  /* 0x0000334011047816 */ /* 0x001fe40000000012 */
        /* <DEDUP_REMOVED lines=19> */
[----:B------:R-:W-:Y:S01]  /*1a90*/  PRMT R5, R20, 0x5410, R21 ;  /* 0x0000541014057816 */ /* 0x000fe20000000015 */
[----:B------:R-:W-:Y:S01]  /*1aa0*/  STS.U16 [R9+0x30], R67 ;  /* 0x0000304309007388 */ /* 0x000fe20000000400 */
[----:B------:R-:W-:-:S02]  /*1ab0*/  PRMT R4, R15, 0x5410, R4 ;  /* 0x000054100f047816 */ /* 0x000fc40000000004 */
[----:B------:R-:W-:Y:S02]  /*1ac0*/  PRMT R39, R44, 0x5410, R45 ;  /* 0x000054102c277816 */ /* 0x000fe4000000002d */
[----:B------:R-:W-:Y:S01]  /*1ad0*/  PRMT R38, R40, 0x5410, R41 ;  /* 0x0000541028267816 */ /* 0x000fe20000000029 */
[----:B------:R-:W-:Y:S01]  /*1ae0*/  STS.128 [R9], R4 ;  /* 0x0000000409007388 */ /* 0x000fe20000000c00 */
[----:B------:R-:W-:Y:S02]  /*1af0*/  PRMT R36, R8, 0x5410, R33 ;  /* 0x0000541008247816 */ /* 0x000fe40000000021 */
[----:B------:R-:W-:Y:S02]  /*1b00*/  PRMT R27, R64, 0x5410, R65 ;  /* 0x00005410401b7816 */ /* 0x000fe40000000041 */
[----:B------:R-:W-:Y:S01]  /*1b10*/  PRMT R26, R60, 0x5410, R61 ;  /* 0x000054103c1a7816 */ /* 0x000fe2000000003d */
[----:B------:R-:W-:Y:S01]  /*1b20*/  STS.128 [R9+0x10], R36 ;  /* 0x0000102409007388 */ /* 0x000fe20000000c00 */
[----:B------:R-:W-:-:S02]  /*1b30*/  PRMT R25, R51, 0x5410, R54 ;  /* 0x0000541033197816 */ /* 0x000fc40000000036 */
[----:B------:R-:W-:-:S05]  /*1b40*/  PRMT R24, R48, 0x5410, R49 ;  /* 0x0000541030187816 */ /* 0x000fca0000000031 */
[----:B------:R-:W-:Y:S01]  /*1b50*/  STS.128 [R9+0x20], R24 ;  /* 0x0000201809007388 */ /* 0x000fe20000000c00 */
[----:B------:R-:W-:Y:S06]  /*1b60*/  BAR.SYNC.DEFER_BLOCKING 0x0 ;  /* 0x0000000000007b1d */ /* 0x000fec0000010000 */
[----:B------:R-:W0:Y:S04]  /*1b70*/  LDS.128 R28, [R12] ;  /* 0x000000000c1c7984 */ /* 0x000e280000000c00 */
[----:B------:R-:W1:Y:S04]  /*1b80*/  LDS.128 R20, [R12+0x10] ;  /* 0x000010000c147984 */ /* 0x000e680000000c00 */
[----:B------:R-:W2:Y:S04]  /*1b90*/  LDS.128 R16, [R12+0x20] ;  /* 0x000020000c107984 */ /* 0x000ea80000000c00 */
[----:B------:R-:W3:Y:S04]  /*1ba0*/  LDS.U16 R69, [R12+0x30] ;  /* 0x000030000c457984 */ /* 0x000ee80000000400 */
[----:B------:R4:W1:Y:S04]  /*1bb0*/  LDS R14, [R12+0x34] ;  /* 0x000034000c0e7984 */ /* 0x0008680000000800 */
[----:B------:R4:W2:Y:S01]  /*1bc0*/  LDS.64 R2, [R12+0x38] ;  /* 0x000038000c027984 */ /* 0x0008a20000000a00 */
[----:B0-----:R-:W-:-:S02]  /*1bd0*/  PRMT R9, R30, 0x7770, RZ ;  /* 0x000077701e097816 */ /* 0x001fc400000000ff */
[C---:B------:R-:W-:Y:S02]  /*1be0*/  PRMT R24, R30.reuse, 0x7771, RZ ;  /* 0x000077711e187816 */ /* 0x040fe400000000ff */
[C---:B------:R-:W-:Y:S02]  /*1bf0*/  PRMT R25, R30.reuse, 0x7772, RZ ;  /* 0x000077721e197816 */ /* 0x040fe400000000ff */
[----:B------:R-:W-:Y:S02]  /*1c00*/  PRMT R26, R30, 0x7773, RZ ;  /* 0x000077731e1a7816 */ /* 0x000fe400000000ff */
[C---:B------:R-:W-:Y:S02]  /*1c10*/  PRMT R27, R31.reuse, 0x7770, RZ ;  /* 0x000077701f1b7816 */ /* 0x040fe400000000ff */
[C---:B------:R-:W-:Y:S02]  /*1c20*/  PRMT R10, R31.reuse, 0x7771, RZ ;  /* 0x000077711f0a7816 */ /* 0x040fe400000000ff */
[----:B------:R-:W-:-:S02]  /*1c30*/  PRMT R30, R31, 0x7772, RZ ;  /* 0x000077721f1e7816 */ /* 0x000fc400000000ff */
[----:B------:R-:W-:Y:S02]  /*1c40*/  PRMT R31, R31, 0x7773, RZ ;  /* 0x000077731f1f7816 */ /* 0x000fe400000000ff */
[C---:B-1----:R-:W-:Y:S02]  /*1c50*/  PRMT R33, R20.reuse, 0x7771, RZ ;  /* 0x0000777114217816 */ /* 0x042fe400000000ff */
[C---:B------:R-:W-:Y:S02]  /*1c60*/  PRMT R34, R20.reuse, 0x7772, RZ ;  /* 0x0000777214227816 */ /* 0x040fe400000000ff */
[----:B------:R-:W-:Y:S02]  /*1c70*/  PRMT R35, R20, 0x7773, RZ ;  /* 0x0000777314237816 */ /* 0x000fe400000000ff */
[----:B------:R-:W-:Y:S02]  /*1c80*/  PRMT R36, R21, 0x7770, RZ ;  /* 0x0000777015247816 */ /* 0x000fe400000000ff */
[----:B------:R-:W-:-:S02]  /*1c90*/  PRMT R32, R31, 0x7610, R32 ;  /* 0x000076101f207816 */ /* 0x000fc40000000020 */
[----:B------:R-:W-:Y:S02]  /*1ca0*/  PRMT R37, R21, 0x7771, RZ ;  /* 0x0000777115257816 */ /* 0x000fe400000000ff */
[----:B------:R-:W-:Y:S02]  /*1cb0*/  PRMT R31, R33, 0x7610, R31 ;  /* 0x00007610211f7816 */ /* 0x000fe4000000001f */
[C---:B------:R-:W-:Y:S02]  /*1cc0*/  PRMT R38, R21.reuse, 0x7772, RZ ;  /* 0x0000777215267816 */ /* 0x040fe400000000ff */
[----:B------:R-:W-:Y:S02]  /*1cd0*/  PRMT R33, R34, 0x7610, R33 ;  /* 0x0000761022217816 */ /* 0x000fe40000000021 */
        /* <DEDUP_REMOVED lines=14> */
[C---:B------:R-:W-:Y:S02]  /*1dc0*/  PRMT R46, R23.reuse, 0x7772, RZ ;  /* 0x00007772172e7816 */ /* 0x040fe400000000ff */
[----:B------:R-:W-:Y:S02]  /*1dd0*/  PRMT R41, R42, 0x7610, R41 ;  /* 0x000076102a297816 */ /* 0x000fe40000000029 */
[----:B------:R-:W-:Y:S02]  /*1de0*/  PRMT R47, R23, 0x7773, RZ ;  /* 0x00007773172f7816 */ /* 0x000fe400000000ff */
[----:B------:R-:W-:Y:S02]  /*1df0*/  PRMT R42, R43, 0x7610, R42 ;  /* 0x000076102b2a7816 */ /* 0x000fe4000000002a */
[----:B--2---:R-:W-:Y:S02]  /*1e00*/  PRMT R48, R16, 0x7770, RZ ;  /* 0x0000777010307816 */ /* 0x004fe400000000ff */
[----:B------:R-:W-:-:S02]  /*1e10*/  PRMT R43, R44, 0x7610, R43 ;  /* 0x000076102c2b7816 */ /* 0x000fc4000000002b */
[C---:B------:R-:W-:Y:S02]  /*1e20*/  PRMT R49, R16.reuse, 0x7771, RZ ;  /* 0x0000777110317816 */ /* 0x040fe400000000ff */
[----:B------:R-:W-:Y:S02]  /*1e30*/  PRMT R44, R45, 0x7610, R44 ;  /* 0x000076102d2c7816 */ /* 0x000fe4000000002c */
[----:B------:R-:W-:Y:S02]  /*1e40*/  PRMT R50, R16, 0x7772, RZ ;  /* 0x0000777210327816 */ /* 0x000fe400000000ff */
[----:B------:R-:W-:Y:S02]  /*1e50*/  PRMT R45, R46, 0x7610, R45 ;  /* 0x000076102e2d7816 */ /* 0x000fe4000000002d */
[----:B------:R-:W-:Y:S02]  /*1e60*/  PRMT R51, R16, 0x7773, RZ ;  /* 0x0000777310337816 */ /* 0x000fe400000000ff */
[----:B------:R-:W-:-:S02]  /*1e70*/  PRMT R46, R47, 0x7610, R46 ;  /* 0x000076102f2e7816 */ /* 0x000fc4000000002e */
[C---:B------:R-:W-:Y:S02]  /*1e80*/  PRMT R52, R17.reuse, 0x7770, RZ ;  /* 0x0000777011347816 */ /* 0x040fe400000000ff */
[----:B------:R-:W-:Y:S02]  /*1e90*/  PRMT R47, R48, 0x7610, R47 ;  /* 0x00007610302f7816 */ /* 0x000fe4000000002f */
[----:B------:R-:W-:Y:S02]  /*1ea0*/  PRMT R54, R17, 0x7771, RZ ;  /* 0x0000777111367816 */ /* 0x000fe400000000ff */
[----:B------:R-:W-:Y:S02]  /*1eb0*/  PRMT R48, R49, 0x7610, R48 ;  /* 0x0000761031307816 */ /* 0x000fe40000000030 */
[----:B------:R-:W-:Y:S02]  /*1ec0*/  PRMT R55, R17, 0x7772, RZ ;  /* 0x0000777211377816 */ /* 0x000fe400000000ff */
[----:B------:R-:W-:-:S02]  /*1ed0*/  PRMT R49, R50, 0x7610, R49 ;  /* 0x0000761032317816 */ /* 0x000fc40000000031 */
[----:B------:R-:W-:Y:S02]  /*1ee0*/  PRMT R56, R17, 0x7773, RZ ;  /* 0x0000777311387816 */ /* 0x000fe400000000ff */
        /* <DEDUP_REMOVED lines=15> */
[C---:B------:R-:W-:Y:S02]  /*1fe0*/  PRMT R15, R28.reuse, 0x7770, RZ ;  /* 0x000077701c0f7816 */ /* 0x040fe400000000ff */
[----:B------:R-:W-:-:S02]  /*1ff0*/  PRMT R4, R28, 0x7771, RZ ;  /* 0x000077711c047816 */ /* 0x000fc400000000ff */
[----:B------:R-:W-:Y:S02]  /*2000*/  PRMT R5, R28, 0x7772, RZ ;  /* 0x000077721c057816 */ /* 0x000fe400000000ff */
[C---:B------:R-:W-:Y:S02]  /*2010*/  PRMT R6, R29.reuse, 0x7770, RZ ;  /* 0x000077701d067816 */ /* 0x040fe400000000ff */
[C---:B------:R-:W-:Y:S02]  /*2020*/  PRMT R7, R29.reuse, 0x7771, RZ ;  /* 0x000077711d077816 */ /* 0x040fe400000000ff */
[----:B------:R-:W-:Y:S02]  /*2030*/  PRMT R8, R29, 0x7772, RZ ;  /* 0x000077721d087816 */ /* 0x000fe400000000ff */
[----:B------:R-:W-:Y:S02]  /*2040*/  PRMT R67, R19, 0x7773, RZ ;  /* 0x0000777313437816 */ /* 0x000fe400000000ff */
[----:B------:R-:W-:-:S02]  /*2050*/  PRMT R62, R63, 0x7610, R62 ;  /* 0x000076103f3e7816 */ /* 0x000fc4000000003e */
[----:B------:R-:W-:Y:S02]  /*2060*/  PRMT R28, R28, 0x7773, RZ ;  /* 0x000077731c1c7816 */ /* 0x000fe400000000ff */
[----:B------:R-:W-:Y:S02]  /*2070*/  PRMT R29, R29, 0x7773, RZ ;  /* 0x000077731d1d7816 */ /* 0x000fe400000000ff */
[C---:B---3--:R-:W-:Y:S02]  /*2080*/  PRMT R68, R69.reuse, 0x7770, RZ ;  /* 0x0000777045447816 */ /* 0x048fe400000000ff */
[----:B------:R-:W-:Y:S02]  /*2090*/  PRMT R63, R64, 0x7610, R63 ;  /* 0x00007610403f7816 */ /* 0x000fe4000000003f */
[----:B------:R-:W-:Y:S02]  /*20a0*/  PRMT R11, R20, 0x7770, RZ ;  /* 0x00007770140b7816 */ /* 0x000fe400000000ff */
[----:B------:R-:W-:-:S02]  /*20b0*/  PRMT R69, R69, 0x7771, RZ ;  /* 0x0000777145457816 */ /* 0x000fc400000000ff */
        /* <DEDUP_REMOVED lines=15> */
[----:B------:R-:W-:Y:S06]  /*21b0*/  BAR.SYNC.DEFER_BLOCKING 0x0 ;  /* 0x0000000000007b1d */ /* 0x000fec0000010000 */
[----:B----4-:R-:W-:Y:S05]  /*21c0*/  BRA `(.L_x_388) ;  /* 0xffffffe400287947 */ /* 0x010fea000383ffff */
.L_x_387:
[----:B------:R-:W-:Y:S01]  /*21d0*/  LEA R4, R5, UR4, 0x2 ;  /* 0x0000000405047c11 */ /* 0x000fe2000f8e10ff */
[----:B------:R-:W0:Y:S01]  /*21e0*/  LDCU.64 UR4, c[0x0][0x3a0] ;  /* 0x00007400ff0477ac */ /* 0x000e220008000a00 */
[----:B------:R-:W-:Y:S02]  /*21f0*/  LOP3.LUT R38, R38, 0xffff, RZ, 0xc0, !PT ;  /* 0x0000ffff26267812 */ /* 0x000fe400078ec0ff */
        /* <DEDUP_REMOVED lines=9> */
[----:B------:R-:W-:Y:S01]  /*2290*/  LOP3.LUT R27, R27, 0xffff, RZ, 0xc0, !PT ;  /* 0x0000ffff1b1b7812 */ /* 0x000fe200078ec0ff */
[----:B0-----:R-:W-:Y:S01]  /*22a0*/  IMAD.U32 R6, RZ, RZ, UR5 ;  /* 0x00000005ff067e24 */ /* 0x001fe2000f8e00ff */
[----:B------:R-:W-:Y:S02]  /*22b0*/  LOP3.LUT R26, R26, 0xffff, RZ, 0xc0, !PT ;  /* 0x0000ffff1a1a7812 */ /* 0x000fe400078ec0ff */
[----:B------:R-:W-:Y:S02]  /*22c0*/  LOP3.LUT R25, R25, 0xffff, RZ, 0xc0, !PT ;  /* 0x0000ffff19197812 */ /* 0x000fe400078ec0ff */
[----:B------:R-:W-:-:S02]  /*22d0*/  LOP3.LUT R24, R24, 0xffff, RZ, 0xc0, !PT ;  /* 0x0000ffff18187812 */ /* 0x000fc400078ec0ff */
[----:B------:R-:W-:Y:S02]  /*22e0*/  LOP3.LUT R23, R23, 0xffff, RZ, 0xc0, !PT ;  /* 0x0000ffff17177812 */ /* 0x000fe400078ec0ff */
[----:B------:R-:W-:Y:S02]  /*22f0*/  LOP3.LUT R22, R22, 0xffff, RZ, 0xc0, !PT ;  /* 0x0000ffff16167812 */ /* 0x000fe400078ec0ff */
[----:B------:R-:W-:Y:S02]  /*2300*/  LOP3.LUT R21, R21, 0xffff, RZ, 0xc0, !PT ;  /* 0x0000ffff15157812 */ /* 0x000fe400078ec0ff */
[----:B------:R-:W-:Y:S01]  /*2310*/  LOP3.LUT R20, R20, 0xffff, RZ, 0xc0, !PT ;  /* 0x0000ffff14147812 */ /* 0x000fe200078ec0ff */
[----:B------:R-:W0:Y:S01]  /*2320*/  LDS R13, [R13] ;  /* 0x000000000d0d7984 */ /* 0x000e220000000800 */
        /* <DEDUP_REMOVED lines=15> */
[----:B------:R2:W-:Y:S01]  /*2420*/  STS.64 [R5+0x38], R2 ;  /* 0x0000380205007388 */ /* 0x0005e20000000a00 */
[----:B------:R-:W-:-:S02]  /*2430*/  LOP3.LUT R33, R33, 0xffff, RZ, 0xc0, !PT ;  /* 0x0000ffff21217812 */ /* 0x000fc400078ec0ff */
[----:B------:R-:W-:Y:S01]  /*2440*/  LOP3.LUT R31, R31, 0xffff, RZ, 0xc0, !PT ;  /* 0x0000ffff1f1f7812 */ /* 0x000fe200078ec0ff */
[----:B------:R2:W-:Y:S01]  /*2450*/  STS [R5+0x34], R14 ;  /* 0x0000340e05007388 */ /* 0x0005e20000000800 */
[----:B-1----:R-:W-:Y:S02]  /*2460*/  LOP3.LUT R4, R29, 0xffff, RZ, 0xc0, !PT ;  /* 0x0000ffff1d047812 */ /* 0x002fe400078ec0ff */
        /* <DEDUP_REMOVED lines=43> */
[----:B------:R-:W-:Y:S01]  /*2720*/  PRMT R10, R23, 0x5410, R10 ;  /* 0x00005410170a7816 */ /* 0x000fe2000000000a */
[----:B------:R2:W-:Y:S01]  /*2730*/  STS.U16 [R5+0x30], R67 ;  /* 0x0000304305007388 */ /* 0x0005e20000000400 */
[----:B------:R-:W-:Y:S02]  /*2740*/  PRMT R9, R20, 0x5410, R9 ;  /* 0x0000541014097816 */ /* 0x000fe40000000009 */
[----:B------:R-:W-:-:S02]  /*2750*/  PRMT R8, R15, 0x5410, R8 ;  /* 0x000054100f087816 */ /* 0x000fc40000000008 */
[----:B------:R-:W-:Y:S02]  /*2760*/  PRMT R39, R44, 0x5410, R45 ;  /* 0x000054102c277816 */ /* 0x000fe4000000002d */
[----:B------:R-:W-:Y:S01]  /*2770*/  PRMT R38, R40, 0x5410, R41 ;  /* 0x0000541028267816 */ /* 0x000fe20000000029 */
[----:B------:R2:W-:Y:S01]  /*2780*/  STS.128 [R5], R8 ;  /* 0x0000000805007388 */ /* 0x0005e20000000c00 */
[----:B------:R-:W-:Y:S02]  /*2790*/  PRMT R36, R4, 0x5410, R33 ;  /* 0x0000541004247816 */ /* 0x000fe40000000021 */
[----:B------:R-:W-:Y:S02]  /*27a0*/  PRMT R19, R64, 0x5410, R65 ;  /* 0x0000541040137816 */ /* 0x000fe40000000041 */
[----:B------:R-:W-:Y:S01]  /*27b0*/  PRMT R18, R60, 0x5410, R61 ;  /* 0x000054103c127816 */ /* 0x000fe2000000003d */
[----:B------:R2:W-:Y:S01]  /*27c0*/  STS.128 [R5+0x10], R36 ;  /* 0x0000102405007388 */ /* 0x0005e20000000c00 */
[----:B------:R-:W-:-:S02]  /*27d0*/  PRMT R17, R51, 0x5410, R54 ;  /* 0x0000541033117816 */ /* 0x000fc40000000036 */
[----:B------:R-:W-:Y:S02]  /*27e0*/  PRMT R16, R48, 0x5410, R49 ;  /* 0x0000541030107816 */ /* 0x000fe40000000031 */
[----:B------:R-:W-:-:S03]  /*27f0*/  ISETP.LT.U32.AND P0, PT, R0, UR4, PT ;  /* 0x0000000400007c0c */ /* 0x000fc6000bf01070 */
[----:B------:R2:W-:Y:S01]  /*2800*/  STS.128 [R5+0x20], R16 ;  /* 0x0000201005007388 */ /* 0x0005e20000000c00 */
[----:B------:R-:W-:Y:S01]  /*2810*/  BAR.SYNC.DEFER_BLOCKING 0x0 ;  /* 0x0000000000007b1d */ /* 0x000fe20000010000 */
[----:B------:R-:W-:-:S13]  /*2820*/  ISETP.GT.U32.AND.EX P0, PT, R6, RZ, PT, P0 ;  /* 0x000000ff0600720c */ /* 0x000fda0003f04100 */
[----:B0-----:R-:W-:Y:S05]  /*2830*/  @!P0 EXIT ;  /* 0x000000000000894d */ /* 0x001fea0003800000 */
[----:B--2---:R-:W0:Y:S01]  /*2840*/  LDS.U16 R14, [R12+0x30] ;  /* 0x000030000c0e7984 */ /* 0x004e220000000400 */
[----:B------:R-:W1:Y:S01]  /*2850*/  LDCU.64 UR4, c[0x0][0x388] ;  /* 0x00007100ff0477ac */ /* 0x000e620008000a00 */
[----:B------:R-:W-:Y:S02]  /*2860*/  LOP3.LUT R13, R13, 0x80000000, RZ, 0x3c, !PT ;  /* 0x800000000d0d7812 */ /* 0x000fe400078e3cff */
[----:B------:R-:W2:Y:S01]  /*2870*/  LDS.128 R8, [R12+0x20] ;  /* 0x000020000c087984 */ /* 0x000ea20000000c00 */
[----:B------:R-:W3:Y:S03]  /*2880*/  LDCU.64 UR6, c[0x0][0x398] ;  /* 0x00007300ff0677ac */ /* 0x000ee60008000a00 */
[----:B------:R-:W4:Y:S04]  /*2890*/  LDS.128 R16, [R12+0x10] ;  /* 0x000010000c107984 */ /* 0x000f280000000c00 */
[----:B------:R-:W5:Y:S04]  /*28a0*/  LDS.128 R20, [R12] ;  /* 0x000000000c147984 */ /* 0x000f680000000c00 */
[----:B------:R-:W5:Y:S01]  /*28b0*/  LDS R15, [R12+0x34] ;  /* 0x000034000c0f7984 */ /* 0x000f620000000800 */
[----:B-1----:R-:W-:-:S03]  /*28c0*/  LEA R6, P0, R0, UR4, 0x2 ;  /* 0x0000000400067c11 */ /* 0x002fc6000f8010ff */
[----:B------:R-:W1:Y:S01]  /*28d0*/  LDS.64 R2, [R12+0x38] ;  /* 0x000038000c027984 */ /* 0x000e620000000a00 */
[C---:B---3--:R-:W-:Y:S02]  /*28e0*/  LEA R4, P1, R0.reuse, UR6, 0x6 ;  /* 0x0000000600047c11 */ /* 0x048fe4000f8230ff */
[C---:B------:R-:W-:Y:S02]  /*28f0*/  LEA.HI.X R7, R0.reuse, UR5, RZ, 0x2, P0 ;  /* 0x0000000500077c11 */ /* 0x040fe400080f14ff */
[----:B------:R-:W-:-:S03]  /*2900*/  LEA.HI.X R5, R0, UR7, RZ, 0x6, P1 ;  /* 0x0000000700057c11 */ /* 0x000fc600088f34ff */
[----:B------:R-:W-:Y:S01]  /*2910*/  STG.E desc[UR10][R6.64], R13 ;  /* 0x0000000d06007986 */ /* 0x000fe2000c10190a */
[----:B0-----:R-:W-:-:S03]  /*2920*/  PRMT R25, R14, 0x7710, RZ ;  /* 0x000077100e197816 */ /* 0x001fc600000000ff */
[----:B--2---:R-:W-:Y:S04]  /*2930*/  STG.E.64 desc[UR10][R4.64+0x20], R8 ;  /* 0x0000200804007986 */ /* 0x004fe8000c101b0a */
[----:B------:R-:W-:Y:S04]  /*2940*/  STG.E.64 desc[UR10][R4.64+0x28], R10 ;  /* 0x0000280a04007986 */ /* 0x000fe8000c101b0a */
[----:B----4-:R-:W-:Y:S04]  /*2950*/  STG.E.64 desc[UR10][R4.64+0x10], R16 ;  /* 0x0000101004007986 */ /* 0x010fe8000c101b0a */
[----:B------:R-:W-:Y:S04]  /*2960*/  STG.E.64 desc[UR10][R4.64+0x18], R18 ;  /* 0x0000181204007986 */ /* 0x000fe8000c101b0a */
[----:B-----5:R-:W-:Y:S04]  /*2970*/  STG.E.64 desc[UR10][R4.64], R20 ;  /* 0x0000001404007986 */ /* 0x020fe8000c101b0a */
[----:B------:R-:W-:Y:S04]  /*2980*/  STG.E.64 desc[UR10][R4.64+0x8], R22 ;  /* 0x0000081604007986 */ /* 0x000fe8000c101b0a */
[----:B------:R-:W-:Y:S04]  /*2990*/  STG.E.U16 desc[UR10][R4.64+0x30], R25 ;  /* 0x0000301904007986 */ /* 0x000fe8000c10150a */
[----:B------:R-:W-:Y:S04]  /*29a0*/  STG.E desc[UR10][R4.64+0x34], R15 ;  /* 0x0000340f04007986 */ /* 0x000fe8000c10190a */
[----:B-1----:R-:W-:Y:S01]  /*29b0*/  STG.E.64 desc[UR10][R4.64+0x38], R2 ;  /* 0x0000380204007986 */ /* 0x002fe2000c101b0a */
[----:B------:R-:W-:Y:S05]  /*29c0*/  EXIT ;  /* 0x000000000000794d */ /* 0x000fea0003800000 */
.L_x_389:
        /* <DEDUP_REMOVED lines=11> */
.L_x_4281:


//--------------------- .text._ZN3cub18CUB_300001_SM_10006detail8for_each13static_kernelINS2_12policy_hub_t12policy_500_tElN6thrust24THRUST_300001_SM_1000_NS8cuda_cub6__fill7functorINS7_6detail15normal_iteratorINS7_10device_ptrI6StructEEEESE_EEEEvT0_T1_ --------------------------
	.section	.text._ZN3cub18CUB_300001_SM_10006detail8for_each13static_kernelINS2_12policy_hub_t12policy_500_tElN6thrust24THRUST_300001_SM_1000_NS8cuda_cub6__fill7functorINS7_6detail15normal_iteratorINS7_10device_ptrI6StructEEEESE_EEEEvT0_T1_,"ax",@progbits
	.align	128
        .global         _ZN3cub18CUB_300001_SM_10006detail8for_each13static_kernelINS2_12policy_hub_t12policy_500_tElN6thrust24THRUST_300001_SM_1000_NS8cuda_cub6__fill7functorINS7_6detail15normal_iteratorINS7_10device_ptrI6StructEEEESE_EEEEvT0_T1_
        .type           _ZN3cub18CUB_300001_SM_10006detail8for_each13static_kernelINS2_12policy_hub_t12policy_500_tElN6thrust24THRUST_300001_SM_1000_NS8cuda_cub6__fill7functorINS7_6detail15normal_iteratorINS7_10device_ptrI6StructEEEESE_EEEEvT0_T1_,@function
        .size           _ZN3cub18CUB_300001_SM_10006detail8for_each13static_kernelINS2_12policy_hub_t12policy_500_tElN6thrust24THRUST_300001_SM_1000_NS8cuda_cub6__fill7functorINS7_6detail15normal_iteratorINS7_10device_ptrI6StructEEEESE_EEEEvT0_T1_,(.L_x_4282 - _ZN3cub18CUB_300001_SM_10006detail8for_each13static_kernelINS2_12policy_hub_t12policy_500_tElN6thrust24THRUST_300001_SM_1000_NS8cuda_cub6__fill7functorINS7_6detail15normal_iteratorINS7_10device_ptrI6StructEEEESE_EEEEvT0_T1_)
        .other          _ZN3cub18CUB_300001_SM_10006detail8for_each13static_kernelINS2_12policy_hub_t12policy_500_tElN6thrust24THRUST_300001_SM_1000_NS8cuda_cub6__fill7functorINS7_6detail15normal_iteratorINS7_10device_ptrI6StructEEEESE_EEEEvT0_T1_,@"STO_CUDA_ENTRY STV_DEFAULT"
_ZN3cub18CUB_300001_SM_10006detail8for_each13static_kernelINS2_12policy_hub_t12policy_500_tElN6thrust24THRUST_300001_SM_1000_NS8cuda_cub6__fill7functorINS7_6detail15normal_iteratorINS7_10device_ptrI6StructEEEESE_EEEEvT0_T1_:
.text._ZN3cub18CUB_300001_SM_10006detail8for_each13static_kernelINS2_12policy_hub_t12policy_500_tElN6thrust24THRUST_300001_SM_1000_NS8cuda_cub6__fill7functorINS7_6detail15normal_iteratorINS7_10device_ptrI6StructEEEESE_EEEEvT0_T1_:
[----:B------:R-:W-:Y:S08]  /*0000*/  LDC R1, c[0x0][0x37c] ;  /* 0x0000df00ff017b82 */ /* 0x000ff00000000800 */
[----:B------:R-:W0:Y:S01]  /*0010*/  S2UR UR4, SR_CTAID.X ;  /* 0x00000000000479c3 */ /* 0x000e220000002500 */
[----:B------:R-:W1:Y:S01]  /*0020*/  LDCU.64 UR14, c[0x0][0x380] ;  /* 0x00007000ff0e77ac */ /* 0x000e620008000a00 */
[----:B------:R-:W2:Y:S06]  /*0030*/  LDCU.128 UR8, c[0x0][0x3a0] ;  /* 0x00007400ff0877ac */ /* 0x000eac0008000c00 */
[----:B------:R-:W3:Y:S01]  /*0040*/  LDC.64 R4, c[0x0][0x398] ;  /* 0x0000e600ff047b82 */ /* 0x000ee20000000a00 */
[----:B------:R-:W4:Y:S01]  /*0050*/  LDCU.128 UR16, c[0x0][0x3b0] ;  /* 0x00007600ff1077ac */ /* 0x000f220008000c00 */
[----:B------:R-:W5:Y:S06]  /*0060*/  LDCU.64 UR32, c[0x0][0x358] ;  /* 0x00006b00ff2077ac */ /* 0x000f6c0008000a00 */
[----:B------:R-:W4:Y:S01]  /*0070*/  LDC.64 R14, c[0x0][0x390] ;  /* 0x0000e400ff0e7b82 */ /* 0x000f220000000a00 */
[----:B------:R-:W3:Y:S01]  /*0080*/  LDCU.U8 UR59, c[0x0][0x3c0] ;  /* 0x00007800ff3b77ac */ /* 0x000ee20008000000 */
[----:B------:R-:W3:Y:S01]  /*0090*/  LDCU.U8 UR60, c[0x0][0x3c1] ;  /* 0x00007820ff3c77ac */ /* 0x000ee20008000000 */
[----:B0-----:R-:W-:-:S02]  /*00a0*/  UIMAD.WIDE.U32 UR4, UR4, 0x200, URZ ;  /* 0x00000200040478a5 */ /* 0x001fc4000f8e00ff */
[----:B--2---:R-:W-:Y:S02]  /*00b0*/  UPRMT UR49, UR11, 0x7773, URZ ;  /* 0x000077730b317896 */ /* 0x004fe400080000ff */
[----:B-1----:R-:W-:Y:S02]  /*00c0*/  UIADD3 UR14, UP0, UPT, -UR4, UR14, URZ ;  /* 0x0000000e040e7290 */ /* 0x002fe4000ff1e1ff */
[----:B------:R-:W-:Y:S01]  /*00d0*/  UPRMT UR48, UR11, 0x7772, URZ ;  /* 0x000077720b307896 */ /* 0x000fe200080000ff */
[C---:B---3--:R-:W-:Y:S01]  /*00e0*/  PRMT R11, R5.reuse, 0x7773, RZ ;  /* 0x00007773050b7816 */ /* 0x048fe200000000ff */
[----:B------:R-:W-:Y:S01]  /*00f0*/  UIADD3.X UR15, UPT, UPT, ~UR5, UR15, URZ, UP0, !UPT ;  /* 0x0000000f050f7290 */ /* 0x000fe200087fe5ff */
[C---:B------:R-:W-:Y:S01]  /*0100*/  PRMT R10, R5.reuse, 0x7772, RZ ;  /* 0x00007772050a7816 */ /* 0x040fe200000000ff */
[----:B------:R-:W-:Y:S01]  /*0110*/  UISETP.GE.U32.AND UP0, UPT, UR14, 0x200, UPT ;  /* 0x000002000e00788c */ /* 0x000fe2000bf06070 */
[C---:B------:R-:W-:Y:S01]  /*0120*/  PRMT R9, R5.reuse, 0x7771, RZ ;  /* 0x0000777105097816 */ /* 0x040fe200000000ff */
[----:B------:R-:W-:Y:S01]  /*0130*/  UPRMT UR47, UR11, 0x7771, URZ ;  /* 0x000077710b2f7896 */ /* 0x000fe200080000ff */
[----:B------:R-:W-:Y:S01]  /*0140*/  PRMT R8, R5, 0x7770, RZ ;  /* 0x0000777005087816 */ /* 0x000fe200000000ff */
[----:B------:R-:W-:Y:S01]  /*0150*/  UISETP.GE.AND.EX UP0, UPT, UR15, URZ, UPT, UP0 ;  /* 0x000000ff0f00728c */ /* 0x000fe2000bf06300 */
[C---:B------:R-:W-:Y:S01]  /*0160*/  PRMT R7, R4.reuse, 0x7773, RZ ;  /* 0x0000777304077816 */ /* 0x040fe200000000ff */
[----:B------:R-:W-:Y:S01]  /*0170*/  UPRMT UR52, UR10, 0x7773, URZ ;  /* 0x000077730a347896 */ /* 0x000fe200080000ff */
[C---:B------:R-:W-:Y:S01]  /*0180*/  PRMT R6, R4.reuse, 0x7772, RZ ;  /* 0x0000777204067816 */ /* 0x040fe200000000ff */
[----:B------:R-:W-:Y:S01]  /*0190*/  UPRMT UR51, UR10, 0x7772, URZ ;  /* 0x000077720a337896 */ /* 0x000fe200080000ff */
[C---:B------:R-:W-:Y:S01]  /*01a0*/  PRMT R5, R4.reuse, 0x7771, RZ ;  /* 0x0000777104057816 */ /* 0x040fe200000000ff */
[----:B------:R-:W-:Y:S01]  /*01b0*/  UPRMT UR50, UR10, 0x7771, URZ ;  /* 0x000077710a327896 */ /* 0x000fe200080000ff */
[----:B------:R-:W-:Y:S01]  /*01c0*/  PRMT R4, R4, 0x7770, RZ ;  /* 0x0000777004047816 */ /* 0x000fe200000000ff */
[----:B------:R-:W-:Y:S01]  /*01d0*/  UPRMT UR55, UR9, 0x7773, URZ ;  /* 0x0000777309377896 */ /* 0x000fe200080000ff */
[C---:B----4-:R-:W-:Y:S01]  /*01e0*/  PRMT R3, R15.reuse, 0x7773, RZ ;  /* 0x000077730f037816 */ /* 0x050fe200000000ff */
[----:B------:R-:W-:Y:S01]  /*01f0*/  UPRMT UR54, UR9, 0x7772, URZ ;  /* 0x0000777209367896 */ /* 0x000fe200080000ff */
[C---:B------:R-:W-:Y:S01]  /*0200*/  PRMT R2, R15.reuse, 0x7772, RZ ;  /* 0x000077720f027816 */ /* 0x040fe200000000ff */
[----:B------:R-:W-:Y:S01]  /*0210*/  UPRMT UR53, UR9, 0x7771, URZ ;  /* 0x0000777109357896 */ /* 0x000fe200080000ff */
[C---:B------:R-:W-:Y:S01]  /*0220*/  PRMT R0, R15.reuse, 0x7771, RZ ;  /* 0x000077710f007816 */ /* 0x040fe200000000ff */
[----:B------:R-:W-:Y:S01]  /*0230*/  UPRMT UR57, UR8, 0x7773, URZ ;  /* 0x0000777308397896 */ /* 0x000fe200080000ff */
[----:B------:R-:W-:Y:S01]  /*0240*/  PRMT R19, R15, 0x7770, RZ ;  /* 0x000077700f137816 */ /* 0x000fe200000000ff */
[----:B------:R-:W-:Y:S01]  /*0250*/  UPRMT UR56, UR8, 0x7772, URZ ;  /* 0x0000777208387896 */ /* 0x000fe200080000ff */
[C---:B------:R-:W-:Y:S01]  /*0260*/  PRMT R18, R14.reuse, 0x7773, RZ ;  /* 0x000077730e127816 */ /* 0x040fe200000000ff */
[----:B------:R-:W-:Y:S01]  /*0270*/  UPRMT UR58, UR8, 0x7771, URZ ;  /* 0x00007771083a7896 */ /* 0x000fe200080000ff */
[C---:B------:R-:W-:Y:S01]  /*0280*/  PRMT R13, R14.reuse, 0x7772, RZ ;  /* 0x000077720e0d7816 */ /* 0x040fe200000000ff */
[----:B------:R-:W-:Y:S01]  /*0290*/  UPRMT UR37, UR19, 0x7773, URZ ;  /* 0x0000777313257896 */ /* 0x000fe200080000ff */
[C---:B------:R-:W-:Y:S01]  /*02a0*/  PRMT R12, R14.reuse, 0x7771, RZ ;  /* 0x000077710e0c7816 */ /* 0x040fe200000000ff */
[----:B------:R-:W-:Y:S01]  /*02b0*/  UPRMT UR36, UR19, 0x7772, URZ ;  /* 0x0000777213247896 */ /* 0x000fe200080000ff */
[----:B------:R-:W-:Y:S01]  /*02c0*/  PRMT R20, R14, 0x7770, RZ ;  /* 0x000077700e147816 */ /* 0x000fe200000000ff */
[----:B------:R-:W-:-:S02]  /*02d0*/  UPRMT UR31, UR19, 0x7771, URZ ;  /* 0x00007771131f7896 */ /* 0x000fc400080000ff */
[----:B------:R-:W-:Y:S02]  /*02e0*/  UPRMT UR6, UR19, 0x7770, URZ ;  /* 0x0000777013067896 */ /* 0x000fe400080000ff */
[----:B------:R-:W-:Y:S02]  /*02f0*/  UPRMT UR40, UR18, 0x7773, URZ ;  /* 0x0000777312287896 */ /* 0x000fe400080000ff */
[----:B------:R-:W-:Y:S02]  /*0300*/  UPRMT UR39, UR18, 0x7772, URZ ;  /* 0x0000777212277896 */ /* 0x000fe400080000ff */
[----:B------:R-:W-:Y:S02]  /*0310*/  UPRMT UR38, UR18, 0x7771, URZ ;  /* 0x0000777112267896 */ /* 0x000fe400080000ff */
[----:B------:R-:W-:Y:S02]  /*0320*/  UPRMT UR7, UR18, 0x7770, URZ ;  /* 0x0000777012077896 */ /* 0x000fe400080000ff */
        /* <DEDUP_REMOVED lines=11> */
[----:B------:R-:W-:Y:S01]  /*03e0*/  UPRMT UR8, UR8, 0x7770, URZ ;  /* 0x0000777008087896 */ /* 0x000fe200080000ff */
[----:B-----5:R-:W-:Y:S11]  /*03f0*/  BRA.U !UP0, `(.L_x_390) ;  /* 0x0000000508487547 */ /* 0x020ff6000b800000 */
[----:B------:R-:W0:Y:S01]  /*0400*/  S2R R14, SR_TID.X ;  /* 0x00000000000e7919 */ /* 0x000e220000002100 */
[----:B------:R-:W1:Y:S01]  /*0410*/  LDCU.64 UR34, c[0x0][0x388] ;  /* 0x00007100ff2277ac */ /* 0x000e620008000a00 */
[----:B------:R-:W-:Y:S02]  /*0420*/  PRMT R4, R4, 0x3340, R5 ;  /* 0x0000334004047816 */ /* 0x000fe40000000005 */
[----:B------:R-:W-:Y:S01]  /*0430*/  PRMT R7, R6, 0x3340, R7 ;  /* 0x0000334006077816 */ /* 0x000fe20000000007 */
[----:B------:R-:W-:Y:S01]  /*0440*/  UPRMT UR15, UR8, 0x3340, UR58 ;  /* 0x00003340080f7896 */ /* 0x000fe2000800003a */
[----:B------:R-:W-:Y:S01]  /*0450*/  PRMT R8, R8, 0x3340, R9 ;  /* 0x0000334008087816 */ /* 0x000fe20000000009 */
[----:B------:R-:W-:Y:S01]  /*0460*/  UPRMT UR16, UR56, 0x3340, UR57 ;  /* 0x0000334038107896 */ /* 0x000fe20008000039 */
[----:B------:R-:W-:Y:S01]  /*0470*/  PRMT R6, R4, 0x5410, R7 ;  /* 0x0000541004067816 */ /* 0x000fe20000000007 */
[----:B------:R-:W2:Y:S01]  /*0480*/  LDC R9, c[0x0][0x3c4] ;  /* 0x0000f100ff097b82 */ /* 0x000ea20000000800 */
[----:B------:R-:W-:Y:S01]  /*0490*/  UPRMT UR17, UR9, 0x3340, UR53 ;  /* 0x0000334009117896 */ /* 0x000fe20008000035 */
[----:B------:R-:W-:Y:S01]  /*04a0*/  PRMT R15, R2, 0x3340, R3 ;  /* 0x00003340020f7816 */ /* 0x000fe20000000003 */
[----:B------:R-:W-:Y:S01]  /*04b0*/  UPRMT UR18, UR54, 0x3340, UR55 ;  /* 0x0000334036127896 */ /* 0x000fe20008000037 */
[----:B------:R-:W-:Y:S01]  /*04c0*/  PRMT R12, R20, 0x3340, R12 ;  /* 0x00003340140c7816 */ /* 0x000fe2000000000c */
[----:B------:R-:W-:Y:S01]  /*04d0*/  UPRMT UR19, UR10, 0x3340, UR50 ;  /* 0x000033400a137896 */ /* 0x000fe20008000032 */
[----:B------:R-:W-:Y:S01]  /*04e0*/  PRMT R13, R13, 0x3340, R18 ;  /* 0x000033400d0d7816 */ /* 0x000fe20000000012 */
[----:B------:R-:W-:Y:S01]  /*04f0*/  UPRMT UR20, UR51, 0x3340, UR52 ;  /* 0x0000334033147896 */ /* 0x000fe20008000034 */
[----:B------:R-:W3:Y:S01]  /*0500*/  LDC.64 R4, c[0x0][0x3c8] ;  /* 0x0000f200ff047b82 */ /* 0x000ee20000000a00 */
[----:B------:R-:W-:Y:S01]  /*0510*/  UPRMT UR21, UR11, 0x3340, UR47 ;  /* 0x000033400b157896 */ /* 0x000fe2000800002f */
[----:B------:R-:W-:Y:S01]  /*0520*/  PRMT R0, R19, 0x3340, R0 ;  /* 0x0000334013007816 */ /* 0x000fe20000000000 */
[----:B------:R-:W-:Y:S01]  /*0530*/  UPRMT UR22, UR48, 0x3340, UR49 ;  /* 0x0000334030167896 */ /* 0x000fe20008000031 */
[----:B------:R-:W-:Y:S01]  /*0540*/  PRMT R12, R12, 0x5410, R13 ;  /* 0x000054100c0c7816 */ /* 0x000fe2000000000d */
[----:B------:R-:W-:Y:S01]  /*0550*/  UPRMT UR23, UR13, 0x3340, UR44 ;  /* 0x000033400d177896 */ /* 0x000fe2000800002c */
[----:B------:R-:W-:Y:S01]  /*0560*/  PRMT R13, R0, 0x5410, R15 ;  /* 0x00005410000d7816 */ /* 0x000fe2000000000f */
[----:B------:R-:W-:Y:S01]  /*0570*/  UPRMT UR24, UR45, 0x3340, UR46 ;  /* 0x000033402d187896 */ /* 0x000fe2000800002e */
[----:B------:R-:W-:Y:S01]  /*0580*/  PRMT R11, R10, 0x3340, R11 ;  /* 0x000033400a0b7816 */ /* 0x000fe2000000000b */
[----:B------:R-:W-:-:S02]  /*0590*/  UPRMT UR25, UR12, 0x3340, UR41 ;  /* 0x000033400c197896 */ /* 0x000fc40008000029 */
[----:B------:R-:W-:Y:S01]  /*05a0*/  UPRMT UR26, UR42, 0x3340, UR43 ;  /* 0x000033402a1a7896 */ /* 0x000fe2000800002b */
[----:B------:R-:W-:Y:S01]  /*05b0*/  PRMT R7, R8, 0x5410, R11 ;  /* 0x0000541008077816 */ /* 0x000fe2000000000b */
[----:B------:R-:W-:Y:S01]  /*05c0*/  UPRMT UR15, UR15, 0x5410, UR16 ;  /* 0x000054100f0f7896 */ /* 0x000fe20008000010 */
[----:B0-----:R-:W-:Y:S01]  /*05d0*/  IADD3 R14, P0, PT, R14, UR4, RZ ;  /* 0x000000040e0e7c10 */ /* 0x001fe2000ff1e0ff */
[----:B------:R-:W-:Y:S02]  /*05e0*/  UPRMT UR17, UR17, 0x5410, UR18 ;  /* 0x0000541011117896 */ /* 0x000fe40008000012 */
[----:B------:R-:W-:Y:S02]  /*05f0*/  UPRMT UR19, UR19, 0x5410, UR20 ;  /* 0x0000541013137896 */ /* 0x000fe40008000014 */
[----:B------:R-:W-:Y:S01]  /*0600*/  IMAD.U32 R16, RZ, RZ, UR15 ;  /* 0x0000000fff107e24 */ /* 0x000fe2000f8e00ff */
[----:B------:R-:W-:Y:S01]  /*0610*/  UPRMT UR21, UR21, 0x5410, UR22 ;  /* 0x0000541015157896 */ /* 0x000fe20008000016 */
[----:B------:R-:W-:Y:S01]  /*0620*/  IMAD.X R3, RZ, RZ, UR5, P0 ;  /* 0x00000005ff037e24 */ /* 0x000fe200080e06ff */
[----:B------:R-:W-:Y:S01]  /*0630*/  UPRMT UR23, UR23, 0x5410, UR24 ;  /* 0x0000541017177896 */ /* 0x000fe20008000018 */
[C---:B-1----:R-:W-:Y:S01]  /*0640*/  LEA R2, P0, R14.reuse, UR34, 0x6 ;  /* 0x000000220e027c11 */ /* 0x042fe2000f8030ff */
[----:B------:R-:W-:Y:S01]  /*0650*/  UPRMT UR25, UR25, 0x5410, UR26 ;  /* 0x0000541019197896 */ /* 0x000fe2000800001a */
[----:B------:R-:W-:Y:S01]  /*0660*/  IMAD.U32 R17, RZ, RZ, UR17 ;  /* 0x00000011ff117e24 */ /* 0x000fe2000f8e00ff */
[----:B------:R-:W-:Y:S01]  /*0670*/  UPRMT UR27, UR7, 0x3340, UR38 ;  /* 0x00003340071b7896 */ /* 0x000fe20008000026 */
[----:B------:R-:W-:Y:S01]  /*0680*/  LEA.HI.X R3, R14, UR35, R3, 0x6, P0 ;  /* 0x000000230e037c11 */ /* 0x000fe200080f3403 */
[----:B------:R-:W-:Y:S01]  /*0690*/  UPRMT UR28, UR39, 0x3340, UR40 ;  /* 0x00003340271c7896 */ /* 0x000fe20008000028 */
[----:B------:R-:W-:Y:S01]  /*06a0*/  IMAD.U32 R19, RZ, RZ, UR21 ;  /* 0x00000015ff137e24 */ /* 0x000fe2000f8e00ff */
[----:B------:R-:W-:Y:S01]  /*06b0*/  UPRMT UR29, UR6, 0x3340, UR31 ;  /* 0x00003340061d7896 */ /* 0x000fe2000800001f */
[----:B------:R-:W-:Y:S01]  /*06c0*/  IMAD.U32 R18, RZ, RZ, UR19 ;  /* 0x00000013ff127e24 */ /* 0x000fe2000f8e00ff */
[----:B------:R-:W-:Y:S01]  /*06d0*/  UPRMT UR30, UR36, 0x3340, UR37 ;  /* 0x00003340241e7896 */ /* 0x000fe20008000025 */
[----:B------:R-:W-:Y:S01]  /*06e0*/  IMAD.U32 R21, RZ, RZ, UR25 ;  /* 0x00000019ff157e24 */ /* 0x000fe2000f8e00ff */
[----:B------:R-:W-:Y:S01]  /*06f0*/  UPRMT UR27, UR27, 0x5410, UR28 ;  /* 0x000054101b1b7896 */ /* 0x000fe2000800001c */
[----:B------:R-:W-:Y:S01]  /*0700*/  IMAD.U32 R20, RZ, RZ, UR23 ;  /* 0x00000017ff147e24 */ /* 0x000fe2000f8e00ff */
[----:B------:R-:W-:Y:S01]  /*0710*/  UPRMT UR29, UR29, 0x5410, UR30 ;  /* 0x000054101d1d7896 */ /* 0x000fe2000800001e */
[----:B------:R0:W-:Y:S01]  /*0720*/  STG.E.64 desc[UR32][R2.64+0x10], R16 ;  /* 0x0000101002007986 */ /* 0x0001e2000c101b20 */
[----:B------:R-:W-:Y:S01]  /*0730*/  UPRMT UR4, UR60, 0x7604, UR59 ;  /* 0x000076043c047896 */ /* 0x000fe2000800003b */
[----:B------:R-:W-:-:S02]  /*0740*/  IMAD.U32 R15, RZ, RZ, UR17 ;  /* 0x00000011ff0f7e24 */ /* 0x000fc4000f8e00ff */
[----:B------:R1:W-:Y:S01]  /*0750*/  STG.E.64 desc[UR32][R2.64+0x18], R18 ;  /* 0x0000181202007986 */ /* 0x0003e2000c101b20 */
[----:B------:R-:W-:Y:S02]  /*0760*/  IMAD.U32 R23, RZ, RZ, UR29 ;  /* 0x0000001dff177e24 */ /* 0x000fe4000f8e00ff */
[----:B------:R-:W-:Y:S01]  /*0770*/  IMAD.U32 R22, RZ, RZ, UR27 ;  /* 0x0000001bff167e24 */ /* 0x000fe2000f8e00ff */
[----:B------:R4:W-:Y:S01]  /*0780*/  STG.E.64 desc[UR32][R2.64+0x20], R20 ;  /* 0x0000201402007986 */ /* 0x0009e2000c101b20 */
[----:B------:R-:W-:Y:S02]  /*0790*/  IMAD.U32 R14, RZ, RZ, UR15 ;  /* 0x0000000fff0e7e24 */ /* 0x000fe4000f8e00ff */
[----:B------:R-:W-:Y:S01]  /*07a0*/  IMAD.U32 R11, RZ, RZ, UR4 ;  /* 0x00000004ff0b7e24 */ /* 0x000fe2000f8e00ff */
[----:B------:R-:W-:Y:S01]  /*07b0*/  STG.E.64 desc[UR32][R2.64], R12 ;  /* 0x0000000c02007986 */ /* 0x000fe2000c101b20 */
[----:B0-----:R-:W-:-:S03]  /*07c0*/  IMAD.U32 R17, RZ, RZ, UR21 ;  /* 0x00000015ff117e24 */ /* 0x001fc6000f8e00ff */
[----:B------:R0:W-:Y:S01]  /*07d0*/  STG.E.64 desc[UR32][R2.64+0x4000], R12 ;  /* 0x0040000c02007986 */ /* 0x0001e2000c101b20 */
[----:B------:R-:W-:Y:S02]  /*07e0*/  IMAD.U32 R16, RZ, RZ, UR19 ;  /* 0x00000013ff107e24 */ /* 0x000fe4000f8e00ff */
[----:B-1----:R-:W-:Y:S01]  /*07f0*/  IMAD.U32 R19, RZ, RZ, UR25 ;  /* 0x00000019ff137e24 */ /* 0x002fe2000f8e00ff */
[----:B------:R-:W-:Y:S01]  /*0800*/  STG.E.64 desc[UR32][R2.64+0x28], R22 ;  /* 0x0000281602007986 */ /* 0x000fe2000c101b20 */
[----:B------:R-:W-:Y:S02]  /*0810*/  IMAD.U32 R18, RZ, RZ, UR23 ;  /* 0x00000017ff127e24 */ /* 0x000fe4000f8e00ff */
[----:B----4-:R-:W-:Y:S01]  /*0820*/  IMAD.U32 R21, RZ, RZ, UR29 ;  /* 0x0000001dff157e24 */ /* 0x010fe2000f8e00ff */
[----:B------:R-:W-:Y:S01]  /*0830*/  STG.E.64 desc[UR32][R2.64+0x8], R6 ;  /* 0x0000080602007986 */ /* 0x000fe2000c101b20 */
[----:B------:R-:W-:-:S03]  /*0840*/  IMAD.U32 R20, RZ, RZ, UR27 ;  /* 0x0000001bff147e24 */ /* 0x000fc6000f8e00ff */
[----:B------:R-:W-:Y:S01]  /*0850*/  STG.E.64 desc[UR32][R2.64+0x4008], R6 ;  /* 0x0040080602007986 */ /* 0x000fe2000c101b20 */
[----:B0-----:R-:W-:-:S03]  /*0860*/  IMAD.U32 R13, RZ, RZ, UR4 ;  /* 0x00000004ff0d7e24 */ /* 0x001fc6000f8e00ff */
[----:B------:R-:W-:Y:S04]  /*0870*/  STG.E.64 desc[UR32][R2.64+0x4010], R14 ;  /* 0x0040100e02007986 */ /* 0x000fe8000c101b20 */
[----:B------:R-:W-:Y:S04]  /*0880*/  STG.E.64 desc[UR32][R2.64+0x4018], R16 ;  /* 0x0040181002007986 */ /* 0x000fe8000c101b20 */
[----:B------:R-:W-:Y:S04]  /*0890*/  STG.E.64 desc[UR32][R2.64+0x4020], R18 ;  /* 0x0040201202007986 */ /* 0x000fe8000c101b20 */
[----:B------:R-:W-:Y:S04]  /*08a0*/  STG.E.64 desc[UR32][R2.64+0x4028], R20 ;  /* 0x0040281402007986 */ /* 0x000fe8000c101b20 */
[----:B------:R-:W-:Y:S04]  /*08b0*/  STG.E.U16 desc[UR32][R2.64+0x30], R11 ;  /* 0x0000300b02007986 */ /* 0x000fe8000c101520 */
[----:B------:R-:W-:Y:S04]  /*08c0*/  STG.E.U16 desc[UR32][R2.64+0x4030], R13 ;  /* 0x0040300d02007986 */ /* 0x000fe8000c101520 */
[----:B--2---:R-:W-:Y:S04]  /*08d0*/  STG.E desc[UR32][R2.64+0x34], R9 ;  /* 0x0000340902007986 */ /* 0x004fe8000c101920 */
[----:B------:R-:W-:Y:S04]  /*08e0*/  STG.E desc[UR32][R2.64+0x4034], R9 ;  /* 0x0040340902007986 */ /* 0x000fe8000c101920 */
[----:B---3--:R-:W-:Y:S04]  /*08f0*/  STG.E.64 desc[UR32][R2.64+0x38], R4 ;  /* 0x0000380402007986 */ /* 0x008fe8000c101b20 */
[----:B------:R-:W-:Y:S01]  /*0900*/  STG.E.64 desc[UR32][R2.64+0x4038], R4 ;  /* 0x0040380402007986 */ /* 0x000fe2000c101b20 */
[----:B------:R-:W-:Y:S05]  /*0910*/  EXIT ;  /* 0x000000000000794d */ /* 0x000fea0003800000 */
.L_x_390:
[----:B------:R-:W0:Y:S01]  /*0920*/  S2R R14, SR_TID.X ;  /* 0x00000000000e7919 */ /* 0x000e220000002100 */
[----:B------:R-:W-:Y:S01]  /*0930*/  USHF.R.S32.HI UR29, URZ, 0x1f, UR14 ;  /* 0x0000001fff1d7899 */ /* 0x000fe2000801140e */
[----:B------:R-:W-:Y:S01]  /*0940*/  BSSY.RECONVERGENT B0, `(.L_x_391) ;  /* 0x0000047000007945 */ /* 0x000fe20003800200 */
[----:B------:R-:W1:Y:S04]  /*0950*/  LDCU.64 UR16, c[0x0][0x388] ;  /* 0x00007100ff1077ac */ /* 0x000e680008000a00 */
[----:B------:R-:W-:Y:S02]  /*0960*/  IMAD.U32 R16, RZ, RZ, UR29 ;  /* 0x0000001dff107e24 */ /* 0x000fe4000f8e00ff */
[----:B------:R-:W-:Y:S01]  /*0970*/  IMAD.U32 R17, RZ, RZ, UR29 ;  /* 0x0000001dff117e24 */ /* 0x000fe2000f8e00ff */
[C---:B0-----:R-:W-:Y:S01]  /*0980*/  ISETP.LT.U32.AND P1, PT, R14.reuse, UR14, PT ;  /* 0x0000000e0e007c0c */ /* 0x041fe2000bf21070 */
[C---:B------:R-:W-:Y:S01]  /*0990*/  VIADD R15, R14.reuse, 0x100 ;  /* 0x000001000e0f7836 */ /* 0x040fe20000000000 */
[----:B------:R-:W-:-:S02]  /*09a0*/  IADD3 R14, P2, PT, R14, UR4, RZ ;  /* 0x000000040e0e7c10 */ /* 0x000fc4000ff5e0ff */
[----:B------:R-:W-:Y:S02]  /*09b0*/  ISETP.GT.AND.EX P1, PT, R16, RZ, PT, P1 ;  /* 0x000000ff1000720c */ /* 0x000fe40003f24310 */
[----:B------:R-:W-:Y:S01]  /*09c0*/  ISETP.LT.U32.AND P0, PT, R15, UR14, PT ;  /* 0x0000000e0f007c0c */ /* 0x000fe2000bf01070 */
[----:B------:R-:W-:Y:S01]  /*09d0*/  IMAD.X R15, RZ, RZ, UR5, P2 ;  /* 0x00000005ff0f7e24 */ /* 0x000fe200090e06ff */
[C---:B-1----:R-:W-:Y:S02]  /*09e0*/  LEA R22, P2, R14.reuse, UR16, 0x6 ;  /* 0x000000100e167c11 */ /* 0x042fe4000f8430ff */
[----:B------:R-:W-:Y:S02]  /*09f0*/  ISETP.GT.AND.EX P0, PT, R17, RZ, PT, P0 ;  /* 0x000000ff1100720c */ /* 0x000fe40003f04300 */
[----:B------:R-:W-:-:S05]  /*0a00*/  LEA.HI.X R23, R14, UR17, R15, 0x6, P2 ;  /* 0x000000110e177c11 */ /* 0x000fca00090f340f */
[----:B------:R-:W-:Y:S06]  /*0a10*/  @!P1 BRA `(.L_x_392) ;  /* 0x0000000000e49947 */ /* 0x000fec0003800000 */
[----:B------:R-:W-:Y:S01]  /*0a20*/  PRMT R14, R13, 0x3340, R18 ;  /* 0x000033400d0e7816 */ /* 0x000fe20000000012 */
        /* <DEDUP_REMOVED lines=14> */
[----:B------:R0:W-:Y:S01]  /*0b10*/  STG.E.64 desc[UR32][R22.64], R14 ;  /* 0x0000000e16007986 */ /* 0x0001e2000c101b20 */
[----:B------:R-:W-:Y:S01]  /*0b20*/  UPRMT UR20, UR51, 0x3340, UR52 ;  /* 0x0000334033147896 */ /* 0x000fe20008000034 */
[----:B------:R-:W-:Y:S01]  /*0b30*/  PRMT R16, R10, 0x3340, R11 ;  /* 0x000033400a107816 */ /* 0x000fe2000000000b */
[----:B------:R-:W-:Y:S01]  /*0b40*/  UPRMT UR4, UR5, 0x5410, UR4 ;  /* 0x0000541005047896 */ /* 0x000fe20008000004 */
[----:B------:R-:W-:Y:S01]  /*0b50*/  PRMT R17, R8, 0x3340, R9 ;  /* 0x0000334008117816 */ /* 0x000fe20000000009 */
[----:B------:R-:W-:-:S02]  /*0b60*/  UPRMT UR15, UR16, 0x5410, UR15 ;  /* 0x00005410100f7896 */ /* 0x000fc4000800000f */
[----:B------:R-:W-:Y:S02]  /*0b70*/  UPRMT UR17, UR18, 0x5410, UR17 ;  /* 0x0000541012117896 */ /* 0x000fe40008000011 */
[----:B------:R-:W-:Y:S02]  /*0b80*/  UPRMT UR19, UR19, 0x5410, UR20 ;  /* 0x0000541013137896 */ /* 0x000fe40008000014 */
[----:B------:R-:W-:Y:S02]  /*0b90*/  UPRMT UR21, UR42, 0x3340, UR43 ;  /* 0x000033402a157896 */ /* 0x000fe4000800002b */
[----:B------:R-:W-:Y:S01]  /*0ba0*/  UPRMT UR22, UR12, 0x3340, UR41 ;  /* 0x000033400c167896 */ /* 0x000fe20008000029 */
[----:B0-----:R-:W-:Y:S01]  /*0bb0*/  PRMT R14, R21, 0x5410, R24 ;  /* 0x00005410150e7816 */ /* 0x001fe20000000018 */
[----:B------:R-:W-:Y:S01]  /*0bc0*/  UPRMT UR23, UR45, 0x3340, UR46 ;  /* 0x000033402d177896 */ /* 0x000fe2000800002e */
[----:B------:R-:W0:Y:S01]  /*0bd0*/  LDC.64 R24, c[0x0][0x3c8] ;  /* 0x0000f200ff187b82 */ /* 0x000e220000000a00 */
[----:B------:R-:W-:Y:S01]  /*0be0*/  PRMT R15, R17, 0x5410, R16 ;  /* 0x00005410110f7816 */ /* 0x000fe20000000010 */
[----:B------:R-:W-:Y:S01]  /*0bf0*/  UPRMT UR24, UR13, 0x3340, UR44 ;  /* 0x000033400d187896 */ /* 0x000fe2000800002c */
[----:B------:R-:W-:Y:S01]  /*0c00*/  IMAD.U32 R16, RZ, RZ, UR19 ;  /* 0x00000013ff107e24 */ /* 0x000fe2000f8e00ff */
[----:B------:R-:W-:Y:S01]  /*0c10*/  UPRMT UR25, UR36, 0x3340, UR37 ;  /* 0x0000334024197896 */ /* 0x000fe20008000025 */
[----:B------:R-:W-:Y:S01]  /*0c20*/  IMAD.U32 R17, RZ, RZ, UR17 ;  /* 0x00000011ff117e24 */ /* 0x000fe2000f8e00ff */
[----:B------:R-:W-:Y:S01]  /*0c30*/  UPRMT UR26, UR6, 0x3340, UR31 ;  /* 0x00003340061a7896 */ /* 0x000fe2000800001f */
[----:B------:R1:W-:Y:S01]  /*0c40*/  STG.E.64 desc[UR32][R22.64+0x8], R14 ;  /* 0x0000080e16007986 */ /* 0x0003e2000c101b20 */
[----:B------:R-:W2:Y:S01]  /*0c50*/  LDC R21, c[0x0][0x3c4] ;  /* 0x0000f100ff157b82 */ /* 0x000ea20000000800 */
[----:B------:R-:W-:-:S02]  /*0c60*/  UPRMT UR27, UR39, 0x3340, UR40 ;  /* 0x00003340271b7896 */ /* 0x000fc40008000028 */
[----:B------:R-:W-:Y:S01]  /*0c70*/  UPRMT UR28, UR7, 0x3340, UR38 ;  /* 0x00003340071c7896 */ /* 0x000fe20008000026 */
[----:B------:R3:W-:Y:S01]  /*0c80*/  STG.E.64 desc[UR32][R22.64+0x18], R16 ;  /* 0x0000181016007986 */ /* 0x0007e2000c101b20 */
[----:B------:R-:W-:Y:S02]  /*0c90*/  UPRMT UR30, UR60, 0x7604, UR59 ;  /* 0x000076043c1e7896 */ /* 0x000fe4000800003b */
[----:B------:R-:W-:Y:S02]  /*0ca0*/  UPRMT UR21, UR22, 0x5410, UR21 ;  /* 0x0000541016157896 */ /* 0x000fe40008000015 */
[----:B------:R-:W-:Y:S02]  /*0cb0*/  UPRMT UR23, UR24, 0x5410, UR23 ;  /* 0x0000541018177896 */ /* 0x000fe40008000017 */
[----:B------:R-:W-:Y:S01]  /*0cc0*/  UPRMT UR27, UR28, 0x5410, UR27 ;  /* 0x000054101c1b7896 */ /* 0x000fe2000800001b */
[----:B------:R-:W-:Y:S01]  /*0cd0*/  IMAD.U32 R27, RZ, RZ, UR30 ;  /* 0x0000001eff1b7e24 */ /* 0x000fe2000f8e00ff */
[----:B------:R-:W-:Y:S01]  /*0ce0*/  UPRMT UR25, UR26, 0x5410, UR25 ;  /* 0x000054101a197896 */ /* 0x000fe20008000019 */
[----:B-1----:R-:W-:-:S02]  /*0cf0*/  IMAD.U32 R14, RZ, RZ, UR15 ;  /* 0x0000000fff0e7e24 */ /* 0x002fc4000f8e00ff */
[----:B------:R-:W-:Y:S01]  /*0d00*/  IMAD.U32 R15, RZ, RZ, UR4 ;  /* 0x00000004ff0f7e24 */ /* 0x000fe2000f8e00ff */
[----:B------:R-:W-:Y:S01]  /*0d10*/  STG.E.U16 desc[UR32][R22.64+0x30], R27 ;  /* 0x0000301b16007986 */ /* 0x000fe2000c101520 */
[----:B---3--:R-:W-:Y:S02]  /*0d20*/  IMAD.U32 R16, RZ, RZ, UR27 ;  /* 0x0000001bff107e24 */ /* 0x008fe4000f8e00ff */
[----:B------:R-:W-:Y:S01]  /*0d30*/  IMAD.U32 R17, RZ, RZ, UR25 ;  /* 0x00000019ff117e24 */ /* 0x000fe2000f8e00ff */
[----:B------:R1:W-:Y:S04]  /*0d40*/  STG.E.64 desc[UR32][R22.64+0x10], R14 ;  /* 0x0000100e16007986 */ /* 0x0003e8000c101b20 */
[----:B------:R3:W-:Y:S04]  /*0d50*/  STG.E.64 desc[UR32][R22.64+0x28], R16 ;  /* 0x0000281016007986 */ /* 0x0007e8000c101b20 */
[----:B0-----:R3:W-:Y:S04]  /*0d60*/  STG.E.64 desc[UR32][R22.64+0x38], R24 ;  /* 0x0000381816007986 */ /* 0x0017e8000c101b20 */
[----:B--2---:R3:W-:Y:S01]  /*0d70*/  STG.E desc[UR32][R22.64+0x34], R21 ;  /* 0x0000341516007986 */ /* 0x0047e2000c101920 */
[----:B-1----:R-:W-:-:S02]  /*0d80*/  IMAD.U32 R14, RZ, RZ, UR23 ;  /* 0x00000017ff0e7e24 */ /* 0x002fc4000f8e00ff */
[----:B------:R-:W-:-:S05]  /*0d90*/  IMAD.U32 R15, RZ, RZ, UR21 ;  /* 0x00000015ff0f7e24 */ /* 0x000fca000f8e00ff */
[----:B------:R3:W-:Y:S02]  /*0da0*/  STG.E.64 desc[UR32][R22.64+0x20], R14 ;  /* 0x0000200e16007986 */ /* 0x0007e4000c101b20 */
.L_x_392:
[----:B------:R-:W-:Y:S05]  /*0db0*/  BSYNC.RECONVERGENT B0 ;  /* 0x0000000000007941 */ /* 0x000fea0003800200 */
.L_x_391:
[----:B------:R-:W-:Y:S05]  /*0dc0*/  @!P0 EXIT ;  /* 0x000000000000894d */ /* 0x000fea0003800000 */
        /* <DEDUP_REMOVED lines=19> */
[----:B------:R-:W0:Y:S01]  /*0f00*/  LDC.64 R2, c[0x0][0x3c8] ;  /* 0x0000f200ff027b82 */ /* 0x000e220000000a00 */
[----:B------:R-:W-:Y:S01]  /*0f10*/  UPRMT UR21, UR45, 0x3340, UR46 ;  /* 0x000033402d157896 */ /* 0x000fe2000800002e */
[----:B------:R-:W-:Y:S01]  /*0f20*/  PRMT R5, R4, 0x3340, R5 ;  /* 0x0000334004057816 */ /* 0x000fe20000000005 */
[----:B------:R-:W-:Y:S01]  /*0f30*/  UPRMT UR22, UR12, 0x3340, UR41 ;  /* 0x000033400c167896 */ /* 0x000fe20008000029 */
[----:B------:R1:W-:Y:S01]  /*0f40*/  STG.E.64 desc[UR32][R22.64+0x4000], R12 ;  /* 0x0040000c16007986 */ /* 0x0003e2000c101b20 */
[----:B------:R-:W-:Y:S01]  /*0f50*/  UPRMT UR23, UR42, 0x3340, UR43 ;  /* 0x000033402a177896 */ /* 0x000fe2000800002b */
[----:B------:R-:W-:Y:S01]  /*0f60*/  PRMT R6, R5, 0x5410, R6 ;  /* 0x0000541005067816 */ /* 0x000fe20000000006 */
[----:B------:R-:W-:Y:S01]  /*0f70*/  UPRMT UR24, UR7, 0x3340, UR38 ;  /* 0x0000334007187896 */ /* 0x000fe20008000026 */
[----:B------:R-:W2:Y:S01]  /*0f80*/  LDC R9, c[0x0][0x3c4] ;  /* 0x0000f100ff097b82 */ /* 0x000ea20000000800 */
[----:B------:R-:W-:-:S02]  /*0f90*/  UPRMT UR25, UR39, 0x3340, UR40 ;  /* 0x0000334027197896 */ /* 0x000fc40008000028 */
[----:B------:R-:W-:Y:S01]  /*0fa0*/  UPRMT UR26, UR6, 0x3340, UR31 ;  /* 0x00003340061a7896 */ /* 0x000fe2000800001f */
[----:B------:R-:W-:Y:S01]  /*0fb0*/  STG.E.64 desc[UR32][R22.64+0x4008], R6 ;  /* 0x0040080616007986 */ /* 0x000fe2000c101b20 */
[----:B------:R-:W-:Y:S02]  /*0fc0*/  UPRMT UR27, UR36, 0x3340, UR37 ;  /* 0x00003340241b7896 */ /* 0x000fe40008000025 */
[----:B------:R-:W-:Y:S02]  /*0fd0*/  UPRMT UR28, UR60, 0x7604, UR59 ;  /* 0x000076043c1c7896 */ /* 0x000fe4000800003b */
[----:B------:R-:W-:Y:S02]  /*0fe0*/  UPRMT UR4, UR5, 0x5410, UR4 ;  /* 0x0000541005047896 */ /* 0x000fe40008000004 */
[----:B------:R-:W-:Y:S02]  /*0ff0*/  UPRMT UR14, UR14, 0x5410, UR15 ;  /* 0x000054100e0e7896 */ /* 0x000fe4000800000f */
[----:B------:R-:W-:Y:S01]  /*1000*/  UPRMT UR16, UR16, 0x5410, UR17 ;  /* 0x0000541010107896 */ /* 0x000fe20008000011 */
[----:B---3--:R-:W-:Y:S01]  /*1010*/  IMAD.U32 R17, RZ, RZ, UR28 ;  /* 0x0000001cff117e24 */ /* 0x008fe2000f8e00ff */
        /* <DEDUP_REMOVED lines=10> */
[----:B------:R-:W-:Y:S01]  /*10c0*/  STG.E.U16 desc[UR32][R22.64+0x4030], R17 ;  /* 0x0040301116007986 */ /* 0x000fe2000c101520 */
[----:B------:R-:W-:-:S02]  /*10d0*/  IMAD.U32 R15, RZ, RZ, UR22 ;  /* 0x00000016ff0f7e24 */ /* 0x000fc4000f8e00ff */
[----:B-1----:R-:W-:Y:S01]  /*10e0*/  IMAD.U32 R12, RZ, RZ, UR24 ;  /* 0x00000018ff0c7e24 */ /* 0x002fe2000f8e00ff */
[----:B------:R-:W-:Y:S01]  /*10f0*/  STG.E.64 desc[UR32][R22.64+0x4010], R4 ;  /* 0x0040100416007986 */ /* 0x000fe2000c101b20 */
[----:B------:R-:W-:-:S03]  /*1100*/  IMAD.U32 R13, RZ, RZ, UR26 ;  /* 0x0000001aff0d7e24 */ /* 0x000fc6000f8e00ff */
[----:B------:R-:W-:Y:S04]  /*1110*/  STG.E.64 desc[UR32][R22.64+0x4018], R10 ;  /* 0x0040180a16007986 */ /* 0x000fe8000c101b20 */
[----:B------:R-:W-:Y:S04]  /*1120*/  STG.E.64 desc[UR32][R22.64+0x4020], R14 ;  /* 0x0040200e16007986 */ /* 0x000fe8000c101b20 */
[----:B------:R-:W-:Y:S04]  /*1130*/  STG.E.64 desc[UR32][R22.64+0x4028], R12 ;  /* 0x0040280c16007986 */ /* 0x000fe8000c101b20 */
[----:B--2---:R-:W-:Y:S04]  /*1140*/  STG.E desc[UR32][R22.64+0x4034], R9 ;  /* 0x0040340916007986 */ /* 0x004fe8000c101920 */
[----:B0-----:R-:W-:Y:S01]  /*1150*/  STG.E.64 desc[UR32][R22.64+0x4038], R2 ;  /* 0x0040380216007986 */ /* 0x001fe2000c101b20 */
[----:B------:R-:W-:Y:S05]  /*1160*/  EXIT ;  /* 0x000000000000794d */ /* 0x000fea0003800000 */
.L_x_393:
        /* <DEDUP_REMOVED lines=9> */
.L_x_4282:


//--------------------- .text._ZN3cub18CUB_300001_SM_10006detail8for_each13static_kernelINS2_12policy_hub_t12policy_500_tEmN6thrust24THRUST_300001_SM_1000_NS8cuda_cub20__uninitialized_fill7functorINS7_10device_ptrI6StructEESC_EEEEvT0_T1_ --------------------------
	.section	.text._ZN3cub18CUB_300001_SM_10006detail8for_each13static_kernelINS2_12policy_hub_t12policy_500_tEmN6thrust24THRUST_300001_SM_1000_NS8cuda_cub20__uninitialized_fill7functorINS7_10device_ptrI6StructEESC_EEEEvT0_T1_,"ax",@progbits
	.align	128
        .global         _ZN3cub18CUB_300001_SM_10006detail8for_each13static_kernelINS2_12policy_hub_t12policy_500_tEmN6thrust24THRUST_300001_SM_1000_NS8cuda_cub20__uninitialized_fill7functorINS7_10device_ptrI6StructEESC_EEEEvT0_T1_
        .type           _ZN3cub18CUB_300001_SM_10006detail8for_each13static_kernelINS2_12policy_hub_t12policy_500_tEmN6thrust24THRUST_300001_SM_1000_NS8cuda_cub20__uninitialized_fill7functorINS7_10device_ptrI6StructEESC_EEEEvT0_T1_,@function
        .size           _ZN3cub18CUB_300001_SM_10006detail8for_each13static_kernelINS2_12policy_hub_t12policy_500_tEmN6thrust24THRUST_300001_SM_1000_NS8cuda_cub20__uninitialized_fill7functorINS7_10device_ptrI6StructEESC_EEEEvT0_T1_,(.L_x_4283 - _ZN3cub18CUB_300001_SM_10006detail8for_each13static_kernelINS2_12policy_hub_t12policy_500_tEmN6thrust24THRUST_300001_SM_1000_NS8cuda_cub20__uninitialized_fill7functorINS7_10device_ptrI6StructEESC_EEEEvT0_T1_)
        .other          _ZN3cub18CUB_300001_SM_10006detail8for_each13static_kernelINS2_12policy_hub_t12policy_500_tEmN6thrust24THRUST_300001_SM_1000_NS8cuda_cub20__uninitialized_fill7functorINS7_10device_ptrI6StructEESC_EEEEvT0_T1_,@"STO_CUDA_ENTRY STV_DEFAULT"
_ZN3cub18CUB_300001_SM_10006detail8for_each13static_kernelINS2_12policy_hub_t12policy_500_tEmN6thrust24THRUST_300001_SM_1000_NS8cuda_cub20__uninitialized_fill7functorINS7_10device_ptrI6StructEESC_EEEEvT0_T1_:
.text._ZN3cub18CUB_300001_SM_10006detail8for_each13static_kernelINS2_12policy_hub_t12policy_500_tEmN6thrust24THRUST_300001_SM_1000_NS8cuda_cub20__uninitialized_fill7functorINS7_10device_ptrI6StructEESC_EEEEvT0_T1_:
        /* <DEDUP_REMOVED lines=21> */
[----:B------:R-:W-:Y:S01]  /*0150*/  UISETP.GE.U32.AND.EX UP0, UPT, UR15, URZ, UPT, UP0 ;  /* 0x000000ff0f00728c */ /* 0x000fe2000bf06100 */
        /* <DEDUP_REMOVED lines=124> */
.L_x_394:
[----:B------:R-:W0:Y:S01]  /*0920*/  S2R R14, SR_TID.X ;  /* 0x00000000000e7919 */ /* 0x000e220000002100 */
[----:B------:R-:W1:Y:S01]  /*0930*/  LDCU.64 UR16, c[0x0][0x388] ;  /* 0x00007100ff1077ac */ /* 0x000e620008000a00 */
[----:B------:R-:W-:Y:S01]  /*0940*/  IMAD.U32 R16, RZ, RZ, UR15 ;  /* 0x0000000fff107e24 */ /* 0x000fe2000f8e00ff */
[----:B------:R-:W-:Y:S01]  /*0950*/  BSSY.RECONVERGENT B0, `(.L_x_395) ;  /* 0x0000045000007945 */ /* 0x000fe20003800200 */
[----:B------:R-:W-:Y:S01]  /*0960*/  IMAD.U32 R17, RZ, RZ, UR15 ;  /* 0x0000000fff117e24 */ /* 0x000fe2000f8e00ff */
[C---:B0-----:R-:W-:Y:S01]  /*0970*/  ISETP.LT.U32.AND P1, PT, R14.reuse, UR14, PT ;  /* 0x0000000e0e007c0c */ /* 0x041fe2000bf21070 */
[C---:B------:R-:W-:Y:S01]  /*0980*/  VIADD R15, R14.reuse, 0x100 ;  /* 0x000001000e0f7836 */ /* 0x040fe20000000000 */
[----:B------:R-:W-:Y:S02]  /*0990*/  IADD3 R14, P2, PT, R14, UR4, RZ ;  /* 0x000000040e0e7c10 */ /* 0x000fe4000ff5e0ff */
[----:B------:R-:W-:Y:S02]  /*09a0*/  ISETP.GT.U32.AND.EX P1, PT, R16, RZ, PT, P1 ;  /* 0x000000ff1000720c */ /* 0x000fe40003f24110 */
[----:B------:R-:W-:Y:S01]  /*09b0*/  ISETP.LT.U32.AND P0, PT, R15, UR14, PT ;  /* 0x0000000e0f007c0c */ /* 0x000fe2000bf01070 */
[----:B------:R-:W-:Y:S01]  /*09c0*/  IMAD.X R15, RZ, RZ, UR5, P2 ;  /* 0x00000005ff0f7e24 */ /* 0x000fe200090e06ff */
[----:B-1----:R-:W-:-:S02]  /*09d0*/  LEA R22, P2, R14, UR16, 0x6 ;  /* 0x000000100e167c11 */ /* 0x002fc4000f8430ff */
[----:B------:R-:W-:Y:S02]  /*09e0*/  ISETP.GT.U32.AND.EX P0, PT, R17, RZ, PT, P0 ;  /* 0x000000ff1100720c */ /* 0x000fe40003f04100 */
        /* <DEDUP_REMOVED lines=59> */
.L_x_396:
[----:B------:R-:W-:Y:S05]  /*0da0*/  BSYNC.RECONVERGENT B0 ;  /* 0x0000000000007941 */ /* 0x000fea0003800200 */
.L_x_395:
        /* <DEDUP_REMOVED lines=59> */
.L_x_397:
        /* <DEDUP_REMOVED lines=10> */
.L_x_4283:


//--------------------- .text._ZN3cub18CUB_300001_SM_10006detail8for_each13static_kernelINS2_12policy_hub_t12policy_500_tEmN6thrust24THRUST_300001_SM_1000_NS8cuda_cub6__fill7functorINS7_6detail15normal_iteratorINS7_10device_ptrI6StructEEEESE_EEEEvT0_T1_ --------------------------
	.section	.text._ZN3cub18CUB_300001_SM_10006detail8for_each13static_kernelINS2_12policy_hub_t12policy_500_tEmN6thrust24THRUST_300001_SM_1000_NS8cuda_cub6__fill7functorINS7_6detail15normal_iteratorINS7_10device_ptrI6StructEEEESE_EEEEvT0_T1_,"ax",@progbits
	.align	128
        .global         _ZN3cub18CUB_300001_SM_10006detail8for_each13static_kernelINS2_12policy_hub_t12policy_500_tEmN6thrust24THRUST_300001_SM_1000_NS8cuda_cub6__fill7functorINS7_6detail15normal_iteratorINS7_10device_ptrI6StructEEEESE_EEEEvT0_T1_
        .type           _ZN3cub18CUB_300001_SM_10006detail8for_each13static_kernelINS2_12policy_hub_t12policy_500_tEmN6thrust24THRUST_300001_SM_1000_NS8cuda_cub6__fill7functorINS7_6detail15normal_iteratorINS7_10device_ptrI6StructEEEESE_EEEEvT0_T1_,@function
        .size           _ZN3cub18CUB_300001_SM_10006detail8for_each13static_kernelINS2_12policy_hub_t12policy_500_tEmN6thrust24THRUST_300001_SM_1000_NS8cuda_cub6__fill7functorINS7_6detail15normal_iteratorINS7_10device_ptrI6StructEEEESE_EEEEvT0_T1_,(.L_x_4284 - _ZN3cub18CUB_300001_SM_10006detail8for_each13static_kernelINS2_12policy_hub_t12policy_500_tEmN6thrust24THRUST_300001_SM_1000_NS8cuda_cub6__fill7functorINS7_6detail15normal_iteratorINS7_10device_ptrI6StructEEEESE_EEEEvT0_T1_)
        .other          _ZN3cub18CUB_300001_SM_10006detail8for_each13static_kernelINS2_12policy_hub_t12policy_500_tEmN6thrust24THRUST_300001_SM_1000_NS8cuda_cub6__fill7functorINS7_6detail15normal_iteratorINS7_10device_ptrI6StructEEEESE_EEEEvT0_T1_,@"STO_CUDA_ENTRY STV_DEFAULT"
_ZN3cub18CUB_300001_SM_10006detail8for_each13static_kernelINS2_12policy_hub_t12policy_500_tEmN6thrust24THRUST_300001_SM_1000_NS8cuda_cub6__fill7functorINS7_6detail15normal_iteratorINS7_10device_ptrI6StructEEEESE_EEEEvT0_T1_:
.text._ZN3cub18CUB_300001_SM_10006detail8for_each13static_kernelINS2_12policy_hub_t12policy_500_tEmN6thrust24THRUST_300001_SM_1000_NS8cuda_cub6__fill7functorINS7_6detail15normal_iteratorINS7_10device_ptrI6StructEEEESE_EEEEvT0_T1_:
        /* <DEDUP_REMOVED lines=146> */
.L_x_398:
        /* <DEDUP_REMOVED lines=72> */
.L_x_400:
[----:B------:R-:W-:Y:S05]  /*0da0*/  BSYNC.RECONVERGENT B0 ;  /* 0x0000000000007941 */ /* 0x000fea0003800200 */
.L_x_399:
        /* <DEDUP_REMOVED lines=59> */
.L_x_401:
        /* <DEDUP_REMOVED lines=10> */
.L_x_4284:


//--------------------- .text._ZN3cub18CUB_300001_SM_10006detail8for_each13static_kernelINS2_12policy_hub_t12policy_500_tElN6thrust24THRUST_300001_SM_1000_NS8cuda_cub6__fill7functorINS7_6detail15normal_iteratorINS7_10device_ptrIiEEEEiEEEEvT0_T1_ --------------------------
	.section	.text._ZN3cub18CUB_300001_SM_10006detail8for_each13static_kernelINS2_12policy_hub_t12policy_500_tElN6thrust24THRUST_300001_SM_1000_NS8cuda_cub6__fill7functorINS7_6detail15normal_iteratorINS7_10device_ptrIiEEEEiEEEEvT0_T1_,"ax",@progbits
	.align	128
        .global         _ZN3cub18CUB_300001_SM_10006detail8for_each13static_kernelINS2_12policy_hub_t12policy_500_tElN6thrust24THRUST_300001_SM_1000_NS8cuda_cub6__fill7functorINS7_6detail15normal_iteratorINS7_10device_ptrIiEEEEiEEEEvT0_T1_
        .type           _ZN3cub18CUB_300001_SM_10006detail8for_each13static_kernelINS2_12policy_hub_t12policy_500_tElN6thrust24THRUST_300001_SM_1000_NS8cuda_cub6__fill7functorINS7_6detail15normal_iteratorINS7_10device_ptrIiEEEEiEEEEvT0_T1_,@function
        .size           _ZN3cub18CUB_300001_SM_10006detail8for_each13static_kernelINS2_12policy_hub_t12policy_500_tElN6thrust24THRUST_300001_SM_1000_NS8cuda_cub6__fill7functorINS7_6detail15normal_iteratorINS7_10device_ptrIiEEEEiEEEEvT0_T1_,(.L_x_4285 - _ZN3cub18CUB_300001_SM_10006detail8for_each13static_kernelINS2_12policy_hub_t12policy_500_tElN6thrust24THRUST_300001_SM_1000_NS8cuda_cub6__fill7functorINS7_6detail15normal_iteratorINS7_10device_ptrIiEEEEiEEEEvT0_T1_)
        .other          _ZN3cub18CUB_300001_SM_10006detail8for_each13static_kernelINS2_12policy_hub_t12policy_500_tElN6thrust24THRUST_300001_SM_1000_NS8cuda_cub6__fill7functorINS7_6detail15normal_iteratorINS7_10device_ptrIiEEEEiEEEEvT0_T1_,@"STO_CUDA_ENTRY STV_DEFAULT"
_ZN3cub18CUB_300001_SM_10006detail8for_each13static_kernelINS2_12policy_hub_t12policy_500_tElN6thrust24THRUST_300001_SM_1000_NS8cuda_cub6__fill7functorINS7_6detail15normal_iteratorINS7_10device_ptrIiEEEEiEEEEvT0_T1_:
.text._ZN3cub18CUB_300001_SM_10006detail8for_each13static_kernelINS2_12policy_hub_t12policy_500_tElN6thrust24THRUST_300001_SM_1000_NS8cuda_cub6__fill7functorINS7_6detail15normal_iteratorINS7_10device_ptrIiEEEEiEEEEvT0_T1_:
[----:B------:R-:W-:Y:S08]  /*0000*/  LDC R1, c[0x0][0x37c] ;  /* 0x0000df00ff017b82 */ /* 0x000ff00000000800 */
[----:B------:R-:W0:Y:S01]  /*0010*/  S2UR UR4, SR_CTAID.X ;  /* 0x00000000000479c3 */ /* 0x000e220000002500 */
[----:B------:R-:W1:Y:S01]  /*0020*/  LDCU.64 UR6, c[0x0][0x380] ;  /* 0x00007000ff0677ac */ /* 0x000e620008000a00 */
[----:B------:R-:W2:Y:S01]  /*0030*/  LDCU.64 UR8, c[0x0][0x358] ;  /* 0x00006b00ff0877ac */ /* 0x000ea20008000a00 */
[----:B0-----:R-:W-:-:S04]  /*0040*/  UIMAD.WIDE.U32 UR4, UR4, 0x200, URZ ;  /* 0x00000200040478a5 */ /* 0x001fc8000f8e00ff */
[----:B-1----:R-:W-:-:S04]  /*0050*/  UIADD3 UR6, UP0, UPT, -UR4, UR6, URZ ;  /* 0x0000000604067290 */ /* 0x002fc8000ff1e1ff */
[----:B------:R-:W-:Y:S02]  /*0060*/  UIADD3.X UR7, UPT, UPT, ~UR5, UR7, URZ, UP0, !UPT ;  /* 0x0000000705077290 */ /* 0x000fe400087fe5ff */
[----:B------:R-:W-:-:S04]  /*0070*/  UISETP.GE.U32.AND UP0, UPT, UR6, 0x200, UPT ;  /* 0x000002000600788c */ /* 0x000fc8000bf06070 */
[----:B------:R-:W-:-:S09]  /*0080*/  UISETP.GE.AND.EX UP0, UPT, UR7, URZ, UPT, UP0 ;  /* 0x000000ff0700728c */ /* 0x000fd2000bf06300 */
[----:B--2---:R-:W-:Y:S05]  /*0090*/  BRA.U !UP0, `(.L_x_402) ;  /* 0x0000000108287547 */ /* 0x004fea000b800000 */
[----:B------:R-:W0:Y:S01]  /*00a0*/  S2R R0, SR_TID.X ;  /* 0x0000000000007919 */ /* 0x000e220000002100 */
[----:B------:R-:W1:Y:S01]  /*00b0*/  LDCU.64 UR6, c[0x0][0x388] ;  /* 0x00007100ff0677ac */ /* 0x000e620008000a00 */
[----:B------:R-:W2:Y:S01]  /*00c0*/  LDC R5, c[0x0][0x390] ;  /* 0x0000e400ff057b82 */ /* 0x000ea20000000800 */
[----:B0-----:R-:W-:-:S05]  /*00d0*/  IADD3 R0, P0, PT, R0, UR4, RZ ;  /* 0x0000000400007c10 */ /* 0x001fca000ff1e0ff */
[----:B------:R-:W-:Y:S01]  /*00e0*/  IMAD.X R3, RZ, RZ, UR5, P0 ;  /* 0x00000005ff037e24 */ /* 0x000fe200080e06ff */
[----:B-1----:R-:W-:-:S04]  /*00f0*/  LEA R2, P0, R0, UR6, 0x2 ;  /* 0x0000000600027c11 */ /* 0x002fc8000f8010ff */
[----:B------:R-:W-:-:S05]  /*0100*/  LEA.HI.X R3, R0, UR7, R3, 0x2, P0 ;  /* 0x0000000700037c11 */ /* 0x000fca00080f1403 */
[----:B--2---:R-:W-:Y:S04]  /*0110*/  STG.E desc[UR8][R2.64], R5 ;  /* 0x0000000502007986 */ /* 0x004fe8000c101908 */
[----:B------:R-:W-:Y:S01]  /*0120*/  STG.E desc[UR8][R2.64+0x400], R5 ;  /* 0x0004000502007986 */ /* 0x000fe2000c101908 */
[----:B------:R-:W-:Y:S05]  /*0130*/  EXIT ;  /* 0x000000000000794d */ /* 0x000fea0003800000 */
.L_x_402:
[----:B------:R-:W0:Y:S01]  /*0140*/  S2R R0, SR_TID.X ;  /* 0x0000000000007919 */ /* 0x000e220000002100 */
[----:B------:R-:W-:Y:S01]  /*0150*/  USHF.R.S32.HI UR7, URZ, 0x1f, UR6 ;  /* 0x0000001fff077899 */ /* 0x000fe20008011406 */
[----:B------:R-:W1:Y:S05]  /*0160*/  LDCU.64 UR10, c[0x0][0x388] ;  /* 0x00007100ff0a77ac */ /* 0x000e6a0008000a00 */
[----:B------:R-:W-:Y:S02]  /*0170*/  IMAD.U32 R2, RZ, RZ, UR7 ;  /* 0x00000007ff027e24 */ /* 0x000fe4000f8e00ff */
[----:B------:R-:W-:Y:S01]  /*0180*/  IMAD.U32 R4, RZ, RZ, UR7 ;  /* 0x00000007ff047e24 */ /* 0x000fe2000f8e00ff */
[----:B0-----:R-:W-:-:S04]  /*0190*/  ISETP.LT.U32.AND P0, PT, R0, UR6, PT ;  /* 0x0000000600007c0c */ /* 0x001fc8000bf01070 */
[----:B------:R-:W-:Y:S01]  /*01a0*/  ISETP.GT.AND.EX P0, PT, R2, RZ, PT, P0 ;  /* 0x000000ff0200720c */ /* 0x000fe20003f04300 */
[C---:B------:R-:W-:Y:S01]  /*01b0*/  VIADD R2, R0.reuse, 0x100 ;  /* 0x0000010000027836 */ /* 0x040fe20000000000 */
[----:B------:R-:W-:-:S04]  /*01c0*/  IADD3 R0, P2, PT, R0, UR4, RZ ;  /* 0x0000000400007c10 */ /* 0x000fc8000ff5e0ff */
[----:B------:R-:W-:Y:S01]  /*01d0*/  ISETP.LT.U32.AND P1, PT, R2, UR6, PT ;  /* 0x0000000602007c0c */ /* 0x000fe2000bf21070 */
[----:B------:R-:W-:Y:S01]  /*01e0*/  IMAD.X R3, RZ, RZ, UR5, P2 ;  /* 0x00000005ff037e24 */ /* 0x000fe200090e06ff */
[----:B-1----:R-:W-:Y:S02]  /*01f0*/  LEA R2, P2, R0, UR10, 0x2 ;  /* 0x0000000a00027c11 */ /* 0x002fe4000f8410ff */
[----:B------:R-:W-:Y:S02]  /*0200*/  ISETP.GT.AND.EX P1, PT, R4, RZ, PT, P1 ;  /* 0x000000ff0400720c */ /* 0x000fe40003f24310 */
[----:B------:R-:W-:Y:S01]  /*0210*/  LEA.HI.X R3, R0, UR11, R3, 0x2, P2 ;  /* 0x0000000b00037c11 */ /* 0x000fe200090f1403 */
[----:B------:R-:W0:Y:S04]  /*0220*/  @P0 LDC R5, c[0x0][0x390] ;  /* 0x0000e400ff050b82 */ /* 0x000e280000000800 */
[----:B0-----:R0:W-:Y:S06]  /*0230*/  @P0 STG.E desc[UR8][R2.64], R5 ;  /* 0x0000000502000986 */ /* 0x0011ec000c101908 */
[----:B------:R-:W-:Y:S05]  /*0240*/  @!P1 EXIT ;  /* 0x000000000000994d */ /* 0x000fea0003800000 */
[----:B0-----:R-:W0:Y:S02]  /*0250*/  LDC R5, c[0x0][0x390] ;  /* 0x0000e400ff057b82 */ /* 0x001e240000000800 */
[----:B0-----:R-:W-:Y:S01]  /*0260*/  STG.E desc[UR8][R2.64+0x400], R5 ;  /* 0x0004000502007986 */ /* 0x001fe2000c101908 */
[----:B------:R-:W-:Y:S05]  /*0270*/  EXIT ;  /* 0x000000000000794d */ /* 0x000fea0003800000 */
.L_x_403:
        /* <DEDUP_REMOVED lines=16> */
.L_x_4285:


//--------------------- .text._ZN3cub18CUB_300001_SM_10006detail8for_each13static_kernelINS2_12policy_hub_t12policy_500_tEmN6thrust24THRUST_300001_SM_1000_NS8cuda_cub20__uninitialized_fill7functorINS7_10device_ptrIiEEiEEEEvT0_T1_ --------------------------
	.section	.text._ZN3cub18CUB_300001_SM_10006detail8for_each13static_kernelINS2_12policy_hub_t12policy_500_tEmN6thrust24THRUST_300001_SM_1000_NS8cuda_cub20__uninitialized_fill7functorINS7_10device_ptrIiEEiEEEEvT0_T1_,"ax",@progbits
	.align	128
        .global         _ZN3cub18CUB_300001_SM_10006detail8for_each13static_kernelINS2_12policy_hub_t12policy_500_tEmN6thrust24THRUST_300001_SM_1000_NS8cuda_cub20__uninitialized_fill7functorINS7_10device_ptrIiEEiEEEEvT0_T1_
        .type           _ZN3cub18CUB_300001_SM_10006detail8for_each13static_kernelINS2_12policy_hub_t12policy_500_tEmN6thrust24THRUST_300001_SM_1000_NS8cuda_cub20__uninitialized_fill7functorINS7_10device_ptrIiEEiEEEEvT0_T1_,@function
        .size           _ZN3cub18CUB_300001_SM_10006detail8for_each13static_kernelINS2_12policy_hub_t12policy_500_tEmN6thrust24THRUST_300001_SM_1000_NS8cuda_cub20__uninitialized_fill7functorINS7_10device_ptrIiEEiEEEEvT0_T1_,(.L_x_4286 - _ZN3cub18CUB_300001_SM_10006detail8for_each13static_kernelINS2_12policy_hub_t12policy_500_tEmN6thrust24THRUST_300001_SM_1000_NS8cuda_cub20__uninitialized_fill7functorINS7_10device_ptrIiEEiEEEEvT0_T1_)
        .other          _ZN3cub18CUB_300001_SM_10006detail8for_each13static_kernelINS2_12policy_hub_t12policy_500_tEmN6thrust24THRUST_300001_SM_1000_NS8cuda_cub20__uninitialized_fill7functorINS7_10device_ptrIiEEiEEEEvT0_T1_,@"STO_CUDA_ENTRY STV_DEFAULT"
_ZN3cub18CUB_300001_SM_10006detail8for_each13static_kernelINS2_12policy_hub_t12policy_500_tEmN6thrust24THRUST_300001_SM_1000_NS8cuda_cub20__uninitialized_fill7functorINS7_10device_ptrIiEEiEEEEvT0_T1_:
.text._ZN3cub18CUB_300001_SM_10006detail8for_each13static_kernelINS2_12policy_hub_t12policy_500_tEmN6thrust24THRUST_300001_SM_1000_NS8cuda_cub20__uninitialized_fill7functorINS7_10device_ptrIiEEiEEEEvT0_T1_:
        /* <DEDUP_REMOVED lines=8> */
[----:B------:R-:W-:-:S09]  /*0080*/  UISETP.GE.U32.AND.EX UP0, UPT, UR7, URZ, UPT, UP0 ;  /* 0x000000ff0700728c */ /* 0x000fd2000bf06100 */
        /* <DEDUP_REMOVED lines=11> */
.L_x_404:
[----:B------:R-:W0:Y:S01]  /*0140*/  S2R R0, SR_TID.X ;  /* 0x0000000000007919 */ /* 0x000e220000002100 */
[----:B------:R-:W-:Y:S01]  /*0150*/  IMAD.U32 R2, RZ, RZ, UR7 ;  /* 0x00000007ff027e24 */ /* 0x000fe2000f8e00ff */
[----:B------:R-:W1:Y:S01]  /*0160*/  LDCU.64 UR10, c[0x0][0x388] ;  /* 0x00007100ff0a77ac */ /* 0x000e620008000a00 */
[----:B------:R-:W-:Y:S01]  /*0170*/  IMAD.U32 R4, RZ, RZ, UR7 ;  /* 0x00000007ff047e24 */ /* 0x000fe2000f8e00ff */
[----:B0-----:R-:W-:-:S04]  /*0180*/  ISETP.LT.U32.AND P0, PT, R0, UR6, PT ;  /* 0x0000000600007c0c */ /* 0x001fc8000bf01070 */
[----:B------:R-:W-:Y:S01]  /*0190*/  ISETP.GT.U32.AND.EX P0, PT, R2, RZ, PT, P0 ;  /* 0x000000ff0200720c */ /* 0x000fe20003f04100 */
[C---:B------:R-:W-:Y:S01]  /*01a0*/  VIADD R2, R0.reuse, 0x100 ;  /* 0x0000010000027836 */ /* 0x040fe20000000000 */
[----:B------:R-:W-:-:S04]  /*01b0*/  IADD3 R0, P2, PT, R0, UR4, RZ ;  /* 0x0000000400007c10 */ /* 0x000fc8000ff5e0ff */
[----:B------:R-:W-:Y:S01]  /*01c0*/  ISETP.LT.U32.AND P1, PT, R2, UR6, PT ;  /* 0x0000000602007c0c */ /* 0x000fe2000bf21070 */
[----:B------:R-:W-:Y:S01]  /*01d0*/  IMAD.X R3, RZ, RZ, UR5, P2 ;  /* 0x00000005ff037e24 */ /* 0x000fe200090e06ff */
[----:B-1----:R-:W-:Y:S02]  /*01e0*/  LEA R2, P2, R0, UR10, 0x2 ;  /* 0x0000000a00027c11 */ /* 0x002fe4000f8410ff */
[----:B------:R-:W-:Y:S02]  /*01f0*/  ISETP.GT.U32.AND.EX P1, PT, R4, RZ, PT, P1 ;  /* 0x000000ff0400720c */ /* 0x000fe40003f24110 */
[----:B------:R-:W-:Y:S01]  /*0200*/  LEA.HI.X R3, R0, UR11, R3, 0x2, P2 ;  /* 0x0000000b00037c11 */ /* 0x000fe200090f1403 */
[----:B------:R-:W0:Y:S04]  /*0210*/  @P0 LDC R5, c[0x0][0x390] ;  /* 0x0000e400ff050b82 */ /* 0x000e280000000800 */
[----:B0-----:R0:W-:Y:S06]  /*0220*/  @P0 STG.E desc[UR8][R2.64], R5 ;  /* 0x0000000502000986 */ /* 0x0011ec000c101908 */
[----:B------:R-:W-:Y:S05]  /*0230*/  @!P1 EXIT ;  /* 0x000000000000994d */ /* 0x000fea0003800000 */
[----:B0-----:R-:W0:Y:S02]  /*0240*/  LDC R5, c[0x0][0x390] ;  /* 0x0000e400ff057b82 */ /* 0x001e240000000800 */
[----:B0-----:R-:W-:Y:S01]  /*0250*/  STG.E desc[UR8][R2.64+0x400], R5 ;  /* 0x0004000502007986 */ /* 0x001fe2000c101908 */
[----:B------:R-:W-:Y:S05]  /*0260*/  EXIT ;  /* 0x000000000000794d */ /* 0x000fea0003800000 */
.L_x_405:
        /* <DEDUP_REMOVED lines=9> */
.L_x_4286:


//--------------------- .text._ZN3cub18CUB_300001_SM_10006detail8for_each13static_kernelINS2_12policy_hub_t12policy_500_tEmN6thrust24THRUST_300001_SM_1000_NS8cuda_cub6__fill7functorINS7_6detail15normal_iteratorINS7_10device_ptrIiEEEEiEEEEvT0_T1_ --------------------------
	.section	.text._ZN3cub18CUB_300001_SM_10006detail8for_each13static_kernelINS2_12policy_hub_t12policy_500_tEmN6thrust24THRUST_300001_SM_1000_NS8cuda_cub6__fill7functorINS7_6detail15normal_iteratorINS7_10device_ptrIiEEEEiEEEEvT0_T1_,"ax",@progbits
	.align	128
        .global         _ZN3cub18CUB_300001_SM_10006detail8for_each13static_kernelINS2_12policy_hub_t12policy_500_tEmN6thrust24THRUST_300001_SM_1000_NS8cuda_cub6__fill7functorINS7_6detail15normal_iteratorINS7_10device_ptrIiEEEEiEEEEvT0_T1_
        .type           _ZN3cub18CUB_300001_SM_10006detail8for_each13static_kernelINS2_12policy_hub_t12policy_500_tEmN6thrust24THRUST_300001_SM_1000_NS8cuda_cub6__fill7functorINS7_6detail15normal_iteratorINS7_10device_ptrIiEEEEiEEEEvT0_T1_,@function
        .size           _ZN3cub18CUB_300001_SM_10006detail8for_each13static_kernelINS2_12policy_hub_t12policy_500_tEmN6thrust24THRUST_300001_SM_1000_NS8cuda_cub6__fill7functorINS7_6detail15normal_iteratorINS7_10device_ptrIiEEEEiEEEEvT0_T1_,(.L_x_4287 - _ZN3cub18CUB_300001_SM_10006detail8for_each13static_kernelINS2_12policy_hub_t12policy_500_tEmN6thrust24THRUST_300001_SM_1000_NS8cuda_cub6__fill7functorINS7_6detail15normal_iteratorINS7_10device_ptrIiEEEEiEEEEvT0_T1_)
        .other          _ZN3cub18CUB_300001_SM_10006detail8for_each13static_kernelINS2_12policy_hub_t12policy_500_tEmN6thrust24THRUST_300001_SM_1000_NS8cuda_cub6__fill7functorINS7_6detail15normal_iteratorINS7_10device_ptrIiEEEEiEEEEvT0_T1_,@"STO_CUDA_ENTRY STV_DEFAULT"
_ZN3cub18CUB_300001_SM_10006detail8for_each13static_kernelINS2_12policy_hub_t12policy_500_tEmN6thrust24THRUST_300001_SM_1000_NS8cuda_cub6__fill7functorINS7_6detail15normal_iteratorINS7_10device_ptrIiEEEEiEEEEvT0_T1_:
.text._ZN3cub18CUB_300001_SM_10006detail8for_each13static_kernelINS2_12policy_hub_t12policy_500_tEmN6thrust24THRUST_300001_SM_1000_NS8cuda_cub6__fill7functorINS7_6detail15normal_iteratorINS7_10device_ptrIiEEEEiEEEEvT0_T1_:
        /* <DEDUP_REMOVED lines=20> */
.L_x_406:
        /* <DEDUP_REMOVED lines=19> */
.L_x_407:
        /* <DEDUP_REMOVED lines=9> */
.L_x_4287:


//--------------------- .text._ZN3cub18CUB_300001_SM_10006detail11EmptyKernelIvEEvv --------------------------
	.section	.text._ZN3cub18CUB_300001_SM_10006detail11EmptyKernelIvEEvv,"ax",@progbits
	.align	128
        .global         _ZN3cub18CUB_300001_SM_10006detail11EmptyKernelIvEEvv
        .type           _ZN3cub18CUB_300001_SM_10006detail11EmptyKernelIvEEvv,@function
        .size           _ZN3cub18CUB_300001_SM_10006detail11EmptyKernelIvEEvv,(.L_x_4288 - _ZN3cub18CUB_300001_SM_10006detail11EmptyKernelIvEEvv)
        .other          _ZN3cub18CUB_300001_SM_10006detail11EmptyKernelIvEEvv,@"STO_CUDA_ENTRY STV_DEFAULT"
_ZN3cub18CUB_300001_SM_10006detail11EmptyKernelIvEEvv:
.text._ZN3cub18CUB_300001_SM_10006detail11EmptyKernelIvEEvv:
[----:B------:R-:W-:Y:S01]  /*0000*/  LDC R1, c[0x0][0x37c] ;  /* 0x0000df00ff017b82 */ /* 0x000fe20000000800 */
[----:B------:R-:W-:Y:S05]  /*0010*/  EXIT ;  /* 0x000000000000794d */ /* 0x000fea0003800000 */
.L_x_408:
        /* <DEDUP_REMOVED lines=14> */
.L_x_4288:


//--------------------- .text._ZN6thrust24THRUST_300001_SM_1000_NS8cuda_cub4core6detail13_kernel_agentINS1_15__reduce_by_key16ReduceByKeyAgentINS0_6detail15normal_iteratorINS0_10device_ptrIiEEEENS8_INS9_I6StructEEEESB_SE_N4cuda3std3__48equal_toIiEENSH_4plusISC_EEPllEEJSB_SE_SB_SE_SM_N3cub18CUB_300001_SM_100024ReduceByKeyScanTileStateISC_lLb0EEESJ_SL_llEEEvDpT0_ --------------------------
	.section	.text._ZN6thrust24THRUST_300001_SM_1000_NS8cuda_cub4core6detail13_kernel_agentINS1_15__reduce_by_key16ReduceByKeyAgentINS0_6detail15normal_iteratorINS0_10device_ptrIiEEEENS8_INS9_I6StructEEEESB_SE_N4cuda3std3__48equal_toIiEENSH_4plusISC_EEPllEEJSB_SE_SB_SE_SM_N3cub18CUB_300001_SM_100024ReduceByKeyScanTileStateISC_lLb0EEESJ_SL_llEEEvDpT0_,"ax",@progbits
	.align	128
        .global         _ZN6thrust24THRUST_300001_SM_1000_NS8cuda_cub4core6detail13_kernel_agentINS1_15__reduce_by_key16ReduceByKeyAgentINS0_6detail15normal_iteratorINS0_10device_ptrIiEEEENS8_INS9_I6StructEEEESB_SE_N4cuda3std3__48equal_toIiEENSH_4plusISC_EEPllEEJSB_SE_SB_SE_SM_N3cub18CUB_300001_SM_100024ReduceByKeyScanTileStateISC_lLb0EEESJ_SL_llEEEvDpT0_
        .type           _ZN6thrust24THRUST_300001_SM_1000_NS8cuda_cub4core6detail13_kernel_agentINS1_15__reduce_by_key16ReduceByKeyAgentINS0_6detail15normal_iteratorINS0_10device_ptrIiEEEENS8_INS9_I6StructEEEESB_SE_N4cuda3std3__48equal_toIiEENSH_4plusISC_EEPllEEJSB_SE_SB_SE_SM_N3cub18CUB_300001_SM_100024ReduceByKeyScanTileStateISC_lLb0EEESJ_SL_llEEEvDpT0_,@function
        .size           _ZN6thrust24THRUST_300001_SM_1000_NS8cuda_cub4core6detail13_kernel_agentINS1_15__reduce_by_key16ReduceByKeyAgentINS0_6detail15normal_iteratorINS0_10device_ptrIiEEEENS8_INS9_I6StructEEEESB_SE_N4cuda3std3__48equal_toIiEENSH_4plusISC_EEPllEEJSB_SE_SB_SE_SM_N3cub18CUB_300001_SM_100024ReduceByKeyScanTileStateISC_lLb0EEESJ_SL_llEEEvDpT0_,(.L_x_4289 - _ZN6thrust24THRUST_300001_SM_1000_NS8cuda_cub4core6detail13_kernel_agentINS1_15__reduce_by_key16ReduceByKeyAgentINS0_6detail15normal_iteratorINS0_10device_ptrIiEEEENS8_INS9_I6StructEEEESB_SE_N4cuda3std3__48equal_toIiEENSH_4plusISC_EEPllEEJSB_SE_SB_SE_SM_N3cub18CUB_300001_SM_100024ReduceByKeyScanTileStateISC_lLb0EEESJ_SL_llEEEvDpT0_)
        .other          _ZN6thrust24THRUST_300001_SM_1000_NS8cuda_cub4core6detail13_kernel_agentINS1_15__reduce_by_key16ReduceByKeyAgentINS0_6detail15normal_iteratorINS0_10device_ptrIiEEEENS8_INS9_I6StructEEEESB_SE_N4cuda3std3__48equal_toIiEENSH_4plusISC_EEPllEEJSB_SE_SB_SE_SM_N3cub18CUB_300001_SM_100024ReduceByKeyScanTileStateISC_lLb0EEESJ_SL_llEEEvDpT0_,@"STO_CUDA_ENTRY STV_DEFAULT"
_ZN6thrust24THRUST_300001_SM_1000_NS8cuda_cub4core6detail13_kernel_agentINS1_15__reduce_by_key16ReduceByKeyAgentINS0_6detail15normal_iteratorINS0_10device_ptrIiEEEENS8_INS9_I6StructEEEESB_SE_N4cuda3std3__48equal_toIiEENSH_4plusISC_EEPllEEJSB_SE_SB_SE_SM_N3cub18CUB_300001_SM_100024ReduceByKeyScanTileStateISC_lLb0EEESJ_SL_llEEEvDpT0_:
.text._ZN6thrust24THRUST_300001_SM_1000_NS8cuda_cub4core6detail13_kernel_agentINS1_15__reduce_by_key16ReduceByKeyAgentINS0_6detail15normal_iteratorINS0_10device_ptrIiEEEENS8_INS9_I6StructEEEESB_SE_N4cuda3std3__48equal_toIiEENSH_4plusISC_EEPllEEJSB_SE_SB_SE_SM_N3cub18CUB_300001_SM_100024ReduceByKeyScanTileStateISC_lLb0EEESJ_SL_llEEEvDpT0_:
[----:B------:R-:W0:Y:S01]  /*0000*/  LDC R1, c[0x0][0x37c] ;  /* 0x0000df00ff017b82 */ /* 0x000e220000000800 */
[----:B------:R-:W1:Y:S07]  /*0010*/  S2R R139, SR_CTAID.X ;  /* 0x00000000008b7919 */ /* 0x000e6e0000002500 */
[----:B------:R-:W2:Y:S01]  /*0020*/  LDC.64 R12, c[0x0][0x3c8] ;  /* 0x0000f200ff0c7b82 */ /* 0x000ea20000000a00 */
[----:B------:R-:W3:Y:S01]  /*0030*/  LDCU UR4, c[0x0][0x2f8] ;  /* 0x00005f00ff0477ac */ /* 0x000ee20008000800 */
[----:B0-----:R-:W-:Y:S01]  /*0040*/  VIADD R1, R1, 0xfffff810 ;  /* 0xfffff81001017836 */ /* 0x001fe20000000000 */
[----:B------:R-:W0:Y:S05]  /*0050*/  LDCU UR5, c[0x0][0x2fc] ;  /* 0x00005f80ff0577ac */ /* 0x000e2a0008000800 */
[----:B------:R-:W4:Y:S01]  /*0060*/  LDC.64 R8, c[0x0][0x3b0] ;  /* 0x0000ec00ff087b82 */ /* 0x000f220000000a00 */
[----:B------:R-:W1:Y:S07]  /*0070*/  LDCU.64 UR8, c[0x0][0x358] ;  /* 0x00006b00ff0877ac */ /* 0x000e6e0008000a00 */
[----:B------:R-:W4:Y:S01]  /*0080*/  LDC.64 R10, c[0x0][0x3b8] ;  /* 0x0000ee00ff0a7b82 */ /* 0x000f220000000a00 */
[----:B---3--:R-:W-:-:S07]  /*0090*/  IADD3 R2, P1, PT, R1, UR4, RZ ;  /* 0x0000000401027c10 */ /* 0x008fce000ff3e0ff */
[----:B------:R-:W3:Y:S01]  /*00a0*/  LDC.64 R4, c[0x0][0x3a8] ;  /* 0x0000ea00ff047b82 */ /* 0x000ee20000000a00 */
[----:B0-----:R-:W-:Y:S02]  /*00b0*/  IMAD.X R3, RZ, RZ, UR5, P1 ;  /* 0x00000005ff037e24 */ /* 0x001fe400088e06ff */
[----:B-1----:R-:W-:-:S03]  /*00c0*/  IMAD.WIDE.U32 R6, R139, 0x200, RZ ;  /* 0x000002008b067825 */ /* 0x002fc600078e00ff */
[----:B--2---:R-:W-:Y:S01]  /*00d0*/  IADD3 R0, P0, PT, -R6, R12, RZ ;  /* 0x0000000c06007210 */ /* 0x004fe20007f1e1ff */
[----:B----4-:R0:W-:Y:S04]  /*00e0*/  STL.128 [R1+0x4a0], R8 ;  /* 0x0004a00801007387 */ /* 0x0101e80000100c00 */
[----:B------:R-:W-:Y:S01]  /*00f0*/  IMAD.X R108, R13, 0x1, ~R7, P0 ;  /* 0x000000010d6c7824 */ /* 0x000fe200000e0e07 */
[----:B------:R-:W-:-:S04]  /*0100*/  ISETP.GE.U32.AND P0, PT, R0, 0x201, PT ;  /* 0x000002010000780c */ /* 0x000fc80003f06070 */
[----:B------:R-:W-:Y:S01]  /*0110*/  ISETP.GE.AND.EX P0, PT, R108, RZ, PT, P0 ;  /* 0x000000ff6c00720c */ /* 0x000fe20003f06300 */
[----:B---3--:R0:W-:-:S12]  /*0120*/  STL.64 [R1+0x498], R4 ;  /* 0x0004980401007387 */ /* 0x0081d80000100a00 */
[----:B------:R-:W-:Y:S05]  /*0130*/  @!P0 BRA `(.L_x_409) ;  /* 0x0000053400488947 */ /* 0x000fea0003800000 */
[----:B------:R-:W-:-:S13]  /*0140*/  ISETP.NE.AND P0, PT, R139, RZ, PT ;  /* 0x000000ff8b00720c */ /* 0x000fda0003f05270 */
[----:B------:R-:W-:Y:S05]  /*0150*/  @P0 BRA `(.L_x_410) ;  /* 0x000001b400e40947 */ /* 0x000fea0003800000 */
[----:B------:R-:W1:Y:S01]  /*0160*/  S2R R58, SR_TID.X ;  /* 0x00000000003a7919 */ /* 0x000e620000002100 */
[----:B------:R-:W0:Y:S01]  /*0170*/  LDCU.64 UR6, c[0x0][0x388] ;  /* 0x00007100ff0677ac */ /* 0x000e220008000a00 */
[----:B------:R-:W2:Y:S01]  /*0180*/  LDL R76, [R1+0x4ec] ;  /* 0x0004ec00014c7983 */ /* 0x000ea20000100800 */
[----:B------:R-:W3:Y:S01]  /*0190*/  LDCU.64 UR4, c[0x0][0x380] ;  /* 0x00007000ff0477ac */ /* 0x000ee20008000a00 */
[----:B-1----:R-:W-:-:S05]  /*01a0*/  IMAD.SHL.U32 R0, R58, 0x2, RZ ;  /* 0x000000023a007824 */ /* 0x002fca00078e00ff */
[----:B------:R-:W-:-:S04]  /*01b0*/  LOP3.LUT R0, R0, 0x7c0, RZ, 0xc0, !PT ;  /* 0x000007c000007812 */ /* 0x000fc800078ec0ff */
[----:B------:R-:W-:-:S04]  /*01c0*/  LOP3.LUT R3, R0, 0x1f, R58, 0xf8, !PT ;  /* 0x0000001f00037812 */ /* 0x000fc800078ef83a */
[----:B------:R-:W-:-:S05]  /*01d0*/  IADD3 R3, P0, PT, R6, R3, RZ ;  /* 0x0000000306037210 */ /* 0x000fca0007f1e0ff */
[----:B------:R-:W-:Y:S01]  /*01e0*/  IMAD.X R6, RZ, RZ, R7, P0 ;  /* 0x000000ffff067224 */ /* 0x000fe200000e0607 */
[----:B0-----:R-:W-:-:S04]  /*01f0*/  LEA R4, P0, R3, UR6, 0x6 ;  /* 0x0000000603047c11 */ /* 0x001fc8000f8030ff */
[C---:B------:R-:W-:Y:S02]  /*0200*/  LEA.HI.X R5, R3.reuse, UR7, R6, 0x6, P0 ;  /* 0x0000000703057c11 */ /* 0x040fe400080f3406 */
[----:B---3--:R-:W-:-:S03]  /*0210*/  LEA R2, P0, R3, UR4, 0x2 ;  /* 0x0000000403027c11 */ /* 0x008fc6000f8010ff */
[----:B------:R-:W3:Y:S01]  /*0220*/  LDG.E.64.CONSTANT R14, desc[UR8][R4.64] ;  /* 0x00000008040e7981 */ /* 0x000ee2000c1e9b00 */
[----:B------:R-:W-:-:S03]  /*0230*/  LEA.HI.X R3, R3, UR5, R6, 0x2, P0 ;  /* 0x0000000503037c11 */ /* 0x000fc600080f1406 */
[----:B------:R-:W4:Y:S04]  /*0240*/  LDG.E.64.CONSTANT R16, desc[UR8][R4.64+0x8] ;  /* 0x0000080804107981 */ /* 0x000f28000c1e9b00 */
[----:B------:R-:W5:Y:S04]  /*0250*/  LDG.E.CONSTANT R39, desc[UR8][R2.64+0x80] ;  /* 0x0000800802277981 */ /* 0x000f68000c1e9900 */
[----:B------:R-:W2:Y:S04]  /*0260*/  LDG.E.64.CONSTANT R24, desc[UR8][R4.64+0x10] ;  /* 0x0000100804187981 */ /* 0x000ea8000c1e9b00 */
[----:B------:R0:W2:Y:S04]  /*0270*/  LDG.E.CONSTANT R38, desc[UR8][R2.64] ;  /* 0x0000000802267981 */ /* 0x0000a8000c1e9900 */
[----:B------:R-:W2:Y:S04]  /*0280*/  LDG.E.64.CONSTANT R28, desc[UR8][R4.64+0x18] ;  /* 0x00001808041c7981 */ /* 0x000ea8000c1e9b00 */
        /* <DEDUP_REMOVED lines=11> */
[----:B------:R1:W2:Y:S01]  /*0340*/  LDG.E.64.CONSTANT R26, desc[UR8][R4.64+0x838] ;  /* 0x00083808041a7981 */ /* 0x0002a2000c1e9b00 */
[----:B0-----:R-:W0:Y:S01]  /*0350*/  S2R R3, SR_CgaCtaId ;  /* 0x0000000000037919 */ /* 0x001e220000008800 */
[----:B------:R-:W1:Y:S01]  /*0360*/  S2R R52, SR_LANEID ;  /* 0x0000000000347919 */ /* 0x000e620000000000 */
[----:B------:R-:W-:-:S04]  /*0370*/  MOV R56, 0x400 ;  /* 0x0000040000387802 */ /* 0x000fc80000000f00 */
[----:B0-----:R-:W-:Y:S01]  /*0380*/  LEA R56, R3, R56, 0x18 ;  /* 0x0000003803387211 */ /* 0x001fe200078ec0ff */
[----:B-1----:R-:W-:-:S04]  /*0390*/  IMAD.IADD R3, R0, 0x1, R52 ;  /* 0x0000000100037824 */ /* 0x002fc800078e0234 */
[----:B------:R-:W-:Y:S01]  /*03a0*/  IMAD R2, R3, 0x4, R56 ;  /* 0x0000000403027824 */ /* 0x000fe200078e0238 */
[----:B------:R-:W-:Y:S04]  /*03b0*/  STL [R1+0x42c], RZ ;  /* 0x00042cff01007387 */ /* 0x000fe80000100800 */
[----:B------:R-:W-:Y:S04]  /*03c0*/  STL.64 [R1+0x430], RZ ;  /* 0x000430ff01007387 */ /* 0x000fe80000100a00 */
[----:B------:R-:W-:Y:S04]  /*03d0*/  STL.U8 [R1+0x3f8], RZ ;  /* 0x0003f8ff01007387 */ /* 0x000fe80000100000 */
[----:B------:R-:W-:Y:S04]  /*03e0*/  STL [R1+0x474], RZ ;  /* 0x000474ff01007387 */ /* 0x000fe80000100800 */
[----:B------:R-:W-:Y:S04]  /*03f0*/  STL.64 [R1+0x478], RZ ;  /* 0x000478ff01007387 */ /* 0x000fe80000100a00 */
[----:B------:R-:W-:Y:S01]  /*0400*/  STL.U8 [R1+0x440], RZ ;  /* 0x000440ff01007387 */ /* 0x000fe20000100000 */
[----:B---3--:R-:W-:-:S02]  /*0410*/  SHF.R.U32.HI R41, RZ, 0x10, R15 ;  /* 0x00000010ff297819 */ /* 0x008fc4000001160f */
[--C-:B------:R-:W-:Y:S02]  /*0420*/  SHF.R.U32.HI R0, RZ, 0x18, R15.reuse ;  /* 0x00000018ff007819 */ /* 0x100fe4000001160f */
[--C-:B------:R-:W-:Y:S02]  /*0430*/  SHF.R.U32.HI R43, RZ, 0x8, R15.reuse ;  /* 0x00000008ff2b7819 */ /* 0x100fe4000001160f */
[C-C-:B------:R-:W-:Y:S02]  /*0440*/  SHF.R.U64 R47, R14.reuse, 0x8, R15.reuse ;  /* 0x000000080e2f7819 */ /* 0x140fe4000000120f */
[C-C-:B------:R-:W-:Y:S02]  /*0450*/  SHF.R.U64 R45, R14.reuse, 0x10, R15.reuse ;  /* 0x000000100e2d7819 */ /* 0x140fe4000000120f */
[----:B------:R-:W-:Y:S02]  /*0460*/  SHF.R.U64 R4, R14, 0x18, R15 ;  /* 0x000000180e047819 */ /* 0x000fe4000000120f */
[----:B------:R-:W-:-:S02]  /*0470*/  PRMT R5, R15, 0x3340, R43 ;  /* 0x000033400f057816 */ /* 0x000fc4000000002b */
[----:B------:R-:W-:Y:S02]  /*0480*/  PRMT R0, R41, 0x3340, R0 ;  /* 0x0000334029007816 */ /* 0x000fe40000000000 */
[----:B------:R-:W-:Y:S02]  /*0490*/  PRMT R15, R14, 0x3340, R47 ;  /* 0x000033400e0f7816 */ /* 0x000fe4000000002f */
[--C-:B----4-:R-:W-:Y:S02]  /*04a0*/  SHF.R.U32.HI R41, RZ, 0x8, R17.reuse ;  /* 0x00000008ff297819 */ /* 0x110fe40000011611 */
[--C-:B------:R-:W-:Y:S02]  /*04b0*/  SHF.R.U64 R47, R16, 0x8, R17.reuse ;  /* 0x00000008102f7819 */ /* 0x100fe40000001211 */
[----:B------:R-:W-:Y:S02]  /*04c0*/  PRMT R4, R45, 0x3340, R4 ;  /* 0x000033402d047816 */ /* 0x000fe40000000004 */
[----:B------:R-:W-:-:S02]  /*04d0*/  SHF.R.U32.HI R43, RZ, 0x10, R17 ;  /* 0x00000010ff2b7819 */ /* 0x000fc40000011611 */
[--C-:B------:R-:W-:Y:S01]  /*04e0*/  SHF.R.U32.HI R14, RZ, 0x18, R17.reuse ;  /* 0x00000018ff0e7819 */ /* 0x100fe20000011611 */
[----:B-----5:R0:W-:Y:S01]  /*04f0*/  STS [R2+0x80], R39 ;  /* 0x0000802702007388 */ /* 0x0201e20000000800 */
[C-C-:B------:R-:W-:Y:S02]  /*0500*/  SHF.R.U64 R45, R16.reuse, 0x10, R17.reuse ;  /* 0x00000010102d7819 */ /* 0x140fe40000001211 */
[C---:B------:R-:W-:Y:S02]  /*0510*/  SHF.R.U64 R40, R16.reuse, 0x18, R17 ;  /* 0x0000001810287819 */ /* 0x040fe40000001211 */
[----:B------:R-:W-:Y:S01]  /*0520*/  PRMT R17, R17, 0x3340, R41 ;  /* 0x0000334011117816 */ /* 0x000fe20000000029 */
[----:B--2---:R1:W-:Y:S01]  /*0530*/  STS [R2], R38 ;  /* 0x0000002602007388 */ /* 0x0043e20000000800 */
[----:B------:R-:W-:Y:S02]  /*0540*/  PRMT R41, R16, 0x3340, R47 ;  /* 0x0000334010297816 */ /* 0x000fe4000000002f */
[----:B------:R-:W-:-:S02]  /*0550*/  PRMT R14, R43, 0x3340, R14 ;  /* 0x000033402b0e7816 */ /* 0x000fc4000000000e */
[--C-:B0-----:R-:W-:Y:S02]  /*0560*/  SHF.R.U32.HI R39, RZ, 0x8, R25.reuse ;  /* 0x00000008ff277819 */ /* 0x101fe40000011619 */
[C-C-:B------:R-:W-:Y:S02]  /*0570*/  SHF.R.U64 R47, R24.reuse, 0x8, R25.reuse ;  /* 0x00000008182f7819 */ /* 0x140fe40000001219 */
[----:B------:R-:W-:Y:S02]  /*0580*/  PRMT R16, R45, 0x3340, R40 ;  /* 0x000033402d107816 */ /* 0x000fe40000000028 */
[--C-:B------:R-:W-:Y:S02]  /*0590*/  SHF.R.U32.HI R43, RZ, 0x10, R25.reuse ;  /* 0x00000010ff2b7819 */ /* 0x100fe40000011619 */
[--C-:B-1----:R-:W-:Y:S02]  /*05a0*/  SHF.R.U32.HI R38, RZ, 0x18, R25.reuse ;  /* 0x00000018ff267819 */ /* 0x102fe40000011619 */
[----:B------:R-:W-:-:S02]  /*05b0*/  SHF.R.U64 R45, R24, 0x10, R25 ;  /* 0x00000010182d7819 */ /* 0x000fc40000001219 */
[C---:B------:R-:W-:Y:S02]  /*05c0*/  SHF.R.U64 R40, R24.reuse, 0x18, R25 ;  /* 0x0000001818287819 */ /* 0x040fe40000001219 */
[----:B------:R-:W-:Y:S02]  /*05d0*/  PRMT R25, R25, 0x3340, R39 ;  /* 0x0000334019197816 */ /* 0x000fe40000000027 */
[----:B------:R-:W-:Y:S02]  /*05e0*/  PRMT R39, R24, 0x3340, R47 ;  /* 0x0000334018277816 */ /* 0x000fe4000000002f */
[----:B------:R-:W-:Y:S02]  /*05f0*/  PRMT R24, R43, 0x3340, R38 ;  /* 0x000033402b187816 */ /* 0x000fe40000000026 */
[----:B------:R-:W-:Y:S02]  /*0600*/  PRMT R38, R45, 0x3340, R40 ;  /* 0x000033402d267816 */ /* 0x000fe40000000028 */
[----:B------:R-:W-:-:S02]  /*0610*/  SHF.R.U32.HI R45, RZ, 0x8, R29 ;  /* 0x00000008ff2d7819 */ /* 0x000fc4000001161d */
[--C-:B------:R-:W-:Y:S02]  /*0620*/  SHF.R.U32.HI R40, RZ, 0x10, R29.reuse ;  /* 0x00000010ff287819 */ /* 0x100fe4000001161d */
[--C-:B------:R-:W-:Y:S02]  /*0630*/  SHF.R.U32.HI R43, RZ, 0x18, R29.reuse ;  /* 0x00000018ff2b7819 */ /* 0x100fe4000001161d */
[C-C-:B------:R-:W-:Y:S02]  /*0640*/  SHF.R.U64 R49, R28.reuse, 0x8, R29.reuse ;  /* 0x000000081c317819 */ /* 0x140fe4000000121d */
[C-C-:B------:R-:W-:Y:S02]  /*0650*/  SHF.R.U64 R47, R28.reuse, 0x10, R29.reuse ;  /* 0x000000101c2f7819 */ /* 0x140fe4000000121d */
[----:B------:R-:W-:Y:S02]  /*0660*/  SHF.R.U64 R44, R28, 0x18, R29 ;  /* 0x000000181c2c7819 */ /* 0x000fe4000000121d */
[----:B------:R-:W-:-:S02]  /*0670*/  PRMT R42, R29, 0x3340, R45 ;  /* 0x000033401d2a7816 */ /* 0x000fc4000000002d */
[C-C-:B------:R-:W-:Y:S02]  /*0680*/  SHF.R.U64 R51, R30.reuse, 0x10, R31.reuse ;  /* 0x000000101e337819 */ /* 0x140fe4000000121f */
[--C-:B------:R-:W-:Y:S02]  /*0690*/  SHF.R.U64 R48, R30, 0x18, R31.reuse ;  /* 0x000000181e307819 */ /* 0x100fe4000000121f */
[--C-:B------:R-:W-:Y:S02]  /*06a0*/  SHF.R.U32.HI R29, RZ, 0x10, R31.reuse ;  /* 0x00000010ff1d7819 */ /* 0x100fe4000001161f */
[----:B------:R-:W-:Y:S02]  /*06b0*/  SHF.R.U32.HI R46, RZ, 0x18, R31 ;  /* 0x00000018ff2e7819 */ /* 0x000fe4000001161f */
[----:B------:R-:W-:Y:S02]  /*06c0*/  PRMT R48, R51, 0x3340, R48 ;  /* 0x0000334033307816 */ /* 0x000fe40000000030 */
[----:B------:R-:W-:-:S02]  /*06d0*/  PRMT R45, R28, 0x3340, R49 ;  /* 0x000033401c2d7816 */ /* 0x000fc40000000031 */
[----:B------:R-:W-:Y:S02]  /*06e0*/  PRMT R46, R29, 0x3340, R46 ;  /* 0x000033401d2e7816 */ /* 0x000fe4000000002e */
[--C-:B------:R-:W-:Y:S02]  /*06f0*/  SHF.R.U64 R51, R32, 0x8, R33.reuse ;  /* 0x0000000820337819 */ /* 0x100fe40000001221 */
[--C-:B------:R-:W-:Y:S02]  /*0700*/  SHF.R.U32.HI R29, RZ, 0x10, R33.reuse ;  /* 0x00000010ff1d7819 */ /* 0x100fe40000011621 */
[----:B------:R-:W-:Y:S02]  /*0710*/  SHF.R.U32.HI R28, RZ, 0x18, R33 ;  /* 0x00000018ff1c7819 */ /* 0x000fe40000011621 */
[----:B------:R-:W-:Y:S02]  /*0720*/  SHF.R.U64 R49, R30, 0x8, R31 ;  /* 0x000000081e317819 */ /* 0x000fe4000000121f */
[----:B------:R-:W-:-:S02]  /*0730*/  SHF.R.U64 R53, R32, 0x10, R33 ;  /* 0x0000001020357819 */ /* 0x000fc40000001221 */
[C---:B------:R-:W-:Y:S02]  /*0740*/  SHF.R.U64 R50, R32.reuse, 0x18, R33 ;  /* 0x0000001820327819 */ /* 0x040fe40000001221 */
[----:B------:R-:W-:Y:S02]  /*0750*/  PRMT R51, R32, 0x3340, R51 ;  /* 0x0000334020337816 */ /* 0x000fe40000000033 */
[----:B------:R-:W-:Y:S02]  /*0760*/  PRMT R32, R29, 0x3340, R28 ;  /* 0x000033401d207816 */ /* 0x000fe4000000001c */
[----:B------:R-:W-:Y:S02]  /*0770*/  PRMT R29, R5, 0x5410, R0 ;  /* 0x00005410051d7816 */ /* 0x000fe40000000000 */
[----:B------:R-:W-:Y:S02]  /*0780*/  LOP3.LUT R0, R58, 0x3e0, RZ, 0xc0, !PT ;  /* 0x000003e03a007812 */ /* 0x000fe400078ec0ff */
[----:B------:R-:W-:-:S02]  /*0790*/  PRMT R49, R30, 0x3340, R49 ;  /* 0x000033401e317816 */ /* 0x000fc40000000031 */
[----:B------:R-:W-:Y:S01]  /*07a0*/  PRMT R30, R41, 0x5410, R16 ;  /* 0x00005410291e7816 */ /* 0x000fe20000000010 */
[--C-:B------:R-:W-:Y:S02]  /*07b0*/  IMAD R16, R3, 0x3c, R2.reuse ;  /* 0x0000003c03107824 */ /* 0x100fe400078e0202 */
[----:B------:R-:W-:Y:S02]  /*07c0*/  IMAD R3, R52, 0x4, R2 ;  /* 0x0000000434037824 */ /* 0x000fe400078e0202 */
[----:B------:R-:W-:Y:S01]  /*07d0*/  IMAD.IADD R0, R0, 0x1, R52 ;  /* 0x0000000100007824 */ /* 0x000fe200078e0234 */
[----:B------:R-:W-:-:S03]  /*07e0*/  PRMT R41, R25, 0x5410, R24 ;  /* 0x0000541019297816 */ /* 0x000fc60000000018 */
[----:B------:R-:W-:Y:S01]  /*07f0*/  IMAD R24, R0, 0x78, R3 ;  /* 0x0000007800187824 */ /* 0x000fe200078e0203 */
[----:B------:R-:W-:Y:S01]  /*0800*/  NOP ;  /* 0x0000000000007918 */ /* 0x000fe20000000000 */
[----:B------:R-:W-:Y:S01]  /*0810*/  LDS.64 R2, [R3] ;  /* 0x0000000003027984 */ /* 0x000fe20000000a00 */
[----:B------:R-:W-:Y:S01]  /*0820*/  BAR.SYNC.DEFER_BLOCKING 0x0 ;  /* 0x0000000000007b1d */ /* 0x000fe20000010000 */
[----:B------:R-:W-:Y:S02]  /*0830*/  PRMT R44, R47, 0x3340, R44 ;  /* 0x000033402f2c7816 */ /* 0x000fe4000000002c */
[----:B------:R-:W-:-:S04]  /*0840*/  SHF.R.U32.HI R47, RZ, 0x8, R31 ;  /* 0x00000008ff2f7819 */ /* 0x000fc8000001161f */
[----:B------:R-:W-:Y:S02]  /*0850*/  PRMT R47, R31, 0x3340, R47 ;  /* 0x000033401f2f7816 */ /* 0x000fe4000000002f */
[----:B------:R-:W-:Y:S02]  /*0860*/  SHF.R.U32.HI R31, RZ, 0x8, R33 ;  /* 0x00000008ff1f7819 */ /* 0x000fe40000011621 */
        /* <DEDUP_REMOVED lines=8> */
[----:B------:R-:W-:Y:S01]  /*08f0*/  SHF.R.U64 R14, R34, 0x18, R35 ;  /* 0x00000018220e7819 */ /* 0x000fe20000001223 */
[----:B------:R0:W-:Y:S01]  /*0900*/  STS.128 [R16], R28 ;  /* 0x0000001c10007388 */ /* 0x0001e20000000c00 */
[----:B------:R-:W-:-:S02]  /*0910*/  PRMT R43, R40, 0x3340, R43 ;  /* 0x00003340282b7816 */ /* 0x000fc4000000002b */
[----:B------:R-:W-:Y:S02]  /*0920*/  PRMT R15, R35, 0x3340, R4 ;  /* 0x00003340230f7816 */ /* 0x000fe40000000004 */
[----:B------:R-:W-:Y:S02]  /*0930*/  PRMT R35, R34, 0x3340, R25 ;  /* 0x0000334022237816 */ /* 0x000fe40000000019 */
[----:B------:R-:W-:Y:S02]  /*0940*/  PRMT R0, R5, 0x3340, R0 ;  /* 0x0000334005007816 */ /* 0x000fe40000000000 */
[----:B------:R-:W-:Y:S02]  /*0950*/  PRMT R4, R17, 0x3340, R14 ;  /* 0x0000334011047816 */ /* 0x000fe4000000000e */
[----:B------:R-:W-:Y:S02]  /*0960*/  PRMT R43, R42, 0x5410, R43 ;  /* 0x000054102a2b7816 */ /* 0x000fe4000000002b */
[----:B------:R-:W-:-:S02]  /*0970*/  SHF.R.U32.HI R5, RZ, 0x10, R37 ;  /* 0x00000010ff057819 */ /* 0x000fc40000011625 */
[C-C-:B0-----:R-:W-:Y:S02]  /*0980*/  SHF.R.U64 R29, R36.reuse, 0x8, R37.reuse ;  /* 0x00000008241d7819 */ /* 0x141fe40000001225 */
[--C-:B------:R-:W-:Y:S02]  /*0990*/  SHF.R.U32.HI R14, RZ, 0x18, R37.reuse ;  /* 0x00000018ff0e7819 */ /* 0x100fe40000011625 */
[C-C-:B------:R-:W-:Y:S02]  /*09a0*/  SHF.R.U64 R28, R36.reuse, 0x10, R37.reuse ;  /* 0x00000010241c7819 */ /* 0x140fe40000001225 */
[----:B------:R-:W-:Y:S02]  /*09b0*/  SHF.R.U64 R25, R36, 0x18, R37 ;  /* 0x0000001824197819 */ /* 0x000fe40000001225 */
[----:B------:R-:W-:Y:S02]  /*09c0*/  PRMT R42, R45, 0x5410, R44 ;  /* 0x000054102d2a7816 */ /* 0x000fe4000000002c */
[----:B------:R-:W-:-:S02]  /*09d0*/  PRMT R45, R47, 0x5410, R46 ;  /* 0x000054102f2d7816 */ /* 0x000fc4000000002e */
[----:B------:R-:W-:Y:S02]  /*09e0*/  PRMT R36, R36, 0x3340, R29 ;  /* 0x0000334024247816 */ /* 0x000fe4000000001d */
[----:B------:R-:W-:Y:S02]  /*09f0*/  PRMT R47, R33, 0x5410, R32 ;  /* 0x00005410212f7816 */ /* 0x000fe40000000020 */
[----:B------:R-:W-:Y:S02]  /*0a00*/  SHF.R.U32.HI R29, RZ, 0x8, R13 ;  /* 0x00000008ff1d7819 */ /* 0x000fe4000001160d */
[----:B------:R-:W-:Y:S02]  /*0a10*/  PRMT R14, R5, 0x3340, R14 ;  /* 0x00003340050e7816 */ /* 0x000fe4000000000e */
[----:B------:R-:W-:Y:S02]  /*0a20*/  PRMT R25, R28, 0x3340, R25 ;  /* 0x000033401c197816 */ /* 0x000fe40000000019 */
[----:B------:R-:W-:-:S02]  /*0a30*/  SHF.R.U64 R33, R12, 0x8, R13 ;  /* 0x000000080c217819 */ /* 0x000fc4000000120d */
[--C-:B------:R-:W-:Y:S02]  /*0a40*/  SHF.R.U32.HI R28, RZ, 0x10, R13.reuse ;  /* 0x00000010ff1c7819 */ /* 0x100fe4000001160d */
[--C-:B------:R-:W-:Y:S02]  /*0a50*/  SHF.R.U32.HI R5, RZ, 0x18, R13.reuse ;  /* 0x00000018ff057819 */ /* 0x100fe4000001160d */
[C-C-:B------:R-:W-:Y:S02]  /*0a60*/  SHF.R.U64 R31, R12.reuse, 0x10, R13.reuse ;  /* 0x000000100c1f7819 */ /* 0x140fe4000000120d */
[----:B------:R-:W-:Y:S02]  /*0a70*/  SHF.R.U64 R30, R12, 0x18, R13 ;  /* 0x000000180c1e7819 */ /* 0x000fe4000000120d */
[----:B------:R-:W-:Y:S02]  /*0a80*/  SHF.R.U32.HI R17, RZ, 0x8, R37 ;  /* 0x00000008ff117819 */ /* 0x000fe40000011625 */
[----:B------:R-:W-:-:S02]  /*0a90*/  PRMT R13, R13, 0x3340, R29 ;  /* 0x000033400d0d7816 */ /* 0x000fc4000000001d */
[----:B------:R-:W-:Y:S02]  /*0aa0*/  PRMT R29, R12, 0x3340, R33 ;  /* 0x000033400c1d7816 */ /* 0x000fe40000000021 */
[----:B------:R-:W-:Y:S02]  /*0ab0*/  PRMT R12, R28, 0x3340, R5 ;  /* 0x000033401c0c7816 */ /* 0x000fe40000000005 */
[----:B------:R-:W-:Y:S02]  /*0ac0*/  PRMT R28, R31, 0x3340, R30 ;  /* 0x000033401f1c7816 */ /* 0x000fe4000000001e */
[----:B------:R-:W-:Y:S02]  /*0ad0*/  PRMT R17, R37, 0x3340, R17 ;  /* 0x0000334025117816 */ /* 0x000fe40000000011 */
[--C-:B------:R-:W-:Y:S02]  /*0ae0*/  SHF.R.U32.HI R31, RZ, 0x8, R11.reuse ;  /* 0x00000008ff1f7819 */ /* 0x100fe4000001160b */
[----:B------:R-:W-:-:S02]  /*0af0*/  SHF.R.U64 R37, R10, 0x8, R11 ;  /* 0x000000080a257819 */ /* 0x000fc4000000120b */
[--C-:B------:R-:W-:Y:S02]  /*0b00*/  SHF.R.U32.HI R30, RZ, 0x10, R11.reuse ;  /* 0x00000010ff1e7819 */ /* 0x100fe4000001160b */
[--C-:B------:R-:W-:Y:S02]  /*0b10*/  SHF.R.U32.HI R5, RZ, 0x18, R11.reuse ;  /* 0x00000018ff057819 */ /* 0x100fe4000001160b */
[C-C-:B------:R-:W-:Y:S02]  /*0b20*/  SHF.R.U64 R33, R10.reuse, 0x10, R11.reuse ;  /* 0x000000100a217819 */ /* 0x140fe4000000120b */
[C---:B------:R-:W-:Y:S02]  /*0b30*/  SHF.R.U64 R32, R10.reuse, 0x18, R11 ;  /* 0x000000180a207819 */ /* 0x040fe4000000120b */
[----:B------:R-:W-:Y:S02]  /*0b40*/  PRMT R11, R11, 0x3340, R31 ;  /* 0x000033400b0b7816 */ /* 0x000fe4000000001f */
[----:B------:R-:W-:-:S02]  /*0b50*/  PRMT R31, R10, 0x3340, R37 ;  /* 0x000033400a1f7816 */ /* 0x000fc40000000025 */
[----:B------:R-:W-:Y:S02]  /*0b60*/  PRMT R10, R30, 0x3340, R5 ;  /* 0x000033401e0a7816 */ /* 0x000fe40000000005 */
[----:B------:R-:W-:Y:S02]  /*0b70*/  PRMT R30, R33, 0x3340, R32 ;  /* 0x00003340211e7816 */ /* 0x000fe40000000020 */
[----:B------:R-:W-:Y:S02]  /*0b80*/  PRMT R40, R39, 0x5410, R38 ;  /* 0x0000541027287816 */ /* 0x000fe40000000026 */
[--C-:B------:R-:W-:Y:S02]  /*0b90*/  SHF.R.U32.HI R33, RZ, 0x8, R9.reuse ;  /* 0x00000008ff217819 */ /* 0x100fe40000011609 */
[--C-:B------:R-:W-:Y:S02]  /*0ba0*/  SHF.R.U64 R39, R8, 0x8, R9.reuse ;  /* 0x0000000808277819 */ /* 0x100fe40000001209 */
[----:B------:R-:W-:-:S02]  /*0bb0*/  SHF.R.U32.HI R32, RZ, 0x10, R9 ;  /* 0x00000010ff207819 */ /* 0x000fc40000011609 */
[--C-:B------:R-:W-:Y:S02]  /*0bc0*/  SHF.R.U32.HI R5, RZ, 0x18, R9.reuse ;  /* 0x00000018ff057819 */ /* 0x100fe40000011609 */
[C-C-:B------:R-:W-:Y:S02]  /*0bd0*/  SHF.R.U64 R37, R8.reuse, 0x10, R9.reuse ;  /* 0x0000001008257819 */ /* 0x140fe40000001209 */
[C---:B------:R-:W-:Y:S02]  /*0be0*/  SHF.R.U64 R34, R8.reuse, 0x18, R9 ;  /* 0x0000001808227819 */ /* 0x040fe40000001209 */
[----:B------:R-:W-:Y:S02]  /*0bf0*/  PRMT R9, R9, 0x3340, R33 ;  /* 0x0000334009097816 */ /* 0x000fe40000000021 */
[----:B------:R-:W-:Y:S02]  /*0c00*/  PRMT R33, R8, 0x3340, R39 ;  /* 0x0000334008217816 */ /* 0x000fe40000000027 */
[----:B------:R-:W-:-:S02]  /*0c10*/  PRMT R8, R32, 0x3340, R5 ;  /* 0x0000334020087816 */ /* 0x000fc40000000005 */
[----:B------:R-:W-:Y:S01]  /*0c20*/  PRMT R32, R37, 0x3340, R34 ;  /* 0x0000334025207816 */ /* 0x000fe20000000022 */
[----:B------:R0:W-:Y:S01]  /*0c30*/  STS.128 [R16+0x10], R40 ;  /* 0x0000102810007388 */ /* 0x0001e20000000c00 */
[--C-:B------:R-:W-:Y:S02]  /*0c40*/  SHF.R.U32.HI R37, RZ, 0x8, R7.reuse ;  /* 0x00000008ff257819 */ /* 0x100fe40000011607 */
[C-C-:B------:R-:W-:Y:S02]  /*0c50*/  SHF.R.U64 R39, R6.reuse, 0x8, R7.reuse ;  /* 0x0000000806277819 */ /* 0x140fe40000001207 */
[--C-:B------:R-:W-:Y:S02]  /*0c60*/  SHF.R.U32.HI R5, RZ, 0x10, R7.reuse ;  /* 0x00000010ff057819 */ /* 0x100fe40000011607 */
[--C-:B------:R-:W-:Y:S02]  /*0c70*/  SHF.R.U32.HI R34, RZ, 0x18, R7.reuse ;  /* 0x00000018ff227819 */ /* 0x100fe40000011607 */
[----:B------:R-:W-:-:S02]  /*0c80*/  SHF.R.U64 R38, R6, 0x18, R7 ;  /* 0x0000001806267819 */ /* 0x000fc40000001207 */
[----:B------:R-:W-:Y:S02]  /*0c90*/  PRMT R37, R7, 0x3340, R37 ;  /* 0x0000334007257816 */ /* 0x000fe40000000025 */
[C---:B------:R-:W-:Y:S02]  /*0ca0*/  PRMT R39, R6.reuse, 0x3340, R39 ;  /* 0x0000334006277816 */ /* 0x040fe40000000027 */
[----:B0-----:R-:W-:Y:S02]  /*0cb0*/  SHF.R.U64 R41, R6, 0x10, R7 ;  /* 0x0000001006297819 */ /* 0x001fe40000001207 */
[----:B------:R-:W-:Y:S02]  /*0cc0*/  PRMT R7, R17, 0x5410, R14 ;  /* 0x0000541011077816 */ /* 0x000fe4000000000e */
[----:B------:R-:W-:Y:S02]  /*0cd0*/  PRMT R6, R36, 0x5410, R25 ;  /* 0x0000541024067816 */ /* 0x000fe40000000019 */
[----:B------:R-:W-:-:S02]  /*0ce0*/  PRMT R50, R53, 0x3340, R50 ;  /* 0x0000334035327816 */ /* 0x000fc40000000032 */
[----:B------:R-:W-:Y:S02]  /*0cf0*/  PRMT R34, R5, 0x3340, R34 ;  /* 0x0000334005227816 */ /* 0x000fe40000000022 */
[----:B------:R-:W-:Y:S02]  /*0d00*/  PRMT R38, R41, 0x3340, R38 ;  /* 0x0000334029267816 */ /* 0x000fe40000000026 */
[----:B------:R-:W-:Y:S02]  /*0d10*/  SHF.R.U64 R17, R20, 0x8, R21 ;  /* 0x0000000814117819 */ /* 0x000fe40000001215 */
[----:B------:R-:W-:Y:S02]  /*0d20*/  SHF.R.U64 R25, R22, 0x8, R23 ;  /* 0x0000000816197819 */ /* 0x000fe40000001217 */
        /* <DEDUP_REMOVED lines=13> */
[----:B------:R-:W-:Y:S01]  /*0e00*/  PRMT R25, R25, 0x7604, R22 ;  /* 0x0000760419197816 */ /* 0x000fe20000000016 */
[----:B------:R-:W-:Y:S04]  /*0e10*/  STS.128 [R16+0x20], R44 ;  /* 0x0000202c10007388 */ /* 0x000fe80000000c00 */
[----:B------:R-:W-:Y:S04]  /*0e20*/  STS.128 [R16+0x800], R4 ;  /* 0x0008000410007388 */ /* 0x000fe80000000c00 */
[----:B------:R-:W-:Y:S04]  /*0e30*/  STS.128 [R16+0x810], R12 ;  /* 0x0008100c10007388 */ /* 0x000fe80000000c00 */
[----:B------:R-:W-:Y:S04]  /*0e40*/  STS.128 [R16+0x820], R28 ;  /* 0x0008201c10007388 */ /* 0x000fe80000000c00 */
[----:B------:R-:W-:Y:S04]  /*0e50*/  STS.U16 [R16+0x30], R17 ;  /* 0x0000301110007388 */ /* 0x000fe80000000400 */
[----:B------:R-:W-:Y:S04]  /*0e60*/  STS [R16+0x34], R21 ;  /* 0x0000341510007388 */ /* 0x000fe80000000800 */
[----:B------:R-:W-:Y:S04]  /*0e70*/  STS.U16 [R16+0x830], R25 ;  /* 0x0008301910007388 */ /* 0x000fe80000000400 */
[----:B------:R-:W-:Y:S04]  /*0e80*/  STS [R16+0x834], R23 ;  /* 0x0008341710007388 */ /* 0x000fe80000000800 */
[----:B------:R-:W-:Y:S04]  /*0e90*/  STS.64 [R16+0x38], R18 ;  /* 0x0000381210007388 */ /* 0x000fe80000000a00 */
[----:B------:R-:W-:Y:S01]  /*0ea0*/  STS.64 [R16+0x838], R26 ;  /* 0x0008381a10007388 */ /* 0x000fe20000000a00 */
[----:B------:R-:W-:-:S03]  /*0eb0*/  NOP ;  /* 0x0000000000007918 */ /* 0x000fc60000000000 */
[----:B------:R-:W0:Y:S04]  /*0ec0*/  LDS.128 R8, [R24+0x10] ;  /* 0x0000100018087984 */ /* 0x000e280000000c00 */
[----:B------:R-:W1:Y:S04]  /*0ed0*/  LDS.128 R12, [R24+0x20] ;  /* 0x00002000180c7984 */ /* 0x000e680000000c00 */
[----:B------:R-:W2:Y:S04]  /*0ee0*/  LDS.U16 R0, [R24+0x70] ;  /* 0x0000700018007984 */ /* 0x000ea80000000400 */
[----:B------:R-:W3:Y:S04]  /*0ef0*/  LDS.128 R4, [R24] ;  /* 0x0000000018047984 */ /* 0x000ee80000000c00 */
[----:B------:R-:W4:Y:S04]  /*0f00*/  LDS.128 R28, [R24+0x40] ;  /* 0x00004000181c7984 */ /* 0x000f280000000c00 */
[----:B------:R-:W5:Y:S04]  /*0f10*/  LDS.128 R44, [R24+0x50] ;  /* 0x00005000182c7984 */ /* 0x000f680000000c00 */
[----:B------:R-:W5:Y:S04]  /*0f20*/  LDS.128 R20, [R24+0x60] ;  /* 0x0000600018147984 */ /* 0x000f680000000c00 */
[----:B------:R-:W-:Y:S04]  /*0f30*/  LDS.U16 R213, [R24+0x30] ;  /* 0x0000300018d57984 */ /* 0x000fe80000000400 */
[----:B------:R-:W-:Y:S04]  /*0f40*/  LDS R215, [R24+0x74] ;  /* 0x0000740018d77984 */ /* 0x000fe80000000800 */
[----:B------:R-:W-:Y:S01]  /*0f50*/  LDS.64 R108, [R24+0x78] ;  /* 0x00007800186c7984 */ /* 0x000fe20000000a00 */
[----:B0-----:R-:W-:-:S02]  /*0f60*/  IMAD.MOV.U32 R16, RZ, RZ, R10 ;  /* 0x000000ffff107224 */ /* 0x001fc400078e000a */
[----:B------:R-:W-:Y:S02]  /*0f70*/  IMAD.MOV.U32 R17, RZ, RZ, R11 ;  /* 0x000000ffff117224 */ /* 0x000fe400078e000b */
[----:B-1----:R-:W-:Y:S02]  /*0f80*/  IMAD.MOV.U32 R18, RZ, RZ, R12 ;  /* 0x000000ffff127224 */ /* 0x002fe400078e000c */
[----:B------:R-:W-:Y:S01]  /*0f90*/  IMAD.MOV.U32 R19, RZ, RZ, R13 ;  /* 0x000000ffff137224 */ /* 0x000fe200078e000d */
[C---:B--2---:R-:W-:Y:S02]  /*0fa0*/  PRMT R62, R0.reuse, 0x7770, RZ ;  /* 0x00007770003e7816 */ /* 0x044fe400000000ff */
[----:B------:R-:W-:Y:S02]  /*0fb0*/  PRMT R153, R0, 0x7771, RZ ;  /* 0x0000777100997816 */ /* 0x000fe400000000ff */
[----:B------:R-:W-:Y:S04]  /*0fc0*/  STL.128 [R1+0x410], R16 ;  /* 0x0004101001007387 */ /* 0x000fe80000100c00 */
[----:B------:R-:W0:Y:S04]  /*0fd0*/  LDS.64 R16, [R24+0x38] ;  /* 0x0000380018107984 */ /* 0x000e280000000a00 */
[----:B------:R-:W-:Y:S01]  /*0fe0*/  LDS R0, [R24+0x34] ;  /* 0x0000340018007984 */ /* 0x000fe20000000800 */
[----:B---3--:R-:W-:-:S02]  /*0ff0*/  IMAD.MOV.U32 R36, RZ, RZ, R6 ;  /* 0x000000ffff247224 */ /* 0x008fc400078e0006 */
[--C-:B------:R-:W-:Y:S02]  /*1000*/  IMAD.MOV.U32 R37, RZ, RZ, R7.reuse ;  /* 0x000000ffff257224 */ /* 0x100fe400078e0007 */
[----:B------:R-:W-:Y:S02]  /*1010*/  IMAD.MOV.U32 R40, RZ, RZ, R6 ;  /* 0x000000ffff287224 */ /* 0x000fe400078e0006 */
[----:B------:R-:W-:Y:S02]  /*1020*/  IMAD.MOV.U32 R41, RZ, RZ, R7 ;  /* 0x000000ffff297224 */ /* 0x000fe400078e0007 */
[--C-:B------:R-:W-:Y:S01]  /*1030*/  IMAD.MOV.U32 R38, RZ, RZ, R8.reuse ;  /* 0x000000ffff267224 */ /* 0x100fe200078e0008 */
[----:B------:R-:W-:Y:S01]  /*1040*/  BAR.SYNC.DEFER_BLOCKING 0x0 ;  /* 0x0000000000007b1d */ /* 0x000fe20000010000 */
[----:B------:R-:W-:Y:S02]  /*1050*/  IMAD.MOV.U32 R39, RZ, RZ, R9 ;  /* 0x000000ffff277224 */ /* 0x000fe400078e0009 */
[----:B------:R-:W-:-:S02]  /*1060*/  IMAD.MOV.U32 R42, RZ, RZ, R8 ;  /* 0x000000ffff2a7224 */ /* 0x000fc400078e0008 */
[----:B------:R-:W-:Y:S02]  /*1070*/  IMAD.MOV.U32 R43, RZ, RZ, R9 ;  /* 0x000000ffff2b7224 */ /* 0x000fe400078e0009 */
[----:B------:R-:W-:Y:S02]  /*1080*/  IMAD.MOV.U32 R48, RZ, RZ, R10 ;  /* 0x000000ffff307224 */ /* 0x000fe400078e000a */
[----:B------:R-:W-:Y:S02]  /*1090*/  IMAD.MOV.U32 R49, RZ, RZ, R11 ;  /* 0x000000ffff317224 */ /* 0x000fe400078e000b */
[----:B------:R-:W-:Y:S02]  /*10a0*/  IMAD.MOV.U32 R50, RZ, RZ, R12 ;  /* 0x000000ffff327224 */ /* 0x000fe400078e000c */
[----:B------:R-:W-:Y:S01]  /*10b0*/  IMAD.MOV.U32 R51, RZ, RZ, R13 ;  /* 0x000000ffff337224 */ /* 0x000fe200078e000d */
[----:B------:R1:W-:Y:S01]  /*10c0*/  STL.128 [R1+0x400], R36 ;  /* 0x0004002401007387 */ /* 0x0003e20000100c00 */
[----:B----4-:R-:W-:-:S02]  /*10d0*/  PRMT R27, R29, 0x7770, RZ ;  /* 0x000077701d1b7816 */ /* 0x010fc400000000ff */
[C---:B------:R-:W-:Y:S01]  /*10e0*/  PRMT R32, R29.reuse, 0x7771, RZ ;  /* 0x000077711d207816 */ /* 0x040fe200000000ff */
[----:B------:R2:W-:Y:S01]  /*10f0*/  STL.128 [R1+0x370], R40 ;  /* 0x0003702801007387 */ /* 0x0005e20000100c00 */
[C---:B------:R-:W-:Y:S02]  /*1100*/  PRMT R33, R29.reuse, 0x7772, RZ ;  /* 0x000077721d217816 */ /* 0x040fe400000000ff */
[----:B------:R-:W-:Y:S01]  /*1110*/  PRMT R34, R29, 0x7773, RZ ;  /* 0x000077731d227816 */ /* 0x000fe200000000ff */
[----:B------:R-:W-:Y:S01]  /*1120*/  STL.128 [R1+0x380], R48 ;  /* 0x0003803001007387 */ /* 0x000fe20000100c00 */
[----:B------:R-:W-:Y:S02]  /*1130*/  PRMT R35, R30, 0x7770, RZ ;  /* 0x000077701e237816 */ /* 0x000fe400000000ff */
[C---:B------:R-:W-:Y:S01]  /*1140*/  PRMT R94, R31.reuse, 0x7772, RZ ;  /* 0x000077721f5e7816 */ /* 0x040fe200000000ff */
[----:B------:R3:W-:Y:S01]  /*1150*/  STL.128 [R1+0x440], R28 ;  /* 0x0004401c01007387 */ /* 0x0007e20000100c00 */
[----:B------:R-:W-:-:S02]  /*1160*/  PRMT R95, R31, 0x7773, RZ ;  /* 0x000077731f5f7816 */ /* 0x000fc400000000ff */
[----:B------:R-:W-:Y:S01]  /*1170*/  PRMT R67, R28, 0x7771, RZ ;  /* 0x000077711c437816 */ /* 0x000fe200000000ff */
[----:B-----5:R4:W-:Y:S01]  /*1180*/  STL.128 [R1+0x450], R44 ;  /* 0x0004502c01007387 */ /* 0x0209e20000100c00 */
[C---:B-1----:R-:W-:Y:S02]  /*1190*/  PRMT R36, R30.reuse, 0x7771, RZ ;  /* 0x000077711e247816 */ /* 0x042fe400000000ff */
[C---:B------:R-:W-:Y:S02]  /*11a0*/  PRMT R37, R30.reuse, 0x7772, RZ ;  /* 0x000077721e257816 */ /* 0x040fe400000000ff */
[----:B------:R-:W-:Y:S02]  /*11b0*/  PRMT R38, R30, 0x7773, RZ ;  /* 0x000077731e267816 */ /* 0x000fe400000000ff */
[C---:B------:R-:W-:Y:S02]  /*11c0*/  PRMT R39, R31.reuse, 0x7770, RZ ;  /* 0x000077701f277816 */ /* 0x040fe400000000ff */
[----:B--2---:R-:W-:-:S02]  /*11d0*/  PRMT R40, R31, 0x7771, RZ ;  /* 0x000077711f287816 */ /* 0x004fc400000000ff */
[C---:B------:R-:W-:Y:S02]  /*11e0*/  PRMT R68, R28.reuse, 0x7772, RZ ;  /* 0x000077721c447816 */ /* 0x040fe400000000ff */
[C---:B------:R-:W-:Y:S02]  /*11f0*/  PRMT R70, R28.reuse, 0x7773, RZ ;  /* 0x000077731c467816 */ /* 0x040fe400000000ff */
[----:B------:R-:W-:Y:S01]  /*1200*/  PRMT R77, R28, 0x7770, RZ ;  /* 0x000077701c4d7816 */ /* 0x000fe200000000ff */
[----:B------:R1:W-:Y:S01]  /*1210*/  STL.128 [R1+0x460], R20 ;  /* 0x0004601401007387 */ /* 0x0003e20000100c00 */
[C---:B---3--:R-:W-:Y:S02]  /*1220*/  PRMT R28, R44.reuse, 0x7770, RZ ;  /* 0x000077702c1c7816 */ /* 0x048fe400000000ff */
        /* <DEDUP_REMOVED lines=15> */
[C---:B----4-:R-:W-:Y:S02]  /*1320*/  PRMT R44, R20.reuse, 0x7770, RZ ;  /* 0x00007770142c7816 */ /* 0x050fe400000000ff */
[C---:B------:R-:W-:Y:S02]  /*1330*/  PRMT R45, R20.reuse, 0x7771, RZ ;  /* 0x00007771142d7816 */ /* 0x040fe400000000ff */
[C---:B------:R-:W-:Y:S02]  /*1340*/  PRMT R46, R20.reuse, 0x7772, RZ ;  /* 0x00007772142e7816 */ /* 0x040fe400000000ff */
[----:B------:R-:W-:Y:S01]  /*1350*/  PRMT R47, R20, 0x7773, RZ ;  /* 0x00007773142f7816 */ /* 0x000fe200000000ff */
[----:B-1----:R-:W-:-:S05]  /*1360*/  IMAD R20, R58, 0x4, R56 ;  /* 0x000000043a147824 */ /* 0x002fca00078e0238 */
[----:B------:R-:W-:Y:S01]  /*1370*/  STS [R20+0x780], R3 ;  /* 0x0007800314007388 */ /* 0x000fe20000000800 */
[----:B------:R-:W-:Y:S01]  /*1380*/  ISETP.NE.AND P2, PT, R58, RZ, PT ;  /* 0x000000ff3a00720c */ /* 0x000fe20003f45270 */
[----:B------:R-:W-:-:S12]  /*1390*/  BAR.SYNC.DEFER_BLOCKING 0x0 ;  /* 0x0000000000007b1d */ /* 0x000fd80000010000 */
[----:B------:R-:W1:Y:S01]  /*13a0*/  @P2 LDS R76, [R20+0x77c] ;  /* 0x00077c00144c2984 */ /* 0x000e620000000800 */
[----:B------:R-:W-:Y:S02]  /*13b0*/  ISETP.NE.AND P1, PT, R2, R3, PT ;  /* 0x000000030200720c */ /* 0x000fe40003f25270 */
[----:B------:R-:W-:Y:S02]  /*13c0*/  PRMT R18, R153, 0x7604, R62 ;  /* 0x0000760499127816 */ /* 0x000fe4000000003e */
[----:B------:R-:W-:Y:S01]  /*13d0*/  SEL R69, RZ, 0x1, !P1 ;  /* 0x00000001ff457807 */ /* 0x000fe20004800000 */
[----:B------:R-:W-:Y:S01]  /*13e0*/  IMAD.MOV.U32 R19, RZ, RZ, RZ ;  /* 0x000000ffff137224 */ /* 0x000fe200078e00ff */
[C---:B------:R-:W-:Y:S01]  /*13f0*/  PRMT R74, R23.reuse, 0x7770, RZ ;  /* 0x00007770174a7816 */ /* 0x040fe200000000ff */
[----:B------:R2:W-:Y:S01]  /*1400*/  STL.U16 [R1+0x470], R18 ;  /* 0x0004701201007387 */ /* 0x0005e20000100400 */
[C---:B------:R-:W-:Y:S02]  /*1410*/  PRMT R118, R23.reuse, 0x7771, RZ ;  /* 0x0000777117767816 */ /* 0x040fe400000000ff */
[----:B------:R-:W-:-:S02]  /*1420*/  PRMT R119, R23, 0x7772, RZ ;  /* 0x0000777217777816 */ /* 0x000fc400000000ff */
[----:B------:R-:W-:Y:S02]  /*1430*/  PRMT R152, R23, 0x7773, RZ ;  /* 0x0000777317987816 */ /* 0x000fe400000000ff */
[----:B------:R-:W-:Y:S02]  /*1440*/  PRMT R23, R5, 0x7772, RZ ;  /* 0x0000777205177816 */ /* 0x000fe400000000ff */
[----:B------:R-:W-:Y:S01]  /*1450*/  PRMT R66, R11, 0x7773, RZ ;  /* 0x000077730b427816 */ /* 0x000fe200000000ff */
[----:B--2---:R-:W-:Y:S01]  /*1460*/  IMAD.MOV.U32 R18, RZ, RZ, R69 ;  /* 0x000000ffff127224 */ /* 0x004fe200078e0045 */
[----:B------:R-:W-:Y:S01]  /*1470*/  PRMT R120, R23, 0x7610, R120 ;  /* 0x0000761017787816 */ /* 0x000fe20000000078 */
[----:B------:R-:W-:Y:S01]  /*1480*/  UMOV UR4, URZ ;  /* 0x000000ff00047c82 */ /* 0x000fe20008000000 */
[----:B------:R-:W-:Y:S02]  /*1490*/  PRMT R23, R66, 0x7610, R23 ;  /* 0x0000761042177816 */ /* 0x000fe40000000017 */
[----:B0-----:R0:W-:Y:S01]  /*14a0*/  STL.128 [R1+0x430], R16 ;  /* 0x0004301001007387 */ /* 0x0011e20000100c00 */
[----:B------:R-:W-:Y:S01]  /*14b0*/  PRMT R24, R5, 0x7773, RZ ;  /* 0x0000777305187816 */ /* 0x000fe200000000ff */
[----:B------:R-:W-:Y:S01]  /*14c0*/  IMAD.U32 R75, RZ, RZ, UR4 ;  /* 0x00000004ff4b7e24 */ /* 0x000fe2000f8e00ff */
[----:B------:R-:W-:-:S02]  /*14d0*/  PRMT R214, R213, 0x7770, RZ ;  /* 0x00007770d5d67816 */ /* 0x000fc400000000ff */
        /* <DEDUP_REMOVED lines=8> */
[----:B------:R-:W-:Y:S02]  /*1560*/  PRMT R65, R11, 0x7772, RZ ;  /* 0x000077720b417816 */ /* 0x000fe400000000ff */
[C---:B------:R-:W-:Y:S02]  /*1570*/  PRMT R25, R14.reuse, 0x7770, RZ ;  /* 0x000077700e197816 */ /* 0x040fe400000000ff */
[----:B------:R-:W-:Y:S02]  /*1580*/  PRMT R26, R14, 0x7771, RZ ;  /* 0x000077710e1a7816 */ /* 0x000fe400000000ff */
[----:B------:R-:W-:-:S02]  /*1590*/  PRMT R213, R213, 0x7771, RZ ;  /* 0x00007771d5d57816 */ /* 0x000fc400000000ff */
[----:B-1----:R-:W-:Y:S01]  /*15a0*/  @P2 ISETP.NE.AND P0, PT, R76, R2, PT ;  /* 0x000000024c00220c */ /* 0x002fe20003f05270 */
[----:B------:R0:W-:Y:S01]  /*15b0*/  STL.S16 [R1+0x4d0], R23 ;  /* 0x0004d01701007387 */ /* 0x0001e20000100600 */
[C---:B------:R-:W-:Y:S02]  /*15c0*/  PRMT R57, R22.reuse, 0x7770, RZ ;  /* 0x0000777016397816 */ /* 0x040fe400000000ff */
[C---:B------:R-:W-:Y:S02]  /*15d0*/  PRMT R71, R22.reuse, 0x7771, RZ ;  /* 0x0000777116477816 */ /* 0x040fe400000000ff */
[C---:B------:R-:W-:Y:S02]  /*15e0*/  PRMT R72, R22.reuse, 0x7772, RZ ;  /* 0x0000777216487816 */ /* 0x040fe400000000ff */
[----:B------:R-:W-:Y:S01]  /*15f0*/  PRMT R73, R22, 0x7773, RZ ;  /* 0x0000777316497816 */ /* 0x000fe200000000ff */
[----:B------:R-:W-:Y:S01]  /*1600*/  IMAD.MOV.U32 R22, RZ, RZ, RZ ;  /* 0x000000ffff167224 */ /* 0x000fe200078e00ff */
[----:B------:R-:W-:Y:S01]  /*1610*/  PRMT R122, R18, 0x7610, R122 ;  /* 0x00007610127a7816 */ /* 0x000fe2000000007a */
[----:B0-----:R-:W-:Y:S01]  /*1620*/  IMAD.MOV.U32 R23, RZ, RZ, R75 ;  /* 0x000000ffff177224 */ /* 0x001fe200078e004b */
        /* <DEDUP_REMOVED lines=12> */
[----:B------:R-:W-:Y:S01]  /*16f0*/  @P2 SEL R22, RZ, 0x1, !P0 ;  /* 0x00000001ff162807 */ /* 0x000fe20004000000 */
[----:B------:R0:W-:Y:S04]  /*1700*/  STL [R1+0x4e8], R77 ;  /* 0x0004e84d01007387 */ /* 0x0001e80000100800 */
[----:B------:R0:W-:Y:S04]  /*1710*/  @P2 STL [R1+0x4ec], R76 ;  /* 0x0004ec4c01002387 */ /* 0x0001e80000100800 */
[----:B------:R0:W-:Y:S04]  /*1720*/  STL [R1+0x2bc], RZ ;  /* 0x0002bcff01007387 */ /* 0x0001e80000100800 */
[----:B------:R0:W-:Y:S04]  /*1730*/  STL.64 [R1+0x2c0], RZ ;  /* 0x0002c0ff01007387 */ /* 0x0001e80000100a00 */
[----:B------:R0:W-:Y:S04]  /*1740*/  STL.U8 [R1+0x288], RZ ;  /* 0x000288ff01007387 */ /* 0x0001e80000100000 */
[----:B------:R0:W-:Y:S04]  /*1750*/  STL.64 [R1+0x3f8], R4 ;  /* 0x0003f80401007387 */ /* 0x0001e80000100a00 */
[----:B------:R0:W-:Y:S04]  /*1760*/  STL.64 [R1+0x368], R4 ;  /* 0x0003680401007387 */ /* 0x0001e80000100a00 */
[----:B------:R0:W-:Y:S04]  /*1770*/  STL.64 [R1+0x420], R14 ;  /* 0x0004200e01007387 */ /* 0x0001e80000100a00 */
[----:B------:R0:W-:Y:S04]  /*1780*/  STL.64 [R1+0x390], R14 ;  /* 0x0003900e01007387 */ /* 0x0001e80000100a00 */
[----:B------:R0:W-:Y:S04]  /*1790*/  STL.64 [R1+0x3a0], R16 ;  /* 0x0003a01001007387 */ /* 0x0001e80000100a00 */
[----:B------:R0:W-:Y:S04]  /*17a0*/  STL [R1+0x42c], R0 ;  /* 0x00042c0001007387 */ /* 0x0001e80000100800 */
[----:B------:R0:W-:Y:S04]  /*17b0*/  STL [R1+0x39c], R0 ;  /* 0x00039c0001007387 */ /* 0x0001e80000100800 */
[----:B------:R0:W-:Y:S04]  /*17c0*/  STL [R1+0x474], R215 ;  /* 0x000474d701007387 */ /* 0x0001e80000100800 */
[----:B------:R0:W-:Y:S04]  /*17d0*/  STL.64 [R1+0x478], R108 ;  /* 0x0004786c01007387 */ /* 0x0001e80000100a00 */
[----:B------:R0:W-:Y:S04]  /*17e0*/  STL.S16 [R1+0x4e4], R122 ;  /* 0x0004e47a01007387 */ /* 0x0001e80000100600 */
        /* <DEDUP_REMOVED lines=12> */
[----:B------:R0:W-:Y:S04]  /*18b0*/  STL.U16 [R1+0x428], R216 ;  /* 0x000428d801007387 */ /* 0x0001e80000100400 */
[----:B------:R0:W-:Y:S04]  /*18c0*/  STL.U16 [R1+0x398], R216 ;  /* 0x000398d801007387 */ /* 0x0001e80000100400 */
[----:B------:R0:W-:Y:S04]  /*18d0*/  STL.64 [R1+0x3f0], R22 ;  /* 0x0003f01601007387 */ /* 0x0001e80000100a00 */
[----:B------:R0:W-:Y:S01]  /*18e0*/  STL.64 [R1+0x360], R22 ;  /* 0x0003601601007387 */ /* 0x0001e20000100a00 */
[----:B------:R-:W-:Y:S01]  /*18f0*/  BSSY.RECONVERGENT B0, `(.L_x_411) ;  /* 0x00000d8000007945 */ /* 0x000fe20003800200 */
[C---:B------:R-:W-:Y:S01]  /*1900*/  PRMT R52, R21.reuse, 0x7770, RZ ;  /* 0x0000777015347816 */ /* 0x040fe200000000ff */
[----:B------:R-:W-:Y:S01]  /*1910*/  IMAD.MOV.U32 R50, RZ, RZ, R215 ;  /* 0x000000ffff327224 */ /* 0x000fe200078e00d7 */
[C---:B------:R-:W-:Y:S01]  /*1920*/  PRMT R53, R21.reuse, 0x7771, RZ ;  /* 0x0000777115357816 */ /* 0x040fe200000000ff */
[----:B------:R-:W-:Y:S01]  /*1930*/  IMAD.MOV.U32 R20, RZ, RZ, R108 ;  /* 0x000000ffff147224 */ /* 0x000fe200078e006c */
[----:B------:R-:W-:-:S02]  /*1940*/  PRMT R54, R21, 0x7772, RZ ;  /* 0x0000777215367816 */ /* 0x000fc400000000ff */
[----:B------:R-:W-:Y:S01]  /*1950*/  PRMT R55, R21, 0x7773, RZ ;  /* 0x0000777315377816 */ /* 0x000fe200000000ff */
[----:B------:R-:W-:Y:S01]  /*1960*/  IMAD.MOV.U32 R21, RZ, RZ, R109 ;  /* 0x000000ffff157224 */ /* 0x000fe200078e006d */
[----:B------:R-:W-:Y:S02]  /*1970*/  PRMT R63, R67, 0x7610, R63 ;  /* 0x00007610433f7816 */ /* 0x000fe4000000003f */
[----:B------:R-:W-:Y:S02]  /*1980*/  PRMT R105, R51, 0x7610, R105 ;  /* 0x0000761033697816 */ /* 0x000fe40000000069 */
[C---:B------:R-:W-:Y:S02]  /*1990*/  PRMT R110, R4.reuse, 0x7770, RZ ;  /* 0x00007770046e7816 */ /* 0x040fe400000000ff */
[----:B------:R-:W-:Y:S02]  /*19a0*/  PRMT R242, R4, 0x7771, RZ ;  /* 0x0000777104f27816 */ /* 0x000fe400000000ff */
        /* <DEDUP_REMOVED lines=27> */
[----:B------:R-:W-:Y:S02]  /*1b60*/  PRMT R221, R14, 0x7773, RZ ;  /* 0x000077730edd7816 */ /* 0x000fe400000000ff */
[C---:B------:R-:W-:Y:S02]  /*1b70*/  PRMT R220, R15.reuse, 0x7770, RZ ;  /* 0x000077700fdc7816 */ /* 0x040fe400000000ff */
[C---:B------:R-:W-:Y:S02]  /*1b80*/  PRMT R219, R15.reuse, 0x7771, RZ ;  /* 0x000077710fdb7816 */ /* 0x040fe400000000ff */
        /* <DEDUP_REMOVED lines=31> */
[----:B------:R-:W-:Y:S01]  /*1d80*/  PRMT R61, R74, 0x7610, R61 ;  /* 0x000076104a3d7816 */ /* 0x000fe2000000003d */
[----:B0-----:R-:W-:Y:S06]  /*1d90*/  @P1 BRA `(.L_x_412) ;  /* 0x0000000800341947 */ /* 0x001fec0003800000 */
[----:B------:R-:W-:Y:S01]  /*1da0*/  DADD R20, R108, R16 ;  /* 0x000000006c147229 */ /* 0x000fe20000000010 */
[----:B------:R-:W-:Y:S01]  /*1db0*/  IMAD.IADD R18, R215, 0x1, R0 ;  /* 0x00000001d7127824 */ /* 0x000fe200078e0200 */
[----:B------:R0:W-:Y:S01]  /*1dc0*/  STL.U8 [R1], RZ ;  /* 0x000000ff01007387 */ /* 0x0001e20000100000 */
[----:B------:R-:W-:Y:S01]  /*1dd0*/  BSSY.RECONVERGENT B1, `(.L_x_413) ;  /* 0x000000a000017945 */ /* 0x000fe20003800200 */
[----:B------:R-:W-:Y:S02]  /*1de0*/  IMAD.MOV.U32 R24, RZ, RZ, RZ ;  /* 0x000000ffff187224 */ /* 0x000fe400078e00ff */
[----:B------:R0:W-:Y:S04]  /*1df0*/  STL [R1+0x34], R18 ;  /* 0x0000341201007387 */ /* 0x0001e80000100800 */
[----:B------:R0:W-:Y:S02]  /*1e00*/  STL.64 [R1+0x38], R20 ;  /* 0x0000381401007387 */ /* 0x0001e40000100a00 */
.L_x_414:
[----:B0-----:R-:W-:-:S06]  /*1e10*/  IMAD.IADD R18, R1, 0x1, R24 ;  /* 0x0000000101127824 */ /* 0x001fcc00078e0218 */
[----:B------:R-:W2:Y:S01]  /*1e20*/  LDL.U8 R18, [R18] ;  /* 0x0000000012127983 */ /* 0x000ea20000100000 */
[----:B------:R-:W-:Y:S02]  /*1e30*/  IMAD.MOV.U32 R19, RZ, RZ, R24 ;  /* 0x000000ffff137224 */ /* 0x000fe400078e0018 */
[----:B------:R-:W-:Y:S01]  /*1e40*/  VIADD R24, R24, 0x1 ;  /* 0x0000000118187836 */ /* 0x000fe20000000000 */
[----:B--2---:R-:W-:-:S13]  /*1e50*/  ISETP.NE.AND P0, PT, R18, RZ, PT ;  /* 0x000000ff1200720c */ /* 0x004fda0003f05270 */
[----:B------:R-:W-:Y:S05]  /*1e60*/  @P0 BRA `(.L_x_414) ;  /* 0xfffffffc00e80947 */ /* 0x000fea000383ffff */
[----:B------:R-:W-:Y:S05]  /*1e70*/  BSYNC.RECONVERGENT B1 ;  /* 0x0000000000017941 */ /* 0x000fea0003800200 */
.L_x_413:
[----:B------:R-:W-:Y:S01]  /*1e80*/  LOP3.LUT P0, RZ, R110, 0xff, RZ, 0xc0, !PT ;  /* 0x000000ff6eff7812 */ /* 0x000fe2000780c0ff */
[----:B------:R-:W-:Y:S01]  /*1e90*/  BSSY.RECONVERGENT B1, `(.L_x_415) ;  /* 0x0000010000017945 */ /* 0x000fe20003800200 */
[----:B------:R-:W-:-:S11]  /*1ea0*/  IMAD.MOV.U32 R18, RZ, RZ, R19 ;  /* 0x000000ffff127224 */ /* 0x000fd600078e0013 */
[----:B------:R-:W-:Y:S05]  /*1eb0*/  @!P0 BRA `(.L_x_416) ;  /* 0x0000000000348947 */ /* 0x000fea0003800000 */
[----:B------:R-:W-:Y:S01]  /*1ec0*/  BSSY.RECONVERGENT B2, `(.L_x_417) ;  /* 0x000000b000027945 */ /* 0x000fe20003800200 */
[----:B------:R-:W-:-:S07]  /*1ed0*/  IMAD.MOV.U32 R18, RZ, RZ, RZ ;  /* 0x000000ffff127224 */ /* 0x000fce00078e00ff */
.L_x_418:
[----:B------:R-:W-:-:S05]  /*1ee0*/  IADD3 R25, PT, PT, R1, R18, R19 ;  /* 0x0000001201197210 */ /* 0x000fca0007ffe013 */
[----:B------:R-:W2:Y:S01]  /*1ef0*/  LDL.U8 R20, [R25+0x368] ;  /* 0x0003680019147983 */ /* 0x000ea20000100000 */
[----:B------:R-:W-:-:S03]  /*1f00*/  IMAD.IADD R24, R1, 0x1, R18 ;  /* 0x0000000101187824 */ /* 0x000fc600078e0212 */
[----:B--2---:R0:W-:Y:S04]  /*1f10*/  STL.U8 [R25], R20 ;  /* 0x0000001419007387 */ /* 0x0041e80000100000 */
[----:B------:R-:W2:Y:S01]  /*1f20*/  LDL.U8 R21, [R24+0x369] ;  /* 0x0003690018157983 */ /* 0x000ea20000100000 */
[----:B------:R-:W-:Y:S01]  /*1f30*/  VIADD R18, R18, 0x1 ;  /* 0x0000000112127836 */ /* 0x000fe20000000000 */
[----:B--2---:R-:W-:-:S03]  /*1f40*/  ISETP.NE.AND P0, PT, R21, RZ, PT ;  /* 0x000000ff1500720c */ /* 0x004fc60003f05270 */
[----:B------:R-:W-:-:S10]  /*1f50*/  IMAD.IADD R21, R18, 0x1, R19 ;  /* 0x0000000112157824 */ /* 0x000fd400078e0213 */
[----:B0-----:R-:W-:Y:S05]  /*1f60*/  @P0 BRA `(.L_x_418) ;  /* 0xfffffffc00dc0947 */ /* 0x001fea000383ffff */
[----:B------:R-:W-:Y:S05]  /*1f70*/  BSYNC.RECONVERGENT B2 ;  /* 0x0000000000027941 */ /* 0x000fea0003800200 */
.L_x_417:
[----:B------:R-:W-:-:S07]  /*1f80*/  IMAD.MOV.U32 R18, RZ, RZ, R21 ;  /* 0x000000ffff127224 */ /* 0x000fce00078e0015 */
.L_x_416:
[----:B------:R-:W-:Y:S05]  /*1f90*/  BSYNC.RECONVERGENT B1 ;  /* 0x0000000000017941 */ /* 0x000fea0003800200 */
.L_x_415:
[----:B------:R-:W-:Y:S01]  /*1fa0*/  IMAD.IADD R19, R1, 0x1, R18 ;  /* 0x0000000101137824 */ /* 0x000fe200078e0212 */
[----:B------:R-:W-:Y:S01]  /*1fb0*/  BSSY.RECONVERGENT B1, `(.L_x_419) ;  /* 0x0000009000017945 */ /* 0x000fe20003800200 */
[----:B------:R-:W-:-:S03]  /*1fc0*/  IMAD.MOV.U32 R18, RZ, RZ, RZ ;  /* 0x000000ffff127224 */ /* 0x000fc600078e00ff */
[----:B------:R0:W-:Y:S04]  /*1fd0*/  STL.U8 [R19+0x1], RZ ;  /* 0x000001ff13007387 */ /* 0x0001e80000100000 */
.L_x_420:
[----:B------:R-:W-:-:S05]  /*1fe0*/  IMAD.IADD R20, R1, 0x1, R18 ;  /* 0x0000000101147824 */ /* 0x000fca00078e0212 */
[----:B0-----:R-:W2:Y:S02]  /*1ff0*/  LDL.U8 R19, [R20] ;  /* 0x0000000014137983 */ /* 0x001ea40000100000 */
[----:B--2---:R-:W-:Y:S01]  /*2000*/  ISETP.NE.AND P0, PT, R19, RZ, PT ;  /* 0x000000ff1300720c */ /* 0x004fe20003f05270 */
[----:B------:R-:W-:Y:S02]  /*2010*/  IMAD.MOV.U32 R19, RZ, RZ, R18 ;  /* 0x000000ffff137224 */ /* 0x000fe400078e0012 */
[----:B------:R-:W-:-:S10]  /*2020*/  VIADD R18, R18, 0x1 ;  /* 0x0000000112127836 */ /* 0x000fd40000000000 */
[----:B------:R-:W-:Y:S05]  /*2030*/  @P0 BRA `(.L_x_420) ;  /* 0xfffffffc00e80947 */ /* 0x000fea000383ffff */
[----:B------:R-:W-:Y:S05]  /*2040*/  BSYNC.RECONVERGENT B1 ;  /* 0x0000000000017941 */ /* 0x000fea0003800200 */
.L_x_419:
[----:B------:R-:W2:Y:S01]  /*2050*/  LDL R21, [R1+0x4e8] ;  /* 0x0004e80001157983 */ /* 0x000ea20000100800 */
[----:B------:R-:W-:Y:S01]  /*2060*/  BSSY.RECONVERGENT B1, `(.L_x_421) ;  /* 0x0000011000017945 */ /* 0x000fe20003800200 */
[----:B------:R-:W-:Y:S01]  /*2070*/  IMAD.MOV.U32 R18, RZ, RZ, R19 ;  /* 0x000000ffff127224 */ /* 0x000fe200078e0013 */
[----:B--2---:R-:W-:-:S13]  /*2080*/  ISETP.NE.AND P0, PT, R21, RZ, PT ;  /* 0x000000ff1500720c */ /* 0x004fda0003f05270 */
[----:B------:R-:W-:Y:S05]  /*2090*/  @!P0 BRA `(.L_x_422) ;  /* 0x0000000000348947 */ /* 0x000fea0003800000 */
[----:B------:R-:W-:Y:S01]  /*20a0*/  BSSY.RECONVERGENT B2, `(.L_x_423) ;  /* 0x000000b000027945 */ /* 0x000fe20003800200 */
[----:B------:R-:W-:-:S07]  /*20b0*/  IMAD.MOV.U32 R18, RZ, RZ, RZ ;  /* 0x000000ffff127224 */ /* 0x000fce00078e00ff */
.L_x_424:
        /* <DEDUP_REMOVED lines=10> */
.L_x_423:
[----:B------:R-:W-:-:S07]  /*2160*/  IMAD.MOV.U32 R18, RZ, RZ, R21 ;  /* 0x000000ffff127224 */ /* 0x000fce00078e0015 */
.L_x_422:
[----:B------:R-:W-:Y:S05]  /*2170*/  BSYNC.RECONVERGENT B1 ;  /* 0x0000000000017941 */ /* 0x000fea0003800200 */
.L_x_421:
[----:B------:R-:W-:-:S05]  /*2180*/  IMAD.IADD R37, R1, 0x1, R18 ;  /* 0x0000000101257824 */ /* 0x000fca00078e0212 */
[----:B------:R0:W-:Y:S04]  /*2190*/  STL.U8 [R37+0x1], RZ ;  /* 0x000001ff25007387 */ /* 0x0001e80000100000 */
[----:B------:R-:W2:Y:S04]  /*21a0*/  LDL.128 R32, [R1] ;  /* 0x0000000001207983 */ /* 0x000ea80000100c00 */
[----:B------:R-:W3:Y:S04]  /*21b0*/  LDL.128 R24, [R1+0x10] ;  /* 0x0000100001187983 */ /* 0x000ee80000100c00 */
[----:B------:R-:W4:Y:S04]  /*21c0*/  LDL.128 R28, [R1+0x20] ;  /* 0x00002000011c7983 */ /* 0x000f280000100c00 */
[----:B------:R-:W4:Y:S04]  /*21d0*/  LDL.U16 R42, [R1+0x30] ;  /* 0x00003000012a7983 */ /* 0x000f280000100400 */
[----:B------:R1:W5:Y:S04]  /*21e0*/  LDL R50, [R1+0x34] ;  /* 0x0000340001327983 */ /* 0x0003680000100800 */
[----:B------:R1:W5:Y:S01]  /*21f0*/  LDL.64 R20, [R1+0x38] ;  /* 0x0000380001147983 */ /* 0x0003620000100a00 */
[----:B--2---:R-:W-:-:S02]  /*2200*/  PRMT R18, R32, 0x7770, RZ ;  /* 0x0000777020127816 */ /* 0x004fc400000000ff */
[C---:B------:R-:W-:Y:S02]  /*2210*/  PRMT R19, R32.reuse, 0x7771, RZ ;  /* 0x0000777120137816 */ /* 0x040fe400000000ff */
[----:B------:R-:W-:Y:S02]  /*2220*/  PRMT R36, R32, 0x7772, RZ ;  /* 0x0000777220247816 */ /* 0x000fe400000000ff */
[C---:B0-----:R-:W-:Y:S02]  /*2230*/  PRMT R37, R33.reuse, 0x7770, RZ ;  /* 0x0000777021257816 */ /* 0x041fe400000000ff */
        /* <DEDUP_REMOVED lines=34> */
[----:B------:R-:W-:Y:S02]  /*2460*/  PRMT R33, R33, 0x7773, RZ ;  /* 0x0000777321217816 */ /* 0x000fe400000000ff */
[----:B------:R-:W-:Y:S02]  /*2470*/  PRMT R34, R34, 0x7773, RZ ;  /* 0x0000777322227816 */ /* 0x000fe400000000ff */
[----:B------:R-:W-:Y:S02]  /*2480*/  PRMT R35, R35, 0x7773, RZ ;  /* 0x0000777323237816 */ /* 0x000fe400000000ff */
        /* <DEDUP_REMOVED lines=29> */
[----:B-1----:R-:W-:-:S07]  /*2660*/  PRMT R153, R42, 0x7610, R153 ;  /* 0x000076102a997816 */ /* 0x002fce0000000099 */
.L_x_412:
[----:B------:R-:W-:Y:S05]  /*2670*/  BSYNC.RECONVERGENT B0 ;  /* 0x0000000000007941 */ /* 0x000fea0003800200 */
.L_x_411:
[----:B------:R-:W-:Y:S01]  /*2680*/  LOP3.LUT R18, R67, 0xffff, RZ, 0xc0, !PT ;  /* 0x0000ffff43127812 */ /* 0x000fe200078ec0ff */
[----:B-----5:R-:W-:Y:S01]  /*2690*/  STL [R1+0x274], R50 ;  /* 0x0002743201007387 */ /* 0x020fe20000100800 */
[----:B------:R-:W-:Y:S01]  /*26a0*/  LOP3.LUT R27, R66, 0xffff, RZ, 0xc0, !PT ;  /* 0x0000ffff421b7812 */ /* 0x000fe200078ec0ff */
[----:B------:R-:W-:Y:S01]  /*26b0*/  BSSY.RECONVERGENT B0, `(.L_x_425) ;  /* 0x000018e000007945 */ /* 0x000fe20003800200 */
[----:B------:R-:W-:Y:S01]  /*26c0*/  LOP3.LUT R25, R85, 0xffff, RZ, 0xc0, !PT ;  /* 0x0000ffff55197812 */ /* 0x000fe200078ec0ff */
[----:B------:R-:W-:Y:S01]  /*26d0*/  STL.64 [R1+0x278], R20 ;  /* 0x0002781401007387 */ /* 0x000fe20000100a00 */
[----:B------:R-:W-:Y:S02]  /*26e0*/  LOP3.LUT R32, R87, 0xffff, RZ, 0xc0, !PT ;  /* 0x0000ffff57207812 */ /* 0x000fe400078ec0ff */
[----:B------:R-:W-:Y:S01]  /*26f0*/  PRMT R18, R27, 0x3340, R18 ;  /* 0x000033401b127816 */ /* 0x000fe20000000012 */
[----:B------:R-:W-:Y:S01]  /*2700*/  STL [R1+0x39c], R50 ;  /* 0x00039c3201007387 */ /* 0x000fe20000100800 */
[C---:B------:R-:W-:Y:S01]  /*2710*/  PRMT R45, R25.reuse, 0x3340, R32 ;  /* 0x00003340192d7816 */ /* 0x040fe20000000020 */
[----:B------:R-:W-:Y:S01]  /*2720*/  IMAD.U32 R25, R25, 0x10000, RZ ;  /* 0x0001000019197824 */ /* 0x000fe200078e00ff */
[----:B------:R-:W-:Y:S01]  /*2730*/  LOP3.LUT R37, R92, 0xffff, RZ, 0xc0, !PT ;  /* 0x0000ffff5c257812 */ /* 0x000fe200078ec0ff */
[----:B------:R-:W-:Y:S01]  /*2740*/  STL.64 [R1+0x3a0], R20 ;  /* 0x0003a01401007387 */ /* 0x000fe20000100a00 */
[----:B------:R-:W-:-:S02]  /*2750*/  PRMT R45, R18, 0x5410, R45 ;  /* 0x00005410122d7816 */ /* 0x000fc4000000002d */
[----:B------:R-:W-:Y:S02]  /*2760*/  LOP3.LUT R18, R93, 0xffff, RZ, 0xc0, !PT ;  /* 0x0000ffff5d127812 */ /* 0x000fe400078ec0ff */
[----:B------:R-:W-:Y:S02]  /*2770*/  LOP3.LUT R36, R94, 0xffff, RZ, 0xc0, !PT ;  /* 0x0000ffff5e247812 */ /* 0x000fe400078ec0ff */
[----:B------:R-:W-:Y:S02]  /*2780*/  LOP3.LUT R31, R95, 0xffff, RZ, 0xc0, !PT ;  /* 0x0000ffff5f1f7812 */ /* 0x000fe400078ec0ff */
[----:B------:R-:W-:Y:S02]  /*2790*/  LOP3.LUT R24, R63, 0xffff, RZ, 0xc0, !PT ;  /* 0x0000ffff3f187812 */ /* 0x000fe400078ec0ff */
[----:B------:R-:W-:Y:S02]  /*27a0*/  LOP3.LUT R29, R86, 0xffff, RZ, 0xc0, !PT ;  /* 0x0000ffff561d7812 */ /* 0x000fe400078ec0ff */
[----:B------:R-:W-:-:S02]  /*27b0*/  LOP3.LUT R19, R64, 0xffff, RZ, 0xc0, !PT ;  /* 0x0000ffff40137812 */ /* 0x000fc400078ec0ff */
[----:B------:R-:W-:Y:S02]  /*27c0*/  LOP3.LUT R34, R65, 0xffff, RZ, 0xc0, !PT ;  /* 0x0000ffff41227812 */ /* 0x000fe400078ec0ff */
[----:B------:R-:W-:Y:S02]  /*27d0*/  PRMT R18, R37, 0x3340, R18 ;  /* 0x0000334025127816 */ /* 0x000fe40000000012 */
[----:B------:R-:W-:Y:S02]  /*27e0*/  PRMT R47, R36, 0x3340, R31 ;  /* 0x00003340242f7816 */ /* 0x000fe4000000001f */
[----:B------:R-:W-:Y:S02]  /*27f0*/  LOP3.LUT R26, R89, 0xffff, RZ, 0xc0, !PT ;  /* 0x0000ffff591a7812 */ /* 0x000fe400078ec0ff */
[----:B------:R-:W-:Y:S02]  /*2800*/  LOP3.LUT R39, R88, 0xffff, RZ, 0xc0, !PT ;  /* 0x0000ffff58277812 */ /* 0x000fe400078ec0ff */
[----:B------:R-:W-:-:S02]  /*2810*/  LOP3.LUT R28, R90, 0xffff, RZ, 0xc0, !PT ;  /* 0x0000ffff5a1c7812 */ /* 0x000fc400078ec0ff */
[----:B------:R-:W-:Y:S02]  /*2820*/  LOP3.LUT R33, R91, 0xffff, RZ, 0xc0, !PT ;  /* 0x0000ffff5b217812 */ /* 0x000fe400078ec0ff */
[----:B------:R-:W-:Y:S02]  /*2830*/  PRMT R35, R29, 0x3340, R24 ;  /* 0x000033401d237816 */ /* 0x000fe40000000018 */
[C---:B------:R-:W-:Y:S01]  /*2840*/  PRMT R44, R19.reuse, 0x3340, R34 ;  /* 0x00003340132c7816 */ /* 0x040fe20000000022 */
[----:B------:R-:W-:Y:S01]  /*2850*/  IMAD.U32 R19, R19, 0x10000, RZ ;  /* 0x0001000013137824 */ /* 0x000fe200078e00ff */
[----:B------:R-:W-:Y:S02]  /*2860*/  PRMT R47, R18, 0x5410, R47 ;  /* 0x00005410122f7816 */ /* 0x000fe4000000002f */
[----:B------:R-:W-:Y:S02]  /*2870*/  PRMT R41, R39, 0x3340, R26 ;  /* 0x0000334027297816 */ /* 0x000fe4000000001a */
[----:B------:R-:W-:-:S02]  /*2880*/  PRMT R46, R28, 0x3340, R33 ;  /* 0x000033401c2e7816 */ /* 0x000fc40000000021 */
[----:B------:R-:W-:Y:S01]  /*2890*/  LOP3.LUT R18, R29, 0xff, RZ, 0xc0, !PT ;  /* 0x000000ff1d127812 */ /* 0x000fe200078ec0ff */
[----:B------:R-:W-:Y:S01]  /*28a0*/  IMAD.U32 R29, R36, 0x10000, RZ ;  /* 0x00010000241d7824 */ /* 0x000fe200078e00ff */
[----:B------:R-:W-:Y:S01]  /*28b0*/  LOP3.LUT R24, R27, 0xff, RZ, 0xc0, !PT ;  /* 0x000000ff1b187812 */ /* 0x000fe200078ec0ff */
[----:B------:R-:W-:Y:S01]  /*28c0*/  IMAD.U32 R27, R28, 0x10000, RZ ;  /* 0x000100001c1b7824 */ /* 0x000fe200078e00ff */
[----:B------:R-:W-:Y:S02]  /*28d0*/  LOP3.LUT R26, R39, 0xff, RZ, 0xc0, !PT ;  /* 0x000000ff271a7812 */ /* 0x000fe400078ec0ff */
[----:B------:R-:W-:Y:S02]  /*28e0*/  LOP3.LUT R28, R37, 0xff, RZ, 0xc0, !PT ;  /* 0x000000ff251c7812 */ /* 0x000fe400078ec0ff */
[----:B------:R-:W-:Y:S02]  /*28f0*/  PRMT R44, R35, 0x5410, R44 ;  /* 0x00005410232c7816 */ /* 0x000fe4000000002c */
[----:B------:R-:W-:-:S02]  /*2900*/  PRMT R46, R41, 0x5410, R46 ;  /* 0x00005410292e7816 */ /* 0x000fc4000000002e */
[----:B------:R-:W-:Y:S01]  /*2910*/  PRMT R30, R153, 0x7604, R62 ;  /* 0x00007604991e7816 */ /* 0x000fe2000000003e */
[----:B------:R-:W-:Y:S01]  /*2920*/  STL.64 [R1+0x368], R44 ;  /* 0x0003682c01007387 */ /* 0x000fe20000100a00 */
[----:B------:R-:W-:Y:S02]  /*2930*/  PRMT R18, R63, 0x7604, R18 ;  /* 0x000076043f127816 */ /* 0x000fe40000000012 */
[----:B------:R-:W-:Y:S01]  /*2940*/  LOP3.LUT R19, R19, 0xff0000, RZ, 0xc0, !PT ;  /* 0x00ff000013137812 */ /* 0x000fe200078ec0ff */
[----:B------:R0:W-:Y:S01]  /*2950*/  STL.128 [R1+0x240], R44 ;  /* 0x0002402c01007387 */ /* 0x0001e20000100c00 */
[----:B------:R-:W-:Y:S02]  /*2960*/  PRMT R24, R67, 0x7604, R24 ;  /* 0x0000760443187816 */ /* 0x000fe40000000018 */
[----:B------:R-:W-:Y:S01]  /*2970*/  LOP3.LUT R25, R25, 0xff0000, RZ, 0xc0, !PT ;  /* 0x00ff000019197812 */ /* 0x000fe200078ec0ff */
[----:B------:R-:W-:Y:S01]  /*2980*/  STL.U16 [R1+0x270], R30 ;  /* 0x0002701e01007387 */ /* 0x000fe20000100400 */
[----:B------:R-:W-:-:S02]  /*2990*/  PRMT R26, R89, 0x7604, R26 ;  /* 0x00007604591a7816 */ /* 0x000fc4000000001a */
[----:B------:R-:W-:Y:S01]  /*29a0*/  LOP3.LUT R27, R27, 0xff0000, RZ, 0xc0, !PT ;  /* 0x00ff00001b1b7812 */ /* 0x000fe200078ec0ff */
[----:B------:R1:W-:Y:S01]  /*29b0*/  STL.U16 [R1+0x398], R30 ;  /* 0x0003981e01007387 */ /* 0x0003e20000100400 */
[----:B------:R-:W-:Y:S01]  /*29c0*/  PRMT R28, R93, 0x7604, R28 ;  /* 0x000076045d1c7816 */ /* 0x000fe2000000001c */
[----:B------:R-:W-:Y:S01]  /*29d0*/  IMAD.IADD R71, R24, 0x1, R25 ;  /* 0x0000000118477824 */ /* 0x000fe200078e0219 */
[----:B------:R-:W-:Y:S01]  /*29e0*/  LOP3.LUT R29, R29, 0xff0000, RZ, 0xc0, !PT ;  /* 0x00ff00001d1d7812 */ /* 0x000fe200078ec0ff */
[----:B------:R-:W-:Y:S01]  /*29f0*/  IMAD.IADD R74, R26, 0x1, R27 ;  /* 0x000000011a4a7824 */ /* 0x000fe200078e021b */
[----:B------:R-:W-:Y:S01]  /*2a00*/  LOP3.LUT R24, R100, 0xffff, RZ, 0xc0, !PT ;  /* 0x0000ffff64187812 */ /* 0x000fe200078ec0ff */
[----:B------:R-:W-:Y:S01]  /*2a10*/  IMAD R71, R32, 0x1000000, R71 ;  /* 0x0100000020477824 */ /* 0x000fe200078e0247 */
[----:B------:R-:W-:Y:S01]  /*2a20*/  LOP3.LUT R25, R98, 0xffff, RZ, 0xc0, !PT ;  /* 0x0000ffff62197812 */ /* 0x000fe200078ec0ff */
[----:B0-----:R-:W-:Y:S01]  /*2a30*/  IMAD.IADD R45, R18, 0x1, R19 ;  /* 0x00000001122d7824 */ /* 0x001fe200078e0213 */
[----:B------:R-:W-:Y:S01]  /*2a40*/  LOP3.LUT R19, R101, 0xffff, RZ, 0xc0, !PT ;  /* 0x0000ffff65137812 */ /* 0x000fe200078ec0ff */
[----:B------:R-:W-:Y:S01]  /*2a50*/  IMAD.IADD R76, R28, 0x1, R29 ;  /* 0x000000011c4c7824 */ /* 0x000fe200078e021d */
[----:B------:R-:W-:Y:S01]  /*2a60*/  LOP3.LUT R18, R102, 0xffff, RZ, 0xc0, !PT ;  /* 0x0000ffff66127812 */ /* 0x000fe200078ec0ff */
[----:B------:R-:W-:Y:S01]  /*2a70*/  IMAD R32, R33, 0x1000000, R74 ;  /* 0x0100000021207824 */ /* 0x000fe200078e024a */
[----:B-1----:R-:W-:Y:S01]  /*2a80*/  LOP3.LUT R30, R112, 0xffff, RZ, 0xc0, !PT ;  /* 0x0000ffff701e7812 */ /* 0x002fe200078ec0ff */
[----:B------:R-:W-:Y:S01]  /*2a90*/  IMAD R33, R31, 0x1000000, R76 ;  /* 0x010000001f217824 */ /* 0x000fe200078e024c */
[----:B------:R-:W-:-:S02]  /*2aa0*/  LOP3.LUT R35, R111, 0xffff, RZ, 0xc0, !PT ;  /* 0x0000ffff6f237812 */ /* 0x000fc400078ec0ff */
[----:B------:R-:W-:Y:S01]  /*2ab0*/  LOP3.LUT R27, R97, 0xffff, RZ, 0xc0, !PT ;  /* 0x0000ffff611b7812 */ /* 0x000fe200078ec0ff */
[----:B------:R-:W-:Y:S01]  /*2ac0*/  SHFL.UP PT, R32, R32, 0x1, RZ ;  /* 0x0420000020207989 */ /* 0x000fe200000e00ff */
[----:B------:R-:W-:Y:S02]  /*2ad0*/  LOP3.LUT R28, R96, 0xffff, RZ, 0xc0, !PT ;  /* 0x0000ffff601c7812 */ /* 0x000fe400078ec0ff */
[----:B------:R-:W-:Y:S01]  /*2ae0*/  LOP3.LUT R29, R113, 0xffff, RZ, 0xc0, !PT ;  /* 0x0000ffff711d7812 */ /* 0x000fe200078ec0ff */
[----:B------:R-:W-:Y:S01]  /*2af0*/  SHFL.UP PT, R33, R33, 0x1, RZ ;  /* 0x0420000021217989 */ /* 0x000fe200000e00ff */
[----:B------:R-:W-:Y:S02]  /*2b00*/  LOP3.LUT R42, R105, 0xffff, RZ, 0xc0, !PT ;  /* 0x0000ffff692a7812 */ /* 0x000fe400078ec0ff */
[----:B------:R-:W-:Y:S01]  /*2b10*/  LOP3.LUT R37, R104, 0xffff, RZ, 0xc0, !PT ;  /* 0x0000ffff68257812 */ /* 0x000fe200078ec0ff */
[----:B------:R-:W-:Y:S01]  /*2b20*/  IMAD.U32 R40, R29, 0x10000, RZ ;  /* 0x000100001d287824 */ /* 0x000fe200078e00ff */
[----:B------:R-:W-:-:S02]  /*2b30*/  LOP3.LUT R36, R106, 0xffff, RZ, 0xc0, !PT ;  /* 0x0000ffff6a247812 */ /* 0x000fc400078ec0ff */
[----:B------:R-:W-:Y:S01]  /*2b40*/  PRMT R26, R24, 0x3340, R19 ;  /* 0x00003340181a7816 */ /* 0x000fe20000000013 */
[----:B------:R-:W-:Y:S01]  /*2b50*/  IMAD.U32 R19, R25, 0x10000, RZ ;  /* 0x0001000019137824 */ /* 0x000fe200078e00ff */
[C---:B------:R-:W-:Y:S02]  /*2b60*/  PRMT R30, R35.reuse, 0x3340, R30 ;  /* 0x00003340231e7816 */ /* 0x040fe4000000001e */
[----:B------:R-:W-:Y:S01]  /*2b70*/  LOP3.LUT R39, R35, 0xff, RZ, 0xc0, !PT ;  /* 0x000000ff23277812 */ /* 0x000fe200078ec0ff */
[----:B------:R-:W-:Y:S01]  /*2b80*/  IMAD.U32 R35, R18, 0x10000, RZ ;  /* 0x0001000012237824 */ /* 0x000fe200078e00ff */
[----:B------:R-:W-:Y:S02]  /*2b90*/  PRMT R27, R28, 0x3340, R27 ;  /* 0x000033401c1b7816 */ /* 0x000fe4000000001b */
[C---:B------:R-:W-:Y:S02]  /*2ba0*/  PRMT R42, R37.reuse, 0x3340, R42 ;  /* 0x00003340252a7816 */ /* 0x040fe4000000002a */
[----:B------:R-:W-:Y:S01]  /*2bb0*/  LOP3.LUT R38, R37, 0xff, RZ, 0xc0, !PT ;  /* 0x000000ff25267812 */ /* 0x000fe200078ec0ff */
[----:B------:R-:W-:Y:S01]  /*2bc0*/  IMAD.U32 R37, R36, 0x10000, RZ ;  /* 0x0001000024257824 */ /* 0x000fe200078e00ff */
[----:B------:R-:W-:-:S02]  /*2bd0*/  LOP3.LUT R28, R28, 0xff, RZ, 0xc0, !PT ;  /* 0x000000ff1c1c7812 */ /* 0x000fc400078ec0ff */
[----:B------:R-:W-:Y:S02]  /*2be0*/  LOP3.LUT R24, R24, 0xff, RZ, 0xc0, !PT ;  /* 0x000000ff18187812 */ /* 0x000fe400078ec0ff */
[----:B------:R-:W-:Y:S02]  /*2bf0*/  PRMT R28, R97, 0x7604, R28 ;  /* 0x00007604611c7816 */ /* 0x000fe4000000001c */
[----:B------:R-:W-:Y:S02]  /*2c00*/  LOP3.LUT R19, R19, 0xff0000, RZ, 0xc0, !PT ;  /* 0x00ff000013137812 */ /* 0x000fe400078ec0ff */
[----:B------:R-:W-:Y:S02]  /*2c10*/  PRMT R24, R101, 0x7604, R24 ;  /* 0x0000760465187816 */ /* 0x000fe40000000018 */
[----:B------:R-:W-:Y:S01]  /*2c20*/  LOP3.LUT R35, R35, 0xff0000, RZ, 0xc0, !PT ;  /* 0x00ff000023237812 */ /* 0x000fe200078ec0ff */
[----:B------:R-:W-:Y:S01]  /*2c30*/  IMAD.IADD R73, R28, 0x1, R19 ;  /* 0x000000011c497824 */ /* 0x000fe200078e0213 */
[----:B------:R-:W-:-:S02]  /*2c40*/  PRMT R38, R105, 0x7604, R38 ;  /* 0x0000760469267816 */ /* 0x000fc40000000026 */
[----:B------:R-:W-:Y:S01]  /*2c50*/  LOP3.LUT R37, R37, 0xff0000, RZ, 0xc0, !PT ;  /* 0x00ff000025257812 */ /* 0x000fe200078ec0ff */
[----:B------:R-:W-:Y:S01]  /*2c60*/  IMAD.IADD R78, R24, 0x1, R35 ;  /* 0x00000001184e7824 */ /* 0x000fe200078e0223 */
[----:B------:R-:W-:Y:S02]  /*2c70*/  PRMT R39, R112, 0x7604, R39 ;  /* 0x0000760470277816 */ /* 0x000fe40000000027 */
[----:B------:R-:W-:Y:S01]  /*2c80*/  LOP3.LUT R40, R40, 0xff0000, RZ, 0xc0, !PT ;  /* 0x00ff000028287812 */ /* 0x000fe200078ec0ff */
[----:B------:R-:W-:Y:S01]  /*2c90*/  IMAD.IADD R80, R38, 0x1, R37 ;  /* 0x0000000126507824 */ /* 0x000fe200078e0225 */
[----:B------:R-:W-:Y:S02]  /*2ca0*/  LOP3.LUT R19, R53, 0xffff, RZ, 0xc0, !PT ;  /* 0x0000ffff35137812 */ /* 0x000fe400078ec0ff */
[----:B------:R-:W-:Y:S01]  /*2cb0*/  LOP3.LUT R24, R52, 0xffff, RZ, 0xc0, !PT ;  /* 0x0000ffff34187812 */ /* 0x000fe200078ec0ff */
[----:B------:R-:W-:Y:S01]  /*2cc0*/  IMAD.IADD R75, R39, 0x1, R40 ;  /* 0x00000001274b7824 */ /* 0x000fe200078e0228 */
[----:B------:R-:W-:-:S02]  /*2cd0*/  LOP3.LUT R37, R116, 0xffff, RZ, 0xc0, !PT ;  /* 0x0000ffff74257812 */ /* 0x000fc400078ec0ff */
[----:B------:R-:W-:Y:S02]  /*2ce0*/  LOP3.LUT R40, R115, 0xffff, RZ, 0xc0, !PT ;  /* 0x0000ffff73287812 */ /* 0x000fe400078ec0ff */
[----:B------:R-:W-:Y:S02]  /*2cf0*/  LOP3.LUT R35, R117, 0xffff, RZ, 0xc0, !PT ;  /* 0x0000ffff75237812 */ /* 0x000fe400078ec0ff */
[----:B------:R-:W-:Y:S02]  /*2d00*/  PRMT R38, R24, 0x3340, R19 ;  /* 0x0000334018267816 */ /* 0x000fe40000000013 */
[----:B------:R-:W-:Y:S02]  /*2d10*/  LOP3.LUT R43, R58, 0xffff, RZ, 0xc0, !PT ;  /* 0x0000ffff3a2b7812 */ /* 0x000fe400078ec0ff */
[----:B------:R-:W-:Y:S02]  /*2d20*/  LOP3.LUT R70, R57, 0xffff, RZ, 0xc0, !PT ;  /* 0x0000ffff39467812 */ /* 0x000fe400078ec0ff */
[----:B------:R-:W-:-:S02]  /*2d30*/  LOP3.LUT R49, R59, 0xffff, RZ, 0xc0, !PT ;  /* 0x0000ffff3b317812 */ /* 0x000fc400078ec0ff */
[C---:B------:R-:W-:Y:S02]  /*2d40*/  PRMT R44, R40.reuse, 0x3340, R37 ;  /* 0x00003340282c7816 */ /* 0x040fe40000000025 */
[----:B------:R-:W-:Y:S02]  /*2d50*/  LOP3.LUT R19, R40, 0xff, RZ, 0xc0, !PT ;  /* 0x000000ff28137812 */ /* 0x000fe400078ec0ff */
[----:B------:R-:W-:Y:S01]  /*2d60*/  LOP3.LUT R40, R24, 0xff, RZ, 0xc0, !PT ;  /* 0x000000ff18287812 */ /* 0x000fe200078ec0ff */
[----:B------:R-:W-:Y:S01]  /*2d70*/  IMAD.U32 R24, R35, 0x10000, RZ ;  /* 0x0001000023187824 */ /* 0x000fe200078e00ff */
[----:B------:R-:W-:Y:S02]  /*2d80*/  LOP3.LUT R28, R54, 0xffff, RZ, 0xc0, !PT ;  /* 0x0000ffff361c7812 */ /* 0x000fe400078ec0ff */
[----:B------:R-:W-:Y:S02]  /*2d90*/  LOP3.LUT R41, R118, 0xffff, RZ, 0xc0, !PT ;  /* 0x0000ffff76297812 */ /* 0x000fe400078ec0ff */
[----:B------:R-:W-:Y:S01]  /*2da0*/  LOP3.LUT R48, R61, 0xffff, RZ, 0xc0, !PT ;  /* 0x0000ffff3d307812 */ /* 0x000fe200078ec0ff */
[----:B------:R-:W-:Y:S01]  /*2db0*/  IMAD.U32 R37, R28, 0x10000, RZ ;  /* 0x000100001c257824 */ /* 0x000fe200078e00ff */
[----:B------:R-:W-:Y:S01]  /*2dc0*/  PRMT R72, R70, 0x3340, R43 ;  /* 0x0000334046487816 */ /* 0x000fe2000000002b */
[----:B------:R-:W-:Y:S01]  /*2dd0*/  IMAD.U32 R43, R49, 0x10000, RZ ;  /* 0x00010000312b7824 */ /* 0x000fe200078e00ff */
[----:B------:R-:W-:-:S02]  /*2de0*/  LOP3.LUT R39, R119, 0xffff, RZ, 0xc0, !PT ;  /* 0x0000ffff77277812 */ /* 0x000fc400078ec0ff */
[----:B------:R-:W-:Y:S02]  /*2df0*/  PRMT R68, R48, 0x3340, R41 ;  /* 0x0000334030447816 */ /* 0x000fe40000000029 */
[----:B------:R-:W-:Y:S02]  /*2e00*/  LOP3.LUT R41, R70, 0xff, RZ, 0xc0, !PT ;  /* 0x000000ff46297812 */ /* 0x000fe400078ec0ff */
[----:B------:R-:W-:Y:S01]  /*2e10*/  LOP3.LUT R77, R48, 0xff, RZ, 0xc0, !PT ;  /* 0x000000ff304d7812 */ /* 0x000fe200078ec0ff */
[----:B------:R-:W-:Y:S01]  /*2e20*/  IMAD.U32 R48, R39, 0x10000, RZ ;  /* 0x0001000027307824 */ /* 0x000fe200078e00ff */
[----:B------:R-:W-:Y:S02]  /*2e30*/  PRMT R19, R116, 0x7604, R19 ;  /* 0x0000760474137816 */ /* 0x000fe40000000013 */
[----:B------:R-:W-:Y:S02]  /*2e40*/  LOP3.LUT R24, R24, 0xff0000, RZ, 0xc0, !PT ;  /* 0x00ff000018187812 */ /* 0x000fe400078ec0ff */
[----:B------:R-:W-:-:S02]  /*2e50*/  LOP3.LUT R70, R43, 0xff0000, RZ, 0xc0, !PT ;  /* 0x00ff00002b467812 */ /* 0x000fc400078ec0ff */
[----:B------:R-:W-:Y:S02]  /*2e60*/  PRMT R41, R58, 0x7604, R41 ;  /* 0x000076043a297816 */ /* 0x000fe40000000029 */
[----:B------:R-:W-:Y:S01]  /*2e70*/  PRMT R43, R118, 0x7604, R77 ;  /* 0x00007604762b7816 */ /* 0x000fe2000000004d */
[----:B------:R-:W-:Y:S01]  /*2e80*/  IMAD.IADD R77, R19, 0x1, R24 ;  /* 0x00000001134d7824 */ /* 0x000fe200078e0218 */
[----:B------:R-:W-:Y:S01]  /*2e90*/  PRMT R40, R53, 0x7604, R40 ;  /* 0x0000760435287816 */ /* 0x000fe20000000028 */
[----:B------:R-:W-:Y:S01]  /*2ea0*/  IMAD.IADD R79, R41, 0x1, R70 ;  /* 0x00000001294f7824 */ /* 0x000fe200078e0246 */
[----:B------:R-:W-:Y:S01]  /*2eb0*/  LOP3.LUT R37, R37, 0xff0000, RZ, 0xc0, !PT ;  /* 0x00ff000025257812 */ /* 0x000fe200078ec0ff */
[----:B------:R-:W-:Y:S01]  /*2ec0*/  IMAD R70, R34, 0x1000000, R45 ;  /* 0x0100000022467824 */ /* 0x000fe200078e022d */
[----:B------:R-:W-:Y:S02]  /*2ed0*/  LOP3.LUT R24, R99, 0xffff, RZ, 0xc0, !PT ;  /* 0x0000ffff63187812 */ /* 0x000fe400078ec0ff */
[----:B------:R-:W-:-:S02]  /*2ee0*/  LOP3.LUT R19, R103, 0xffff, RZ, 0xc0, !PT ;  /* 0x0000ffff67137812 */ /* 0x000fc400078ec0ff */
[----:B------:R-:W-:Y:S01]  /*2ef0*/  LOP3.LUT R82, R48, 0xff0000, RZ, 0xc0, !PT ;  /* 0x00ff000030527812 */ /* 0x000fe200078ec0ff */
[----:B------:R-:W-:Y:S01]  /*2f00*/  IMAD.IADD R48, R40, 0x1, R37 ;  /* 0x0000000128307824 */ /* 0x000fe200078e0225 */
[----:B------:R-:W-:Y:S01]  /*2f10*/  PRMT R40, R25, 0x3340, R24 ;  /* 0x0000334019287816 */ /* 0x000fe20000000018 */
[----:B------:R-:W-:Y:S01]  /*2f20*/  IMAD R34, R24, 0x1000000, R73 ;  /* 0x0100000018227824 */ /* 0x000fe200078e0249 */
[----:B------:R-:W-:Y:S01]  /*2f30*/  PRMT R41, R18, 0x3340, R19 ;  /* 0x0000334012297816 */ /* 0x000fe20000000013 */
[----:B------:R-:W-:Y:S01]  /*2f40*/  IMAD R78, R19, 0x1000000, R78 ;  /* 0x01000000134e7824 */ /* 0x000fe200078e024e */
[----:B------:R-:W-:Y:S01]  /*2f50*/  LOP3.LUT R18, R114, 0xffff, RZ, 0xc0, !PT ;  /* 0x0000ffff72127812 */ /* 0x000fe200078ec0ff */
[----:B------:R-:W-:Y:S01]  /*2f60*/  IMAD.IADD R81, R43, 0x1, R82 ;  /* 0x000000012b517824 */ /* 0x000fe200078e0252 */
[----:B------:R-:W-:Y:S01]  /*2f70*/  LOP3.LUT R24, R51, 0xffff, RZ, 0xc0, !PT ;  /* 0x0000ffff33187812 */ /* 0x000fe200078ec0ff */
[----:B------:R-:W-:Y:S01]  /*2f80*/  SHFL.UP PT, R34, R34, 0x1, RZ ;  /* 0x0420000022227989 */ /* 0x000fe200000e00ff */
[----:B------:R-:W-:Y:S01]  /*2f90*/  LOP3.LUT R25, R107, 0xffff, RZ, 0xc0, !PT ;  /* 0x0000ffff6b197812 */ /* 0x000fe200078ec0ff */
[----:B------:R-:W-:Y:S01]  /*2fa0*/  IMAD R37, R18, 0x1000000, R75 ;  /* 0x0100000012257824 */ /* 0x000fe200078e024b */
[----:B------:R-:W-:Y:S01]  /*2fb0*/  LOP3.LUT R19, R55, 0xffff, RZ, 0xc0, !PT ;  /* 0x0000ffff37137812 */ /* 0x000fe200078ec0ff */
[----:B------:R-:W-:Y:S01]  /*2fc0*/  IMAD R77, R24, 0x1000000, R77 ;  /* 0x01000000184d7824 */ /* 0x000fe200078e024d */
[----:B------:R-:W-:-:S02]  /*2fd0*/  PRMT R43, R29, 0x3340, R18 ;  /* 0x000033401d2b7816 */ /* 0x000fc40000000012 */
[----:B------:R-:W-:Y:S01]  /*2fe0*/  PRMT R35, R35, 0x3340, R24 ;  /* 0x0000334023237816 */ /* 0x000fe20000000018 */
[----:B------:R-:W-:Y:S01]  /*2ff0*/  IMAD R73, R19, 0x1000000, R48 ;  /* 0x0100000013497824 */ /* 0x000fe200078e0230 */
[----:B------:R-:W-:Y:S01]  /*3000*/  LOP3.LUT R24, R60, 0xffff, RZ, 0xc0, !PT ;  /* 0x0000ffff3c187812 */ /* 0x000fe200078ec0ff */
[----:B------:R-:W-:Y:S01]  /*3010*/  SHFL.UP PT, R37, R37, 0x1, RZ ;  /* 0x0420000025257989 */ /* 0x000fe200000e00ff */
[----:B------:R-:W-:Y:S02]  /*3020*/  LOP3.LUT R18, R152, 0xffff, RZ, 0xc0, !PT ;  /* 0x0000ffff98127812 */ /* 0x000fe400078ec0ff */
[----:B------:R-:W-:Y:S01]  /*3030*/  PRMT R45, R36, 0x3340, R25 ;  /* 0x00003340242d7816 */ /* 0x000fe20000000019 */
[----:B------:R-:W-:Y:S01]  /*3040*/  IMAD R36, R25, 0x1000000, R80 ;  /* 0x0100000019247824 */ /* 0x000fe200078e0250 */
[----:B------:R-:W-:Y:S01]  /*3050*/  PRMT R29, R28, 0x3340, R19 ;  /* 0x000033401c1d7816 */ /* 0x000fe20000000013 */
[----:B------:R-:W-:Y:S01]  /*3060*/  IMAD R79, R24, 0x1000000, R79 ;  /* 0x01000000184f7824 */ /* 0x000fe200078e024f */
[----:B------:R-:W-:Y:S01]  /*3070*/  PRMT R19, R49, 0x3340, R24 ;  /* 0x0000334031137816 */ /* 0x000fe20000000018 */
[----:B------:R-:W-:Y:S01]  /*3080*/  IMAD R81, R18, 0x1000000, R81 ;  /* 0x0100000012517824 */ /* 0x000fe200078e0251 */
[----:B------:R-:W-:Y:S01]  /*3090*/  PRMT R31, R39, 0x3340, R18 ;  /* 0x00003340271f7816 */ /* 0x000fe20000000012 */
[----:B------:R-:W-:Y:S01]  /*30a0*/  SHFL.UP PT, R36, R36, 0x1, RZ ;  /* 0x0420000024247989 */ /* 0x000fe200000e00ff */
[----:B------:R-:W-:-:S02]  /*30b0*/  IADD3 R48, P0, PT, R22, R69, RZ ;  /* 0x0000004516307210 */ /* 0x000fc40007f1e0ff */
[----:B------:R-:W-:Y:S01]  /*30c0*/  PRMT R41, R26, 0x5410, R41 ;  /* 0x000054101a297816 */ /* 0x000fe20000000029 */
[----:B------:R0:W-:Y:S01]  /*30d0*/  SHFL.UP PT, R39, R73, 0x1, RZ ;  /* 0x0420000049277989 */ /* 0x0001e200000e00ff */
[----:B------:R-:W-:Y:S01]  /*30e0*/  PRMT R40, R27, 0x5410, R40 ;  /* 0x000054101b287816 */ /* 0x000fe20000000028 */
[----:B------:R-:W-:Y:S01]  /*30f0*/  IMAD.X R49, RZ, RZ, UR4, P0 ;  /* 0x00000004ff317e24 */ /* 0x000fe200080e06ff */
[----:B------:R-:W-:Y:S01]  /*3100*/  PRMT R43, R30, 0x5410, R43 ;  /* 0x000054101e2b7816 */ /* 0x000fe2000000002b */
[----:B------:R-:W-:Y:S01]  /*3110*/  SHFL.UP PT, R24, R48, 0x1, RZ ;  /* 0x0420000030187989 */ /* 0x000fe200000e00ff */
[----:B------:R-:W-:Y:S01]  /*3120*/  PRMT R42, R42, 0x5410, R45 ;  /* 0x000054102a2a7816 */ /* 0x000fe2000000002d */
[----:B------:R-:W-:Y:S01]  /*3130*/  IMAD.MOV.U32 R45, RZ, RZ, R47 ;  /* 0x000000ffff2d7224 */ /* 0x000fe200078e002f */
[----:B------:R-:W-:Y:S01]  /*3140*/  PRMT R29, R38, 0x5410, R29 ;  /* 0x00005410261d7816 */ /* 0x000fe2000000001d */
[----:B------:R-:W-:Y:S01]  /*3150*/  IMAD.MOV.U32 R47, RZ, RZ, R41 ;  /* 0x000000ffff2f7224 */ /* 0x000fe200078e0029 */
[----:B------:R-:W-:Y:S01]  /*3160*/  PRMT R28, R44, 0x5410, R35 ;  /* 0x000054102c1c7816 */ /* 0x000fe20000000023 */
[----:B------:R-:W-:Y:S01]  /*3170*/  IMAD.MOV.U32 R44, RZ, RZ, R46 ;  /* 0x000000ffff2c7224 */ /* 0x000fe200078e002e */
[----:B------:R-:W-:Y:S01]  /*3180*/  PRMT R31, R68, 0x5410, R31 ;  /* 0x00005410441f7816 */ /* 0x000fe2000000001f */
[----:B------:R1:W-:Y:S01]  /*3190*/  STL.128 [R1+0x250], R40 ;  /* 0x0002502801007387 */ /* 0x0003e20000100c00 */
[----:B------:R-:W-:Y:S01]  /*31a0*/  PRMT R30, R72, 0x5410, R19 ;  /* 0x00005410481e7816 */ /* 0x000fe20000000013 */
[----:B------:R-:W-:Y:S01]  /*31b0*/  IMAD.MOV.U32 R46, RZ, RZ, R40 ;  /* 0x000000ffff2e7224 */ /* 0x000fe200078e0028 */
[----:B------:R-:W-:Y:S01]  /*31c0*/  LOP3.LUT R74, R62, 0xff, RZ, 0xc0, !PT ;  /* 0x000000ff3e4a7812 */ /* 0x000fe200078ec0ff */
[----:B------:R-:W-:Y:S01]  /*31d0*/  SHFL.UP PT, R25, R49, 0x1, RZ ;  /* 0x0420000031197989 */ /* 0x000fe200000e00ff */
[----:B------:R-:W-:-:S02]  /*31e0*/  ISETP.NE.U32.AND P0, PT, R48, RZ, PT ;  /* 0x000000ff3000720c */ /* 0x000fc40003f05070 */
[----:B------:R-:W-:Y:S01]  /*31f0*/  PRMT R74, R153, 0x7604, R74 ;  /* 0x00007604994a7816 */ /* 0x000fe2000000004a */
[----:B------:R-:W-:Y:S01]  /*3200*/  STL.128 [R1+0x260], R28 ;  /* 0x0002601c01007387 */ /* 0x000fe20000100c00 */
[----:B------:R-:W-:Y:S02]  /*3210*/  ISETP.NE.AND.EX P0, PT, R49, RZ, PT, P0 ;  /* 0x000000ff3100720c */ /* 0x000fe40003f05300 */
[----:B------:R-:W-:Y:S01]  /*3220*/  PRMT R72, R67, 0x7610, R72 ;  /* 0x0000761043487816 */ /* 0x000fe20000000048 */
[----:B------:R-:W-:Y:S01]  /*3230*/  STL.64 [R1+0x390], R30 ;  /* 0x0003901e01007387 */ /* 0x000fe20000100a00 */
[----:B0-----:R-:W-:Y:S02]  /*3240*/  PRMT R73, R85, 0x7610, R73 ;  /* 0x0000761055497816 */ /* 0x001fe40000000049 */
[----:B------:R-:W-:Y:S01]  /*3250*/  PRMT R75, R88, 0x7610, R75 ;  /* 0x00007610584b7816 */ /* 0x000fe2000000004b */
[----:B-1----:R-:W-:Y:S01]  /*3260*/  IMAD.MOV.U32 R41, RZ, RZ, R43 ;  /* 0x000000ffff297224 */ /* 0x002fe200078e002b */
[----:B------:R-:W0:Y:S01]  /*3270*/  SHFL.UP PT, R35, R78, 0x1, RZ ;  /* 0x042000004e237989 */ /* 0x000e2200000e00ff */
[----:B------:R-:W-:Y:S01]  /*3280*/  IMAD.MOV.U32 R40, RZ, RZ, R42 ;  /* 0x000000ffff287224 */ /* 0x000fe200078e002a */
[----:B------:R-:W-:Y:S01]  /*3290*/  PRMT R120, R89, 0x7610, R120 ;  /* 0x0000761059787816 */ /* 0x000fe20000000078 */
[----:B------:R-:W-:Y:S01]  /*32a0*/  IMAD.MOV.U32 R43, RZ, RZ, R29 ;  /* 0x000000ffff2b7224 */ /* 0x000fe200078e001d */
[----:B------:R-:W-:Y:S01]  /*32b0*/  SHFL.UP PT, R38, R77, 0x1, RZ ;  /* 0x042000004d267989 */ /* 0x000fe200000e00ff */
[----:B------:R-:W-:Y:S01]  /*32c0*/  IMAD.MOV.U32 R42, RZ, RZ, R28 ;  /* 0x000000ffff2a7224 */ /* 0x000fe200078e001c */
[----:B------:R-:W-:-:S02]  /*32d0*/  PRMT R121, R90, 0x7610, R121 ;  /* 0x000076105a797816 */ /* 0x000fc40000000079 */
[----:B------:R1:W-:Y:S01]  /*32e0*/  SHFL.UP PT, R26, R70, 0x1, RZ ;  /* 0x04200000461a7989 */ /* 0x0003e200000e00ff */
[----:B------:R-:W-:Y:S02]  /*32f0*/  PRMT R122, R91, 0x7610, R122 ;  /* 0x000076105b7a7816 */ /* 0x000fe4000000007a */
[----:B------:R-:W-:Y:S01]  /*3300*/  PRMT R123, R92, 0x7610, R123 ;  /* 0x000076105c7b7816 */ /* 0x000fe2000000007b */
[----:B------:R2:W-:Y:S01]  /*3310*/  SHFL.UP PT, R27, R71, 0x1, RZ ;  /* 0x04200000471b7989 */ /* 0x0005e200000e00ff */
[----:B------:R-:W-:Y:S02]  /*3320*/  PRMT R124, R93, 0x7610, R124 ;  /* 0x000076105d7c7816 */ /* 0x000fe4000000007c */
[----:B------:R-:W-:Y:S01]  /*3330*/  PRMT R125, R94, 0x7610, R125 ;  /* 0x000076105e7d7816 */ /* 0x000fe2000000007d */
[----:B------:R-:W-:Y:S01]  /*3340*/  SHFL.UP PT, R30, R50, 0x1, RZ ;  /* 0x04200000321e7989 */ /* 0x000fe200000e00ff */
[----:B-1----:R-:W-:Y:S02]  /*3350*/  PRMT R70, R65, 0x7610, R70 ;  /* 0x0000761041467816 */ /* 0x002fe40000000046 */
[----:B------:R-:W-:Y:S01]  /*3360*/  PRMT R126, R95, 0x7610, R126 ;  /* 0x000076105f7e7816 */ /* 0x000fe2000000007e */
[----:B------:R-:W-:Y:S01]  /*3370*/  SHFL.UP PT, R28, R20, 0x1, RZ ;  /* 0x04200000141c7989 */ /* 0x000fe200000e00ff */
[----:B--2---:R-:W-:-:S02]  /*3380*/  PRMT R71, R66, 0x7610, R71 ;  /* 0x0000761042477816 */ /* 0x004fc40000000047 */
[----:B------:R-:W-:Y:S01]  /*3390*/  PRMT R127, R96, 0x7610, R127 ;  /* 0x00007610607f7816 */ /* 0x000fe2000000007f */
[----:B------:R-:W-:Y:S01]  /*33a0*/  SHFL.UP PT, R29, R21, 0x1, RZ ;  /* 0x04200000151d7989 */ /* 0x000fe200000e00ff */
[----:B------:R-:W-:Y:S02]  /*33b0*/  PRMT R128, R97, 0x7610, R128 ;  /* 0x0000761061807816 */ /* 0x000fe40000000080 */
[----:B------:R-:W-:Y:S01]  /*33c0*/  PRMT R129, R98, 0x7610, R129 ;  /* 0x0000761062817816 */ /* 0x000fe20000000081 */
[----:B------:R-:W1:Y:S01]  /*33d0*/  SHFL.UP PT, R74, R74, 0x1, RZ ;  /* 0x042000004a4a7989 */ /* 0x000e6200000e00ff */
[----:B------:R-:W-:Y:S02]  /*33e0*/  PRMT R130, R99, 0x7610, R130 ;  /* 0x0000761063827816 */ /* 0x000fe40000000082 */
[----:B------:R-:W-:Y:S01]  /*33f0*/  PRMT R131, R100, 0x7610, R131 ;  /* 0x0000761064837816 */ /* 0x000fe20000000083 */
[----:B------:R2:W-:Y:S01]  /*3400*/  SHFL.UP PT, R18, R79, 0x1, RZ ;  /* 0x042000004f127989 */ /* 0x0005e200000e00ff */
[----:B------:R-:W-:-:S02]  /*3410*/  PRMT R132, R101, 0x7610, R132 ;  /* 0x0000761065847816 */ /* 0x000fc40000000084 */
[----:B------:R-:W-:Y:S01]  /*3420*/  PRMT R133, R102, 0x7610, R133 ;  /* 0x0000761066857816 */ /* 0x000fe20000000085 */
[----:B------:R-:W3:Y:S01]  /*3430*/  SHFL.UP PT, R19, R81, 0x1, RZ ;  /* 0x0420000051137989 */ /* 0x000ee200000e00ff */
[----:B------:R-:W-:Y:S02]  /*3440*/  PRMT R134, R103, 0x7610, R134 ;  /* 0x0000761067867816 */ /* 0x000fe40000000086 */
[----:B------:R-:W-:Y:S01]  /*3450*/  PRMT R135, R104, 0x7610, R135 ;  /* 0x0000761068877816 */ /* 0x000fe20000000087 */
[----:B------:R-:W-:Y:S01]  /*3460*/  STL.64 [R1+0x238], R48 ;  /* 0x0002383001007387 */ /* 0x000fe20000100a00 */
[----:B------:R-:W-:Y:S02]  /*3470*/  PRMT R136, R105, 0x7610, R136 ;  /* 0x0000761069887816 */ /* 0x000fe40000000088 */
[----:B------:R-:W-:Y:S01]  /*3480*/  PRMT R137, R106, 0x7610, R137 ;  /* 0x000076106a897816 */ /* 0x000fe20000000089 */
[----:B------:R-:W-:Y:S01]  /*3490*/  STL.64 [R1+0x360], R48 ;  /* 0x0003603001007387 */ /* 0x000fe20000100a00 */
[----:B------:R-:W-:-:S02]  /*34a0*/  PRMT R138, R107, 0x7610, R138 ;  /* 0x000076106b8a7816 */ /* 0x000fc4000000008a */
[----:B------:R-:W-:Y:S01]  /*34b0*/  PRMT R139, R111, 0x7610, R139 ;  /* 0x000076106f8b7816 */ /* 0x000fe2000000008b */
[----:B------:R-:W-:Y:S01]  /*34c0*/  STL.128 [R1+0x380], R40 ;  /* 0x0003802801007387 */ /* 0x000fe20000100c00 */
[----:B------:R-:W-:Y:S02]  /*34d0*/  PRMT R140, R112, 0x7610, R140 ;  /* 0x00007610708c7816 */ /* 0x000fe4000000008c */
[----:B------:R-:W-:Y:S01]  /*34e0*/  PRMT R141, R113, 0x7610, R141 ;  /* 0x00007610718d7816 */ /* 0x000fe2000000008d */
[----:B0-----:R-:W-:Y:S01]  /*34f0*/  STL.128 [R1+0x10], R32 ;  /* 0x0000102001007387 */ /* 0x001fe20000100c00 */
[----:B-1----:R-:W-:Y:S02]  /*3500*/  SHF.R.U32.HI R69, RZ, 0x8, R74 ;  /* 0x00000008ff457819 */ /* 0x002fe4000001164a */
[----:B------:R-:W-:Y:S01]  /*3510*/  PRMT R142, R114, 0x7610, R142 ;  /* 0x00007610728e7816 */ /* 0x000fe2000000008e */
[----:B------:R-:W-:Y:S01]  /*3520*/  STL.128 [R1+0x20], R36 ;  /* 0x0000202401007387 */ /* 0x000fe20000100c00 */
[----:B------:R-:W-:-:S02]  /*3530*/  PRMT R68, R69, 0x7604, R74 ;  /* 0x0000760445447816 */ /* 0x000fc4000000004a */
[----:B------:R-:W-:Y:S01]  /*3540*/  PRMT R69, R64, 0x7610, R69 ;  /* 0x0000761040457816 */ /* 0x000fe20000000045 */
[----:B------:R-:W-:Y:S01]  /*3550*/  STL.128 [R1], R24 ;  /* 0x0000001801007387 */ /* 0x000fe20000100c00 */
[----:B------:R-:W-:Y:S02]  /*3560*/  PRMT R74, R87, 0x7610, R74 ;  /* 0x00007610574a7816 */ /* 0x000fe4000000004a */
[----:B------:R-:W-:Y:S01]  /*3570*/  PRMT R143, R115, 0x7610, R143 ;  /* 0x00007610738f7816 */ /* 0x000fe2000000008f */
[----:B------:R-:W-:Y:S01]  /*3580*/  STL.64 [R1+0x40], R28 ;  /* 0x0000401c01007387 */ /* 0x000fe20000100a00 */
[----:B------:R-:W-:Y:S02]  /*3590*/  PRMT R144, R116, 0x7610, R144 ;  /* 0x0000761074907816 */ /* 0x000fe40000000090 */
[----:B------:R-:W-:Y:S01]  /*35a0*/  PRMT R145, R117, 0x7610, R145 ;  /* 0x0000761075917816 */ /* 0x000fe20000000091 */
[----:B------:R-:W-:Y:S01]  /*35b0*/  STL [R1+0x3c], R30 ;  /* 0x00003c1e01007387 */ /* 0x000fe20000100800 */
[----:B------:R-:W-:-:S02]  /*35c0*/  PRMT R146, R51, 0x7610, R146 ;  /* 0x0000761033927816 */ /* 0x000fc40000000092 */
[----:B------:R-:W-:Y:S01]  /*35d0*/  PRMT R147, R52, 0x7610, R147 ;  /* 0x0000761034937816 */ /* 0x000fe20000000093 */
[----:B------:R-:W-:Y:S01]  /*35e0*/  STL.128 [R1+0x370], R44 ;  /* 0x0003702c01007387 */ /* 0x000fe20000100c00 */
[----:B------:R-:W-:Y:S02]  /*35f0*/  PRMT R76, R53, 0x7610, R76 ;  /* 0x00007610354c7816 */ /* 0x000fe4000000004c */
[----:B------:R-:W-:Y:S01]  /*3600*/  PRMT R77, R54, 0x7610, R77 ;  /* 0x00007610364d7816 */ /* 0x000fe2000000004d */
[----:B------:R0:W-:Y:S01]  /*3610*/  STL.U16 [R1+0x38], R68 ;  /* 0x0000384401007387 */ /* 0x0001e20000100400 */
[----:B------:R-:W-:Y:S02]  /*3620*/  PRMT R78, R55, 0x7610, R78 ;  /* 0x00007610374e7816 */ /* 0x000fe4000000004e */
[----:B--2---:R-:W-:Y:S01]  /*3630*/  PRMT R79, R57, 0x7610, R79 ;  /* 0x00007610394f7816 */ /* 0x004fe2000000004f */
[----:B---3--:R1:W-:Y:S01]  /*3640*/  STL.64 [R1+0x30], R18 ;  /* 0x0000301201007387 */ /* 0x0083e20000100a00 */
[----:B------:R-:W-:-:S02]  /*3650*/  PRMT R80, R58, 0x7610, R80 ;  /* 0x000076103a507816 */ /* 0x000fc40000000050 */
[----:B------:R-:W-:Y:S02]  /*3660*/  PRMT R81, R59, 0x7610, R81 ;  /* 0x000076103b517816 */ /* 0x000fe40000000051 */
[----:B------:R-:W-:Y:S02]  /*3670*/  PRMT R82, R60, 0x7610, R82 ;  /* 0x000076103c527816 */ /* 0x000fe40000000052 */
[----:B0-----:R-:W-:Y:S01]  /*3680*/  PRMT R68, R63, 0x7610, R68 ;  /* 0x000076103f447816 */ /* 0x001fe20000000044 */
[----:B------:R-:W-:Y:S01]  /*3690*/  IMAD.MOV.U32 R44, RZ, RZ, R50 ;  /* 0x000000ffff2c7224 */ /* 0x000fe200078e0032 */
[----:B------:R-:W-:Y:S02]  /*36a0*/  PRMT R45, R86, 0x7610, R45 ;  /* 0x00007610562d7816 */ /* 0x000fe4000000002d */
[----:B------:R-:W-:Y:S01]  /*36b0*/  PRMT R83, R61, 0x7610, R83 ;  /* 0x000076103d537816 */ /* 0x000fe20000000053 */
[----:B-1----:R-:W-:Y:S01]  /*36c0*/  IMAD.MOV.U32 R18, RZ, RZ, R20 ;  /* 0x000000ffff127224 */ /* 0x002fe200078e0014 */
[----:B------:R-:W-:Y:S01]  /*36d0*/  PRMT R84, R118, 0x7610, R84 ;  /* 0x0000761076547816 */ /* 0x000fe20000000054 */
[----:B------:R-:W-:Y:S01]  /*36e0*/  IMAD.MOV.U32 R19, RZ, RZ, R21 ;  /* 0x000000ffff137224 */ /* 0x000fe200078e0015 */
[----:B------:R-:W-:-:S02]  /*36f0*/  PRMT R148, R119, 0x7610, R148 ;  /* 0x0000761077947816 */ /* 0x000fc40000000094 */
[----:B------:R-:W-:Y:S02]  /*3700*/  PRMT R149, R152, 0x7610, R149 ;  /* 0x0000761098957816 */ /* 0x000fe40000000095 */
[----:B------:R-:W-:Y:S02]  /*3710*/  PRMT R150, R62, 0x7610, R150 ;  /* 0x000076103e967816 */ /* 0x000fe40000000096 */
[----:B------:R-:W-:Y:S01]  /*3720*/  PRMT R151, R153, 0x7610, R151 ;  /* 0x0000761099977816 */ /* 0x000fe20000000097 */
[----:B------:R-:W-:Y:S06]  /*3730*/  @P0 BRA `(.L_x_426) ;  /* 0x0000000800140947 */ /* 0x000fec0003800000 */
[----:B------:R-:W-:Y:S01]  /*3740*/  DADD R28, R28, R20 ;  /* 0x000000001c1c7229 */ /* 0x000fe20000000014 */
[----:B------:R-:W-:Y:S01]  /*3750*/  IMAD.IADD R18, R30, 0x1, R50 ;  /* 0x000000011e127824 */ /* 0x000fe200078e0232 */
[----:B------:R0:W-:Y:S01]  /*3760*/  STL.U8 [R1+0x48], RZ ;  /* 0x000048ff01007387 */ /* 0x0001e20000100000 */
[----:B------:R-:W-:Y:S01]  /*3770*/  BSSY.RECONVERGENT B1, `(.L_x_427) ;  /* 0x000000a000017945 */ /* 0x000fe20003800200 */
[----:B------:R-:W-:Y:S02]  /*3780*/  IMAD.MOV.U32 R30, RZ, RZ, RZ ;  /* 0x000000ffff1e7224 */ /* 0x000fe400078e00ff */
[----:B------:R0:W-:Y:S04]  /*3790*/  STL [R1+0x7c], R18 ;  /* 0x00007c1201007387 */ /* 0x0001e80000100800 */
[----:B------:R0:W-:Y:S02]  /*37a0*/  STL.64 [R1+0x80], R28 ;  /* 0x0000801c01007387 */ /* 0x0001e40000100a00 */
.L_x_428:
[----:B0-----:R-:W-:-:S06]  /*37b0*/  IMAD.IADD R18, R1, 0x1, R30 ;  /* 0x0000000101127824 */ /* 0x001fcc00078e021e */
[----:B------:R-:W2:Y:S01]  /*37c0*/  LDL.U8 R18, [R18+0x48] ;  /* 0x0000480012127983 */ /* 0x000ea20000100000 */
[----:B------:R-:W-:Y:S02]  /*37d0*/  IMAD.MOV.U32 R19, RZ, RZ, R30 ;  /* 0x000000ffff137224 */ /* 0x000fe400078e001e */
[----:B------:R-:W-:Y:S01]  /*37e0*/  VIADD R30, R30, 0x1 ;  /* 0x000000011e1e7836 */ /* 0x000fe20000000000 */
[----:B--2---:R-:W-:-:S13]  /*37f0*/  ISETP.NE.AND P0, PT, R18, RZ, PT ;  /* 0x000000ff1200720c */ /* 0x004fda0003f05270 */
[----:B------:R-:W-:Y:S05]  /*3800*/  @P0 BRA `(.L_x_428) ;  /* 0xfffffffc00e80947 */ /* 0x000fea000383ffff */
[----:B------:R-:W-:Y:S05]  /*3810*/  BSYNC.RECONVERGENT B1 ;  /* 0x0000000000017941 */ /* 0x000fea0003800200 */
.L_x_427:
[----:B------:R-:W-:Y:S01]  /*3820*/  LOP3.LUT P0, RZ, R26, 0xff, RZ, 0xc0, !PT ;  /* 0x000000ff1aff7812 */ /* 0x000fe2000780c0ff */
[----:B------:R-:W-:Y:S01]  /*3830*/  BSSY.RECONVERGENT B1, `(.L_x_429) ;  /* 0x0000010000017945 */ /* 0x000fe20003800200 */
[----:B------:R-:W-:-:S11]  /*3840*/  IMAD.MOV.U32 R18, RZ, RZ, R19 ;  /* 0x000000ffff127224 */ /* 0x000fd600078e0013 */
[----:B------:R-:W-:Y:S05]  /*3850*/  @!P0 BRA `(.L_x_430) ;  /* 0x0000000000348947 */ /* 0x000fea0003800000 */
[----:B------:R-:W-:Y:S01]  /*3860*/  BSSY.RECONVERGENT B2, `(.L_x_431) ;  /* 0x000000b000027945 */ /* 0x000fe20003800200 */
[----:B------:R-:W-:-:S07]  /*3870*/  IMAD.MOV.U32 R18, RZ, RZ, RZ ;  /* 0x000000ffff127224 */ /* 0x000fce00078e00ff */
.L_x_432:
[----:B------:R-:W-:-:S05]  /*3880*/  IADD3 R29, PT, PT, R1, R18, R19 ;  /* 0x00000012011d7210 */ /* 0x000fca0007ffe013 */
[----:B------:R-:W2:Y:S01]  /*3890*/  LDL.U8 R26, [R29+0x8] ;  /* 0x000008001d1a7983 */ /* 0x000ea20000100000 */
[----:B------:R-:W-:-:S03]  /*38a0*/  IMAD.IADD R28, R1, 0x1, R18 ;  /* 0x00000001011c7824 */ /* 0x000fc600078e0212 */
[----:B--2---:R0:W-:Y:S04]  /*38b0*/  STL.U8 [R29+0x48], R26 ;  /* 0x0000481a1d007387 */ /* 0x0041e80000100000 */
[----:B------:R-:W2:Y:S01]  /*38c0*/  LDL.U8 R27, [R28+0x9] ;  /* 0x000009001c1b7983 */ /* 0x000ea20000100000 */
[----:B------:R-:W-:Y:S01]  /*38d0*/  VIADD R18, R18, 0x1 ;  /* 0x0000000112127836 */ /* 0x000fe20000000000 */
[----:B--2---:R-:W-:-:S03]  /*38e0*/  ISETP.NE.AND P0, PT, R27, RZ, PT ;  /* 0x000000ff1b00720c */ /* 0x004fc60003f05270 */
[----:B------:R-:W-:-:S10]  /*38f0*/  IMAD.IADD R27, R18, 0x1, R19 ;  /* 0x00000001121b7824 */ /* 0x000fd400078e0213 */
[----:B0-----:R-:W-:Y:S05]  /*3900*/  @P0 BRA `(.L_x_432) ;  /* 0xfffffffc00dc0947 */ /* 0x001fea000383ffff */
[----:B------:R-:W-:Y:S05]  /*3910*/  BSYNC.RECONVERGENT B2 ;  /* 0x0000000000027941 */ /* 0x000fea0003800200 */
.L_x_431:
[----:B------:R-:W-:-:S07]  /*3920*/  IMAD.MOV.U32 R18, RZ, RZ, R27 ;  /* 0x000000ffff127224 */ /* 0x000fce00078e001b */
.L_x_430:
[----:B------:R-:W-:Y:S05]  /*3930*/  BSYNC.RECONVERGENT B1 ;  /* 0x0000000000017941 */ /* 0x000fea0003800200 */
.L_x_429:
[----:B------:R-:W-:Y:S01]  /*3940*/  IMAD.IADD R19, R1, 0x1, R18 ;  /* 0x0000000101137824 */ /* 0x000fe200078e0212 */
[----:B------:R-:W-:Y:S01]  /*3950*/  BSSY.RECONVERGENT B1, `(.L_x_433) ;  /* 0x0000009000017945 */ /* 0x000fe20003800200 */
[----:B------:R-:W-:-:S03]  /*3960*/  IMAD.MOV.U32 R18, RZ, RZ, RZ ;  /* 0x000000ffff127224 */ /* 0x000fc600078e00ff */
[----:B------:R0:W-:Y:S04]  /*3970*/  STL.U8 [R19+0x49], RZ ;  /* 0x000049ff13007387 */ /* 0x0001e80000100000 */
.L_x_434:
[----:B------:R-:W-:-:S05]  /*3980*/  IMAD.IADD R26, R1, 0x1, R18 ;  /* 0x00000001011a7824 */ /* 0x000fca00078e0212 */
[----:B0-----:R-:W2:Y:S02]  /*3990*/  LDL.U8 R19, [R26+0x48] ;  /* 0x000048001a137983 */ /* 0x001ea40000100000 */
[----:B--2---:R-:W-:Y:S01]  /*39a0*/  ISETP.NE.AND P0, PT, R19, RZ, PT ;  /* 0x000000ff1300720c */ /* 0x004fe20003f05270 */
[----:B------:R-:W-:Y:S02]  /*39b0*/  IMAD.MOV.U32 R19, RZ, RZ, R18 ;  /* 0x000000ffff137224 */ /* 0x000fe400078e0012 */
[----:B------:R-:W-:-:S10]  /*39c0*/  VIADD R18, R18, 0x1 ;  /* 0x0000000112127836 */ /* 0x000fd40000000000 */
[----:B------:R-:W-:Y:S05]  /*39d0*/  @P0 BRA `(.L_x_434) ;  /* 0xfffffffc00e80947 */ /* 0x000fea000383ffff */
[----:B------:R-:W-:Y:S05]  /*39e0*/  BSYNC.RECONVERGENT B1 ;  /* 0x0000000000017941 */ /* 0x000fea0003800200 */
.L_x_433:
[----:B------:R-:W-:Y:S01]  /*39f0*/  LOP3.LUT P0, RZ, R86, 0xff, RZ, 0xc0, !PT ;  /* 0x000000ff56ff7812 */ /* 0x000fe2000780c0ff */
[----:B------:R-:W-:Y:S01]  /*3a00*/  BSSY.RECONVERGENT B1, `(.L_x_435) ;  /* 0x0000010000017945 */ /* 0x000fe20003800200 */
[----:B------:R-:W-:-:S11]  /*3a10*/  IMAD.MOV.U32 R18, RZ, RZ, R19 ;  /* 0x000000ffff127224 */ /* 0x000fd600078e0013 */
[----:B------:R-:W-:Y:S05]  /*3a20*/  @!P0 BRA `(.L_x_436) ;  /* 0x0000000000348947 */ /* 0x000fea0003800000 */
[----:B------:R-:W-:Y:S01]  /*3a30*/  BSSY.RECONVERGENT B2, `(.L_x_437) ;  /* 0x000000b000027945 */ /* 0x000fe20003800200 */
[----:B------:R-:W-:-:S07]  /*3a40*/  IMAD.MOV.U32 R18, RZ, RZ, RZ ;  /* 0x000000ffff127224 */ /* 0x000fce00078e00ff */
.L_x_438:
        /* <DEDUP_REMOVED lines=10> */
.L_x_437:
[----:B------:R-:W-:-:S07]  /*3af0*/  IMAD.MOV.U32 R18, RZ, RZ, R27 ;  /* 0x000000ffff127224 */ /* 0x000fce00078e001b */
.L_x_436:
[----:B------:R-:W-:Y:S05]  /*3b00*/  BSYNC.RECONVERGENT B1 ;  /* 0x0000000000017941 */ /* 0x000fea0003800200 */
.L_x_435:
[----:B------:R-:W-:-:S05]  /*3b10*/  IMAD.IADD R39, R1, 0x1, R18 ;  /* 0x0000000101277824 */ /* 0x000fca00078e0212 */
[----:B------:R0:W-:Y:S04]  /*3b20*/  STL.U8 [R39+0x49], RZ ;  /* 0x000049ff27007387 */ /* 0x0001e80000100000 */
[----:B------:R-:W2:Y:S04]  /*3b30*/  LDL.128 R32, [R1+0x50] ;  /* 0x0000500001207983 */ /* 0x000ea80000100c00 */
[----:B------:R-:W3:Y:S04]  /*3b40*/  LDL.128 R28, [R1+0x60] ;  /* 0x00006000011c7983 */ /* 0x000ee80000100c00 */
[----:B------:R-:W4:Y:S04]  /*3b50*/  LDL.64 R26, [R1+0x48] ;  /* 0x00004800011a7983 */ /* 0x000f280000100a00 */
[----:B------:R-:W4:Y:S04]  /*3b60*/  LDL.64 R36, [R1+0x70] ;  /* 0x0000700001247983 */ /* 0x000f280000100a00 */
[----:B------:R-:W4:Y:S04]  /*3b70*/  LDL.U16 R38, [R1+0x78] ;  /* 0x0000780001267983 */ /* 0x000f280000100400 */
[----:B------:R0:W5:Y:S04]  /*3b80*/  LDL R44, [R1+0x7c] ;  /* 0x00007c00012c7983 */ /* 0x0001680000100800 */
[----:B------:R0:W5:Y:S01]  /*3b90*/  LDL.64 R18, [R1+0x80] ;  /* 0x0000800001127983 */ /* 0x0001620000100a00 */
[----:B--2---:R-:W-:-:S02]  /*3ba0*/  PRMT R75, R32, 0x7770, RZ ;  /* 0x00007770204b7816 */ /* 0x004fc400000000ff */
        /* <DEDUP_REMOVED lines=61> */
[----:B0-----:R-:W-:-:S07]  /*3f80*/  PRMT R151, R38, 0x7610, R151 ;  /* 0x0000761026977816 */ /* 0x001fce0000000097 */
.L_x_426:
[----:B------:R-:W-:Y:S05]  /*3f90*/  BSYNC.RECONVERGENT B0 ;  /* 0x0000000000007941 */ /* 0x000fea0003800200 */
.L_x_425:
[----:B------:R-:W0:Y:S01]  /*3fa0*/  S2R R26, SR_LANEID ;  /* 0x00000000001a7919 */ /* 0x000e220000000000 */
[----:B------:R-:W-:Y:S01]  /*3fb0*/  IADD3 R155, P3, PT, R24, R48, RZ ;  /* 0x00000030189b7210 */ /* 0x000fe20007f7e0ff */
[----:B------:R-:W-:Y:S04]  /*3fc0*/  BSSY.RECONVERGENT B0, `(.L_x_439) ;  /* 0x000003b000007945 */ /* 0x000fe80003800200 */
[----:B------:R-:W-:Y:S01]  /*3fd0*/  IMAD.X R154, R25, 0x1, R49, P3 ;  /* 0x00000001199a7824 */ /* 0x000fe200018e0631 */
[----:B0-----:R-:W-:-:S13]  /*3fe0*/  ISETP.GT.AND P0, PT, R26, RZ, PT ;  /* 0x000000ff1a00720c */ /* 0x001fda0003f04270 */
[----:B------:R-:W-:Y:S05]  /*3ff0*/  @P0 BRA `(.L_x_440) ;  /* 0x0000000000dc0947 */ /* 0x000fea0003800000 */
[----:B-----5:R-:W-:Y:S01]  /*4000*/  IMAD.MOV.U32 R18, RZ, RZ, R20 ;  /* 0x000000ffff127224 */ /* 0x020fe200078e0014 */
[----:B------:R-:W-:Y:S01]  /*4010*/  PRMT R151, R153, 0x7610, R151 ;  /* 0x0000761099977816 */ /* 0x000fe20000000097 */
[----:B------:R-:W-:Y:S01]  /*4020*/  IMAD.MOV.U32 R19, RZ, RZ, R21 ;  /* 0x000000ffff137224 */ /* 0x000fe200078e0015 */
[----:B------:R-:W-:Y:S01]  /*4030*/  PRMT R150, R62, 0x7610, R150 ;  /* 0x000076103e967816 */ /* 0x000fe20000000096 */
[----:B------:R-:W-:Y:S01]  /*4040*/  IMAD.MOV.U32 R44, RZ, RZ, R50 ;  /* 0x000000ffff2c7224 */ /* 0x000fe200078e0032 */
[----:B------:R-:W-:Y:S01]  /*4050*/  PRMT R149, R152, 0x7610, R149 ;  /* 0x0000761098957816 */ /* 0x000fe20000000095 */
[----:B------:R-:W-:Y:S01]  /*4060*/  IMAD.MOV.U32 R155, RZ, RZ, R48 ;  /* 0x000000ffff9b7224 */ /* 0x000fe200078e0030 */
[----:B------:R-:W-:Y:S01]  /*4070*/  PRMT R148, R119, 0x7610, R148 ;  /* 0x0000761077947816 */ /* 0x000fe20000000094 */
[----:B------:R-:W-:Y:S01]  /*4080*/  IMAD.MOV.U32 R154, RZ, RZ, R49 ;  /* 0x000000ffff9a7224 */ /* 0x000fe200078e0031 */
        /* <DEDUP_REMOVED lines=45> */
[----:B------:R-:W-:-:S07]  /*4360*/  PRMT R45, R86, 0x7610, R45 ;  /* 0x00007610562d7816 */ /* 0x000fce000000002d */
.L_x_440:
[----:B------:R-:W-:Y:S05]  /*4370*/  BSYNC.RECONVERGENT B0 ;  /* 0x0000000000007941 */ /* 0x000fea0003800200 */
.L_x_439:
[----:B------:R-:W-:Y:S01]  /*4380*/  LOP3.LUT R33, R69, 0xffff, RZ, 0xc0, !PT ;  /* 0x0000ffff45217812 */ /* 0x000fe200078ec0ff */
[----:B-----5:R-:W-:Y:S01]  /*4390*/  STL [R1+0x39c], R44 ;  /* 0x00039c2c01007387 */ /* 0x020fe20000100800 */
[----:B------:R-:W-:Y:S01]  /*43a0*/  LOP3.LUT R25, R45, 0xffff, RZ, 0xc0, !PT ;  /* 0x0000ffff2d197812 */ /* 0x000fe200078ec0ff */
[----:B------:R-:W-:Y:S01]  /*43b0*/  BSSY.RECONVERGENT B0, `(.L_x_441) ;  /* 0x000017f000007945 */ /* 0x000fe20003800200 */
[C---:B------:R-:W-:Y:S01]  /*43c0*/  LOP3.LUT R46, R68.reuse, 0xffff, RZ, 0xc0, !PT ;  /* 0x0000ffff442e7812 */ /* 0x040fe200078ec0ff */
[----:B------:R-:W-:Y:S01]  /*43d0*/  IMAD.U32 R20, R33, 0x10000, RZ ;  /* 0x0001000021147824 */ /* 0x000fe200078e00ff */
[C---:B------:R-:W-:Y:S01]  /*43e0*/  LOP3.LUT R21, R25.reuse, 0xff, RZ, 0xc0, !PT ;  /* 0x000000ff19157812 */ /* 0x040fe200078ec0ff */
[----:B------:R-:W-:Y:S01]  /*43f0*/  STL.64 [R1+0x3a0], R18 ;  /* 0x0003a01201007387 */ /* 0x000fe20000100a00 */
[----:B------:R-:W-:Y:S02]  /*4400*/  PRMT R46, R25, 0x3340, R46 ;  /* 0x00003340192e7816 */ /* 0x000fe4000000002e */
[----:B------:R-:W-:Y:S01]  /*4410*/  PRMT R32, R68, 0x7604, R21 ;  /* 0x0000760444207816 */ /* 0x000fe20000000015 */
[----:B------:R-:W-:Y:S01]  /*4420*/  IMAD.MOV.U32 R21, RZ, RZ, R154 ;  /* 0x000000ffff157224 */ /* 0x000fe200078e009a */
[----:B------:R-:W-:Y:S01]  /*4430*/  LOP3.LUT R27, R20, 0xff0000, RZ, 0xc0, !PT ;  /* 0x00ff0000141b7812 */ /* 0x000fe200078ec0ff */
[----:B------:R-:W-:Y:S01]  /*4440*/  IMAD.MOV.U32 R20, RZ, RZ, R155 ;  /* 0x000000ffff147224 */ /* 0x000fe200078e009b */
[----:B------:R-:W-:-:S02]  /*4450*/  LOP3.LUT R24, R73, 0xffff, RZ, 0xc0, !PT ;  /* 0x0000ffff49187812 */ /* 0x000fc400078ec0ff */
[----:B------:R-:W-:Y:S01]  /*4460*/  LOP3.LUT R28, R124, 0xffff, RZ, 0xc0, !PT ;  /* 0x0000ffff7c1c7812 */ /* 0x000fe200078ec0ff */
[----:B------:R-:W-:Y:S01]  /*4470*/  IMAD.IADD R32, R32, 0x1, R27 ;  /* 0x0000000120207824 */ /* 0x000fe200078e021b */
[----:B------:R0:W-:Y:S01]  /*4480*/  STL.64 [R1+0x360], R20 ;  /* 0x0003601401007387 */ /* 0x0001e20000100a00 */
[----:B------:R-:W-:Y:S02]  /*4490*/  LOP3.LUT R29, R123, 0xffff, RZ, 0xc0, !PT ;  /* 0x0000ffff7b1d7812 */ /* 0x000fe400078ec0ff */
[----:B------:R-:W-:Y:S02]  /*44a0*/  LOP3.LUT R27, R125, 0xffff, RZ, 0xc0, !PT ;  /* 0x0000ffff7d1b7812 */ /* 0x000fe400078ec0ff */
[----:B------:R-:W-:Y:S02]  /*44b0*/  LOP3.LUT R30, R120, 0xffff, RZ, 0xc0, !PT ;  /* 0x0000ffff781e7812 */ /* 0x000fe400078ec0ff */
[----:B------:R-:W-:Y:S02]  /*44c0*/  LOP3.LUT R31, R75, 0xffff, RZ, 0xc0, !PT ;  /* 0x0000ffff4b1f7812 */ /* 0x000fe400078ec0ff */
[----:B------:R-:W-:-:S02]  /*44d0*/  LOP3.LUT R34, R121, 0xffff, RZ, 0xc0, !PT ;  /* 0x0000ffff79227812 */ /* 0x000fc400078ec0ff */
[----:B------:R-:W-:Y:S01]  /*44e0*/  LOP3.LUT R38, R128, 0xffff, RZ, 0xc0, !PT ;  /* 0x0000ffff80267812 */ /* 0x000fe200078ec0ff */
[----:B0-----:R-:W-:Y:S01]  /*44f0*/  IMAD.U32 R20, R24, 0x10000, RZ ;  /* 0x0001000018147824 */ /* 0x001fe200078e00ff */
[----:B------:R-:W-:Y:S02]  /*4500*/  LOP3.LUT R21, R127, 0xffff, RZ, 0xc0, !PT ;  /* 0x0000ffff7f157812 */ /* 0x000fe400078ec0ff */
[----:B------:R-:W-:Y:S02]  /*4510*/  LOP3.LUT R35, R129, 0xffff, RZ, 0xc0, !PT ;  /* 0x0000ffff81237812 */ /* 0x000fe400078ec0ff */
[----:B------:R-:W-:Y:S02]  /*4520*/  LOP3.LUT R25, R72, 0xffff, RZ, 0xc0, !PT ;  /* 0x0000ffff48197812 */ /* 0x000fe400078ec0ff */
[----:B------:R-:W-:Y:S02]  /*4530*/  LOP3.LUT R26, R71, 0xffff, RZ, 0xc0, !PT ;  /* 0x0000ffff471a7812 */ /* 0x000fe400078ec0ff */
[----:B------:R-:W-:Y:S01]  /*4540*/  PRMT R37, R29, 0x3340, R28 ;  /* 0x000033401d257816 */ /* 0x000fe2000000001c */
[----:B------:R-:W-:Y:S01]  /*4550*/  IMAD.U32 R28, R27, 0x10000, RZ ;  /* 0x000100001b1c7824 */ /* 0x000fe200078e00ff */
[----:B------:R-:W-:Y:S01]  /*4560*/  PRMT R36, R31, 0x3340, R30 ;  /* 0x000033401f247816 */ /* 0x000fe2000000001e */
[----:B------:R-:W-:Y:S01]  /*4570*/  IMAD.U32 R30, R35, 0x10000, RZ ;  /* 0x00010000231e7824 */ /* 0x000fe200078e00ff */
[----:B------:R-:W-:-:S02]  /*4580*/  PRMT R38, R21, 0x3340, R38 ;  /* 0x0000334015267816 */ /* 0x000fc40000000026 */
[----:B------:R-:W-:Y:S01]  /*4590*/  LOP3.LUT R39, R21, 0xff, RZ, 0xc0, !PT ;  /* 0x000000ff15277812 */ /* 0x000fe200078ec0ff */
[----:B------:R-:W-:Y:S01]  /*45a0*/  IMAD.U32 R21, R34, 0x10000, RZ ;  /* 0x0001000022157824 */ /* 0x000fe200078e00ff */
[C---:B------:R-:W-:Y:S02]  /*45b0*/  PRMT R47, R26.reuse, 0x3340, R25 ;  /* 0x000033401a2f7816 */ /* 0x040fe40000000019 */
[----:B------:R-:W-:Y:S02]  /*45c0*/  LOP3.LUT R25, R26, 0xff, RZ, 0xc0, !PT ;  /* 0x000000ff1a197812 */ /* 0x000fe400078ec0ff */
[----:B------:R-:W-:Y:S02]  /*45d0*/  LOP3.LUT R31, R31, 0xff, RZ, 0xc0, !PT ;  /* 0x000000ff1f1f7812 */ /* 0x000fe400078ec0ff */
[----:B------:R-:W-:Y:S02]  /*45e0*/  LOP3.LUT R29, R29, 0xff, RZ, 0xc0, !PT ;  /* 0x000000ff1d1d7812 */ /* 0x000fe400078ec0ff */
[----:B------:R-:W-:-:S02]  /*45f0*/  PRMT R25, R72, 0x7604, R25 ;  /* 0x0000760448197816 */ /* 0x000fc40000000019 */
[----:B------:R-:W-:Y:S02]  /*4600*/  LOP3.LUT R20, R20, 0xff0000, RZ, 0xc0, !PT ;  /* 0x00ff000014147812 */ /* 0x000fe400078ec0ff */
[----:B------:R-:W-:Y:S02]  /*4610*/  PRMT R31, R120, 0x7604, R31 ;  /* 0x00007604781f7816 */ /* 0x000fe4000000001f */
[----:B------:R-:W-:Y:S01]  /*4620*/  LOP3.LUT R26, R21, 0xff0000, RZ, 0xc0, !PT ;  /* 0x00ff0000151a7812 */ /* 0x000fe200078ec0ff */
[----:B------:R-:W-:Y:S01]  /*4630*/  IMAD.IADD R52, R25, 0x1, R20 ;  /* 0x0000000119347824 */ /* 0x000fe200078e0214 */
[----:B------:R-:W-:Y:S02]  /*4640*/  PRMT R29, R124, 0x7604, R29 ;  /* 0x000076047c1d7816 */ /* 0x000fe4000000001d */
[----:B------:R-:W-:Y:S01]  /*4650*/  LOP3.LUT R28, R28, 0xff0000, RZ, 0xc0, !PT ;  /* 0x00ff00001c1c7812 */ /* 0x000fe200078ec0ff */
[----:B------:R-:W-:Y:S01]  /*4660*/  IMAD.IADD R54, R31, 0x1, R26 ;  /* 0x000000011f367824 */ /* 0x000fe200078e021a */
[----:B------:R-:W-:-:S02]  /*4670*/  PRMT R39, R128, 0x7604, R39 ;  /* 0x0000760480277816 */ /* 0x000fc40000000027 */
[----:B------:R-:W-:Y:S01]  /*4680*/  LOP3.LUT R30, R30, 0xff0000, RZ, 0xc0, !PT ;  /* 0x00ff00001e1e7812 */ /* 0x000fe200078ec0ff */
[----:B------:R-:W-:Y:S01]  /*4690*/  IMAD.IADD R53, R29, 0x1, R28 ;  /* 0x000000011d357824 */ /* 0x000fe200078e021c */
[----:B------:R-:W-:Y:S02]  /*46a0*/  LOP3.LUT R20, R131, 0xffff, RZ, 0xc0, !PT ;  /* 0x0000ffff83147812 */ /* 0x000fe400078ec0ff */
[----:B------:R-:W-:Y:S01]  /*46b0*/  LOP3.LUT R26, R133, 0xffff, RZ, 0xc0, !PT ;  /* 0x0000ffff851a7812 */ /* 0x000fe200078ec0ff */
[----:B------:R-:W-:Y:S01]  /*46c0*/  IMAD.IADD R55, R39, 0x1, R30 ;  /* 0x0000000127377824 */ /* 0x000fe200078e021e */
        /* <DEDUP_REMOVED lines=8> */
[----:B------:R-:W-:Y:S01]  /*4750*/  LOP3.LUT R25, R20, 0xff, RZ, 0xc0, !PT ;  /* 0x000000ff14197812 */ /* 0x000fe200078ec0ff */
[----:B------:R-:W-:Y:S01]  /*4760*/  IMAD.U32 R20, R26, 0x10000, RZ ;  /* 0x000100001a147824 */ /* 0x000fe200078e00ff */
[----:B------:R-:W-:Y:S01]  /*4770*/  LOP3.LUT R43, R30, 0xff, RZ, 0xc0, !PT ;  /* 0x000000ff1e2b7812 */ /* 0x000fe200078ec0ff */
[----:B------:R-:W-:Y:S01]  /*4780*/  IMAD.U32 R30, R29, 0x10000, RZ ;  /* 0x000100001d1e7824 */ /* 0x000fe200078e00ff */
[----:B------:R-:W-:-:S02]  /*4790*/  LOP3.LUT R28, R141, 0xffff, RZ, 0xc0, !PT ;  /* 0x0000ffff8d1c7812 */ /* 0x000fc400078ec0ff */
[----:B------:R-:W-:Y:S02]  /*47a0*/  LOP3.LUT R49, R144, 0xffff, RZ, 0xc0, !PT ;  /* 0x0000ffff90317812 */ /* 0x000fe400078ec0ff */
[----:B------:R-:W-:Y:S02]  /*47b0*/  LOP3.LUT R42, R143, 0xffff, RZ, 0xc0, !PT ;  /* 0x0000ffff8f2a7812 */ /* 0x000fe400078ec0ff */
[----:B------:R-:W-:Y:S02]  /*47c0*/  PRMT R40, R21, 0x3340, R40 ;  /* 0x0000334015287816 */ /* 0x000fe40000000028 */
[----:B------:R-:W-:Y:S02]  /*47d0*/  LOP3.LUT R31, R145, 0xffff, RZ, 0xc0, !PT ;  /* 0x0000ffff911f7812 */ /* 0x000fe400078ec0ff */
[----:B------:R-:W-:Y:S02]  /*47e0*/  LOP3.LUT R21, R21, 0xff, RZ, 0xc0, !PT ;  /* 0x000000ff15157812 */ /* 0x000fe400078ec0ff */
[C---:B------:R-:W-:Y:S01]  /*47f0*/  PRMT R49, R42.reuse, 0x3340, R49 ;  /* 0x000033402a317816 */ /* 0x040fe20000000031 */
[----:B------:R-:W-:Y:S01]  /*4800*/  IMAD.U32 R48, R31, 0x10000, RZ ;  /* 0x000100001f307824 */ /* 0x000fe200078e00ff */
[----:B------:R-:W-:Y:S01]  /*4810*/  LOP3.LUT R51, R42, 0xff, RZ, 0xc0, !PT ;  /* 0x000000ff2a337812 */ /* 0x000fe200078ec0ff */
[----:B------:R-:W-:Y:S01]  /*4820*/  IMAD.U32 R42, R28, 0x10000, RZ ;  /* 0x000100001c2a7824 */ /* 0x000fe200078e00ff */
        /* <DEDUP_REMOVED lines=15> */
[----:B------:R-:W-:Y:S02]  /*4920*/  PRMT R58, R21, 0x3340, R20 ;  /* 0x00003340153a7816 */ /* 0x000fe40000000014 */
[----:B------:R-:W-:Y:S01]  /*4930*/  LOP3.LUT R43, R80, 0xffff, RZ, 0xc0, !PT ;  /* 0x0000ffff502b7812 */ /* 0x000fe200078ec0ff */
[----:B------:R-:W-:Y:S01]  /*4940*/  IMAD.U32 R20, R30, 0x10000, RZ ;  /* 0x000100001e147824 */ /* 0x000fe200078e00ff */
[----:B------:R-:W-:-:S02]  /*4950*/  LOP3.LUT R50, R79, 0xffff, RZ, 0xc0, !PT ;  /* 0x0000ffff4f327812 */ /* 0x000fc400078ec0ff */
[----:B------:R-:W-:Y:S02]  /*4960*/  LOP3.LUT R59, R81, 0xffff, RZ, 0xc0, !PT ;  /* 0x0000ffff513b7812 */ /* 0x000fe400078ec0ff */
[----:B------:R-:W-:Y:S02]  /*4970*/  LOP3.LUT R25, R84, 0xffff, RZ, 0xc0, !PT ;  /* 0x0000ffff54197812 */ /* 0x000fe400078ec0ff */
[----:B------:R-:W-:Y:S02]  /*4980*/  LOP3.LUT R48, R83, 0xffff, RZ, 0xc0, !PT ;  /* 0x0000ffff53307812 */ /* 0x000fe400078ec0ff */
[----:B------:R-:W-:Y:S02]  /*4990*/  LOP3.LUT R21, R21, 0xff, RZ, 0xc0, !PT ;  /* 0x000000ff15157812 */ /* 0x000fe400078ec0ff */
[----:B------:R-:W-:Y:S01]  /*49a0*/  PRMT R64, R50, 0x3340, R43 ;  /* 0x0000334032407816 */ /* 0x000fe2000000002b */
[----:B------:R-:W-:Y:S01]  /*49b0*/  IMAD.U32 R43, R59, 0x10000, RZ ;  /* 0x000100003b2b7824 */ /* 0x000fe200078e00ff */
[----:B------:R-:W-:-:S02]  /*49c0*/  LOP3.LUT R42, R148, 0xffff, RZ, 0xc0, !PT ;  /* 0x0000ffff942a7812 */ /* 0x000fc400078ec0ff */
[----:B------:R-:W-:Y:S02]  /*49d0*/  PRMT R62, R48, 0x3340, R25 ;  /* 0x00003340303e7816 */ /* 0x000fe40000000019 */
[----:B------:R-:W-:Y:S02]  /*49e0*/  PRMT R21, R76, 0x7604, R21 ;  /* 0x000076044c157816 */ /* 0x000fe40000000015 */
[----:B------:R-:W-:Y:S02]  /*49f0*/  LOP3.LUT R20, R20, 0xff0000, RZ, 0xc0, !PT ;  /* 0x00ff000014147812 */ /* 0x000fe400078ec0ff */
[----:B------:R-:W-:Y:S01]  /*4a00*/  LOP3.LUT R25, R50, 0xff, RZ, 0xc0, !PT ;  /* 0x000000ff32197812 */ /* 0x000fe200078ec0ff */
[----:B------:R-:W-:Y:S01]  /*4a10*/  IMAD.U32 R50, R42, 0x10000, RZ ;  /* 0x000100002a327824 */ /* 0x000fe200078e00ff */
[----:B------:R-:W-:Y:S01]  /*4a20*/  LOP3.LUT R51, R48, 0xff, RZ, 0xc0, !PT ;  /* 0x000000ff30337812 */ /* 0x000fe200078ec0ff */
[----:B------:R-:W-:Y:S01]  /*4a30*/  IMAD.IADD R88, R21, 0x1, R20 ;  /* 0x0000000115587824 */ /* 0x000fe200078e0214 */
[----:B------:R-:W-:-:S02]  /*4a40*/  PRMT R25, R80, 0x7604, R25 ;  /* 0x0000760450197816 */ /* 0x000fc40000000019 */
[----:B------:R-:W-:Y:S02]  /*4a50*/  LOP3.LUT R48, R43, 0xff0000, RZ, 0xc0, !PT ;  /* 0x00ff00002b307812 */ /* 0x000fe400078ec0ff */
[----:B------:R-:W-:Y:S02]  /*4a60*/  LOP3.LUT R20, R70, 0xffff, RZ, 0xc0, !PT ;  /* 0x0000ffff46147812 */ /* 0x000fe400078ec0ff */
[----:B------:R-:W-:Y:S01]  /*4a70*/  LOP3.LUT R21, R74, 0xffff, RZ, 0xc0, !PT ;  /* 0x0000ffff4a157812 */ /* 0x000fe200078ec0ff */
[----:B------:R-:W-:Y:S01]  /*4a80*/  IMAD.IADD R87, R25, 0x1, R48 ;  /* 0x0000000119577824 */ /* 0x000fe200078e0230 */
[----:B------:R-:W-:Y:S01]  /*4a90*/  PRMT R51, R84, 0x7604, R51 ;  /* 0x0000760454337816 */ /* 0x000fe20000000033 */
[----:B------:R-:W-:Y:S01]  /*4aa0*/  IMAD R63, R20, 0x1000000, R32 ;  /* 0x01000000143f7824 */ /* 0x000fe200078e0220 */
[----:B------:R-:W-:Y:S01]  /*4ab0*/  LOP3.LUT R50, R50, 0xff0000, RZ, 0xc0, !PT ;  /* 0x00ff000032327812 */ /* 0x000fe200078ec0ff */
[----:B------:R-:W-:Y:S01]  /*4ac0*/  IMAD R65, R21, 0x1000000, R52 ;  /* 0x0100000015417824 */ /* 0x000fe200078e0234 */
[----:B------:R-:W-:Y:S01]  /*4ad0*/  PRMT R43, R33, 0x3340, R20 ;  /* 0x00003340212b7816 */ /* 0x000fe20000000014 */
[----:B------:R-:W-:Y:S01]  /*4ae0*/  SHFL.UP PT, R32, R155, 0x2, RZ ;  /* 0x044000009b207989 */ /* 0x000fe200000e00ff */
[----:B------:R-:W-:Y:S01]  /*4af0*/  LOP3.LUT R25, R122, 0xffff, RZ, 0xc0, !PT ;  /* 0x0000ffff7a197812 */ /* 0x000fe200078ec0ff */
[----:B------:R-:W-:Y:S01]  /*4b00*/  IMAD.IADD R90, R51, 0x1, R50 ;  /* 0x00000001335a7824 */ /* 0x000fe200078e0232 */
[----:B------:R-:W-:Y:S01]  /*4b10*/  PRMT R48, R24, 0x3340, R21 ;  /* 0x0000334018307816 */ /* 0x000fe20000000015 */
[----:B------:R-:W-:Y:S01]  /*4b20*/  SHFL.UP PT, R33, R154, 0x2, RZ ;  /* 0x044000009a217989 */ /* 0x000fe200000e00ff */
[----:B------:R-:W-:Y:S01]  /*4b30*/  LOP3.LUT R20, R126, 0xffff, RZ, 0xc0, !PT ;  /* 0x0000ffff7e147812 */ /* 0x000fe200078ec0ff */
[----:B------:R-:W-:Y:S01]  /*4b40*/  IMAD R66, R25, 0x1000000, R54 ;  /* 0x0100000019427824 */ /* 0x000fe200078e0236 */
[----:B------:R-:W-:-:S02]  /*4b50*/  LOP3.LUT R24, R130, 0xffff, RZ, 0xc0, !PT ;  /* 0x0000ffff82187812 */ /* 0x000fc400078ec0ff */
[----:B------:R-:W-:Y:S02]  /*4b60*/  LOP3.LUT R21, R134, 0xffff, RZ, 0xc0, !PT ;  /* 0x0000ffff86157812 */ /* 0x000fe400078ec0ff */
[----:B------:R-:W-:Y:S01]  /*4b70*/  PRMT R51, R34, 0x3340, R25 ;  /* 0x0000334022337816 */ /* 0x000fe20000000019 */
[----:B------:R-:W-:Y:S01]  /*4b80*/  IMAD R25, R20, 0x1000000, R53 ;  /* 0x0100000014197824 */ /* 0x000fe200078e0235 */
[----:B------:R-:W-:Y:S01]  /*4b90*/  PRMT R50, R27, 0x3340, R20 ;  /* 0x000033401b327816 */ /* 0x000fe20000000014 */
[----:B------:R-:W-:Y:S01]  /*4ba0*/  IMAD R67, R24, 0x1000000, R55 ;  /* 0x0100000018437824 */ /* 0x000fe200078e0237 */
[----:B------:R-:W-:Y:S01]  /*4bb0*/  PRMT R53, R35, 0x3340, R24 ;  /* 0x0000334023357816 */ /* 0x000fe20000000018 */
[----:B------:R-:W-:Y:S01]  /*4bc0*/  IMAD R27, R21, 0x1000000, R60 ;  /* 0x01000000151b7824 */ /* 0x000fe200078e023c */
[----:B------:R-:W-:Y:S01]  /*4bd0*/  LOP3.LUT R24, R150, 0xff, RZ, 0xc0, !PT ;  /* 0x000000ff96187812 */ /* 0x000fe200078ec0ff */
[----:B------:R-:W-:Y:S01]  /*4be0*/  SHFL.UP PT, R25, R25, 0x2, RZ ;  /* 0x0440000019197989 */ /* 0x000fe200000e00ff */
[----:B------:R-:W-:-:S02]  /*4bf0*/  PRMT R52, R26, 0x3340, R21 ;  /* 0x000033401a347816 */ /* 0x000fc40000000015 */
[----:B------:R-:W-:Y:S01]  /*4c00*/  PRMT R34, R151, 0x7604, R24 ;  /* 0x0000760497227816 */ /* 0x000fe20000000018 */
[----:B------:R-:W-:Y:S01]  /*4c10*/  SHFL.UP PT, R26, R67, 0x2, RZ ;  /* 0x04400000431a7989 */ /* 0x000fe200000e00ff */
[----:B------:R-:W-:Y:S02]  /*4c20*/  LOP3.LUT R20, R138, 0xffff, RZ, 0xc0, !PT ;  /* 0x0000ffff8a147812 */ /* 0x000fe400078ec0ff */
[----:B------:R-:W-:Y:S01]  /*4c30*/  LOP3.LUT R21, R142, 0xffff, RZ, 0xc0, !PT ;  /* 0x0000ffff8e157812 */ /* 0x000fe200078ec0ff */
[----:B------:R-:W-:Y:S01]  /*4c40*/  SHFL.UP PT, R24, R66, 0x2, RZ ;  /* 0x0440000042187989 */ /* 0x000fe200000e00ff */
[----:B------:R-:W-:Y:S01]  /*4c50*/  PRMT R55, R29, 0x3340, R20 ;  /* 0x000033401d377816 */ /* 0x000fe20000000014 */
[----:B------:R-:W-:Y:S01]  /*4c60*/  IMAD R85, R20, 0x1000000, R57 ;  /* 0x0100000014557824 */ /* 0x000fe200078e0239 */
[----:B------:R-:W-:Y:S01]  /*4c70*/  LOP3.LUT R20, R146, 0xffff, RZ, 0xc0, !PT ;  /* 0x0000ffff92147812 */ /* 0x000fe200078ec0ff */
[----:B------:R-:W0:Y:S01]  /*4c80*/  SHFL.UP PT, R27, R27, 0x2, RZ ;  /* 0x044000001b1b7989 */ /* 0x000e2200000e00ff */
[----:B------:R-:W-:Y:S01]  /*4c90*/  PRMT R54, R28, 0x3340, R21 ;  /* 0x000033401c367816 */ /* 0x000fe20000000015 */
[----:B------:R-:W-:Y:S01]  /*4ca0*/  IMAD R29, R21, 0x1000000, R86 ;  /* 0x01000000151d7824 */ /* 0x000fe200078e0256 */
[----:B------:R-:W-:Y:S01]  /*4cb0*/  LOP3.LUT R21, R78, 0xffff, RZ, 0xc0, !PT ;  /* 0x0000ffff4e157812 */ /* 0x000fe200078ec0ff */
[----:B------:R-:W-:Y:S01]  /*4cc0*/  IMAD R86, R20, 0x1000000, R61 ;  /* 0x0100000014567824 */ /* 0x000fe200078e023d */
[----:B------:R-:W-:Y:S01]  /*4cd0*/  PRMT R60, R31, 0x3340, R20 ;  /* 0x000033401f3c7816 */ /* 0x000fe20000000014 */
[----:B------:R-:W-:Y:S01]  /*4ce0*/  SHFL.UP PT, R28, R85, 0x2, RZ ;  /* 0x04400000551c7989 */ /* 0x000fe200000e00ff */
[----:B------:R-:W-:Y:S01]  /*4cf0*/  LOP3.LUT R20, R82, 0xffff, RZ, 0xc0, !PT ;  /* 0x0000ffff52147812 */ /* 0x000fe200078ec0ff */
[----:B------:R-:W-:Y:S01]  /*4d00*/  IMAD R31, R21, 0x1000000, R88 ;  /* 0x01000000151f7824 */ /* 0x000fe200078e0258 */
[----:B------:R-:W-:Y:S01]  /*4d10*/  PRMT R37, R37, 0x5410, R50 ;  /* 0x0000541025257816 */ /* 0x000fe20000000032 */
[----:B------:R-:W-:Y:S01]  /*4d20*/  SHFL.UP PT, R29, R29, 0x2, RZ ;  /* 0x044000001d1d7989 */ /* 0x000fe200000e00ff */
[----:B------:R-:W-:-:S02]  /*4d30*/  PRMT R36, R36, 0x5410, R51 ;  /* 0x0000541024247816 */ /* 0x000fc40000000033 */
[----:B------:R-:W-:Y:S01]  /*4d40*/  PRMT R39, R39, 0x5410, R52 ;  /* 0x0000541027277816 */ /* 0x000fe20000000034 */
[----:B------:R-:W-:Y:S01]  /*4d50*/  SHFL.UP PT, R31, R31, 0x2, RZ ;  /* 0x044000001f1f7989 */ /* 0x000fe200000e00ff */
[----:B------:R-:W-:Y:S02]  /*4d60*/  PRMT R38, R38, 0x5410, R53 ;  /* 0x0000541026267816 */ /* 0x000fe40000000035 */
[----:B------:R-:W-:Y:S01]  /*4d70*/  PRMT R61, R59, 0x3340, R20 ;  /* 0x000033403b3d7816 */ /* 0x000fe20000000014 */
[----:B------:R-:W-:Y:S01]  /*4d80*/  IMAD R20, R20, 0x1000000, R87 ;  /* 0x0100000014147824 */ /* 0x000fe200078e0257 */
[----:B------:R-:W-:Y:S01]  /*4d90*/  PRMT R57, R30, 0x3340, R21 ;  /* 0x000033401e397816 */ /* 0x000fe20000000015 */
[----:B------:R-:W1:Y:S01]  /*4da0*/  SHFL.UP PT, R87, R34, 0x2, RZ ;  /* 0x0440000022577989 */ /* 0x000e6200000e00ff */
[----:B------:R-:W-:Y:S02]  /*4db0*/  LOP3.LUT R21, R149, 0xffff, RZ, 0xc0, !PT ;  /* 0x0000ffff95157812 */ /* 0x000fe400078ec0ff */
[----:B------:R-:W-:Y:S01]  /*4dc0*/  PRMT R46, R46, 0x5410, R43 ;  /* 0x000054102e2e7816 */ /* 0x000fe2000000002b */
[----:B------:R-:W-:Y:S01]  /*4dd0*/  STL.128 [R1+0x370], R36 ;  /* 0x0003702401007387 */ /* 0x000fe20000100c00 */
[----:B------:R-:W-:Y:S01]  /*4de0*/  PRMT R59, R42, 0x3340, R21 ;  /* 0x000033402a3b7816 */ /* 0x000fe20000000015 */
[----:B------:R-:W-:Y:S01]  /*4df0*/  IMAD R21, R21, 0x1000000, R90 ;  /* 0x0100000015157824 */ /* 0x000fe200078e025a */
[----:B------:R-:W-:Y:S01]  /*4e00*/  PRMT R42, R151, 0x7604, R150 ;  /* 0x00007604972a7816 */ /* 0x000fe20000000096 */
[----:B0-----:R-:W-:Y:S01]  /*4e10*/  STL.128 [R1+0x10], R24 ;  /* 0x0000101801007387 */ /* 0x001fe20000100c00 */
[----:B------:R-:W-:-:S02]  /*4e20*/  PRMT R47, R47, 0x5410, R48 ;  /* 0x000054102f2f7816 */ /* 0x000fc40000000030 */
[----:B------:R-:W-:Y:S01]  /*4e30*/  PRMT R41, R41, 0x5410, R54 ;  /* 0x0000541029297816 */ /* 0x000fe20000000036 */
[----:B------:R0:W2:Y:S01]  /*4e40*/  SHFL.UP PT, R30, R86, 0x2, RZ ;  /* 0x04400000561e7989 */ /* 0x0000a200000e00ff */
[----:B------:R-:W-:Y:S02]  /*4e50*/  PRMT R40, R40, 0x5410, R55 ;  /* 0x0000541028287816 */ /* 0x000fe40000000037 */
[----:B------:R-:W-:Y:S01]  /*4e60*/  PRMT R43, R58, 0x5410, R57 ;  /* 0x000054103a2b7816 */ /* 0x000fe20000000039 */
[----:B------:R-:W-:Y:S01]  /*4e70*/  SHFL.UP PT, R34, R63, 0x2, RZ ;  /* 0x044000003f227989 */ /* 0x000fe200000e00ff */
[----:B------:R-:W-:Y:S02]  /*4e80*/  ISETP.NE.U32.AND P0, PT, R155, RZ, PT ;  /* 0x000000ff9b00720c */ /* 0x000fe40003f05070 */
[----:B------:R-:W-:Y:S01]  /*4e90*/  PRMT R51, R62, 0x5410, R59 ;  /* 0x000054103e337816 */ /* 0x000fe2000000003b */
[----:B------:R-:W3:Y:S01]  /*4ea0*/  SHFL.UP PT, R35, R65, 0x2, RZ ;  /* 0x0440000041237989 */ /* 0x000ee200000e00ff */
[----:B------:R-:W-:-:S02]  /*4eb0*/  ISETP.NE.AND.EX P0, PT, R154, RZ, PT, P0 ;  /* 0x000000ff9a00720c */ /* 0x000fc40003f05300 */
[----:B------:R-:W-:Y:S01]  /*4ec0*/  PRMT R50, R64, 0x5410, R61 ;  /* 0x0000541040327816 */ /* 0x000fe2000000003d */
[----:B------:R-:W-:Y:S01]  /*4ed0*/  SHFL.UP PT, R36, R44, 0x2, RZ ;  /* 0x044000002c247989 */ /* 0x000fe200000e00ff */
[--C-:B-1----:R-:W-:Y:S02]  /*4ee0*/  SHF.R.U32.HI R48, RZ, 0x8, R87.reuse ;  /* 0x00000008ff307819 */ /* 0x102fe40000011657 */
[----:B------:R-:W-:Y:S01]  /*4ef0*/  PRMT R52, R70, 0x7610, R52 ;  /* 0x0000761046347816 */ /* 0x000fe20000000034 */
[----:B------:R-:W-:Y:S01]  /*4f00*/  SHFL.UP PT, R24, R18, 0x2, RZ ;  /* 0x0440000012187989 */ /* 0x000fe200000e00ff */
[----:B------:R-:W-:Y:S02]  /*4f10*/  PRMT R48, R48, 0x7604, R87 ;  /* 0x0000760430307816 */ /* 0x000fe40000000057 */
[----:B------:R-:W-:Y:S01]  /*4f20*/  PRMT R53, R71, 0x7610, R53 ;  /* 0x0000761047357816 */ /* 0x000fe20000000035 */
[----:B------:R-:W1:Y:S01]  /*4f30*/  SHFL.UP PT, R25, R19, 0x2, RZ ;  /* 0x0440000013197989 */ /* 0x000e6200000e00ff */
[----:B------:R-:W-:-:S02]  /*4f40*/  PRMT R54, R72, 0x7610, R54 ;  /* 0x0000761048367816 */ /* 0x000fc40000000036 */
[----:B------:R-:W-:Y:S01]  /*4f50*/  PRMT R55, R73, 0x7610, R55 ;  /* 0x0000761049377816 */ /* 0x000fe20000000037 */
[----:B------:R4:W-:Y:S01]  /*4f60*/  STL.U16 [R1+0x398], R42 ;  /* 0x0003982a01007387 */ /* 0x0009e20000100400 */
[----:B------:R-:W-:Y:S02]  /*4f70*/  PRMT R57, R74, 0x7610, R57 ;  /* 0x000076104a397816 */ /* 0x000fe40000000039 */
[----:B------:R-:W-:Y:S01]  /*4f80*/  PRMT R85, R75, 0x7610, R85 ;  /* 0x000076104b557816 */ /* 0x000fe20000000055 */
[----:B------:R-:W-:Y:S01]  /*4f90*/  SHFL.UP PT, R20, R20, 0x2, RZ ;  /* 0x0440000014147989 */ /* 0x000fe200000e00ff */
[----:B0-----:R-:W-:Y:S02]  /*4fa0*/  PRMT R86, R120, 0x7610, R86 ;  /* 0x0000761078567816 */ /* 0x001fe40000000056 */
[----:B------:R-:W-:Y:S01]  /*4fb0*/  PRMT R87, R121, 0x7610, R87 ;  /* 0x0000761079577816 */ /* 0x000fe20000000057 */
[----:B------:R-:W0:Y:S01]  /*4fc0*/  SHFL.UP PT, R21, R21, 0x2, RZ ;  /* 0x0440000015157989 */ /* 0x000e2200000e00ff */
[----:B------:R-:W-:-:S02]  /*4fd0*/  PRMT R88, R122, 0x7610, R88 ;  /* 0x000076107a587816 */ /* 0x000fc40000000058 */
[----:B----4-:R-:W-:Y:S01]  /*4fe0*/  PRMT R42, R49, 0x5410, R60 ;  /* 0x00005410312a7816 */ /* 0x010fe2000000003c */
[----:B------:R-:W-:Y:S01]  /*4ff0*/  STL.64 [R1+0x368], R46 ;  /* 0x0003682e01007387 */ /* 0x000fe20000100a00 */
[----:B------:R-:W-:Y:S02]  /*5000*/  PRMT R49, R45, 0x7610, R49 ;  /* 0x000076102d317816 */ /* 0x000fe40000000031 */
[----:B------:R-:W-:Y:S01]  /*5010*/  PRMT R89, R123, 0x7610, R89 ;  /* 0x000076107b597816 */ /* 0x000fe20000000059 */
[----:B------:R-:W-:Y:S01]  /*5020*/  STL.128 [R1+0x380], R40 ;  /* 0x0003802801007387 */ /* 0x000fe20000100c00 */
[----:B------:R-:W-:Y:S02]  /*5030*/  PRMT R90, R124, 0x7610, R90 ;  /* 0x000076107c5a7816 */ /* 0x000fe4000000005a */
[----:B------:R-:W-:Y:S01]  /*5040*/  PRMT R91, R125, 0x7610, R91 ;  /* 0x000076107d5b7816 */ /* 0x000fe2000000005b */
[----:B--2---:R-:W-:Y:S01]  /*5050*/  STL.128 [R1+0x20], R28 ;  /* 0x0000201c01007387 */ /* 0x004fe20000100c00 */
[----:B------:R-:W-:-:S02]  /*5060*/  PRMT R92, R126, 0x7610, R92 ;  /* 0x000076107e5c7816 */ /* 0x000fc4000000005c */
[----:B------:R-:W-:Y:S01]  /*5070*/  PRMT R93, R127, 0x7610, R93 ;  /* 0x000076107f5d7816 */ /* 0x000fe2000000005d */
[----:B---3--:R-:W-:Y:S01]  /*5080*/  STL.128 [R1], R32 ;  /* 0x0000002001007387 */ /* 0x008fe20000100c00 */
[----:B------:R-:W-:Y:S02]  /*5090*/  PRMT R94, R128, 0x7610, R94 ;  /* 0x00007610805e7816 */ /* 0x000fe4000000005e */
[----:B------:R-:W-:Y:S01]  /*50a0*/  PRMT R95, R129, 0x7610, R95 ;  /* 0x00007610815f7816 */ /* 0x000fe2000000005f */
[----:B-1----:R-:W-:Y:S01]  /*50b0*/  STL.64 [R1+0x40], R24 ;  /* 0x0000401801007387 */ /* 0x002fe20000100a00 */
[----:B------:R-:W-:Y:S02]  /*50c0*/  PRMT R96, R130, 0x7610, R96 ;  /* 0x0000761082607816 */ /* 0x000fe40000000060 */
[----:B------:R-:W-:Y:S01]  /*50d0*/  PRMT R97, R131, 0x7610, R97 ;  /* 0x0000761083617816 */ /* 0x000fe20000000061 */
[----:B------:R-:W-:Y:S01]  /*50e0*/  STL [R1+0x3c], R36 ;  /* 0x00003c2401007387 */ /* 0x000fe20000100800 */
[----:B------:R-:W-:-:S02]  /*50f0*/  PRMT R98, R132, 0x7610, R98 ;  /* 0x0000761084627816 */ /* 0x000fc40000000062 */
[----:B------:R-:W-:Y:S01]  /*5100*/  PRMT R99, R133, 0x7610, R99 ;  /* 0x0000761085637816 */ /* 0x000fe20000000063 */
[----:B------:R1:W-:Y:S01]  /*5110*/  STL.64 [R1+0x390], R50 ;  /* 0x0003903201007387 */ /* 0x0003e20000100a00 */
[----:B------:R-:W-:Y:S02]  /*5120*/  PRMT R100, R134, 0x7610, R100 ;  /* 0x0000761086647816 */ /* 0x000fe40000000064 */
[----:B------:R-:W-:Y:S01]  /*5130*/  PRMT R101, R135, 0x7610, R101 ;  /* 0x0000761087657816 */ /* 0x000fe20000000065 */
[----:B------:R2:W-:Y:S01]  /*5140*/  STL.U16 [R1+0x38], R48 ;  /* 0x0000383001007387 */ /* 0x0005e20000100400 */
[----:B------:R-:W-:Y:S02]  /*5150*/  PRMT R102, R136, 0x7610, R102 ;  /* 0x0000761088667816 */ /* 0x000fe40000000066 */
[----:B------:R-:W-:Y:S01]  /*5160*/  PRMT R103, R137, 0x7610, R103 ;  /* 0x0000761089677816 */ /* 0x000fe20000000067 */
[----:B0-----:R0:W-:Y:S01]  /*5170*/  STL.64 [R1+0x30], R20 ;  /* 0x0000301401007387 */ /* 0x0011e20000100a00 */
[----:B------:R-:W-:-:S02]  /*5180*/  PRMT R104, R138, 0x7610, R104 ;  /* 0x000076108a687816 */ /* 0x000fc40000000068 */
[----:B------:R-:W-:Y:S02]  /*5190*/  PRMT R105, R139, 0x7610, R105 ;  /* 0x000076108b697816 */ /* 0x000fe40000000069 */
[----:B-1----:R-:W-:Y:S01]  /*51a0*/  PRMT R50, R68, 0x7610, R50 ;  /* 0x0000761044327816 */ /* 0x002fe20000000032 */
[----:B--2---:R-:W-:Y:S01]  /*51b0*/  IMAD.MOV.U32 R48, RZ, RZ, R44 ;  /* 0x000000ffff307224 */ /* 0x004fe200078e002c */
[----:B------:R-:W-:Y:S02]  /*51c0*/  PRMT R51, R69, 0x7610, R51 ;  /* 0x0000761045337816 */ /* 0x000fe40000000033 */
[----:B------:R-:W-:Y:S02]  /*51d0*/  PRMT R106, R140, 0x7610, R106 ;  /* 0x000076108c6a7816 */ /* 0x000fe4000000006a */
[----:B------:R-:W-:Y:S01]  /*51e0*/  PRMT R107, R141, 0x7610, R107 ;  /* 0x000076108d6b7816 */ /* 0x000fe2000000006b */
[----:B0-----:R-:W-:Y:S01]  /*51f0*/  IMAD.MOV.U32 R20, RZ, RZ, R18 ;  /* 0x000000ffff147224 */ /* 0x001fe200078e0012 */
[----:B------:R-:W-:Y:S01]  /*5200*/  PRMT R111, R142, 0x7610, R111 ;  /* 0x000076108e6f7816 */ /* 0x000fe2000000006f */
[----:B------:R-:W-:Y:S01]  /*5210*/  IMAD.MOV.U32 R21, RZ, RZ, R19 ;  /* 0x000000ffff157224 */ /* 0x000fe200078e0013 */
        /* <DEDUP_REMOVED lines=26> */
.L_x_444:
[----:B0-----:R-:W-:-:S06]  /*53c0*/  IMAD.IADD R20, R1, 0x1, R26 ;  /* 0x0000000101147824 */ /* 0x001fcc00078e021a */
[----:B------:R-:W2:Y:S01]  /*53d0*/  LDL.U8 R20, [R20+0x48] ;  /* 0x0000480014147983 */ /* 0x000ea20000100000 */
[----:B------:R-:W-:Y:S02]  /*53e0*/  IMAD.MOV.U32 R21, RZ, RZ, R26 ;  /* 0x000000ffff157224 */ /* 0x000fe400078e001a */
[----:B------:R-:W-:Y:S01]  /*53f0*/  VIADD R26, R26, 0x1 ;  /* 0x000000011a1a7836 */ /* 0x000fe20000000000 */
[----:B--2---:R-:W-:-:S13]  /*5400*/  ISETP.NE.AND P0, PT, R20, RZ, PT ;  /* 0x000000ff1400720c */ /* 0x004fda0003f05270 */
[----:B------:R-:W-:Y:S05]  /*5410*/  @P0 BRA `(.L_x_444) ;  /* 0xfffffffc00e80947 */ /* 0x000fea000383ffff */
[----:B------:R-:W-:Y:S05]  /*5420*/  BSYNC.RECONVERGENT B1 ;  /* 0x0000000000017941 */ /* 0x000fea0003800200 */
.L_x_443:
[----:B------:R-:W-:Y:S01]  /*5430*/  LOP3.LUT P0, RZ, R34, 0xff, RZ, 0xc0, !PT ;  /* 0x000000ff22ff7812 */ /* 0x000fe2000780c0ff */
[----:B------:R-:W-:Y:S01]  /*5440*/  BSSY.RECONVERGENT B1, `(.L_x_445) ;  /* 0x0000010000017945 */ /* 0x000fe20003800200 */
[----:B------:R-:W-:-:S11]  /*5450*/  IMAD.MOV.U32 R20, RZ, RZ, R21 ;  /* 0x000000ffff147224 */ /* 0x000fd600078e0015 */
[----:B------:R-:W-:Y:S05]  /*5460*/  @!P0 BRA `(.L_x_446) ;  /* 0x0000000000348947 */ /* 0x000fea0003800000 */
[----:B------:R-:W-:Y:S01]  /*5470*/  BSSY.RECONVERGENT B2, `(.L_x_447) ;  /* 0x000000b000027945 */ /* 0x000fe20003800200 */
[----:B------:R-:W-:-:S07]  /*5480*/  IMAD.MOV.U32 R20, RZ, RZ, RZ ;  /* 0x000000ffff147224 */ /* 0x000fce00078e00ff */
.L_x_448:
        /* <DEDUP_REMOVED lines=10> */
.L_x_447:
[----:B------:R-:W-:-:S07]  /*5530*/  IMAD.MOV.U32 R20, RZ, RZ, R25 ;  /* 0x000000ffff147224 */ /* 0x000fce00078e0019 */
.L_x_446:
[----:B------:R-:W-:Y:S05]  /*5540*/  BSYNC.RECONVERGENT B1 ;  /* 0x0000000000017941 */ /* 0x000fea0003800200 */
.L_x_445:
[----:B------:R-:W-:Y:S01]  /*5550*/  IMAD.IADD R21, R1, 0x1, R20 ;  /* 0x0000000101157824 */ /* 0x000fe200078e0214 */
[----:B------:R-:W-:Y:S01]  /*5560*/  BSSY.RECONVERGENT B1, `(.L_x_449) ;  /* 0x0000009000017945 */ /* 0x000fe20003800200 */
[----:B------:R-:W-:-:S03]  /*5570*/  IMAD.MOV.U32 R20, RZ, RZ, RZ ;  /* 0x000000ffff147224 */ /* 0x000fc600078e00ff */
[----:B------:R0:W-:Y:S04]  /*5580*/  STL.U8 [R21+0x49], RZ ;  /* 0x000049ff15007387 */ /* 0x0001e80000100000 */
.L_x_450:
[----:B------:R-:W-:-:S05]  /*5590*/  IMAD.IADD R24, R1, 0x1, R20 ;  /* 0x0000000101187824 */ /* 0x000fca00078e0214 */
[----:B0-----:R-:W2:Y:S02]  /*55a0*/  LDL.U8 R21, [R24+0x48] ;  /* 0x0000480018157983 */ /* 0x001ea40000100000 */
[----:B--2---:R-:W-:Y:S01]  /*55b0*/  ISETP.NE.AND P0, PT, R21, RZ, PT ;  /* 0x000000ff1500720c */ /* 0x004fe20003f05270 */
[----:B------:R-:W-:Y:S02]  /*55c0*/  IMAD.MOV.U32 R21, RZ, RZ, R20 ;  /* 0x000000ffff157224 */ /* 0x000fe400078e0014 */
[----:B------:R-:W-:-:S10]  /*55d0*/  VIADD R20, R20, 0x1 ;  /* 0x0000000114147836 */ /* 0x000fd40000000000 */
[----:B------:R-:W-:Y:S05]  /*55e0*/  @P0 BRA `(.L_x_450) ;  /* 0xfffffffc00e80947 */ /* 0x000fea000383ffff */
[----:B------:R-:W-:Y:S05]  /*55f0*/  BSYNC.RECONVERGENT B1 ;  /* 0x0000000000017941 */ /* 0x000fea0003800200 */
.L_x_449:
[----:B------:R-:W-:Y:S01]  /*5600*/  LOP3.LUT P0, RZ, R45, 0xff, RZ, 0xc0, !PT ;  /* 0x000000ff2dff7812 */ /* 0x000fe2000780c0ff */
[----:B------:R-:W-:Y:S01]  /*5610*/  BSSY.RECONVERGENT B1, `(.L_x_451) ;  /* 0x0000010000017945 */ /* 0x000fe20003800200 */
[----:B------:R-:W-:-:S11]  /*5620*/  IMAD.MOV.U32 R20, RZ, RZ, R21 ;  /* 0x000000ffff147224 */ /* 0x000fd600078e0015 */
[----:B------:R-:W-:Y:S05]  /*5630*/  @!P0 BRA `(.L_x_452) ;  /* 0x0000000000348947 */ /* 0x000fea0003800000 */
[----:B------:R-:W-:Y:S01]  /*5640*/  BSSY.RECONVERGENT B2, `(.L_x_453) ;  /* 0x000000b000027945 */ /* 0x000fe20003800200 */
[----:B------:R-:W-:-:S07]  /*5650*/  IMAD.MOV.U32 R20, RZ, RZ, RZ ;  /* 0x000000ffff147224 */ /* 0x000fce00078e00ff */
.L_x_454:
        /* <DEDUP_REMOVED lines=10> */
.L_x_453:
[----:B------:R-:W-:-:S07]  /*5700*/  IMAD.MOV.U32 R20, RZ, RZ, R25 ;  /* 0x000000ffff147224 */ /* 0x000fce00078e0019 */
.L_x_452:
[----:B------:R-:W-:Y:S05]  /*5710*/  BSYNC.RECONVERGENT B1 ;  /* 0x0000000000017941 */ /* 0x000fea0003800200 */
.L_x_451:
        /* <DEDUP_REMOVED lines=72> */
.L_x_442:
[----:B------:R-:W-:Y:S05]  /*5ba0*/  BSYNC.RECONVERGENT B0 ;  /* 0x0000000000007941 */ /* 0x000fea0003800200 */
.L_x_441:
[----:B------:R-:W0:Y:S01]  /*5bb0*/  S2R R24, SR_LANEID ;  /* 0x0000000000187919 */ /* 0x000e220000000000 */
[----:B------:R-:W-:Y:S01]  /*5bc0*/  IADD3 R152, P3, PT, R32, R155, RZ ;  /* 0x0000009b20987210 */ /* 0x000fe20007f7e0ff */
[----:B------:R-:W-:Y:S04]  /*5bd0*/  BSSY.RECONVERGENT B0, `(.L_x_455) ;  /* 0x000003b000007945 */ /* 0x000fe80003800200 */
[----:B------:R-:W-:Y:S01]  /*5be0*/  IMAD.X R153, R33, 0x1, R154, P3 ;  /* 0x0000000121997824 */ /* 0x000fe200018e069a */
[----:B0-----:R-:W-:-:S13]  /*5bf0*/  ISETP.GT.AND P0, PT, R24, 0x1, PT ;  /* 0x000000011800780c */ /* 0x001fda0003f04270 */
        /* <DEDUP_REMOVED lines=56> */
.L_x_456:
[----:B------:R-:W-:Y:S05]  /*5f80*/  BSYNC.RECONVERGENT B0 ;  /* 0x0000000000007941 */ /* 0x000fea0003800200 */
.L_x_455:
[----:B------:R-:W-:Y:S01]  /*5f90*/  LOP3.LUT R31, R51, 0xffff, RZ, 0xc0, !PT ;  /* 0x0000ffff331f7812 */ /* 0x000fe200078ec0ff */
[----:B------:R-:W-:Y:S01]  /*5fa0*/  STL.64 [R1+0x360], R152 ;  /* 0x0003609801007387 */ /* 0x000fe20000100a00 */
[----:B------:R-:W-:Y:S01]  /*5fb0*/  LOP3.LUT R19, R49, 0xffff, RZ, 0xc0, !PT ;  /* 0x0000ffff31137812 */ /* 0x000fe200078ec0ff */
[----:B------:R-:W-:Y:S01]  /*5fc0*/  BSSY.RECONVERGENT B0, `(.L_x_457) ;  /* 0x000017d000007945 */ /* 0x000fe20003800200 */
[C---:B------:R-:W-:Y:S01]  /*5fd0*/  LOP3.LUT R44, R50.reuse, 0xffff, RZ, 0xc0, !PT ;  /* 0x0000ffff322c7812 */ /* 0x040fe200078ec0ff */
[----:B------:R-:W-:Y:S01]  /*5fe0*/  IMAD.U32 R18, R31, 0x10000, RZ ;  /* 0x000100001f127824 */ /* 0x000fe200078e00ff */
[C---:B------:R-:W-:Y:S01]  /*5ff0*/  LOP3.LUT R25, R19.reuse, 0xff, RZ, 0xc0, !PT ;  /* 0x000000ff13197812 */ /* 0x040fe200078ec0ff */
[----:B-----5:R-:W-:Y:S01]  /*6000*/  STL [R1+0x39c], R48 ;  /* 0x00039c3001007387 */ /* 0x020fe20000100800 */
[----:B------:R-:W-:Y:S02]  /*6010*/  PRMT R44, R19, 0x3340, R44 ;  /* 0x00003340132c7816 */ /* 0x000fe4000000002c */
[----:B------:R-:W-:Y:S01]  /*6020*/  PRMT R25, R50, 0x7604, R25 ;  /* 0x0000760432197816 */ /* 0x000fe20000000019 */
[----:B------:R-:W-:Y:S01]  /*6030*/  STL.64 [R1+0x3a0], R20 ;  /* 0x0003a01401007387 */ /* 0x000fe20000100a00 */
[----:B------:R-:W-:-:S02]  /*6040*/  LOP3.LUT R18, R18, 0xff0000, RZ, 0xc0, !PT ;  /* 0x00ff000012127812 */ /* 0x000fc400078ec0ff */
[----:B------:R-:W-:Y:S02]  /*6050*/  LOP3.LUT R19, R54, 0xffff, RZ, 0xc0, !PT ;  /* 0x0000ffff36137812 */ /* 0x000fe400078ec0ff */
[----:B------:R-:W-:Y:S01]  /*6060*/  LOP3.LUT R24, R53, 0xffff, RZ, 0xc0, !PT ;  /* 0x0000ffff35187812 */ /* 0x000fe200078ec0ff */
[----:B------:R-:W-:Y:S01]  /*6070*/  IMAD.IADD R30, R25, 0x1, R18 ;  /* 0x00000001191e7824 */ /* 0x000fe200078e0212 */
        /* <DEDUP_REMOVED lines=8> */
[----:B------:R-:W-:Y:S02]  /*6100*/  PRMT R45, R24, 0x3340, R19 ;  /* 0x00003340182d7816 */ /* 0x000fe40000000013 */
[----:B------:R-:W-:Y:S01]  /*6110*/  LOP3.LUT R38, R94, 0xffff, RZ, 0xc0, !PT ;  /* 0x0000ffff5e267812 */ /* 0x000fe200078ec0ff */
[----:B------:R-:W-:Y:S01]  /*6120*/  IMAD.U32 R34, R33, 0x10000, RZ ;  /* 0x0001000021227824 */ /* 0x000fe200078e00ff */
[----:B------:R-:W-:-:S02]  /*6130*/  LOP3.LUT R35, R93, 0xffff, RZ, 0xc0, !PT ;  /* 0x0000ffff5d237812 */ /* 0x000fc400078ec0ff */
[----:B------:R-:W-:Y:S01]  /*6140*/  PRMT R37, R27, 0x3340, R26 ;  /* 0x000033401b257816 */ /* 0x000fe2000000001a */
[----:B------:R-:W-:Y:S01]  /*6150*/  IMAD.U32 R26, R32, 0x10000, RZ ;  /* 0x00010000201a7824 */ /* 0x000fe200078e00ff */
[----:B------:R-:W-:Y:S01]  /*6160*/  LOP3.LUT R19, R24, 0xff, RZ, 0xc0, !PT ;  /* 0x000000ff18137812 */ /* 0x000fe200078ec0ff */
[----:B------:R-:W-:Y:S01]  /*6170*/  IMAD.U32 R24, R18, 0x10000, RZ ;  /* 0x0001000012187824 */ /* 0x000fe200078e00ff */
[----:B------:R-:W-:Y:S01]  /*6180*/  PRMT R36, R29, 0x3340, R28 ;  /* 0x000033401d247816 */ /* 0x000fe2000000001c */
[----:B------:R-:W-:Y:S01]  /*6190*/  IMAD.U32 R28, R25, 0x10000, RZ ;  /* 0x00010000191c7824 */ /* 0x000fe200078e00ff */
[----:B------:R-:W-:Y:S02]  /*61a0*/  LOP3.LUT R29, R29, 0xff, RZ, 0xc0, !PT ;  /* 0x000000ff1d1d7812 */ /* 0x000fe400078ec0ff */
[----:B------:R-:W-:Y:S02]  /*61b0*/  LOP3.LUT R27, R27, 0xff, RZ, 0xc0, !PT ;  /* 0x000000ff1b1b7812 */ /* 0x000fe400078ec0ff */
[----:B------:R-:W-:-:S02]  /*61c0*/  PRMT R38, R35, 0x3340, R38 ;  /* 0x0000334023267816 */ /* 0x000fc40000000026 */
        /* <DEDUP_REMOVED lines=18> */
[----:B------:R-:W-:Y:S01]  /*62f0*/  LOP3.LUT R46, R113, 0xffff, RZ, 0xc0, !PT ;  /* 0x0000ffff712e7812 */ /* 0x000fe200078ec0ff */
[----:B------:R-:W-:Y:S01]  /*6300*/  IMAD.U32 R42, R28, 0x10000, RZ ;  /* 0x000100001c2a7824 */ /* 0x000fe200078e00ff */
[----:B------:R-:W-:Y:S02]  /*6310*/  LOP3.LUT R27, R112, 0xffff, RZ, 0xc0, !PT ;  /* 0x0000ffff701b7812 */ /* 0x000fe400078ec0ff */
[----:B------:R-:W-:Y:S02]  /*6320*/  LOP3.LUT R24, R97, 0xffff, RZ, 0xc0, !PT ;  /* 0x0000ffff61187812 */ /* 0x000fe400078ec0ff */
[----:B------:R-:W-:-:S02]  /*6330*/  LOP3.LUT R34, R105, 0xffff, RZ, 0xc0, !PT ;  /* 0x0000ffff69227812 */ /* 0x000fc400078ec0ff */
[C---:B------:R-:W-:Y:S02]  /*6340*/  PRMT R40, R19.reuse, 0x3340, R40 ;  /* 0x0000334013287816 */ /* 0x040fe40000000028 */
[----:B------:R-:W-:Y:S01]  /*6350*/  LOP3.LUT R47, R19, 0xff, RZ, 0xc0, !PT ;  /* 0x000000ff132f7812 */ /* 0x000fe200078ec0ff */
[----:B------:R-:W-:Y:S01]  /*6360*/  IMAD.U32 R19, R26, 0x10000, RZ ;  /* 0x000100001a137824 */ /* 0x000fe200078e00ff */
[----:B------:R-:W-:Y:S02]  /*6370*/  LOP3.LUT R39, R98, 0xffff, RZ, 0xc0, !PT ;  /* 0x0000ffff62277812 */ /* 0x000fe400078ec0ff */
[C---:B------:R-:W-:Y:S02]  /*6380*/  PRMT R46, R27.reuse, 0x3340, R46 ;  /* 0x000033401b2e7816 */ /* 0x040fe4000000002e */
[----:B------:R-:W-:Y:S01]  /*6390*/  LOP3.LUT R68, R27, 0xff, RZ, 0xc0, !PT ;  /* 0x000000ff1b447812 */ /* 0x000fe200078ec0ff */
[----:B------:R-:W-:Y:S01]  /*63a0*/  IMAD.U32 R27, R29, 0x10000, RZ ;  /* 0x000100001d1b7824 */ /* 0x000fe200078e00ff */
[----:B------:R-:W-:-:S02]  /*63b0*/  LOP3.LUT R41, R106, 0xffff, RZ, 0xc0, !PT ;  /* 0x0000ffff6a297812 */ /* 0x000fc400078ec0ff */
[----:B------:R-:W-:Y:S02]  /*63c0*/  LOP3.LUT R35, R114, 0xffff, RZ, 0xc0, !PT ;  /* 0x0000ffff72237812 */ /* 0x000fe400078ec0ff */
[----:B------:R-:W-:Y:S02]  /*63d0*/  LOP3.LUT R43, R24, 0xff, RZ, 0xc0, !PT ;  /* 0x000000ff182b7812 */ /* 0x000fe400078ec0ff */
[----:B------:R-:W-:Y:S01]  /*63e0*/  LOP3.LUT R73, R34, 0xff, RZ, 0xc0, !PT ;  /* 0x000000ff22497812 */ /* 0x000fe200078ec0ff */
[----:B------:R-:W-:Y:S01]  /*63f0*/  IMAD.U32 R70, R35, 0x10000, RZ ;  /* 0x0001000023467824 */ /* 0x000fe200078e00ff */
[----:B------:R-:W-:Y:S02]  /*6400*/  PRMT R39, R24, 0x3340, R39 ;  /* 0x0000334018277816 */ /* 0x000fe40000000027 */
[----:B------:R-:W-:Y:S02]  /*6410*/  PRMT R41, R34, 0x3340, R41 ;  /* 0x0000334022297816 */ /* 0x000fe40000000029 */
[----:B------:R-:W-:-:S02]  /*6420*/  LOP3.LUT R24, R19, 0xff0000, RZ, 0xc0, !PT ;  /* 0x00ff000013187812 */ /* 0x000fc400078ec0ff */
[----:B------:R-:W-:Y:S02]  /*6430*/  PRMT R43, R98, 0x7604, R43 ;  /* 0x00007604622b7816 */ /* 0x000fe4000000002b */
        /* <DEDUP_REMOVED lines=27> */
[----:B------:R-:W-:Y:S02]  /*65f0*/  LOP3.LUT R19, R19, 0xff0000, RZ, 0xc0, !PT ;  /* 0x00ff000013137812 */ /* 0x000fe400078ec0ff */
[----:B------:R-:W-:Y:S02]  /*6600*/  LOP3.LUT R70, R70, 0xff, RZ, 0xc0, !PT ;  /* 0x000000ff46467812 */ /* 0x000fe400078ec0ff */
[----:B------:R-:W-:Y:S01]  /*6610*/  LOP3.LUT R68, R68, 0xff, RZ, 0xc0, !PT ;  /* 0x000000ff44447812 */ /* 0x000fe200078ec0ff */
[----:B------:R-:W-:Y:S01]  /*6620*/  IMAD.IADD R124, R24, 0x1, R19 ;  /* 0x00000001187c7824 */ /* 0x000fe200078e0213 */
[----:B------:R-:W-:Y:S02]  /*6630*/  PRMT R70, R63, 0x7604, R70 ;  /* 0x000076043f467816 */ /* 0x000fe40000000046 */
[----:B------:R-:W-:Y:S02]  /*6640*/  LOP3.LUT R27, R27, 0xff0000, RZ, 0xc0, !PT ;  /* 0x00ff00001b1b7812 */ /* 0x000fe400078ec0ff */
[----:B------:R-:W-:-:S02]  /*6650*/  PRMT R68, R67, 0x7604, R68 ;  /* 0x0000760443447816 */ /* 0x000fc40000000044 */
[----:B------:R-:W-:Y:S01]  /*6660*/  LOP3.LUT R43, R43, 0xff0000, RZ, 0xc0, !PT ;  /* 0x00ff00002b2b7812 */ /* 0x000fe200078ec0ff */
[----:B------:R-:W-:Y:S01]  /*6670*/  IMAD.IADD R121, R70, 0x1, R27 ;  /* 0x0000000146797824 */ /* 0x000fe200078e021b */
[----:B------:R-:W-:Y:S02]  /*6680*/  LOP3.LUT R19, R57, 0xffff, RZ, 0xc0, !PT ;  /* 0x0000ffff39137812 */ /* 0x000fe400078ec0ff */
[----:B------:R-:W-:Y:S01]  /*6690*/  LOP3.LUT R24, R52, 0xffff, RZ, 0xc0, !PT ;  /* 0x0000ffff34187812 */ /* 0x000fe200078ec0ff */
[----:B------:R-:W-:Y:S01]  /*66a0*/  IMAD.IADD R126, R68, 0x1, R43 ;  /* 0x00000001447e7824 */ /* 0x000fe200078e022b */
[----:B------:R-:W-:Y:S01]  /*66b0*/  LOP3.LUT R27, R88, 0xffff, RZ, 0xc0, !PT ;  /* 0x0000ffff581b7812 */ /* 0x000fe200078ec0ff */
[----:B------:R-:W-:Y:S01]  /*66c0*/  IMAD R82, R19, 0x1000000, R72 ;  /* 0x0100000013527824 */ /* 0x000fe200078e0248 */
[----:B------:R-:W-:Y:S01]  /*66d0*/  PRMT R68, R18, 0x3340, R19 ;  /* 0x0000334012447816 */ /* 0x000fe20000000013 */
[----:B------:R-:W-:Y:S01]  /*66e0*/  IMAD R81, R24, 0x1000000, R30 ;  /* 0x0100000018517824 */ /* 0x000fe200078e021e */
[----:B------:R-:W-:Y:S01]  /*66f0*/  LOP3.LUT R18, R92, 0xffff, RZ, 0xc0, !PT ;  /* 0x0000ffff5c127812 */ /* 0x000fe200078ec0ff */
[----:B------:R-:W-:Y:S01]  /*6700*/  IMAD R83, R27, 0x1000000, R74 ;  /* 0x010000001b537824 */ /* 0x000fe200078e024a */
[----:B------:R-:W-:-:S02]  /*6710*/  LOP3.LUT R19, R100, 0xffff, RZ, 0xc0, !PT ;  /* 0x0000ffff64137812 */ /* 0x000fc400078ec0ff */
[----:B------:R-:W-:Y:S02]  /*6720*/  PRMT R43, R31, 0x3340, R24 ;  /* 0x000033401f2b7816 */ /* 0x000fe40000000018 */
[----:B------:R-:W-:Y:S01]  /*6730*/  PRMT R47, R32, 0x3340, R27 ;  /* 0x00003340202f7816 */ /* 0x000fe2000000001b */
[----:B------:R-:W-:Y:S01]  /*6740*/  IMAD R27, R19, 0x1000000, R120 ;  /* 0x01000000131b7824 */ /* 0x000fe200078e0278 */
[----:B------:R-:W-:Y:S01]  /*6750*/  LOP3.LUT R24, R96, 0xffff, RZ, 0xc0, !PT ;  /* 0x0000ffff60187812 */ /* 0x000fe200078ec0ff */
[----:B------:R-:W-:Y:S01]  /*6760*/  SHFL.UP PT, R32, R152, 0x4, RZ ;  /* 0x0480000098207989 */ /* 0x000fe200000e00ff */
[----:B------:R-:W-:Y:S01]  /*6770*/  PRMT R70, R25, 0x3340, R18 ;  /* 0x0000334019467816 */ /* 0x000fe20000000012 */
[----:B------:R-:W-:Y:S01]  /*6780*/  IMAD R25, R18, 0x1000000, R69 ;  /* 0x0100000012197824 */ /* 0x000fe200078e0245 */
[----:B------:R-:W-:Y:S01]  /*6790*/  PRMT R72, R26, 0x3340, R19 ;  /* 0x000033401a487816 */ /* 0x000fe20000000013 */
[----:B------:R-:W-:Y:S01]  /*67a0*/  IMAD R84, R24, 0x1000000, R71 ;  /* 0x0100000018547824 */ /* 0x000fe200078e0247 */
[----:B------:R-:W-:Y:S01]  /*67b0*/  LOP3.LUT R18, R104, 0xffff, RZ, 0xc0, !PT ;  /* 0x0000ffff68127812 */ /* 0x000fe200078ec0ff */
[----:B------:R-:W-:Y:S01]  /*67c0*/  SHFL.UP PT, R27, R27, 0x4, RZ ;  /* 0x048000001b1b7989 */ /* 0x000fe200000e00ff */
[----:B------:R-:W-:-:S02]  /*67d0*/  LOP3.LUT R19, R111, 0xffff, RZ, 0xc0, !PT ;  /* 0x0000ffff6f137812 */ /* 0x000fc400078ec0ff */
[----:B------:R-:W-:Y:S01]  /*67e0*/  PRMT R71, R29, 0x3340, R18 ;  /* 0x000033401d477816 */ /* 0x000fe20000000012 */
[----:B------:R-:W-:Y:S01]  /*67f0*/  IMAD R120, R18, 0x1000000, R73 ;  /* 0x0100000012787824 */ /* 0x000fe200078e0249 */
[----:B------:R-:W-:Y:S01]  /*6800*/  PRMT R69, R33, 0x3340, R24 ;  /* 0x0000334021457816 */ /* 0x000fe20000000018 */
[----:B------:R-:W-:Y:S01]  /*6810*/  IMAD R29, R19, 0x1000000, R122 ;  /* 0x01000000131d7824 */ /* 0x000fe200078e027a */
[----:B------:R-:W-:Y:S01]  /*6820*/  PRMT R74, R28, 0x3340, R19 ;  /* 0x000033401c4a7816 */ /* 0x000fe20000000013 */
[----:B------:R-:W-:Y:S01]  /*6830*/  SHFL.UP PT, R25, R25, 0x4, RZ ;  /* 0x0480000019197989 */ /* 0x000fe200000e00ff */
[----:B------:R-:W-:Y:S02]  /*6840*/  LOP3.LUT R19, R61, 0xffff, RZ, 0xc0, !PT ;  /* 0x0000ffff3d137812 */ /* 0x000fe400078ec0ff */
[----:B------:R-:W-:Y:S01]  /*6850*/  LOP3.LUT R24, R118, 0xff, RZ, 0xc0, !PT ;  /* 0x000000ff76187812 */ /* 0x000fe200078ec0ff */
[----:B------:R-:W-:Y:S01]  /*6860*/  SHFL.UP PT, R26, R84, 0x4, RZ ;  /* 0x04800000541a7989 */ /* 0x000fe200000e00ff */
[----:B------:R-:W-:Y:S01]  /*6870*/  PRMT R73, R34, 0x3340, R19 ;  /* 0x0000334022497816 */ /* 0x000fe20000000013 */
[----:B------:R-:W-:Y:S01]  /*6880*/  IMAD R31, R19, 0x1000000, R124 ;  /* 0x01000000131f7824 */ /* 0x000fe200078e027c */
[----:B------:R-:W-:Y:S01]  /*6890*/  PRMT R34, R119, 0x7604, R24 ;  /* 0x0000760477227816 */ /* 0x000fe20000000018 */
[----:B------:R-:W-:Y:S01]  /*68a0*/  SHFL.UP PT, R33, R153, 0x4, RZ ;  /* 0x0480000099217989 */ /* 0x000fe200000e00ff */
[----:B------:R-:W-:-:S02]  /*68b0*/  LOP3.LUT R18, R115, 0xffff, RZ, 0xc0, !PT ;  /* 0x0000ffff73127812 */ /* 0x000fc400078ec0ff */
[----:B------:R-:W-:Y:S01]  /*68c0*/  PRMT R37, R37, 0x5410, R70 ;  /* 0x0000541025257816 */ /* 0x000fe20000000046 */
[----:B------:R-:W0:Y:S01]  /*68d0*/  SHFL.UP PT, R24, R83, 0x4, RZ ;  /* 0x0480000053187989 */ /* 0x000e2200000e00ff */
[----:B------:R-:W-:Y:S01]  /*68e0*/  PRMT R75, R35, 0x3340, R18 ;  /* 0x00003340234b7816 */ /* 0x000fe20000000012 */
[----:B------:R-:W-:Y:S01]  /*68f0*/  IMAD R30, R18, 0x1000000, R79 ;  /* 0x01000000121e7824 */ /* 0x000fe200078e024f */
[----:B------:R-:W-:Y:S01]  /*6900*/  LOP3.LUT R18, R65, 0xffff, RZ, 0xc0, !PT ;  /* 0x0000ffff41127812 */ /* 0x000fe200078ec0ff */
[----:B------:R-:W-:Y:S01]  /*6910*/  SHFL.UP PT, R28, R120, 0x4, RZ ;  /* 0x04800000781c7989 */ /* 0x000fe200000e00ff */
[----:B------:R-:W-:Y:S02]  /*6920*/  PRMT R36, R36, 0x5410, R47 ;  /* 0x0000541024247816 */ /* 0x000fe4000000002f */
[----:B------:R-:W-:Y:S01]  /*6930*/  PRMT R39, R39, 0x5410, R72 ;  /* 0x0000541027277816 */ /* 0x000fe20000000048 */
[----:B------:R-:W-:Y:S01]  /*6940*/  SHFL.UP PT, R29, R29, 0x4, RZ ;  /* 0x048000001d1d7989 */ /* 0x000fe200000e00ff */
[----:B------:R-:W-:-:S02]  /*6950*/  PRMT R38, R38, 0x5410, R69 ;  /* 0x0000541026267816 */ /* 0x000fc40000000045 */
[----:B------:R-:W-:Y:S01]  /*6960*/  PRMT R79, R77, 0x3340, R18 ;  /* 0x000033404d4f7816 */ /* 0x000fe20000000012 */
[----:B------:R-:W-:Y:S01]  /*6970*/  IMAD R18, R18, 0x1000000, R121 ;  /* 0x0100000012127824 */ /* 0x000fe200078e0279 */
[----:B------:R-:W-:Y:S01]  /*6980*/  SHFL.UP PT, R30, R30, 0x4, RZ ;  /* 0x048000001e1e7989 */ /* 0x000fe200000e00ff */
[----:B------:R-:W-:Y:S02]  /*6990*/  LOP3.LUT R19, R117, 0xffff, RZ, 0xc0, !PT ;  /* 0x0000ffff75137812 */ /* 0x000fe400078ec0ff */
[----:B------:R-:W-:Y:S01]  /*69a0*/  PRMT R44, R44, 0x5410, R43 ;  /* 0x000054102c2c7816 */ /* 0x000fe2000000002b */
[----:B------:R-:W1:Y:S01]  /*69b0*/  SHFL.UP PT, R121, R34, 0x4, RZ ;  /* 0x0480000022797989 */ /* 0x000e6200000e00ff */
[----:B------:R-:W-:Y:S01]  /*69c0*/  PRMT R77, R42, 0x3340, R19 ;  /* 0x000033402a4d7816 */ /* 0x000fe20000000013 */
[----:B------:R-:W-:Y:S01]  /*69d0*/  IMAD R19, R19, 0x1000000, R126 ;  /* 0x0100000013137824 */ /* 0x000fe200078e027e */
[----:B------:R-:W-:Y:S01]  /*69e0*/  PRMT R42, R119, 0x7604, R118 ;  /* 0x00007604772a7816 */ /* 0x000fe20000000076 */
[----:B------:R-:W-:Y:S01]  /*69f0*/  STL.128 [R1+0x370], R36 ;  /* 0x0003702401007387 */ /* 0x000fe20000100c00 */
[----:B------:R-:W-:-:S02]  /*6a00*/  PRMT R41, R41, 0x5410, R74 ;  /* 0x0000541029297816 */ /* 0x000fc4000000004a */
[----:B------:R-:W-:Y:S01]  /*6a10*/  PRMT R40, R40, 0x5410, R71 ;  /* 0x0000541028287816 */ /* 0x000fe20000000047 */
[----:B0-----:R-:W-:Y:S01]  /*6a20*/  STL.128 [R1+0x10], R24 ;  /* 0x0000101801007387 */ /* 0x001fe20000100c00 */
[----:B------:R-:W-:Y:S02]  /*6a30*/  PRMT R43, R76, 0x5410, R73 ;  /* 0x000054104c2b7816 */ /* 0x000fe40000000049 */
[----:B------:R-:W-:Y:S01]  /*6a40*/  PRMT R47, R78, 0x5410, R77 ;  /* 0x000054104e2f7816 */ /* 0x000fe2000000004d */
[----:B------:R-:W0:Y:S01]  /*6a50*/  SHFL.UP PT, R31, R31, 0x4, RZ ;  /* 0x048000001f1f7989 */ /* 0x000e2200000e00ff */
[----:B------:R-:W-:Y:S02]  /*6a60*/  ISETP.NE.U32.AND P0, PT, R152, RZ, PT ;  /* 0x000000ff9800720c */ /* 0x000fe40003f05070 */
[----:B------:R-:W-:Y:S01]  /*6a70*/  PRMT R45, R45, 0x5410, R68 ;  /* 0x000054102d2d7816 */ /* 0x000fe20000000044 */
[----:B------:R-:W-:Y:S01]  /*6a80*/  SHFL.UP PT, R34, R81, 0x4, RZ ;  /* 0x0480000051227989 */ /* 0x000fe200000e00ff */
[----:B------:R-:W-:-:S02]  /*6a90*/  ISETP.NE.AND.EX P0, PT, R153, RZ, PT, P0 ;  /* 0x000000ff9900720c */ /* 0x000fc40003f05300 */
[----:B------:R-:W-:Y:S01]  /*6aa0*/  PRMT R69, R51, 0x7610, R69 ;  /* 0x0000761033457816 */ /* 0x000fe20000000045 */
[----:B------:R-:W2:Y:S01]  /*6ab0*/  SHFL.UP PT, R35, R82, 0x4, RZ ;  /* 0x0480000052237989 */ /* 0x000ea200000e00ff */
[----:B------:R-:W-:Y:S02]  /*6ac0*/  PRMT R71, R53, 0x7610, R71 ;  /* 0x0000761035477816 */ /* 0x000fe40000000047 */
[----:B------:R-:W-:Y:S01]  /*6ad0*/  PRMT R72, R54, 0x7610, R72 ;  /* 0x0000761036487816 */ /* 0x000fe20000000048 */
[----:B------:R-:W-:Y:S01]  /*6ae0*/  SHFL.UP PT, R36, R48, 0x4, RZ ;  /* 0x0480000030247989 */ /* 0x000fe200000e00ff */
[----:B-1----:R-:W-:Y:S02]  /*6af0*/  SHF.R.U32.HI R68, RZ, 0x8, R121 ;  /* 0x00000008ff447819 */ /* 0x002fe40000011679 */
[----:B------:R-:W-:Y:S01]  /*6b00*/  PRMT R73, R55, 0x7610, R73 ;  /* 0x0000761037497816 */ /* 0x000fe20000000049 */
[----:B------:R-:W-:Y:S01]  /*6b10*/  SHFL.UP PT, R24, R20, 0x4, RZ ;  /* 0x0480000014187989 */ /* 0x000fe200000e00ff */
[----:B------:R-:W-:-:S02]  /*6b20*/  PRMT R70, R68, 0x7604, R121 ;  /* 0x0000760444467816 */ /* 0x000fc40000000079 */
[----:B------:R-:W-:Y:S01]  /*6b30*/  PRMT R68, R50, 0x7610, R68 ;  /* 0x0000761032447816 */ /* 0x000fe20000000044 */
[----:B------:R-:W1:Y:S01]  /*6b40*/  SHFL.UP PT, R25, R21, 0x4, RZ ;  /* 0x0480000015197989 */ /* 0x000e6200000e00ff */
[----:B------:R-:W-:Y:S02]  /*6b50*/  PRMT R74, R57, 0x7610, R74 ;  /* 0x00007610394a7816 */ /* 0x000fe4000000004a */
[----:B------:R-:W-:Y:S01]  /*6b60*/  PRMT R120, R85, 0x7610, R120 ;  /* 0x0000761055787816 */ /* 0x000fe20000000078 */
[----:B------:R3:W-:Y:S01]  /*6b70*/  STL.U16 [R1+0x398], R42 ;  /* 0x0003982a01007387 */ /* 0x0007e20000100400 */
[----:B------:R-:W-:Y:S02]  /*6b80*/  PRMT R121, R86, 0x7610, R121 ;  /* 0x0000761056797816 */ /* 0x000fe40000000079 */
[----:B------:R-:W-:Y:S01]  /*6b90*/  PRMT R122, R87, 0x7610, R122 ;  /* 0x00007610577a7816 */ /* 0x000fe2000000007a */
[----:B------:R-:W-:Y:S01]  /*6ba0*/  SHFL.UP PT, R18, R18, 0x4, RZ ;  /* 0x0480000012127989 */ /* 0x000fe200000e00ff */
[----:B------:R-:W-:-:S02]  /*6bb0*/  PRMT R123, R88, 0x7610, R123 ;  /* 0x00007610587b7816 */ /* 0x000fc4000000007b */
[----:B------:R-:W-:Y:S01]  /*6bc0*/  PRMT R124, R89, 0x7610, R124 ;  /* 0x00007610597c7816 */ /* 0x000fe2000000007c */
[----:B------:R-:W4:Y:S01]  /*6bd0*/  SHFL.UP PT, R19, R19, 0x4, RZ ;  /* 0x0480000013137989 */ /* 0x000f2200000e00ff */
[----:B------:R-:W-:Y:S02]  /*6be0*/  PRMT R125, R90, 0x7610, R125 ;  /* 0x000076105a7d7816 */ /* 0x000fe4000000007d */
[----:B---3--:R-:W-:Y:S01]  /*6bf0*/  PRMT R42, R46, 0x5410, R75 ;  /* 0x000054102e2a7816 */ /* 0x008fe2000000004b */
[----:B0-----:R-:W-:Y:S01]  /*6c00*/  STL.128 [R1+0x20], R28 ;  /* 0x0000201c01007387 */ /* 0x001fe20000100c00 */
[----:B------:R-:W-:Y:S02]  /*6c10*/  PRMT R46, R80, 0x5410, R79 ;  /* 0x00005410502e7816 */ /* 0x000fe4000000004f */
[----:B------:R-:W-:Y:S01]  /*6c20*/  PRMT R126, R91, 0x7610, R126 ;  /* 0x000076105b7e7816 */ /* 0x000fe2000000007e */
[----:B------:R-:W-:Y:S01]  /*6c30*/  STL.128 [R1+0x380], R40 ;  /* 0x0003802801007387 */ /* 0x000fe20000100c00 */
[----:B------:R-:W-:-:S02]  /*6c40*/  PRMT R127, R92, 0x7610, R127 ;  /* 0x000076105c7f7816 */ /* 0x000fc4000000007f */
[----:B------:R-:W-:Y:S01]  /*6c50*/  PRMT R128, R93, 0x7610, R128 ;  /* 0x000076105d807816 */ /* 0x000fe20000000080 */
[----:B------:R-:W-:Y:S01]  /*6c60*/  STL.64 [R1+0x390], R46 ;  /* 0x0003902e01007387 */ /* 0x000fe20000100a00 */
[----:B------:R-:W-:Y:S02]  /*6c70*/  PRMT R129, R94, 0x7610, R129 ;  /* 0x000076105e817816 */ /* 0x000fe40000000081 */
[----:B------:R-:W-:Y:S01]  /*6c80*/  PRMT R130, R95, 0x7610, R130 ;  /* 0x000076105f827816 */ /* 0x000fe20000000082 */
[----:B--2---:R-:W-:Y:S01]  /*6c90*/  STL.128 [R1], R32 ;  /* 0x0000002001007387 */ /* 0x004fe20000100c00 */
[----:B------:R-:W-:Y:S02]  /*6ca0*/  PRMT R131, R96, 0x7610, R131 ;  /* 0x0000761060837816 */ /* 0x000fe40000000083 */
[----:B------:R-:W-:Y:S01]  /*6cb0*/  PRMT R132, R97, 0x7610, R132 ;  /* 0x0000761061847816 */ /* 0x000fe20000000084 */
[----:B-1----:R-:W-:Y:S01]  /*6cc0*/  STL.64 [R1+0x40], R24 ;  /* 0x0000401801007387 */ /* 0x002fe20000100a00 */
[----:B------:R-:W-:-:S02]  /*6cd0*/  PRMT R133, R98, 0x7610, R133 ;  /* 0x0000761062857816 */ /* 0x000fc40000000085 */
[----:B------:R-:W-:Y:S01]  /*6ce0*/  PRMT R134, R99, 0x7610, R134 ;  /* 0x0000761063867816 */ /* 0x000fe20000000086 */
[----:B------:R-:W-:Y:S01]  /*6cf0*/  STL [R1+0x3c], R36 ;  /* 0x00003c2401007387 */ /* 0x000fe20000100800 */
[----:B------:R-:W-:Y:S02]  /*6d00*/  PRMT R135, R100, 0x7610, R135 ;  /* 0x0000761064877816 */ /* 0x000fe40000000087 */
[----:B------:R-:W-:Y:S01]  /*6d10*/  PRMT R136, R101, 0x7610, R136 ;  /* 0x0000761065887816 */ /* 0x000fe20000000088 */
[----:B------:R0:W-:Y:S01]  /*6d20*/  STL.64 [R1+0x368], R44 ;  /* 0x0003682c01007387 */ /* 0x0001e20000100a00 */
[----:B------:R-:W-:Y:S02]  /*6d30*/  PRMT R137, R102, 0x7610, R137 ;  /* 0x0000761066897816 */ /* 0x000fe40000000089 */
[----:B------:R-:W-:Y:S01]  /*6d40*/  PRMT R138, R103, 0x7610, R138 ;  /* 0x00007610678a7816 */ /* 0x000fe2000000008a */
[----:B------:R1:W-:Y:S01]  /*6d50*/  STL.U16 [R1+0x38], R70 ;  /* 0x0000384601007387 */ /* 0x0003e20000100400 */
[----:B------:R-:W-:-:S02]  /*6d60*/  PRMT R139, R104, 0x7610, R139 ;  /* 0x00007610688b7816 */ /* 0x000fc4000000008b */
[----:B------:R-:W-:Y:S01]  /*6d70*/  PRMT R140, R105, 0x7610, R140 ;  /* 0x00007610698c7816 */ /* 0x000fe2000000008c */
[----:B----4-:R2:W-:Y:S01]  /*6d80*/  STL.64 [R1+0x30], R18 ;  /* 0x0000301201007387 */ /* 0x0105e20000100a00 */
[----:B------:R-:W-:Y:S02]  /*6d90*/  PRMT R141, R106, 0x7610, R141 ;  /* 0x000076106a8d7816 */ /* 0x000fe4000000008d */
[----:B------:R-:W-:Y:S01]  /*6da0*/  PRMT R142, R107, 0x7610, R142 ;  /* 0x000076106b8e7816 */ /* 0x000fe2000000008e */
[----:B0-----:R-:W-:Y:S01]  /*6db0*/  IMAD.MOV.U32 R44, RZ, RZ, R48 ;  /* 0x000000ffff2c7224 */ /* 0x001fe200078e0030 */
[----:B------:R-:W-:Y:S02]  /*6dc0*/  PRMT R45, R49, 0x7610, R45 ;  /* 0x00007610312d7816 */ /* 0x000fe4000000002d */
[----:B-1----:R-:W-:Y:S02]  /*6dd0*/  PRMT R70, R52, 0x7610, R70 ;  /* 0x0000761034467816 */ /* 0x002fe40000000046 */
[----:B------:R-:W-:-:S02]  /*6de0*/  PRMT R143, R111, 0x7610, R143 ;  /* 0x000076106f8f7816 */ /* 0x000fc4000000008f */
[----:B------:R-:W-:Y:S01]  /*6df0*/  PRMT R144, R112, 0x7610, R144 ;  /* 0x0000761070907816 */ /* 0x000fe20000000090 */
[----:B--2---:R-:W-:Y:S01]  /*6e00*/  IMAD.MOV.U32 R18, RZ, RZ, R20 ;  /* 0x000000ffff127224 */ /* 0x004fe200078e0014 */
[----:B------:R-:W-:Y:S01]  /*6e10*/  PRMT R145, R113, 0x7610, R145 ;  /* 0x0000761071917816 */ /* 0x000fe20000000091 */
[----:B------:R-:W-:Y:S01]  /*6e20*/  IMAD.MOV.U32 R19, RZ, RZ, R21 ;  /* 0x000000ffff137224 */ /* 0x000fe200078e0015 */
        /* <DEDUP_REMOVED lines=16> */
[----:B------:R-:W-:Y:S06]  /*6f30*/  @P0 BRA `(.L_x_458) ;  /* 0x0000000800140947 */ /* 0x000fec0003800000 */
[----:B------:R-:W-:Y:S01]  /*6f40*/  DADD R18, R24, R20 ;  /* 0x0000000018127229 */ /* 0x000fe20000000014 */
[----:B------:R0:W-:Y:S01]  /*6f50*/  STL.U8 [R1+0x48], RZ ;  /* 0x000048ff01007387 */ /* 0x0001e20000100000 */
[----:B------:R-:W-:Y:S01]  /*6f60*/  IMAD.IADD R24, R36, 0x1, R48 ;  /* 0x0000000124187824 */ /* 0x000fe200078e0230 */
[----:B------:R-:W-:Y:S01]  /*6f70*/  BSSY.RECONVERGENT B1, `(.L_x_459) ;  /* 0x000000a000017945 */ /* 0x000fe20003800200 */
[----:B------:R-:W-:-:S03]  /*6f80*/  IMAD.MOV.U32 R26, RZ, RZ, RZ ;  /* 0x000000ffff1a7224 */ /* 0x000fc600078e00ff */
[----:B------:R0:W-:Y:S04]  /*6f90*/  STL.64 [R1+0x80], R18 ;  /* 0x0000801201007387 */ /* 0x0001e80000100a00 */
[----:B------:R0:W-:Y:S02]  /*6fa0*/  STL [R1+0x7c], R24 ;  /* 0x00007c1801007387 */ /* 0x0001e40000100800 */
.L_x_460:
[----:B0-----:R-:W-:-:S06]  /*6fb0*/  IMAD.IADD R18, R1, 0x1, R26 ;  /* 0x0000000101127824 */ /* 0x001fcc00078e021a */
[----:B------:R-:W2:Y:S01]  /*6fc0*/  LDL.U8 R18, [R18+0x48] ;  /* 0x0000480012127983 */ /* 0x000ea20000100000 */
[----:B------:R-:W-:Y:S02]  /*6fd0*/  IMAD.MOV.U32 R19, RZ, RZ, R26 ;  /* 0x000000ffff137224 */ /* 0x000fe400078e001a */
[----:B------:R-:W-:Y:S01]  /*6fe0*/  VIADD R26, R26, 0x1 ;  /* 0x000000011a1a7836 */ /* 0x000fe20000000000 */
[----:B--2---:R-:W-:-:S13]  /*6ff0*/  ISETP.NE.AND P0, PT, R18, RZ, PT ;  /* 0x000000ff1200720c */ /* 0x004fda0003f05270 */
[----:B------:R-:W-:Y:S05]  /*7000*/  @P0 BRA `(.L_x_460) ;  /* 0xfffffffc00e80947 */ /* 0x000fea000383ffff */
[----:B------:R-:W-:Y:S05]  /*7010*/  BSYNC.RECONVERGENT B1 ;  /* 0x0000000000017941 */ /* 0x000fea0003800200 */
.L_x_459:
[----:B------:R-:W-:Y:S01]  /*7020*/  LOP3.LUT P0, RZ, R34, 0xff, RZ, 0xc0, !PT ;  /* 0x000000ff22ff7812 */ /* 0x000fe2000780c0ff */
[----:B------:R-:W-:Y:S01]  /*7030*/  BSSY.RECONVERGENT B1, `(.L_x_461) ;  /* 0x0000010000017945 */ /* 0x000fe20003800200 */
[----:B------:R-:W-:-:S11]  /*7040*/  IMAD.MOV.U32 R18, RZ, RZ, R19 ;  /* 0x000000ffff127224 */ /* 0x000fd600078e0013 */
[----:B------:R-:W-:Y:S05]  /*7050*/  @!P0 BRA `(.L_x_462) ;  /* 0x0000000000348947 */ /* 0x000fea0003800000 */
[----:B------:R-:W-:Y:S01]  /*7060*/  BSSY.RECONVERGENT B2, `(.L_x_463) ;  /* 0x000000b000027945 */ /* 0x000fe20003800200 */
[----:B------:R-:W-:-:S07]  /*7070*/  IMAD.MOV.U32 R18, RZ, RZ, RZ ;  /* 0x000000ffff127224 */ /* 0x000fce00078e00ff */
.L_x_464:
        /* <DEDUP_REMOVED lines=10> */
.L_x_463:
[----:B------:R-:W-:-:S07]  /*7120*/  IMAD.MOV.U32 R18, RZ, RZ, R25 ;  /* 0x000000ffff127224 */ /* 0x000fce00078e0019 */
.L_x_462:
[----:B------:R-:W-:Y:S05]  /*7130*/  BSYNC.RECONVERGENT B1 ;  /* 0x0000000000017941 */ /* 0x000fea0003800200 */
.L_x_461:
[----:B------:R-:W-:Y:S01]  /*7140*/  IMAD.IADD R19, R1, 0x1, R18 ;  /* 0x0000000101137824 */ /* 0x000fe200078e0212 */
[----:B------:R-:W-:Y:S01]  /*7150*/  BSSY.RECONVERGENT B1, `(.L_x_465) ;  /* 0x0000009000017945 */ /* 0x000fe20003800200 */
[----:B------:R-:W-:-:S03]  /*7160*/  IMAD.MOV.U32 R18, RZ, RZ, RZ ;  /* 0x000000ffff127224 */ /* 0x000fc600078e00ff */
[----:B------:R0:W-:Y:S04]  /*7170*/  STL.U8 [R19+0x49], RZ ;  /* 0x000049ff13007387 */ /* 0x0001e80000100000 */
.L_x_466:
[----:B------:R-:W-:-:S05]  /*7180*/  IMAD.IADD R24, R1, 0x1, R18 ;  /* 0x0000000101187824 */ /* 0x000fca00078e0212 */
[----:B0-----:R-:W2:Y:S02]  /*7190*/  LDL.U8 R19, [R24+0x48] ;  /* 0x0000480018137983 */ /* 0x001ea40000100000 */
[----:B--2---:R-:W-:Y:S01]  /*71a0*/  ISETP.NE.AND P0, PT, R19, RZ, PT ;  /* 0x000000ff1300720c */ /* 0x004fe20003f05270 */
[----:B------:R-:W-:Y:S02]  /*71b0*/  IMAD.MOV.U32 R19, RZ, RZ, R18 ;  /* 0x000000ffff137224 */ /* 0x000fe400078e0012 */
[----:B------:R-:W-:-:S10]  /*71c0*/  VIADD R18, R18, 0x1 ;  /* 0x0000000112127836 */ /* 0x000fd40000000000 */
[----:B------:R-:W-:Y:S05]  /*71d0*/  @P0 BRA `(.L_x_466) ;  /* 0xfffffffc00e80947 */ /* 0x000fea000383ffff */
[----:B------:R-:W-:Y:S05]  /*71e0*/  BSYNC.RECONVERGENT B1 ;  /* 0x0000000000017941 */ /* 0x000fea0003800200 */
.L_x_465:
[----:B------:R-:W-:Y:S01]  /*71f0*/  LOP3.LUT P0, RZ, R49, 0xff, RZ, 0xc0, !PT ;  /* 0x000000ff31ff7812 */ /* 0x000fe2000780c0ff */
[----:B------:R-:W-:Y:S01]  /*7200*/  BSSY.RECONVERGENT B1, `(.L_x_467) ;  /* 0x0000010000017945 */ /* 0x000fe20003800200 */
[----:B------:R-:W-:-:S11]  /*7210*/  IMAD.MOV.U32 R18, RZ, RZ, R19 ;  /* 0x000000ffff127224 */ /* 0x000fd600078e0013 */
[----:B------:R-:W-:Y:S05]  /*7220*/  @!P0 BRA `(.L_x_468) ;  /* 0x0000000000348947 */ /* 0x000fea0003800000 */
[----:B------:R-:W-:Y:S01]  /*7230*/  BSSY.RECONVERGENT B2, `(.L_x_469) ;  /* 0x000000b000027945 */ /* 0x000fe20003800200 */
[----:B------:R-:W-:-:S07]  /*7240*/  IMAD.MOV.U32 R18, RZ, RZ, RZ ;  /* 0x000000ffff127224 */ /* 0x000fce00078e00ff */
.L_x_470:
        /* <DEDUP_REMOVED lines=10> */
.L_x_469:
[----:B------:R-:W-:-:S07]  /*72f0*/  IMAD.MOV.U32 R18, RZ, RZ, R25 ;  /* 0x000000ffff127224 */ /* 0x000fce00078e0019 */
.L_x_468:
[----:B------:R-:W-:Y:S05]  /*7300*/  BSYNC.RECONVERGENT B1 ;  /* 0x0000000000017941 */ /* 0x000fea0003800200 */
.L_x_467:
        /* <DEDUP_REMOVED lines=72> */
.L_x_458:
[----:B------:R-:W-:Y:S05]  /*7790*/  BSYNC.RECONVERGENT B0 ;  /* 0x0000000000007941 */ /* 0x000fea0003800200 */
.L_x_457:
        /* <DEDUP_REMOVED lines=61> */
.L_x_472:
[----:B------:R-:W-:Y:S05]  /*7b70*/  BSYNC.RECONVERGENT B0 ;  /* 0x0000000000007941 */ /* 0x000fea0003800200 */
.L_x_471:
        /* <DEDUP_REMOVED lines=25> */
[C---:B------:R-:W-:Y:S02]  /*7d10*/  PRMT R47, R24.reuse, 0x3340, R21 ;  /* 0x00003340182f7816 */ /* 0x040fe40000000015 */
[----:B------:R-:W-:Y:S02]  /*7d20*/  PRMT R36, R29, 0x3340, R28 ;  /* 0x000033401d247816 */ /* 0x000fe4000000001c */
[C---:B------:R-:W-:Y:S02]  /*7d30*/  PRMT R37, R27.reuse, 0x3340, R26 ;  /* 0x000033401b257816 */ /* 0x040fe4000000001a */
[----:B------:R-:W-:Y:S01]  /*7d40*/  LOP3.LUT R21, R24, 0xff, RZ, 0xc0, !PT ;  /* 0x000000ff18157812 */ /* 0x000fe200078ec0ff */
[----:B------:R-:W-:Y:S01]  /*7d50*/  IMAD.U32 R24, R20, 0x10000, RZ ;  /* 0x0001000014187824 */ /* 0x000fe200078e00ff */
[----:B------:R-:W-:Y:S01]  /*7d60*/  LOP3.LUT R28, R27, 0xff, RZ, 0xc0, !PT ;  /* 0x000000ff1b1c7812 */ /* 0x000fe200078ec0ff */
[----:B------:R-:W-:Y:S01]  /*7d70*/  IMAD.U32 R27, R32, 0x10000, RZ ;  /* 0x00010000201b7824 */ /* 0x000fe200078e00ff */
[----:B------:R-:W-:Y:S01]  /*7d80*/  LOP3.LUT R26, R29, 0xff, RZ, 0xc0, !PT ;  /* 0x000000ff1d1a7812 */ /* 0x000fe200078ec0ff */
[----:B------:R-:W-:Y:S01]  /*7d90*/  IMAD.U32 R29, R25, 0x10000, RZ ;  /* 0x00010000191d7824 */ /* 0x000fe200078e00ff */
[----:B------:R-:W-:-:S02]  /*7da0*/  PRMT R38, R35, 0x3340, R38 ;  /* 0x0000334023267816 */ /* 0x000fc40000000026 */
[----:B------:R-:W-:Y:S01]  /*7db0*/  LOP3.LUT R34, R35, 0xff, RZ, 0xc0, !PT ;  /* 0x000000ff23227812 */ /* 0x000fe200078ec0ff */
[----:B------:R-:W-:Y:S01]  /*7dc0*/  IMAD.U32 R35, R33, 0x10000, RZ ;  /* 0x0001000021237824 */ /* 0x000fe200078e00ff */
        /* <DEDUP_REMOVED lines=17> */
[----:B------:R-:W-:Y:S02]  /*7ee0*/  LOP3.LUT R28, R142, 0xffff, RZ, 0xc0, !PT ;  /* 0x0000ffff8e1c7812 */ /* 0x000fe400078ec0ff */
[----:B------:R-:W-:Y:S02]  /*7ef0*/  LOP3.LUT R41, R141, 0xffff, RZ, 0xc0, !PT ;  /* 0x0000ffff8d297812 */ /* 0x000fe400078ec0ff */
[----:B------:R-:W-:Y:S01]  /*7f00*/  LOP3.LUT R34, R140, 0xffff, RZ, 0xc0, !PT ;  /* 0x0000ffff8c227812 */ /* 0x000fe200078ec0ff */
[----:B------:R-:W-:Y:S01]  /*7f10*/  IMAD.U32 R43, R28, 0x10000, RZ ;  /* 0x000100001c2b7824 */ /* 0x000fe200078e00ff */
[----:B------:R-:W-:-:S02]  /*7f20*/  PRMT R40, R21, 0x3340, R40 ;  /* 0x0000334015287816 */ /* 0x000fc40000000028 */
[----:B------:R-:W-:Y:S01]  /*7f30*/  LOP3.LUT R42, R21, 0xff, RZ, 0xc0, !PT ;  /* 0x000000ff152a7812 */ /* 0x000fe200078ec0ff */
[----:B------:R-:W-:Y:S01]  /*7f40*/  IMAD.U32 R21, R26, 0x10000, RZ ;  /* 0x000100001a157824 */ /* 0x000fe200078e00ff */
[----:B------:R-:W-:Y:S02]  /*7f50*/  PRMT R39, R24, 0x3340, R39 ;  /* 0x0000334018277816 */ /* 0x000fe40000000027 */
[----:B------:R-:W-:Y:S02]  /*7f60*/  PRMT R41, R34, 0x3340, R41 ;  /* 0x0000334022297816 */ /* 0x000fe40000000029 */
[----:B------:R-:W-:Y:S02]  /*7f70*/  LOP3.LUT R24, R24, 0xff, RZ, 0xc0, !PT ;  /* 0x000000ff18187812 */ /* 0x000fe400078ec0ff */
[----:B------:R-:W-:Y:S02]  /*7f80*/  LOP3.LUT R29, R138, 0xffff, RZ, 0xc0, !PT ;  /* 0x0000ffff8a1d7812 */ /* 0x000fe400078ec0ff */
[----:B------:R-:W-:-:S02]  /*7f90*/  LOP3.LUT R48, R145, 0xffff, RZ, 0xc0, !PT ;  /* 0x0000ffff91307812 */ /* 0x000fc400078ec0ff */
[----:B------:R-:W-:Y:S02]  /*7fa0*/  LOP3.LUT R27, R144, 0xffff, RZ, 0xc0, !PT ;  /* 0x0000ffff901b7812 */ /* 0x000fe400078ec0ff */
[----:B------:R-:W-:Y:S02]  /*7fb0*/  LOP3.LUT R35, R146, 0xffff, RZ, 0xc0, !PT ;  /* 0x0000ffff92237812 */ /* 0x000fe400078ec0ff */
[----:B------:R-:W-:Y:S02]  /*7fc0*/  LOP3.LUT R34, R34, 0xff, RZ, 0xc0, !PT ;  /* 0x000000ff22227812 */ /* 0x000fe400078ec0ff */
[----:B------:R-:W-:Y:S01]  /*7fd0*/  PRMT R24, R133, 0x7604, R24 ;  /* 0x0000760485187816 */ /* 0x000fe20000000018 */
[----:B------:R-:W-:Y:S01]  /*7fe0*/  IMAD.U32 R49, R35, 0x10000, RZ ;  /* 0x0001000023317824 */ /* 0x000fe200078e00ff */
[----:B------:R-:W-:Y:S02]  /*7ff0*/  LOP3.LUT R21, R21, 0xff0000, RZ, 0xc0, !PT ;  /* 0x00ff000015157812 */ /* 0x000fe400078ec0ff */
[----:B------:R-:W-:-:S02]  /*8000*/  PRMT R48, R27, 0x3340, R48 ;  /* 0x000033401b307816 */ /* 0x000fc40000000030 */
[----:B------:R-:W-:Y:S01]  /*8010*/  LOP3.LUT R50, R27, 0xff, RZ, 0xc0, !PT ;  /* 0x000000ff1b327812 */ /* 0x000fe200078ec0ff */
[----:B------:R-:W-:Y:S01]  /*8020*/  IMAD.U32 R27, R29, 0x10000, RZ ;  /* 0x000100001d1b7824 */ /* 0x000fe200078e00ff */
[----:B------:R-:W-:Y:S01]  /*8030*/  PRMT R34, R141, 0x7604, R34 ;  /* 0x000076048d227816 */ /* 0x000fe20000000022 */
[----:B------:R-:W-:Y:S01]  /*8040*/  IMAD.IADD R86, R24, 0x1, R21 ;  /* 0x0000000118567824 */ /* 0x000fe200078e0215 */
[----:B------:R-:W-:Y:S02]  /*8050*/  LOP3.LUT R43, R43, 0xff0000, RZ, 0xc0, !PT ;  /* 0x00ff00002b2b7812 */ /* 0x000fe400078ec0ff */
[----:B------:R-:W-:Y:S02]  /*8060*/  LOP3.LUT R21, R76, 0xffff, RZ, 0xc0, !PT ;  /* 0x0000ffff4c157812 */ /* 0x000fe400078ec0ff */
[----:B------:R-:W-:Y:S01]  /*8070*/  LOP3.LUT R24, R75, 0xffff, RZ, 0xc0, !PT ;  /* 0x0000ffff4b187812 */ /* 0x000fe200078ec0ff */
[----:B------:R-:W-:Y:S01]  /*8080*/  IMAD.IADD R88, R34, 0x1, R43 ;  /* 0x0000000122587824 */ /* 0x000fe200078e022b */
[----:B------:R-:W-:-:S02]  /*8090*/  PRMT R42, R137, 0x7604, R42 ;  /* 0x00007604892a7816 */ /* 0x000fc4000000002a */
[----:B------:R-:W-:Y:S02]  /*80a0*/  LOP3.LUT R27, R27, 0xff0000, RZ, 0xc0, !PT ;  /* 0x00ff00001b1b7812 */ /* 0x000fe400078ec0ff */
[----:B------:R-:W-:Y:S02]  /*80b0*/  PRMT R50, R145, 0x7604, R50 ;  /* 0x0000760491327816 */ /* 0x000fe40000000032 */
[----:B------:R-:W-:Y:S01]  /*80c0*/  LOP3.LUT R49, R49, 0xff0000, RZ, 0xc0, !PT ;  /* 0x00ff000031317812 */ /* 0x000fe200078ec0ff */
[----:B------:R-:W-:Y:S01]  /*80d0*/  IMAD.IADD R55, R42, 0x1, R27 ;  /* 0x000000012a377824 */ /* 0x000fe200078e021b */
[----:B------:R-:W-:Y:S02]  /*80e0*/  LOP3.LUT R34, R77, 0xffff, RZ, 0xc0, !PT ;  /* 0x0000ffff4d227812 */ /* 0x000fe400078ec0ff */
[----:B------:R-:W-:Y:S01]  /*80f0*/  PRMT R60, R24, 0x3340, R21 ;  /* 0x00003340183c7816 */ /* 0x000fe20000000015 */
[----:B------:R-:W-:Y:S01]  /*8100*/  IMAD.IADD R61, R50, 0x1, R49 ;  /* 0x00000001323d7824 */ /* 0x000fe200078e0231 */
        /* <DEDUP_REMOVED lines=20> */
[----:B------:R-:W-:Y:S01]  /*8250*/  PRMT R49, R84, 0x7604, R49 ;  /* 0x0000760454317816 */ /* 0x000fe20000000031 */
[----:B------:R-:W-:Y:S01]  /*8260*/  IMAD.IADD R87, R27, 0x1, R50 ;  /* 0x000000011b577824 */ /* 0x000fe200078e0232 */
[----:B------:R-:W-:Y:S01]  /*8270*/  LOP3.LUT R52, R52, 0xff0000, RZ, 0xc0, !PT ;  /* 0x00ff000034347812 */ /* 0x000fe200078ec0ff */
[----:B------:R-:W-:Y:S01]  /*8280*/  IMAD R65, R21, 0x1000000, R54 ;  /* 0x0100000015417824 */ /* 0x000fe200078e0236 */
[----:B------:R-:W-:Y:S02]  /*8290*/  LOP3.LUT R24, R70, 0xffff, RZ, 0xc0, !PT ;  /* 0x0000ffff46187812 */ /* 0x000fe400078ec0ff */
[----:B------:R-:W-:Y:S01]  /*82a0*/  LOP3.LUT R27, R123, 0xffff, RZ, 0xc0, !PT ;  /* 0x0000ffff7b1b7812 */ /* 0x000fe200078ec0ff */
[----:B------:R-:W-:Y:S01]  /*82b0*/  IMAD.IADD R92, R49, 0x1, R52 ;  /* 0x00000001315c7824 */ /* 0x000fe200078e0234 */
        /* <DEDUP_REMOVED lines=142> */
.L_x_476:
[----:B0-----:R-:W-:-:S06]  /*8ba0*/  IMAD.IADD R20, R1, 0x1, R26 ;  /* 0x0000000101147824 */ /* 0x001fcc00078e021a */
[----:B------:R-:W2:Y:S01]  /*8bb0*/  LDL.U8 R20, [R20+0x48] ;  /* 0x0000480014147983 */ /* 0x000ea20000100000 */
[----:B------:R-:W-:Y:S02]  /*8bc0*/  IMAD.MOV.U32 R21, RZ, RZ, R26 ;  /* 0x000000ffff157224 */ /* 0x000fe400078e001a */
[----:B------:R-:W-:Y:S01]  /*8bd0*/  VIADD R26, R26, 0x1 ;  /* 0x000000011a1a7836 */ /* 0x000fe20000000000 */
[----:B--2---:R-:W-:-:S13]  /*8be0*/  ISETP.NE.AND P0, PT, R20, RZ, PT ;  /* 0x000000ff1400720c */ /* 0x004fda0003f05270 */
[----:B------:R-:W-:Y:S05]  /*8bf0*/  @P0 BRA `(.L_x_476) ;  /* 0xfffffffc00e80947 */ /* 0x000fea000383ffff */
[----:B------:R-:W-:Y:S05]  /*8c00*/  BSYNC.RECONVERGENT B1 ;  /* 0x0000000000017941 */ /* 0x000fea0003800200 */
.L_x_475:
[----:B------:R-:W-:Y:S01]  /*8c10*/  LOP3.LUT P0, RZ, R34, 0xff, RZ, 0xc0, !PT ;  /* 0x000000ff22ff7812 */ /* 0x000fe2000780c0ff */
[----:B------:R-:W-:Y:S01]  /*8c20*/  BSSY.RECONVERGENT B1, `(.L_x_477) ;  /* 0x0000010000017945 */ /* 0x000fe20003800200 */
[----:B------:R-:W-:-:S11]  /*8c30*/  IMAD.MOV.U32 R20, RZ, RZ, R21 ;  /* 0x000000ffff147224 */ /* 0x000fd600078e0015 */
[----:B------:R-:W-:Y:S05]  /*8c40*/  @!P0 BRA `(.L_x_478) ;  /* 0x0000000000348947 */ /* 0x000fea0003800000 */
[----:B------:R-:W-:Y:S01]  /*8c50*/  BSSY.RECONVERGENT B2, `(.L_x_479) ;  /* 0x000000b000027945 */ /* 0x000fe20003800200 */
[----:B------:R-:W-:-:S07]  /*8c60*/  IMAD.MOV.U32 R20, RZ, RZ, RZ ;  /* 0x000000ffff147224 */ /* 0x000fce00078e00ff */
.L_x_480:
        /* <DEDUP_REMOVED lines=10> */
.L_x_479:
[----:B------:R-:W-:-:S07]  /*8d10*/  IMAD.MOV.U32 R20, RZ, RZ, R25 ;  /* 0x000000ffff147224 */ /* 0x000fce00078e0019 */
.L_x_478:
[----:B------:R-:W-:Y:S05]  /*8d20*/  BSYNC.RECONVERGENT B1 ;  /* 0x0000000000017941 */ /* 0x000fea0003800200 */
.L_x_477:
[----:B------:R-:W-:Y:S01]  /*8d30*/  IMAD.IADD R21, R1, 0x1, R20 ;  /* 0x0000000101157824 */ /* 0x000fe200078e0214 */
[----:B------:R-:W-:Y:S01]  /*8d40*/  BSSY.RECONVERGENT B1, `(.L_x_481) ;  /* 0x0000009000017945 */ /* 0x000fe20003800200 */
[----:B------:R-:W-:-:S03]  /*8d50*/  IMAD.MOV.U32 R20, RZ, RZ, RZ ;  /* 0x000000ffff147224 */ /* 0x000fc600078e00ff */
[----:B------:R0:W-:Y:S04]  /*8d60*/  STL.U8 [R21+0x49], RZ ;  /* 0x000049ff15007387 */ /* 0x0001e80000100000 */
.L_x_482:
[----:B------:R-:W-:-:S05]  /*8d70*/  IMAD.IADD R24, R1, 0x1, R20 ;  /* 0x0000000101187824 */ /* 0x000fca00078e0214 */
[----:B0-----:R-:W2:Y:S02]  /*8d80*/  LDL.U8 R21, [R24+0x48] ;  /* 0x0000480018157983 */ /* 0x001ea40000100000 */
[----:B--2---:R-:W-:Y:S01]  /*8d90*/  ISETP.NE.AND P0, PT, R21, RZ, PT ;  /* 0x000000ff1500720c */ /* 0x004fe20003f05270 */
[----:B------:R-:W-:Y:S02]  /*8da0*/  IMAD.MOV.U32 R21, RZ, RZ, R20 ;  /* 0x000000ffff157224 */ /* 0x000fe400078e0014 */
[----:B------:R-:W-:-:S10]  /*8db0*/  VIADD R20, R20, 0x1 ;  /* 0x0000000114147836 */ /* 0x000fd40000000000 */
[----:B------:R-:W-:Y:S05]  /*8dc0*/  @P0 BRA `(.L_x_482) ;  /* 0xfffffffc00e80947 */ /* 0x000fea000383ffff */
[----:B------:R-:W-:Y:S05]  /*8dd0*/  BSYNC.RECONVERGENT B1 ;  /* 0x0000000000017941 */ /* 0x000fea0003800200 */
.L_x_481:
[----:B------:R-:W-:Y:S01]  /*8de0*/  LOP3.LUT P0, RZ, R45, 0xff, RZ, 0xc0, !PT ;  /* 0x000000ff2dff7812 */ /* 0x000fe2000780c0ff */
[----:B------:R-:W-:Y:S01]  /*8df0*/  BSSY.RECONVERGENT B1, `(.L_x_483) ;  /* 0x0000010000017945 */ /* 0x000fe20003800200 */
[----:B------:R-:W-:-:S11]  /*8e00*/  IMAD.MOV.U32 R20, RZ, RZ, R21 ;  /* 0x000000ffff147224 */ /* 0x000fd600078e0015 */
[----:B------:R-:W-:Y:S05]  /*8e10*/  @!P0 BRA `(.L_x_484) ;  /* 0x0000000000348947 */ /* 0x000fea0003800000 */
[----:B------:R-:W-:Y:S01]  /*8e20*/  BSSY.RECONVERGENT B2, `(.L_x_485) ;  /* 0x000000b000027945 */ /* 0x000fe20003800200 */
[----:B------:R-:W-:-:S07]  /*8e30*/  IMAD.MOV.U32 R20, RZ, RZ, RZ ;  /* 0x000000ffff147224 */ /* 0x000fce00078e00ff */
.L_x_486:
        /* <DEDUP_REMOVED lines=10> */
.L_x_485:
[----:B------:R-:W-:-:S07]  /*8ee0*/  IMAD.MOV.U32 R20, RZ, RZ, R25 ;  /* 0x000000ffff147224 */ /* 0x000fce00078e0019 */
.L_x_484:
[----:B------:R-:W-:Y:S05]  /*8ef0*/  BSYNC.RECONVERGENT B1 ;  /* 0x0000000000017941 */ /* 0x000fea0003800200 */
.L_x_483:
        /* <DEDUP_REMOVED lines=72> */
.L_x_474:
[----:B------:R-:W-:Y:S05]  /*9380*/  BSYNC.RECONVERGENT B0 ;  /* 0x0000000000007941 */ /* 0x000fea0003800200 */
.L_x_473:
        /* <DEDUP_REMOVED lines=61> */
.L_x_488:
[----:B------:R-:W-:Y:S05]  /*9760*/  BSYNC.RECONVERGENT B0 ;  /* 0x0000000000007941 */ /* 0x000fea0003800200 */
.L_x_487:
        /* <DEDUP_REMOVED lines=59> */
[C---:B------:R-:W-:Y:S02]  /*9b20*/  PRMT R39, R18.reuse, 0x3340, R39 ;  /* 0x0000334012277816 */ /* 0x040fe40000000027 */
[C---:B------:R-:W-:Y:S02]  /*9b30*/  PRMT R48, R25.reuse, 0x3340, R48 ;  /* 0x0000334019307816 */ /* 0x040fe40000000030 */
[----:B------:R-:W-:Y:S01]  /*9b40*/  LOP3.LUT R43, R18, 0xff, RZ, 0xc0, !PT ;  /* 0x000000ff122b7812 */ /* 0x000fe200078ec0ff */
[----:B------:R-:W-:Y:S01]  /*9b50*/  IMAD.U32 R18, R26, 0x10000, RZ ;  /* 0x000100001a127824 */ /* 0x000fe200078e00ff */
[----:B------:R-:W-:Y:S01]  /*9b60*/  LOP3.LUT R68, R25, 0xff, RZ, 0xc0, !PT ;  /* 0x000000ff19447812 */ /* 0x000fe200078ec0ff */
[----:B------:R-:W-:Y:S01]  /*9b70*/  IMAD.U32 R25, R29, 0x10000, RZ ;  /* 0x000100001d197824 */ /* 0x000fe200078e00ff */
[----:B------:R-:W-:-:S02]  /*9b80*/  LOP3.LUT R41, R106, 0xffff, RZ, 0xc0, !PT ;  /* 0x0000ffff6a297812 */ /* 0x000fc400078ec0ff */
[----:B------:R-:W-:Y:S02]  /*9b90*/  LOP3.LUT R30, R105, 0xffff, RZ, 0xc0, !PT ;  /* 0x0000ffff691e7812 */ /* 0x000fe400078ec0ff */
[----:B------:R-:W-:Y:S02]  /*9ba0*/  PRMT R40, R19, 0x3340, R40 ;  /* 0x0000334013287816 */ /* 0x000fe40000000028 */
[----:B------:R-:W-:Y:S02]  /*9bb0*/  LOP3.LUT R28, R107, 0xffff, RZ, 0xc0, !PT ;  /* 0x0000ffff6b1c7812 */ /* 0x000fe400078ec0ff */
[----:B------:R-:W-:Y:S02]  /*9bc0*/  LOP3.LUT R31, R114, 0xffff, RZ, 0xc0, !PT ;  /* 0x0000ffff721f7812 */ /* 0x000fe400078ec0ff */
[----:B------:R-:W-:Y:S01]  /*9bd0*/  LOP3.LUT R19, R19, 0xff, RZ, 0xc0, !PT ;  /* 0x000000ff13137812 */ /* 0x000fe200078ec0ff */
[----:B------:R-:W-:Y:S01]  /*9be0*/  IMAD.U32 R42, R28, 0x10000, RZ ;  /* 0x000100001c2a7824 */ /* 0x000fe200078e00ff */
[C---:B------:R-:W-:Y:S01]  /*9bf0*/  PRMT R41, R30.reuse, 0x3340, R41 ;  /* 0x000033401e297816 */ /* 0x040fe20000000029 */
[----:B------:R-:W-:Y:S01]  /*9c00*/  IMAD.U32 R70, R31, 0x10000, RZ ;  /* 0x000100001f467824 */ /* 0x000fe200078e00ff */
[----:B------:R-:W-:-:S02]  /*9c10*/  LOP3.LUT R49, R30, 0xff, RZ, 0xc0, !PT ;  /* 0x000000ff1e317812 */ /* 0x000fc400078ec0ff */
[----:B------:R-:W-:Y:S02]  /*9c20*/  PRMT R43, R98, 0x7604, R43 ;  /* 0x00007604622b7816 */ /* 0x000fe4000000002b */
        /* <DEDUP_REMOVED lines=14> */
[C---:B------:R-:W-:Y:S02]  /*9d10*/  PRMT R76, R19.reuse, 0x3340, R18 ;  /* 0x00003340134c7816 */ /* 0x040fe40000000012 */
        /* <DEDUP_REMOVED lines=8> */
[----:B------:R-:W-:-:S02]  /*9da0*/  PRMT R78, R68, 0x3340, R25 ;  /* 0x00003340444e7816 */ /* 0x000fc40000000019 */
[----:B------:R-:W-:Y:S01]  /*9db0*/  PRMT R80, R70, 0x3340, R43 ;  /* 0x0000334046507816 */ /* 0x000fe2000000002b */
[----:B------:R-:W-:Y:S01]  /*9dc0*/  IMAD.U32 R25, R77, 0x10000, RZ ;  /* 0x000100004d197824 */ /* 0x000fe200078e00ff */
[----:B------:R-:W-:Y:S01]  /*9dd0*/  PRMT R18, R59, 0x7604, R18 ;  /* 0x000076043b127816 */ /* 0x000fe20000000012 */
[----:B------:R-:W-:Y:S01]  /*9de0*/  IMAD.U32 R43, R42, 0x10000, RZ ;  /* 0x000100002a2b7824 */ /* 0x000fe200078e00ff */
        /* <DEDUP_REMOVED lines=31> */
[----:B------:R-:W-:Y:S02]  /*9fe0*/  PRMT R72, R26, 0x3340, R19 ;  /* 0x000033401a487816 */ /* 0x000fe40000000013 */
[----:B------:R-:W-:Y:S01]  /*9ff0*/  PRMT R34, R119, 0x7604, R24 ;  /* 0x0000760477227816 */ /* 0x000fe20000000018 */
[----:B------:R-:W-:Y:S01]  /*a000*/  SHFL.UP PT, R26, R84, 0x10, RZ ;  /* 0x06000000541a7989 */ /* 0x000fe200000e00ff */
[----:B------:R-:W-:-:S02]  /*a010*/  LOP3.LUT R18, R104, 0xffff, RZ, 0xc0, !PT ;  /* 0x0000ffff68127812 */ /* 0x000fc400078ec0ff */
        /* <DEDUP_REMOVED lines=8> */
[----:B------:R-:W-:Y:S01]  /*a0a0*/  PRMT R74, R28, 0x3340, R19 ;  /* 0x000033401c4a7816 */ /* 0x000fe20000000013 */
[----:B------:R-:W-:Y:S01]  /*a0b0*/  SHFL.UP PT, R69, R46, 0x10, RZ ;  /* 0x060000002e457989 */ /* 0x000fe200000e00ff */
        /* <DEDUP_REMOVED lines=8> */
[----:B------:R-:W-:-:S02]  /*a140*/  LOP3.LUT R19, R117, 0xffff, RZ, 0xc0, !PT ;  /* 0x0000ffff75137812 */ /* 0x000fc400078ec0ff */
[----:B------:R-:W-:Y:S01]  /*a150*/  PRMT R79, R77, 0x3340, R18 ;  /* 0x000033404d4f7816 */ /* 0x000fe20000000012 */
[----:B------:R-:W-:Y:S01]  /*a160*/  IMAD R18, R18, 0x1000000, R123 ;  /* 0x0100000012127824 */ /* 0x000fe200078e027b */
[----:B------:R-:W-:Y:S01]  /*a170*/  PRMT R77, R42, 0x3340, R19 ;  /* 0x000033402a4d7816 */ /* 0x000fe20000000013 */
[----:B------:R-:W1:Y:S01]  /*a180*/  SHFL.UP PT, R123, R34, 0x10, RZ ;  /* 0x06000000227b7989 */ /* 0x000e6200000e00ff */
[----:B------:R-:W-:Y:S01]  /*a190*/  IMAD R19, R19, 0x1000000, R126 ;  /* 0x0100000013137824 */ /* 0x000fe200078e027e */
[----:B------:R-:W-:Y:S02]  /*a1a0*/  ISETP.NE.U32.AND P0, PT, R153, RZ, PT ;  /* 0x000000ff9900720c */ /* 0x000fe40003f05070 */
[----:B------:R-:W-:Y:S01]  /*a1b0*/  SHFL.UP PT, R18, R18, 0x10, RZ ;  /* 0x0600000012127989 */ /* 0x000fe200000e00ff */
[----:B------:R-:W-:Y:S02]  /*a1c0*/  PRMT R42, R119, 0x7604, R118 ;  /* 0x00007604772a7816 */ /* 0x000fe40000000076 */
[----:B------:R-:W-:Y:S01]  /*a1d0*/  ISETP.NE.AND.EX P0, PT, R152, RZ, PT, P0 ;  /* 0x000000ff9800720c */ /* 0x000fe20003f05300 */
[----:B0-----:R0:W-:Y:S01]  /*a1e0*/  STL.128 [R1+0x10], R24 ;  /* 0x0000101801007387 */ /* 0x0011e20000100c00 */
[----:B------:R-:W-:-:S02]  /*a1f0*/  PRMT R45, R45, 0x5410, R68 ;  /* 0x000054102d2d7816 */ /* 0x000fc40000000044 */
[----:B------:R-:W-:Y:S01]  /*a200*/  PRMT R44, R44, 0x5410, R43 ;  /* 0x000054102c2c7816 */ /* 0x000fe2000000002b */
[----:B------:R-:W-:Y:S01]  /*a210*/  SHFL.UP PT, R24, R20, 0x10, RZ ;  /* 0x0600000014187989 */ /* 0x000fe200000e00ff */
[----:B------:R-:W-:Y:S02]  /*a220*/  PRMT R36, R36, 0x5410, R49 ;  /* 0x0000541024247816 */ /* 0x000fe40000000031 */
[----:B------:R-:W-:Y:S01]  /*a230*/  PRMT R37, R37, 0x5410, R70 ;  /* 0x0000541025257816 */ /* 0x000fe20000000046 */
[----:B------:R-:W2:Y:S01]  /*a240*/  SHFL.UP PT, R25, R21, 0x10, RZ ;  /* 0x0600000015197989 */ /* 0x000ea200000e00ff */
[----:B------:R-:W-:Y:S02]  /*a250*/  PRMT R39, R39, 0x5410, R72 ;  /* 0x0000541027277816 */ /* 0x000fe40000000048 */
[----:B------:R-:W-:Y:S01]  /*a260*/  PRMT R41, R41, 0x5410, R74 ;  /* 0x0000541029297816 */ /* 0x000fe2000000004a */
[----:B------:R-:W-:Y:S01]  /*a270*/  SHFL.UP PT, R19, R19, 0x10, RZ ;  /* 0x0600000013137989 */ /* 0x000fe200000e00ff */
[----:B------:R-:W-:-:S02]  /*a280*/  PRMT R40, R40, 0x5410, R71 ;  /* 0x0000541028287816 */ /* 0x000fc40000000047 */
[----:B------:R-:W-:Y:S01]  /*a290*/  PRMT R43, R76, 0x5410, R73 ;  /* 0x000054104c2b7816 */ /* 0x000fe20000000049 */
[----:B------:R-:W-:Y:S01]  /*a2a0*/  SHFL.UP PT, R30, R121, 0x10, RZ ;  /* 0x06000000791e7989 */ /* 0x000fe200000e00ff */
[----:B-1----:R-:W-:Y:S02]  /*a2b0*/  SHF.R.U32.HI R68, RZ, 0x8, R123 ;  /* 0x00000008ff447819 */ /* 0x002fe4000001167b */
[----:B------:R-:W-:Y:S01]  /*a2c0*/  PRMT R49, R78, 0x5410, R77 ;  /* 0x000054104e317816 */ /* 0x000fe2000000004d */
[----:B------:R-:W1:Y:S01]  /*a2d0*/  SHFL.UP PT, R31, R31, 0x10, RZ ;  /* 0x060000001f1f7989 */ /* 0x000e6200000e00ff */
[----:B------:R-:W-:Y:S02]  /*a2e0*/  PRMT R68, R68, 0x7604, R123 ;  /* 0x0000760444447816 */ /* 0x000fe4000000007b */
[----:B0-----:R-:W-:Y:S01]  /*a2f0*/  PRMT R26, R52, 0x7610, R26 ;  /* 0x00007610341a7816 */ /* 0x001fe2000000001a */
[----:B------:R0:W-:Y:S01]  /*a300*/  SHFL.UP PT, R34, R81, 0x10, RZ ;  /* 0x0600000051227989 */ /* 0x0001e200000e00ff */
[----:B------:R-:W-:-:S02]  /*a310*/  PRMT R27, R54, 0x7610, R27 ;  /* 0x00007610361b7816 */ /* 0x000fc4000000001b */
[----:B------:R-:W-:Y:S01]  /*a320*/  PRMT R130, R85, 0x7610, R130 ;  /* 0x0000761055827816 */ /* 0x000fe20000000082 */
[----:B------:R-:W3:Y:S01]  /*a330*/  SHFL.UP PT, R35, R82, 0x10, RZ ;  /* 0x0600000052237989 */ /* 0x000ee200000e00ff */
[----:B------:R-:W-:Y:S02]  /*a340*/  PRMT R71, R86, 0x7610, R71 ;  /* 0x0000761056477816 */ /* 0x000fe40000000047 */
[----:B------:R-:W-:Y:S01]  /*a350*/  PRMT R131, R87, 0x7610, R131 ;  /* 0x0000761057837816 */ /* 0x000fe20000000083 */
[----:B--2---:R-:W-:Y:S01]  /*a360*/  STL.64 [R1+0x40], R24 ;  /* 0x0000401801007387 */ /* 0x004fe20000100a00 */
[----:B------:R-:W-:Y:S02]  /*a370*/  PRMT R78, R88, 0x7610, R78 ;  /* 0x00007610584e7816 */ /* 0x000fe4000000004e */
[----:B------:R-:W-:Y:S01]  /*a380*/  PRMT R132, R89, 0x7610, R132 ;  /* 0x0000761059847816 */ /* 0x000fe20000000084 */
[----:B------:R-:W-:Y:S01]  /*a390*/  STL [R1+0x3c], R69 ;  /* 0x00003c4501007387 */ /* 0x000fe20000100800 */
[----:B------:R-:W-:-:S02]  /*a3a0*/  PRMT R72, R90, 0x7610, R72 ;  /* 0x000076105a487816 */ /* 0x000fc40000000048 */
[----:B------:R-:W-:Y:S01]  /*a3b0*/  PRMT R133, R91, 0x7610, R133 ;  /* 0x000076105b857816 */ /* 0x000fe20000000085 */
[----:B------:R2:W-:Y:S01]  /*a3c0*/  STL.U16 [R1+0x398], R42 ;  /* 0x0003982a01007387 */ /* 0x0005e20000100400 */
[----:B0-----:R-:W-:Y:S02]  /*a3d0*/  PRMT R81, R92, 0x7610, R81 ;  /* 0x000076105c517816 */ /* 0x001fe40000000051 */
[----:B------:R-:W-:Y:S01]  /*a3e0*/  PRMT R84, R93, 0x7610, R84 ;  /* 0x000076105d547816 */ /* 0x000fe20000000054 */
[----:B------:R-:W-:Y:S01]  /*a3f0*/  STL.128 [R1+0x370], R36 ;  /* 0x0003702401007387 */ /* 0x000fe20000100c00 */
[----:B------:R-:W-:Y:S02]  /*a400*/  PRMT R70, R94, 0x7610, R70 ;  /* 0x000076105e467816 */ /* 0x000fe40000000046 */
[----:B------:R-:W-:Y:S01]  /*a410*/  PRMT R121, R95, 0x7610, R121 ;  /* 0x000076105f797816 */ /* 0x000fe20000000079 */
[----:B------:R0:W-:Y:S01]  /*a420*/  STL.64 [R1+0x368], R44 ;  /* 0x0003682c01007387 */ /* 0x0001e20000100a00 */
[----:B------:R-:W-:-:S02]  /*a430*/  PRMT R77, R96, 0x7610, R77 ;  /* 0x00007610604d7816 */ /* 0x000fc4000000004d */
[----:B--2---:R-:W-:Y:S01]  /*a440*/  PRMT R42, R48, 0x5410, R75 ;  /* 0x00005410302a7816 */ /* 0x004fe2000000004b */
[----:B------:R2:W-:Y:S01]  /*a450*/  STL.U16 [R1+0x38], R68 ;  /* 0x0000384401007387 */ /* 0x0005e20000100400 */
[----:B------:R-:W-:Y:S02]  /*a460*/  PRMT R48, R80, 0x5410, R79 ;  /* 0x0000541050307816 */ /* 0x000fe4000000004f */
[----:B------:R-:W-:Y:S01]  /*a470*/  PRMT R122, R97, 0x7610, R122 ;  /* 0x00007610617a7816 */ /* 0x000fe2000000007a */
[----:B------:R-:W-:Y:S01]  /*a480*/  STL.128 [R1+0x380], R40 ;  /* 0x0003802801007387 */ /* 0x000fe20000100c00 */
[----:B------:R-:W-:Y:S02]  /*a490*/  PRMT R123, R99, 0x7610, R123 ;  /* 0x00007610637b7816 */ /* 0x000fe4000000007b */
[----:B------:R-:W-:Y:S01]  /*a4a0*/  PRMT R80, R100, 0x7610, R80 ;  /* 0x0000761064507816 */ /* 0x000fe20000000050 */
[----:B------:R4:W-:Y:S01]  /*a4b0*/  STL.64 [R1+0x390], R48 ;  /* 0x0003903001007387 */ /* 0x0009e20000100a00 */
[----:B0-----:R-:W-:Y:S01]  /*a4c0*/  PRMT R44, R47, 0x7610, R44 ;  /* 0x000076102f2c7816 */ /* 0x001fe2000000002c */
[----:B------:R-:W-:Y:S01]  /*a4d0*/  IMAD.MOV.U32 R38, RZ, RZ, R46 ;  /* 0x000000ffff267224 */ /* 0x000fe200078e002e */
[----:B------:R-:W-:Y:S01]  /*a4e0*/  PRMT R36, R50, 0x7610, R36 ;  /* 0x0000761032247816 */ /* 0x000fe20000000024 */
[----:B-1----:R-:W-:Y:S01]  /*a4f0*/  STL.128 [R1+0x20], R28 ;  /* 0x0000201c01007387 */ /* 0x002fe20000100c00 */
[----:B------:R-:W-:-:S02]  /*a500*/  PRMT R45, R51, 0x7610, R45 ;  /* 0x00007610332d7816 */ /* 0x000fc4000000002d */
[----:B--2---:R-:W-:Y:S01]  /*a510*/  PRMT R68, R98, 0x7610, R68 ;  /* 0x0000761062447816 */ /* 0x004fe20000000044 */
[----:B------:R0:W-:Y:S01]  /*a520*/  STL.64 [R1+0x30], R18 ;  /* 0x0000301201007387 */ /* 0x0001e20000100a00 */
[----:B------:R-:W-:Y:S02]  /*a530*/  PRMT R128, R101, 0x7610, R128 ;  /* 0x0000761065807816 */ /* 0x000fe40000000080 */
[----:B------:R-:W-:Y:S01]  /*a540*/  PRMT R73, R102, 0x7610, R73 ;  /* 0x0000761066497816 */ /* 0x000fe20000000049 */
[----:B---3--:R1:W-:Y:S01]  /*a550*/  STL.128 [R1], R32 ;  /* 0x0000002001007387 */ /* 0x0083e20000100c00 */
[----:B----4-:R-:W-:Y:S02]  /*a560*/  PRMT R48, R53, 0x7610, R48 ;  /* 0x0000761035307816 */ /* 0x010fe40000000030 */
[----:B------:R-:W-:Y:S02]  /*a570*/  PRMT R49, R55, 0x7610, R49 ;  /* 0x0000761037317816 */ /* 0x000fe40000000031 */
[----:B------:R-:W-:-:S02]  /*a580*/  PRMT R129, R103, 0x7610, R129 ;  /* 0x0000761067817816 */ /* 0x000fc40000000081 */
[----:B------:R-:W-:Y:S01]  /*a590*/  PRMT R82, R104, 0x7610, R82 ;  /* 0x0000761068527816 */ /* 0x000fe20000000052 */
[----:B0-----:R-:W-:Y:S01]  /*a5a0*/  IMAD.MOV.U32 R18, RZ, RZ, R20 ;  /* 0x000000ffff127224 */ /* 0x001fe200078e0014 */
        /* <DEDUP_REMOVED lines=13> */
[----:B-1----:R-:W-:Y:S02]  /*a680*/  PRMT R35, R61, 0x7610, R35 ;  /* 0x000076103d237816 */ /* 0x002fe40000000023 */
        /* <DEDUP_REMOVED lines=18> */
.L_x_492:
[----:B0-----:R-:W-:-:S06]  /*a7b0*/  IMAD.IADD R18, R1, 0x1, R26 ;  /* 0x0000000101127824 */ /* 0x001fcc00078e021a */
[----:B------:R-:W2:Y:S01]  /*a7c0*/  LDL.U8 R18, [R18+0x48] ;  /* 0x0000480012127983 */ /* 0x000ea20000100000 */
[----:B------:R-:W-:Y:S02]  /*a7d0*/  IMAD.MOV.U32 R19, RZ, RZ, R26 ;  /* 0x000000ffff137224 */ /* 0x000fe400078e001a */
[----:B------:R-:W-:Y:S01]  /*a7e0*/  VIADD R26, R26, 0x1 ;  /* 0x000000011a1a7836 */ /* 0x000fe20000000000 */
[----:B--2---:R-:W-:-:S13]  /*a7f0*/  ISETP.NE.AND P0, PT, R18, RZ, PT ;  /* 0x000000ff1200720c */ /* 0x004fda0003f05270 */
[----:B------:R-:W-:Y:S05]  /*a800*/  @P0 BRA `(.L_x_492) ;  /* 0xfffffffc00e80947 */ /* 0x000fea000383ffff */
[----:B------:R-:W-:Y:S05]  /*a810*/  BSYNC.RECONVERGENT B1 ;  /* 0x0000000000017941 */ /* 0x000fea0003800200 */
.L_x_491:
[----:B------:R-:W-:Y:S01]  /*a820*/  LOP3.LUT P0, RZ, R34, 0xff, RZ, 0xc0, !PT ;  /* 0x000000ff22ff7812 */ /* 0x000fe2000780c0ff */
[----:B------:R-:W-:Y:S01]  /*a830*/  BSSY.RECONVERGENT B1, `(.L_x_493) ;  /* 0x0000010000017945 */ /* 0x000fe20003800200 */
[----:B------:R-:W-:-:S11]  /*a840*/  IMAD.MOV.U32 R18, RZ, RZ, R19 ;  /* 0x000000ffff127224 */ /* 0x000fd600078e0013 */
[----:B------:R-:W-:Y:S05]  /*a850*/  @!P0 BRA `(.L_x_494) ;  /* 0x0000000000348947 */ /* 0x000fea0003800000 */
[----:B------:R-:W-:Y:S01]  /*a860*/  BSSY.RECONVERGENT B2, `(.L_x_495) ;  /* 0x000000b000027945 */ /* 0x000fe20003800200 */
[----:B------:R-:W-:-:S07]  /*a870*/  IMAD.MOV.U32 R18, RZ, RZ, RZ ;  /* 0x000000ffff127224 */ /* 0x000fce00078e00ff */
.L_x_496:
        /* <DEDUP_REMOVED lines=10> */
.L_x_495:
[----:B------:R-:W-:-:S07]  /*a920*/  IMAD.MOV.U32 R18, RZ, RZ, R25 ;  /* 0x000000ffff127224 */ /* 0x000fce00078e0019 */
.L_x_494:
[----:B------:R-:W-:Y:S05]  /*a930*/  BSYNC.RECONVERGENT B1 ;  /* 0x0000000000017941 */ /* 0x000fea0003800200 */
.L_x_493:
[----:B------:R-:W-:Y:S01]  /*a940*/  IMAD.IADD R19, R1, 0x1, R18 ;  /* 0x0000000101137824 */ /* 0x000fe200078e0212 */
[----:B------:R-:W-:Y:S01]  /*a950*/  BSSY.RECONVERGENT B1, `(.L_x_497) ;  /* 0x0000009000017945 */ /* 0x000fe20003800200 */
[----:B------:R-:W-:-:S03]  /*a960*/  IMAD.MOV.U32 R18, RZ, RZ, RZ ;  /* 0x000000ffff127224 */ /* 0x000fc600078e00ff */
[----:B------:R0:W-:Y:S04]  /*a970*/  STL.U8 [R19+0x49], RZ ;  /* 0x000049ff13007387 */ /* 0x0001e80000100000 */
.L_x_498:
[----:B------:R-:W-:-:S05]  /*a980*/  IMAD.IADD R24, R1, 0x1, R18 ;  /* 0x0000000101187824 */ /* 0x000fca00078e0212 */
[----:B0-----:R-:W2:Y:S02]  /*a990*/  LDL.U8 R19, [R24+0x48] ;  /* 0x0000480018137983 */ /* 0x001ea40000100000 */
[----:B--2---:R-:W-:Y:S01]  /*a9a0*/  ISETP.NE.AND P0, PT, R19, RZ, PT ;  /* 0x000000ff1300720c */ /* 0x004fe20003f05270 */
[----:B------:R-:W-:Y:S02]  /*a9b0*/  IMAD.MOV.U32 R19, RZ, RZ, R18 ;  /* 0x000000ffff137224 */ /* 0x000fe400078e0012 */
[----:B------:R-:W-:-:S10]  /*a9c0*/  VIADD R18, R18, 0x1 ;  /* 0x0000000112127836 */ /* 0x000fd40000000000 */
[----:B------:R-:W-:Y:S05]  /*a9d0*/  @P0 BRA `(.L_x_498) ;  /* 0xfffffffc00e80947 */ /* 0x000fea000383ffff */
[----:B------:R-:W-:Y:S05]  /*a9e0*/  BSYNC.RECONVERGENT B1 ;  /* 0x0000000000017941 */ /* 0x000fea0003800200 */
.L_x_497:
[----:B------:R-:W-:Y:S01]  /*a9f0*/  LOP3.LUT P0, RZ, R47, 0xff, RZ, 0xc0, !PT ;  /* 0x000000ff2fff7812 */ /* 0x000fe2000780c0ff */
[----:B------:R-:W-:Y:S01]  /*aa00*/  BSSY.RECONVERGENT B1, `(.L_x_499) ;  /* 0x0000010000017945 */ /* 0x000fe20003800200 */
[----:B------:R-:W-:-:S11]  /*aa10*/  IMAD.MOV.U32 R18, RZ, RZ, R19 ;  /* 0x000000ffff127224 */ /* 0x000fd600078e0013 */
[----:B------:R-:W-:Y:S05]  /*aa20*/  @!P0 BRA `(.L_x_500) ;  /* 0x0000000000348947 */ /* 0x000fea0003800000 */
[----:B------:R-:W-:Y:S01]  /*aa30*/  BSSY.RECONVERGENT B2, `(.L_x_501) ;  /* 0x000000b000027945 */ /* 0x000fe20003800200 */
[----:B------:R-:W-:-:S07]  /*aa40*/  IMAD.MOV.U32 R18, RZ, RZ, RZ ;  /* 0x000000ffff127224 */ /* 0x000fce00078e00ff */
.L_x_502:
        /* <DEDUP_REMOVED lines=10> */
.L_x_501:
[----:B------:R-:W-:-:S07]  /*aaf0*/  IMAD.MOV.U32 R18, RZ, RZ, R25 ;  /* 0x000000ffff127224 */ /* 0x000fce00078e0019 */
.L_x_500:
[----:B------:R-:W-:Y:S05]  /*ab00*/  BSYNC.RECONVERGENT B1 ;  /* 0x0000000000017941 */ /* 0x000fea0003800200 */
.L_x_499:
        /* <DEDUP_REMOVED lines=10> */
[----:B------:R-:W-:Y:S02]  /*abb0*/  PRMT R73, R31, 0x7771, RZ ;  /* 0x000077711f497816 */ /* 0x000fe400000000ff */
[C---:B------:R-:W-:Y:S02]  /*abc0*/  PRMT R39, R28.reuse, 0x7770, RZ ;  /* 0x000077701c277816 */ /* 0x040fe400000000ff */
[C---:B------:R-:W-:Y:S02]  /*abd0*/  PRMT R40, R28.reuse, 0x7771, RZ ;  /* 0x000077711c287816 */ /* 0x040fe400000000ff */
[----:B------:R-:W-:Y:S02]  /*abe0*/  PRMT R41, R28, 0x7772, RZ ;  /* 0x000077721c297816 */ /* 0x000fe400000000ff */
[----:B---3--:R-:W-:Y:S02]  /*abf0*/  PRMT R74, R24, 0x7771, RZ ;  /* 0x00007771184a7816 */ /* 0x008fe400000000ff */
[----:B------:R-:W-:-:S02]  /*ac00*/  PRMT R28, R28, 0x7773, RZ ;  /* 0x000077731c1c7816 */ /* 0x000fc400000000ff */
[C---:B0-----:R-:W-:Y:S02]  /*ac10*/  PRMT R42, R29.reuse, 0x7770, RZ ;  /* 0x000077701d2a7816 */ /* 0x041fe400000000ff */
        /* <DEDUP_REMOVED lines=9> */
[C---:B------:R-:W-:Y:S02]  /*acb0*/  PRMT R135, R25.reuse, 0x7772, RZ ;  /* 0x0000777219877816 */ /* 0x040fe400000000ff */
        /* <DEDUP_REMOVED lines=10> */
[C---:B----4-:R-:W-:Y:S02]  /*ad60*/  PRMT R24, R34.reuse, 0x7770, RZ ;  /* 0x0000777022187816 */ /* 0x050fe400000000ff */
[C---:B------:R-:W-:Y:S02]  /*ad70*/  PRMT R25, R34.reuse, 0x7771, RZ ;  /* 0x0000777122197816 */ /* 0x040fe400000000ff */
[----:B------:R-:W-:-:S02]  /*ad80*/  PRMT R45, R34, 0x7772, RZ ;  /* 0x00007772222d7816 */ /* 0x000fc400000000ff */
[----:B------:R-:W-:Y:S02]  /*ad90*/  PRMT R26, R34, 0x7773, RZ ;  /* 0x00007773221a7816 */ /* 0x000fe400000000ff */
[----:B------:R-:W-:Y:S02]  /*ada0*/  PRMT R133, R68, 0x7610, R133 ;  /* 0x0000761044857816 */ /* 0x000fe40000000085 */
        /* <DEDUP_REMOVED lines=10> */
[----:B------:R-:W-:Y:S02]  /*ae50*/  PRMT R145, R44, 0x7771, RZ ;  /* 0x000077712c917816 */ /* 0x000fe400000000ff */
[----:B------:R-:W-:Y:S02]  /*ae60*/  PRMT R68, R73, 0x7610, R68 ;  /* 0x0000761049447816 */ /* 0x000fe40000000044 */
[----:B------:R-:W-:Y:S02]  /*ae70*/  PRMT R73, R74, 0x7610, R73 ;  /* 0x000076104a497816 */ /* 0x000fe40000000049 */
[C---:B------:R-:W-:Y:S02]  /*ae80*/  PRMT R122, R31.reuse, 0x7770, RZ ;  /* 0x000077701f7a7816 */ /* 0x040fe400000000ff */
[C---:B------:R-:W-:Y:S02]  /*ae90*/  PRMT R123, R31.reuse, 0x7772, RZ ;  /* 0x000077721f7b7816 */ /* 0x040fe400000000ff */
[----:B------:R-:W-:-:S02]  /*aea0*/  PRMT R80, R31, 0x7773, RZ ;  /* 0x000077731f507816 */ /* 0x000fc400000000ff */
[----:B------:R-:W-:Y:S02]  /*aeb0*/  PRMT R130, R39, 0x7610, R130 ;  /* 0x0000761027827816 */ /* 0x000fe40000000082 */
[----:B------:R-:W-:Y:S02]  /*aec0*/  PRMT R71, R40, 0x7610, R71 ;  /* 0x0000761028477816 */ /* 0x000fe40000000047 */
[----:B------:R-:W-:Y:S02]  /*aed0*/  PRMT R78, R28, 0x7610, R78 ;  /* 0x000076101c4e7816 */ /* 0x000fe4000000004e */
[----:B------:R-:W-:Y:S02]  /*aee0*/  PRMT R74, R75, 0x7610, R74 ;  /* 0x000076104b4a7816 */ /* 0x000fe4000000004a */
[C---:B------:R-:W-:Y:S02]  /*aef0*/  PRMT R48, R35.reuse, 0x7770, RZ ;  /* 0x0000777023307816 */ /* 0x040fe400000000ff */
[----:B------:R-:W-:-:S02]  /*af00*/  PRMT R27, R35, 0x7771, RZ ;  /* 0x00007771231b7816 */ /* 0x000fc400000000ff */
[C---:B------:R-:W-:Y:S02]  /*af10*/  PRMT R49, R35.reuse, 0x7772, RZ ;  /* 0x0000777223317816 */ /* 0x040fe400000000ff */
[----:B------:R-:W-:Y:S02]  /*af20*/  PRMT R31, R35, 0x7773, RZ ;  /* 0x00007773231f7816 */ /* 0x000fe400000000ff */
        /* <DEDUP_REMOVED lines=22> */
[----:B-1----:R-:W-:-:S07]  /*b090*/  PRMT R79, R145, 0x7610, R79 ;  /* 0x00007610914f7816 */ /* 0x002fce000000004f */
.L_x_490:
[----:B------:R-:W-:Y:S05]  /*b0a0*/  BSYNC.RECONVERGENT B0 ;  /* 0x0000000000007941 */ /* 0x000fea0003800200 */
.L_x_489:
        /* <DEDUP_REMOVED lines=61> */
.L_x_504:
[----:B------:R-:W-:Y:S05]  /*b480*/  BSYNC.RECONVERGENT B0 ;  /* 0x0000000000007941 */ /* 0x000fea0003800200 */
.L_x_503:
[----:B------:R-:W-:Y:S01]  /*b490*/  LOP3.LUT R57, R45, 0xffff, RZ, 0xc0, !PT ;  /* 0x0000ffff2d397812 */ /* 0x000fe200078ec0ff */
[----:B------:R-:W0:Y:S01]  /*b4a0*/  S2R R93, SR_TID.X ;  /* 0x00000000005d7919 */ /* 0x000e220000002100 */
[----:B------:R-:W-:Y:S01]  /*b4b0*/  LOP3.LUT R59, R49, 0xffff, RZ, 0xc0, !PT ;  /* 0x0000ffff313b7812 */ /* 0x000fe200078ec0ff */
[----:B------:R-:W-:Y:S01]  /*b4c0*/  BSSY.RECONVERGENT B0, `(.L_x_505) ;  /* 0x00000c4000007945 */ /* 0x000fe20003800200 */
[----:B------:R-:W-:Y:S01]  /*b4d0*/  LOP3.LUT R58, R131, 0xffff, RZ, 0xc0, !PT ;  /* 0x0000ffff833a7812 */ /* 0x000fe200078ec0ff */
[----:B------:R-:W-:Y:S01]  /*b4e0*/  IMAD.U32 R20, R57, 0x10000, RZ ;  /* 0x0001000039147824 */ /* 0x000fe200078e00ff */
[----:B------:R-:W-:Y:S01]  /*b4f0*/  LOP3.LUT R61, R133, 0xffff, RZ, 0xc0, !PT ;  /* 0x0000ffff853d7812 */ /* 0x000fe200078ec0ff */
[----:B------:R-:W-:Y:S01]  /*b500*/  IMAD.U32 R25, R59, 0x10000, RZ ;  /* 0x000100003b197824 */ /* 0x000fe200078e00ff */
[----:B------:R-:W-:Y:S01]  /*b510*/  LOP3.LUT R52, R44, 0xffff, RZ, 0xc0, !PT ;  /* 0x0000ffff2c347812 */ /* 0x000fe200078ec0ff */
[----:B------:R-:W-:Y:S01]  /*b520*/  IMAD.U32 R44, R58, 0x10000, RZ ;  /* 0x000100003a2c7824 */ /* 0x000fe200078e00ff */
        /* <DEDUP_REMOVED lines=24> */
[----:B------:R-:W-:Y:S01]  /*b6b0*/  LOP3.LUT R81, R81, 0xffff, RZ, 0xc0, !PT ;  /* 0x0000ffff51517812 */ /* 0x000fe200078ec0ff */
[----:B------:R-:W-:Y:S01]  /*b6c0*/  IMAD R24, R67, 0x1000000, R24 ;  /* 0x0100000043187824 */ /* 0x000fe200078e0218 */
[----:B------:R-:W-:Y:S01]  /*b6d0*/  LOP3.LUT R26, R76, 0xff, RZ, 0xc0, !PT ;  /* 0x000000ff4c1a7812 */ /* 0x000fe200078ec0ff */
[----:B------:R-:W-:Y:S01]  /*b6e0*/  IMAD R34, R69, 0x1000000, R34 ;  /* 0x0100000045227824 */ /* 0x000fe200078e0222 */
[----:B------:R-:W-:Y:S01]  /*b6f0*/  LOP3.LUT R86, R121, 0xffff, RZ, 0xc0, !PT ;  /* 0x0000ffff79567812 */ /* 0x000fe200078ec0ff */
[----:B------:R-:W-:Y:S01]  /*b700*/  IMAD R46, R81, 0x1000000, R46 ;  /* 0x01000000512e7824 */ /* 0x000fe200078e022e */
[----:B------:R-:W-:Y:S01]  /*b710*/  SHFL.UP PT, R208, R208, 0x1, RZ ;  /* 0x04200000d0d07989 */ /* 0x000fe200000e00ff */
[----:B------:R-:W-:-:S02]  /*b720*/  PRMT R106, R79, 0x7604, R26 ;  /* 0x000076044f6a7816 */ /* 0x000fc4000000001a */
[----:B------:R-:W-:Y:S01]  /*b730*/  LOP3.LUT R84, R84, 0xffff, RZ, 0xc0, !PT ;  /* 0x0000ffff54547812 */ /* 0x000fe200078ec0ff */
[----:B------:R-:W-:Y:S01]  /*b740*/  SHFL.UP PT, R209, R24, 0x1, RZ ;  /* 0x0420000018d17989 */ /* 0x000fe200000e00ff */
[----:B------:R-:W-:Y:S01]  /*b750*/  LOP3.LUT R90, R135, 0xffff, RZ, 0xc0, !PT ;  /* 0x0000ffff875a7812 */ /* 0x000fe200078ec0ff */
[----:B------:R-:W-:Y:S01]  /*b760*/  IMAD.U32 R25, R86, 0x10000, RZ ;  /* 0x0001000056197824 */ /* 0x000fe200078e00ff */
[----:B------:R-:W-:Y:S01]  /*b770*/  LOP3.LUT R60, R134, 0xffff, RZ, 0xc0, !PT ;  /* 0x0000ffff863c7812 */ /* 0x000fe200078ec0ff */
[----:B------:R-:W-:Y:S01]  /*b780*/  SHFL.UP PT, R210, R34, 0x1, RZ ;  /* 0x0420000022d27989 */ /* 0x000fe200000e00ff */
[----:B------:R-:W-:Y:S01]  /*b790*/  LOP3.LUT R88, R123, 0xffff, RZ, 0xc0, !PT ;  /* 0x0000ffff7b587812 */ /* 0x000fe200078ec0ff */
[----:B------:R-:W-:Y:S01]  /*b7a0*/  IMAD.U32 R62, R90, 0x10000, RZ ;  /* 0x000100005a3e7824 */ /* 0x000fe200078e00ff */
[----:B------:R-:W-:Y:S01]  /*b7b0*/  LOP3.LUT R21, R84, 0xff, RZ, 0xc0, !PT ;  /* 0x000000ff54157812 */ /* 0x000fe200078ec0ff */
[----:B------:R-:W1:Y:S01]  /*b7c0*/  SHFL.UP PT, R211, R46, 0x1, RZ ;  /* 0x042000002ed37989 */ /* 0x000e6200000e00ff */
[----:B------:R-:W-:Y:S01]  /*b7d0*/  LOP3.LUT R122, R122, 0xffff, RZ, 0xc0, !PT ;  /* 0x0000ffff7a7a7812 */ /* 0x000fe200078ec0ff */
[----:B------:R-:W-:Y:S01]  /*b7e0*/  IMAD.U32 R47, R88, 0x10000, RZ ;  /* 0x00010000582f7824 */ /* 0x000fe200078e00ff */
[----:B------:R-:W-:Y:S01]  /*b7f0*/  LOP3.LUT R63, R60, 0xff, RZ, 0xc0, !PT ;  /* 0x000000ff3c3f7812 */ /* 0x000fe200078ec0ff */
[----:B------:R-:W2:Y:S01]  /*b800*/  SHFL.UP PT, R106, R106, 0x1, RZ ;  /* 0x042000006a6a7989 */ /* 0x000ea200000e00ff */
[----:B------:R-:W-:-:S02]  /*b810*/  PRMT R21, R70, 0x7604, R21 ;  /* 0x0000760446157816 */ /* 0x000fc40000000015 */
[----:B------:R-:W-:Y:S02]  /*b820*/  LOP3.LUT R44, R25, 0xff0000, RZ, 0xc0, !PT ;  /* 0x00ff0000192c7812 */ /* 0x000fe400078ec0ff */
[----:B------:R-:W-:Y:S02]  /*b830*/  LOP3.LUT R94, R40, 0xffff, RZ, 0xc0, !PT ;  /* 0x0000ffff285e7812 */ /* 0x000fe400078ec0ff */
[----:B------:R-:W-:Y:S02]  /*b840*/  LOP3.LUT R96, R42, 0xffff, RZ, 0xc0, !PT ;  /* 0x0000ffff2a607812 */ /* 0x000fe400078ec0ff */
[----:B------:R-:W-:Y:S01]  /*b850*/  LOP3.LUT R45, R122, 0xff, RZ, 0xc0, !PT ;  /* 0x000000ff7a2d7812 */ /* 0x000fe200078ec0ff */
[----:B------:R-:W-:Y:S01]  /*b860*/  IMAD.U32 R31, R94, 0x10000, RZ ;  /* 0x000100005e1f7824 */ /* 0x000fe200078e00ff */
[----:B------:R-:W-:Y:S02]  /*b870*/  LOP3.LUT R85, R126, 0xffff, RZ, 0xc0, !PT ;  /* 0x0000ffff7e557812 */ /* 0x000fe400078ec0ff */
[----:B------:R-:W-:-:S02]  /*b880*/  LOP3.LUT R127, R127, 0xffff, RZ, 0xc0, !PT ;  /* 0x0000ffff7f7f7812 */ /* 0x000fc400078ec0ff */
[----:B------:R-:W-:Y:S02]  /*b890*/  PRMT R25, R74, 0x7604, R63 ;  /* 0x000076044a197816 */ /* 0x000fe4000000003f */
[----:B------:R-:W-:Y:S01]  /*b8a0*/  LOP3.LUT R66, R62, 0xff0000, RZ, 0xc0, !PT ;  /* 0x00ff00003e427812 */ /* 0x000fe200078ec0ff */
[----:B------:R-:W-:Y:S01]  /*b8b0*/  IMAD.IADD R62, R21, 0x1, R44 ;  /* 0x00000001153e7824 */ /* 0x000fe200078e022c */
[----:B------:R-:W-:Y:S01]  /*b8c0*/  LOP3.LUT R129, R129, 0xffff, RZ, 0xc0, !PT ;  /* 0x0000ffff81817812 */ /* 0x000fe200078ec0ff */
[----:B------:R-:W-:Y:S01]  /*b8d0*/  IMAD.U32 R21, R85, 0x10000, RZ ;  /* 0x0001000055157824 */ /* 0x000fe200078e00ff */
[----:B------:R-:W-:Y:S01]  /*b8e0*/  LOP3.LUT R92, R125, 0xffff, RZ, 0xc0, !PT ;  /* 0x0000ffff7d5c7812 */ /* 0x000fe200078ec0ff */
[----:B------:R-:W-:Y:S01]  /*b8f0*/  IMAD.IADD R66, R25, 0x1, R66 ;  /* 0x0000000119427824 */ /* 0x000fe200078e0242 */
[----:B------:R-:W-:Y:S01]  /*b900*/  LOP3.LUT R89, R41, 0xffff, RZ, 0xc0, !PT ;  /* 0x0000ffff29597812 */ /* 0x000fe200078ec0ff */
[----:B------:R-:W-:Y:S01]  /*b910*/  IMAD.U32 R51, R129, 0x10000, RZ ;  /* 0x0001000081337824 */ /* 0x000fe200078e00ff */
[----:B------:R-:W-:Y:S01]  /*b920*/  LOP3.LUT R91, R43, 0xffff, RZ, 0xc0, !PT ;  /* 0x0000ffff2b5b7812 */ /* 0x000fe200078ec0ff */
[----:B------:R-:W-:Y:S01]  /*b930*/  IMAD.U32 R43, R127, 0x10000, RZ ;  /* 0x000100007f2b7824 */ /* 0x000fe200078e00ff */
[----:B------:R-:W-:Y:S01]  /*b940*/  LOP3.LUT R87, R39, 0xffff, RZ, 0xc0, !PT ;  /* 0x0000ffff27577812 */ /* 0x000fe200078ec0ff */
[----:B------:R-:W-:Y:S01]  /*b950*/  IMAD.U32 R39, R96, 0x10000, RZ ;  /* 0x0001000060277824 */ /* 0x000fe200078e00ff */
[----:B------:R-:W-:Y:S01]  /*b960*/  LOP3.LUT R55, R128, 0xffff, RZ, 0xc0, !PT ;  /* 0x0000ffff80377812 */ /* 0x000fe200078ec0ff */
[----:B-1----:R1:W-:Y:S01]  /*b970*/  STL.128 [R1+0x240], R208 ;  /* 0x000240d001007387 */ /* 0x0023e20000100c00 */
[----:B------:R-:W-:-:S02]  /*b980*/  PRMT R45, R68, 0x7604, R45 ;  /* 0x00007604442d7816 */ /* 0x000fc4000000002d */
[----:B------:R-:W-:Y:S02]  /*b990*/  LOP3.LUT R48, R47, 0xff0000, RZ, 0xc0, !PT ;  /* 0x00ff00002f307812 */ /* 0x000fe400078ec0ff */
        /* <DEDUP_REMOVED lines=8> */
[----:B------:R-:W-:Y:S02]  /*ba20*/  PRMT R26, R75, 0x7604, R26 ;  /* 0x000076044b1a7816 */ /* 0x000fe4000000001a */
[----:B------:R-:W-:Y:S02]  /*ba30*/  LOP3.LUT R21, R21, 0xff0000, RZ, 0xc0, !PT ;  /* 0x00ff000015157812 */ /* 0x000fe400078ec0ff */
[----:B------:R-:W-:Y:S02]  /*ba40*/  PRMT R31, R29, 0x7604, R42 ;  /* 0x000076041d1f7816 */ /* 0x000fe4000000002a */
[----:B------:R-:W-:Y:S01]  /*ba50*/  PRMT R39, R30, 0x7604, R41 ;  /* 0x000076041e277816 */ /* 0x000fe20000000029 */
[----:B------:R-:W-:Y:S01]  /*ba60*/  IMAD.IADD R41, R26, 0x1, R21 ;  /* 0x000000011a297824 */ /* 0x000fe200078e0215 */
[----:B------:R-:W-:Y:S01]  /*ba70*/  LOP3.LUT R48, R43, 0xff0000, RZ, 0xc0, !PT ;  /* 0x00ff00002b307812 */ /* 0x000fe200078ec0ff */
[----:B------:R-:W-:Y:S01]  /*ba80*/  IMAD.IADD R78, R31, 0x1, R44 ;  /* 0x000000011f4e7824 */ /* 0x000fe200078e022c */
[----:B------:R-:W-:Y:S01]  /*ba90*/  PRMT R25, R28, 0x7604, R25 ;  /* 0x000076041c197816 */ /* 0x000fe20000000019 */
[----:B-----5:R1:W3:Y:S01]  /*baa0*/  SHFL.UP PT, R26, R38, 0x1, RZ ;  /* 0x04200000261a7989 */ /* 0x0202e200000e00ff */
[----:B------:R-:W-:Y:S01]  /*bab0*/  PRMT R50, R73, 0x7604, R50 ;  /* 0x0000760449327816 */ /* 0x000fe20000000032 */
[----:B------:R-:W-:Y:S01]  /*bac0*/  IMAD.IADD R43, R39, 0x1, R48 ;  /* 0x00000001272b7824 */ /* 0x000fe200078e0230 */
[----:B------:R-:W-:Y:S01]  /*bad0*/  LOP3.LUT R51, R51, 0xff0000, RZ, 0xc0, !PT ;  /* 0x00ff000033337812 */ /* 0x000fe200078ec0ff */
[----:B------:R-:W-:Y:S01]  /*bae0*/  IMAD.IADD R42, R25, 0x1, R40 ;  /* 0x00000001192a7824 */ /* 0x000fe200078e0228 */
[----:B------:R-:W-:Y:S01]  /*baf0*/  LOP3.LUT R46, R120, 0xffff, RZ, 0xc0, !PT ;  /* 0x0000ffff782e7812 */ /* 0x000fe200078ec0ff */
[----:B------:R1:W4:Y:S01]  /*bb00*/  SHFL.UP PT, R21, R19, 0x1, RZ ;  /* 0x0420000013157989 */ /* 0x00032200000e00ff */
[----:B------:R-:W-:Y:S01]  /*bb10*/  ISETP.NE.AND P0, PT, R136, 0x1f, PT ;  /* 0x0000001f8800780c */ /* 0x000fe20003f05270 */
[----:B------:R-:W-:Y:S01]  /*bb20*/  IMAD.IADD R63, R50, 0x1, R51 ;  /* 0x00000001323f7824 */ /* 0x000fe200078e0233 */
[----:B------:R-:W-:Y:S01]  /*bb30*/  LOP3.LUT R47, R35, 0xffff, RZ, 0xc0, !PT ;  /* 0x0000ffff232f7812 */ /* 0x000fe200078ec0ff */
[----:B------:R-:W-:Y:S01]  /*bb40*/  IMAD R40, R46, 0x1000000, R41 ;  /* 0x010000002e287824 */ /* 0x000fe200078e0229 */
[----:B------:R-:W-:Y:S01]  /*bb50*/  LOP3.LUT R31, R77, 0xffff, RZ, 0xc0, !PT ;  /* 0x0000ffff4d1f7812 */ /* 0x000fe200078ec0ff */
[----:B------:R-:W-:Y:S01]  /*bb60*/  IMAD.MOV.U32 R50, RZ, RZ, R32 ;  /* 0x000000ffff327224 */ /* 0x000fe200078e0020 */
[----:B------:R-:W-:Y:S01]  /*bb70*/  LOP3.LUT R39, R80, 0xffff, RZ, 0xc0, !PT ;  /* 0x0000ffff50277812 */ /* 0x000fe200078ec0ff */
[----:B------:R-:W-:Y:S01]  /*bb80*/  IMAD.MOV.U32 R51, RZ, RZ, R33 ;  /* 0x000000ffff337224 */ /* 0x000fe200078e0021 */
        /* <DEDUP_REMOVED lines=8> */
[----:B--2---:R-:W-:Y:S01]  /*bc10*/  SHF.R.U32.HI R105, RZ, 0x8, R106 ;  /* 0x00000008ff697819 */ /* 0x004fe2000001166a */
[----:B------:R-:W-:Y:S01]  /*bc20*/  IMAD R35, R45, 0x1000000, R66 ;  /* 0x010000002d237824 */ /* 0x000fe200078e0242 */
[----:B------:R1:W2:Y:S01]  /*bc30*/  SHFL.UP PT, R24, R50, 0x1, RZ ;  /* 0x0420000032187989 */ /* 0x0002a200000e00ff */
[----:B------:R-:W-:Y:S01]  /*bc40*/  IMAD R42, R37, 0x1000000, R78 ;  /* 0x01000000252a7824 */ /* 0x000fe200078e024e */
[----:B------:R-:W-:Y:S01]  /*bc50*/  PRMT R20, R105, 0x7604, R106 ;  /* 0x0000760469147816 */ /* 0x000fe2000000006a */
[----:B------:R-:W-:Y:S01]  /*bc60*/  IMAD R43, R48, 0x1000000, R43 ;  /* 0x01000000302b7824 */ /* 0x000fe200078e022b */
[----:B------:R1:W0:Y:S04]  /*bc70*/  SHFL.UP PT, R25, R51, 0x1, RZ ;  /* 0x0420000033197989 */ /* 0x00022800000e00ff */
[----:B------:R1:W-:Y:S04]  /*bc80*/  STL.U16 [R1+0x270], R20 ;  /* 0x0002701401007387 */ /* 0x0003e80000100400 */
[----:B------:R1:W0:Y:S04]  /*bc90*/  SHFL.UP PT, R20, R18, 0x1, RZ ;  /* 0x0420000012147989 */ /* 0x00022800000e00ff */
[----:B------:R-:W0:Y:S04]  /*bca0*/  SHFL.UP PT, R32, R32, 0x1, RZ ;  /* 0x0420000020207989 */ /* 0x000e2800000e00ff */
[----:B------:R-:W0:Y:S04]  /*bcb0*/  SHFL.UP PT, R33, R33, 0x1, RZ ;  /* 0x0420000021217989 */ /* 0x000e2800000e00ff */
[----:B------:R-:W0:Y:S04]  /*bcc0*/  SHFL.UP PT, R34, R34, 0x1, RZ ;  /* 0x0420000022227989 */ /* 0x000e2800000e00ff */
[----:B------:R-:W0:Y:S04]  /*bcd0*/  SHFL.UP PT, R35, R35, 0x1, RZ ;  /* 0x0420000023237989 */ /* 0x000e2800000e00ff */
[----:B------:R-:W0:Y:S04]  /*bce0*/  SHFL.UP PT, R40, R40, 0x1, RZ ;  /* 0x0420000028287989 */ /* 0x000e2800000e00ff */
[----:B------:R-:W0:Y:S04]  /*bcf0*/  SHFL.UP PT, R41, R41, 0x1, RZ ;  /* 0x0420000029297989 */ /* 0x000e2800000e00ff */
[----:B------:R-:W0:Y:S04]  /*bd00*/  SHFL.UP PT, R42, R42, 0x1, RZ ;  /* 0x042000002a2a7989 */ /* 0x000e2800000e00ff */
[----:B------:R-:W0:Y:S01]  /*bd10*/  SHFL.UP PT, R43, R43, 0x1, RZ ;  /* 0x042000002b2b7989 */ /* 0x000e2200000e00ff */
[----:B-1234-:R-:W-:Y:S05]  /*bd20*/  @P0 BRA `(.L_x_506) ;  /* 0x0000000000f40947 */ /* 0x01efea0003800000 */
[----:B------:R-:W-:Y:S02]  /*bd30*/  PRMT R64, R129, 0x3340, R44 ;  /* 0x0000334081407816 */ /* 0x000fe4000000002c */
[----:B------:R-:W-:Y:S02]  /*bd40*/  LOP3.LUT R44, R27, 0xffff, RZ, 0xc0, !PT ;  /* 0x0000ffff1b2c7812 */ /* 0x000fe400078ec0ff */
[----:B------:R-:W-:Y:S02]  /*bd50*/  LOP3.LUT R27, R36, 0xffff, RZ, 0xc0, !PT ;  /* 0x0000ffff241b7812 */ /* 0x000fe400078ec0ff */
[----:B------:R-:W-:Y:S02]  /*bd60*/  LOP3.LUT R36, R71, 0xffff, RZ, 0xc0, !PT ;  /* 0x0000ffff47247812 */ /* 0x000fe400078ec0ff */
[----:B------:R-:W-:Y:S02]  /*bd70*/  PRMT R62, R86, 0x3340, R31 ;  /* 0x00003340563e7816 */ /* 0x000fe4000000001f */
[----:B------:R-:W-:-:S02]  /*bd80*/  PRMT R49, R49, 0x3340, R36 ;  /* 0x0000334031317816 */ /* 0x000fc40000000024 */
[----:B------:R-:W-:Y:S02]  /*bd90*/  LOP3.LUT R31, R72, 0xffff, RZ, 0xc0, !PT ;  /* 0x0000ffff481f7812 */ /* 0x000fe400078ec0ff */
[----:B------:R-:W-:Y:S02]  /*bda0*/  LOP3.LUT R36, R73, 0xffff, RZ, 0xc0, !PT ;  /* 0x0000ffff49247812 */ /* 0x000fe400078ec0ff */
[----:B------:R-:W-:Y:S02]  /*bdb0*/  PRMT R52, R52, 0x3340, R27 ;  /* 0x0000334034347816 */ /* 0x000fe4000000001b */
[----:B------:R-:W-:Y:S02]  /*bdc0*/  PRMT R57, R57, 0x3340, R65 ;  /* 0x0000334039397816 */ /* 0x000fe40000000041 */
[----:B------:R-:W-:Y:S02]  /*bdd0*/  LOP3.LUT R27, R68, 0xffff, RZ, 0xc0, !PT ;  /* 0x0000ffff441b7812 */ /* 0x000fe400078ec0ff */
[----:B------:R-:W-:-:S02]  /*bde0*/  PRMT R65, R96, 0x3340, R37 ;  /* 0x0000334060417816 */ /* 0x000fc40000000025 */
[----:B------:R-:W-:Y:S02]  /*bdf0*/  PRMT R54, R54, 0x3340, R31 ;  /* 0x0000334036367816 */ /* 0x000fe4000000001f */
[----:B------:R-:W-:Y:S02]  /*be00*/  LOP3.LUT R28, R28, 0xffff, RZ, 0xc0, !PT ;  /* 0x0000ffff1c1c7812 */ /* 0x000fe400078ec0ff */
[----:B------:R-:W-:Y:S02]  /*be10*/  PRMT R55, R55, 0x3340, R36 ;  /* 0x0000334037377816 */ /* 0x000fe40000000024 */
[----:B------:R-:W-:Y:S02]  /*be20*/  LOP3.LUT R31, R70, 0xffff, RZ, 0xc0, !PT ;  /* 0x0000ffff461f7812 */ /* 0x000fe400078ec0ff */
[----:B------:R-:W-:Y:S02]  /*be30*/  LOP3.LUT R37, R74, 0xffff, RZ, 0xc0, !PT ;  /* 0x0000ffff4a257812 */ /* 0x000fe400078ec0ff */
[----:B------:R-:W-:-:S02]  /*be40*/  LOP3.LUT R75, R75, 0xffff, RZ, 0xc0, !PT ;  /* 0x0000ffff4b4b7812 */ /* 0x000fc400078ec0ff */
[----:B------:R-:W-:Y:S02]  /*be50*/  LOP3.LUT R30, R30, 0xffff, RZ, 0xc0, !PT ;  /* 0x0000ffff1e1e7812 */ /* 0x000fe400078ec0ff */
[----:B------:R-:W-:Y:S02]  /*be60*/  LOP3.LUT R36, R29, 0xffff, RZ, 0xc0, !PT ;  /* 0x0000ffff1d247812 */ /* 0x000fe400078ec0ff */
[----:B------:R-:W-:Y:S02]  /*be70*/  PRMT R122, R122, 0x3340, R27 ;  /* 0x000033407a7a7816 */ /* 0x000fe4000000001b */
[----:B------:R-:W-:Y:S02]  /*be80*/  PRMT R59, R59, 0x3340, R67 ;  /* 0x000033403b3b7816 */ /* 0x000fe40000000043 */
[----:B------:R-:W-:Y:S02]  /*be90*/  PRMT R47, R94, 0x3340, R47 ;  /* 0x000033405e2f7816 */ /* 0x000fe4000000002f */
[----:B------:R-:W-:-:S02]  /*bea0*/  PRMT R44, R53, 0x3340, R44 ;  /* 0x00003340352c7816 */ /* 0x000fc4000000002c */
[----:B0-----:R-:W-:Y:S02]  /*beb0*/  SHF.R.U32.HI R27, RZ, 0x5, R93 ;  /* 0x00000005ff1b7819 */ /* 0x001fe4000001165d */
[----:B------:R-:W-:Y:S02]  /*bec0*/  PRMT R28, R87, 0x3340, R28 ;  /* 0x00003340571c7816 */ /* 0x000fe4000000001c */
[----:B------:R-:W-:Y:S01]  /*bed0*/  PRMT R61, R61, 0x3340, R81 ;  /* 0x000033403d3d7816 */ /* 0x000fe20000000051 */
[----:B------:R-:W-:Y:S01]  /*bee0*/  IMAD R27, R27, 0x48, R56 ;  /* 0x000000481b1b7824 */ /* 0x000fe200078e0238 */
[----:B------:R-:W-:Y:S02]  /*bef0*/  PRMT R58, R58, 0x3340, R69 ;  /* 0x000033403a3a7816 */ /* 0x000fe40000000045 */
[----:B------:R-:W-:Y:S02]  /*bf00*/  PRMT R39, R88, 0x3340, R39 ;  /* 0x0000334058277816 */ /* 0x000fe40000000027 */
[----:B------:R-:W-:Y:S01]  /*bf10*/  PRMT R45, R90, 0x3340, R45 ;  /* 0x000033405a2d7816 */ /* 0x000fe2000000002d */
[----:B------:R1:W-:Y:S01]  /*bf20*/  STS.64 [R27], R50 ;  /* 0x000000321b007388 */ /* 0x0003e20000000a00 */
[----:B------:R-:W-:-:S02]  /*bf30*/  PRMT R46, R85, 0x3340, R46 ;  /* 0x00003340552e7816 */ /* 0x000fc4000000002e */
[----:B------:R-:W-:Y:S01]  /*bf40*/  PRMT R48, R127, 0x3340, R48 ;  /* 0x000033407f307816 */ /* 0x000fe20000000030 */
[----:B------:R1:W-:Y:S01]  /*bf50*/  STS.64 [R27+0x40], R18 ;  /* 0x000040121b007388 */ /* 0x0003e20000000a00 */
[----:B------:R-:W-:Y:S02]  /*bf60*/  PRMT R31, R84, 0x3340, R31 ;  /* 0x00003340541f7816 */ /* 0x000fe4000000001f */
[----:B------:R-:W-:Y:S01]  /*bf70*/  PRMT R60, R60, 0x3340, R37 ;  /* 0x000033403c3c7816 */ /* 0x000fe20000000025 */
[----:B------:R1:W-:Y:S01]  /*bf80*/  STS [R27+0x3c], R38 ;  /* 0x00003c261b007388 */ /* 0x0003e20000000800 */
        /* <DEDUP_REMOVED lines=8> */
[----:B------:R1:W-:Y:S01]  /*c010*/  STS.U16 [R27+0x38], R76 ;  /* 0x0000384c1b007388 */ /* 0x0003e20000000400 */
[----:B------:R-:W-:-:S02]  /*c020*/  PRMT R58, R49, 0x5410, R58 ;  /* 0x00005410313a7816 */ /* 0x000fc4000000003a */
[----:B------:R-:W-:Y:S01]  /*c030*/  PRMT R63, R122, 0x5410, R39 ;  /* 0x000054107a3f7816 */ /* 0x000fe20000000027 */
[----:B------:R1:W-:Y:S01]  /*c040*/  STS.64 [R27+0x8], R52 ;  /* 0x000008341b007388 */ /* 0x0003e20000000a00 */
[----:B------:R-:W-:Y:S02]  /*c050*/  PRMT R62, R31, 0x5410, R62 ;  /* 0x000054101f3e7816 */ /* 0x000fe4000000003e */
[----:B------:R-:W-:Y:S01]  /*c060*/  PRMT R45, R60, 0x5410, R45 ;  /* 0x000054103c2d7816 */ /* 0x000fe2000000002d */
[----:B------:R1:W-:Y:S01]  /*c070*/  STS.64 [R27+0x10], R58 ;  /* 0x0000103a1b007388 */ /* 0x0003e20000000a00 */
[----:B------:R-:W-:Y:S02]  /*c080*/  PRMT R44, R55, 0x5410, R64 ;  /* 0x00005410372c7816 */ /* 0x000fe40000000040 */
[----:B------:R-:W-:Y:S01]  /*c090*/  PRMT R46, R75, 0x5410, R46 ;  /* 0x000054104b2e7816 */ /* 0x000fe2000000002e */
[----:B------:R1:W-:Y:S01]  /*c0a0*/  STS.64 [R27+0x18], R62 ;  /* 0x0000183e1b007388 */ /* 0x0003e20000000a00 */
[----:B------:R-:W-:-:S02]  /*c0b0*/  PRMT R29, R29, 0x5410, R48 ;  /* 0x000054101d1d7816 */ /* 0x000fc40000000030 */
[----:B------:R-:W-:Y:S01]  /*c0c0*/  PRMT R28, R36, 0x5410, R65 ;  /* 0x00005410241c7816 */ /* 0x000fe20000000041 */
[----:B------:R1:W-:Y:S04]  /*c0d0*/  STS.64 [R27+0x20], R44 ;  /* 0x0000202c1b007388 */ /* 0x0003e80000000a00 */
[----:B------:R1:W-:Y:S04]  /*c0e0*/  STS.64 [R27+0x28], R46 ;  /* 0x0000282e1b007388 */ /* 0x0003e80000000a00 */
[----:B------:R1:W-:Y:S02]  /*c0f0*/  STS.64 [R27+0x30], R28 ;  /* 0x0000301c1b007388 */ /* 0x0003e40000000a00 */
.L_x_506:
[----:B------:R-:W-:Y:S05]  /*c100*/  BSYNC.RECONVERGENT B0 ;  /* 0x0000000000007941 */ /* 0x000fea0003800200 */
.L_x_505:
[----:B------:R-:W-:Y:S01]  /*c110*/  BAR.SYNC.DEFER_BLOCKING 0x0 ;  /* 0x0000000000007b1d */ /* 0x000fe20000010000 */
[--C-:B0-----:R-:W-:Y:S01]  /*c120*/  SHF.R.U32.HI R117, RZ, 0x18, R40.reuse ;  /* 0x00000018ff757819 */ /* 0x101fe20000011628 */
[----:B-1----:R-:W-:Y:S01]  /*c130*/  IMAD.MOV.U32 R27, RZ, RZ, RZ ;  /* 0x000000ffff1b7224 */ /* 0x002fe200078e00ff */
[----:B------:R-:W-:Y:S02]  /*c140*/  SHF.R.U32.HI R118, RZ, 0x8, R40 ;  /* 0x00000008ff767819 */ /* 0x000fe40000011628 */
[C---:B------:R-:W-:Y:S02]  /*c150*/  PRMT R148, R40.reuse, 0x7610, R148 ;  /* 0x0000761028947816 */ /* 0x040fe40000000094 */
[----:B------:R-:W-:Y:S01]  /*c160*/  PRMT R147, R40, 0x7632, R147 ;  /* 0x0000763228937816 */ /* 0x000fe20000000093 */
[----:B------:R-:W-:Y:S01]  /*c170*/  STL.128 [R1+0x260], R40 ;  /* 0x0002602801007387 */ /* 0x000fe20000100c00 */
[--C-:B------:R-:W-:Y:S02]  /*c180*/  SHF.R.U32.HI R115, RZ, 0x18, R41.reuse ;  /* 0x00000018ff737819 */ /* 0x100fe40000011629 */
[----:B------:R-:W-:Y:S01]  /*c190*/  SHF.R.U32.HI R116, RZ, 0x8, R41 ;  /* 0x00000008ff747819 */ /* 0x000fe20000011629 */
[----:B------:R-:W-:Y:S01]  /*c1a0*/  STL.128 [R1+0x250], R32 ;  /* 0x0002502001007387 */ /* 0x000fe20000100c00 */
[----:B------:R-:W-:-:S02]  /*c1b0*/  PRMT R146, R41, 0x7610, R146 ;  /* 0x0000761029927816 */ /* 0x000fc40000000092 */
[----:B------:R-:W-:Y:S01]  /*c1c0*/  PRMT R145, R41, 0x7632, R145 ;  /* 0x0000763229917816 */ /* 0x000fe20000000091 */
[----:B------:R-:W-:Y:S01]  /*c1d0*/  STL.64 [R1+0x278], R20 ;  /* 0x0002781401007387 */ /* 0x000fe20000100a00 */
[--C-:B------:R-:W-:Y:S02]  /*c1e0*/  SHF.R.U32.HI R113, RZ, 0x18, R42.reuse ;  /* 0x00000018ff717819 */ /* 0x100fe4000001162a */
[----:B------:R-:W-:Y:S01]  /*c1f0*/  SHF.R.U32.HI R114, RZ, 0x8, R42 ;  /* 0x00000008ff727819 */ /* 0x000fe2000001162a */
[----:B------:R-:W-:Y:S01]  /*c200*/  STL [R1+0x274], R26 ;  /* 0x0002741a01007387 */ /* 0x000fe20000100800 */
[C---:B------:R-:W-:Y:S02]  /*c210*/  PRMT R144, R42.reuse, 0x7610, R144 ;  /* 0x000076102a907816 */ /* 0x040fe40000000090 */
[----:B------:R-:W-:Y:S01]  /*c220*/  PRMT R143, R42, 0x7632, R143 ;  /* 0x000076322a8f7816 */ /* 0x000fe2000000008f */
[----:B------:R-:W-:Y:S01]  /*c230*/  LDS.U16 R171, [R56+0x80] ;  /* 0x0000800038ab7984 */ /* 0x000fe20000000400 */
[----:B------:R-:W-:-:S02]  /*c240*/  SHF.R.U32.HI R111, RZ, 0x18, R43 ;  /* 0x00000018ff6f7819 */ /* 0x000fc4000001162b */
[----:B------:R-:W-:Y:S01]  /*c250*/  SHF.R.U32.HI R112, RZ, 0x8, R43 ;  /* 0x00000008ff707819 */ /* 0x000fe2000001162b */
[----:B------:R-:W0:Y:S01]  /*c260*/  LDS.128 R36, [R56+0x10] ;  /* 0x0000100038247984 */ /* 0x000e220000000c00 */
[C---:B------:R-:W-:Y:S02]  /*c270*/  PRMT R142, R43.reuse, 0x7610, R142 ;  /* 0x000076102b8e7816 */ /* 0x040fe4000000008e */
[----:B------:R-:W-:Y:S01]  /*c280*/  PRMT R141, R43, 0x7632, R141 ;  /* 0x000076322b8d7816 */ /* 0x000fe2000000008d */
[----:B------:R-:W1:Y:S01]  /*c290*/  LDS.128 R28, [R56+0x20] ;  /* 0x00002000381c7984 */ /* 0x000e620000000c00 */
[--C-:B------:R-:W-:Y:S02]  /*c2a0*/  SHF.R.U32.HI R125, RZ, 0x18, R32.reuse ;  /* 0x00000018ff7d7819 */ /* 0x100fe40000011620 */
[----:B------:R-:W-:Y:S01]  /*c2b0*/  SHF.R.U32.HI R130, RZ, 0x8, R32 ;  /* 0x00000008ff827819 */ /* 0x000fe20000011620 */
[----:B------:R-:W2:Y:S01]  /*c2c0*/  LDS.128 R40, [R56+0x70] ;  /* 0x0000700038287984 */ /* 0x000ea20000000c00 */
[----:B------:R-:W-:-:S02]  /*c2d0*/  PRMT R156, R32, 0x7610, R156 ;  /* 0x00007610209c7816 */ /* 0x000fc4000000009c */
[----:B------:R-:W-:Y:S01]  /*c2e0*/  PRMT R155, R32, 0x7632, R155 ;  /* 0x00007632209b7816 */ /* 0x000fe2000000009b */
[----:B------:R-:W3:Y:S01]  /*c2f0*/  LDS.64 R44, [R56] ;  /* 0x00000000382c7984 */ /* 0x000ee20000000a00 */
[--C-:B------:R-:W-:Y:S02]  /*c300*/  SHF.R.U32.HI R123, RZ, 0x18, R33.reuse ;  /* 0x00000018ff7b7819 */ /* 0x100fe40000011621 */
[----:B------:R-:W-:Y:S01]  /*c310*/  SHF.R.U32.HI R124, RZ, 0x8, R33 ;  /* 0x00000008ff7c7819 */ /* 0x000fe20000011621 */
[----:B------:R-:W4:Y:S01]  /*c320*/  LDS R66, [R56+0x84] ;  /* 0x0000840038427984 */ /* 0x000f220000000800 */
[C---:B------:R-:W-:Y:S02]  /*c330*/  PRMT R154, R33.reuse, 0x7610, R154 ;  /* 0x00007610219a7816 */ /* 0x040fe4000000009a */
[----:B------:R-:W-:Y:S01]  /*c340*/  PRMT R153, R33, 0x7632, R153 ;  /* 0x0000763221997816 */ /* 0x000fe20000000099 */
[----:B------:R-:W5:Y:S01]  /*c350*/  LDS.64 R18, [R56+0x8] ;  /* 0x0000080038127984 */ /* 0x000f620000000a00 */
[----:B------:R-:W-:-:S02]  /*c360*/  SHF.R.U32.HI R121, RZ, 0x18, R34 ;  /* 0x00000018ff797819 */ /* 0x000fc40000011622 */
[----:B------:R-:W-:Y:S01]  /*c370*/  SHF.R.U32.HI R122, RZ, 0x8, R34 ;  /* 0x00000008ff7a7819 */ /* 0x000fe20000011622 */
[----:B------:R-:W-:Y:S01]  /*c380*/  STL.64 [R1+0x238], R24 ;  /* 0x0002381801007387 */ /* 0x000fe20000100a00 */
[C---:B------:R-:W-:Y:S02]  /*c390*/  PRMT R152, R34.reuse, 0x7610, R152 ;  /* 0x0000761022987816 */ /* 0x040fe40000000098 */
[----:B------:R-:W-:Y:S02]  /*c3a0*/  PRMT R151, R34, 0x7632, R151 ;  /* 0x0000763222977816 */ /* 0x000fe40000000097 */
[--C-:B------:R-:W-:Y:S02]  /*c3b0*/  SHF.R.U32.HI R119, RZ, 0x18, R35.reuse ;  /* 0x00000018ff777819 */ /* 0x100fe40000011623 */
[----:B------:R-:W-:Y:S02]  /*c3c0*/  SHF.R.U32.HI R120, RZ, 0x8, R35 ;  /* 0x00000008ff787819 */ /* 0x000fe40000011623 */
[----:B------:R-:W-:-:S02]  /*c3d0*/  PRMT R150, R35, 0x7610, R150 ;  /* 0x0000761023967816 */ /* 0x000fc40000000096 */
[----:B------:R-:W-:Y:S02]  /*c3e0*/  PRMT R149, R35, 0x7632, R149 ;  /* 0x0000763223957816 */ /* 0x000fe40000000095 */
[----:B------:R-:W5:Y:S01]  /*c3f0*/  LDS.128 R32, [R56+0x50] ;  /* 0x0000500038207984 */ /* 0x000f620000000c00 */
[----:B------:R-:W-:Y:S02]  /*c400*/  SHF.R.U32.HI R194, RZ, 0x5, R93 ;  /* 0x00000005ffc27819 */ /* 0x000fe4000001165d */
[C---:B0-----:R-:W-:Y:S01]  /*c410*/  PRMT R167, R36.reuse, 0x7770, RZ ;  /* 0x0000777024a77816 */ /* 0x041fe200000000ff */
[----:B------:R-:W-:Y:S01]  /*c420*/  STL.128 [R1+0x290], R36 ;  /* 0x0002902401007387 */ /* 0x000fe20000100c00 */
[C---:B------:R-:W-:Y:S02]  /*c430*/  PRMT R90, R36.reuse, 0x7771, RZ ;  /* 0x00007771245a7816 */ /* 0x040fe400000000ff */
[C---:B------:R-:W-:Y:S01]  /*c440*/  PRMT R46, R36.reuse, 0x7772, RZ ;  /* 0x00007772242e7816 */ /* 0x040fe200000000ff */
[----:B-1----:R-:W-:Y:S01]  /*c450*/  STL.128 [R1+0x2a0], R28 ;  /* 0x0002a01c01007387 */ /* 0x002fe20000100c00 */
[----:B------:R-:W-:-:S02]  /*c460*/  PRMT R47, R36, 0x7773, RZ ;  /* 0x00007773242f7816 */ /* 0x000fc400000000ff */
[C---:B--2---:R-:W-:Y:S01]  /*c470*/  PRMT R158, R40.reuse, 0x7770, RZ ;  /* 0x00007770289e7816 */ /* 0x044fe200000000ff */
[----:B------:R0:W-:Y:S01]  /*c480*/  STL.128 [R1+0x1d0], R40 ;  /* 0x0001d02801007387 */ /* 0x0001e20000100c00 */
[C---:B------:R-:W-:Y:S02]  /*c490*/  PRMT R157, R40.reuse, 0x7771, RZ ;  /* 0x00007771289d7816 */ /* 0x040fe400000000ff */
[C---:B------:R-:W-:Y:S01]  /*c4a0*/  PRMT R139, R40.reuse, 0x7772, RZ ;  /* 0x00007772288b7816 */ /* 0x040fe200000000ff */
[----:B---3--:R-:W-:Y:S01]  /*c4b0*/  IMAD.MOV.U32 R54, RZ, RZ, R44 ;  /* 0x000000ffff367224 */ /* 0x008fe200078e002c */
[----:B------:R-:W-:Y:S01]  /*c4c0*/  PRMT R138, R40, 0x7773, RZ ;  /* 0x00007773288a7816 */ /* 0x000fe200000000ff */
[----:B------:R-:W-:Y:S01]  /*c4d0*/  IMAD.MOV.U32 R55, RZ, RZ, R45 ;  /* 0x000000ffff377224 */ /* 0x000fe200078e002d */
[C---:B------:R-:W-:Y:S01]  /*c4e0*/  PRMT R48, R37.reuse, 0x7770, RZ ;  /* 0x0000777025307816 */ /* 0x040fe200000000ff */
[----:B----4-:R-:W-:Y:S01]  /*c4f0*/  STL [R1+0x1e4], R66 ;  /* 0x0001e44201007387 */ /* 0x010fe20000100800 */
[----:B------:R-:W-:-:S02]  /*c500*/  PRMT R49, R37, 0x7771, RZ ;  /* 0x0000777125317816 */ /* 0x000fc400000000ff */
[C---:B------:R-:W-:Y:S01]  /*c510*/  PRMT R50, R37.reuse, 0x7772, RZ ;  /* 0x0000777225327816 */ /* 0x040fe200000000ff */
[----:B------:R-:W-:Y:S01]  /*c520*/  STL.64 [R1+0x280], R44 ;  /* 0x0002802c01007387 */ /* 0x000fe20000100a00 */
[----:B------:R-:W-:Y:S02]  /*c530*/  PRMT R51, R37, 0x7773, RZ ;  /* 0x0000777325337816 */ /* 0x000fe400000000ff */
[C---:B------:R-:W-:Y:S01]  /*c540*/  PRMT R52, R38.reuse, 0x7770, RZ ;  /* 0x0000777026347816 */ /* 0x040fe200000000ff */
[----:B-----5:R-:W-:Y:S01]  /*c550*/  STL.64 [R1+0x288], R18 ;  /* 0x0002881201007387 */ /* 0x020fe20000100a00 */
[----:B0-----:R-:W-:Y:S02]  /*c560*/  PRMT R40, R171, 0x7710, RZ ;  /* 0x00007710ab287816 */ /* 0x001fe400000000ff */
[C---:B------:R-:W-:Y:S02]  /*c570*/  PRMT R53, R38.reuse, 0x7771, RZ ;  /* 0x0000777126357816 */ /* 0x040fe400000000ff */
[C---:B------:R-:W-:Y:S01]  /*c580*/  PRMT R57, R38.reuse, 0x7772, RZ ;  /* 0x0000777226397816 */ /* 0x040fe200000000ff */
[----:B------:R-:W-:Y:S01]  /*c590*/  STL.U16 [R1+0x1e0], R40 ;  /* 0x0001e02801007387 */ /* 0x000fe20000100400 */
[----:B------:R-:W-:-:S02]  /*c5a0*/  PRMT R58, R38, 0x7773, RZ ;  /* 0x00007773263a7816 */ /* 0x000fc400000000ff */
[C---:B------:R-:W-:Y:S02]  /*c5b0*/  PRMT R59, R39.reuse, 0x7770, RZ ;  /* 0x00007770273b7816 */ /* 0x040fe400000000ff */
[C---:B------:R-:W-:Y:S01]  /*c5c0*/  PRMT R68, R39.reuse, 0x7771, RZ ;  /* 0x0000777127447816 */ /* 0x040fe200000000ff */
[----:B------:R-:W-:Y:S01]  /*c5d0*/  STL.128 [R1+0x1b0], R32 ;  /* 0x0001b02001007387 */ /* 0x000fe20000100c00 */
[C---:B------:R-:W-:Y:S02]  /*c5e0*/  PRMT R69, R39.reuse, 0x7772, RZ ;  /* 0x0000777227457816 */ /* 0x040fe400000000ff */
[----:B------:R-:W-:Y:S02]  /*c5f0*/  PRMT R70, R39, 0x7773, RZ ;  /* 0x0000777327467816 */ /* 0x000fe400000000ff */
[----:B------:R-:W0:Y:S01]  /*c600*/  LDS.128 R36, [R56+0x60] ;  /* 0x0000600038247984 */ /* 0x000e220000000c00 */
[C---:B------:R-:W-:Y:S02]  /*c610*/  PRMT R71, R28.reuse, 0x7770, RZ ;  /* 0x000077701c477816 */ /* 0x040fe400000000ff */
        /* <DEDUP_REMOVED lines=15> */
[C---:B------:R-:W-:Y:S01]  /*c710*/  PRMT R67, R32.reuse, 0x7770, RZ ;  /* 0x0000777020437816 */ /* 0x040fe200000000ff */
[----:B------:R-:W1:Y:S01]  /*c720*/  LDS.128 R28, [R56+0x30] ;  /* 0x00003000381c7984 */ /* 0x000e620000000c00 */
[C---:B------:R-:W-:Y:S02]  /*c730*/  PRMT R189, R32.reuse, 0x7771, RZ ;  /* 0x0000777120bd7816 */ /* 0x040fe400000000ff */
[C---:B------:R-:W-:Y:S02]  /*c740*/  PRMT R188, R32.reuse, 0x7772, RZ ;  /* 0x0000777220bc7816 */ /* 0x040fe400000000ff */
[----:B------:R-:W-:Y:S01]  /*c750*/  PRMT R187, R32, 0x7773, RZ ;  /* 0x0000777320bb7816 */ /* 0x000fe200000000ff */
[----:B0-----:R0:W-:Y:S01]  /*c760*/  STL.128 [R1+0x1c0], R36 ;  /* 0x0001c02401007387 */ /* 0x0011e20000100c00 */
        /* <DEDUP_REMOVED lines=12> */
[C---:B------:R-:W-:Y:S01]  /*c830*/  PRMT R129, R41.reuse, 0x7770, RZ ;  /* 0x0000777029817816 */ /* 0x040fe200000000ff */
[----:B------:R-:W2:Y:S01]  /*c840*/  LDS.128 R32, [R56+0x40] ;  /* 0x0000400038207984 */ /* 0x000ea20000000c00 */
[----:B------:R-:W-:-:S02]  /*c850*/  PRMT R128, R41, 0x7771, RZ ;  /* 0x0000777129807816 */ /* 0x000fc400000000ff */
[C---:B------:R-:W-:Y:S02]  /*c860*/  PRMT R127, R41.reuse, 0x7772, RZ ;  /* 0x00007772297f7816 */ /* 0x040fe400000000ff */
[----:B------:R-:W-:Y:S02]  /*c870*/  PRMT R126, R41, 0x7773, RZ ;  /* 0x00007773297e7816 */ /* 0x000fe400000000ff */
[----:B------:R-:W3:Y:S01]  /*c880*/  LDS.64 R40, [R56+0x88] ;  /* 0x0000880038287984 */ /* 0x000ee20000000a00 */
[C---:B------:R-:W-:Y:S02]  /*c890*/  PRMT R166, R38.reuse, 0x7770, RZ ;  /* 0x0000777026a67816 */ /* 0x040fe400000000ff */
[C---:B------:R-:W-:Y:S01]  /*c8a0*/  PRMT R165, R38.reuse, 0x7771, RZ ;  /* 0x0000777126a57816 */ /* 0x040fe200000000ff */
[----:B-1----:R-:W-:Y:S01]  /*c8b0*/  STL [R1+0x2bc], R31 ;  /* 0x0002bc1f01007387 */ /* 0x002fe20000100800 */
[C---:B------:R-:W-:Y:S02]  /*c8c0*/  PRMT R164, R38.reuse, 0x7772, RZ ;  /* 0x0000777226a47816 */ /* 0x040fe400000000ff */
[----:B------:R-:W-:Y:S01]  /*c8d0*/  PRMT R163, R38, 0x7773, RZ ;  /* 0x0000777326a37816 */ /* 0x000fe200000000ff */
[----:B------:R-:W-:Y:S01]  /*c8e0*/  STL.64 [R1+0x2b0], R28 ;  /* 0x0002b01c01007387 */ /* 0x000fe20000100a00 */
[----:B------:R-:W-:-:S02]  /*c8f0*/  PRMT R162, R39, 0x7770, RZ ;  /* 0x0000777027a27816 */ /* 0x000fc400000000ff */
[C---:B------:R-:W-:Y:S02]  /*c900*/  PRMT R161, R39.reuse, 0x7771, RZ ;  /* 0x0000777127a17816 */ /* 0x040fe400000000ff */
[C---:B------:R-:W-:Y:S02]  /*c910*/  PRMT R160, R39.reuse, 0x7772, RZ ;  /* 0x0000777227a07816 */ /* 0x040fe400000000ff */
[----:B------:R-:W-:Y:S02]  /*c920*/  PRMT R159, R39, 0x7773, RZ ;  /* 0x00007773279f7816 */ /* 0x000fe400000000ff */
[C---:B------:R-:W-:Y:S02]  /*c930*/  PRMT R65, R42.reuse, 0x7770, RZ ;  /* 0x000077702a417816 */ /* 0x040fe400000000ff */
[C---:B------:R-:W-:Y:S02]  /*c940*/  PRMT R64, R42.reuse, 0x7771, RZ ;  /* 0x000077712a407816 */ /* 0x040fe400000000ff */
[----:B0-----:R-:W-:-:S02]  /*c950*/  PRMT R39, R42, 0x7772, RZ ;  /* 0x000077722a277816 */ /* 0x001fc400000000ff */
[----:B------:R-:W-:Y:S02]  /*c960*/  PRMT R38, R42, 0x7773, RZ ;  /* 0x000077732a267816 */ /* 0x000fe400000000ff */
[C---:B------:R-:W-:Y:S02]  /*c970*/  PRMT R63, R43.reuse, 0x7770, RZ ;  /* 0x000077702b3f7816 */ /* 0x040fe400000000ff */
[C---:B------:R-:W-:Y:S02]  /*c980*/  PRMT R62, R43.reuse, 0x7771, RZ ;  /* 0x000077712b3e7816 */ /* 0x040fe400000000ff */
[C---:B------:R-:W-:Y:S02]  /*c990*/  PRMT R60, R43.reuse, 0x7772, RZ ;  /* 0x000077722b3c7816 */ /* 0x040fe400000000ff */
[----:B------:R-:W-:Y:S01]  /*c9a0*/  PRMT R61, R43, 0x7773, RZ ;  /* 0x000077732b3d7816 */ /* 0x000fe200000000ff */
[----:B--2---:R-:W-:Y:S01]  /*c9b0*/  STL.64 [R1+0x2c0], R32 ;  /* 0x0002c02001007387 */ /* 0x004fe20000100a00 */
[----:B------:R-:W-:-:S02]  /*c9c0*/  ISETP.NE.U32.AND P0, PT, R34, RZ, PT ;  /* 0x000000ff2200720c */ /* 0x000fc40003f05070 */
[----:B------:R-:W-:Y:S01]  /*c9d0*/  IADD3 R42, P3, PT, R54, R34, RZ ;  /* 0x00000022362a7210 */ /* 0x000fe20007f7e0ff */
[----:B------:R-:W-:Y:S01]  /*c9e0*/  STL.64 [R1+0x1a8], R34 ;  /* 0x0001a82201007387 */ /* 0x000fe20000100a00 */
[----:B------:R-:W-:Y:S02]  /*c9f0*/  ISETP.NE.AND.EX P0, PT, R35, RZ, PT, P0 ;  /* 0x000000ff2300720c */ /* 0x000fe40003f05300 */
[C---:B------:R-:W-:Y:S01]  /*ca00*/  PRMT R103, R30.reuse, 0x7770, RZ ;  /* 0x000077701e677816 */ /* 0x040fe200000000ff */
[----:B---3--:R-:W-:Y:S01]  /*ca10*/  STL.64 [R1+0x1e8], R40 ;  /* 0x0001e82801007387 */ /* 0x008fe20000100a00 */
[----:B------:R-:W-:Y:S01]  /*ca20*/  SHF.R.U64 R102, R30, 0x8, R31 ;  /* 0x000000081e667819 */ /* 0x000fe2000000121f */
[----:B------:R-:W-:Y:S01]  /*ca30*/  IMAD.X R43, R55, 0x1, R35, P3 ;  /* 0x00000001372b7824 */ /* 0x000fe200018e0623 */
[----:B------:R-:W-:Y:S02]  /*ca40*/  ISETP.NE.AND P3, PT, R194, 0x1, PT ;  /* 0x00000001c200780c */ /* 0x000fe40003f65270 */
[----:B------:R-:W-:-:S02]  /*ca50*/  PRMT R30, R102, 0x7604, R103 ;  /* 0x00007604661e7816 */ /* 0x000fc40000000067 */
[C---:B------:R-:W-:Y:S02]  /*ca60*/  PRMT R174, R36.reuse, 0x7770, RZ ;  /* 0x0000777024ae7816 */ /* 0x040fe400000000ff */
[C---:B------:R-:W-:Y:S01]  /*ca70*/  PRMT R173, R36.reuse, 0x7771, RZ ;  /* 0x0000777124ad7816 */ /* 0x040fe200000000ff */
[----:B------:R0:W-:Y:S01]  /*ca80*/  STL.U16 [R1+0x2b8], R30 ;  /* 0x0002b81e01007387 */ /* 0x0001e20000100400 */
[----:B------:R-:W-:Y:S02]  /*ca90*/  PRMT R172, R36, 0x7772, RZ ;  /* 0x0000777224ac7816 */ /* 0x000fe400000000ff */
[C---:B------:R-:W-:Y:S02]  /*caa0*/  PRMT R170, R37.reuse, 0x7770, RZ ;  /* 0x0000777025aa7816 */ /* 0x040fe400000000ff */
[C---:B------:R-:W-:Y:S01]  /*cab0*/  PRMT R169, R37.reuse, 0x7771, RZ ;  /* 0x0000777125a97816 */ /* 0x040fe200000000ff */
[----:B------:R-:W-:Y:S01]  /*cac0*/  @!P3 IMAD.MOV.U32 R27, RZ, RZ, R31 ;  /* 0x000000ffff1bb224 */ /* 0x000fe200078e001f */
[----:B------:R-:W-:-:S02]  /*cad0*/  PRMT R168, R37, 0x7772, RZ ;  /* 0x0000777225a87816 */ /* 0x000fc400000000ff */
[----:B------:R-:W-:Y:S02]  /*cae0*/  PRMT R36, R36, 0x7773, RZ ;  /* 0x0000777324247816 */ /* 0x000fe400000000ff */
        /* <DEDUP_REMOVED lines=9> */
[----:B------:R-:W-:Y:S02]  /*cb80*/  PRMT R45, R90, 0x7610, R45 ;  /* 0x000076105a2d7816 */ /* 0x000fe4000000002d */
[----:B0-----:R-:W-:-:S02]  /*cb90*/  PRMT R30, R18, 0x7770, RZ ;  /* 0x00007770121e7816 */ /* 0x001fc400000000ff */
[C---:B------:R-:W-:Y:S02]  /*cba0*/  PRMT R29, R171.reuse, 0x7770, RZ ;  /* 0x00007770ab1d7816 */ /* 0x040fe400000000ff */
[----:B------:R-:W-:Y:S02]  /*cbb0*/  PRMT R28, R171, 0x7771, RZ ;  /* 0x00007771ab1c7816 */ /* 0x000fe400000000ff */
[----:B------:R-:W-:Y:S02]  /*cbc0*/  PRMT R90, RZ, 0x7610, R90 ;  /* 0x00007610ff5a7816 */ /* 0x000fe4000000005a */
[C---:B------:R-:W-:Y:S02]  /*cbd0*/  PRMT R88, R19.reuse, 0x7770, RZ ;  /* 0x0000777013587816 */ /* 0x040fe400000000ff */
[C---:B------:R-:W-:Y:S02]  /*cbe0*/  PRMT R89, R19.reuse, 0x7771, RZ ;  /* 0x0000777113597816 */ /* 0x040fe400000000ff */
[----:B------:R-:W-:-:S02]  /*cbf0*/  PRMT R91, R19, 0x7772, RZ ;  /* 0x00007772135b7816 */ /* 0x000fc400000000ff */
[----:B------:R-:W-:Y:S02]  /*cc00*/  PRMT R92, R19, 0x7773, RZ ;  /* 0x00007773135c7816 */ /* 0x000fe400000000ff */
[C---:B------:R-:W-:Y:S02]  /*cc10*/  PRMT R104, R18.reuse, 0x7771, RZ ;  /* 0x0000777112687816 */ /* 0x040fe400000000ff */
[C---:B------:R-:W-:Y:S02]  /*cc20*/  PRMT R101, R18.reuse, 0x7772, RZ ;  /* 0x0000777212657816 */ /* 0x040fe400000000ff */
[----:B------:R-:W-:Y:S02]  /*cc30*/  PRMT R87, R18, 0x7773, RZ ;  /* 0x0000777312577816 */ /* 0x000fe400000000ff */
[----:B------:R-:W-:Y:S02]  /*cc40*/  CS2R R18, SRZ ;  /* 0x0000000000127805 */ /* 0x000fe4000001ff00 */
[----:B------:R-:W-:Y:S01]  /*cc50*/  PRMT R44, R167, 0x7610, R44 ;  /* 0x00007610a72c7816 */ /* 0x000fe2000000002c */
[----:B------:R-:W-:Y:S01]  /*cc60*/  @!P3 IMAD.MOV.U32 R18, RZ, RZ, R32 ;  /* 0x000000ffff12b224 */ /* 0x000fe200078e0020 */
[----:B------:R-:W-:Y:S01]  /*cc70*/  PRMT R171, R36, 0x7610, R171 ;  /* 0x0000761024ab7816 */ /* 0x000fe200000000ab */
[----:B------:R-:W-:Y:S01]  /*cc80*/  @!P3 IMAD.MOV.U32 R19, RZ, RZ, R33 ;  /* 0x000000ffff13b224 */ /* 0x000fe200078e0021 */
[----:B------:R-:W-:-:S02]  /*cc90*/  PRMT R167, R37, 0x7610, R167 ;  /* 0x0000761025a77816 */ /* 0x000fc400000000a7 */
[--C-:B------:R-:W-:Y:S02]  /*cca0*/  SHF.R.U32.HI R137, RZ, 0x18, R208.reuse ;  /* 0x00000018ff897819 */ /* 0x100fe400000116d0 */
[----:B------:R-:W-:Y:S02]  /*ccb0*/  SHF.R.U32.HI R140, RZ, 0x8, R208 ;  /* 0x00000008ff8c7819 */ /* 0x000fe400000116d0 */
[----:B------:R-:W-:Y:S02]  /*ccc0*/  PRMT R107, R208, 0x7610, R107 ;  /* 0x00007610d06b7816 */ /* 0x000fe4000000006b */
[----:B------:R-:W-:Y:S02]  /*ccd0*/  PRMT R37, R63, 0x7610, R37 ;  /* 0x000076103f257816 */ /* 0x000fe40000000025 */
[----:B------:R-:W-:Y:S02]  /*cce0*/  PRMT R36, R62, 0x7610, R36 ;  /* 0x000076103e247816 */ /* 0x000fe40000000024 */
[----:B------:R-:W-:-:S02]  /*ccf0*/  PRMT R208, R208, 0x7632, R208 ;  /* 0x00007632d0d07816 */ /* 0x000fc400000000d0 */
[--C-:B------:R-:W-:Y:S02]  /*cd00*/  SHF.R.U32.HI R135, RZ, 0x18, R209.reuse ;  /* 0x00000018ff877819 */ /* 0x100fe400000116d1 */
[----:B------:R-:W-:Y:S02]  /*cd10*/  SHF.R.U32.HI R136, RZ, 0x8, R209 ;  /* 0x00000008ff887819 */ /* 0x000fe400000116d1 */
[C---:B------:R-:W-:Y:S02]  /*cd20*/  PRMT R207, R209.reuse, 0x7610, R207 ;  /* 0x00007610d1cf7816 */ /* 0x040fe400000000cf */
[----:B------:R-:W-:Y:S02]  /*cd30*/  PRMT R206, R209, 0x7632, R206 ;  /* 0x00007632d1ce7816 */ /* 0x000fe400000000ce */
[--C-:B------:R-:W-:Y:S02]  /*cd40*/  SHF.R.U32.HI R133, RZ, 0x18, R210.reuse ;  /* 0x00000018ff857819 */ /* 0x100fe400000116d2 */
[----:B------:R-:W-:-:S02]  /*cd50*/  SHF.R.U32.HI R134, RZ, 0x8, R210 ;  /* 0x00000008ff867819 */ /* 0x000fc400000116d2 */
[C---:B------:R-:W-:Y:S02]  /*cd60*/  PRMT R205, R210.reuse, 0x7610, R205 ;  /* 0x00007610d2cd7816 */ /* 0x040fe400000000cd */
[----:B------:R-:W-:Y:S02]  /*cd70*/  PRMT R204, R210, 0x7632, R204 ;  /* 0x00007632d2cc7816 */ /* 0x000fe400000000cc */
[--C-:B------:R-:W-:Y:S02]  /*cd80*/  SHF.R.U32.HI R131, RZ, 0x18, R211.reuse ;  /* 0x00000018ff837819 */ /* 0x100fe400000116d3 */
[----:B------:R-:W-:Y:S02]  /*cd90*/  SHF.R.U32.HI R132, RZ, 0x8, R211 ;  /* 0x00000008ff847819 */ /* 0x000fe400000116d3 */
[C---:B------:R-:W-:Y:S02]  /*cda0*/  PRMT R201, R211.reuse, 0x7610, R201 ;  /* 0x00007610d3c97816 */ /* 0x040fe400000000c9 */
[----:B------:R-:W-:-:S02]  /*cdb0*/  PRMT R200, R211, 0x7632, R200 ;  /* 0x00007632d3c87816 */ /* 0x000fc400000000c8 */
[----:B------:R-:W-:Y:S02]  /*cdc0*/  PRMT R35, R60, 0x7610, R35 ;  /* 0x000076103c237816 */ /* 0x000fe40000000023 */
[----:B------:R-:W-:Y:S02]  /*cdd0*/  PRMT R34, R61, 0x7610, R34 ;  /* 0x000076103d227816 */ /* 0x000fe40000000022 */
[----:B------:R-:W-:Y:S02]  /*cde0*/  @!P3 PRMT R90, R30, 0x7610, R90 ;  /* 0x000076101e5ab816 */ /* 0x000fe4000000005a */
        /* <DEDUP_REMOVED lines=10> */
.L_x_509:
[----:B0-----:R-:W-:-:S06]  /*ce90*/  IMAD.IADD R28, R1, 0x1, R34 ;  /* 0x00000001011c7824 */ /* 0x001fcc00078e0222 */
[----:B------:R-:W2:Y:S01]  /*cea0*/  LDL.U8 R28, [R28+0x360] ;  /* 0x000360001c1c7983 */ /* 0x000ea20000100000 */
[----:B------:R-:W-:Y:S02]  /*ceb0*/  IMAD.MOV.U32 R29, RZ, RZ, R34 ;  /* 0x000000ffff1d7224 */ /* 0x000fe400078e0022 */
[----:B------:R-:W-:Y:S01]  /*cec0*/  VIADD R34, R34, 0x1 ;  /* 0x0000000122227836 */ /* 0x000fe20000000000 */
[----:B--2---:R-:W-:-:S13]  /*ced0*/  ISETP.NE.AND P0, PT, R28, RZ, PT ;  /* 0x000000ff1c00720c */ /* 0x004fda0003f05270 */
[----:B------:R-:W-:Y:S05]  /*cee0*/  @P0 BRA `(.L_x_509) ;  /* 0xfffffffc00e80947 */ /* 0x000fea000383ffff */
[----:B------:R-:W-:Y:S05]  /*cef0*/  BSYNC.RECONVERGENT B0 ;  /* 0x0000000000007941 */ /* 0x000fea0003800200 */
.L_x_508:
[----:B------:R-:W-:Y:S01]  /*cf00*/  ISETP.NE.AND P0, PT, R30, RZ, PT ;  /* 0x000000ff1e00720c */ /* 0x000fe20003f05270 */
[----:B------:R-:W-:-:S12]  /*cf10*/  IMAD.MOV.U32 R28, RZ, RZ, R29 ;  /* 0x000000ffff1c7224 */ /* 0x000fd800078e001d */
[----:B------:R-:W-:Y:S05]  /*cf20*/  @!P0 BRA `(.L_x_510) ;  /* 0x0000000000348947 */ /* 0x000fea0003800000 */
[----:B------:R-:W-:Y:S01]  /*cf30*/  BSSY.RECONVERGENT B0, `(.L_x_511) ;  /* 0x000000b000007945 */ /* 0x000fe20003800200 */
[----:B------:R-:W-:-:S07]  /*cf40*/  IMAD.MOV.U32 R28, RZ, RZ, RZ ;  /* 0x000000ffff1c7224 */ /* 0x000fce00078e00ff */
.L_x_512:
        /* <DEDUP_REMOVED lines=10> */
.L_x_511:
[----:B------:R-:W-:-:S07]  /*cff0*/  IMAD.MOV.U32 R28, RZ, RZ, R31 ;  /* 0x000000ffff1c7224 */ /* 0x000fce00078e001f */
.L_x_510:
[----:B------:R-:W-:Y:S01]  /*d000*/  IMAD.IADD R29, R1, 0x1, R28 ;  /* 0x00000001011d7824 */ /* 0x000fe200078e021c */
[----:B------:R-:W-:Y:S01]  /*d010*/  BSSY.RECONVERGENT B0, `(.L_x_513) ;  /* 0x0000009000007945 */ /* 0x000fe20003800200 */
[----:B------:R-:W-:-:S03]  /*d020*/  IMAD.MOV.U32 R28, RZ, RZ, RZ ;  /* 0x000000ffff1c7224 */ /* 0x000fc600078e00ff */
[----:B------:R0:W-:Y:S04]  /*d030*/  STL.U8 [R29+0x361], RZ ;  /* 0x000361ff1d007387 */ /* 0x0001e80000100000 */
.L_x_514:
[----:B------:R-:W-:-:S05]  /*d040*/  IMAD.IADD R30, R1, 0x1, R28 ;  /* 0x00000001011e7824 */ /* 0x000fca00078e021c */
[----:B0-----:R-:W2:Y:S02]  /*d050*/  LDL.U8 R29, [R30+0x360] ;  /* 0x000360001e1d7983 */ /* 0x001ea40000100000 */
[----:B--2---:R-:W-:Y:S01]  /*d060*/  ISETP.NE.AND P0, PT, R29, RZ, PT ;  /* 0x000000ff1d00720c */ /* 0x004fe20003f05270 */
[----:B------:R-:W-:Y:S02]  /*d070*/  IMAD.MOV.U32 R29, RZ, RZ, R28 ;  /* 0x000000ffff1d7224 */ /* 0x000fe400078e001c */
[----:B------:R-:W-:-:S10]  /*d080*/  VIADD R28, R28, 0x1 ;  /* 0x000000011c1c7836 */ /* 0x000fd40000000000 */
[----:B------:R-:W-:Y:S05]  /*d090*/  @P0 BRA `(.L_x_514) ;  /* 0xfffffffc00e80947 */ /* 0x000fea000383ffff */
[----:B------:R-:W-:Y:S05]  /*d0a0*/  BSYNC.RECONVERGENT B0 ;  /* 0x0000000000007941 */ /* 0x000fea0003800200 */
.L_x_513:
[----:B------:R-:W-:Y:S01]  /*d0b0*/  LOP3.LUT P0, RZ, R67, 0xff, RZ, 0xc0, !PT ;  /* 0x000000ff43ff7812 */ /* 0x000fe2000780c0ff */
[----:B------:R-:W-:-:S12]  /*d0c0*/  IMAD.MOV.U32 R28, RZ, RZ, R29 ;  /* 0x000000ffff1c7224 */ /* 0x000fd800078e001d */
[----:B------:R-:W-:Y:S05]  /*d0d0*/  @!P0 BRA `(.L_x_515) ;  /* 0x0000000000348947 */ /* 0x000fea0003800000 */
[----:B------:R-:W-:Y:S01]  /*d0e0*/  BSSY.RECONVERGENT B0, `(.L_x_516) ;  /* 0x000000b000007945 */ /* 0x000fe20003800200 */
[----:B------:R-:W-:-:S07]  /*d0f0*/  IMAD.MOV.U32 R28, RZ, RZ, RZ ;  /* 0x000000ffff1c7224 */ /* 0x000fce00078e00ff */
.L_x_517:
        /* <DEDUP_REMOVED lines=10> */
.L_x_516:
[----:B------:R-:W-:-:S07]  /*d1a0*/  IMAD.MOV.U32 R28, RZ, RZ, R31 ;  /* 0x000000ffff1c7224 */ /* 0x000fce00078e001f */
.L_x_515:
[----:B------:R-:W-:-:S05]  /*d1b0*/  IMAD.IADD R60, R1, 0x1, R28 ;  /* 0x00000001013c7824 */ /* 0x000fca00078e021c */
[----:B------:R0:W-:Y:S04]  /*d1c0*/  STL.U8 [R60+0x361], RZ ;  /* 0x000361ff3c007387 */ /* 0x0001e80000100000 */
[----:B------:R-:W2:Y:S04]  /*d1d0*/  LDL.128 R28, [R1+0x370] ;  /* 0x00037000011c7983 */ /* 0x000ea80000100c00 */
[----:B------:R-:W3:Y:S04]  /*d1e0*/  LDL.128 R32, [R1+0x380] ;  /* 0x0003800001207983 */ /* 0x000ee80000100c00 */
[----:B------:R-:W4:Y:S04]  /*d1f0*/  LDL.128 R36, [R1+0x360] ;  /* 0x0003600001247983 */ /* 0x000f280000100c00 */
[----:B------:R-:W4:Y:S04]  /*d200*/  LDL.U16 R63, [R1+0x390] ;  /* 0x00039000013f7983 */ /* 0x000f280000100400 */
[----:B------:R0:W5:Y:S04]  /*d210*/  LDL R66, [R1+0x394] ;  /* 0x0003940001427983 */ /* 0x0001680000100800 */
[----:B------:R0:W5:Y:S01]  /*d220*/  LDL.64 R40, [R1+0x398] ;  /* 0x0003980001287983 */ /* 0x0001620000100a00 */
[----:B--2---:R-:W-:-:S02]  /*d230*/  PRMT R174, R28, 0x7770, RZ ;  /* 0x000077701cae7816 */ /* 0x004fc400000000ff */
        /* <DEDUP_REMOVED lines=8> */
[----:B------:R-:W-:Y:S02]  /*d2c0*/  PRMT R164, R30, 0x7772, RZ ;  /* 0x000077721ea47816 */ /* 0x000fe400000000ff */
[C---:B------:R-:W-:Y:S02]  /*d2d0*/  PRMT R162, R31.reuse, 0x7770, RZ ;  /* 0x000077701fa27816 */ /* 0x040fe400000000ff */
[C---:B------:R-:W-:Y:S02]  /*d2e0*/  PRMT R161, R31.reuse, 0x7771, RZ ;  /* 0x000077711fa17816 */ /* 0x040fe400000000ff */
[----:B------:R-:W-:-:S02]  /*d2f0*/  PRMT R160, R31, 0x7772, RZ ;  /* 0x000077721fa07816 */ /* 0x000fc400000000ff */
[C---:B---3--:R-:W-:Y:S02]  /*d300*/  PRMT R158, R32.reuse, 0x7770, RZ ;  /* 0x00007770209e7816 */ /* 0x048fe400000000ff */
[C---:B------:R-:W-:Y:S02]  /*d310*/  PRMT R157, R32.reuse, 0x7771, RZ ;  /* 0x00007771209d7816 */ /* 0x040fe400000000ff */
[----:B------:R-:W-:Y:S02]  /*d320*/  PRMT R139, R32, 0x7772, RZ ;  /* 0x00007772208b7816 */ /* 0x000fe400000000ff */
[C---:B------:R-:W-:Y:S02]  /*d330*/  PRMT R129, R33.reuse, 0x7770, RZ ;  /* 0x0000777021817816 */ /* 0x040fe400000000ff */
[C---:B------:R-:W-:Y:S02]  /*d340*/  PRMT R128, R33.reuse, 0x7771, RZ ;  /* 0x0000777121807816 */ /* 0x040fe400000000ff */
[----:B------:R-:W-:-:S02]  /*d350*/  PRMT R127, R33, 0x7772, RZ ;  /* 0x00007772217f7816 */ /* 0x000fc400000000ff */
[----:B------:R-:W-:Y:S02]  /*d360*/  PRMT R29, R29, 0x7773, RZ ;  /* 0x000077731d1d7816 */ /* 0x000fe400000000ff */
[----:B------:R-:W-:Y:S02]  /*d370*/  PRMT R30, R30, 0x7773, RZ ;  /* 0x000077731e1e7816 */ /* 0x000fe400000000ff */
[----:B------:R-:W-:Y:S02]  /*d380*/  PRMT R31, R31, 0x7773, RZ ;  /* 0x000077731f1f7816 */ /* 0x000fe400000000ff */
[----:B------:R-:W-:Y:S02]  /*d390*/  PRMT R32, R32, 0x7773, RZ ;  /* 0x0000777320207816 */ /* 0x000fe400000000ff */
[----:B------:R-:W-:Y:S02]  /*d3a0*/  PRMT R33, R33, 0x7773, RZ ;  /* 0x0000777321217816 */ /* 0x000fe400000000ff */
[----:B------:R-:W-:-:S02]  /*d3b0*/  PRMT R28, R35, 0x7772, RZ ;  /* 0x00007772231c7816 */ /* 0x000fc400000000ff */
[C---:B----4-:R-:W-:Y:S02]  /*d3c0*/  PRMT R182, R38.reuse, 0x7770, RZ ;  /* 0x0000777026b67816 */ /* 0x050fe400000000ff */
        /* <DEDUP_REMOVED lines=29> */
[----:B0-----:R-:W-:-:S07]  /*d5a0*/  PRMT R35, R28, 0x7610, R35 ;  /* 0x000076101c237816 */ /* 0x001fce0000000023 */
.L_x_507:
[----:B------:R-:W-:Y:S01]  /*d5b0*/  LOP3.LUT R28, R183, 0xffff, RZ, 0xc0, !PT ;  /* 0x0000ffffb71c7812 */ /* 0x000fe200078ec0ff */
[----:B------:R-:W-:Y:S01]  /*d5c0*/  STL.64 [R1+0x280], R42 ;  /* 0x0002802a01007387 */ /* 0x000fe20000100a00 */
[----:B------:R-:W-:Y:S01]  /*d5d0*/  LOP3.LUT R29, R184, 0xffff, RZ, 0xc0, !PT ;  /* 0x0000ffffb81d7812 */ /* 0x000fe200078ec0ff */
[----:B------:R-:W-:Y:S01]  /*d5e0*/  BSSY.RECONVERGENT B0, `(.L_x_518) ;  /* 0x000008f000007945 */ /* 0x000fe20003800200 */
[----:B------:R-:W-:Y:S02]  /*d5f0*/  LOP3.LUT R31, R186, 0xffff, RZ, 0xc0, !PT ;  /* 0x0000ffffba1f7812 */ /* 0x000fe400078ec0ff */
[----:B------:R-:W-:Y:S02]  /*d600*/  PRMT R29, R29, 0x3340, R28 ;  /* 0x000033401d1d7816 */ /* 0x000fe4000000001c */
[----:B------:R-:W-:Y:S02]  /*d610*/  LOP3.LUT R28, R185, 0xffff, RZ, 0xc0, !PT ;  /* 0x0000ffffb91c7812 */ /* 0x000fe400078ec0ff */
[----:B------:R-:W-:-:S02]  /*d620*/  LOP3.LUT R30, R189, 0xffff, RZ, 0xc0, !PT ;  /* 0x0000ffffbd1e7812 */ /* 0x000fc400078ec0ff */
[----:B------:R-:W-:Y:S02]  /*d630*/  PRMT R28, R31, 0x3340, R28 ;  /* 0x000033401f1c7816 */ /* 0x000fe4000000001c */
[----:B------:R-:W-:Y:S02]  /*d640*/  LOP3.LUT R31, R188, 0xffff, RZ, 0xc0, !PT ;  /* 0x0000ffffbc1f7812 */ /* 0x000fe400078ec0ff */
[----:B------:R-:W-:Y:S02]  /*d650*/  PRMT R29, R28, 0x5410, R29 ;  /* 0x000054101c1d7816 */ /* 0x000fe4000000001d */
[----:B------:R-:W-:Y:S02]  /*d660*/  LOP3.LUT R28, R187, 0xffff, RZ, 0xc0, !PT ;  /* 0x0000ffffbb1c7812 */ /* 0x000fe400078ec0ff */
[----:B------:R-:W-:Y:S02]  /*d670*/  LOP3.LUT R32, R178, 0xffff, RZ, 0xc0, !PT ;  /* 0x0000ffffb2207812 */ /* 0x000fe400078ec0ff */
[----:B------:R-:W-:-:S02]  /*d680*/  PRMT R28, R31, 0x3340, R28 ;  /* 0x000033401f1c7816 */ /* 0x000fc4000000001c */
[----:B------:R-:W-:Y:S02]  /*d690*/  LOP3.LUT R31, R67, 0xffff, RZ, 0xc0, !PT ;  /* 0x0000ffff431f7812 */ /* 0x000fe400078ec0ff */
[----:B------:R-:W-:Y:S02]  /*d6a0*/  LOP3.LUT R33, R170, 0xffff, RZ, 0xc0, !PT ;  /* 0x0000ffffaa217812 */ /* 0x000fe400078ec0ff */
[----:B------:R-:W-:Y:S02]  /*d6b0*/  PRMT R31, R31, 0x3340, R30 ;  /* 0x000033401f1f7816 */ /* 0x000fe4000000001e */
[----:B------:R-:W-:Y:S02]  /*d6c0*/  LOP3.LUT R30, R175, 0xffff, RZ, 0xc0, !PT ;  /* 0x0000ffffaf1e7812 */ /* 0x000fe400078ec0ff */
[----:B------:R-:W-:Y:S02]  /*d6d0*/  PRMT R28, R31, 0x5410, R28 ;  /* 0x000054101f1c7816 */ /* 0x000fe4000000001c */
[----:B------:R-:W-:-:S02]  /*d6e0*/  LOP3.LUT R31, R176, 0xffff, RZ, 0xc0, !PT ;  /* 0x0000ffffb01f7812 */ /* 0x000fc400078ec0ff */
[----:B------:R-:W-:Y:S01]  /*d6f0*/  LOP3.LUT R60, R162, 0xffff, RZ, 0xc0, !PT ;  /* 0x0000ffffa23c7812 */ /* 0x000fe200078ec0ff */
[----:B------:R0:W-:Y:S01]  /*d700*/  STL.64 [R1+0x288], R28 ;  /* 0x0002881c01007387 */ /* 0x0001e20000100a00 */
[----:B------:R-:W-:Y:S02]  /*d710*/  PRMT R30, R31, 0x3340, R30 ;  /* 0x000033401f1e7816 */ /* 0x000fe4000000001e */
[----:B------:R-:W-:Y:S02]  /*d720*/  LOP3.LUT R31, R177, 0xffff, RZ, 0xc0, !PT ;  /* 0x0000ffffb11f7812 */ /* 0x000fe400078ec0ff */
[----:B------:R-:W-:Y:S02]  /*d730*/  ISETP.NE.AND P0, PT, R194, 0x2, PT ;  /* 0x00000002c200780c */ /* 0x000fe40003f05270 */
[----:B------:R-:W-:Y:S02]  /*d740*/  PRMT R31, R32, 0x3340, R31 ;  /* 0x00003340201f7816 */ /* 0x000fe4000000001f */
[----:B------:R-:W-:-:S02]  /*d750*/  LOP3.LUT R32, R173, 0xffff, RZ, 0xc0, !PT ;  /* 0x0000ffffad207812 */ /* 0x000fc400078ec0ff */
[----:B0-----:R-:W-:Y:S02]  /*d760*/  PRMT R29, R31, 0x5410, R30 ;  /* 0x000054101f1d7816 */ /* 0x001fe4000000001e */
[----:B------:R-:W-:Y:S02]  /*d770*/  LOP3.LUT R30, R179, 0xffff, RZ, 0xc0, !PT ;  /* 0x0000ffffb31e7812 */ /* 0x000fe400078ec0ff */
[----:B------:R-:W-:Y:S02]  /*d780*/  LOP3.LUT R31, R180, 0xffff, RZ, 0xc0, !PT ;  /* 0x0000ffffb41f7812 */ /* 0x000fe400078ec0ff */
[----:B------:R-:W-:Y:S02]  /*d790*/  LOP3.LUT R28, R181, 0xffff, RZ, 0xc0, !PT ;  /* 0x0000ffffb51c7812 */ /* 0x000fe400078ec0ff */
[----:B------:R-:W-:Y:S02]  /*d7a0*/  PRMT R30, R31, 0x3340, R30 ;  /* 0x000033401f1e7816 */ /* 0x000fe4000000001e */
[----:B------:R-:W-:-:S04]  /*d7b0*/  LOP3.LUT R31, R182, 0xffff, RZ, 0xc0, !PT ;  /* 0x0000ffffb61f7812 */ /* 0x000fc800078ec0ff */
[----:B------:R-:W-:-:S04]  /*d7c0*/  PRMT R31, R31, 0x3340, R28 ;  /* 0x000033401f1f7816 */ /* 0x000fc8000000001c */
[----:B------:R-:W-:Y:S02]  /*d7d0*/  PRMT R28, R31, 0x5410, R30 ;  /* 0x000054101f1c7816 */ /* 0x000fe4000000001e */
[----:B------:R-:W-:Y:S02]  /*d7e0*/  LOP3.LUT R30, R167, 0xffff, RZ, 0xc0, !PT ;  /* 0x0000ffffa71e7812 */ /* 0x000fe400078ec0ff */
[----:B------:R-:W-:-:S04]  /*d7f0*/  LOP3.LUT R31, R168, 0xffff, RZ, 0xc0, !PT ;  /* 0x0000ffffa81f7812 */ /* 0x000fc800078ec0ff */
[----:B------:R-:W-:Y:S02]  /*d800*/  PRMT R31, R31, 0x3340, R30 ;  /* 0x000033401f1f7816 */ /* 0x000fe4000000001e */
[----:B------:R-:W-:-:S04]  /*d810*/  LOP3.LUT R30, R169, 0xffff, RZ, 0xc0, !PT ;  /* 0x0000ffffa91e7812 */ /* 0x000fc800078ec0ff */
[----:B------:R-:W-:Y:S02]  /*d820*/  PRMT R30, R33, 0x3340, R30 ;  /* 0x00003340211e7816 */ /* 0x000fe4000000001e */
[----:B------:R-:W-:Y:S02]  /*d830*/  LOP3.LUT R33, R172, 0xffff, RZ, 0xc0, !PT ;  /* 0x0000ffffac217812 */ /* 0x000fe400078ec0ff */
[----:B------:R-:W-:Y:S02]  /*d840*/  PRMT R31, R30, 0x5410, R31 ;  /* 0x000054101e1f7816 */ /* 0x000fe4000000001f */
[----:B------:R-:W-:-:S04]  /*d850*/  LOP3.LUT R30, R171, 0xffff, RZ, 0xc0, !PT ;  /* 0x0000ffffab1e7812 */ /* 0x000fc800078ec0ff */
[----:B------:R-:W-:Y:S02]  /*d860*/  PRMT R30, R33, 0x3340, R30 ;  /* 0x00003340211e7816 */ /* 0x000fe4000000001e */
[----:B------:R-:W-:-:S04]  /*d870*/  LOP3.LUT R33, R174, 0xffff, RZ, 0xc0, !PT ;  /* 0x0000ffffae217812 */ /* 0x000fc800078ec0ff */
[----:B------:R-:W-:Y:S02]  /*d880*/  PRMT R33, R33, 0x3340, R32 ;  /* 0x0000334021217816 */ /* 0x000fe40000000020 */
[----:B------:R-:W-:Y:S02]  /*d890*/  LOP3.LUT R32, R159, 0xffff, RZ, 0xc0, !PT ;  /* 0x0000ffff9f207812 */ /* 0x000fe400078ec0ff */
[----:B------:R-:W-:Y:S02]  /*d8a0*/  PRMT R30, R33, 0x5410, R30 ;  /* 0x00005410211e7816 */ /* 0x000fe4000000001e */
[----:B------:R-:W-:-:S03]  /*d8b0*/  LOP3.LUT R33, R160, 0xffff, RZ, 0xc0, !PT ;  /* 0x0000ffffa0217812 */ /* 0x000fc600078ec0ff */
[----:B------:R0:W-:Y:S01]  /*d8c0*/  STL.128 [R1+0x290], R28 ;  /* 0x0002901c01007387 */ /* 0x0001e20000100c00 */
[----:B------:R-:W-:Y:S02]  /*d8d0*/  PRMT R32, R33, 0x3340, R32 ;  /* 0x0000334021207816 */ /* 0x000fe40000000020 */
[----:B------:R-:W-:-:S04]  /*d8e0*/  LOP3.LUT R33, R161, 0xffff, RZ, 0xc0, !PT ;  /* 0x0000ffffa1217812 */ /* 0x000fc800078ec0ff */
[----:B------:R-:W-:Y:S02]  /*d8f0*/  PRMT R33, R60, 0x3340, R33 ;  /* 0x000033403c217816 */ /* 0x000fe40000000021 */
[----:B------:R-:W-:Y:S02]  /*d900*/  LOP3.LUT R60, R37, 0xffff, RZ, 0xc0, !PT ;  /* 0x0000ffff253c7812 */ /* 0x000fe400078ec0ff */
[----:B0-----:R-:W-:Y:S02]  /*d910*/  PRMT R29, R33, 0x5410, R32 ;  /* 0x00005410211d7816 */ /* 0x001fe40000000020 */
[----:B------:R-:W-:Y:S02]  /*d920*/  LOP3.LUT R32, R163, 0xffff, RZ, 0xc0, !PT ;  /* 0x0000ffffa3207812 */ /* 0x000fe400078ec0ff */
[----:B------:R-:W-:Y:S02]  /*d930*/  LOP3.LUT R33, R164, 0xffff, RZ, 0xc0, !PT ;  /* 0x0000ffffa4217812 */ /* 0x000fe400078ec0ff */
[----:B------:R-:W-:-:S02]  /*d940*/  LOP3.LUT R28, R165, 0xffff, RZ, 0xc0, !PT ;  /* 0x0000ffffa51c7812 */ /* 0x000fc400078ec0ff */
[----:B------:R-:W-:Y:S02]  /*d950*/  LOP3.LUT R31, R166, 0xffff, RZ, 0xc0, !PT ;  /* 0x0000ffffa61f7812 */ /* 0x000fe400078ec0ff */
[----:B------:R-:W-:Y:S02]  /*d960*/  PRMT R32, R33, 0x3340, R32 ;  /* 0x0000334021207816 */ /* 0x000fe40000000020 */
[----:B------:R-:W-:Y:S02]  /*d970*/  PRMT R31, R31, 0x3340, R28 ;  /* 0x000033401f1f7816 */ /* 0x000fe4000000001c */
[----:B------:R-:W-:Y:S02]  /*d980*/  LOP3.LUT R30, R126, 0xffff, RZ, 0xc0, !PT ;  /* 0x0000ffff7e1e7812 */ /* 0x000fe400078ec0ff */
[----:B------:R-:W-:Y:S02]  /*d990*/  PRMT R28, R31, 0x5410, R32 ;  /* 0x000054101f1c7816 */ /* 0x000fe40000000020 */
[----:B------:R-:W-:-:S02]  /*d9a0*/  LOP3.LUT R31, R127, 0xffff, RZ, 0xc0, !PT ;  /* 0x0000ffff7f1f7812 */ /* 0x000fc400078ec0ff */
[----:B------:R-:W-:Y:S02]  /*d9b0*/  LOP3.LUT R33, R129, 0xffff, RZ, 0xc0, !PT ;  /* 0x0000ffff81217812 */ /* 0x000fe400078ec0ff */
[----:B------:R-:W-:Y:S02]  /*d9c0*/  PRMT R31, R31, 0x3340, R30 ;  /* 0x000033401f1f7816 */ /* 0x000fe4000000001e */
[----:B------:R-:W-:Y:S02]  /*d9d0*/  LOP3.LUT R30, R128, 0xffff, RZ, 0xc0, !PT ;  /* 0x0000ffff801e7812 */ /* 0x000fe400078ec0ff */
[----:B------:R-:W-:Y:S02]  /*d9e0*/  LOP3.LUT R32, R157, 0xffff, RZ, 0xc0, !PT ;  /* 0x0000ffff9d207812 */ /* 0x000fe400078ec0ff */
[----:B------:R-:W-:Y:S02]  /*d9f0*/  PRMT R30, R33, 0x3340, R30 ;  /* 0x00003340211e7816 */ /* 0x000fe4000000001e */
[----:B------:R-:W-:-:S02]  /*da00*/  LOP3.LUT R33, R139, 0xffff, RZ, 0xc0, !PT ;  /* 0x0000ffff8b217812 */ /* 0x000fc400078ec0ff */
        /* <DEDUP_REMOVED lines=11> */
[----:B------:R-:W-:-:S04]  /*dac0*/  PRMT R33, R60, 0x3340, R33 ;  /* 0x000033403c217816 */ /* 0x000fc80000000021 */
[----:B------:R-:W-:Y:S02]  /*dad0*/  PRMT R61, R33, 0x5410, R32 ;  /* 0x00005410213d7816 */ /* 0x000fe40000000020 */
[----:B------:R-:W-:Y:S02]  /*dae0*/  LOP3.LUT R32, R38, 0xffff, RZ, 0xc0, !PT ;  /* 0x0000ffff26207812 */ /* 0x000fe400078ec0ff */
[----:B------:R-:W-:Y:S02]  /*daf0*/  LOP3.LUT R33, R39, 0xffff, RZ, 0xc0, !PT ;  /* 0x0000ffff27217812 */ /* 0x000fe400078ec0ff */
[----:B0-----:R-:W-:Y:S02]  /*db00*/  LOP3.LUT R28, R64, 0xffff, RZ, 0xc0, !PT ;  /* 0x0000ffff401c7812 */ /* 0x001fe400078ec0ff */
[----:B------:R-:W-:Y:S02]  /*db10*/  LOP3.LUT R29, R65, 0xffff, RZ, 0xc0, !PT ;  /* 0x0000ffff411d7812 */ /* 0x000fe400078ec0ff */
[----:B------:R-:W-:-:S02]  /*db20*/  PRMT R32, R33, 0x3340, R32 ;  /* 0x0000334021207816 */ /* 0x000fc40000000020 */
[----:B------:R-:W-:-:S04]  /*db30*/  PRMT R29, R29, 0x3340, R28 ;  /* 0x000033401d1d7816 */ /* 0x000fc8000000001c */
[----:B------:R-:W-:Y:S01]  /*db40*/  PRMT R60, R29, 0x5410, R32 ;  /* 0x000054101d3c7816 */ /* 0x000fe20000000020 */
[----:B------:R-:W-:Y:S06]  /*db50*/  @P0 BRA `(.L_x_519) ;  /* 0x0000000000dc0947 */ /* 0x000fec0003800000 */
[----:B------:R-:W-:Y:S01]  /*db60*/  PRMT R100, R34, 0x7610, R100 ;  /* 0x0000761022647816 */ /* 0x000fe20000000064 */
        /* <DEDUP_REMOVED lines=54> */
.L_x_519:
[----:B------:R-:W-:Y:S05]  /*ded0*/  BSYNC.RECONVERGENT B0 ;  /* 0x0000000000007941 */ /* 0x000fea0003800200 */
.L_x_518:
[----:B------:R-:W0:Y:S01]  /*dee0*/  LDS.64 R64, [R56+0x90] ;  /* 0x0000900038407984 */ /* 0x000e220000000a00 */
[----:B------:R-:W-:-:S03]  /*def0*/  PRMT R158, R63, 0x7604, R62 ;  /* 0x000076043f9e7816 */ /* 0x000fc6000000003e */
[----:B------:R0:W-:Y:S04]  /*df00*/  STL.64 [R1+0x2b0], R60 ;  /* 0x0002b03c01007387 */ /* 0x0001e80000100a00 */
[----:B------:R-:W1:Y:S04]  /*df10*/  LDS.128 R28, [R56+0xc0] ;  /* 0x0000c000381c7984 */ /* 0x000e680000000c00 */
[----:B------:R-:W2:Y:S04]  /*df20*/  LDS.128 R32, [R56+0xa0] ;  /* 0x0000a00038207984 */ /* 0x000ea80000000c00 */
[----:B------:R-:W3:Y:S04]  /*df30*/  LDS.128 R36, [R56+0xb0] ;  /* 0x0000b00038247984 */ /* 0x000ee80000000c00 */
[----:B------:R-:W4:Y:S04]  /*df40*/  LDS.64 R62, [R56+0x98] ;  /* 0x00009800383e7984 */ /* 0x000f280000000a00 */
[----:B-----5:R-:W-:Y:S04]  /*df50*/  STL [R1+0x2bc], R66 ;  /* 0x0002bc4201007387 */ /* 0x020fe80000100800 */
[----:B------:R-:W-:Y:S04]  /*df60*/  STL.64 [R1+0x2c0], R40 ;  /* 0x0002c02801007387 */ /* 0x000fe80000100a00 */
[----:B------:R-:W-:Y:S01]  /*df70*/  STL.U16 [R1+0x2b8], R158 ;  /* 0x0002b89e01007387 */ /* 0x000fe20000100400 */
[----:B0-----:R-:W-:-:S03]  /*df80*/  IADD3 R60, P3, PT, R64, R42, RZ ;  /* 0x0000002a403c7210 */ /* 0x001fc60007f7e0ff */
[----:B------:R-:W-:Y:S01]  /*df90*/  STL.64 [R1+0x160], R64 ;  /* 0x0001604001007387 */ /* 0x000fe20000100a00 */
[----:B------:R-:W-:Y:S01]  /*dfa0*/  ISETP.NE.U32.AND P0, PT, R64, RZ, PT ;  /* 0x000000ff4000720c */ /* 0x000fe20003f05070 */
[----:B------:R-:W-:-:S03]  /*dfb0*/  IMAD.X R61, R65, 0x1, R43, P3 ;  /* 0x00000001413d7824 */ /* 0x000fc600018e062b */
[----:B------:R-:W-:Y:S02]  /*dfc0*/  ISETP.NE.AND.EX P0, PT, R65, RZ, PT, P0 ;  /* 0x000000ff4100720c */ /* 0x000fe40003f05300 */
[----:B------:R-:W0:Y:S01]  /*dfd0*/  LDS.64 R64, [R56+0xd0] ;  /* 0x0000d00038407984 */ /* 0x000e220000000a00 */
[C---:B-1----:R-:W-:Y:S02]  /*dfe0*/  PRMT R178, R30.reuse, 0x7770, RZ ;  /* 0x000077701eb27816 */ /* 0x042fe400000000ff */
[----:B------:R-:W-:Y:S01]  /*dff0*/  SHF.R.U64 R180, R30, 0x8, R31 ;  /* 0x000000081eb47819 */ /* 0x000fe2000000121f */
[----:B------:R-:W-:Y:S01]  /*e000*/  STL [R1+0x19c], R31 ;  /* 0x00019c1f01007387 */ /* 0x000fe20000100800 */
[----:B--2---:R-:W-:Y:S02]  /*e010*/  PRMT R157, R32, 0x7771, RZ ;  /* 0x00007771209d7816 */ /* 0x004fe400000000ff */
[----:B------:R-:W-:Y:S01]  /*e020*/  PRMT R30, R180, 0x7604, R178 ;  /* 0x00007604b41e7816 */ /* 0x000fe200000000b2 */
[----:B------:R1:W-:Y:S01]  /*e030*/  STL.128 [R1+0x170], R32 ;  /* 0x0001702001007387 */ /* 0x0003e20000100c00 */
[----:B------:R-:W-:-:S02]  /*e040*/  PRMT R161, R32, 0x7770, RZ ;  /* 0x0000777020a17816 */ /* 0x000fc400000000ff */
[C---:B------:R-:W-:Y:S01]  /*e050*/  PRMT R138, R32.reuse, 0x7772, RZ ;  /* 0x00007772208a7816 */ /* 0x040fe200000000ff */
[----:B------:R2:W-:Y:S01]  /*e060*/  STL.64 [R1+0x190], R28 ;  /* 0x0001901c01007387 */ /* 0x0005e20000100a00 */
[----:B------:R-:W-:Y:S02]  /*e070*/  PRMT R139, R32, 0x7773, RZ ;  /* 0x00007773208b7816 */ /* 0x000fe400000000ff */
[C---:B------:R-:W-:Y:S01]  /*e080*/  PRMT R129, R33.reuse, 0x7770, RZ ;  /* 0x0000777021817816 */ /* 0x040fe200000000ff */
[----:B---3--:R3:W-:Y:S01]  /*e090*/  STL.128 [R1+0x180], R36 ;  /* 0x0001802401007387 */ /* 0x0087e20000100c00 */
[C---:B------:R-:W-:Y:S02]  /*e0a0*/  PRMT R128, R33.reuse, 0x7771, RZ ;  /* 0x0000777121807816 */ /* 0x040fe400000000ff */
[C---:B------:R-:W-:Y:S01]  /*e0b0*/  PRMT R126, R33.reuse, 0x7772, RZ ;  /* 0x00007772217e7816 */ /* 0x040fe200000000ff */
[----:B------:R3:W-:Y:S01]  /*e0c0*/  STL.U16 [R1+0x198], R30 ;  /* 0x0001981e01007387 */ /* 0x0007e20000100400 */
[----:B------:R-:W-:-:S02]  /*e0d0*/  PRMT R127, R33, 0x7773, RZ ;  /* 0x00007773217f7816 */ /* 0x000fc400000000ff */
[----:B------:R-:W-:Y:S01]  /*e0e0*/  PRMT R163, R38, 0x7770, RZ ;  /* 0x0000777026a37816 */ /* 0x000fe200000000ff */
[----:B----4-:R4:W-:Y:S01]  /*e0f0*/  STL.64 [R1+0x168], R62 ;  /* 0x0001683e01007387 */ /* 0x0109e20000100a00 */
[C---:B-1----:R-:W-:Y:S02]  /*e100*/  PRMT R33, R34.reuse, 0x7770, RZ ;  /* 0x0000777022217816 */ /* 0x042fe400000000ff */
[C---:B------:R-:W-:Y:S02]  /*e110*/  PRMT R32, R34.reuse, 0x7771, RZ ;  /* 0x0000777122207816 */ /* 0x040fe400000000ff */
[C---:B------:R-:W-:Y:S02]  /*e120*/  PRMT R177, R34.reuse, 0x7772, RZ ;  /* 0x0000777222b17816 */ /* 0x040fe400000000ff */
[----:B------:R-:W-:Y:S02]  /*e130*/  PRMT R179, R34, 0x7773, RZ ;  /* 0x0000777322b37816 */ /* 0x000fe400000000ff */
[----:B------:R-:W-:-:S02]  /*e140*/  PRMT R181, R35, 0x7770, RZ ;  /* 0x0000777023b57816 */ /* 0x000fc400000000ff */
[C---:B------:R-:W-:Y:S02]  /*e150*/  PRMT R182, R35.reuse, 0x7771, RZ ;  /* 0x0000777123b67816 */ /* 0x040fe400000000ff */
[C---:B------:R-:W-:Y:S02]  /*e160*/  PRMT R183, R35.reuse, 0x7772, RZ ;  /* 0x0000777223b77816 */ /* 0x040fe400000000ff */
[----:B------:R-:W-:Y:S01]  /*e170*/  PRMT R184, R35, 0x7773, RZ ;  /* 0x0000777323b87816 */ /* 0x000fe200000000ff */
[----:B0-----:R0:W-:Y:S01]  /*e180*/  STL.64 [R1+0x1a0], R64 ;  /* 0x0001a04001007387 */ /* 0x0011e20000100a00 */
[----:B------:R-:W-:Y:S02]  /*e190*/  PRMT R166, R62, 0x7770, RZ ;  /* 0x000077703ea67816 */ /* 0x000fe400000000ff */
[C---:B------:R-:W-:Y:S02]  /*e1a0*/  PRMT R172, R28.reuse, 0x7770, RZ ;  /* 0x000077701cac7816 */ /* 0x040fe400000000ff */
        /* <DEDUP_REMOVED lines=9> */
[----:B--2---:R-:W-:Y:S02]  /*e240*/  PRMT R28, R28, 0x7773, RZ ;  /* 0x000077731c1c7816 */ /* 0x004fe400000000ff */
[----:B------:R-:W-:Y:S02]  /*e250*/  PRMT R29, R29, 0x7773, RZ ;  /* 0x000077731d1d7816 */ /* 0x000fe400000000ff */
[----:B---3--:R-:W-:Y:S02]  /*e260*/  PRMT R36, R157, 0x7610, R36 ;  /* 0x000076109d247816 */ /* 0x008fe40000000024 */
        /* <DEDUP_REMOVED lines=12> */
[----:B------:R-:W-:-:S02]  /*e330*/  PRMT R39, R62, 0x7771, RZ ;  /* 0x000077713e277816 */ /* 0x000fc400000000ff */
[C---:B------:R-:W-:Y:S02]  /*e340*/  PRMT R165, R62.reuse, 0x7772, RZ ;  /* 0x000077723ea57816 */ /* 0x040fe400000000ff */
[----:B------:R-:W-:Y:S02]  /*e350*/  PRMT R167, R62, 0x7773, RZ ;  /* 0x000077733ea77816 */ /* 0x000fe400000000ff */
[C---:B------:R-:W-:Y:S02]  /*e360*/  PRMT R168, R63.reuse, 0x7770, RZ ;  /* 0x000077703fa87816 */ /* 0x040fe400000000ff */
[C---:B------:R-:W-:Y:S02]  /*e370*/  PRMT R169, R63.reuse, 0x7771, RZ ;  /* 0x000077713fa97816 */ /* 0x040fe400000000ff */
[C---:B------:R-:W-:Y:S02]  /*e380*/  PRMT R170, R63.reuse, 0x7772, RZ ;  /* 0x000077723faa7816 */ /* 0x040fe400000000ff */
[----:B------:R-:W-:-:S02]  /*e390*/  PRMT R171, R63, 0x7773, RZ ;  /* 0x000077733fab7816 */ /* 0x000fc400000000ff */
[----:B------:R-:W-:Y:S02]  /*e3a0*/  PRMT R30, R161, 0x7610, R30 ;  /* 0x00007610a11e7816 */ /* 0x000fe4000000001e */
[----:B------:R-:W-:Y:S02]  /*e3b0*/  PRMT R37, R138, 0x7610, R37 ;  /* 0x000076108a257816 */ /* 0x000fe40000000025 */
[----:B------:R-:W-:Y:S02]  /*e3c0*/  PRMT R38, R139, 0x7610, R38 ;  /* 0x000076108b267816 */ /* 0x000fe40000000026 */
[----:B------:R-:W-:Y:S02]  /*e3d0*/  PRMT R163, R166, 0x7610, R163 ;  /* 0x00007610a6a37816 */ /* 0x000fe400000000a3 */
[----:B----4-:R-:W-:Y:S02]  /*e3e0*/  PRMT R62, R33, 0x7610, R62 ;  /* 0x00007610213e7816 */ /* 0x010fe4000000003e */
[----:B------:R-:W-:-:S02]  /*e3f0*/  PRMT R63, R32, 0x7610, R63 ;  /* 0x00007610203f7816 */ /* 0x000fc4000000003f */
[----:B------:R-:W-:Y:S02]  /*e400*/  PRMT R138, R34, 0x7610, R138 ;  /* 0x00007610228a7816 */ /* 0x000fe4000000008a */
[----:B------:R-:W-:Y:S02]  /*e410*/  PRMT R139, R35, 0x7610, R139 ;  /* 0x00007610238b7816 */ /* 0x000fe4000000008b */
[----:B------:R-:W-:Y:S02]  /*e420*/  PRMT R161, R28, 0x7610, R161 ;  /* 0x000076101ca17816 */ /* 0x000fe400000000a1 */
[----:B------:R-:W-:Y:S01]  /*e430*/  PRMT R166, R29, 0x7610, R166 ;  /* 0x000076101da67816 */ /* 0x000fe200000000a6 */
[----:B0-----:R-:W-:Y:S06]  /*e440*/  @P0 BRA `(.L_x_520) ;  /* 0x0000000400fc0947 */ /* 0x001fec0003800000 */
[----:B------:R-:W-:Y:S01]  /*e450*/  DADD R28, R64, R40 ;  /* 0x00000000401c7229 */ /* 0x000fe20000000028 */
[----:B------:R-:W-:Y:S01]  /*e460*/  IMAD.IADD R30, R31, 0x1, R66 ;  /* 0x000000011f1e7824 */ /* 0x000fe200078e0242 */
[----:B------:R0:W-:Y:S01]  /*e470*/  STL.U8 [R1+0x360], RZ ;  /* 0x000360ff01007387 */ /* 0x0001e20000100000 */
[----:B------:R-:W-:Y:S01]  /*e480*/  BSSY.RECONVERGENT B0, `(.L_x_521) ;  /* 0x000000a000007945 */ /* 0x000fe20003800200 */
[----:B------:R-:W-:Y:S02]  /*e490*/  IMAD.MOV.U32 R32, RZ, RZ, RZ ;  /* 0x000000ffff207224 */ /* 0x000fe400078e00ff */
[----:B------:R0:W-:Y:S04]  /*e4a0*/  STL [R1+0x394], R30 ;  /* 0x0003941e01007387 */ /* 0x0001e80000100800 */
[----:B------:R0:W-:Y:S02]  /*e4b0*/  STL.64 [R1+0x398], R28 ;  /* 0x0003981c01007387 */ /* 0x0001e40000100a00 */
.L_x_522:
[----:B0-----:R-:W-:-:S06]  /*e4c0*/  IMAD.IADD R28, R1, 0x1, R32 ;  /* 0x00000001011c7824 */ /* 0x001fcc00078e0220 */
[----:B------:R-:W2:Y:S01]  /*e4d0*/  LDL.U8 R28, [R28+0x360] ;  /* 0x000360001c1c7983 */ /* 0x000ea20000100000 */
[----:B------:R-:W-:Y:S02]  /*e4e0*/  IMAD.MOV.U32 R29, RZ, RZ, R32 ;  /* 0x000000ffff1d7224 */ /* 0x000fe400078e0020 */
[----:B------:R-:W-:Y:S01]  /*e4f0*/  VIADD R32, R32, 0x1 ;  /* 0x0000000120207836 */ /* 0x000fe20000000000 */
[----:B--2---:R-:W-:-:S13]  /*e500*/  ISETP.NE.AND P0, PT, R28, RZ, PT ;  /* 0x000000ff1c00720c */ /* 0x004fda0003f05270 */
[----:B------:R-:W-:Y:S05]  /*e510*/  @P0 BRA `(.L_x_522) ;  /* 0xfffffffc00e80947 */ /* 0x000fea000383ffff */
[----:B------:R-:W-:Y:S05]  /*e520*/  BSYNC.RECONVERGENT B0 ;  /* 0x0000000000007941 */ /* 0x000fea0003800200 */
.L_x_521:
[----:B------:R-:W-:Y:S01]  /*e530*/  LOP3.LUT P0, RZ, R67, 0xff, RZ, 0xc0, !PT ;  /* 0x000000ff43ff7812 */ /* 0x000fe2000780c0ff */
[----:B------:R-:W-:Y:S01]  /*e540*/  BSSY.RECONVERGENT B0, `(.L_x_523) ;  /* 0x0000010000007945 */ /* 0x000fe20003800200 */
[----:B------:R-:W-:-:S11]  /*e550*/  IMAD.MOV.U32 R28, RZ, RZ, R29 ;  /* 0x000000ffff1c7224 */ /* 0x000fd600078e001d */
[----:B------:R-:W-:Y:S05]  /*e560*/  @!P0 BRA `(.L_x_524) ;  /* 0x0000000000348947 */ /* 0x000fea0003800000 */
[----:B------:R-:W-:Y:S01]  /*e570*/  BSSY.RECONVERGENT B1, `(.L_x_525) ;  /* 0x000000b000017945 */ /* 0x000fe20003800200 */
[----:B------:R-:W-:-:S07]  /*e580*/  IMAD.MOV.U32 R28, RZ, RZ, RZ ;  /* 0x000000ffff1c7224 */ /* 0x000fce00078e00ff */
.L_x_526:
        /* <DEDUP_REMOVED lines=10> */
.L_x_525:
[----:B------:R-:W-:-:S07]  /*e630*/  IMAD.MOV.U32 R28, RZ, RZ, R31 ;  /* 0x000000ffff1c7224 */ /* 0x000fce00078e001f */
.L_x_524:
[----:B------:R-:W-:Y:S05]  /*e640*/  BSYNC.RECONVERGENT B0 ;  /* 0x0000000000007941 */ /* 0x000fea0003800200 */
.L_x_523:
[----:B------:R-:W-:Y:S01]  /*e650*/  IMAD.IADD R29, R1, 0x1, R28 ;  /* 0x00000001011d7824 */ /* 0x000fe200078e021c */
[----:B------:R-:W-:Y:S01]  /*e660*/  BSSY.RECONVERGENT B0, `(.L_x_527) ;  /* 0x0000009000007945 */ /* 0x000fe20003800200 */
[----:B------:R-:W-:-:S03]  /*e670*/  IMAD.MOV.U32 R28, RZ, RZ, RZ ;  /* 0x000000ffff1c7224 */ /* 0x000fc600078e00ff */
[----:B------:R0:W-:Y:S04]  /*e680*/  STL.U8 [R29+0x361], RZ ;  /* 0x000361ff1d007387 */ /* 0x0001e80000100000 */
.L_x_528:
[----:B------:R-:W-:-:S05]  /*e690*/  IMAD.IADD R30, R1, 0x1, R28 ;  /* 0x00000001011e7824 */ /* 0x000fca00078e021c */
[----:B0-----:R-:W2:Y:S02]  /*e6a0*/  LDL.U8 R29, [R30+0x360] ;  /* 0x000360001e1d7983 */ /* 0x001ea40000100000 */
[----:B--2---:R-:W-:Y:S01]  /*e6b0*/  ISETP.NE.AND P0, PT, R29, RZ, PT ;  /* 0x000000ff1d00720c */ /* 0x004fe20003f05270 */
[----:B------:R-:W-:Y:S02]  /*e6c0*/  IMAD.MOV.U32 R29, RZ, RZ, R28 ;  /* 0x000000ffff1d7224 */ /* 0x000fe400078e001c */
[----:B------:R-:W-:-:S10]  /*e6d0*/  VIADD R28, R28, 0x1 ;  /* 0x000000011c1c7836 */ /* 0x000fd40000000000 */
[----:B------:R-:W-:Y:S05]  /*e6e0*/  @P0 BRA `(.L_x_528) ;  /* 0xfffffffc00e80947 */ /* 0x000fea000383ffff */
[----:B------:R-:W-:Y:S05]  /*e6f0*/  BSYNC.RECONVERGENT B0 ;  /* 0x0000000000007941 */ /* 0x000fea0003800200 */
.L_x_527:
[----:B------:R-:W-:Y:S01]  /*e700*/  LOP3.LUT P0, RZ, R163, 0xff, RZ, 0xc0, !PT ;  /* 0x000000ffa3ff7812 */ /* 0x000fe2000780c0ff */
[----:B------:R-:W-:-:S12]  /*e710*/  IMAD.MOV.U32 R28, RZ, RZ, R29 ;  /* 0x000000ffff1c7224 */ /* 0x000fd800078e001d */
[----:B------:R-:W-:Y:S05]  /*e720*/  @!P0 BRA `(.L_x_529) ;  /* 0x0000000000348947 */ /* 0x000fea0003800000 */
[----:B------:R-:W-:Y:S01]  /*e730*/  BSSY.RECONVERGENT B0, `(.L_x_530) ;  /* 0x000000b000007945 */ /* 0x000fe20003800200 */
[----:B------:R-:W-:-:S07]  /*e740*/  IMAD.MOV.U32 R28, RZ, RZ, RZ ;  /* 0x000000ffff1c7224 */ /* 0x000fce00078e00ff */
.L_x_531:
        /* <DEDUP_REMOVED lines=10> */
.L_x_530:
[----:B------:R-:W-:-:S07]  /*e7f0*/  IMAD.MOV.U32 R28, RZ, RZ, R31 ;  /* 0x000000ffff1c7224 */ /* 0x000fce00078e001f */
.L_x_529:
[----:B------:R-:W-:-:S05]  /*e800*/  IMAD.IADD R28, R1, 0x1, R28 ;  /* 0x00000001011c7824 */ /* 0x000fca00078e021c */
[----:B------:R0:W-:Y:S04]  /*e810*/  STL.U8 [R28+0x361], RZ ;  /* 0x000361ff1c007387 */ /* 0x0001e80000100000 */
[----:B------:R-:W2:Y:S04]  /*e820*/  LDL.128 R40, [R1+0x360] ;  /* 0x0003600001287983 */ /* 0x000ea80000100c00 */
[----:B------:R-:W3:Y:S04]  /*e830*/  LDL.128 R32, [R1+0x370] ;  /* 0x0003700001207983 */ /* 0x000ee80000100c00 */
[----:B------:R-:W4:Y:S04]  /*e840*/  LDL.128 R36, [R1+0x380] ;  /* 0x0003800001247983 */ /* 0x000f280000100c00 */
[----:B------:R-:W4:Y:S04]  /*e850*/  LDL.U16 R180, [R1+0x390] ;  /* 0x0003900001b47983 */ /* 0x000f280000100400 */
[----:B------:R1:W5:Y:S04]  /*e860*/  LDL.64 R64, [R1+0x398] ;  /* 0x0003980001407983 */ /* 0x0003680000100a00 */
[----:B------:R1:W5:Y:S01]  /*e870*/  LDL R31, [R1+0x394] ;  /* 0x00039400011f7983 */ /* 0x0003620000100800 */
[----:B--2---:R-:W-:-:S02]  /*e880*/  PRMT R163, R40, 0x7770, RZ ;  /* 0x0000777028a37816 */ /* 0x004fc400000000ff */
[C---:B------:R-:W-:Y:S02]  /*e890*/  PRMT R66, R40.reuse, 0x7771, RZ ;  /* 0x0000777128427816 */ /* 0x040fe400000000ff */
[C---:B------:R-:W-:Y:S02]  /*e8a0*/  PRMT R165, R40.reuse, 0x7772, RZ ;  /* 0x0000777228a57816 */ /* 0x040fe400000000ff */
[----:B------:R-:W-:Y:S02]  /*e8b0*/  PRMT R167, R40, 0x7773, RZ ;  /* 0x0000777328a77816 */ /* 0x000fe400000000ff */
[C---:B------:R-:W-:Y:S02]  /*e8c0*/  PRMT R30, R42.reuse, 0x7770, RZ ;  /* 0x000077702a1e7816 */ /* 0x040fe400000000ff */
[C---:B0-----:R-:W-:Y:S02]  /*e8d0*/  PRMT R28, R42.reuse, 0x7771, RZ ;  /* 0x000077712a1c7816 */ /* 0x041fe400000000ff */
[----:B------:R-:W-:-:S02]  /*e8e0*/  PRMT R29, R42, 0x7772, RZ ;  /* 0x000077722a1d7816 */ /* 0x000fc400000000ff */
[----:B------:R-:W-:Y:S02]  /*e8f0*/  PRMT R40, R42, 0x7773, RZ ;  /* 0x000077732a287816 */ /* 0x000fe400000000ff */
[C---:B------:R-:W-:Y:S02]  /*e900*/  PRMT R129, R43.reuse, 0x7770, RZ ;  /* 0x000077702b817816 */ /* 0x040fe400000000ff */
[C---:B------:R-:W-:Y:S02]  /*e910*/  PRMT R128, R43.reuse, 0x7771, RZ ;  /* 0x000077712b807816 */ /* 0x040fe400000000ff */
[----:B------:R-:W-:Y:S02]  /*e920*/  PRMT R126, R43, 0x7772, RZ ;  /* 0x000077722b7e7816 */ /* 0x000fe400000000ff */
[C---:B------:R-:W-:Y:S02]  /*e930*/  PRMT R168, R41.reuse, 0x7770, RZ ;  /* 0x0000777029a87816 */ /* 0x040fe400000000ff */
[----:B------:R-:W-:-:S02]  /*e940*/  PRMT R169, R41, 0x7771, RZ ;  /* 0x0000777129a97816 */ /* 0x000fc400000000ff */
[----:B------:R-:W-:Y:S02]  /*e950*/  PRMT R170, R41, 0x7772, RZ ;  /* 0x0000777229aa7816 */ /* 0x000fe400000000ff */
[----:B------:R-:W-:Y:S02]  /*e960*/  PRMT R43, R43, 0x7773, RZ ;  /* 0x000077732b2b7816 */ /* 0x000fe400000000ff */
[C---:B---3--:R-:W-:Y:S02]  /*e970*/  PRMT R62, R32.reuse, 0x7770, RZ ;  /* 0x00007770203e7816 */ /* 0x048fe400000000ff */
        /* <DEDUP_REMOVED lines=33> */
[----:B------:R-:W-:Y:S02]  /*eb90*/  PRMT R127, R43, 0x7610, R127 ;  /* 0x000076102b7f7816 */ /* 0x000fe4000000007f */
        /* <DEDUP_REMOVED lines=9> */
[----:B-1----:R-:W-:-:S07]  /*ec30*/  PRMT R162, R35, 0x7610, R162 ;  /* 0x0000761023a27816 */ /* 0x002fce00000000a2 */
.L_x_520:
        /* <DEDUP_REMOVED lines=27> */
[----:B------:R-:W-:Y:S02]  /*edf0*/  PRMT R33, R32, 0x5410, R33 ;  /* 0x0000541020217816 */ /* 0x000fe40000000021 */
[----:B------:R-:W-:Y:S02]  /*ee00*/  LOP3.LUT R32, R38, 0xffff, RZ, 0xc0, !PT ;  /* 0x0000ffff26207812 */ /* 0x000fe400078ec0ff */
[----:B0-----:R-:W-:Y:S02]  /*ee10*/  LOP3.LUT R28, R36, 0xffff, RZ, 0xc0, !PT ;  /* 0x0000ffff241c7812 */ /* 0x001fe400078ec0ff */
[----:B------:R-:W-:Y:S02]  /*ee20*/  LOP3.LUT R29, R30, 0xffff, RZ, 0xc0, !PT ;  /* 0x0000ffff1e1d7812 */ /* 0x000fe400078ec0ff */
[----:B------:R-:W-:Y:S02]  /*ee30*/  PRMT R32, R35, 0x3340, R32 ;  /* 0x0000334023207816 */ /* 0x000fe40000000020 */
[----:B------:R-:W-:-:S02]  /*ee40*/  PRMT R29, R29, 0x3340, R28 ;  /* 0x000033401d1d7816 */ /* 0x000fc4000000001c */
        /* <DEDUP_REMOVED lines=8> */
[----:B------:R-:W-:Y:S02]  /*eed0*/  LOP3.LUT R28, R179, 0xffff, RZ, 0xc0, !PT ;  /* 0x0000ffffb31c7812 */ /* 0x000fe400078ec0ff */
[----:B------:R-:W-:-:S04]  /*eee0*/  LOP3.LUT R29, R177, 0xffff, RZ, 0xc0, !PT ;  /* 0x0000ffffb11d7812 */ /* 0x000fc800078ec0ff */
[----:B------:R-:W-:Y:S02]  /*eef0*/  PRMT R28, R29, 0x3340, R28 ;  /* 0x000033401d1c7816 */ /* 0x000fe4000000001c */
[----:B------:R-:W-:-:S04]  /*ef00*/  LOP3.LUT R29, R63, 0xffff, RZ, 0xc0, !PT ;  /* 0x0000ffff3f1d7812 */ /* 0x000fc800078ec0ff */
[----:B------:R-:W-:-:S04]  /*ef10*/  PRMT R29, R34, 0x3340, R29 ;  /* 0x00003340221d7816 */ /* 0x000fc8000000001d */
[----:B------:R-:W-:Y:S02]  /*ef20*/  PRMT R34, R29, 0x5410, R28 ;  /* 0x000054101d227816 */ /* 0x000fe4000000001c */
[----:B------:R-:W-:Y:S02]  /*ef30*/  LOP3.LUT R28, R162, 0xffff, RZ, 0xc0, !PT ;  /* 0x0000ffffa21c7812 */ /* 0x000fe400078ec0ff */
[----:B------:R-:W-:Y:S01]  /*ef40*/  LOP3.LUT R29, R160, 0xffff, RZ, 0xc0, !PT ;  /* 0x0000ffffa01d7812 */ /* 0x000fe200078ec0ff */
[----:B------:R0:W-:Y:S03]  /*ef50*/  STL.128 [R1+0x290], R32 ;  /* 0x0002902001007387 */ /* 0x0001e60000100c00 */
        /* <DEDUP_REMOVED lines=8> */
[----:B------:R-:W-:Y:S02]  /*efe0*/  PRMT R28, R29, 0x3340, R28 ;  /* 0x000033401d1c7816 */ /* 0x000fe4000000001c */
[----:B------:R-:W-:Y:S02]  /*eff0*/  LOP3.LUT R29, R139, 0xffff, RZ, 0xc0, !PT ;  /* 0x0000ffff8b1d7812 */ /* 0x000fe400078ec0ff */
[----:B------:R-:W-:Y:S02]  /*f000*/  LOP3.LUT R34, R188, 0xffff, RZ, 0xc0, !PT ;  /* 0x0000ffffbc227812 */ /* 0x000fe400078ec0ff */
        /* <DEDUP_REMOVED lines=20> */
[----:B------:R-:W-:-:S04]  /*f150*/  PRMT R29, R40, 0x3340, R29 ;  /* 0x00003340281d7816 */ /* 0x000fc8000000001d */
[----:B------:R-:W-:Y:S02]  /*f160*/  PRMT R41, R29, 0x5410, R28 ;  /* 0x000054101d297816 */ /* 0x000fe4000000001c */
[----:B------:R-:W-:Y:S02]  /*f170*/  LOP3.LUT R28, R161, 0xffff, RZ, 0xc0, !PT ;  /* 0x0000ffffa11c7812 */ /* 0x000fe400078ec0ff */
[----:B------:R-:W-:Y:S02]  /*f180*/  LOP3.LUT R29, R174, 0xffff, RZ, 0xc0, !PT ;  /* 0x0000ffffae1d7812 */ /* 0x000fe400078ec0ff */
[----:B0-----:R-:W-:Y:S02]  /*f190*/  LOP3.LUT R32, R172, 0xffff, RZ, 0xc0, !PT ;  /* 0x0000ffffac207812 */ /* 0x001fe400078ec0ff */
[----:B------:R-:W-:Y:S02]  /*f1a0*/  PRMT R28, R29, 0x3340, R28 ;  /* 0x000033401d1c7816 */ /* 0x000fe4000000001c */
[----:B------:R-:W-:-:S04]  /*f1b0*/  LOP3.LUT R29, R173, 0xffff, RZ, 0xc0, !PT ;  /* 0x0000ffffad1d7812 */ /* 0x000fc800078ec0ff */
        /* <DEDUP_REMOVED lines=58> */
.L_x_533:
[----:B------:R-:W-:Y:S05]  /*f560*/  BSYNC.RECONVERGENT B0 ;  /* 0x0000000000007941 */ /* 0x000fea0003800200 */
.L_x_532:
[----:B------:R-:W0:Y:S01]  /*f570*/  LDS R66, [R56+0x114] ;  /* 0x0001140038427984 */ /* 0x000e220000000800 */
[----:B------:R-:W-:-:S03]  /*f580*/  PRMT R178, R180, 0x7604, R178 ;  /* 0x00007604b4b27816 */ /* 0x000fc600000000b2 */
[----:B------:R-:W1:Y:S04]  /*f590*/  LDS.64 R62, [R56+0x118] ;  /* 0x00011800383e7984 */ /* 0x000e680000000a00 */
[----:B------:R-:W2:Y:S04]  /*f5a0*/  LDS.64 R28, [R56+0xd8] ;  /* 0x0000d800381c7984 */ /* 0x000ea80000000a00 */
[----:B------:R-:W3:Y:S04]  /*f5b0*/  LDS.128 R32, [R56+0xe0] ;  /* 0x0000e00038207984 */ /* 0x000ee80000000c00 */
[----:B------:R-:W-:Y:S04]  /*f5c0*/  LDS.U16 R170, [R56+0x110] ;  /* 0x0001100038aa7984 */ /* 0x000fe80000000400 */
[----:B------:R-:W4:Y:S04]  /*f5d0*/  LDS.128 R36, [R56+0xf0] ;  /* 0x0000f00038247984 */ /* 0x000f280000000c00 */
[----:B------:R-:W-:Y:S04]  /*f5e0*/  STL.64 [R1+0x2b0], R40 ;  /* 0x0002b02801007387 */ /* 0x000fe80000100a00 */
[----:B------:R-:W4:Y:S04]  /*f5f0*/  LDS.128 R40, [R56+0x100] ;  /* 0x0001000038287984 */ /* 0x000f280000000c00 */
[----:B-----5:R-:W-:Y:S04]  /*f600*/  STL [R1+0x2bc], R31 ;  /* 0x0002bc1f01007387 */ /* 0x020fe80000100800 */
[----:B------:R-:W-:Y:S04]  /*f610*/  STL.64 [R1+0x2c0], R64 ;  /* 0x0002c04001007387 */ /* 0x000fe80000100a00 */
[----:B0-----:R-:W-:Y:S04]  /*f620*/  STL [R1+0x114], R66 ;  /* 0x0001144201007387 */ /* 0x001fe80000100800 */
[----:B-1----:R-:W-:Y:S01]  /*f630*/  STL.64 [R1+0x118], R62 ;  /* 0x0001183e01007387 */ /* 0x002fe20000100a00 */
[----:B--2---:R-:W-:-:S03]  /*f640*/  ISETP.NE.U32.AND P0, PT, R28, RZ, PT ;  /* 0x000000ff1c00720c */ /* 0x004fc60003f05070 */
[----:B------:R-:W-:Y:S01]  /*f650*/  STL.U16 [R1+0x2b8], R178 ;  /* 0x0002b8b201007387 */ /* 0x000fe20000100400 */
[----:B------:R-:W-:Y:S02]  /*f660*/  IADD3 R60, P3, PT, R28, R60, RZ ;  /* 0x0000003c1c3c7210 */ /* 0x000fe40007f7e0ff */
[C---:B------:R-:W-:Y:S01]  /*f670*/  ISETP.NE.AND.EX P0, PT, R29.reuse, RZ, PT, P0 ;  /* 0x000000ff1d00720c */ /* 0x040fe20003f05300 */
[----:B---3--:R0:W-:Y:S01]  /*f680*/  STL.128 [R1+0xe0], R32 ;  /* 0x0000e02001007387 */ /* 0x0081e20000100c00 */
[C---:B------:R-:W-:Y:S01]  /*f690*/  PRMT R67, R32.reuse, 0x7770, RZ ;  /* 0x0000777020437816 */ /* 0x040fe200000000ff */
[----:B------:R-:W-:Y:S01]  /*f6a0*/  IMAD.X R61, R29, 0x1, R61, P3 ;  /* 0x000000011d3d7824 */ /* 0x000fe200018e063d */
[C---:B------:R-:W-:Y:S01]  /*f6b0*/  PRMT R157, R32.reuse, 0x7771, RZ ;  /* 0x00007771209d7816 */ /* 0x040fe200000000ff */
[----:B------:R-:W-:Y:S01]  /*f6c0*/  STL.64 [R1+0xd8], R28 ;  /* 0x0000d81c01007387 */ /* 0x000fe20000100a00 */
[C---:B------:R-:W-:Y:S02]  /*f6d0*/  PRMT R129, R32.reuse, 0x7772, RZ ;  /* 0x0000777220817816 */ /* 0x040fe400000000ff */
[----:B------:R-:W-:Y:S01]  /*f6e0*/  PRMT R138, R32, 0x7773, RZ ;  /* 0x00007773208a7816 */ /* 0x000fe200000000ff */
[----:B----4-:R1:W-:Y:S01]  /*f6f0*/  STL.128 [R1+0xf0], R36 ;  /* 0x0000f02401007387 */ /* 0x0103e20000100c00 */
[----:B------:R-:W-:-:S02]  /*f700*/  PRMT R30, R34, 0x7771, RZ ;  /* 0x00007771221e7816 */ /* 0x000fc400000000ff */
[C---:B------:R-:W-:Y:S02]  /*f710*/  PRMT R171, R34.reuse, 0x7772, RZ ;  /* 0x0000777222ab7816 */ /* 0x040fe400000000ff */
[----:B------:R-:W-:Y:S02]  /*f720*/  PRMT R172, R34, 0x7773, RZ ;  /* 0x0000777322ac7816 */ /* 0x000fe400000000ff */
[----:B------:R-:W-:Y:S01]  /*f730*/  PRMT R161, R38, 0x7770, RZ ;  /* 0x0000777026a17816 */ /* 0x000fe200000000ff */
[----:B------:R2:W-:Y:S01]  /*f740*/  STL.128 [R1+0x100], R40 ;  /* 0x0001002801007387 */ /* 0x0005e20000100c00 */
[----:B0-----:R-:W-:Y:S02]  /*f750*/  PRMT R32, R34, 0x7770, RZ ;  /* 0x0000777022207816 */ /* 0x001fe400000000ff */
[----:B------:R-:W-:Y:S02]  /*f760*/  PRMT R34, R170, 0x7710, RZ ;  /* 0x00007710aa227816 */ /* 0x000fe400000000ff */
[----:B------:R-:W-:-:S02]  /*f770*/  PRMT R162, R38, 0x7771, RZ ;  /* 0x0000777126a27816 */ /* 0x000fc400000000ff */
[C---:B------:R-:W-:Y:S01]  /*f780*/  PRMT R177, R38.reuse, 0x7772, RZ ;  /* 0x0000777226b17816 */ /* 0x040fe200000000ff */
[----:B------:R0:W-:Y:S01]  /*f790*/  STL.U16 [R1+0x110], R34 ;  /* 0x0001102201007387 */ /* 0x0001e20000100400 */
[----:B------:R-:W-:Y:S02]  /*f7a0*/  PRMT R178, R38, 0x7773, RZ ;  /* 0x0000777326b27816 */ /* 0x000fe400000000ff */
[C---:B------:R-:W-:Y:S02]  /*f7b0*/  PRMT R179, R39.reuse, 0x7770, RZ ;  /* 0x0000777027b37816 */ /* 0x040fe400000000ff */
[C---:B------:R-:W-:Y:S02]  /*f7c0*/  PRMT R180, R39.reuse, 0x7771, RZ ;  /* 0x0000777127b47816 */ /* 0x040fe400000000ff */
[C---:B------:R-:W-:Y:S02]  /*f7d0*/  PRMT R181, R39.reuse, 0x7772, RZ ;  /* 0x0000777227b57816 */ /* 0x040fe400000000ff */
[----:B------:R-:W-:-:S02]  /*f7e0*/  PRMT R182, R39, 0x7773, RZ ;  /* 0x0000777327b67816 */ /* 0x000fc400000000ff */
[C---:B-1----:R-:W-:Y:S02]  /*f7f0*/  PRMT R38, R40.reuse, 0x7770, RZ ;  /* 0x0000777028267816 */ /* 0x042fe400000000ff */
        /* <DEDUP_REMOVED lines=11> */
[----:B--2---:R-:W-:Y:S02]  /*f8b0*/  PRMT R40, R40, 0x7773, RZ ;  /* 0x0000777328287816 */ /* 0x004fe400000000ff */
[----:B------:R-:W-:Y:S02]  /*f8c0*/  PRMT R41, R41, 0x7773, RZ ;  /* 0x0000777329297816 */ /* 0x000fe400000000ff */
[----:B------:R-:W-:Y:S02]  /*f8d0*/  PRMT R43, R170, 0x7770, RZ ;  /* 0x00007770aa2b7816 */ /* 0x000fe400000000ff */
[C---:B------:R-:W-:Y:S02]  /*f8e0*/  PRMT R173, R35.reuse, 0x7770, RZ ;  /* 0x0000777023ad7816 */ /* 0x040fe400000000ff */
[C---:B------:R-:W-:Y:S02]  /*f8f0*/  PRMT R174, R35.reuse, 0x7771, RZ ;  /* 0x0000777123ae7816 */ /* 0x040fe400000000ff */
[----:B------:R-:W-:-:S02]  /*f900*/  PRMT R175, R35, 0x7772, RZ ;  /* 0x0000777223af7816 */ /* 0x000fc400000000ff */
[----:B------:R-:W-:Y:S02]  /*f910*/  PRMT R176, R35, 0x7773, RZ ;  /* 0x0000777323b07816 */ /* 0x000fe400000000ff */
[C---:B------:R-:W-:Y:S02]  /*f920*/  PRMT R128, R33.reuse, 0x7770, RZ ;  /* 0x0000777021807816 */ /* 0x040fe400000000ff */
[C---:B------:R-:W-:Y:S02]  /*f930*/  PRMT R127, R33.reuse, 0x7771, RZ ;  /* 0x00007771217f7816 */ /* 0x040fe400000000ff */
[----:B------:R-:W-:Y:S02]  /*f940*/  PRMT R126, R33, 0x7772, RZ ;  /* 0x00007772217e7816 */ /* 0x000fe400000000ff */
        /* <DEDUP_REMOVED lines=8> */
[----:B0-----:R-:W-:Y:S02]  /*f9d0*/  PRMT R34, R157, 0x7610, R34 ;  /* 0x000076109d227816 */ /* 0x001fe40000000022 */
[----:B------:R-:W-:Y:S02]  /*f9e0*/  PRMT R35, R129, 0x7610, R35 ;  /* 0x0000761081237816 */ /* 0x000fe40000000023 */
[----:B------:R-:W-:Y:S02]  /*f9f0*/  PRMT R190, R165, 0x7610, R190 ;  /* 0x00007610a5be7816 */ /* 0x000fe400000000be */
        /* <DEDUP_REMOVED lines=18> */
.L_x_536:
[----:B0-----:R-:W-:-:S06]  /*fb20*/  IMAD.IADD R28, R1, 0x1, R32 ;  /* 0x00000001011c7824 */ /* 0x001fcc00078e0220 */
[----:B------:R-:W2:Y:S01]  /*fb30*/  LDL.U8 R28, [R28+0x360] ;  /* 0x000360001c1c7983 */ /* 0x000ea20000100000 */
[----:B------:R-:W-:Y:S02]  /*fb40*/  IMAD.MOV.U32 R29, RZ, RZ, R32 ;  /* 0x000000ffff1d7224 */ /* 0x000fe400078e0020 */
[----:B------:R-:W-:Y:S01]  /*fb50*/  VIADD R32, R32, 0x1 ;  /* 0x0000000120207836 */ /* 0x000fe20000000000 */
[----:B--2---:R-:W-:-:S13]  /*fb60*/  ISETP.NE.AND P0, PT, R28, RZ, PT ;  /* 0x000000ff1c00720c */ /* 0x004fda0003f05270 */
[----:B------:R-:W-:Y:S05]  /*fb70*/  @P0 BRA `(.L_x_536) ;  /* 0xfffffffc00e80947 */ /* 0x000fea000383ffff */
[----:B------:R-:W-:Y:S05]  /*fb80*/  BSYNC.RECONVERGENT B0 ;  /* 0x0000000000007941 */ /* 0x000fea0003800200 */
.L_x_535:
[----:B------:R-:W-:Y:S01]  /*fb90*/  LOP3.LUT P0, RZ, R163, 0xff, RZ, 0xc0, !PT ;  /* 0x000000ffa3ff7812 */ /* 0x000fe2000780c0ff */
[----:B------:R-:W-:Y:S01]  /*fba0*/  BSSY.RECONVERGENT B0, `(.L_x_537) ;  /* 0x0000010000007945 */ /* 0x000fe20003800200 */
[----:B------:R-:W-:-:S11]  /*fbb0*/  IMAD.MOV.U32 R28, RZ, RZ, R29 ;  /* 0x000000ffff1c7224 */ /* 0x000fd600078e001d */
[----:B------:R-:W-:Y:S05]  /*fbc0*/  @!P0 BRA `(.L_x_538) ;  /* 0x0000000000348947 */ /* 0x000fea0003800000 */
[----:B------:R-:W-:Y:S01]  /*fbd0*/  BSSY.RECONVERGENT B1, `(.L_x_539) ;  /* 0x000000b000017945 */ /* 0x000fe20003800200 */
[----:B------:R-:W-:-:S07]  /*fbe0*/  IMAD.MOV.U32 R28, RZ, RZ, RZ ;  /* 0x000000ffff1c7224 */ /* 0x000fce00078e00ff */
.L_x_540:
        /* <DEDUP_REMOVED lines=10> */
.L_x_539:
[----:B------:R-:W-:-:S07]  /*fc90*/  IMAD.MOV.U32 R28, RZ, RZ, R31 ;  /* 0x000000ffff1c7224 */ /* 0x000fce00078e001f */
.L_x_538:
[----:B------:R-:W-:Y:S05]  /*fca0*/  BSYNC.RECONVERGENT B0 ;  /* 0x0000000000007941 */ /* 0x000fea0003800200 */
.L_x_537:
[----:B------:R-:W-:Y:S01]  /*fcb0*/  IMAD.IADD R29, R1, 0x1, R28 ;  /* 0x00000001011d7824 */ /* 0x000fe200078e021c */
[----:B------:R-:W-:Y:S01]  /*fcc0*/  BSSY.RECONVERGENT B0, `(.L_x_541) ;  /* 0x0000009000007945 */ /* 0x000fe20003800200 */
[----:B------:R-:W-:-:S03]  /*fcd0*/  IMAD.MOV.U32 R28, RZ, RZ, RZ ;  /* 0x000000ffff1c7224 */ /* 0x000fc600078e00ff */
[----:B------:R0:W-:Y:S04]  /*fce0*/  STL.U8 [R29+0x361], RZ ;  /* 0x000361ff1d007387 */ /* 0x0001e80000100000 */
.L_x_542:
[----:B------:R-:W-:-:S05]  /*fcf0*/  IMAD.IADD R30, R1, 0x1, R28 ;  /* 0x00000001011e7824 */ /* 0x000fca00078e021c */
[----:B0-----:R-:W2:Y:S02]  /*fd00*/  LDL.U8 R29, [R30+0x360] ;  /* 0x000360001e1d7983 */ /* 0x001ea40000100000 */
[----:B--2---:R-:W-:Y:S01]  /*fd10*/  ISETP.NE.AND P0, PT, R29, RZ, PT ;  /* 0x000000ff1d00720c */ /* 0x004fe20003f05270 */
[----:B------:R-:W-:Y:S02]  /*fd20*/  IMAD.MOV.U32 R29, RZ, RZ, R28 ;  /* 0x000000ffff1d7224 */ /* 0x000fe400078e001c */
[----:B------:R-:W-:-:S10]  /*fd30*/  VIADD R28, R28, 0x1 ;  /* 0x000000011c1c7836 */ /* 0x000fd40000000000 */
[----:B------:R-:W-:Y:S05]  /*fd40*/  @P0 BRA `(.L_x_542) ;  /* 0xfffffffc00e80947 */ /* 0x000fea000383ffff */
[----:B------:R-:W-:Y:S05]  /*fd50*/  BSYNC.RECONVERGENT B0 ;  /* 0x0000000000007941 */ /* 0x000fea0003800200 */
.L_x_541:
[----:B------:R-:W-:Y:S01]  /*fd60*/  LOP3.LUT P0, RZ, R67, 0xff, RZ, 0xc0, !PT ;  /* 0x000000ff43ff7812 */ /* 0x000fe2000780c0ff */
[----:B------:R-:W-:-:S12]  /*fd70*/  IMAD.MOV.U32 R28, RZ, RZ, R29 ;  /* 0x000000ffff1c7224 */ /* 0x000fd800078e001d */
[----:B------:R-:W-:Y:S05]  /*fd80*/  @!P0 BRA `(.L_x_543) ;  /* 0x0000000000348947 */ /* 0x000fea0003800000 */
[----:B------:R-:W-:Y:S01]  /*fd90*/  BSSY.RECONVERGENT B0, `(.L_x_544) ;  /* 0x000000b000007945 */ /* 0x000fe20003800200 */
[----:B------:R-:W-:-:S07]  /*fda0*/  IMAD.MOV.U32 R28, RZ, RZ, RZ ;  /* 0x000000ffff1c7224 */ /* 0x000fce00078e00ff */
.L_x_545:
        /* <DEDUP_REMOVED lines=10> */
.L_x_544:
[----:B------:R-:W-:-:S07]  /*fe50*/  IMAD.MOV.U32 R28, RZ, RZ, R31 ;  /* 0x000000ffff1c7224 */ /* 0x000fce00078e001f */
.L_x_543:
        /* <DEDUP_REMOVED lines=58> */
[----:B------:R-:W-:Y:S02]  /*10200*/  PRMT R32, R36, 0x7610, R32 ;  /* 0x0000761024207816 */ /* 0x000fe40000000020 */
[----:B------:R-:W-:Y:S02]  /*10210*/  PRMT R170, R170, 0x7771, RZ ;  /* 0x00007771aaaa7816 */ /* 0x000fe400000000ff */
[----:B------:R-:W-:Y:S02]  /*10220*/  PRMT R34, R41, 0x7610, R34 ;  /* 0x0000761029227816 */ /* 0x000fe40000000022 */
[----:B------:R-:W-:Y:S02]  /*10230*/  PRMT R35, R40, 0x7610, R35 ;  /* 0x0000761028237816 */ /* 0x000fe40000000023 */
[----:B------:R-:W-:-:S02]  /*10240*/  PRMT R36, R28, 0x7610, R36 ;  /* 0x000076101c247816 */ /* 0x000fc40000000024 */
[----:B------:R-:W-:Y:S02]  /*10250*/  PRMT R37, R29, 0x7610, R37 ;  /* 0x000076101d257816 */ /* 0x000fe40000000025 */
[----:B------:R-:W-:Y:S02]  /*10260*/  PRMT R178, R30, 0x7610, R178 ;  /* 0x000076101eb27816 */ /* 0x000fe400000000b2 */
[----:B-1----:R-:W-:-:S07]  /*10270*/  PRMT R182, R31, 0x7610, R182 ;  /* 0x000076101fb67816 */ /* 0x002fce00000000b6 */
.L_x_534:
        /* <DEDUP_REMOVED lines=24> */
[----:B------:R-:W-:Y:S02]  /*10400*/  LOP3.LUT R43, R185, 0xffff, RZ, 0xc0, !PT ;  /* 0x0000ffffb92b7812 */ /* 0x000fe400078ec0ff */
[----:B------:R-:W-:Y:S02]  /*10410*/  PRMT R31, R40, 0x3340, R31 ;  /* 0x00003340281f7816 */ /* 0x000fe4000000001f */
[----:B------:R-:W-:-:S02]  /*10420*/  LOP3.LUT R40, R157, 0xffff, RZ, 0xc0, !PT ;  /* 0x0000ffff9d287812 */ /* 0x000fc400078ec0ff */
[----:B------:R-:W-:Y:S02]  /*10430*/  ISETP.NE.AND P0, PT, R194, 0x4, PT ;  /* 0x00000004c200780c */ /* 0x000fe40003f05270 */
[----:B0-----:R-:W-:Y:S02]  /*10440*/  PRMT R29, R31, 0x5410, R30 ;  /* 0x000054101f1d7816 */ /* 0x001fe4000000001e */
[----:B------:R-:W-:Y:S02]  /*10450*/  LOP3.LUT R30, R172, 0xffff, RZ, 0xc0, !PT ;  /* 0x0000ffffac1e7812 */ /* 0x000fe400078ec0ff */
[----:B------:R-:W-:Y:S02]  /*10460*/  LOP3.LUT R31, R171, 0xffff, RZ, 0xc0, !PT ;  /* 0x0000ffffab1f7812 */ /* 0x000fe400078ec0ff */
[----:B------:R-:W-:Y:S02]  /*10470*/  LOP3.LUT R28, R42, 0xffff, RZ, 0xc0, !PT ;  /* 0x0000ffff2a1c7812 */ /* 0x000fe400078ec0ff */
[----:B------:R-:W-:-:S02]  /*10480*/  PRMT R30, R31, 0x3340, R30 ;  /* 0x000033401f1e7816 */ /* 0x000fc4000000001e */
        /* <DEDUP_REMOVED lines=21> */
[----:B0-----:R-:W-:Y:S02]  /*105e0*/  PRMT R29, R41, 0x5410, R40 ;  /* 0x00005410291d7816 */ /* 0x001fe40000000028 */
[----:B------:R-:W-:Y:S02]  /*105f0*/  LOP3.LUT R40, R178, 0xffff, RZ, 0xc0, !PT ;  /* 0x0000ffffb2287812 */ /* 0x000fe400078ec0ff */
[----:B------:R-:W-:Y:S02]  /*10600*/  LOP3.LUT R41, R177, 0xffff, RZ, 0xc0, !PT ;  /* 0x0000ffffb1297812 */ /* 0x000fe400078ec0ff */
[----:B------:R-:W-:Y:S02]  /*10610*/  LOP3.LUT R28, R162, 0xffff, RZ, 0xc0, !PT ;  /* 0x0000ffffa21c7812 */ /* 0x000fe400078ec0ff */
[----:B------:R-:W-:Y:S02]  /*10620*/  LOP3.LUT R31, R161, 0xffff, RZ, 0xc0, !PT ;  /* 0x0000ffffa11f7812 */ /* 0x000fe400078ec0ff */
[----:B------:R-:W-:-:S02]  /*10630*/  PRMT R40, R41, 0x3340, R40 ;  /* 0x0000334029287816 */ /* 0x000fc40000000028 */
        /* <DEDUP_REMOVED lines=23> */
[----:B------:R-:W-:Y:S02]  /*107b0*/  PRMT R41, R40, 0x5410, R41 ;  /* 0x0000541028297816 */ /* 0x000fe40000000029 */
[----:B------:R-:W-:Y:S02]  /*107c0*/  LOP3.LUT R40, R184, 0xffff, RZ, 0xc0, !PT ;  /* 0x0000ffffb8287812 */ /* 0x000fe400078ec0ff */
[----:B0-----:R-:W-:Y:S02]  /*107d0*/  LOP3.LUT R28, R169, 0xffff, RZ, 0xc0, !PT ;  /* 0x0000ffffa91c7812 */ /* 0x001fe400078ec0ff */
[----:B------:R-:W-:-:S02]  /*107e0*/  LOP3.LUT R29, R168, 0xffff, RZ, 0xc0, !PT ;  /* 0x0000ffffa81d7812 */ /* 0x000fc400078ec0ff */
[----:B------:R-:W-:Y:S02]  /*107f0*/  PRMT R40, R43, 0x3340, R40 ;  /* 0x000033402b287816 */ /* 0x000fe40000000028 */
        /* <DEDUP_REMOVED lines=58> */
.L_x_547:
[----:B------:R-:W-:Y:S05]  /*10ba0*/  BSYNC.RECONVERGENT B0 ;  /* 0x0000000000007941 */ /* 0x000fea0003800200 */
.L_x_546:
[----:B------:R-:W0:Y:S01]  /*10bb0*/  LDS.128 R28, [R56+0x150] ;  /* 0x00015000381c7984 */ /* 0x000e220000000c00 */
[----:B------:R-:W-:-:S03]  /*10bc0*/  PRMT R170, R170, 0x7604, R165 ;  /* 0x00007604aaaa7816 */ /* 0x000fc600000000a5 */
[----:B------:R-:W1:Y:S04]  /*10bd0*/  LDS.64 R64, [R56+0x160] ;  /* 0x0001600038407984 */ /* 0x000e680000000a00 */
[----:B------:R-:W2:Y:S04]  /*10be0*/  LDS.64 R42, [R56+0x120] ;  /* 0x00012000382a7984 */ /* 0x000ea80000000a00 */
[----:B------:R-:W3:Y:S04]  /*10bf0*/  LDS.128 R32, [R56+0x130] ;  /* 0x0001300038207984 */ /* 0x000ee80000000c00 */
[----:B------:R-:W4:Y:S04]  /*10c00*/  LDS.128 R36, [R56+0x140] ;  /* 0x0001400038247984 */ /* 0x000f280000000c00 */
[----:B------:R-:W-:Y:S04]  /*10c10*/  STL.64 [R1+0x2b0], R40 ;  /* 0x0002b02801007387 */ /* 0x000fe80000100a00 */
[----:B------:R-:W4:Y:S04]  /*10c20*/  LDS.64 R40, [R56+0x128] ;  /* 0x0001280038287984 */ /* 0x000f280000000a00 */
[----:B-----5:R-:W-:Y:S04]  /*10c30*/  STL [R1+0x2bc], R66 ;  /* 0x0002bc4201007387 */ /* 0x020fe80000100800 */
[----:B------:R-:W-:Y:S04]  /*10c40*/  STL.64 [R1+0x2c0], R62 ;  /* 0x0002c03e01007387 */ /* 0x000fe80000100a00 */
[----:B------:R-:W-:Y:S04]  /*10c50*/  STL.U16 [R1+0x2b8], R170 ;  /* 0x0002b8aa01007387 */ /* 0x000fe80000100400 */
[----:B0-----:R-:W-:Y:S01]  /*10c60*/  STL [R1+0xcc], R31 ;  /* 0x0000cc1f01007387 */ /* 0x001fe20000100800 */
[----:B------:R-:W-:-:S02]  /*10c70*/  PRMT R176, R30, 0x7770, RZ ;  /* 0x000077701eb07816 */ /* 0x000fc400000000ff */
[----:B------:R-:W-:Y:S01]  /*10c80*/  SHF.R.U64 R178, R30, 0x8, R31 ;  /* 0x000000081eb27819 */ /* 0x000fe2000000121f */
[----:B-1----:R-:W-:Y:S01]  /*10c90*/  STL.64 [R1+0xd0], R64 ;  /* 0x0000d04001007387 */ /* 0x002fe20000100a00 */
[----:B------:R-:W-:Y:S02]  /*10ca0*/  PRMT R171, R28, 0x7771, RZ ;  /* 0x000077711cab7816 */ /* 0x000fe400000000ff */
[----:B------:R-:W-:Y:S01]  /*10cb0*/  PRMT R30, R178, 0x7604, R176 ;  /* 0x00007604b21e7816 */ /* 0x000fe200000000b0 */
[----:B------:R-:W-:Y:S01]  /*10cc0*/  STL.64 [R1+0xc0], R28 ;  /* 0x0000c01c01007387 */ /* 0x000fe20000100a00 */
[C---:B--2---:R-:W-:Y:S02]  /*10cd0*/  ISETP.NE.U32.AND P0, PT, R42.reuse, RZ, PT ;  /* 0x000000ff2a00720c */ /* 0x044fe40003f05070 */
[----:B------:R-:W-:Y:S01]  /*10ce0*/  IADD3 R60, P3, PT, R42, R60, RZ ;  /* 0x0000003c2a3c7210 */ /* 0x000fe20007f7e0ff */
[----:B---3--:R0:W-:Y:S01]  /*10cf0*/  STL.128 [R1+0xa0], R32 ;  /* 0x0000a02001007387 */ /* 0x0081e20000100c00 */
[----:B------:R-:W-:-:S02]  /*10d00*/  ISETP.NE.AND.EX P0, PT, R43, RZ, PT, P0 ;  /* 0x000000ff2b00720c */ /* 0x000fc40003f05300 */
[C---:B------:R-:W-:Y:S01]  /*10d10*/  PRMT R161, R32.reuse, 0x7770, RZ ;  /* 0x0000777020a17816 */ /* 0x040fe200000000ff */
[----:B----4-:R1:W-:Y:S01]  /*10d20*/  STL.128 [R1+0xb0], R36 ;  /* 0x0000b02401007387 */ /* 0x0103e20000100c00 */
[C---:B------:R-:W-:Y:S01]  /*10d30*/  PRMT R157, R32.reuse, 0x7771, RZ ;  /* 0x00007771209d7816 */ /* 0x040fe200000000ff */
[----:B------:R-:W-:Y:S01]  /*10d40*/  IMAD.X R61, R43, 0x1, R61, P3 ;  /* 0x000000012b3d7824 */ /* 0x000fe200018e063d */
[C---:B------:R-:W-:Y:S01]  /*10d50*/  PRMT R138, R32.reuse, 0x7772, RZ ;  /* 0x00007772208a7816 */ /* 0x040fe200000000ff */
[----:B------:R-:W-:Y:S01]  /*10d60*/  STL.64 [R1+0x90], R42 ;  /* 0x0000902a01007387 */ /* 0x000fe20000100a00 */
[----:B------:R-:W-:Y:S02]  /*10d70*/  PRMT R139, R32, 0x7773, RZ ;  /* 0x00007773208b7816 */ /* 0x000fe400000000ff */
[C---:B------:R-:W-:Y:S01]  /*10d80*/  PRMT R129, R33.reuse, 0x7770, RZ ;  /* 0x0000777021817816 */ /* 0x040fe200000000ff */
[----:B------:R2:W-:Y:S01]  /*10d90*/  STL.64 [R1+0x98], R40 ;  /* 0x0000982801007387 */ /* 0x0005e20000100a00 */
[----:B------:R-:W-:-:S02]  /*10da0*/  PRMT R128, R33, 0x7771, RZ ;  /* 0x0000777121807816 */ /* 0x000fc400000000ff */
[C---:B------:R-:W-:Y:S01]  /*10db0*/  PRMT R126, R33.reuse, 0x7772, RZ ;  /* 0x00007772217e7816 */ /* 0x040fe200000000ff */
[----:B------:R3:W-:Y:S01]  /*10dc0*/  STL.U16 [R1+0xc8], R30 ;  /* 0x0000c81e01007387 */ /* 0x0007e20000100400 */
[----:B------:R-:W-:Y:S02]  /*10dd0*/  PRMT R127, R33, 0x7773, RZ ;  /* 0x00007773217f7816 */ /* 0x000fe400000000ff */
[----:B------:R-:W-:Y:S02]  /*10de0*/  PRMT R163, R38, 0x7770, RZ ;  /* 0x0000777026a37816 */ /* 0x000fe400000000ff */
[C---:B------:R-:W-:Y:S02]  /*10df0*/  PRMT R186, R39.reuse, 0x7770, RZ ;  /* 0x0000777027ba7816 */ /* 0x040fe400000000ff */
[C---:B------:R-:W-:Y:S02]  /*10e00*/  PRMT R187, R39.reuse, 0x7771, RZ ;  /* 0x0000777127bb7816 */ /* 0x040fe400000000ff */
[----:B------:R-:W-:-:S02]  /*10e10*/  PRMT R188, R39, 0x7772, RZ ;  /* 0x0000777227bc7816 */ /* 0x000fc400000000ff */
[----:B------:R-:W-:Y:S02]  /*10e20*/  PRMT R189, R39, 0x7773, RZ ;  /* 0x0000777327bd7816 */ /* 0x000fe400000000ff */
[C---:B0-----:R-:W-:Y:S02]  /*10e30*/  PRMT R33, R34.reuse, 0x7770, RZ ;  /* 0x0000777022217816 */ /* 0x041fe400000000ff */
        /* <DEDUP_REMOVED lines=8> */
[C---:B-1----:R-:W-:Y:S02]  /*10ec0*/  PRMT R39, R40.reuse, 0x7771, RZ ;  /* 0x0000777128277816 */ /* 0x042fe400000000ff */
        /* <DEDUP_REMOVED lines=8> */
[----:B------:R-:W-:Y:S02]  /*10f50*/  PRMT R183, R29, 0x7772, RZ ;  /* 0x000077721db77816 */ /* 0x000fe400000000ff */
[C---:B------:R-:W-:Y:S02]  /*10f60*/  PRMT R34, R36.reuse, 0x7770, RZ ;  /* 0x0000777024227816 */ /* 0x040fe400000000ff */
[----:B------:R-:W-:Y:S02]  /*10f70*/  PRMT R35, R36, 0x7771, RZ ;  /* 0x0000777124237816 */ /* 0x000fe400000000ff */
[----:B--2---:R-:W-:Y:S02]  /*10f80*/  PRMT R40, R40, 0x7773, RZ ;  /* 0x0000777328287816 */ /* 0x004fe400000000ff */
[----:B------:R-:W-:-:S02]  /*10f90*/  PRMT R41, R41, 0x7773, RZ ;  /* 0x0000777329297816 */ /* 0x000fc400000000ff */
[----:B------:R-:W-:Y:S02]  /*10fa0*/  PRMT R28, R28, 0x7773, RZ ;  /* 0x000077731c1c7816 */ /* 0x000fe400000000ff */
        /* <DEDUP_REMOVED lines=10> */
[----:B------:R-:W-:-:S02]  /*11050*/  PRMT R190, R163, 0x7610, R190 ;  /* 0x00007610a3be7816 */ /* 0x000fc400000000be */
[----:B---3--:R-:W-:Y:S02]  /*11060*/  PRMT R30, R161, 0x7610, R30 ;  /* 0x00007610a11e7816 */ /* 0x008fe4000000001e */
        /* <DEDUP_REMOVED lines=20> */
.L_x_550:
[----:B0-----:R-:W-:-:S06]  /*111b0*/  IMAD.IADD R28, R1, 0x1, R32 ;  /* 0x00000001011c7824 */ /* 0x001fcc00078e0220 */
[----:B------:R-:W2:Y:S01]  /*111c0*/  LDL.U8 R28, [R28+0x360] ;  /* 0x000360001c1c7983 */ /* 0x000ea20000100000 */
[----:B------:R-:W-:Y:S02]  /*111d0*/  IMAD.MOV.U32 R29, RZ, RZ, R32 ;  /* 0x000000ffff1d7224 */ /* 0x000fe400078e0020 */
[----:B------:R-:W-:Y:S01]  /*111e0*/  VIADD R32, R32, 0x1 ;  /* 0x0000000120207836 */ /* 0x000fe20000000000 */
[----:B--2---:R-:W-:-:S13]  /*111f0*/  ISETP.NE.AND P0, PT, R28, RZ, PT ;  /* 0x000000ff1c00720c */ /* 0x004fda0003f05270 */
[----:B------:R-:W-:Y:S05]  /*11200*/  @P0 BRA `(.L_x_550) ;  /* 0xfffffffc00e80947 */ /* 0x000fea000383ffff */
[----:B------:R-:W-:Y:S05]  /*11210*/  BSYNC.RECONVERGENT B0 ;  /* 0x0000000000007941 */ /* 0x000fea0003800200 */
.L_x_549:
[----:B------:R-:W-:Y:S01]  /*11220*/  LOP3.LUT P0, RZ, R67, 0xff, RZ, 0xc0, !PT ;  /* 0x000000ff43ff7812 */ /* 0x000fe2000780c0ff */
[----:B------:R-:W-:Y:S01]  /*11230*/  BSSY.RECONVERGENT B0, `(.L_x_551) ;  /* 0x0000010000007945 */ /* 0x000fe20003800200 */
[----:B------:R-:W-:-:S11]  /*11240*/  IMAD.MOV.U32 R28, RZ, RZ, R29 ;  /* 0x000000ffff1c7224 */ /* 0x000fd600078e001d */
[----:B------:R-:W-:Y:S05]  /*11250*/  @!P0 BRA `(.L_x_552) ;  /* 0x0000000000348947 */ /* 0x000fea0003800000 */
[----:B------:R-:W-:Y:S01]  /*11260*/  BSSY.RECONVERGENT B1, `(.L_x_553) ;  /* 0x000000b000017945 */ /* 0x000fe20003800200 */
[----:B------:R-:W-:-:S07]  /*11270*/  IMAD.MOV.U32 R28, RZ, RZ, RZ ;  /* 0x000000ffff1c7224 */ /* 0x000fce00078e00ff */
.L_x_554:
        /* <DEDUP_REMOVED lines=10> */
.L_x_553:
[----:B------:R-:W-:-:S07]  /*11320*/  IMAD.MOV.U32 R28, RZ, RZ, R31 ;  /* 0x000000ffff1c7224 */ /* 0x000fce00078e001f */
.L_x_552:
[----:B------:R-:W-:Y:S05]  /*11330*/  BSYNC.RECONVERGENT B0 ;  /* 0x0000000000007941 */ /* 0x000fea0003800200 */
.L_x_551:
[----:B------:R-:W-:Y:S01]  /*11340*/  IMAD.IADD R29, R1, 0x1, R28 ;  /* 0x00000001011d7824 */ /* 0x000fe200078e021c */
[----:B------:R-:W-:Y:S01]  /*11350*/  BSSY.RECONVERGENT B0, `(.L_x_555) ;  /* 0x0000009000007945 */ /* 0x000fe20003800200 */
[----:B------:R-:W-:-:S03]  /*11360*/  IMAD.MOV.U32 R28, RZ, RZ, RZ ;  /* 0x000000ffff1c7224 */ /* 0x000fc600078e00ff */
[----:B------:R0:W-:Y:S04]  /*11370*/  STL.U8 [R29+0x361], RZ ;  /* 0x000361ff1d007387 */ /* 0x0001e80000100000 */
.L_x_556:
[----:B------:R-:W-:-:S05]  /*11380*/  IMAD.IADD R30, R1, 0x1, R28 ;  /* 0x00000001011e7824 */ /* 0x000fca00078e021c */
[----:B0-----:R-:W2:Y:S02]  /*11390*/  LDL.U8 R29, [R30+0x360] ;  /* 0x000360001e1d7983 */ /* 0x001ea40000100000 */
[----:B--2---:R-:W-:Y:S01]  /*113a0*/  ISETP.NE.AND P0, PT, R29, RZ, PT ;  /* 0x000000ff1d00720c */ /* 0x004fe20003f05270 */
[----:B------:R-:W-:Y:S02]  /*113b0*/  IMAD.MOV.U32 R29, RZ, RZ, R28 ;  /* 0x000000ffff1d7224 */ /* 0x000fe400078e001c */
[----:B------:R-:W-:-:S10]  /*113c0*/  VIADD R28, R28, 0x1 ;  /* 0x000000011c1c7836 */ /* 0x000fd40000000000 */
[----:B------:R-:W-:Y:S05]  /*113d0*/  @P0 BRA `(.L_x_556) ;  /* 0xfffffffc00e80947 */ /* 0x000fea000383ffff */
[----:B------:R-:W-:Y:S05]  /*113e0*/  BSYNC.RECONVERGENT B0 ;  /* 0x0000000000007941 */ /* 0x000fea0003800200 */
.L_x_555:
[----:B------:R-:W-:Y:S01]  /*113f0*/  LOP3.LUT P0, RZ, R163, 0xff, RZ, 0xc0, !PT ;  /* 0x000000ffa3ff7812 */ /* 0x000fe2000780c0ff */
[----:B------:R-:W-:-:S12]  /*11400*/  IMAD.MOV.U32 R28, RZ, RZ, R29 ;  /* 0x000000ffff1c7224 */ /* 0x000fd800078e001d */
[----:B------:R-:W-:Y:S05]  /*11410*/  @!P0 BRA `(.L_x_557) ;  /* 0x0000000000348947 */ /* 0x000fea0003800000 */
[----:B------:R-:W-:Y:S01]  /*11420*/  BSSY.RECONVERGENT B0, `(.L_x_558) ;  /* 0x000000b000007945 */ /* 0x000fe20003800200 */
[----:B------:R-:W-:-:S07]  /*11430*/  IMAD.MOV.U32 R28, RZ, RZ, RZ ;  /* 0x000000ffff1c7224 */ /* 0x000fce00078e00ff */
.L_x_559:
        /* <DEDUP_REMOVED lines=10> */
.L_x_558:
[----:B------:R-:W-:-:S07]  /*114e0*/  IMAD.MOV.U32 R28, RZ, RZ, R31 ;  /* 0x000000ffff1c7224 */ /* 0x000fce00078e001f */
.L_x_557:
        /* <DEDUP_REMOVED lines=68> */
.L_x_548:
        /* <DEDUP_REMOVED lines=146> */
.L_x_561:
[----:B------:R-:W-:Y:S05]  /*12250*/  BSYNC.RECONVERGENT B0 ;  /* 0x0000000000007941 */ /* 0x000fea0003800200 */
.L_x_560:
[----:B------:R-:W0:Y:S01]  /*12260*/  LDS.64 R28, [R56+0x168] ;  /* 0x00016800381c7984 */ /* 0x000e220000000a00 */
[----:B------:R-:W-:-:S03]  /*12270*/  PRMT R176, R178, 0x7604, R176 ;  /* 0x00007604b2b07816 */ /* 0x000fc600000000b0 */
[----:B------:R-:W1:Y:S04]  /*12280*/  LDS R66, [R56+0x1a4] ;  /* 0x0001a40038427984 */ /* 0x000e680000000800 */
[----:B------:R-:W2:Y:S04]  /*12290*/  LDS.128 R32, [R56+0x170] ;  /* 0x0001700038207984 */ /* 0x000ea80000000c00 */
[----:B------:R-:W-:Y:S04]  /*122a0*/  LDS.U16 R170, [R56+0x1a0] ;  /* 0x0001a00038aa7984 */ /* 0x000fe80000000400 */
[----:B------:R-:W3:Y:S04]  /*122b0*/  LDS.128 R36, [R56+0x180] ;  /* 0x0001800038247984 */ /* 0x000ee80000000c00 */
[----:B------:R-:W-:Y:S04]  /*122c0*/  STL.64 [R1+0x2b0], R40 ;  /* 0x0002b02801007387 */ /* 0x000fe80000100a00 */
[----:B------:R-:W4:Y:S04]  /*122d0*/  LDS.128 R40, [R56+0x190] ;  /* 0x0001900038287984 */ /* 0x000f280000000c00 */
[----:B-----5:R-:W-:Y:S04]  /*122e0*/  STL [R1+0x2bc], R31 ;  /* 0x0002bc1f01007387 */ /* 0x020fe80000100800 */
[----:B------:R-:W-:Y:S04]  /*122f0*/  STL.64 [R1+0x2c0], R64 ;  /* 0x0002c04001007387 */ /* 0x000fe80000100a00 */
[----:B------:R-:W-:Y:S01]  /*12300*/  STL.U16 [R1+0x2b8], R176 ;  /* 0x0002b8b001007387 */ /* 0x000fe20000100400 */
[----:B0-----:R-:W-:-:S03]  /*12310*/  IADD3 R62, P3, PT, R28, R60, RZ ;  /* 0x0000003c1c3e7210 */ /* 0x001fc60007f7e0ff */
[----:B------:R-:W-:Y:S01]  /*12320*/  STL.64 [R1+0x48], R28 ;  /* 0x0000481c01007387 */ /* 0x000fe20000100a00 */
[----:B------:R-:W-:Y:S01]  /*12330*/  ISETP.NE.U32.AND P0, PT, R28, RZ, PT ;  /* 0x000000ff1c00720c */ /* 0x000fe20003f05070 */
[C---:B------:R-:W-:Y:S02]  /*12340*/  IMAD.X R63, R29.reuse, 0x1, R61, P3 ;  /* 0x000000011d3f7824 */ /* 0x040fe400018e063d */
[----:B-1----:R-:W-:Y:S01]  /*12350*/  STL [R1+0x84], R66 ;  /* 0x0000844201007387 */ /* 0x002fe20000100800 */
[----:B------:R-:W-:Y:S02]  /*12360*/  ISETP.NE.AND.EX P0, PT, R29, RZ, PT, P0 ;  /* 0x000000ff1d00720c */ /* 0x000fe40003f05300 */
[C---:B--2---:R-:W-:Y:S01]  /*12370*/  PRMT R67, R32.reuse, 0x7770, RZ ;  /* 0x0000777020437816 */ /* 0x044fe200000000ff */
[----:B------:R-:W0:Y:S01]  /*12380*/  LDS.64 R60, [R56+0x1a8] ;  /* 0x0001a800383c7984 */ /* 0x000e220000000a00 */
[C---:B------:R-:W-:Y:S02]  /*12390*/  PRMT R157, R32.reuse, 0x7771, RZ ;  /* 0x00007771209d7816 */ /* 0x040fe400000000ff */
[C---:B------:R-:W-:Y:S01]  /*123a0*/  PRMT R129, R32.reuse, 0x7772, RZ ;  /* 0x0000777220817816 */ /* 0x040fe200000000ff */
[----:B------:R1:W-:Y:S01]  /*123b0*/  STL.128 [R1+0x50], R32 ;  /* 0x0000502001007387 */ /* 0x0003e20000100c00 */
[----:B------:R-:W-:-:S02]  /*123c0*/  PRMT R138, R32, 0x7773, RZ ;  /* 0x00007773208a7816 */ /* 0x000fc400000000ff */
[C---:B------:R-:W-:Y:S01]  /*123d0*/  PRMT R30, R34.reuse, 0x7771, RZ ;  /* 0x00007771221e7816 */ /* 0x040fe200000000ff */
[----:B---3--:R2:W-:Y:S01]  /*123e0*/  STL.128 [R1+0x60], R36 ;  /* 0x0000602401007387 */ /* 0x0085e20000100c00 */
[C---:B------:R-:W-:Y:S02]  /*123f0*/  PRMT R171, R34.reuse, 0x7772, RZ ;  /* 0x0000777222ab7816 */ /* 0x040fe400000000ff */
[----:B------:R-:W-:Y:S02]  /*12400*/  PRMT R172, R34, 0x7773, RZ ;  /* 0x0000777322ac7816 */ /* 0x000fe400000000ff */
[C---:B------:R-:W-:Y:S01]  /*12410*/  PRMT R161, R38.reuse, 0x7770, RZ ;  /* 0x0000777026a17816 */ /* 0x040fe200000000ff */
[----:B----4-:R3:W-:Y:S01]  /*12420*/  STL.128 [R1+0x70], R40 ;  /* 0x0000702801007387 */ /* 0x0107e20000100c00 */
[C---:B------:R-:W-:Y:S02]  /*12430*/  PRMT R162, R38.reuse, 0x7771, RZ ;  /* 0x0000777126a27816 */ /* 0x040fe400000000ff */
[----:B------:R-:W-:-:S02]  /*12440*/  PRMT R177, R38, 0x7772, RZ ;  /* 0x0000777226b17816 */ /* 0x000fc400000000ff */
[----:B------:R-:W-:Y:S02]  /*12450*/  PRMT R178, R38, 0x7773, RZ ;  /* 0x0000777326b27816 */ /* 0x000fe400000000ff */
[----:B-1----:R-:W-:Y:S02]  /*12460*/  PRMT R32, R34, 0x7770, RZ ;  /* 0x0000777022207816 */ /* 0x002fe400000000ff */
[----:B------:R-:W-:Y:S02]  /*12470*/  PRMT R34, R170, 0x7710, RZ ;  /* 0x00007710aa227816 */ /* 0x000fe400000000ff */
[C---:B------:R-:W-:Y:S02]  /*12480*/  PRMT R179, R39.reuse, 0x7770, RZ ;  /* 0x0000777027b37816 */ /* 0x040fe400000000ff */
[C---:B------:R-:W-:Y:S01]  /*12490*/  PRMT R180, R39.reuse, 0x7771, RZ ;  /* 0x0000777127b47816 */ /* 0x040fe200000000ff */
[----:B------:R1:W-:Y:S01]  /*124a0*/  STL.U16 [R1+0x80], R34 ;  /* 0x0000802201007387 */ /* 0x0003e20000100400 */
[----:B------:R-:W-:-:S02]  /*124b0*/  PRMT R181, R39, 0x7772, RZ ;  /* 0x0000777227b57816 */ /* 0x000fc400000000ff */
[----:B------:R-:W-:Y:S02]  /*124c0*/  PRMT R182, R39, 0x7773, RZ ;  /* 0x0000777327b67816 */ /* 0x000fe400000000ff */
[C---:B--2---:R-:W-:Y:S02]  /*124d0*/  PRMT R38, R40.reuse, 0x7770, RZ ;  /* 0x0000777028267816 */ /* 0x044fe400000000ff */
[C---:B------:R-:W-:Y:S02]  /*124e0*/  PRMT R39, R40.reuse, 0x7771, RZ ;  /* 0x0000777128277816 */ /* 0x040fe400000000ff */
[----:B------:R-:W-:Y:S02]  /*124f0*/  PRMT R164, R40, 0x7772, RZ ;  /* 0x0000777228a47816 */ /* 0x000fe400000000ff */
[C---:B------:R-:W-:Y:S01]  /*12500*/  PRMT R165, R41.reuse, 0x7770, RZ ;  /* 0x0000777029a57816 */ /* 0x040fe200000000ff */
[----:B0-----:R0:W-:Y:S01]  /*12510*/  STL.64 [R1+0x88], R60 ;  /* 0x0000883c01007387 */ /* 0x0011e20000100a00 */
        /* <DEDUP_REMOVED lines=8> */
[----:B---3--:R-:W-:Y:S02]  /*125a0*/  PRMT R40, R40, 0x7773, RZ ;  /* 0x0000777328287816 */ /* 0x008fe400000000ff */
[----:B------:R-:W-:Y:S02]  /*125b0*/  PRMT R41, R41, 0x7773, RZ ;  /* 0x0000777329297816 */ /* 0x000fe400000000ff */
        /* <DEDUP_REMOVED lines=16> */
[----:B-1----:R-:W-:Y:S02]  /*126c0*/  PRMT R34, R157, 0x7610, R34 ;  /* 0x000076109d227816 */ /* 0x002fe40000000022 */
[----:B------:R-:W-:Y:S02]  /*126d0*/  PRMT R35, R129, 0x7610, R35 ;  /* 0x0000761081237816 */ /* 0x000fe40000000023 */
[----:B------:R-:W-:Y:S02]  /*126e0*/  PRMT R190, R165, 0x7610, R190 ;  /* 0x00007610a5be7816 */ /* 0x000fe400000000be */
[----:B------:R-:W-:Y:S02]  /*126f0*/  PRMT R33, R33, 0x7773, RZ ;  /* 0x0000777321217816 */ /* 0x000fe400000000ff */
[----:B------:R-:W-:-:S02]  /*12700*/  PRMT R36, R36, 0x7773, RZ ;  /* 0x0000777324247816 */ /* 0x000fc400000000ff */
[----:B------:R-:W-:Y:S02]  /*12710*/  PRMT R37, R37, 0x7773, RZ ;  /* 0x0000777325257816 */ /* 0x000fe400000000ff */
[----:B------:R-:W-:Y:S02]  /*12720*/  PRMT R170, R170, 0x7771, RZ ;  /* 0x00007771aaaa7816 */ /* 0x000fe400000000ff */
[----:B------:R-:W-:Y:S02]  /*12730*/  PRMT R42, R30, 0x7610, R42 ;  /* 0x000076101e2a7816 */ /* 0x000fe4000000002a */
[----:B------:R-:W-:Y:S02]  /*12740*/  PRMT R129, R28, 0x7610, R129 ;  /* 0x000076101c817816 */ /* 0x000fe40000000081 */
[----:B------:R-:W-:Y:S02]  /*12750*/  PRMT R157, R29, 0x7610, R157 ;  /* 0x000076101d9d7816 */ /* 0x000fe4000000009d */
[----:B------:R-:W-:-:S02]  /*12760*/  PRMT R189, R40, 0x7610, R189 ;  /* 0x0000761028bd7816 */ /* 0x000fc400000000bd */
        /* <DEDUP_REMOVED lines=10> */
.L_x_564:
[----:B0-----:R-:W-:-:S06]  /*12810*/  IMAD.IADD R28, R1, 0x1, R32 ;  /* 0x00000001011c7824 */ /* 0x001fcc00078e0220 */
[----:B------:R-:W2:Y:S01]  /*12820*/  LDL.U8 R28, [R28+0x360] ;  /* 0x000360001c1c7983 */ /* 0x000ea20000100000 */
[----:B------:R-:W-:Y:S02]  /*12830*/  IMAD.MOV.U32 R29, RZ, RZ, R32 ;  /* 0x000000ffff1d7224 */ /* 0x000fe400078e0020 */
[----:B------:R-:W-:Y:S01]  /*12840*/  VIADD R32, R32, 0x1 ;  /* 0x0000000120207836 */ /* 0x000fe20000000000 */
[----:B--2---:R-:W-:-:S13]  /*12850*/  ISETP.NE.AND P0, PT, R28, RZ, PT ;  /* 0x000000ff1c00720c */ /* 0x004fda0003f05270 */
[----:B------:R-:W-:Y:S05]  /*12860*/  @P0 BRA `(.L_x_564) ;  /* 0xfffffffc00e80947 */ /* 0x000fea000383ffff */
[----:B------:R-:W-:Y:S05]  /*12870*/  BSYNC.RECONVERGENT B0 ;  /* 0x0000000000007941 */ /* 0x000fea0003800200 */
.L_x_563:
[----:B------:R-:W-:Y:S01]  /*12880*/  LOP3.LUT P0, RZ, R163, 0xff, RZ, 0xc0, !PT ;  /* 0x000000ffa3ff7812 */ /* 0x000fe2000780c0ff */
[----:B------:R-:W-:Y:S01]  /*12890*/  BSSY.RECONVERGENT B0, `(.L_x_565) ;  /* 0x0000010000007945 */ /* 0x000fe20003800200 */
[----:B------:R-:W-:-:S11]  /*128a0*/  IMAD.MOV.U32 R28, RZ, RZ, R29 ;  /* 0x000000ffff1c7224 */ /* 0x000fd600078e001d */
[----:B------:R-:W-:Y:S05]  /*128b0*/  @!P0 BRA `(.L_x_566) ;  /* 0x0000000000348947 */ /* 0x000fea0003800000 */
[----:B------:R-:W-:Y:S01]  /*128c0*/  BSSY.RECONVERGENT B1, `(.L_x_567) ;  /* 0x000000b000017945 */ /* 0x000fe20003800200 */
[----:B------:R-:W-:-:S07]  /*128d0*/  IMAD.MOV.U32 R28, RZ, RZ, RZ ;  /* 0x000000ffff1c7224 */ /* 0x000fce00078e00ff */
.L_x_568:
        /* <DEDUP_REMOVED lines=10> */
.L_x_567:
[----:B------:R-:W-:-:S07]  /*12980*/  IMAD.MOV.U32 R28, RZ, RZ, R31 ;  /* 0x000000ffff1c7224 */ /* 0x000fce00078e001f */
.L_x_566:
[----:B------:R-:W-:Y:S05]  /*12990*/  BSYNC.RECONVERGENT B0 ;  /* 0x0000000000007941 */ /* 0x000fea0003800200 */
.L_x_565:
[----:B------:R-:W-:Y:S01]  /*129a0*/  IMAD.IADD R29, R1, 0x1, R28 ;  /* 0x00000001011d7824 */ /* 0x000fe200078e021c */
[----:B------:R-:W-:Y:S01]  /*129b0*/  BSSY.RECONVERGENT B0, `(.L_x_569) ;  /* 0x0000009000007945 */ /* 0x000fe20003800200 */
[----:B------:R-:W-:-:S03]  /*129c0*/  IMAD.MOV.U32 R28, RZ, RZ, RZ ;  /* 0x000000ffff1c7224 */ /* 0x000fc600078e00ff */
[----:B------:R0:W-:Y:S04]  /*129d0*/  STL.U8 [R29+0x361], RZ ;  /* 0x000361ff1d007387 */ /* 0x0001e80000100000 */
.L_x_570:
[----:B------:R-:W-:-:S05]  /*129e0*/  IMAD.IADD R30, R1, 0x1, R28 ;  /* 0x00000001011e7824 */ /* 0x000fca00078e021c */
[----:B0-----:R-:W2:Y:S02]  /*129f0*/  LDL.U8 R29, [R30+0x360] ;  /* 0x000360001e1d7983 */ /* 0x001ea40000100000 */
[----:B--2---:R-:W-:Y:S01]  /*12a00*/  ISETP.NE.AND P0, PT, R29, RZ, PT ;  /* 0x000000ff1d00720c */ /* 0x004fe20003f05270 */
[----:B------:R-:W-:Y:S02]  /*12a10*/  IMAD.MOV.U32 R29, RZ, RZ, R28 ;  /* 0x000000ffff1d7224 */ /* 0x000fe400078e001c */
[----:B------:R-:W-:-:S10]  /*12a20*/  VIADD R28, R28, 0x1 ;  /* 0x000000011c1c7836 */ /* 0x000fd40000000000 */
[----:B------:R-:W-:Y:S05]  /*12a30*/  @P0 BRA `(.L_x_570) ;  /* 0xfffffffc00e80947 */ /* 0x000fea000383ffff */
[----:B------:R-:W-:Y:S05]  /*12a40*/  BSYNC.RECONVERGENT B0 ;  /* 0x0000000000007941 */ /* 0x000fea0003800200 */
.L_x_569:
[----:B------:R-:W-:Y:S01]  /*12a50*/  LOP3.LUT P0, RZ, R67, 0xff, RZ, 0xc0, !PT ;  /* 0x000000ff43ff7812 */ /* 0x000fe2000780c0ff */
[----:B------:R-:W-:-:S12]  /*12a60*/  IMAD.MOV.U32 R28, RZ, RZ, R29 ;  /* 0x000000ffff1c7224 */ /* 0x000fd800078e001d */
[----:B------:R-:W-:Y:S05]  /*12a70*/  @!P0 BRA `(.L_x_571) ;  /* 0x0000000000348947 */ /* 0x000fea0003800000 */
[----:B------:R-:W-:Y:S01]  /*12a80*/  BSSY.RECONVERGENT B0, `(.L_x_572) ;  /* 0x000000b000007945 */ /* 0x000fe20003800200 */
[----:B------:R-:W-:-:S07]  /*12a90*/  IMAD.MOV.U32 R28, RZ, RZ, RZ ;  /* 0x000000ffff1c7224 */ /* 0x000fce00078e00ff */
.L_x_573:
        /* <DEDUP_REMOVED lines=10> */
.L_x_572:
[----:B------:R-:W-:-:S07]  /*12b40*/  IMAD.MOV.U32 R28, RZ, RZ, R31 ;  /* 0x000000ffff1c7224 */ /* 0x000fce00078e001f */
.L_x_571:
        /* <DEDUP_REMOVED lines=66> */
.L_x_562:
        /* <DEDUP_REMOVED lines=146> */
.L_x_575:
[----:B------:R-:W-:Y:S05]  /*13890*/  BSYNC.RECONVERGENT B0 ;  /* 0x0000000000007941 */ /* 0x000fea0003800200 */
.L_x_574:
[----:B------:R-:W0:Y:S01]  /*138a0*/  LDS.128 R28, [R56+0x1e0] ;  /* 0x0001e000381c7984 */ /* 0x000e220000000c00 */
[----:B------:R-:W-:-:S03]  /*138b0*/  PRMT R170, R170, 0x7604, R165 ;  /* 0x00007604aaaa7816 */ /* 0x000fc600000000a5 */
[----:B------:R-:W1:Y:S04]  /*138c0*/  LDS.64 R138, [R56+0x1f0] ;  /* 0x0001f000388a7984 */ /* 0x000e680000000a00 */
[----:B------:R-:W2:Y:S04]  /*138d0*/  LDS.64 R42, [R56+0x1b0] ;  /* 0x0001b000382a7984 */ /* 0x000ea80000000a00 */
[----:B------:R-:W3:Y:S04]  /*138e0*/  LDS.128 R32, [R56+0x1c0] ;  /* 0x0001c00038207984 */ /* 0x000ee80000000c00 */
[----:B------:R-:W-:Y:S04]  /*138f0*/  STL.64 [R1+0x2b0], R40 ;  /* 0x0002b02801007387 */ /* 0x000fe80000100a00 */
[----:B------:R-:W4:Y:S04]  /*13900*/  LDS.128 R36, [R56+0x1d0] ;  /* 0x0001d00038247984 */ /* 0x000f280000000c00 */
        /* <DEDUP_REMOVED lines=16> */
[----:B------:R-:W-:Y:S01]  /*13a10*/  IMAD.X R127, R43, 0x1, R63, P3 ;  /* 0x000000012b7f7824 */ /* 0x000fe200018e063f */
[C---:B------:R-:W-:Y:S01]  /*13a20*/  PRMT R159, R32.reuse, 0x7771, RZ ;  /* 0x00007771209f7816 */ /* 0x040fe200000000ff */
[----:B------:R-:W-:Y:S01]  /*13a30*/  STL.64 [R1], R42 ;  /* 0x0000002a01007387 */ /* 0x000fe20000100a00 */
[C---:B------:R-:W-:Y:S02]  /*13a40*/  PRMT R157, R32.reuse, 0x7772, RZ ;  /* 0x00007772209d7816 */ /* 0x040fe400000000ff */
[----:B------:R-:W-:Y:S01]  /*13a50*/  PRMT R158, R32, 0x7773, RZ ;  /* 0x00007773209e7816 */ /* 0x000fe200000000ff */
[----:B----4-:R1:W-:Y:S01]  /*13a60*/  STL.128 [R1+0x20], R36 ;  /* 0x0000202401007387 */ /* 0x0103e20000100c00 */
[C---:B------:R-:W-:Y:S02]  /*13a70*/  PRMT R129, R33.reuse, 0x7770, RZ ;  /* 0x0000777021817816 */ /* 0x040fe400000000ff */
[C---:B------:R-:W-:Y:S01]  /*13a80*/  PRMT R128, R33.reuse, 0x7771, RZ ;  /* 0x0000777121807816 */ /* 0x040fe200000000ff */
[----:B------:R2:W-:Y:S01]  /*13a90*/  STL.U16 [R1+0x38], R30 ;  /* 0x0000381e01007387 */ /* 0x0005e20000100400 */
[----:B------:R-:W-:-:S02]  /*13aa0*/  PRMT R64, R33, 0x7772, RZ ;  /* 0x0000777221407816 */ /* 0x000fc400000000ff */
[----:B------:R-:W-:Y:S01]  /*13ab0*/  PRMT R65, R33, 0x7773, RZ ;  /* 0x0000777321417816 */ /* 0x000fe200000000ff */
[----:B------:R3:W-:Y:S01]  /*13ac0*/  STL.64 [R1+0x8], R40 ;  /* 0x0000082801007387 */ /* 0x0007e20000100a00 */
        /* <DEDUP_REMOVED lines=17> */
[C---:B------:R-:W-:Y:S02]  /*13be0*/  PRMT R34, R36.reuse, 0x7770, RZ ;  /* 0x0000777024227816 */ /* 0x040fe400000000ff */
[----:B------:R-:W-:Y:S02]  /*13bf0*/  PRMT R35, R36, 0x7771, RZ ;  /* 0x0000777124237816 */ /* 0x000fe400000000ff */
[----:B-1----:R-:W-:Y:S02]  /*13c00*/  PRMT R37, R37, 0x7773, RZ ;  /* 0x0000777325257816 */ /* 0x002fe400000000ff */
[----:B------:R-:W-:Y:S02]  /*13c10*/  PRMT R28, R28, 0x7773, RZ ;  /* 0x000077731c1c7816 */ /* 0x000fe400000000ff */
        /* <DEDUP_REMOVED lines=11> */
[----:B--2---:R-:W-:Y:S02]  /*13cd0*/  PRMT R30, R161, 0x7610, R30 ;  /* 0x00007610a11e7816 */ /* 0x004fe4000000001e */
[C---:B------:R-:W-:Y:S02]  /*13ce0*/  PRMT R39, R40.reuse, 0x7771, RZ ;  /* 0x0000777128277816 */ /* 0x040fe400000000ff */
[----:B------:R-:W-:-:S02]  /*13cf0*/  PRMT R164, R40, 0x7772, RZ ;  /* 0x0000777228a47816 */ /* 0x000fc400000000ff */
[C---:B------:R-:W-:Y:S02]  /*13d00*/  PRMT R166, R41.reuse, 0x7770, RZ ;  /* 0x0000777029a67816 */ /* 0x040fe400000000ff */
[C---:B------:R-:W-:Y:S02]  /*13d10*/  PRMT R167, R41.reuse, 0x7771, RZ ;  /* 0x0000777129a77816 */ /* 0x040fe400000000ff */
[C---:B------:R-:W-:Y:S02]  /*13d20*/  PRMT R168, R41.reuse, 0x7772, RZ ;  /* 0x0000777229a87816 */ /* 0x040fe400000000ff */
[----:B------:R-:W-:Y:S02]  /*13d30*/  PRMT R169, R41, 0x7773, RZ ;  /* 0x0000777329a97816 */ /* 0x000fe400000000ff */
[----:B------:R-:W-:Y:S02]  /*13d40*/  PRMT R36, R159, 0x7610, R36 ;  /* 0x000076109f247816 */ /* 0x000fe40000000024 */
[----:B------:R-:W-:-:S02]  /*13d50*/  PRMT R38, R157, 0x7610, R38 ;  /* 0x000076109d267816 */ /* 0x000fc40000000026 */
[----:B------:R-:W-:Y:S02]  /*13d60*/  PRMT R161, R165, 0x7610, R161 ;  /* 0x00007610a5a17816 */ /* 0x000fe400000000a1 */
[----:B---3--:R-:W-:Y:S02]  /*13d70*/  PRMT R40, R40, 0x7773, RZ ;  /* 0x0000777328287816 */ /* 0x008fe400000000ff */
[----:B------:R-:W-:Y:S02]  /*13d80*/  PRMT R41, R33, 0x7610, R41 ;  /* 0x0000761021297816 */ /* 0x000fe40000000029 */
[----:B------:R-:W-:Y:S02]  /*13d90*/  PRMT R157, R32, 0x7610, R157 ;  /* 0x00007610209d7816 */ /* 0x000fe4000000009d */
[----:B------:R-:W-:Y:S02]  /*13da0*/  PRMT R159, R34, 0x7610, R159 ;  /* 0x00007610229f7816 */ /* 0x000fe4000000009f */
        /* <DEDUP_REMOVED lines=12> */
.L_x_578:
[----:B0-----:R-:W-:-:S06]  /*13e70*/  IMAD.IADD R28, R1, 0x1, R32 ;  /* 0x00000001011c7824 */ /* 0x001fcc00078e0220 */
[----:B------:R-:W2:Y:S01]  /*13e80*/  LDL.U8 R28, [R28+0x360] ;  /* 0x000360001c1c7983 */ /* 0x000ea20000100000 */
[----:B------:R-:W-:Y:S02]  /*13e90*/  IMAD.MOV.U32 R29, RZ, RZ, R32 ;  /* 0x000000ffff1d7224 */ /* 0x000fe400078e0020 */
[----:B------:R-:W-:Y:S01]  /*13ea0*/  VIADD R32, R32, 0x1 ;  /* 0x0000000120207836 */ /* 0x000fe20000000000 */
[----:B--2---:R-:W-:-:S13]  /*13eb0*/  ISETP.NE.AND P0, PT, R28, RZ, PT ;  /* 0x000000ff1c00720c */ /* 0x004fda0003f05270 */
[----:B------:R-:W-:Y:S05]  /*13ec0*/  @P0 BRA `(.L_x_578) ;  /* 0xfffffffc00e80947 */ /* 0x000fea000383ffff */
[----:B------:R-:W-:Y:S05]  /*13ed0*/  BSYNC.RECONVERGENT B0 ;  /* 0x0000000000007941 */ /* 0x000fea0003800200 */
.L_x_577:
[----:B------:R-:W-:Y:S01]  /*13ee0*/  LOP3.LUT P0, RZ, R67, 0xff, RZ, 0xc0, !PT ;  /* 0x000000ff43ff7812 */ /* 0x000fe2000780c0ff */
[----:B------:R-:W-:Y:S01]  /*13ef0*/  BSSY.RECONVERGENT B0, `(.L_x_579) ;  /* 0x0000010000007945 */ /* 0x000fe20003800200 */
[----:B------:R-:W-:-:S11]  /*13f00*/  IMAD.MOV.U32 R28, RZ, RZ, R29 ;  /* 0x000000ffff1c7224 */ /* 0x000fd600078e001d */
[----:B------:R-:W-:Y:S05]  /*13f10*/  @!P0 BRA `(.L_x_580) ;  /* 0x0000000000348947 */ /* 0x000fea0003800000 */
[----:B------:R-:W-:Y:S01]  /*13f20*/  BSSY.RECONVERGENT B1, `(.L_x_581) ;  /* 0x000000b000017945 */ /* 0x000fe20003800200 */
[----:B------:R-:W-:-:S07]  /*13f30*/  IMAD.MOV.U32 R28, RZ, RZ, RZ ;  /* 0x000000ffff1c7224 */ /* 0x000fce00078e00ff */
.L_x_582:
        /* <DEDUP_REMOVED lines=10> */
.L_x_581:
[----:B------:R-:W-:-:S07]  /*13fe0*/  IMAD.MOV.U32 R28, RZ, RZ, R31 ;  /* 0x000000ffff1c7224 */ /* 0x000fce00078e001f */
.L_x_580:
[----:B------:R-:W-:Y:S05]  /*13ff0*/  BSYNC.RECONVERGENT B0 ;  /* 0x0000000000007941 */ /* 0x000fea0003800200 */
.L_x_579:
[----:B------:R-:W-:Y:S01]  /*14000*/  IMAD.IADD R29, R1, 0x1, R28 ;  /* 0x00000001011d7824 */ /* 0x000fe200078e021c */
[----:B------:R-:W-:Y:S01]  /*14010*/  BSSY.RECONVERGENT B0, `(.L_x_583) ;  /* 0x0000009000007945 */ /* 0x000fe20003800200 */
[----:B------:R-:W-:-:S03]  /*14020*/  IMAD.MOV.U32 R28, RZ, RZ, RZ ;  /* 0x000000ffff1c7224 */ /* 0x000fc600078e00ff */
[----:B------:R0:W-:Y:S04]  /*14030*/  STL.U8 [R29+0x361], RZ ;  /* 0x000361ff1d007387 */ /* 0x0001e80000100000 */
.L_x_584:
[----:B------:R-:W-:-:S05]  /*14040*/  IMAD.IADD R30, R1, 0x1, R28 ;  /* 0x00000001011e7824 */ /* 0x000fca00078e021c */
[----:B0-----:R-:W2:Y:S02]  /*14050*/  LDL.U8 R29, [R30+0x360] ;  /* 0x000360001e1d7983 */ /* 0x001ea40000100000 */
[----:B--2---:R-:W-:Y:S01]  /*14060*/  ISETP.NE.AND P0, PT, R29, RZ, PT ;  /* 0x000000ff1d00720c */ /* 0x004fe20003f05270 */
[----:B------:R-:W-:Y:S02]  /*14070*/  IMAD.MOV.U32 R29, RZ, RZ, R28 ;  /* 0x000000ffff1d7224 */ /* 0x000fe400078e001c */
[----:B------:R-:W-:-:S10]  /*14080*/  VIADD R28, R28, 0x1 ;  /* 0x000000011c1c7836 */ /* 0x000fd40000000000 */
[----:B------:R-:W-:Y:S05]  /*14090*/  @P0 BRA `(.L_x_584) ;  /* 0xfffffffc00e80947 */ /* 0x000fea000383ffff */
[----:B------:R-:W-:Y:S05]  /*140a0*/  BSYNC.RECONVERGENT B0 ;  /* 0x0000000000007941 */ /* 0x000fea0003800200 */
.L_x_583:
[----:B------:R-:W-:Y:S01]  /*140b0*/  LOP3.LUT P0, RZ, R161, 0xff, RZ, 0xc0, !PT ;  /* 0x000000ffa1ff7812 */ /* 0x000fe2000780c0ff */
[----:B------:R-:W-:-:S12]  /*140c0*/  IMAD.MOV.U32 R28, RZ, RZ, R29 ;  /* 0x000000ffff1c7224 */ /* 0x000fd800078e001d */
[----:B------:R-:W-:Y:S05]  /*140d0*/  @!P0 BRA `(.L_x_585) ;  /* 0x0000000000348947 */ /* 0x000fea0003800000 */
[----:B------:R-:W-:Y:S01]  /*140e0*/  BSSY.RECONVERGENT B0, `(.L_x_586) ;  /* 0x000000b000007945 */ /* 0x000fe20003800200 */
[----:B------:R-:W-:-:S07]  /*140f0*/  IMAD.MOV.U32 R28, RZ, RZ, RZ ;  /* 0x000000ffff1c7224 */ /* 0x000fce00078e00ff */
.L_x_587:
        /* <DEDUP_REMOVED lines=10> */
.L_x_586:
[----:B------:R-:W-:-:S07]  /*141a0*/  IMAD.MOV.U32 R28, RZ, RZ, R31 ;  /* 0x000000ffff1c7224 */ /* 0x000fce00078e001f */
.L_x_585:
        /* <DEDUP_REMOVED lines=56> */
[----:B------:R-:W-:-:S02]  /*14530*/  PRMT R65, R43, 0x7610, R65 ;  /* 0x000076102b417816 */ /* 0x000fc40000000041 */
[----:B------:R-:W-:Y:S02]  /*14540*/  PRMT R40, R40, 0x7773, RZ ;  /* 0x0000777328287816 */ /* 0x000fe400000000ff */
        /* <DEDUP_REMOVED lines=9> */
.L_x_576:
[----:B------:R-:W-:Y:S01]  /*145e0*/  LOP3.LUT R28, R169, 0xffff, RZ, 0xc0, !PT ;  /* 0x0000ffffa91c7812 */ /* 0x000fe200078ec0ff */
[----:B------:R-:W-:Y:S01]  /*145f0*/  BSSY.RECONVERGENT B0, `(.L_x_588) ;  /* 0x000008f000007945 */ /* 0x000fe20003800200 */
[----:B------:R-:W-:Y:S02]  /*14600*/  LOP3.LUT R29, R168, 0xffff, RZ, 0xc0, !PT ;  /* 0x0000ffffa81d7812 */ /* 0x000fe400078ec0ff */
        /* <DEDUP_REMOVED lines=31> */
[----:B------:R-:W-:Y:S02]  /*14800*/  LOP3.LUT R29, R181, 0xffff, RZ, 0xc0, !PT ;  /* 0x0000ffffb51d7812 */ /* 0x000fe400078ec0ff */
[----:B------:R-:W-:Y:S02]  /*14810*/  LOP3.LUT R193, R165, 0xffff, RZ, 0xc0, !PT ;  /* 0x0000ffffa5c17812 */ /* 0x000fe400078ec0ff */
[----:B------:R-:W-:Y:S02]  /*14820*/  PRMT R28, R29, 0x3340, R28 ;  /* 0x000033401d1c7816 */ /* 0x000fe4000000001c */
[----:B------:R-:W-:-:S02]  /*14830*/  LOP3.LUT R29, R180, 0xffff, RZ, 0xc0, !PT ;  /* 0x0000ffffb41d7812 */ /* 0x000fc400078ec0ff */
[----:B------:R-:W-:Y:S02]  /*14840*/  LOP3.LUT R194, R171, 0xffff, RZ, 0xc0, !PT ;  /* 0x0000ffffabc27812 */ /* 0x000fe400078ec0ff */
        /* <DEDUP_REMOVED lines=47> */
[----:B------:R-:W-:Y:S02]  /*14b40*/  PRMT R193, R28, 0x3340, R193 ;  /* 0x000033401cc17816 */ /* 0x000fe400000000c1 */
[----:B------:R-:W-:Y:S01]  /*14b50*/  PRMT R194, R29, 0x3340, R194 ;  /* 0x000033401dc27816 */ /* 0x000fe200000000c2 */
[----:B0-----:R-:W-:Y:S06]  /*14b60*/  @P0 BRA `(.L_x_589) ;  /* 0x0000000000dc0947 */ /* 0x001fec0003800000 */
        /* <DEDUP_REMOVED lines=55> */
.L_x_589:
[----:B------:R-:W-:Y:S05]  /*14ee0*/  BSYNC.RECONVERGENT B0 ;  /* 0x0000000000007941 */ /* 0x000fea0003800200 */
.L_x_588:
[----:B------:R-:W0:Y:S01]  /*14ef0*/  LDS.128 R60, [R56+0x210] ;  /* 0x00021000383c7984 */ /* 0x000e220000000c00 */
[----:B------:R-:W-:Y:S02]  /*14f00*/  PRMT R36, R194, 0x5410, R193 ;  /* 0x00005410c2247816 */ /* 0x000fe400000000c1 */
[----:B------:R-:W-:Y:S01]  /*14f10*/  PRMT R176, R178, 0x7604, R176 ;  /* 0x00007604b2b07816 */ /* 0x000fe200000000b0 */
[----:B------:R-:W1:Y:S04]  /*14f20*/  LDS.128 R64, [R56+0x220] ;  /* 0x0002200038407984 */ /* 0x000e680000000c00 */
[----:B------:R-:W2:Y:S04]  /*14f30*/  LDS R157, [R56+0x234] ;  /* 0x00023400389d7984 */ /* 0x000ea80000000800 */
[----:B------:R-:W-:Y:S04]  /*14f40*/  LDS.64 R128, [R56+0x238] ;  /* 0x0002380038807984 */ /* 0x000fe80000000a00 */
[----:B------:R-:W3:Y:S04]  /*14f50*/  LDS.64 R28, [R56+0x1f8] ;  /* 0x0001f800381c7984 */ /* 0x000ee80000000a00 */
[----:B------:R-:W4:Y:S04]  /*14f60*/  LDS.128 R32, [R56+0x200] ;  /* 0x0002000038207984 */ /* 0x000f280000000c00 */
[----:B------:R-:W4:Y:S04]  /*14f70*/  LDS.U16 R169, [R56+0x230] ;  /* 0x0002300038a97984 */ /* 0x000f280000000400 */
[----:B-----5:R-:W-:Y:S04]  /*14f80*/  STL [R1+0x2bc], R31 ;  /* 0x0002bc1f01007387 */ /* 0x020fe80000100800 */
[----:B------:R-:W-:Y:S04]  /*14f90*/  STL.64 [R1+0x2c0], R138 ;  /* 0x0002c08a01007387 */ /* 0x000fe80000100a00 */
[----:B------:R3:W-:Y:S01]  /*14fa0*/  STL.64 [R1+0x280], R126 ;  /* 0x0002807e01007387 */ /* 0x0007e20000100a00 */
[----:B0-----:R-:W-:-:S03]  /*14fb0*/  IMAD.MOV.U32 R40, RZ, RZ, R62 ;  /* 0x000000ffff287224 */ /* 0x001fc600078e003e */
[----:B------:R4:W-:Y:S01]  /*14fc0*/  STL.64 [R1+0x2b0], R36 ;  /* 0x0002b02401007387 */ /* 0x0009e20000100a00 */
[----:B------:R-:W-:Y:S01]  /*14fd0*/  IMAD.MOV.U32 R41, RZ, RZ, R63 ;  /* 0x000000ffff297224 */ /* 0x000fe200078e003f */
[C---:B------:R-:W-:Y:S01]  /*14fe0*/  PRMT R209, R60.reuse, 0x7770, RZ ;  /* 0x000077703cd17816 */ /* 0x040fe200000000ff */
[----:B-1----:R-:W-:Y:S01]  /*14ff0*/  IMAD.MOV.U32 R42, RZ, RZ, R64 ;  /* 0x000000ffff2a7224 */ /* 0x002fe200078e0040 */
[----:B------:R-:W-:Y:S01]  /*15000*/  STL.U16 [R1+0x2b8], R176 ;  /* 0x0002b8b001007387 */ /* 0x000fe20000100400 */
[----:B------:R-:W-:Y:S01]  /*15010*/  IMAD.MOV.U32 R43, RZ, RZ, R65 ;  /* 0x000000ffff2b7224 */ /* 0x000fe200078e0041 */
[C---:B------:R-:W-:Y:S01]  /*15020*/  PRMT R178, R60.reuse, 0x7771, RZ ;  /* 0x000077713cb27816 */ /* 0x040fe200000000ff */
[----:B------:R-:W-:Y:S01]  /*15030*/  IMAD.MOV.U32 R38, RZ, RZ, R60 ;  /* 0x000000ffff267224 */ /* 0x000fe200078e003c */
[----:B--2---:R-:W-:Y:S01]  /*15040*/  STL [R1+0x39c], R157 ;  /* 0x00039c9d01007387 */ /* 0x004fe20000100800 */
[----:B------:R-:W-:Y:S01]  /*15050*/  IMAD.MOV.U32 R39, RZ, RZ, R61 ;  /* 0x000000ffff277224 */ /* 0x000fe200078e003d */
[----:B------:R-:W-:-:S02]  /*15060*/  PRMT R180, R60, 0x7772, RZ ;  /* 0x000077723cb47816 */ /* 0x000fc400000000ff */
[----:B------:R-:W-:Y:S01]  /*15070*/  STL.128 [R1+0x380], R40 ;  /* 0x0003802801007387 */ /* 0x000fe20000100c00 */
[----:B------:R-:W-:Y:S02]  /*15080*/  PRMT R177, R61, 0x7771, RZ ;  /* 0x000077713db17816 */ /* 0x000fe400000000ff */
[C---:B---3--:R-:W-:Y:S01]  /*15090*/  ISETP.NE.U32.AND P0, PT, R28.reuse, RZ, PT ;  /* 0x000000ff1c00720c */ /* 0x048fe20003f05070 */
[----:B------:R-:W-:Y:S01]  /*150a0*/  STL.64 [R1+0x3a0], R128 ;  /* 0x0003a08001007387 */ /* 0x000fe20000100a00 */
[----:B------:R-:W-:Y:S02]  /*150b0*/  IADD3 R126, P3, PT, R28, R126, RZ ;  /* 0x0000007e1c7e7210 */ /* 0x000fe40007f7e0ff */
[----:B------:R-:W-:Y:S01]  /*150c0*/  ISETP.NE.AND.EX P0, PT, R29, RZ, PT, P0 ;  /* 0x000000ff1d00720c */ /* 0x000fe20003f05300 */
[----:B----4-:R-:W-:Y:S01]  /*150d0*/  IMAD.MOV.U32 R36, RZ, RZ, R34 ;  /* 0x000000ffff247224 */ /* 0x010fe200078e0022 */
[----:B------:R0:W-:Y:S01]  /*150e0*/  STL.64 [R1+0x368], R32 ;  /* 0x0003682001007387 */ /* 0x0001e20000100a00 */
[----:B------:R-:W-:Y:S01]  /*150f0*/  IMAD.MOV.U32 R37, RZ, RZ, R35 ;  /* 0x000000ffff257224 */ /* 0x000fe200078e0023 */
[----:B------:R-:W-:Y:S01]  /*15100*/  PRMT R30, R169, 0x7710, RZ ;  /* 0x00007710a91e7816 */ /* 0x000fe200000000ff */
[----:B------:R-:W-:Y:S01]  /*15110*/  IMAD.X R127, R29, 0x1, R127, P3 ;  /* 0x000000011d7f7824 */ /* 0x000fe200018e067f */
[C---:B------:R-:W-:Y:S01]  /*15120*/  PRMT R163, R32.reuse, 0x7770, RZ ;  /* 0x0000777020a37816 */ /* 0x040fe200000000ff */
[----:B------:R-:W-:Y:S01]  /*15130*/  STL.64 [R1+0x360], R28 ;  /* 0x0003601c01007387 */ /* 0x000fe20000100a00 */
[----:B------:R-:W-:-:S02]  /*15140*/  PRMT R160, R32, 0x7771, RZ ;  /* 0x0000777120a07816 */ /* 0x000fc400000000ff */
[C---:B------:R-:W-:Y:S01]  /*15150*/  PRMT R164, R32.reuse, 0x7772, RZ ;  /* 0x0000777220a47816 */ /* 0x040fe200000000ff */
[----:B------:R1:W-:Y:S01]  /*15160*/  STL.128 [R1+0x370], R36 ;  /* 0x0003702401007387 */ /* 0x0003e20000100c00 */
[----:B------:R-:W-:Y:S02]  /*15170*/  PRMT R165, R32, 0x7773, RZ ;  /* 0x0000777320a57816 */ /* 0x000fe400000000ff */
[C---:B------:R-:W-:Y:S01]  /*15180*/  PRMT R166, R33.reuse, 0x7770, RZ ;  /* 0x0000777021a67816 */ /* 0x040fe200000000ff */
[----:B------:R2:W-:Y:S01]  /*15190*/  STL.U16 [R1+0x398], R30 ;  /* 0x0003981e01007387 */ /* 0x0005e20000100400 */
[C---:B------:R-:W-:Y:S02]  /*151a0*/  PRMT R159, R33.reuse, 0x7771, RZ ;  /* 0x00007771219f7816 */ /* 0x040fe400000000ff */
[----:B------:R-:W-:Y:S01]  /*151b0*/  PRMT R167, R33, 0x7772, RZ ;  /* 0x0000777221a77816 */ /* 0x000fe200000000ff */
[----:B------:R3:W-:Y:S01]  /*151c0*/  STL.64 [R1+0x390], R66 ;  /* 0x0003904201007387 */ /* 0x0007e20000100a00 */
        /* <DEDUP_REMOVED lines=8> */
[----:B0-----:R-:W-:Y:S02]  /*15250*/  PRMT R33, R33, 0x7773, RZ ;  /* 0x0000777321217816 */ /* 0x001fe400000000ff */
[C---:B------:R-:W-:Y:S02]  /*15260*/  PRMT R35, R61.reuse, 0x7770, RZ ;  /* 0x000077703d237816 */ /* 0x040fe400000000ff */
[----:B------:R-:W-:Y:S02]  /*15270*/  PRMT R34, R61, 0x7772, RZ ;  /* 0x000077723d227816 */ /* 0x000fe400000000ff */
[C---:B------:R-:W-:Y:S02]  /*15280*/  PRMT R32, R62.reuse, 0x7770, RZ ;  /* 0x000077703e207816 */ /* 0x040fe400000000ff */
[----:B------:R-:W-:-:S02]  /*15290*/  PRMT R176, R62, 0x7771, RZ ;  /* 0x000077713eb07816 */ /* 0x000fc400000000ff */
[----:B-1----:R-:W-:Y:S02]  /*152a0*/  PRMT R37, R62, 0x7772, RZ ;  /* 0x000077723e257816 */ /* 0x002fe400000000ff */
[C---:B------:R-:W-:Y:S02]  /*152b0*/  PRMT R203, R63.reuse, 0x7770, RZ ;  /* 0x000077703fcb7816 */ /* 0x040fe400000000ff */
[C---:B------:R-:W-:Y:S02]  /*152c0*/  PRMT R175, R63.reuse, 0x7771, RZ ;  /* 0x000077713faf7816 */ /* 0x040fe400000000ff */
        /* <DEDUP_REMOVED lines=9> */
[----:B--2---:R-:W-:Y:S02]  /*15360*/  PRMT R30, R66, 0x7772, RZ ;  /* 0x00007772421e7816 */ /* 0x004fe400000000ff */
[C---:B------:R-:W-:Y:S02]  /*15370*/  PRMT R29, R67.reuse, 0x7770, RZ ;  /* 0x00007770431d7816 */ /* 0x040fe400000000ff */
[C---:B------:R-:W-:Y:S02]  /*15380*/  PRMT R171, R67.reuse, 0x7771, RZ ;  /* 0x0000777143ab7816 */ /* 0x040fe400000000ff */
[----:B------:R-:W-:Y:S02]  /*15390*/  PRMT R28, R67, 0x7772, RZ ;  /* 0x00007772431c7816 */ /* 0x000fe400000000ff */
[----:B------:R-:W-:Y:S02]  /*153a0*/  PRMT R60, R60, 0x7773, RZ ;  /* 0x000077733c3c7816 */ /* 0x000fe400000000ff */
[----:B------:R-:W-:-:S02]  /*153b0*/  PRMT R61, R61, 0x7773, RZ ;  /* 0x000077733d3d7816 */ /* 0x000fc400000000ff */
[----:B------:R-:W-:Y:S02]  /*153c0*/  PRMT R62, R62, 0x7773, RZ ;  /* 0x000077733e3e7816 */ /* 0x000fe400000000ff */
[----:B------:R-:W-:Y:S02]  /*153d0*/  PRMT R63, R63, 0x7773, RZ ;  /* 0x000077733f3f7816 */ /* 0x000fe400000000ff */
[----:B------:R-:W-:Y:S02]  /*153e0*/  PRMT R64, R64, 0x7773, RZ ;  /* 0x0000777340407816 */ /* 0x000fe400000000ff */
[----:B------:R-:W-:Y:S02]  /*153f0*/  PRMT R65, R65, 0x7773, RZ ;  /* 0x0000777341417816 */ /* 0x000fe400000000ff */
[----:B---3--:R-:W-:Y:S02]  /*15400*/  PRMT R66, R66, 0x7773, RZ ;  /* 0x0000777342427816 */ /* 0x008fe400000000ff */
[----:B------:R-:W-:-:S02]  /*15410*/  PRMT R67, R67, 0x7773, RZ ;  /* 0x0000777343437816 */ /* 0x000fc400000000ff */
[----:B------:R-:W-:Y:S02]  /*15420*/  PRMT R170, R169, 0x7770, RZ ;  /* 0x00007770a9aa7816 */ /* 0x000fe400000000ff */
[----:B------:R-:W-:Y:S02]  /*15430*/  PRMT R168, R33, 0x7610, R168 ;  /* 0x0000761021a87816 */ /* 0x000fe400000000a8 */
[----:B------:R-:W-:Y:S02]  /*15440*/  PRMT R182, R34, 0x7610, R182 ;  /* 0x0000761022b67816 */ /* 0x000fe400000000b6 */
[----:B------:R-:W-:Y:S02]  /*15450*/  PRMT R202, R32, 0x7610, R202 ;  /* 0x0000761020ca7816 */ /* 0x000fe400000000ca */
[----:B------:R-:W-:Y:S02]  /*15460*/  PRMT R169, R169, 0x7771, RZ ;  /* 0x00007771a9a97816 */ /* 0x000fe400000000ff */
        /* <DEDUP_REMOVED lines=22> */
.L_x_592:
[----:B0-----:R-:W-:-:S06]  /*155d0*/  IMAD.IADD R28, R1, 0x1, R30 ;  /* 0x00000001011c7824 */ /* 0x001fcc00078e021e */
[----:B------:R-:W2:Y:S01]  /*155e0*/  LDL.U8 R28, [R28+0x2c8] ;  /* 0x0002c8001c1c7983 */ /* 0x000ea20000100000 */
[----:B------:R-:W-:Y:S02]  /*155f0*/  IMAD.MOV.U32 R29, RZ, RZ, R30 ;  /* 0x000000ffff1d7224 */ /* 0x000fe400078e001e */
[----:B------:R-:W-:Y:S01]  /*15600*/  VIADD R30, R30, 0x1 ;  /* 0x000000011e1e7836 */ /* 0x000fe20000000000 */
[----:B--2---:R-:W-:-:S13]  /*15610*/  ISETP.NE.AND P0, PT, R28, RZ, PT ;  /* 0x000000ff1c00720c */ /* 0x004fda0003f05270 */
[----:B------:R-:W-:Y:S05]  /*15620*/  @P0 BRA `(.L_x_592) ;  /* 0xfffffffc00e80947 */ /* 0x000fea000383ffff */
[----:B------:R-:W-:Y:S05]  /*15630*/  BSYNC.RECONVERGENT B0 ;  /* 0x0000000000007941 */ /* 0x000fea0003800200 */
.L_x_591:
[----:B------:R-:W-:Y:S01]  /*15640*/  LOP3.LUT P0, RZ, R161, 0xff, RZ, 0xc0, !PT ;  /* 0x000000ffa1ff7812 */ /* 0x000fe2000780c0ff */
[----:B------:R-:W-:Y:S01]  /*15650*/  BSSY.RECONVERGENT B0, `(.L_x_593) ;  /* 0x0000010000007945 */ /* 0x000fe20003800200 */
[----:B------:R-:W-:-:S11]  /*15660*/  IMAD.MOV.U32 R28, RZ, RZ, R29 ;  /* 0x000000ffff1c7224 */ /* 0x000fd600078e001d */
[----:B------:R-:W-:Y:S05]  /*15670*/  @!P0 BRA `(.L_x_594) ;  /* 0x0000000000348947 */ /* 0x000fea0003800000 */
[----:B------:R-:W-:Y:S01]  /*15680*/  BSSY.RECONVERGENT B1, `(.L_x_595) ;  /* 0x000000b000017945 */ /* 0x000fe20003800200 */
[----:B------:R-:W-:-:S07]  /*15690*/  IMAD.MOV.U32 R28, RZ, RZ, RZ ;  /* 0x000000ffff1c7224 */ /* 0x000fce00078e00ff */
.L_x_596:
        /* <DEDUP_REMOVED lines=10> */
.L_x_595:
[----:B------:R-:W-:-:S07]  /*15740*/  IMAD.MOV.U32 R28, RZ, RZ, R31 ;  /* 0x000000ffff1c7224 */ /* 0x000fce00078e001f */
.L_x_594:
[----:B------:R-:W-:Y:S05]  /*15750*/  BSYNC.RECONVERGENT B0 ;  /* 0x0000000000007941 */ /* 0x000fea0003800200 */
.L_x_593:
[----:B------:R-:W-:Y:S01]  /*15760*/  IMAD.IADD R29, R1, 0x1, R28 ;  /* 0x00000001011d7824 */ /* 0x000fe200078e021c */
[----:B------:R-:W-:Y:S01]  /*15770*/  BSSY.RECONVERGENT B0, `(.L_x_597) ;  /* 0x0000009000007945 */ /* 0x000fe20003800200 */
[----:B------:R-:W-:-:S03]  /*15780*/  IMAD.MOV.U32 R28, RZ, RZ, RZ ;  /* 0x000000ffff1c7224 */ /* 0x000fc600078e00ff */
[----:B------:R0:W-:Y:S04]  /*15790*/  STL.U8 [R29+0x2c9], RZ ;  /* 0x0002c9ff1d007387 */ /* 0x0001e80000100000 */
.L_x_598:
[----:B------:R-:W-:-:S05]  /*157a0*/  IMAD.IADD R30, R1, 0x1, R28 ;  /* 0x00000001011e7824 */ /* 0x000fca00078e021c */
[----:B0-----:R-:W2:Y:S02]  /*157b0*/  LDL.U8 R29, [R30+0x2c8] ;  /* 0x0002c8001e1d7983 */ /* 0x001ea40000100000 */
[----:B--2---:R-:W-:Y:S01]  /*157c0*/  ISETP.NE.AND P0, PT, R29, RZ, PT ;  /* 0x000000ff1d00720c */ /* 0x004fe20003f05270 */
[----:B------:R-:W-:Y:S02]  /*157d0*/  IMAD.MOV.U32 R29, RZ, RZ, R28 ;  /* 0x000000ffff1d7224 */ /* 0x000fe400078e001c */
[----:B------:R-:W-:-:S10]  /*157e0*/  VIADD R28, R28, 0x1 ;  /* 0x000000011c1c7836 */ /* 0x000fd40000000000 */
[----:B------:R-:W-:Y:S05]  /*157f0*/  @P0 BRA `(.L_x_598) ;  /* 0xfffffffc00e80947 */ /* 0x000fea000383ffff */
[----:B------:R-:W-:Y:S05]  /*15800*/  BSYNC.RECONVERGENT B0 ;  /* 0x0000000000007941 */ /* 0x000fea0003800200 */
.L_x_597:
[----:B------:R-:W-:Y:S01]  /*15810*/  LOP3.LUT P0, RZ, R163, 0xff, RZ, 0xc0, !PT ;  /* 0x000000ffa3ff7812 */ /* 0x000fe2000780c0ff */
[----:B------:R-:W-:-:S12]  /*15820*/  IMAD.MOV.U32 R28, RZ, RZ, R29 ;  /* 0x000000ffff1c7224 */ /* 0x000fd800078e001d */
[----:B------:R-:W-:Y:S05]  /*15830*/  @!P0 BRA `(.L_x_599) ;  /* 0x0000000000348947 */ /* 0x000fea0003800000 */
[----:B------:R-:W-:Y:S01]  /*15840*/  BSSY.RECONVERGENT B0, `(.L_x_600) ;  /* 0x000000b000007945 */ /* 0x000fe20003800200 */
[----:B------:R-:W-:-:S07]  /*15850*/  IMAD.MOV.U32 R28, RZ, RZ, RZ ;  /* 0x000000ffff1c7224 */ /* 0x000fce00078e00ff */
.L_x_601:
        /* <DEDUP_REMOVED lines=10> */
.L_x_600:
[----:B------:R-:W-:-:S07]  /*15900*/  IMAD.MOV.U32 R28, RZ, RZ, R31 ;  /* 0x000000ffff1c7224 */ /* 0x000fce00078e001f */
.L_x_599:
        /* <DEDUP_REMOVED lines=36> */
[C---:B----4-:R-:W-:Y:S02]  /*15b50*/  PRMT R163, R36.reuse, 0x7770, RZ ;  /* 0x0000777024a37816 */ /* 0x050fe400000000ff */
        /* <DEDUP_REMOVED lines=31> */
[----:B0-----:R-:W-:-:S07]  /*15d50*/  PRMT R198, R39, 0x7610, R198 ;  /* 0x0000761027c67816 */ /* 0x001fce00000000c6 */
.L_x_590:
[----:B------:R-:W-:Y:S01]  /*15d60*/  LOP3.LUT R212, R212, 0xffff, RZ, 0xc0, !PT ;  /* 0x0000ffffd4d47812 */ /* 0x000fe200078ec0ff */
[----:B------:R-:W0:Y:S01]  /*15d70*/  S2R R38, SR_TID.X ;  /* 0x0000000000267919 */ /* 0x000e220000002100 */
[----:B------:R-:W-:Y:S01]  /*15d80*/  LOP3.LUT R29, R179, 0xffff, RZ, 0xc0, !PT ;  /* 0x0000ffffb31d7812 */ /* 0x000fe200078ec0ff */
[----:B------:R-:W-:Y:S01]  /*15d90*/  BSSY.RECONVERGENT B1, `(.L_x_602) ;  /* 0x00001f1000017945 */ /* 0x000fe20003800200 */
[----:B------:R-:W-:Y:S01]  /*15da0*/  LOP3.LUT R187, R187, 0xffff, RZ, 0xc0, !PT ;  /* 0x0000ffffbbbb7812 */ /* 0x000fe200078ec0ff */
[----:B------:R-:W-:Y:S01]  /*15db0*/  STL.64 [R1+0x280], R126 ;  /* 0x0002807e01007387 */ /* 0x000fe20000100a00 */
[----:B------:R-:W-:Y:S02]  /*15dc0*/  LOP3.LUT R186, R186, 0xffff, RZ, 0xc0, !PT ;  /* 0x0000ffffbaba7812 */ /* 0x000fe400078ec0ff */
[----:B------:R-:W-:Y:S01]  /*15dd0*/  PRMT R28, R212, 0x3340, R29 ;  /* 0x00003340d41c7816 */ /* 0x000fe2000000001d */
[----:B-----5:R-:W-:Y:S01]  /*15de0*/  STL [R1+0x2bc], R157 ;  /* 0x0002bc9d01007387 */ /* 0x020fe20000100800 */
[----:B------:R-:W-:-:S02]  /*15df0*/  PRMT R29, R186, 0x3340, R187 ;  /* 0x00003340ba1d7816 */ /* 0x000fc400000000bb */
[----:B------:R-:W-:Y:S01]  /*15e00*/  LOP3.LUT R211, R211, 0xffff, RZ, 0xc0, !PT ;  /* 0x0000ffffd3d37812 */ /* 0x000fe200078ec0ff */
[----:B------:R-:W-:Y:S01]  /*15e10*/  STL.64 [R1+0x2c0], R128 ;  /* 0x0002c08001007387 */ /* 0x000fe20000100a00 */
[----:B------:R-:W-:Y:S02]  /*15e20*/  PRMT R29, R28, 0x5410, R29 ;  /* 0x000054101c1d7816 */ /* 0x000fe4000000001d */
[----:B------:R-:W-:Y:S01]  /*15e30*/  LOP3.LUT R28, R158, 0xffff, RZ, 0xc0, !PT ;  /* 0x0000ffff9e1c7812 */ /* 0x000fe200078ec0ff */
[----:B------:R-:W-:Y:S01]  /*15e40*/  STL.64 [R1+0x1f0], R54 ;  /* 0x0001f03601007387 */ /* 0x000fe20000100a00 */
[----:B------:R-:W-:Y:S02]  /*15e50*/  LOP3.LUT R185, R185, 0xffff, RZ, 0xc0, !PT ;  /* 0x0000ffffb9b97812 */ /* 0x000fe400078ec0ff */
[----:B------:R-:W-:Y:S01]  /*15e60*/  LOP3.LUT R184, R184, 0xffff, RZ, 0xc0, !PT ;  /* 0x0000ffffb8b87812 */ /* 0x000fe200078ec0ff */
[----:B------:R-:W-:Y:S01]  /*15e70*/  STL [R1+0x22c], R27 ;  /* 0x00022c1b01007387 */ /* 0x000fe20000100800 */
[----:B------:R-:W-:-:S02]  /*15e80*/  PRMT R31, R211, 0x3340, R28 ;  /* 0x00003340d31f7816 */ /* 0x000fc4000000001c */
[----:B------:R-:W-:Y:S01]  /*15e90*/  PRMT R28, R184, 0x3340, R185 ;  /* 0x00003340b81c7816 */ /* 0x000fe200000000b9 */
[----:B------:R-:W-:Y:S01]  /*15ea0*/  STL.64 [R1+0x230], R18 ;  /* 0x0002301201007387 */ /* 0x000fe20000100a00 */
[----:B------:R-:W-:Y:S02]  /*15eb0*/  LOP3.LUT R210, R210, 0xffff, RZ, 0xc0, !PT ;  /* 0x0000ffffd2d27812 */ /* 0x000fe400078ec0ff */
[----:B------:R-:W-:Y:S02]  /*15ec0*/  PRMT R28, R31, 0x5410, R28 ;  /* 0x000054101f1c7816 */ /* 0x000fe4000000001c */
[----:B------:R-:W-:Y:S02]  /*15ed0*/  LOP3.LUT R31, R177, 0xffff, RZ, 0xc0, !PT ;  /* 0x0000ffffb11f7812 */ /* 0x000fe400078ec0ff */
[----:B------:R-:W-:Y:S02]  /*15ee0*/  LOP3.LUT R183, R183, 0xffff, RZ, 0xc0, !PT ;  /* 0x0000ffffb7b77812 */ /* 0x000fe400078ec0ff */
[----:B------:R-:W-:-:S02]  /*15ef0*/  LOP3.LUT R182, R182, 0xffff, RZ, 0xc0, !PT ;  /* 0x0000ffffb6b67812 */ /* 0x000fc400078ec0ff */
[----:B------:R-:W-:Y:S02]  /*15f00*/  PRMT R30, R210, 0x3340, R31 ;  /* 0x00003340d21e7816 */ /* 0x000fe4000000001f */
[----:B------:R-:W-:Y:S02]  /*15f10*/  PRMT R31, R182, 0x3340, R183 ;  /* 0x00003340b61f7816 */ /* 0x000fe400000000b7 */
        /* <DEDUP_REMOVED lines=10> */
[----:B------:R-:W-:Y:S01]  /*15fc0*/  LOP3.LUT R202, R202, 0xffff, RZ, 0xc0, !PT ;  /* 0x0000ffffcaca7812 */ /* 0x000fe200078ec0ff */
[----:B------:R1:W-:Y:S01]  /*15fd0*/  STL.128 [R1+0x290], R28 ;  /* 0x0002901c01007387 */ /* 0x0003e20000100c00 */
        /* <DEDUP_REMOVED lines=8> */
[----:B-1----:R-:W-:Y:S02]  /*16060*/  LOP3.LUT R31, R176, 0xffff, RZ, 0xc0, !PT ;  /* 0x0000ffffb01f7812 */ /* 0x002fe400078ec0ff */
[----:B------:R-:W-:Y:S02]  /*16070*/  PRMT R28, R138, 0x3340, R139 ;  /* 0x000033408a1c7816 */ /* 0x000fe4000000008b */
[----:B------:R-:W-:-:S02]  /*16080*/  PRMT R31, R202, 0x3340, R31 ;  /* 0x00003340ca1f7816 */ /* 0x000fc4000000001f */
[----:B------:R-:W-:Y:S02]  /*16090*/  LOP3.LUT R30, R173, 0xffff, RZ, 0xc0, !PT ;  /* 0x0000ffffad1e7812 */ /* 0x000fe400078ec0ff */
[----:B------:R-:W-:Y:S02]  /*160a0*/  PRMT R28, R31, 0x5410, R28 ;  /* 0x000054101f1c7816 */ /* 0x000fe4000000001c */
[----:B------:R-:W-:Y:S02]  /*160b0*/  PRMT R30, R199, 0x3340, R30 ;  /* 0x00003340c71e7816 */ /* 0x000fe4000000001e */
[----:B------:R-:W-:Y:S02]  /*160c0*/  PRMT R31, R191, 0x3340, R192 ;  /* 0x00003340bf1f7816 */ /* 0x000fe400000000c0 */
[----:B------:R-:W-:Y:S02]  /*160d0*/  LOP3.LUT R189, R189, 0xffff, RZ, 0xc0, !PT ;  /* 0x0000ffffbdbd7812 */ /* 0x000fe400078ec0ff */
[----:B------:R-:W-:-:S02]  /*160e0*/  LOP3.LUT R188, R188, 0xffff, RZ, 0xc0, !PT ;  /* 0x0000ffffbcbc7812 */ /* 0x000fc400078ec0ff */
[----:B------:R-:W-:Y:S02]  /*160f0*/  LOP3.LUT R33, R174, 0xffff, RZ, 0xc0, !PT ;  /* 0x0000ffffae217812 */ /* 0x000fe400078ec0ff */
[----:B------:R-:W-:Y:S02]  /*16100*/  PRMT R35, R203, 0x3340, R34 ;  /* 0x00003340cb237816 */ /* 0x000fe40000000022 */
[----:B------:R-:W-:Y:S02]  /*16110*/  PRMT R31, R30, 0x5410, R31 ;  /* 0x000054101e1f7816 */ /* 0x000fe4000000001f */
[----:B------:R-:W-:Y:S02]  /*16120*/  PRMT R34, R161, 0x3340, R162 ;  /* 0x00003340a1227816 */ /* 0x000fe400000000a2 */
[----:B------:R-:W-:Y:S02]  /*16130*/  PRMT R33, R188, 0x3340, R33 ;  /* 0x00003340bc217816 */ /* 0x000fe40000000021 */
[----:B------:R-:W-:-:S02]  /*16140*/  PRMT R30, R189, 0x3340, R190 ;  /* 0x00003340bd1e7816 */ /* 0x000fc400000000be */
[----:B------:R-:W-:Y:S02]  /*16150*/  PRMT R29, R35, 0x5410, R34 ;  /* 0x00005410231d7816 */ /* 0x000fe40000000022 */
[----:B------:R-:W-:Y:S02]  /*16160*/  PRMT R30, R33, 0x5410, R30 ;  /* 0x00005410211e7816 */ /* 0x000fe4000000001e */
[----:B------:R-:W-:Y:S02]  /*16170*/  LOP3.LUT R163, R163, 0xffff, RZ, 0xc0, !PT ;  /* 0x0000ffffa3a37812 */ /* 0x000fe400078ec0ff */
[----:B------:R-:W-:Y:S01]  /*16180*/  LOP3.LUT R165, R165, 0xffff, RZ, 0xc0, !PT ;  /* 0x0000ffffa5a57812 */ /* 0x000fe200078ec0ff */
[----:B------:R1:W-:Y:S01]  /*16190*/  STL.128 [R1+0x2a0], R28 ;  /* 0x0002a01c01007387 */ /* 0x0003e20000100c00 */
        /* <DEDUP_REMOVED lines=8> */
[----:B-1----:R-:W-:Y:S02]  /*16220*/  LOP3.LUT R28, R160, 0xffff, RZ, 0xc0, !PT ;  /* 0x0000ffffa01c7812 */ /* 0x002fe400078ec0ff */
[----:B------:R-:W-:Y:S02]  /*16230*/  PRMT R33, R166, 0x3340, R33 ;  /* 0x00003340a6217816 */ /* 0x000fe40000000021 */
[----:B------:R-:W-:Y:S02]  /*16240*/  PRMT R31, R163, 0x3340, R28 ;  /* 0x00003340a31f7816 */ /* 0x000fe4000000001c */
[----:B------:R-:W-:Y:S02]  /*16250*/  PRMT R28, R164, 0x3340, R165 ;  /* 0x00003340a41c7816 */ /* 0x000fe400000000a5 */
        /* <DEDUP_REMOVED lines=8> */
[----:B------:R-:W-:Y:S02]  /*162e0*/  LOP3.LUT R30, R172, 0xffff, RZ, 0xc0, !PT ;  /* 0x0000ffffac1e7812 */ /* 0x000fe400078ec0ff */
[----:B------:R-:W-:Y:S02]  /*162f0*/  LOP3.LUT R194, R194, 0xffff, RZ, 0xc0, !PT ;  /* 0x0000ffffc2c27812 */ /* 0x000fe400078ec0ff */
[----:B------:R-:W-:Y:S02]  /*16300*/  PRMT R29, R33, 0x5410, R32 ;  /* 0x00005410211d7816 */ /* 0x000fe40000000020 */
[----:B------:R-:W-:Y:S02]  /*16310*/  PRMT R33, R193, 0x3340, R30 ;  /* 0x00003340c1217816 */ /* 0x000fe4000000001e */
[----:B------:R-:W-:Y:S01]  /*16320*/  PRMT R30, R194, 0x3340, R195 ;  /* 0x00003340c21e7816 */ /* 0x000fe200000000c3 */
[----:B------:R1:W-:Y:S01]  /*16330*/  STL.64 [R1+0x288], R28 ;  /* 0x0002881c01007387 */ /* 0x0003e20000100a00 */
[----:B------:R-:W-:-:S02]  /*16340*/  LOP3.LUT R67, R92, 0xffff, RZ, 0xc0, !PT ;  /* 0x0000ffff5c437812 */ /* 0x000fc400078ec0ff */
[----:B------:R-:W-:Y:S02]  /*16350*/  LOP3.LUT R32, R91, 0xffff, RZ, 0xc0, !PT ;  /* 0x0000ffff5b207812 */ /* 0x000fe400078ec0ff */
[----:B------:R-:W-:Y:S02]  /*16360*/  PRMT R30, R33, 0x5410, R30 ;  /* 0x00005410211e7816 */ /* 0x000fe4000000001e */
[----:B------:R-:W-:Y:S02]  /*16370*/  PRMT R67, R32, 0x3340, R67 ;  /* 0x0000334020437816 */ /* 0x000fe40000000043 */
[----:B------:R-:W-:Y:S01]  /*16380*/  LOP3.LUT R32, R89, 0xffff, RZ, 0xc0, !PT ;  /* 0x0000ffff59207812 */ /* 0x000fe200078ec0ff */
[----:B------:R2:W-:Y:S01]  /*16390*/  STL.64 [R1+0x2b0], R30 ;  /* 0x0002b01e01007387 */ /* 0x0005e20000100a00 */
[----:B------:R-:W-:Y:S02]  /*163a0*/  LOP3.LUT R33, R88, 0xffff, RZ, 0xc0, !PT ;  /* 0x0000ffff58217812 */ /* 0x000fe400078ec0ff */
[----:B------:R-:W-:-:S02]  /*163b0*/  LOP3.LUT R234, R87, 0xffff, RZ, 0xc0, !PT ;  /* 0x0000ffff57ea7812 */ /* 0x000fc400078ec0ff */
[----:B------:R-:W-:Y:S02]  /*163c0*/  PRMT R32, R33, 0x3340, R32 ;  /* 0x0000334021207816 */ /* 0x000fe40000000020 */
[----:B------:R-:W-:Y:S02]  /*163d0*/  LOP3.LUT R33, R101, 0xffff, RZ, 0xc0, !PT ;  /* 0x0000ffff65217812 */ /* 0x000fe400078ec0ff */
[----:B------:R-:W-:Y:S02]  /*163e0*/  LOP3.LUT R235, R104, 0xffff, RZ, 0xc0, !PT ;  /* 0x0000ffff68eb7812 */ /* 0x000fe400078ec0ff */
[----:B-1----:R-:W-:Y:S02]  /*163f0*/  LOP3.LUT R28, R90, 0xffff, RZ, 0xc0, !PT ;  /* 0x0000ffff5a1c7812 */ /* 0x002fe400078ec0ff */
[----:B------:R-:W-:Y:S02]  /*16400*/  PRMT R234, R33, 0x3340, R234 ;  /* 0x0000334021ea7816 */ /* 0x000fe400000000ea */
[----:B------:R-:W-:-:S02]  /*16410*/  PRMT R29, R28, 0x3340, R235 ;  /* 0x000033401c1d7816 */ /* 0x000fc400000000eb */
[----:B------:R-:W-:Y:S02]  /*16420*/  LOP3.LUT R28, R50, 0xffff, RZ, 0xc0, !PT ;  /* 0x0000ffff321c7812 */ /* 0x000fe400078ec0ff */
[----:B------:R-:W-:Y:S02]  /*16430*/  PRMT R66, R29, 0x5410, R234 ;  /* 0x000054101d427816 */ /* 0x000fe400000000ea */
[----:B------:R-:W-:Y:S02]  /*16440*/  LOP3.LUT R29, R51, 0xffff, RZ, 0xc0, !PT ;  /* 0x0000ffff331d7812 */ /* 0x000fe400078ec0ff */
[----:B--2---:R-:W-:Y:S02]  /*16450*/  LOP3.LUT R30, R49, 0xffff, RZ, 0xc0, !PT ;  /* 0x0000ffff311e7812 */ /* 0x004fe400078ec0ff */
[----:B------:R-:W-:Y:S02]  /*16460*/  LOP3.LUT R31, R48, 0xffff, RZ, 0xc0, !PT ;  /* 0x0000ffff301f7812 */ /* 0x000fe400078ec0ff */
[----:B------:R-:W-:-:S02]  /*16470*/  PRMT R67, R32, 0x5410, R67 ;  /* 0x0000541020437816 */ /* 0x000fc40000000043 */
[----:B------:R-:W-:Y:S02]  /*16480*/  PRMT R29, R28, 0x3340, R29 ;  /* 0x000033401c1d7816 */ /* 0x000fe4000000001d */
[----:B------:R-:W-:Y:S01]  /*16490*/  PRMT R30, R31, 0x3340, R30 ;  /* 0x000033401f1e7816 */ /* 0x000fe2000000001e */
[----:B------:R-:W-:Y:S01]  /*164a0*/  STL.64 [R1+0x1f8], R66 ;  /* 0x0001f84201007387 */ /* 0x000fe20000100a00 */
[----:B------:R-:W-:Y:S02]  /*164b0*/  LOP3.LUT R28, R47, 0xffff, RZ, 0xc0, !PT ;  /* 0x0000ffff2f1c7812 */ /* 0x000fe400078ec0ff */
[----:B------:R-:W-:Y:S02]  /*164c0*/  LOP3.LUT R31, R46, 0xffff, RZ, 0xc0, !PT ;  /* 0x0000ffff2e1f7812 */ /* 0x000fe400078ec0ff */
[----:B------:R-:W-:Y:S02]  /*164d0*/  LOP3.LUT R35, R45, 0xffff, RZ, 0xc0, !PT ;  /* 0x0000ffff2d237812 */ /* 0x000fe400078ec0ff */
[----:B------:R-:W-:-:S02]  /*164e0*/  LOP3.LUT R32, R44, 0xffff, RZ, 0xc0, !PT ;  /* 0x0000ffff2c207812 */ /* 0x000fc400078ec0ff */
[----:B------:R-:W-:Y:S02]  /*164f0*/  PRMT R28, R31, 0x3340, R28 ;  /* 0x000033401f1c7816 */ /* 0x000fe4000000001c */
[----:B------:R-:W-:Y:S02]  /*16500*/  PRMT R35, R32, 0x3340, R35 ;  /* 0x0000334020237816 */ /* 0x000fe40000000023 */
[----:B------:R-:W-:Y:S02]  /*16510*/  LOP3.LUT R31, R70, 0xffff, RZ, 0xc0, !PT ;  /* 0x0000ffff461f7812 */ /* 0x000fe400078ec0ff */
[----:B------:R-:W-:Y:S02]  /*16520*/  LOP3.LUT R32, R69, 0xffff, RZ, 0xc0, !PT ;  /* 0x0000ffff45207812 */ /* 0x000fe400078ec0ff */
[----:B------:R-:W-:Y:S02]  /*16530*/  LOP3.LUT R34, R68, 0xffff, RZ, 0xc0, !PT ;  /* 0x0000ffff44227812 */ /* 0x000fe400078ec0ff */
[----:B------:R-:W-:-:S02]  /*16540*/  PRMT R31, R32, 0x3340, R31 ;  /* 0x00003340201f7816 */ /* 0x000fc4000000001f */
[----:B------:R-:W-:Y:S02]  /*16550*/  LOP3.LUT R32, R59, 0xffff, RZ, 0xc0, !PT ;  /* 0x0000ffff3b207812 */ /* 0x000fe400078ec0ff */
[----:B------:R-:W-:Y:S02]  /*16560*/  LOP3.LUT R33, R57, 0xffff, RZ, 0xc0, !PT ;  /* 0x0000ffff39217812 */ /* 0x000fe400078ec0ff */
[----:B------:R-:W-:Y:S02]  /*16570*/  PRMT R34, R32, 0x3340, R34 ;  /* 0x0000334020227816 */ /* 0x000fe40000000022 */
[----:B------:R-:W-:Y:S02]  /*16580*/  LOP3.LUT R32, R58, 0xffff, RZ, 0xc0, !PT ;  /* 0x0000ffff3a207812 */ /* 0x000fe400078ec0ff */
[----:B------:R-:W-:Y:S02]  /*16590*/  LOP3.LUT R36, R52, 0xffff, RZ, 0xc0, !PT ;  /* 0x0000ffff34247812 */ /* 0x000fe400078ec0ff */
[----:B------:R-:W-:-:S02]  /*165a0*/  PRMT R32, R33, 0x3340, R32 ;  /* 0x0000334021207816 */ /* 0x000fc40000000020 */
[----:B------:R-:W-:Y:S02]  /*165b0*/  LOP3.LUT R33, R53, 0xffff, RZ, 0xc0, !PT ;  /* 0x0000ffff35217812 */ /* 0x000fe400078ec0ff */
[----:B------:R-:W-:Y:S02]  /*165c0*/  PRMT R29, R30, 0x5410, R29 ;  /* 0x000054101e1d7816 */ /* 0x000fe4000000001d */
[----:B------:R-:W-:Y:S02]  /*165d0*/  PRMT R33, R36, 0x3340, R33 ;  /* 0x0000334024217816 */ /* 0x000fe40000000021 */
[----:B------:R-:W-:Y:S02]  /*165e0*/  PRMT R31, R34, 0x5410, R31 ;  /* 0x00005410221f7816 */ /* 0x000fe4000000001f */
[----:B------:R-:W-:Y:S02]  /*165f0*/  PRMT R30, R33, 0x5410, R32 ;  /* 0x00005410211e7816 */ /* 0x000fe40000000020 */
[----:B------:R-:W-:-:S02]  /*16600*/  LOP3.LUT R34, R78, 0xffff, RZ, 0xc0, !PT ;  /* 0x0000ffff4e227812 */ /* 0x000fc400078ec0ff */
[----:B------:R-:W-:Y:S02]  /*16610*/  LOP3.LUT R32, R77, 0xffff, RZ, 0xc0, !PT ;  /* 0x0000ffff4d207812 */ /* 0x000fe400078ec0ff */
[----:B------:R-:W-:Y:S02]  /*16620*/  LOP3.LUT R33, R76, 0xffff, RZ, 0xc0, !PT ;  /* 0x0000ffff4c217812 */ /* 0x000fe400078ec0ff */
[----:B------:R-:W-:Y:S02]  /*16630*/  PRMT R34, R32, 0x3340, R34 ;  /* 0x0000334020227816 */ /* 0x000fe40000000022 */
[----:B------:R-:W-:Y:S02]  /*16640*/  LOP3.LUT R32, R75, 0xffff, RZ, 0xc0, !PT ;  /* 0x0000ffff4b207812 */ /* 0x000fe400078ec0ff */
[----:B------:R-:W-:Y:S02]  /*16650*/  PRMT R28, R35, 0x5410, R28 ;  /* 0x00005410231c7816 */ /* 0x000fe4000000001c */
[----:B------:R-:W-:-:S02]  /*16660*/  PRMT R33, R32, 0x3340, R33 ;  /* 0x0000334020217816 */ /* 0x000fc40000000021 */
[----:B------:R-:W-:Y:S01]  /*16670*/  LOP3.LUT R32, R74, 0xffff, RZ, 0xc0, !PT ;  /* 0x0000ffff4a207812 */ /* 0x000fe200078ec0ff */
[----:B------:R-:W-:Y:S01]  /*16680*/  STL.128 [R1+0x200], R28 ;  /* 0x0002001c01007387 */ /* 0x000fe20000100c00 */
[----:B------:R-:W-:Y:S02]  /*16690*/  LOP3.LUT R35, R73, 0xffff, RZ, 0xc0, !PT ;  /* 0x0000ffff49237812 */ /* 0x000fe400078ec0ff */
[----:B------:R-:W-:Y:S02]  /*166a0*/  LOP3.LUT R36, R71, 0xffff, RZ, 0xc0, !PT ;  /* 0x0000ffff47247812 */ /* 0x000fe400078ec0ff */
[----:B------:R-:W-:Y:S02]  /*166b0*/  PRMT R32, R35, 0x3340, R32 ;  /* 0x0000334023207816 */ /* 0x000fe40000000020 */
[----:B------:R-:W-:Y:S02]  /*166c0*/  LOP3.LUT R35, R72, 0xffff, RZ, 0xc0, !PT ;  /* 0x0000ffff48237812 */ /* 0x000fe400078ec0ff */
[----:B------:R-:W-:-:S02]  /*166d0*/  PRMT R33, R33, 0x5410, R34 ;  /* 0x0000541021217816 */ /* 0x000fc40000000022 */
[----:B------:R-:W-:Y:S02]  /*166e0*/  PRMT R34, R169, 0x7604, R170 ;  /* 0x00007604a9227816 */ /* 0x000fe400000000aa */
[----:B------:R-:W-:Y:S02]  /*166f0*/  PRMT R35, R36, 0x3340, R35 ;  /* 0x0000334024237816 */ /* 0x000fe40000000023 */
[----:B------:R-:W-:Y:S01]  /*16700*/  LOP3.LUT R36, R83, 0xffff, RZ, 0xc0, !PT ;  /* 0x0000ffff53247812 */ /* 0x000fe200078ec0ff */
[----:B------:R1:W-:Y:S01]  /*16710*/  STL.U16 [R1+0x2b8], R34 ;  /* 0x0002b82201007387 */ /* 0x0003e20000100400 */
[----:B------:R-:W-:Y:S02]  /*16720*/  PRMT R32, R35, 0x5410, R32 ;  /* 0x0000541023207816 */ /* 0x000fe40000000020 */
[----:B------:R-:W-:Y:S02]  /*16730*/  LOP3.LUT R35, R86, 0xffff, RZ, 0xc0, !PT ;  /* 0x0000ffff56237812 */ /* 0x000fe400078ec0ff */
[----:B------:R-:W-:-:S02]  /*16740*/  LOP3.LUT R37, R79, 0xffff, RZ, 0xc0, !PT ;  /* 0x0000ffff4f257812 */ /* 0x000fc400078ec0ff */
[----:B------:R-:W-:Y:S02]  /*16750*/  LOP3.LUT R65, R100, 0xffff, RZ, 0xc0, !PT ;  /* 0x0000ffff64417812 */ /* 0x000fe400078ec0ff */
[----:B------:R-:W-:Y:S02]  /*16760*/  LOP3.LUT R64, R96, 0xffff, RZ, 0xc0, !PT ;  /* 0x0000ffff60407812 */ /* 0x000fe400078ec0ff */
[----:B-1----:R-:W-:Y:S02]  /*16770*/  LOP3.LUT R34, R85, 0xffff, RZ, 0xc0, !PT ;  /* 0x0000ffff55227812 */ /* 0x002fe400078ec0ff */
[----:B------:R-:W-:Y:S02]  /*16780*/  PRMT R66, R102, 0x7604, R103 ;  /* 0x0000760466427816 */ /* 0x000fe40000000067 */
[----:B------:R-:W-:Y:S02]  /*16790*/  PRMT R35, R34, 0x3340, R35 ;  /* 0x0000334022237816 */ /* 0x000fe40000000023 */
[----:B------:R-:W-:Y:S01]  /*167a0*/  LOP3.LUT R34, R84, 0xffff, RZ, 0xc0, !PT ;  /* 0x0000ffff54227812 */ /* 0x000fe200078ec0ff */
[----:B------:R1:W-:Y:S01]  /*167b0*/  STL.U16 [R1+0x228], R66 ;  /* 0x0002284201007387 */ /* 0x0003e20000100400 */
[----:B0-----:R-:W-:-:S02]  /*167c0*/  ISETP.GE.U32.AND P0, PT, R38, 0x20, PT ;  /* 0x000000202600780c */ /* 0x001fc40003f06070 */
        /* <DEDUP_REMOVED lines=19> */
[----:B------:R-:W-:-:S04]  /*16900*/  PRMT R36, R37, 0x3340, R36 ;  /* 0x0000334025247816 */ /* 0x000fc80000000024 */
[----:B------:R-:W-:-:S05]  /*16910*/  PRMT R64, R36, 0x5410, R64 ;  /* 0x0000541024407816 */ /* 0x000fca0000000040 */
[----:B------:R1:W-:Y:S01]  /*16920*/  STL.64 [R1+0x220], R64 ;  /* 0x0002204001007387 */ /* 0x0003e20000100a00 */
[----:B------:R-:W-:Y:S05]  /*16930*/  @!P0 BRA `(.L_x_603) ;  /* 0x0000001000d88947 */ /* 0x000fea0003800000 */
[C---:B------:R-:W-:Y:S01]  /*16940*/  ISETP.NE.U32.AND P0, PT, R24.reuse, RZ, PT ;  /* 0x000000ff1800720c */ /* 0x040fe20003f05070 */
[----:B------:R-:W-:Y:S01]  /*16950*/  BSSY.RECONVERGENT B0, `(.L_x_604) ;  /* 0x0000088000007945 */ /* 0x000fe20003800200 */
[----:B------:R-:W-:Y:S02]  /*16960*/  IADD3 R24, P3, PT, R24, R54, RZ ;  /* 0x0000003618187210 */ /* 0x000fe40007f7e0ff */
[----:B------:R-:W-:-:S03]  /*16970*/  ISETP.NE.AND.EX P0, PT, R25, RZ, PT, P0 ;  /* 0x000000ff1900720c */ /* 0x000fc60003f05300 */
[----:B------:R-:W-:-:S10]  /*16980*/  IMAD.X R236, R25, 0x1, R55, P3 ;  /* 0x0000000119ec7824 */ /* 0x000fd400018e0637 */
[----:B------:R-:W-:Y:S05]  /*16990*/  @P0 BRA `(.L_x_605) ;  /* 0x00000008000c0947 */ /* 0x000fea0003800000 */
[----:B------:R-:W-:Y:S01]  /*169a0*/  DADD R20, R20, R18 ;  /* 0x0000000014147229 */ /* 0x000fe20000000012 */
[----:B------:R-:W-:Y:S01]  /*169b0*/  IMAD.IADD R26, R26, 0x1, R27 ;  /* 0x000000011a1a7824 */ /* 0x000fe200078e021b */
[----:B------:R0:W-:Y:S01]  /*169c0*/  STL.U8 [R1+0x360], RZ ;  /* 0x000360ff01007387 */ /* 0x0001e20000100000 */
[----:B------:R-:W-:Y:S01]  /*169d0*/  BSSY.RECONVERGENT B2, `(.L_x_606) ;  /* 0x000000a000027945 */ /* 0x000fe20003800200 */
[----:B------:R-:W-:Y:S02]  /*169e0*/  IMAD.MOV.U32 R36, RZ, RZ, RZ ;  /* 0x000000ffff247224 */ /* 0x000fe400078e00ff */
[----:B------:R0:W-:Y:S04]  /*169f0*/  STL [R1+0x394], R26 ;  /* 0x0003941a01007387 */ /* 0x0001e80000100800 */
[----:B------:R0:W-:Y:S02]  /*16a00*/  STL.64 [R1+0x398], R20 ;  /* 0x0003981401007387 */ /* 0x0001e40000100a00 */
.L_x_607:
[----:B0-----:R-:W-:-:S06]  /*16a10*/  IMAD.IADD R20, R1, 0x1, R36 ;  /* 0x0000000101147824 */ /* 0x001fcc00078e0224 */
[----:B------:R-:W2:Y:S01]  /*16a20*/  LDL.U8 R20, [R20+0x360] ;  /* 0x0003600014147983 */ /* 0x000ea20000100000 */
[----:B------:R-:W-:Y:S02]  /*16a30*/  IMAD.MOV.U32 R21, RZ, RZ, R36 ;  /* 0x000000ffff157224 */ /* 0x000fe400078e0024 */
[----:B------:R-:W-:Y:S01]  /*16a40*/  VIADD R36, R36, 0x1 ;  /* 0x0000000124247836 */ /* 0x000fe20000000000 */
[----:B--2---:R-:W-:-:S13]  /*16a50*/  ISETP.NE.AND P0, PT, R20, RZ, PT ;  /* 0x000000ff1400720c */ /* 0x004fda0003f05270 */
[----:B------:R-:W-:Y:S05]  /*16a60*/  @P0 BRA `(.L_x_607) ;  /* 0xfffffffc00e80947 */ /* 0x000fea000383ffff */
[----:B------:R-:W-:Y:S05]  /*16a70*/  BSYNC.RECONVERGENT B2 ;  /* 0x0000000000027941 */ /* 0x000fea0003800200 */
.L_x_606:
[----:B------:R-:W-:Y:S01]  /*16a80*/  LOP3.LUT P0, RZ, R90, 0xff, RZ, 0xc0, !PT ;  /* 0x000000ff5aff7812 */ /* 0x000fe2000780c0ff */
[----:B------:R-:W-:Y:S01]  /*16a90*/  BSSY.RECONVERGENT B2, `(.L_x_608) ;  /* 0x0000010000027945 */ /* 0x000fe20003800200 */
[----:B------:R-:W-:-:S11]  /*16aa0*/  IMAD.MOV.U32 R20, RZ, RZ, R21 ;  /* 0x000000ffff147224 */ /* 0x000fd600078e0015 */
[----:B------:R-:W-:Y:S05]  /*16ab0*/  @!P0 BRA `(.L_x_609) ;  /* 0x0000000000348947 */ /* 0x000fea0003800000 */
[----:B------:R-:W-:Y:S01]  /*16ac0*/  BSSY.RECONVERGENT B3, `(.L_x_610) ;  /* 0x000000b000037945 */ /* 0x000fe20003800200 */
[----:B------:R-:W-:-:S07]  /*16ad0*/  IMAD.MOV.U32 R20, RZ, RZ, RZ ;  /* 0x000000ffff147224 */ /* 0x000fce00078e00ff */
.L_x_611:
        /* <DEDUP_REMOVED lines=10> */
.L_x_610:
[----:B------:R-:W-:-:S07]  /*16b80*/  IMAD.MOV.U32 R20, RZ, RZ, R26 ;  /* 0x000000ffff147224 */ /* 0x000fce00078e001a */
.L_x_609:
[----:B------:R-:W-:Y:S05]  /*16b90*/  BSYNC.RECONVERGENT B2 ;  /* 0x0000000000027941 */ /* 0x000fea0003800200 */
.L_x_608:
[----:B------:R-:W-:Y:S01]  /*16ba0*/  IMAD.IADD R21, R1, 0x1, R20 ;  /* 0x0000000101157824 */ /* 0x000fe200078e0214 */
[----:B------:R-:W-:Y:S01]  /*16bb0*/  BSSY.RECONVERGENT B2, `(.L_x_612) ;  /* 0x0000009000027945 */ /* 0x000fe20003800200 */
[----:B------:R-:W-:-:S03]  /*16bc0*/  IMAD.MOV.U32 R20, RZ, RZ, RZ ;  /* 0x000000ffff147224 */ /* 0x000fc600078e00ff */
[----:B------:R0:W-:Y:S04]  /*16bd0*/  STL.U8 [R21+0x361], RZ ;  /* 0x000361ff15007387 */ /* 0x0001e80000100000 */
.L_x_613:
[----:B------:R-:W-:-:S05]  /*16be0*/  IMAD.IADD R25, R1, 0x1, R20 ;  /* 0x0000000101197824 */ /* 0x000fca00078e0214 */
[----:B0-----:R-:W2:Y:S02]  /*16bf0*/  LDL.U8 R21, [R25+0x360] ;  /* 0x0003600019157983 */ /* 0x001ea40000100000 */
[----:B--2---:R-:W-:Y:S01]  /*16c00*/  ISETP.NE.AND P0, PT, R21, RZ, PT ;  /* 0x000000ff1500720c */ /* 0x004fe20003f05270 */
[----:B------:R-:W-:Y:S02]  /*16c10*/  IMAD.MOV.U32 R21, RZ, RZ, R20 ;  /* 0x000000ffff157224 */ /* 0x000fe400078e0014 */
[----:B------:R-:W-:-:S10]  /*16c20*/  VIADD R20, R20, 0x1 ;  /* 0x0000000114147836 */ /* 0x000fd40000000000 */
[----:B------:R-:W-:Y:S05]  /*16c30*/  @P0 BRA `(.L_x_613) ;  /* 0xfffffffc00e80947 */ /* 0x000fea000383ffff */
[----:B------:R-:W-:Y:S05]  /*16c40*/  BSYNC.RECONVERGENT B2 ;  /* 0x0000000000027941 */ /* 0x000fea0003800200 */
.L_x_612:
[----:B------:R-:W-:Y:S01]  /*16c50*/  LOP3.LUT P0, RZ, R107, 0xff, RZ, 0xc0, !PT ;  /* 0x000000ff6bff7812 */ /* 0x000fe2000780c0ff */
[----:B------:R-:W-:Y:S01]  /*16c60*/  BSSY.RECONVERGENT B2, `(.L_x_614) ;  /* 0x0000010000027945 */ /* 0x000fe20003800200 */
[----:B------:R-:W-:-:S11]  /*16c70*/  IMAD.MOV.U32 R20, RZ, RZ, R21 ;  /* 0x000000ffff147224 */ /* 0x000fd600078e0015 */
[----:B------:R-:W-:Y:S05]  /*16c80*/  @!P0 BRA `(.L_x_615) ;  /* 0x0000000000348947 */ /* 0x000fea0003800000 */
[----:B------:R-:W-:Y:S01]  /*16c90*/  BSSY.RECONVERGENT B3, `(.L_x_616) ;  /* 0x000000b000037945 */ /* 0x000fe20003800200 */
[----:B------:R-:W-:-:S07]  /*16ca0*/  IMAD.MOV.U32 R20, RZ, RZ, RZ ;  /* 0x000000ffff147224 */ /* 0x000fce00078e00ff */
.L_x_617:
        /* <DEDUP_REMOVED lines=10> */
.L_x_616:
[----:B------:R-:W-:-:S07]  /*16d50*/  IMAD.MOV.U32 R20, RZ, RZ, R26 ;  /* 0x000000ffff147224 */ /* 0x000fce00078e001a */
.L_x_615:
[----:B------:R-:W-:Y:S05]  /*16d60*/  BSYNC.RECONVERGENT B2 ;  /* 0x0000000000027941 */ /* 0x000fea0003800200 */
.L_x_614:
        /* <DEDUP_REMOVED lines=69> */
[----:B0-----:R-:W-:-:S07]  /*171c0*/  PRMT R111, R43, 0x7610, R111 ;  /* 0x000076102b6f7816 */ /* 0x001fce000000006f */
.L_x_605:
[----:B------:R-:W-:Y:S05]  /*171d0*/  BSYNC.RECONVERGENT B0 ;  /* 0x0000000000007941 */ /* 0x000fea0003800200 */
.L_x_604:
[----:B------:R-:W-:Y:S01]  /*171e0*/  LOP3.LUT R37, R135, 0xffff, RZ, 0xc0, !PT ;  /* 0x0000ffff87257812 */ /* 0x000fe200078ec0ff */
[----:B------:R-:W0:Y:S01]  /*171f0*/  S2R R41, SR_LANEID ;  /* 0x0000000000297919 */ /* 0x000e220000000000 */
[----:B------:R-:W-:Y:S02]  /*17200*/  LOP3.LUT R25, R206, 0xffff, RZ, 0xc0, !PT ;  /* 0x0000ffffce197812 */ /* 0x000fe400078ec0ff */
[----:B------:R-:W-:Y:S01]  /*17210*/  LOP3.LUT R36, R207, 0xffff, RZ, 0xc0, !PT ;  /* 0x0000ffffcf247812 */ /* 0x000fe200078ec0ff */
[----:B-----5:R-:W-:Y:S01]  /*17220*/  STL [R1+0x274], R26 ;  /* 0x0002741a01007387 */ /* 0x020fe20000100800 */
[----:B------:R-:W-:Y:S02]  /*17230*/  PRMT R37, R25, 0x3340, R37 ;  /* 0x0000334019257816 */ /* 0x000fe40000000025 */
[----:B------:R-:W-:Y:S01]  /*17240*/  LOP3.LUT R25, R136, 0xffff, RZ, 0xc0, !PT ;  /* 0x0000ffff88197812 */ /* 0x000fe200078ec0ff */
[----:B------:R-:W-:Y:S01]  /*17250*/  STL.64 [R1+0x278], R20 ;  /* 0x0002781401007387 */ /* 0x000fe20000100a00 */
        /* <DEDUP_REMOVED lines=13> */
[----:B0-----:R-:W-:Y:S02]  /*17330*/  ISETP.NE.AND P0, PT, R41, RZ, PT ;  /* 0x000000ff2900720c */ /* 0x001fe40003f05270 */
        /* <DEDUP_REMOVED lines=12> */
[----:B------:R0:W-:Y:S02]  /*17400*/  STL.128 [R1+0x240], R36 ;  /* 0x0002402401007387 */ /* 0x0001e40000100c00 */
[----:B0-----:R-:W-:Y:S02]  /*17410*/  LOP3.LUT R37, R123, 0xffff, RZ, 0xc0, !PT ;  /* 0x0000ffff7b257812 */ /* 0x001fe400078ec0ff */
        /* <DEDUP_REMOVED lines=53> */
[----:B------:R-:W-:Y:S02]  /*17770*/  PRMT R38, R25, 0x5410, R38 ;  /* 0x0000541019267816 */ /* 0x000fe40000000026 */
[----:B------:R-:W-:-:S03]  /*17780*/  PRMT R25, R105, 0x7604, R106 ;  /* 0x0000760469197816 */ /* 0x000fc6000000006a */
[----:B------:R-:W-:Y:S04]  /*17790*/  STL.128 [R1+0x260], R36 ;  /* 0x0002602401007387 */ /* 0x000fe80000100c00 */
[----:B------:R0:W-:Y:S02]  /*177a0*/  STL.U16 [R1+0x270], R25 ;  /* 0x0002701901007387 */ /* 0x0001e40000100400 */
[----:B0-----:R-:W-:-:S05]  /*177b0*/  IMAD.MOV.U32 R25, RZ, RZ, R236 ;  /* 0x000000ffff197224 */ /* 0x001fca00078e00ec */
[----:B------:R0:W-:Y:S01]  /*177c0*/  STL.64 [R1+0x238], R24 ;  /* 0x0002381801007387 */ /* 0x0001e20000100a00 */
[----:B------:R-:W-:Y:S05]  /*177d0*/  @P0 BRA `(.L_x_603) ;  /* 0x0000000400300947 */ /* 0x000fea0003800000 */
[----:B------:R-:W-:Y:S01]  /*177e0*/  LOP3.LUT R20, R90, 0xffff, RZ, 0xc0, !PT ;  /* 0x0000ffff5a147812 */ /* 0x000fe200078ec0ff */
[----:B------:R-:W-:Y:S01]  /*177f0*/  IMAD.MOV.U32 R38, RZ, RZ, R28 ;  /* 0x000000ffff267224 */ /* 0x000fe200078e001c */
[----:B------:R2:W-:Y:S01]  /*17800*/  STL.U16 [R1+0x270], R66 ;  /* 0x0002704201007387 */ /* 0x0005e20000100400 */
[----:B------:R-:W-:Y:S01]  /*17810*/  IMAD.MOV.U32 R39, RZ, RZ, R29 ;  /* 0x000000ffff277224 */ /* 0x000fe200078e001d */
[----:B------:R-:W-:Y:S01]  /*17820*/  PRMT R235, R20, 0x3340, R235 ;  /* 0x0000334014eb7816 */ /* 0x000fe200000000eb */
[----:B------:R-:W-:Y:S01]  /*17830*/  IMAD.MOV.U32 R28, RZ, RZ, R30 ;  /* 0x000000ffff1c7224 */ /* 0x000fe200078e001e */
[----:B------:R2:W-:Y:S01]  /*17840*/  STL.64 [R1+0x238], R54 ;  /* 0x0002383601007387 */ /* 0x0005e20000100a00 */
[----:B------:R-:W-:Y:S01]  /*17850*/  IMAD.MOV.U32 R29, RZ, RZ, R31 ;  /* 0x000000ffff1d7224 */ /* 0x000fe200078e001f */
[----:B------:R-:W-:Y:S01]  /*17860*/  PRMT R36, R235, 0x5410, R234 ;  /* 0x00005410eb247816 */ /* 0x000fe200000000ea */
[----:B------:R-:W-:Y:S01]  /*17870*/  IMAD.MOV.U32 R30, RZ, RZ, R32 ;  /* 0x000000ffff1e7224 */ /* 0x000fe200078e0020 */
[----:B------:R2:W-:Y:S01]  /*17880*/  STL [R1+0x274], R27 ;  /* 0x0002741b01007387 */ /* 0x0005e20000100800 */
[----:B------:R-:W-:Y:S01]  /*17890*/  IMAD.MOV.U32 R31, RZ, RZ, R33 ;  /* 0x000000ffff1f7224 */ /* 0x000fe200078e0021 */
[----:B------:R-:W-:Y:S01]  /*178a0*/  PRMT R105, R102, 0x7610, R105 ;  /* 0x0000761066697816 */ /* 0x000fe20000000069 */
[----:B-1----:R-:W-:Y:S01]  /*178b0*/  IMAD.MOV.U32 R32, RZ, RZ, R34 ;  /* 0x000000ffff207224 */ /* 0x002fe200078e0022 */
[----:B------:R2:W-:Y:S01]  /*178c0*/  STL.64 [R1+0x278], R18 ;  /* 0x0002781201007387 */ /* 0x0005e20000100a00 */
[----:B------:R-:W-:Y:S01]  /*178d0*/  IMAD.MOV.U32 R33, RZ, RZ, R35 ;  /* 0x000000ffff217224 */ /* 0x000fe200078e0023 */
[----:B------:R-:W-:Y:S01]  /*178e0*/  PRMT R106, R103, 0x7610, R106 ;  /* 0x00007610676a7816 */ /* 0x000fe2000000006a */
[----:B------:R-:W-:Y:S01]  /*178f0*/  IMAD.MOV.U32 R37, RZ, RZ, R67 ;  /* 0x000000ffff257224 */ /* 0x000fe200078e0043 */
[----:B------:R2:W-:Y:S01]  /*17900*/  STL.128 [R1+0x250], R28 ;  /* 0x0002501c01007387 */ /* 0x0005e20000100c00 */
[----:B------:R-:W-:Y:S01]  /*17910*/  IMAD.MOV.U32 R34, RZ, RZ, R64 ;  /* 0x000000ffff227224 */ /* 0x000fe200078e0040 */
[----:B------:R-:W-:Y:S01]  /*17920*/  PRMT R111, R100, 0x7610, R111 ;  /* 0x00007610646f7816 */ /* 0x000fe2000000006f */
[----:B------:R-:W-:Y:S01]  /*17930*/  IMAD.MOV.U32 R35, RZ, RZ, R65 ;  /* 0x000000ffff237224 */ /* 0x000fe200078e0041 */
[----:B------:R2:W-:Y:S01]  /*17940*/  STL.128 [R1+0x240], R36 ;  /* 0x0002402401007387 */ /* 0x0005e20000100c00 */
[----:B------:R-:W-:Y:S01]  /*17950*/  IMAD.MOV.U32 R26, RZ, RZ, R27 ;  /* 0x000000ffff1a7224 */ /* 0x000fe200078e001b */
[----:B------:R-:W-:Y:S01]  /*17960*/  PRMT R141, R99, 0x7610, R141 ;  /* 0x00007610638d7816 */ /* 0x000fe2000000008d */
[----:B0-----:R-:W-:Y:S01]  /*17970*/  IMAD.MOV.U32 R24, RZ, RZ, R54 ;  /* 0x000000ffff187224 */ /* 0x001fe200078e0036 */
[----:B------:R2:W-:Y:S01]  /*17980*/  STL.128 [R1+0x260], R32 ;  /* 0x0002602001007387 */ /* 0x0005e20000100c00 */
        /* <DEDUP_REMOVED lines=48> */
[----:B--2---:R-:W-:-:S07]  /*17c90*/  PRMT R107, R90, 0x7610, R107 ;  /* 0x000076105a6b7816 */ /* 0x004fce000000006b */
.L_x_603:
[----:B------:R-:W-:Y:S05]  /*17ca0*/  BSYNC.RECONVERGENT B1 ;  /* 0x0000000000017941 */ /* 0x000fea0003800200 */
.L_x_602:
[----:B------:R2:W-:Y:S01]  /*17cb0*/  STL.128 [R1+0x50], R4 ;  /* 0x0000500401007387 */ /* 0x0005e20000100c00 */
[----:B------:R-:W-:Y:S01]  /*17cc0*/  LOP3.LUT R123, R123, 0xffff, RZ, 0xc0, !PT ;  /* 0x0000ffff7b7b7812 */ /* 0x000fe200078ec0ff */
[----:B------:R-:W-:Y:S01]  /*17cd0*/  BSSY.RECONVERGENT B1, `(.L_x_618) ;  /* 0x0000185000017945 */ /* 0x000fe20003800200 */
[----:B------:R-:W-:Y:S01]  /*17ce0*/  LOP3.LUT R124, R124, 0xffff, RZ, 0xc0, !PT ;  /* 0x0000ffff7c7c7812 */ /* 0x000fe200078ec0ff */
[----:B------:R3:W-:Y:S01]  /*17cf0*/  STL.128 [R1+0x60], R8 ;  /* 0x0000600801007387 */ /* 0x0007e20000100c00 */
[----:B------:R-:W-:Y:S01]  /*17d00*/  LOP3.LUT R119, R119, 0xffff, RZ, 0xc0, !PT ;  /* 0x0000ffff77777812 */ /* 0x000fe200078ec0ff */
[----:B------:R-:W-:Y:S01]  /*17d10*/  IMAD.MOV.U32 R18, RZ, RZ, R22 ;  /* 0x000000ffff127224 */ /* 0x000fe200078e0016 */
[----:B------:R-:W-:Y:S01]  /*17d20*/  LOP3.LUT R120, R120, 0xffff, RZ, 0xc0, !PT ;  /* 0x0000ffff78787812 */ /* 0x000fe200078ec0ff */
[----:B------:R4:W-:Y:S01]  /*17d30*/  STL.128 [R1+0x70], R12 ;  /* 0x0000700c01007387 */ /* 0x0009e20000100c00 */
[----:B------:R-:W-:Y:S02]  /*17d40*/  LOP3.LUT R121, R121, 0xffff, RZ, 0xc0, !PT ;  /* 0x0000ffff79797812 */ /* 0x000fe400078ec0ff */
[----:B------:R-:W-:Y:S01]  /*17d50*/  LOP3.LUT R122, R122, 0xffff, RZ, 0xc0, !PT ;  /* 0x0000ffff7a7a7812 */ /* 0x000fe200078ec0ff */
[----:B------:R-:W-:Y:S01]  /*17d60*/  STL.U16 [R1+0x80], R216 ;  /* 0x000080d801007387 */ /* 0x000fe20000100400 */
[----:B------:R-:W-:-:S02]  /*17d70*/  LOP3.LUT R116, R116, 0xffff, RZ, 0xc0, !PT ;  /* 0x0000ffff74747812 */ /* 0x000fc400078ec0ff */
[----:B------:R-:W-:Y:S01]  /*17d80*/  LOP3.LUT R125, R125, 0xffff, RZ, 0xc0, !PT ;  /* 0x0000ffff7d7d7812 */ /* 0x000fe200078ec0ff */
[----:B------:R-:W-:Y:S01]  /*17d90*/  STL.64 [R1], R24 ;  /* 0x0000001801007387 */ /* 0x000fe20000100a00 */
[----:B--2---:R-:W-:Y:S02]  /*17da0*/  LOP3.LUT R4, R153, 0xffff, RZ, 0xc0, !PT ;  /* 0x0000ffff99047812 */ /* 0x004fe400078ec0ff */
[----:B------:R-:W-:Y:S01]  /*17db0*/  LOP3.LUT R7, R154, 0xffff, RZ, 0xc0, !PT ;  /* 0x0000ffff9a077812 */ /* 0x000fe200078ec0ff */
[----:B------:R-:W-:Y:S01]  /*17dc0*/  STL [R1+0x3c], R26 ;  /* 0x00003c1a01007387 */ /* 0x000fe20000100800 */
[----:B------:R-:W-:Y:S02]  /*17dd0*/  PRMT R123, R4, 0x3340, R123 ;  /* 0x00003340047b7816 */ /* 0x000fe4000000007b */
[----:B------:R-:W-:Y:S01]  /*17de0*/  PRMT R124, R7, 0x3340, R124 ;  /* 0x00003340077c7816 */ /* 0x000fe2000000007c */
[----:B------:R-:W-:Y:S01]  /*17df0*/  STL.128 [R1+0x40], R20 ;  /* 0x0000401401007387 */ /* 0x000fe20000100c00 */
[----:B------:R-:W-:-:S02]  /*17e00*/  LOP3.LUT R4, R149, 0xffff, RZ, 0xc0, !PT ;  /* 0x0000ffff95047812 */ /* 0x000fc400078ec0ff */
[----:B------:R-:W-:Y:S01]  /*17e10*/  LOP3.LUT R7, R150, 0xffff, RZ, 0xc0, !PT ;  /* 0x0000ffff96077812 */ /* 0x000fe200078ec0ff */
[----:B------:R-:W-:Y:S01]  /*17e20*/  STL [R1+0x84], R0 ;  /* 0x0000840001007387 */ /* 0x000fe20000100800 */
[----:B------:R-:W-:Y:S02]  /*17e30*/  PRMT R119, R4, 0x3340, R119 ;  /* 0x0000334004777816 */ /* 0x000fe40000000077 */
[----:B------:R-:W-:Y:S01]  /*17e40*/  PRMT R120, R7, 0x3340, R120 ;  /* 0x0000334007787816 */ /* 0x000fe20000000078 */
[----:B------:R-:W-:Y:S01]  /*17e50*/  STL.64 [R1+0x88], R16 ;  /* 0x0000881001007387 */ /* 0x000fe20000100a00 */
[----:B------:R-:W-:Y:S02]  /*17e60*/  PRMT R4, R105, 0x7604, R106 ;  /* 0x0000760469047816 */ /* 0x000fe4000000006a */
[----:B---3--:R-:W-:Y:S02]  /*17e70*/  LOP3.LUT R8, R151, 0xffff, RZ, 0xc0, !PT ;  /* 0x0000ffff97087812 */ /* 0x008fe400078ec0ff */
[----:B------:R-:W-:Y:S01]  /*17e80*/  LOP3.LUT R11, R152, 0xffff, RZ, 0xc0, !PT ;  /* 0x0000ffff980b7812 */ /* 0x000fe200078ec0ff */
[----:B------:R2:W-:Y:S01]  /*17e90*/  STL.U16 [R1+0x38], R4 ;  /* 0x0000380401007387 */ /* 0x0005e20000100400 */
        /* <DEDUP_REMOVED lines=23> */
[----:B----4-:R-:W-:Y:S02]  /*18010*/  LOP3.LUT R12, R147, 0xffff, RZ, 0xc0, !PT ;  /* 0x0000ffff930c7812 */ /* 0x010fe400078ec0ff */
        /* <DEDUP_REMOVED lines=17> */
[----:B--2---:R-:W-:Y:S02]  /*18130*/  PRMT R4, R207, 0x3340, R136 ;  /* 0x00003340cf047816 */ /* 0x004fe40000000088 */
        /* <DEDUP_REMOVED lines=17> */
[----:B------:R2:W-:Y:S01]  /*18250*/  STL.64 [R1+0x8], R36 ;  /* 0x0000082401007387 */ /* 0x0005e20000100a00 */
[----:B------:R-:W-:Y:S02]  /*18260*/  PRMT R39, R14, 0x5410, R39 ;  /* 0x000054100e277816 */ /* 0x000fe40000000027 */
[----:B------:R-:W-:Y:S01]  /*18270*/  PRMT R38, R19, 0x5410, R38 ;  /* 0x0000541013267816 */ /* 0x000fe20000000026 */
[----:B------:R-:W-:Y:S01]  /*18280*/  IMAD.MOV.U32 R19, RZ, RZ, R23 ;  /* 0x000000ffff137224 */ /* 0x000fe200078e0017 */
[----:B------:R-:W-:-:S02]  /*18290*/  PRMT R5, R132, 0x5410, R5 ;  /* 0x0000541084057816 */ /* 0x000fc40000000005 */
[----:B------:R-:W-:Y:S01]  /*182a0*/  PRMT R4, R134, 0x5410, R133 ;  /* 0x0000541086047816 */ /* 0x000fe20000000085 */
[----:B------:R2:W-:Y:S01]  /*182b0*/  STL.64 [R1+0x30], R38 ;  /* 0x0000302601007387 */ /* 0x0005e20000100a00 */
[----:B------:R-:W-:Y:S02]  /*182c0*/  PRMT R7, R124, 0x5410, R123 ;  /* 0x000054107c077816 */ /* 0x000fe4000000007b */
[----:B------:R-:W-:Y:S02]  /*182d0*/  PRMT R9, R120, 0x5410, R119 ;  /* 0x0000541078097816 */ /* 0x000fe40000000077 */
[----:B------:R-:W-:Y:S01]  /*182e0*/  PRMT R10, R15, 0x5410, R12 ;  /* 0x000054100f0a7816 */ /* 0x000fe2000000000c */
[----:B------:R2:W-:Y:S04]  /*182f0*/  STL.128 [R1+0x10], R4 ;  /* 0x0000100401007387 */ /* 0x0005e80000100c00 */
[----:B------:R2:W-:Y:S01]  /*18300*/  STL.128 [R1+0x20], R8 ;  /* 0x0000200801007387 */ /* 0x0005e20000100c00 */
[----:B------:R-:W-:Y:S05]  /*18310*/  @!P2 BRA `(.L_x_619) ;  /* 0x000000100080a947 */ /* 0x000fea0003800000 */
[----:B------:R-:W-:Y:S01]  /*18320*/  ISETP.NE.U32.AND P0, PT, R22, RZ, PT ;  /* 0x000000ff1600720c */ /* 0x000fe20003f05070 */
[----:B------:R-:W-:Y:S03]  /*18330*/  BSSY.RECONVERGENT B0, `(.L_x_620) ;  /* 0x000009e000007945 */ /* 0x000fe60003800200 */
[----:B------:R-:W-:-:S13]  /*18340*/  ISETP.NE.AND.EX P0, PT, RZ, UR4, PT, P0 ;  /* 0x00000004ff007c0c */ /* 0x000fda000bf05300 */
        /* <DEDUP_REMOVED lines=8> */
.L_x_623:
[----:B---3--:R-:W-:-:S06]  /*183d0*/  IMAD.IADD R0, R1, 0x1, R12 ;  /* 0x0000000101007824 */ /* 0x008fcc00078e020c */
[----:B------:R-:W3:Y:S01]  /*183e0*/  LDL.U8 R0, [R0+0x360] ;  /* 0x0003600000007983 */ /* 0x000ee20000100000 */
[----:B------:R-:W-:Y:S02]  /*183f0*/  IMAD.MOV.U32 R13, RZ, RZ, R12 ;  /* 0x000000ffff0d7224 */ /* 0x000fe400078e000c */
[----:B------:R-:W-:Y:S01]  /*18400*/  VIADD R12, R12, 0x1 ;  /* 0x000000010c0c7836 */ /* 0x000fe20000000000 */
[----:B---3--:R-:W-:-:S13]  /*18410*/  ISETP.NE.AND P0, PT, R0, RZ, PT ;  /* 0x000000ff0000720c */ /* 0x008fda0003f05270 */
[----:B------:R-:W-:Y:S05]  /*18420*/  @P0 BRA `(.L_x_623) ;  /* 0xfffffffc00e80947 */ /* 0x000fea000383ffff */
[----:B------:R-:W-:Y:S05]  /*18430*/  BSYNC.RECONVERGENT B2 ;  /* 0x0000000000027941 */ /* 0x000fea0003800200 */
.L_x_622:
[----:B------:R-:W-:Y:S01]  /*18440*/  LOP3.LUT P0, RZ, R107, 0xff, RZ, 0xc0, !PT ;  /* 0x000000ff6bff7812 */ /* 0x000fe2000780c0ff */
[----:B------:R-:W-:Y:S01]  /*18450*/  BSSY.RECONVERGENT B2, `(.L_x_624) ;  /* 0x0000010000027945 */ /* 0x000fe20003800200 */
[----:B------:R-:W-:-:S11]  /*18460*/  IMAD.MOV.U32 R0, RZ, RZ, R13 ;  /* 0x000000ffff007224 */ /* 0x000fd600078e000d */
[----:B------:R-:W-:Y:S05]  /*18470*/  @!P0 BRA `(.L_x_625) ;  /* 0x0000000000348947 */ /* 0x000fea0003800000 */
[----:B------:R-:W-:Y:S01]  /*18480*/  BSSY.RECONVERGENT B3, `(.L_x_626) ;  /* 0x000000b000037945 */ /* 0x000fe20003800200 */
[----:B------:R-:W-:-:S07]  /*18490*/  IMAD.MOV.U32 R0, RZ, RZ, RZ ;  /* 0x000000ffff007224 */ /* 0x000fce00078e00ff */
.L_x_627:
[----:B------:R-:W-:-:S05]  /*184a0*/  IADD3 R17, PT, PT, R1, R0, R13 ;  /* 0x0000000001117210 */ /* 0x000fca0007ffe00d */
[----:B------:R-:W3:Y:S01]  /*184b0*/  LDL.U8 R12, [R17+0x8] ;  /* 0x00000800110c7983 */ /* 0x000ee20000100000 */
[----:B------:R-:W-:-:S03]  /*184c0*/  IMAD.IADD R15, R1, 0x1, R0 ;  /* 0x00000001010f7824 */ /* 0x000fc600078e0200 */
[----:B---3--:R3:W-:Y:S04]  /*184d0*/  STL.U8 [R17+0x360], R12 ;  /* 0x0003600c11007387 */ /* 0x0087e80000100000 */
[----:B------:R-:W4:Y:S01]  /*184e0*/  LDL.U8 R14, [R15+0x9] ;  /* 0x000009000f0e7983 */ /* 0x000f220000100000 */
[----:B------:R-:W-:Y:S01]  /*184f0*/  VIADD R0, R0, 0x1 ;  /* 0x0000000100007836 */ /* 0x000fe20000000000 */
[----:B----4-:R-:W-:-:S03]  /*18500*/  ISETP.NE.AND P0, PT, R14, RZ, PT ;  /* 0x000000ff0e00720c */ /* 0x010fc60003f05270 */
[----:B------:R-:W-:-:S10]  /*18510*/  IMAD.IADD R14, R0, 0x1, R13 ;  /* 0x00000001000e7824 */ /* 0x000fd400078e020d */
[----:B---3--:R-:W-:Y:S05]  /*18520*/  @P0 BRA `(.L_x_627) ;  /* 0xfffffffc00dc0947 */ /* 0x008fea000383ffff */
[----:B------:R-:W-:Y:S05]  /*18530*/  BSYNC.RECONVERGENT B3 ;  /* 0x0000000000037941 */ /* 0x000fea0003800200 */
.L_x_626:
[----:B------:R-:W-:-:S07]  /*18540*/  IMAD.MOV.U32 R0, RZ, RZ, R14 ;  /* 0x000000ffff007224 */ /* 0x000fce00078e000e */
.L_x_625:
[----:B------:R-:W-:Y:S05]  /*18550*/  BSYNC.RECONVERGENT B2 ;  /* 0x0000000000027941 */ /* 0x000fea0003800200 */
.L_x_624:
[----:B------:R-:W-:Y:S01]  /*18560*/  IMAD.IADD R12, R1, 0x1, R0 ;  /* 0x00000001010c7824 */ /* 0x000fe200078e0200 */
[----:B------:R-:W-:Y:S01]  /*18570*/  BSSY.RECONVERGENT B2, `(.L_x_628) ;  /* 0x0000009000027945 */ /* 0x000fe20003800200 */
[----:B------:R-:W-:-:S03]  /*18580*/  IMAD.MOV.U32 R0, RZ, RZ, RZ ;  /* 0x000000ffff007224 */ /* 0x000fc600078e00ff */
[----:B------:R3:W-:Y:S04]  /*18590*/  STL.U8 [R12+0x361], RZ ;  /* 0x000361ff0c007387 */ /* 0x0007e80000100000 */
.L_x_629:
[----:B------:R-:W-:-:S05]  /*185a0*/  IMAD.IADD R13, R1, 0x1, R0 ;  /* 0x00000001010d7824 */ /* 0x000fca00078e0200 */
[----:B---3--:R-:W3:Y:S02]  /*185b0*/  LDL.U8 R12, [R13+0x360] ;  /* 0x000360000d0c7983 */ /* 0x008ee40000100000 */
[----:B---3--:R-:W-:Y:S01]  /*185c0*/  ISETP.NE.AND P0, PT, R12, RZ, PT ;  /* 0x000000ff0c00720c */ /* 0x008fe20003f05270 */
[----:B------:R-:W-:Y:S02]  /*185d0*/  IMAD.MOV.U32 R12, RZ, RZ, R0 ;  /* 0x000000ffff0c7224 */ /* 0x000fe400078e0000 */
[----:B------:R-:W-:-:S10]  /*185e0*/  VIADD R0, R0, 0x1 ;  /* 0x0000000100007836 */ /* 0x000fd40000000000 */
[----:B------:R-:W-:Y:S05]  /*185f0*/  @P0 BRA `(.L_x_629) ;  /* 0xfffffffc00e80947 */ /* 0x000fea000383ffff */
[----:B------:R-:W-:Y:S05]  /*18600*/  BSYNC.RECONVERGENT B2 ;  /* 0x0000000000027941 */ /* 0x000fea0003800200 */
.L_x_628:
[----:B------:R-:W-:Y:S01]  /*18610*/  LOP3.LUT P0, RZ, R110, 0xff, RZ, 0xc0, !PT ;  /* 0x000000ff6eff7812 */ /* 0x000fe2000780c0ff */
[----:B------:R-:W-:Y:S01]  /*18620*/  BSSY.RECONVERGENT B2, `(.L_x_630) ;  /* 0x0000010000027945 */ /* 0x000fe20003800200 */
[----:B------:R-:W-:-:S11]  /*18630*/  IMAD.MOV.U32 R0, RZ, RZ, R12 ;  /* 0x000000ffff007224 */ /* 0x000fd600078e000c */
[----:B------:R-:W-:Y:S05]  /*18640*/  @!P0 BRA `(.L_x_631) ;  /* 0x0000000000348947 */ /* 0x000fea0003800000 */
[----:B------:R-:W-:Y:S01]  /*18650*/  BSSY.RECONVERGENT B3, `(.L_x_632) ;  /* 0x000000b000037945 */ /* 0x000fe20003800200 */
[----:B------:R-:W-:-:S07]  /*18660*/  IMAD.MOV.U32 R0, RZ, RZ, RZ ;  /* 0x000000ffff007224 */ /* 0x000fce00078e00ff */
.L_x_633:
        /* <DEDUP_REMOVED lines=10> */
.L_x_632:
[----:B------:R-:W-:-:S07]  /*18710*/  IMAD.MOV.U32 R0, RZ, RZ, R14 ;  /* 0x000000ffff007224 */ /* 0x000fce00078e000e */
.L_x_631:
[----:B------:R-:W-:Y:S05]  /*18720*/  BSYNC.RECONVERGENT B2 ;  /* 0x0000000000027941 */ /* 0x000fea0003800200 */
.L_x_630:
[----:B------:R-:W-:-:S05]  /*18730*/  IMAD.IADD R19, R1, 0x1, R0 ;  /* 0x0000000101137824 */ /* 0x000fca00078e0200 */
[----:B------:R3:W-:Y:S04]  /*18740*/  STL.U8 [R19+0x361], RZ ;  /* 0x000361ff13007387 */ /* 0x0007e80000100000 */
[----:B-1----:R-:W4:Y:S04]  /*18750*/  LDL.128 R32, [R1+0x360] ;  /* 0x0003600001207983 */ /* 0x002f280000100c00 */
[----:B------:R-:W2:Y:S04]  /*18760*/  LDL.128 R12, [R1+0x370] ;  /* 0x00037000010c7983 */ /* 0x000ea80000100c00 */
[----:B------:R-:W2:Y:S04]  /*18770*/  LDL.128 R28, [R1+0x380] ;  /* 0x00038000011c7983 */ /* 0x000ea80000100c00 */
[----:B------:R-:W2:Y:S04]  /*18780*/  LDL.U16 R23, [R1+0x390] ;  /* 0x0003900001177983 */ /* 0x000ea80000100400 */
[----:B------:R1:W5:Y:S04]  /*18790*/  LDL R0, [R1+0x394] ;  /* 0x0003940001007983 */ /* 0x0003680000100800 */
[----:B------:R1:W5:Y:S01]  /*187a0*/  LDL.64 R16, [R1+0x398] ;  /* 0x0003980001107983 */ /* 0x0003620000100a00 */
[----:B----4-:R-:W-:-:S02]  /*187b0*/  PRMT R241, R33, 0x7770, RZ ;  /* 0x0000777021f17816 */ /* 0x010fc400000000ff */
[C---:B------:R-:W-:Y:S02]  /*187c0*/  PRMT R240, R33.reuse, 0x7771, RZ ;  /* 0x0000777121f07816 */ /* 0x040fe400000000ff */
[C---:B---3--:R-:W-:Y:S02]  /*187d0*/  PRMT R19, R33.reuse, 0x7772, RZ ;  /* 0x0000777221137816 */ /* 0x048fe400000000ff */
        /* <DEDUP_REMOVED lines=10> */
[C---:B--2---:R-:W-:Y:S02]  /*18880*/  PRMT R40, R12.reuse, 0x7770, RZ ;  /* 0x000077700c287816 */ /* 0x044fe400000000ff */
[C---:B------:R-:W-:Y:S02]  /*18890*/  PRMT R43, R12.reuse, 0x7771, RZ ;  /* 0x000077710c2b7816 */ /* 0x040fe400000000ff */
[----:B------:R-:W-:Y:S01]  /*188a0*/  PRMT R44, R12, 0x7772, RZ ;  /* 0x000077720c2c7816 */ /* 0x000fe200000000ff */
[----:B------:R1:W-:Y:S01]  /*188b0*/  STL.S16 [R1+0x4c4], R40 ;  /* 0x0004c42801007387 */ /* 0x0003e20000100600 */
[C---:B------:R-:W-:Y:S02]  /*188c0*/  PRMT R45, R13.reuse, 0x7770, RZ ;  /* 0x000077700d2d7816 */ /* 0x040fe400000000ff */
[C---:B------:R-:W-:Y:S02]  /*188d0*/  PRMT R46, R13.reuse, 0x7771, RZ ;  /* 0x000077710d2e7816 */ /* 0x040fe400000000ff */
[----:B------:R-:W-:-:S02]  /*188e0*/  PRMT R252, R13, 0x7772, RZ ;  /* 0x000077720dfc7816 */ /* 0x000fc400000000ff */
[C---:B------:R-:W-:Y:S02]  /*188f0*/  PRMT R250, R14.reuse, 0x7770, RZ ;  /* 0x000077700efa7816 */ /* 0x040fe400000000ff */
[C---:B------:R-:W-:Y:S02]  /*18900*/  PRMT R249, R14.reuse, 0x7771, RZ ;  /* 0x000077710ef97816 */ /* 0x040fe400000000ff */
[----:B------:R-:W-:Y:S02]  /*18910*/  PRMT R248, R14, 0x7772, RZ ;  /* 0x000077720ef87816 */ /* 0x000fe400000000ff */
[----:B------:R-:W-:Y:S02]  /*18920*/  PRMT R32, R32, 0x7773, RZ ;  /* 0x0000777320207816 */ /* 0x000fe400000000ff */
[----:B------:R-:W-:Y:S02]  /*18930*/  PRMT R34, R34, 0x7773, RZ ;  /* 0x0000777322227816 */ /* 0x000fe400000000ff */
[----:B------:R-:W-:-:S02]  /*18940*/  PRMT R35, R35, 0x7773, RZ ;  /* 0x0000777323237816 */ /* 0x000fc400000000ff */
[----:B------:R-:W-:Y:S02]  /*18950*/  PRMT R12, R12, 0x7773, RZ ;  /* 0x000077730c0c7816 */ /* 0x000fe400000000ff */
[----:B------:R-:W-:Y:S02]  /*18960*/  PRMT R13, R13, 0x7773, RZ ;  /* 0x000077730d0d7816 */ /* 0x000fe400000000ff */
[----:B------:R-:W-:Y:S02]  /*18970*/  PRMT R14, R14, 0x7773, RZ ;  /* 0x000077730e0e7816 */ /* 0x000fe400000000ff */
[C---:B------:R-:W-:Y:S02]  /*18980*/  PRMT R228, R15.reuse, 0x7770, RZ ;  /* 0x000077700fe47816 */ /* 0x040fe400000000ff */
[C---:B------:R-:W-:Y:S02]  /*18990*/  PRMT R227, R15.reuse, 0x7771, RZ ;  /* 0x000077710fe37816 */ /* 0x040fe400000000ff */
[----:B------:R-:W-:-:S02]  /*189a0*/  PRMT R47, R15, 0x7772, RZ ;  /* 0x000077720f2f7816 */ /* 0x000fc400000000ff */
[----:B------:R-:W-:Y:S02]  /*189b0*/  PRMT R15, R15, 0x7773, RZ ;  /* 0x000077730f0f7816 */ /* 0x000fe400000000ff */
[C---:B------:R-:W-:Y:S02]  /*189c0*/  PRMT R50, R30.reuse, 0x7770, RZ ;  /* 0x000077701e327816 */ /* 0x040fe400000000ff */
[----:B------:R-:W-:Y:S02]  /*189d0*/  PRMT R51, R30, 0x7771, RZ ;  /* 0x000077711e337816 */ /* 0x000fe400000000ff */
[----:B------:R-:W-:Y:S02]  /*189e0*/  PRMT R52, R33, 0x7610, R52 ;  /* 0x0000761021347816 */ /* 0x000fe40000000034 */
[----:B------:R-:W-:Y:S02]  /*189f0*/  PRMT R55, R18, 0x7610, R55 ;  /* 0x0000761012377816 */ /* 0x000fe40000000037 */
[----:B------:R-:W-:Y:S01]  /*18a00*/  PRMT R54, R32, 0x7610, R54 ;  /* 0x0000761020367816 */ /* 0x000fe20000000036 */
[----:B------:R1:W-:Y:S01]  /*18a10*/  STL.S16 [R1+0x4d8], R52 ;  /* 0x0004d83401007387 */ /* 0x0003e20000100600 */
[----:B------:R-:W-:-:S02]  /*18a20*/  PRMT R53, R19, 0x7610, R53 ;  /* 0x0000761013357816 */ /* 0x000fc40000000035 */
[----:B------:R-:W-:Y:S01]  /*18a30*/  PRMT R233, R34, 0x7610, R233 ;  /* 0x0000761022e97816 */ /* 0x000fe200000000e9 */
[----:B------:R1:W-:Y:S01]  /*18a40*/  STL.S16 [R1+0x4e4], R55 ;  /* 0x0004e43701007387 */ /* 0x0003e20000100600 */
[----:B------:R-:W-:Y:S02]  /*18a50*/  PRMT R229, R35, 0x7610, R229 ;  /* 0x0000761023e57816 */ /* 0x000fe400000000e5 */
[----:B------:R-:W-:Y:S01]  /*18a60*/  PRMT R33, R12, 0x7610, R33 ;  /* 0x000076100c217816 */ /* 0x000fe20000000021 */
[----:B------:R1:W-:Y:S01]  /*18a70*/  STL.S16 [R1+0x4e0], R54 ;  /* 0x0004e03601007387 */ /* 0x0003e20000100600 */
        /* <DEDUP_REMOVED lines=15> */
[C---:B------:R-:W-:Y:S02]  /*18b70*/  PRMT R226, R28.reuse, 0x7770, RZ ;  /* 0x000077701ce27816 */ /* 0x040fe400000000ff */
[C---:B------:R-:W-:Y:S01]  /*18b80*/  PRMT R225, R28.reuse, 0x7771, RZ ;  /* 0x000077711ce17816 */ /* 0x040fe200000000ff */
[----:B------:R1:W-:Y:S01]  /*18b90*/  STL.S16 [R1+0x4b0], R19 ;  /* 0x0004b01301007387 */ /* 0x0003e20000100600 */
[----:B------:R-:W-:Y:S02]  /*18ba0*/  PRMT R224, R28, 0x7772, RZ ;  /* 0x000077721ce07816 */ /* 0x000fe400000000ff */
[C---:B------:R-:W-:Y:S01]  /*18bb0*/  PRMT R246, R29.reuse, 0x7770, RZ ;  /* 0x000077701df67816 */ /* 0x040fe200000000ff */
[----:B------:R1:W-:Y:S01]  /*18bc0*/  STL.S16 [R1+0x4d4], R18 ;  /* 0x0004d41201007387 */ /* 0x0003e20000100600 */
[----:B------:R-:W-:-:S02]  /*18bd0*/  PRMT R245, R29, 0x7771, RZ ;  /* 0x000077711df57816 */ /* 0x000fc400000000ff */
[----:B------:R-:W-:Y:S01]  /*18be0*/  PRMT R244, R29, 0x7772, RZ ;  /* 0x000077721df47816 */ /* 0x000fe200000000ff */
[----:B------:R1:W-:Y:S01]  /*18bf0*/  STL.S16 [R1+0x4d0], R14 ;  /* 0x0004d00e01007387 */ /* 0x0003e20000100600 */
[----:B------:R-:W-:Y:S02]  /*18c00*/  PRMT R222, R30, 0x7772, RZ ;  /* 0x000077721ede7816 */ /* 0x000fe400000000ff */
[C---:B------:R-:W-:Y:S01]  /*18c10*/  PRMT R220, R31.reuse, 0x7770, RZ ;  /* 0x000077701fdc7816 */ /* 0x040fe200000000ff */
[----:B------:R1:W-:Y:S01]  /*18c20*/  STL.S16 [R1+0x4cc], R13 ;  /* 0x0004cc0d01007387 */ /* 0x0003e20000100600 */
[C---:B------:R-:W-:Y:S02]  /*18c30*/  PRMT R219, R31.reuse, 0x7771, RZ ;  /* 0x000077711fdb7816 */ /* 0x040fe400000000ff */
[----:B------:R-:W-:Y:S01]  /*18c40*/  PRMT R218, R31, 0x7772, RZ ;  /* 0x000077721fda7816 */ /* 0x000fe200000000ff */
[----:B------:R1:W-:Y:S01]  /*18c50*/  STL.S16 [R1+0x4c8], R12 ;  /* 0x0004c80c01007387 */ /* 0x0003e20000100600 */
[----:B------:R-:W-:-:S02]  /*18c60*/  PRMT R214, R23, 0x7770, RZ ;  /* 0x0000777017d67816 */ /* 0x000fc400000000ff */
[----:B------:R-:W-:Y:S02]  /*18c70*/  PRMT R28, R28, 0x7773, RZ ;  /* 0x000077731c1c7816 */ /* 0x000fe400000000ff */
[----:B------:R-:W-:Y:S02]  /*18c80*/  PRMT R29, R29, 0x7773, RZ ;  /* 0x000077731d1d7816 */ /* 0x000fe400000000ff */
[----:B------:R-:W-:Y:S02]  /*18c90*/  PRMT R30, R30, 0x7773, RZ ;  /* 0x000077731e1e7816 */ /* 0x000fe400000000ff */
[----:B------:R-:W-:Y:S02]  /*18ca0*/  PRMT R31, R31, 0x7773, RZ ;  /* 0x000077731f1f7816 */ /* 0x000fe400000000ff */
[----:B------:R-:W-:Y:S02]  /*18cb0*/  PRMT R23, R23, 0x7771, RZ ;  /* 0x0000777117177816 */ /* 0x000fe400000000ff */
[----:B------:R-:W-:-:S02]  /*18cc0*/  PRMT R223, R28, 0x7610, R223 ;  /* 0x000076101cdf7816 */ /* 0x000fc400000000df */
[----:B------:R-:W-:Y:S02]  /*18cd0*/  PRMT R243, R29, 0x7610, R243 ;  /* 0x000076101df37816 */ /* 0x000fe400000000f3 */
[----:B------:R-:W-:Y:S02]  /*18ce0*/  PRMT R221, R30, 0x7610, R221 ;  /* 0x000076101edd7816 */ /* 0x000fe400000000dd */
[----:B------:R-:W-:Y:S02]  /*18cf0*/  PRMT R217, R31, 0x7610, R217 ;  /* 0x000076101fd97816 */ /* 0x000fe400000000d9 */
[----:B-1----:R-:W-:-:S07]  /*18d00*/  PRMT R213, R23, 0x7610, R213 ;  /* 0x0000761017d57816 */ /* 0x002fce00000000d5 */
.L_x_621:
[----:B------:R-:W-:Y:S05]  /*18d10*/  BSYNC.RECONVERGENT B0 ;  /* 0x0000000000007941 */ /* 0x000fea0003800200 */
.L_x_620:
[----:B-1----:R-:W3:Y:S04]  /*18d20*/  LDL R34, [R1+0x4b0] ;  /* 0x0004b00001227983 */ /* 0x002ee80000100800 */
[----:B------:R-:W4:Y:S04]  /*18d30*/  LDL R33, [R1+0x4b4] ;  /* 0x0004b40001217983 */ /* 0x000f280000100800 */
[----:B------:R-:W2:Y:S04]  /*18d40*/  LDL R32, [R1+0x4b8] ;  /* 0x0004b80001207983 */ /* 0x000ea80000100800 */
        /* <DEDUP_REMOVED lines=10> */
[----:B------:R-:W2:Y:S01]  /*18df0*/  LDL R19, [R1+0x4e4] ;  /* 0x0004e40001137983 */ /* 0x000ea20000100800 */
[----:B------:R-:W-:-:S02]  /*18e00*/  LOP3.LUT R51, R225, 0xffff, RZ, 0xc0, !PT ;  /* 0x0000ffffe1337812 */ /* 0x000fc400078ec0ff */
[----:B------:R-:W-:Y:S02]  /*18e10*/  LOP3.LUT R52, R226, 0xffff, RZ, 0xc0, !PT ;  /* 0x0000ffffe2347812 */ /* 0x000fe400078ec0ff */
[----:B------:R-:W-:Y:S02]  /*18e20*/  LOP3.LUT R53, R221, 0xffff, RZ, 0xc0, !PT ;  /* 0x0000ffffdd357812 */ /* 0x000fe400078ec0ff */
[----:B------:R-:W-:Y:S02]  /*18e30*/  PRMT R52, R52, 0x3340, R51 ;  /* 0x0000334034347816 */ /* 0x000fe40000000033 */
[----:B------:R-:W-:Y:S02]  /*18e40*/  LOP3.LUT R51, R220, 0xffff, RZ, 0xc0, !PT ;  /* 0x0000ffffdc337812 */ /* 0x000fe400078ec0ff */
[----:B------:R-:W-:-:S04]  /*18e50*/  LOP3.LUT R54, R222, 0xffff, RZ, 0xc0, !PT ;  /* 0x0000ffffde367812 */ /* 0x000fc800078ec0ff */
[----:B------:R-:W-:Y:S01]  /*18e60*/  PRMT R53, R54, 0x3340, R53 ;  /* 0x0000334036357816 */ /* 0x000fe20000000035 */
[----:B-----5:R1:W-:Y:S04]  /*18e70*/  STL [R1+0x84], R0 ;  /* 0x0000840001007387 */ /* 0x0203e80000100800 */
[----:B------:R1:W-:Y:S01]  /*18e80*/  STL.64 [R1+0x88], R16 ;  /* 0x0000881001007387 */ /* 0x0003e20000100a00 */
[----:B---3--:R-:W-:Y:S02]  /*18e90*/  IMAD.MOV.U32 R40, RZ, RZ, R34 ;  /* 0x000000ffff287224 */ /* 0x008fe400078e0022 */
[----:B----4-:R-:W-:Y:S02]  /*18ea0*/  IMAD.MOV.U32 R35, RZ, RZ, R33 ;  /* 0x000000ffff237224 */ /* 0x010fe400078e0021 */
[----:B--2---:R-:W-:-:S02]  /*18eb0*/  IMAD.MOV.U32 R33, RZ, RZ, R32 ;  /* 0x000000ffff217224 */ /* 0x004fc400078e0020 */
[----:B------:R-:W-:Y:S02]  /*18ec0*/  IMAD.MOV.U32 R34, RZ, RZ, R31 ;  /* 0x000000ffff227224 */ /* 0x000fe400078e001f */
[----:B------:R-:W-:Y:S02]  /*18ed0*/  IMAD.MOV.U32 R32, RZ, RZ, R30 ;  /* 0x000000ffff207224 */ /* 0x000fe400078e001e */
[----:B------:R-:W-:Y:S02]  /*18ee0*/  IMAD.MOV.U32 R31, RZ, RZ, R29 ;  /* 0x000000ffff1f7224 */ /* 0x000fe400078e001d */
[----:B------:R-:W-:Y:S02]  /*18ef0*/  IMAD.MOV.U32 R30, RZ, RZ, R28 ;  /* 0x000000ffff1e7224 */ /* 0x000fe400078e001c */
[----:B------:R-:W-:Y:S02]  /*18f00*/  IMAD.MOV.U32 R29, RZ, RZ, R23 ;  /* 0x000000ffff1d7224 */ /* 0x000fe400078e0017 */
[----:B------:R-:W-:-:S02]  /*18f10*/  IMAD.MOV.U32 R28, RZ, RZ, R15 ;  /* 0x000000ffff1c7224 */ /* 0x000fc400078e000f */
[----:B------:R-:W-:Y:S01]  /*18f20*/  IMAD.MOV.U32 R23, RZ, RZ, R14 ;  /* 0x000000ffff177224 */ /* 0x000fe200078e000e */
[----:B------:R-:W-:Y:S01]  /*18f30*/  LOP3.LUT R14, R240, 0xffff, RZ, 0xc0, !PT ;  /* 0x0000fffff00e7812 */ /* 0x000fe200078ec0ff */
[----:B------:R-:W-:Y:S01]  /*18f40*/  IMAD.MOV.U32 R45, RZ, RZ, R28 ;  /* 0x000000ffff2d7224 */ /* 0x000fe200078e001c */
[----:B------:R-:W-:Y:S01]  /*18f50*/  LOP3.LUT R15, R241, 0xffff, RZ, 0xc0, !PT ;  /* 0x0000fffff10f7812 */ /* 0x000fe200078ec0ff */
[----:B------:R-:W-:Y:S01]  /*18f60*/  IMAD.MOV.U32 R46, RZ, RZ, R23 ;  /* 0x000000ffff2e7224 */ /* 0x000fe200078e0017 */
[----:B------:R-:W-:Y:S02]  /*18f70*/  LOP3.LUT R13, R13, 0xffff, RZ, 0xc0, !PT ;  /* 0x0000ffff0d0d7812 */ /* 0x000fe400078ec0ff */
[----:B------:R-:W-:Y:S02]  /*18f80*/  LOP3.LUT R23, R242, 0xffff, RZ, 0xc0, !PT ;  /* 0x0000fffff2177812 */ /* 0x000fe400078ec0ff */
[----:B------:R-:W-:Y:S02]  /*18f90*/  LOP3.LUT R12, R12, 0xffff, RZ, 0xc0, !PT ;  /* 0x0000ffff0c0c7812 */ /* 0x000fe400078ec0ff */
[----:B------:R-:W-:-:S02]  /*18fa0*/  LOP3.LUT R28, R110, 0xffff, RZ, 0xc0, !PT ;  /* 0x0000ffff6e1c7812 */ /* 0x000fc400078ec0ff */
[----:B------:R-:W-:Y:S02]  /*18fb0*/  LOP3.LUT R18, R18, 0xffff, RZ, 0xc0, !PT ;  /* 0x0000ffff12127812 */ /* 0x000fe400078ec0ff */
[----:B------:R-:W-:Y:S01]  /*18fc0*/  LOP3.LUT R19, R19, 0xffff, RZ, 0xc0, !PT ;  /* 0x0000ffff13137812 */ /* 0x000fe200078ec0ff */
[----:B------:R-:W-:Y:S01]  /*18fd0*/  IMAD.MOV.U32 R50, RZ, RZ, R40 ;  /* 0x000000ffff327224 */ /* 0x000fe200078e0028 */
        /* <DEDUP_REMOVED lines=8> */
[----:B------:R-:W-:Y:S01]  /*19060*/  LOP3.LUT R15, R229, 0xffff, RZ, 0xc0, !PT ;  /* 0x0000ffffe50f7812 */ /* 0x000fe200078ec0ff */
[----:B------:R-:W-:Y:S01]  /*19070*/  IMAD.MOV.U32 R44, RZ, RZ, R29 ;  /* 0x000000ffff2c7224 */ /* 0x000fe200078e001d */
        /* <DEDUP_REMOVED lines=19> */
[----:B------:R-:W-:Y:S01]  /*191b0*/  IMAD.MOV.U32 R55, RZ, RZ, R45 ;  /* 0x000000ffff377224 */ /* 0x000fe200078e002d */
[----:B------:R-:W-:Y:S01]  /*191c0*/  PRMT R18, R19, 0x3340, R18 ;  /* 0x0000334013127816 */ /* 0x000fe20000000012 */
[----:B------:R-:W-:Y:S01]  /*191d0*/  IMAD.MOV.U32 R57, RZ, RZ, R44 ;  /* 0x000000ffff397224 */ /* 0x000fe200078e002c */
[----:B------:R-:W-:-:S02]  /*191e0*/  PRMT R31, R31, 0x3340, R30 ;  /* 0x000033401f1f7816 */ /* 0x000fc4000000001e */
[----:B------:R-:W-:Y:S02]  /*191f0*/  PRMT R33, R34, 0x3340, R33 ;  /* 0x0000334022217816 */ /* 0x000fe40000000021 */
        /* <DEDUP_REMOVED lines=31> */
[----:B------:R-:W-:Y:S02]  /*193f0*/  PRMT R50, R51, 0x3340, R50 ;  /* 0x0000334033327816 */ /* 0x000fe40000000032 */
[----:B------:R-:W-:Y:S02]  /*19400*/  PRMT R58, R58, 0x3340, R55 ;  /* 0x000033403a3a7816 */ /* 0x000fe40000000037 */
[----:B------:R-:W-:Y:S02]  /*19410*/  IADD3 R18, P0, PT, R24, R22, RZ ;  /* 0x0000001618127210 */ /* 0x000fe40007f1e0ff */
        /* <DEDUP_REMOVED lines=10> */
[----:B------:R-:W-:Y:S01]  /*194c0*/  IADD3.X R19, PT, PT, R25, UR4, RZ, P0, !PT ;  /* 0x0000000419137c10 */ /* 0x000fe200087fe4ff */
[----:B------:R1:W-:Y:S04]  /*194d0*/  STL.U16 [R1+0x80], R40 ;  /* 0x0000802801007387 */ /* 0x0003e80000100400 */
[----:B------:R1:W-:Y:S04]  /*194e0*/  STL.128 [R1+0x50], R12 ;  /* 0x0000500c01007387 */ /* 0x0003e80000100c00 */
[----:B------:R1:W-:Y:S04]  /*194f0*/  STL.128 [R1+0x60], R28 ;  /* 0x0000601c01007387 */ /* 0x0003e80000100c00 */
[----:B------:R1:W-:Y:S04]  /*19500*/  STL.128 [R1+0x70], R32 ;  /* 0x0000702001007387 */ /* 0x0003e80000100c00 */
[----:B------:R1:W-:Y:S02]  /*19510*/  STL.64 [R1+0x48], R18 ;  /* 0x0000481201007387 */ /* 0x0003e40000100a00 */
.L_x_619:
[----:B------:R-:W-:Y:S05]  /*19520*/  BSYNC.RECONVERGENT B1 ;  /* 0x0000000000017941 */ /* 0x000fea0003800200 */
.L_x_618:
[----:B------:R-:W3:Y:S04]  /*19530*/  LDL.LU R55, [R1+0x4bc] ;  /* 0x0004bc0001377983 */ /* 0x000ee80000300800 */
[----:B------:R-:W4:Y:S04]  /*19540*/  LDL.LU R54, [R1+0x4c0] ;  /* 0x0004c00001367983 */ /* 0x000f280000300800 */
[----:B------:R-:W5:Y:S04]  /*19550*/  LDL.LU R57, [R1+0x4b4] ;  /* 0x0004b40001397983 */ /* 0x000f680000300800 */
[----:B------:R-:W5:Y:S04]  /*19560*/  LDL.LU R58, [R1+0x4b0] ;  /* 0x0004b000013a7983 */ /* 0x000f680000300800 */
[----:B------:R-:W5:Y:S04]  /*19570*/  LDL.LU R45, [R1+0x4e4] ;  /* 0x0004e400012d7983 */ /* 0x000f680000300800 */
[----:B------:R-:W5:Y:S04]  /*19580*/  LDL.LU R52, [R1+0x4c4] ;  /* 0x0004c40001347983 */ /* 0x000f680000300800 */
[----:B------:R-:W5:Y:S04]  /*19590*/  LDL.LU R53, [R1+0x4b8] ;  /* 0x0004b80001357983 */ /* 0x000f680000300800 */
[----:B-1----:R-:W5:Y:S04]  /*195a0*/  LDL.LU R31, [R1+0x4d4] ;  /* 0x0004d400011f7983 */ /* 0x002f680000300800 */
[----:B------:R-:W5:Y:S04]  /*195b0*/  LDL.LU R34, [R1+0x4d0] ;  /* 0x0004d00001227983 */ /* 0x000f680000300800 */
[----:B------:R-:W5:Y:S04]  /*195c0*/  LDL.LU R47, [R1+0x4e0] ;  /* 0x0004e000012f7983 */ /* 0x000f680000300800 */
[----:B------:R-:W5:Y:S04]  /*195d0*/  LDL.LU R50, [R1+0x4dc] ;  /* 0x0004dc0001327983 */ /* 0x000f680000300800 */
[----:B------:R-:W5:Y:S04]  /*195e0*/  LDL.LU R46, [R1+0x4d8] ;  /* 0x0004d800012e7983 */ /* 0x000f680000300800 */
[----:B------:R-:W5:Y:S04]  /*195f0*/  LDL.LU R51, [R1+0x4c8] ;  /* 0x0004c80001337983 */ /* 0x000f680000300800 */
[----:B------:R-:W5:Y:S01]  /*19600*/  LDL.LU R40, [R1+0x4cc] ;  /* 0x0004cc0001287983 */ /* 0x000f620000300800 */
[----:B------:R-:W-:-:S02]  /*19610*/  IMAD.MOV.U32 R12, RZ, RZ, R18 ;  /* 0x000000ffff0c7224 */ /* 0x000fc400078e0012 */
[----:B------:R-:W-:Y:S01]  /*19620*/  IMAD.MOV.U32 R13, RZ, RZ, R19 ;  /* 0x000000ffff0d7224 */ /* 0x000fe200078e0013 */
[----:B------:R-:W-:Y:S02]  /*19630*/  LOP3.LUT R23, R240, 0xffff, RZ, 0xc0, !PT ;  /* 0x0000fffff0177812 */ /* 0x000fe400078ec0ff */
[----:B------:R-:W-:Y:S02]  /*19640*/  LOP3.LUT R14, R241, 0xffff, RZ, 0xc0, !PT ;  /* 0x0000fffff10e7812 */ /* 0x000fe400078ec0ff */
[----:B------:R1:W-:Y:S01]  /*19650*/  STL.64 [R1+0x360], R12 ;  /* 0x0003600c01007387 */ /* 0x0003e20000100a00 */
[----:B------:R-:W-:Y:S02]  /*19660*/  LOP3.LUT R43, R242, 0xffff, RZ, 0xc0, !PT ;  /* 0x0000fffff22b7812 */ /* 0x000fe400078ec0ff */
[----:B------:R-:W-:Y:S02]  /*19670*/  PRMT R23, R14, 0x3340, R23 ;  /* 0x000033400e177816 */ /* 0x000fe40000000017 */
[----:B------:R-:W-:-:S02]  /*19680*/  LOP3.LUT R14, R110, 0xffff, RZ, 0xc0, !PT ;  /* 0x0000ffff6e0e7812 */ /* 0x000fc400078ec0ff */
[----:B------:R-:W-:Y:S02]  /*19690*/  LOP3.LUT R229, R229, 0xffff, RZ, 0xc0, !PT ;  /* 0x0000ffffe5e57812 */ /* 0x000fe400078ec0ff */
[----:B------:R-:W-:Y:S02]  /*196a0*/  LOP3.LUT R230, R230, 0xffff, RZ, 0xc0, !PT ;  /* 0x0000ffffe6e67812 */ /* 0x000fe400078ec0ff */
[----:B-1----:R-:W-:Y:S02]  /*196b0*/  PRMT R12, R213, 0x7604, R214 ;  /* 0x00007604d50c7816 */ /* 0x002fe400000000d6 */
[----:B------:R-:W-:Y:S02]  /*196c0*/  LOP3.LUT R231, R231, 0xffff, RZ, 0xc0, !PT ;  /* 0x0000ffffe7e77812 */ /* 0x000fe400078ec0ff */
[----:B------:R-:W-:Y:S02]  /*196d0*/  LOP3.LUT R232, R232, 0xffff, RZ, 0xc0, !PT ;  /* 0x0000ffffe8e87812 */ /* 0x000fe400078ec0ff */
[----:B------:R-:W-:-:S02]  /*196e0*/  LOP3.LUT R233, R233, 0xffff, RZ, 0xc0, !PT ;  /* 0x0000ffffe9e97812 */ /* 0x000fc400078ec0ff */
[----:B------:R-:W-:Y:S02]  /*196f0*/  LOP3.LUT R44, R237, 0xffff, RZ, 0xc0, !PT ;  /* 0x0000ffffed2c7812 */ /* 0x000fe400078ec0ff */
[----:B------:R-:W-:Y:S02]  /*19700*/  LOP3.LUT R238, R238, 0xffff, RZ, 0xc0, !PT ;  /* 0x0000ffffeeee7812 */ /* 0x000fe400078ec0ff */
[----:B------:R-:W-:Y:S01]  /*19710*/  LOP3.LUT R239, R239, 0xffff, RZ, 0xc0, !PT ;  /* 0x0000ffffefef7812 */ /* 0x000fe200078ec0ff */
[----:B------:R1:W-:Y:S01]  /*19720*/  STL.U16 [R1+0x398], R12 ;  /* 0x0003980c01007387 */ /* 0x0003e20000100400 */
[----:B------:R-:W-:Y:S02]  /*19730*/  LOP3.LUT R226, R226, 0xffff, RZ, 0xc0, !PT ;  /* 0x0000ffffe2e27812 */ /* 0x000fe400078ec0ff */
[----:B------:R-:W-:Y:S02]  /*19740*/  LOP3.LUT R223, R223, 0xffff, RZ, 0xc0, !PT ;  /* 0x0000ffffdfdf7812 */ /* 0x000fe400078ec0ff */
[----:B------:R-:W-:-:S02]  /*19750*/  LOP3.LUT R225, R225, 0xffff, RZ, 0xc0, !PT ;  /* 0x0000ffffe1e17812 */ /* 0x000fc400078ec0ff */
[----:B------:R-:W-:Y:S02]  /*19760*/  LOP3.LUT R224, R224, 0xffff, RZ, 0xc0, !PT ;  /* 0x0000ffffe0e07812 */ /* 0x000fe400078ec0ff */
[----:B------:R-:W-:Y:S02]  /*19770*/  PRMT R43, R14, 0x3340, R43 ;  /* 0x000033400e2b7816 */ /* 0x000fe4000000002b */
[----:B------:R-:W-:Y:S02]  /*19780*/  PRMT R13, R230, 0x3340, R229 ;  /* 0x00003340e60d7816 */ /* 0x000fe400000000e5 */
[----:B-1----:R-:W-:Y:S02]  /*19790*/  PRMT R12, R232, 0x3340, R231 ;  /* 0x00003340e80c7816 */ /* 0x002fe400000000e7 */
[----:B------:R-:W-:Y:S02]  /*197a0*/  PRMT R28, R105, 0x7604, R106 ;  /* 0x00007604691c7816 */ /* 0x000fe4000000006a */
[----:B------:R-:W-:-:S02]  /*197b0*/  PRMT R14, R44, 0x3340, R233 ;  /* 0x000033402c0e7816 */ /* 0x000fc400000000e9 */
[----:B------:R-:W-:Y:S02]  /*197c0*/  PRMT R15, R239, 0x3340, R238 ;  /* 0x00003340ef0f7816 */ /* 0x000fe400000000ee */
[----:B------:R-:W-:Y:S02]  /*197d0*/  PRMT R29, R226, 0x3340, R225 ;  /* 0x00003340e21d7816 */ /* 0x000fe400000000e1 */
[----:B------:R-:W-:Y:S02]  /*197e0*/  PRMT R30, R224, 0x3340, R223 ;  /* 0x00003340e01e7816 */ /* 0x000fe400000000df */
[----:B------:R-:W-:Y:S02]  /*197f0*/  LOP3.LUT R251, R251, 0xffff, RZ, 0xc0, !PT ;  /* 0x0000fffffbfb7812 */ /* 0x000fe400078ec0ff */
[----:B------:R-:W-:Y:S02]  /*19800*/  LOP3.LUT R252, R252, 0xffff, RZ, 0xc0, !PT ;  /* 0x0000fffffcfc7812 */ /* 0x000fe400078ec0ff */
[----:B------:R-:W-:-:S02]  /*19810*/  PRMT R13, R12, 0x5410, R13 ;  /* 0x000054100c0d7816 */ /* 0x000fc4000000000d */
[----:B------:R-:W-:Y:S02]  /*19820*/  LOP3.LUT R247, R247, 0xffff, RZ, 0xc0, !PT ;  /* 0x0000fffff7f77812 */ /* 0x000fe400078ec0ff */
[----:B------:R-:W-:Y:S02]  /*19830*/  LOP3.LUT R248, R248, 0xffff, RZ, 0xc0, !PT ;  /* 0x0000fffff8f87812 */ /* 0x000fe400078ec0ff */
[----:B------:R-:W-:Y:S02]  /*19840*/  LOP3.LUT R64, R249, 0xffff, RZ, 0xc0, !PT ;  /* 0x0000fffff9407812 */ /* 0x000fe400078ec0ff */
[----:B------:R-:W-:Y:S01]  /*19850*/  LOP3.LUT R61, R250, 0xffff, RZ, 0xc0, !PT ;  /* 0x0000fffffa3d7812 */ /* 0x000fe200078ec0ff */
[----:B------:R-:W-:Y:S01]  /*19860*/  STL.U16 [R1+0x428], R28 ;  /* 0x0004281c01007387 */ /* 0x000fe20000100400 */
[----:B------:R-:W-:Y:S02]  /*19870*/  PRMT R12, R15, 0x5410, R14 ;  /* 0x000054100f0c7816 */ /* 0x000fe4000000000e */
[----:B------:R-:W-:-:S02]  /*19880*/  LOP3.LUT R243, R243, 0xffff, RZ, 0xc0, !PT ;  /* 0x0000fffff3f37812 */ /* 0x000fc400078ec0ff */
[----:B------:R-:W-:Y:S02]  /*19890*/  LOP3.LUT R244, R244, 0xffff, RZ, 0xc0, !PT ;  /* 0x0000fffff4f47812 */ /* 0x000fe400078ec0ff */
[----:B------:R-:W-:Y:S02]  /*198a0*/  LOP3.LUT R68, R245, 0xffff, RZ, 0xc0, !PT ;  /* 0x0000fffff5447812 */ /* 0x000fe400078ec0ff */
[----:B------:R-:W-:Y:S02]  /*198b0*/  LOP3.LUT R67, R246, 0xffff, RZ, 0xc0, !PT ;  /* 0x0000fffff6437812 */ /* 0x000fe400078ec0ff */
[----:B------:R-:W-:Y:S02]  /*198c0*/  PRMT R30, R29, 0x5410, R30 ;  /* 0x000054101d1e7816 */ /* 0x000fe4000000001e */
[----:B------:R-:W-:Y:S01]  /*198d0*/  PRMT R15, R252, 0x3340, R251 ;  /* 0x00003340fc0f7816 */ /* 0x000fe200000000fb */
[----:B------:R2:W-:Y:S01]  /*198e0*/  STL.64 [R1+0x3f8], R36 ;  /* 0x0003f82401007387 */ /* 0x0005e20000100a00 */
[----:B------:R-:W-:-:S02]  /*198f0*/  PRMT R35, R27, 0x3340, R0 ;  /* 0x000033401b237816 */ /* 0x000fc40000000000 */
[----:B------:R-:W-:Y:S01]  /*19900*/  LOP3.LUT R27, R227, 0xffff, RZ, 0xc0, !PT ;  /* 0x0000ffffe31b7812 */ /* 0x000fe200078ec0ff */
[----:B------:R1:W-:Y:S01]  /*19910*/  STL.64 [R1+0x420], R38 ;  /* 0x0004202601007387 */ /* 0x0003e20000100a00 */
[----:B------:R-:W-:Y:S02]  /*19920*/  LOP3.LUT R228, R228, 0xffff, RZ, 0xc0, !PT ;  /* 0x0000ffffe4e47812 */ /* 0x000fe400078ec0ff */
[----:B------:R-:W-:Y:S02]  /*19930*/  LOP3.LUT R217, R217, 0xffff, RZ, 0xc0, !PT ;  /* 0x0000ffffd9d97812 */ /* 0x000fe400078ec0ff */
[----:B------:R-:W-:Y:S02]  /*19940*/  LOP3.LUT R218, R218, 0xffff, RZ, 0xc0, !PT ;  /* 0x0000ffffdada7812 */ /* 0x000fe400078ec0ff */
[----:B------:R-:W-:Y:S02]  /*19950*/  LOP3.LUT R219, R219, 0xffff, RZ, 0xc0, !PT ;  /* 0x0000ffffdbdb7812 */ /* 0x000fe400078ec0ff */
[----:B--2---:R-:W-:-:S02]  /*19960*/  PRMT R36, R244, 0x3340, R243 ;  /* 0x00003340f4247816 */ /* 0x004fc400000000f3 */
[----:B------:R-:W-:Y:S02]  /*19970*/  PRMT R37, R67, 0x3340, R68 ;  /* 0x0000334043257816 */ /* 0x000fe40000000044 */
        /* <DEDUP_REMOVED lines=8> */
[----:B------:R-:W-:Y:S01]  /*19a00*/  PRMT R41, R220, 0x5410, R41 ;  /* 0x00005410dc297816 */ /* 0x000fe20000000029 */
[----:B------:R2:W-:Y:S04]  /*19a10*/  STL.64 [R1+0x3f0], R24 ;  /* 0x0003f01801007387 */ /* 0x0005e80000100a00 */
[----:B------:R2:W-:Y:S04]  /*19a20*/  STL.128 [R1+0x400], R4 ;  /* 0x0004000401007387 */ /* 0x0005e80000100c00 */
[----:B------:R2:W-:Y:S04]  /*19a30*/  STL.128 [R1+0x410], R8 ;  /* 0x0004100801007387 */ /* 0x0005e80000100c00 */
[----:B------:R2:W-:Y:S04]  /*19a40*/  STL [R1+0x42c], R26 ;  /* 0x00042c1a01007387 */ /* 0x0005e80000100800 */
[----:B------:R2:W-:Y:S04]  /*19a50*/  STL.64 [R1+0x430], R20 ;  /* 0x0004301401007387 */ /* 0x0005e80000100a00 */
[----:B------:R2:W-:Y:S04]  /*19a60*/  STL [R1+0x39c], R0 ;  /* 0x00039c0001007387 */ /* 0x0005e80000100800 */
[----:B------:R2:W-:Y:S01]  /*19a70*/  STL.64 [R1+0x3a0], R16 ;  /* 0x0003a01001007387 */ /* 0x0005e20000100a00 */
[----:B------:R-:W-:-:S02]  /*19a80*/  PRMT R32, R32, 0x3340, R32 ;  /* 0x0000334020207816 */ /* 0x000fc40000000020 */
[----:B------:R-:W-:Y:S02]  /*19a90*/  PRMT R207, R207, 0x3340, R207 ;  /* 0x00003340cfcf7816 */ /* 0x000fe400000000cf */
[----:B------:R-:W-:Y:S02]  /*19aa0*/  PRMT R49, R49, 0x3340, R49 ;  /* 0x0000334031317816 */ /* 0x000fe40000000031 */
[--C-:B------:R-:W-:Y:S02]  /*19ab0*/  PRMT R33, R33, 0x5410, R32.reuse ;  /* 0x0000541021217816 */ /* 0x100fe40000000020 */
[--C-:B------:R-:W-:Y:S02]  /*19ac0*/  PRMT R207, R207, 0x5410, R32.reuse ;  /* 0x00005410cfcf7816 */ /* 0x100fe40000000020 */
[--C-:B------:R-:W-:Y:S02]  /*19ad0*/  PRMT R35, R35, 0x5410, R32.reuse ;  /* 0x0000541023237816 */ /* 0x100fe40000000020 */
[----:B------:R-:W-:-:S02]  /*19ae0*/  PRMT R49, R49, 0x5410, R32 ;  /* 0x0000541031317816 */ /* 0x000fc40000000020 */
[----:B------:R-:W-:Y:S02]  /*19af0*/  PRMT R33, R140, 0x7604, R33 ;  /* 0x000076048c217816 */ /* 0x000fe40000000021 */
[----:B------:R-:W-:Y:S02]  /*19b00*/  PRMT R207, R136, 0x7604, R207 ;  /* 0x0000760488cf7816 */ /* 0x000fe400000000cf */
[----:B------:R-:W-:Y:S02]  /*19b10*/  PRMT R35, R114, 0x7604, R35 ;  /* 0x0000760472237816 */ /* 0x000fe40000000023 */
[----:B------:R-:W-:Y:S01]  /*19b20*/  PRMT R49, R112, 0x7604, R49 ;  /* 0x0000760470317816 */ /* 0x000fe20000000031 */
[----:B------:R-:W-:Y:S01]  /*19b30*/  BSSY.RECONVERGENT B0, `(.L_x_634) ;  /* 0x0000069000007945 */ /* 0x000fe20003800200 */
[----:B-1----:R-:W-:Y:S02]  /*19b40*/  PRMT R39, R226, 0x3340, R1 ;  /* 0x00003340e2277816 */ /* 0x002fe40000000001 */
        /* <DEDUP_REMOVED lines=8> */
[----:B---3--:R-:W-:Y:S02]  /*19bd0*/  LOP3.LUT R60, R55, 0xffff, RZ, 0xc0, !PT ;  /* 0x0000ffff373c7812 */ /* 0x008fe400078ec0ff */
[----:B----4-:R-:W-:Y:S02]  /*19be0*/  LOP3.LUT R55, R54, 0xffff, RZ, 0xc0, !PT ;  /* 0x0000ffff36377812 */ /* 0x010fe400078ec0ff */
[----:B-----5:R-:W-:Y:S02]  /*19bf0*/  LOP3.LUT R65, R57, 0xffff, RZ, 0xc0, !PT ;  /* 0x0000ffff39417812 */ /* 0x020fe400078ec0ff */
[----:B------:R-:W-:Y:S01]  /*19c00*/  LOP3.LUT R62, R58, 0xffff, RZ, 0xc0, !PT ;  /* 0x0000ffff3a3e7812 */ /* 0x000fe200078ec0ff */
[----:B------:R-:W-:-:S03]  /*19c10*/  IMAD.MOV.U32 R54, RZ, RZ, R45 ;  /* 0x000000ffff367224 */ /* 0x000fc600078e002d */
[----:B------:R-:W-:Y:S02]  /*19c20*/  PRMT R14, R65, 0x3340, R62 ;  /* 0x00003340410e7816 */ /* 0x000fe4000000003e */
[----:B------:R-:W-:Y:S02]  /*19c30*/  LOP3.LUT R63, R52, 0xffff, RZ, 0xc0, !PT ;  /* 0x0000ffff343f7812 */ /* 0x000fe400078ec0ff */
[----:B------:R-:W-:Y:S01]  /*19c40*/  LOP3.LUT R53, R53, 0xffff, RZ, 0xc0, !PT ;  /* 0x0000ffff35357812 */ /* 0x000fe200078ec0ff */
[----:B------:R-:W-:-:S03]  /*19c50*/  IMAD.MOV.U32 R52, RZ, RZ, R31 ;  /* 0x000000ffff347224 */ /* 0x000fc600078e001f */
[----:B------:R-:W-:Y:S01]  /*19c60*/  PRMT R28, R60, 0x3340, R53 ;  /* 0x000033403c1c7816 */ /* 0x000fe20000000035 */
[----:B------:R-:W-:Y:S01]  /*19c70*/  IMAD.MOV.U32 R45, RZ, RZ, R34 ;  /* 0x000000ffff2d7224 */ /* 0x000fe200078e0022 */
[----:B------:R-:W-:Y:S02]  /*19c80*/  PRMT R29, R63, 0x3340, R55 ;  /* 0x000033403f1d7816 */ /* 0x000fe40000000037 */
[----:B------:R-:W-:Y:S02]  /*19c90*/  PRMT R31, R248, 0x3340, R247 ;  /* 0x00003340f81f7816 */ /* 0x000fe400000000f7 */
[----:B------:R-:W-:Y:S02]  /*19ca0*/  PRMT R34, R61, 0x3340, R64 ;  /* 0x000033403d227816 */ /* 0x000fe40000000040 */
[----:B------:R-:W-:Y:S02]  /*19cb0*/  LOP3.LUT R45, R45, 0xffff, RZ, 0xc0, !PT ;  /* 0x0000ffff2d2d7812 */ /* 0x000fe400078ec0ff */
[----:B------:R-:W-:-:S02]  /*19cc0*/  LOP3.LUT R52, R52, 0xffff, RZ, 0xc0, !PT ;  /* 0x0000ffff34347812 */ /* 0x000fc400078ec0ff */
[----:B------:R-:W-:Y:S02]  /*19cd0*/  PRMT R15, R14, 0x5410, R15 ;  /* 0x000054100e0f7816 */ /* 0x000fe4000000000f */
        /* <DEDUP_REMOVED lines=17> */
[----:B------:R2:W-:Y:S04]  /*19df0*/  STL.128 [R1+0x370], R12 ;  /* 0x0003700c01007387 */ /* 0x0005e80000100c00 */
[----:B------:R2:W-:Y:S04]  /*19e00*/  STL.64 [R1+0x368], R36 ;  /* 0x0003682401007387 */ /* 0x0005e80000100a00 */
[----:B------:R2:W-:Y:S04]  /*19e10*/  STL.128 [R1+0x380], R28 ;  /* 0x0003801c01007387 */ /* 0x0005e80000100c00 */
[----:B------:R2:W-:Y:S01]  /*19e20*/  STL.64 [R1+0x390], R40 ;  /* 0x0003902801007387 */ /* 0x0005e20000100a00 */
        /* <DEDUP_REMOVED lines=9> */
.L_x_637:
[----:B-1----:R-:W-:-:S06]  /*19ec0*/  IMAD.IADD R32, R1, 0x1, R34 ;  /* 0x0000000101207824 */ /* 0x002fcc00078e0222 */
[----:B------:R-:W3:Y:S01]  /*19ed0*/  LDL.U8 R32, [R32+0x90] ;  /* 0x0000900020207983 */ /* 0x000ee20000100000 */
[----:B------:R-:W-:Y:S02]  /*19ee0*/  IMAD.MOV.U32 R33, RZ, RZ, R34 ;  /* 0x000000ffff217224 */ /* 0x000fe400078e0022 */
[----:B------:R-:W-:Y:S01]  /*19ef0*/  VIADD R34, R34, 0x1 ;  /* 0x0000000122227836 */ /* 0x000fe20000000000 */
[----:B---3--:R-:W-:-:S13]  /*19f00*/  ISETP.NE.AND P0, PT, R32, RZ, PT ;  /* 0x000000ff2000720c */ /* 0x008fda0003f05270 */
[----:B------:R-:W-:Y:S05]  /*19f10*/  @P0 BRA `(.L_x_637) ;  /* 0xfffffffc00e80947 */ /* 0x000fea000383ffff */
[----:B------:R-:W-:Y:S05]  /*19f20*/  BSYNC.RECONVERGENT B1 ;  /* 0x0000000000017941 */ /* 0x000fea0003800200 */
.L_x_636:
[----:B------:R-:W-:Y:S01]  /*19f30*/  LOP3.LUT P0, RZ, R110, 0xff, RZ, 0xc0, !PT ;  /* 0x000000ff6eff7812 */ /* 0x000fe2000780c0ff */
[----:B------:R-:W-:Y:S01]  /*19f40*/  BSSY.RECONVERGENT B1, `(.L_x_638) ;  /* 0x0000010000017945 */ /* 0x000fe20003800200 */
[----:B------:R-:W-:-:S11]  /*19f50*/  IMAD.MOV.U32 R32, RZ, RZ, R33 ;  /* 0x000000ffff207224 */ /* 0x000fd600078e0021 */
[----:B------:R-:W-:Y:S05]  /*19f60*/  @!P0 BRA `(.L_x_639) ;  /* 0x0000000000348947 */ /* 0x000fea0003800000 */
[----:B------:R-:W-:Y:S01]  /*19f70*/  BSSY.RECONVERGENT B2, `(.L_x_640) ;  /* 0x000000b000027945 */ /* 0x000fe20003800200 */
[----:B------:R-:W-:-:S07]  /*19f80*/  IMAD.MOV.U32 R32, RZ, RZ, RZ ;  /* 0x000000ffff207224 */ /* 0x000fce00078e00ff */
.L_x_641:
[----:B------:R-:W-:-:S05]  /*19f90*/  IADD3 R57, PT, PT, R1, R32, R33 ;  /* 0x0000002001397210 */ /* 0x000fca0007ffe021 */
[----:B------:R-:W3:Y:S01]  /*19fa0*/  LDL.U8 R34, [R57+0x368] ;  /* 0x0003680039227983 */ /* 0x000ee20000100000 */
[----:B------:R-:W-:-:S03]  /*19fb0*/  IMAD.IADD R39, R1, 0x1, R32 ;  /* 0x0000000101277824 */ /* 0x000fc600078e0220 */
[----:B---3--:R1:W-:Y:S04]  /*19fc0*/  STL.U8 [R57+0x90], R34 ;  /* 0x0000902239007387 */ /* 0x0083e80000100000 */
[----:B------:R-:W3:Y:S01]  /*19fd0*/  LDL.U8 R35, [R39+0x369] ;  /* 0x0003690027237983 */ /* 0x000ee20000100000 */
[----:B------:R-:W-:Y:S01]  /*19fe0*/  VIADD R32, R32, 0x1 ;  /* 0x0000000120207836 */ /* 0x000fe20000000000 */
[----:B---3--:R-:W-:-:S03]  /*19ff0*/  ISETP.NE.AND P0, PT, R35, RZ, PT ;  /* 0x000000ff2300720c */ /* 0x008fc60003f05270 */
[----:B------:R-:W-:-:S10]  /*1a000*/  IMAD.IADD R35, R32, 0x1, R33 ;  /* 0x0000000120237824 */ /* 0x000fd400078e0221 */
[----:B-1----:R-:W-:Y:S05]  /*1a010*/  @P0 BRA `(.L_x_641) ;  /* 0xfffffffc00dc0947 */ /* 0x002fea000383ffff */
[----:B------:R-:W-:Y:S05]  /*1a020*/  BSYNC.RECONVERGENT B2 ;  /* 0x0000000000027941 */ /* 0x000fea0003800200 */
.L_x_640:
[----:B------:R-:W-:-:S07]  /*1a030*/  IMAD.MOV.U32 R32, RZ, RZ, R35 ;  /* 0x000000ffff207224 */ /* 0x000fce00078e0023 */
.L_x_639:
[----:B------:R-:W-:Y:S05]  /*1a040*/  BSYNC.RECONVERGENT B1 ;  /* 0x0000000000017941 */ /* 0x000fea0003800200 */
.L_x_638:
[----:B------:R-:W-:Y:S01]  /*1a050*/  IMAD.IADD R33, R1, 0x1, R32 ;  /* 0x0000000101217824 */ /* 0x000fe200078e0220 */
[----:B------:R-:W-:Y:S01]  /*1a060*/  BSSY.RECONVERGENT B1, `(.L_x_642) ;  /* 0x0000009000017945 */ /* 0x000fe20003800200 */
[----:B------:R-:W-:-:S03]  /*1a070*/  IMAD.MOV.U32 R32, RZ, RZ, RZ ;  /* 0x000000ffff207224 */ /* 0x000fc600078e00ff */
[----:B------:R1:W-:Y:S04]  /*1a080*/  STL.U8 [R33+0x91], RZ ;  /* 0x000091ff21007387 */ /* 0x0003e80000100000 */
.L_x_643:
[----:B------:R-:W-:-:S05]  /*1a090*/  IMAD.IADD R34, R1, 0x1, R32 ;  /* 0x0000000101227824 */ /* 0x000fca00078e0220 */
[----:B-1----:R-:W3:Y:S02]  /*1a0a0*/  LDL.U8 R33, [R34+0x90] ;  /* 0x0000900022217983 */ /* 0x002ee40000100000 */
[----:B---3--:R-:W-:Y:S01]  /*1a0b0*/  ISETP.NE.AND P0, PT, R33, RZ, PT ;  /* 0x000000ff2100720c */ /* 0x008fe20003f05270 */
[----:B------:R-:W-:Y:S02]  /*1a0c0*/  IMAD.MOV.U32 R33, RZ, RZ, R32 ;  /* 0x000000ffff217224 */ /* 0x000fe400078e0020 */
[----:B------:R-:W-:-:S10]  /*1a0d0*/  VIADD R32, R32, 0x1 ;  /* 0x0000000120207836 */ /* 0x000fd40000000000 */
[----:B------:R-:W-:Y:S05]  /*1a0e0*/  @P0 BRA `(.L_x_643) ;  /* 0xfffffffc00e80947 */ /* 0x000fea000383ffff */
[----:B------:R-:W-:Y:S05]  /*1a0f0*/  BSYNC.RECONVERGENT B1 ;  /* 0x0000000000017941 */ /* 0x000fea0003800200 */
.L_x_642:
[----:B------:R-:W3:Y:S02]  /*1a100*/  LDL.LU R35, [R1+0x4e8] ;  /* 0x0004e80001237983 */ /* 0x000ee40000300800 */
[----:B---3--:R-:W-:-:S13]  /*1a110*/  ISETP.NE.AND P0, PT, R35, RZ, PT ;  /* 0x000000ff2300720c */ /* 0x008fda0003f05270 */
[----:B------:R-:W-:Y:S05]  /*1a120*/  @!P0 BRA `(.L_x_635) ;  /* 0x0000000000248947 */ /* 0x000fea0003800000 */
[----:B------:R-:W-:-:S07]  /*1a130*/  IMAD.MOV.U32 R32, RZ, RZ, RZ ;  /* 0x000000ffff207224 */ /* 0x000fce00078e00ff */
.L_x_644:
[----:B------:R-:W-:-:S05]  /*1a140*/  IADD3 R39, PT, PT, R1, R32, R33 ;  /* 0x0000002001277210 */ /* 0x000fca0007ffe021 */
[----:B------:R-:W3:Y:S01]  /*1a150*/  LDL.U8 R34, [R39+0x440] ;  /* 0x0004400027227983 */ /* 0x000ee20000100000 */
[----:B------:R-:W-:-:S03]  /*1a160*/  IMAD.IADD R35, R1, 0x1, R32 ;  /* 0x0000000101237824 */ /* 0x000fc600078e0220 */
[----:B---3--:R1:W-:Y:S04]  /*1a170*/  STL.U8 [R39+0x90], R34 ;  /* 0x0000902227007387 */ /* 0x0083e80000100000 */
[----:B------:R-:W3:Y:S01]  /*1a180*/  LDL.U8 R35, [R35+0x441] ;  /* 0x0004410023237983 */ /* 0x000ee20000100000 */
[----:B------:R-:W-:Y:S01]  /*1a190*/  VIADD R32, R32, 0x1 ;  /* 0x0000000120207836 */ /* 0x000fe20000000000 */
[----:B---3--:R-:W-:-:S13]  /*1a1a0*/  ISETP.NE.AND P0, PT, R35, RZ, PT ;  /* 0x000000ff2300720c */ /* 0x008fda0003f05270 */
[----:B-1----:R-:W-:Y:S05]  /*1a1b0*/  @P0 BRA `(.L_x_644) ;  /* 0xfffffffc00e00947 */ /* 0x002fea000383ffff */
.L_x_635:
[----:B------:R-:W-:Y:S05]  /*1a1c0*/  BSYNC.RECONVERGENT B0 ;  /* 0x0000000000007941 */ /* 0x000fea0003800200 */
.L_x_634:
[----:B------:R-:W1:Y:S01]  /*1a1d0*/  S2R R69, SR_TID.X ;  /* 0x0000000000457919 */ /* 0x000e620000002100 */
[----:B------:R-:W-:Y:S01]  /*1a1e0*/  PRMT R42, R38, 0x3340, R1 ;  /* 0x00003340262a7816 */ /* 0x000fe20000000001 */
[----:B------:R-:W-:Y:S01]  /*1a1f0*/  IMAD.MOV.U32 R38, RZ, RZ, R12 ;  /* 0x000000ffff267224 */ /* 0x000fe200078e000c */
[----:B------:R-:W-:Y:S01]  /*1a200*/  PRMT R214, R213, 0x7604, R214 ;  /* 0x00007604d5d67816 */ /* 0x000fe200000000d6 */
[----:B------:R-:W-:Y:S01]  /*1a210*/  IMAD.MOV.U32 R39, RZ, RZ, R13 ;  /* 0x000000ffff277224 */ /* 0x000fe200078e000d */
[----:B------:R-:W-:Y:S01]  /*1a220*/  STL [R1+0x474], R0 ;  /* 0x0004740001007387 */ /* 0x000fe20000100800 */
[----:B------:R-:W-:Y:S01]  /*1a230*/  IMAD.MOV.U32 R32, RZ, RZ, R14 ;  /* 0x000000ffff207224 */ /* 0x000fe200078e000e */
[----:B------:R-:W-:Y:S01]  /*1a240*/  PRMT R52, R52, 0x3340, R1 ;  /* 0x0000334034347816 */ /* 0x000fe20000000001 */
[----:B------:R-:W-:Y:S01]  /*1a250*/  IMAD.MOV.U32 R33, RZ, RZ, R15 ;  /* 0x000000ffff217224 */ /* 0x000fe200078e000f */
[----:B------:R-:W-:Y:S01]  /*1a260*/  STL.128 [R1+0x440], R36 ;  /* 0x0004402401007387 */ /* 0x000fe20000100c00 */
[----:B--2---:R-:W-:Y:S01]  /*1a270*/  IMAD.MOV.U32 R12, RZ, RZ, R30 ;  /* 0x000000ffff0c7224 */ /* 0x004fe200078e001e */
[----:B------:R-:W-:Y:S01]  /*1a280*/  PRMT R66, R0, 0x3340, R0 ;  /* 0x0000334000427816 */ /* 0x000fe20000000000 */
[----:B------:R-:W-:Y:S01]  /*1a290*/  IMAD.MOV.U32 R13, RZ, RZ, R31 ;  /* 0x000000ffff0d7224 */ /* 0x000fe200078e001f */
[----:B------:R-:W-:Y:S01]  /*1a2a0*/  STL.64 [R1+0x478], R16 ;  /* 0x0004781001007387 */ /* 0x000fe20000100a00 */
[----:B------:R-:W-:Y:S01]  /*1a2b0*/  IMAD.MOV.U32 R14, RZ, RZ, R40 ;  /* 0x000000ffff0e7224 */ /* 0x000fe200078e0028 */
[----:B------:R-:W-:Y:S01]  /*1a2c0*/  PRMT R57, R239, 0x3340, R0 ;  /* 0x00003340ef397816 */ /* 0x000fe20000000000 */
[----:B------:R-:W-:Y:S01]  /*1a2d0*/  IMAD.MOV.U32 R15, RZ, RZ, R41 ;  /* 0x000000ffff0f7224 */ /* 0x000fe200078e0029 */
[----:B------:R-:W-:Y:S01]  /*1a2e0*/  STL.U16 [R1+0x470], R214 ;  /* 0x000470d601007387 */ /* 0x000fe20000100400 */
[----:B------:R-:W-:Y:S01]  /*1a2f0*/  IMAD.MOV.U32 R34, RZ, RZ, R28 ;  /* 0x000000ffff227224 */ /* 0x000fe200078e001c */
[----:B------:R-:W-:Y:S01]  /*1a300*/  PRMT R59, R232, 0x3340, R1 ;  /* 0x00003340e83b7816 */ /* 0x000fe20000000001 */
[----:B------:R-:W-:Y:S01]  /*1a310*/  IMAD.MOV.U32 R35, RZ, RZ, R29 ;  /* 0x000000ffff237224 */ /* 0x000fe200078e001d */
[----:B------:R2:W-:Y:S01]  /*1a320*/  STL.128 [R1+0x460], R12 ;  /* 0x0004600c01007387 */ /* 0x0005e20000100c00 */
[--C-:B------:R-:W-:Y:S01]  /*1a330*/  PRMT R61, R61, 0x3340, R0.reuse ;  /* 0x000033403d3d7816 */ /* 0x100fe20000000000 */
[----:B------:R-:W-:Y:S01]  /*1a340*/  BSSY.RECONVERGENT B0, `(.L_x_645) ;  /* 0x000007d000007945 */ /* 0x000fe20003800200 */
[--C-:B------:R-:W-:Y:S01]  /*1a350*/  PRMT R63, R63, 0x3340, R0.reuse ;  /* 0x000033403f3f7816 */ /* 0x100fe20000000000 */
[----:B------:R3:W-:Y:S01]  /*1a360*/  STL.128 [R1+0x450], R32 ;  /* 0x0004502001007387 */ /* 0x0007e20000100c00 */
[----:B------:R-:W-:-:S02]  /*1a370*/  PRMT R65, R65, 0x3340, R0 ;  /* 0x0000334041417816 */ /* 0x000fc40000000000 */
[----:B------:R-:W-:Y:S02]  /*1a380*/  PRMT R31, R67, 0x7650, R0 ;  /* 0x00007650431f7816 */ /* 0x000fe40000000000 */
[----:B------:R-:W-:Y:S02]  /*1a390*/  PRMT R67, R58, 0x3340, R1 ;  /* 0x000033403a437816 */ /* 0x000fe40000000001 */
[----:B-1----:R-:W-:Y:S02]  /*1a3a0*/  ISETP.NE.AND P0, PT, R69, RZ, PT ;  /* 0x000000ff4500720c */ /* 0x002fe40003f05270 */
[----:B------:R-:W-:Y:S02]  /*1a3b0*/  PRMT R28, R43, 0x5410, R42 ;  /* 0x000054102b1c7816 */ /* 0x000fe4000000002a */
[----:B------:R-:W-:Y:S01]  /*1a3c0*/  PRMT R42, R27, 0x5410, R52 ;  /* 0x000054101b2a7816 */ /* 0x000fe20000000034 */
[----:B--2---:R-:W-:Y:S01]  /*1a3d0*/  IMAD.MOV.U32 R14, RZ, RZ, R18 ;  /* 0x000000ffff0e7224 */ /* 0x004fe200078e0012 */
[--C-:B------:R-:W-:Y:S01]  /*1a3e0*/  PRMT R23, R23, 0x5410, R66.reuse ;  /* 0x0000541017177816 */ /* 0x100fe20000000042 */
[----:B------:R-:W-:Y:S01]  /*1a3f0*/  IMAD.MOV.U32 R15, RZ, RZ, R19 ;  /* 0x000000ffff0f7224 */ /* 0x000fe200078e0013 */
[----:B------:R-:W-:-:S02]  /*1a400*/  PRMT R27, R57, 0x5410, R66 ;  /* 0x00005410391b7816 */ /* 0x000fc40000000042 */
[--C-:B------:R-:W-:Y:S02]  /*1a410*/  PRMT R30, R59, 0x5410, R66.reuse ;  /* 0x000054103b1e7816 */ /* 0x100fe40000000042 */
[----:B------:R3:W-:Y:S01]  /*1a420*/  STL.64 [R1+0x438], R14 ;  /* 0x0004380e01007387 */ /* 0x0007e20000100a00 */
[--C-:B------:R-:W-:Y:S02]  /*1a430*/  PRMT R29, R61, 0x5410, R66.reuse ;  /* 0x000054103d1d7816 */ /* 0x100fe40000000042 */
[--C-:B------:R-:W-:Y:S02]  /*1a440*/  PRMT R12, R63, 0x5410, R66.reuse ;  /* 0x000054103f0c7816 */ /* 0x100fe40000000042 */
        /* <DEDUP_REMOVED lines=13> */
[----:B---3--:R-:W-:Y:S06]  /*1a520*/  @P0 BRA `(.L_x_646) ;  /* 0x0000000400780947 */ /* 0x008fec0003800000 */
[----:B------:R-:W-:Y:S01]  /*1a530*/  LOP3.LUT R13, R202, 0xff, RZ, 0xc0, !PT ;  /* 0x000000ffca0d7812 */ /* 0x000fe200078ec0ff */
[----:B------:R-:W-:Y:S01]  /*1a540*/  IMAD.U32 R186, R186, 0x10000, RZ ;  /* 0x00010000baba7824 */ /* 0x000fe200078e00ff */
[----:B------:R-:W-:Y:S01]  /*1a550*/  LOP3.LUT R212, R212, 0xff, RZ, 0xc0, !PT ;  /* 0x000000ffd4d47812 */ /* 0x000fe200078ec0ff */
[----:B------:R-:W1:Y:S01]  /*1a560*/  LDC.64 R36, c[0x0][0x3b8] ;  /* 0x0000ee00ff247b82 */ /* 0x000e620000000a00 */
[----:B------:R-:W-:Y:S01]  /*1a570*/  PRMT R176, R176, 0x7604, R13 ;  /* 0x00007604b0b07816 */ /* 0x000fe2000000000d */
[----:B------:R-:W-:Y:S01]  /*1a580*/  IMAD.U32 R164, R164, 0x10000, RZ ;  /* 0x00010000a4a47824 */ /* 0x000fe200078e00ff */
[----:B------:R-:W-:Y:S01]  /*1a590*/  PRMT R212, R179, 0x7604, R212 ;  /* 0x00007604b3d47816 */ /* 0x000fe200000000d4 */
[----:B------:R-:W-:Y:S01]  /*1a5a0*/  IMAD.U32 R167, R167, 0x10000, RZ ;  /* 0x00010000a7a77824 */ /* 0x000fe200078e00ff */
[----:B------:R-:W-:Y:S01]  /*1a5b0*/  LOP3.LUT R13, R186, 0xff0000, RZ, 0xc0, !PT ;  /* 0x00ff0000ba0d7812 */ /* 0x000fe200078ec0ff */
[----:B------:R-:W-:Y:S01]  /*1a5c0*/  IMAD.U32 R184, R184, 0x10000, RZ ;  /* 0x00010000b8b87824 */ /* 0x000fe200078e00ff */
[----:B------:R-:W-:Y:S01]  /*1a5d0*/  LOP3.LUT R15, R188, 0xff, RZ, 0xc0, !PT ;  /* 0x000000ffbc0f7812 */ /* 0x000fe200078ec0ff */
[----:B------:R-:W2:Y:S01]  /*1a5e0*/  LDC.64 R38, c[0x0][0x3a8] ;  /* 0x0000ea00ff267b82 */ /* 0x000ea20000000a00 */
[----:B------:R-:W-:Y:S01]  /*1a5f0*/  IMAD.U32 R180, R180, 0x10000, RZ ;  /* 0x00010000b4b47824 */ /* 0x000fe200078e00ff */
        /* <DEDUP_REMOVED lines=15> */
[----:B------:R-:W-:Y:S01]  /*1a6f0*/  IMAD.IADD R212, R212, 0x1, R13 ;  /* 0x00000001d4d47824 */ /* 0x000fe200078e020d */
[----:B------:R-:W-:Y:S01]  /*1a700*/  LOP3.LUT R196, R196, 0xff, RZ, 0xc0, !PT ;  /* 0x000000ffc4c47812 */ /* 0x000fe200078ec0ff */
[----:B0-----:R-:W-:Y:S01]  /*1a710*/  IMAD.MOV.U32 R24, RZ, RZ, R126 ;  /* 0x000000ffff187224 */ /* 0x001fe200078e007e */
[----:B------:R-:W-:Y:S01]  /*1a720*/  PRMT R174, R174, 0x7604, R15 ;  /* 0x00007604aeae7816 */ /* 0x000fe2000000000f */
[----:B------:R-:W-:Y:S01]  /*1a730*/  IMAD.MOV.U32 R25, RZ, RZ, R127 ;  /* 0x000000ffff197224 */ /* 0x000fe200078e007f */
[----:B------:R-:W-:Y:S01]  /*1a740*/  PRMT R163, R160, 0x7604, R163 ;  /* 0x00007604a0a37816 */ /* 0x000fe200000000a3 */
[----:B------:R-:W-:Y:S01]  /*1a750*/  IMAD.MOV.U32 R51, RZ, RZ, 0x65 ;  /* 0x00000065ff337424 */ /* 0x000fe200078e00ff */
[----:B------:R-:W-:Y:S01]  /*1a760*/  PRMT R166, R159, 0x7604, R166 ;  /* 0x000076049fa67816 */ /* 0x000fe200000000a6 */
[----:B-1----:R-:W-:Y:S01]  /*1a770*/  ST.E.64.STRONG.GPU desc[UR8][R36.64+0x940], R128 ;  /* 0x0009408024007985 */ /* 0x002fe2000c10fb08 */
[----:B------:R-:W-:-:S02]  /*1a780*/  PRMT R211, R158, 0x7604, R211 ;  /* 0x000076049ed37816 */ /* 0x000fc400000000d3 */
[----:B------:R-:W-:Y:S01]  /*1a790*/  PRMT R209, R178, 0x7604, R209 ;  /* 0x00007604b2d17816 */ /* 0x000fe200000000d1 */
[----:B------:R0:W-:Y:S01]  /*1a7a0*/  ST.E.64.STRONG.GPU desc[UR8][R36.64+0x900], R24 ;  /* 0x0009001824007985 */ /* 0x0001e2000c10fb08 */
[----:B------:R-:W-:Y:S02]  /*1a7b0*/  PRMT R210, R177, 0x7604, R210 ;  /* 0x00007604b1d27816 */ /* 0x000fe400000000d2 */
[----:B------:R-:W-:Y:S02]  /*1a7c0*/  PRMT R12, R175, 0x7604, R12 ;  /* 0x00007604af0c7816 */ /* 0x000fe4000000000c */
[----:B------:R-:W-:Y:S02]  /*1a7d0*/  PRMT R14, R173, 0x7604, R14 ;  /* 0x00007604ad0e7816 */ /* 0x000fe4000000000e */
[----:B------:R-:W-:Y:S02]  /*1a7e0*/  PRMT R193, R172, 0x7604, R193 ;  /* 0x00007604acc17816 */ /* 0x000fe400000000c1 */
[----:B------:R-:W-:-:S02]  /*1a7f0*/  PRMT R196, R171, 0x7604, R196 ;  /* 0x00007604abc47816 */ /* 0x000fc400000000c4 */
[----:B------:R-:W-:Y:S02]  /*1a800*/  LOP3.LUT R164, R164, 0xff0000, RZ, 0xc0, !PT ;  /* 0x00ff0000a4a47812 */ /* 0x000fe400078ec0ff */
[----:B------:R-:W-:Y:S02]  /*1a810*/  LOP3.LUT R167, R167, 0xff0000, RZ, 0xc0, !PT ;  /* 0x00ff0000a7a77812 */ /* 0x000fe400078ec0ff */
[----:B0-----:R-:W-:Y:S02]  /*1a820*/  CS2R R24, SRZ ;  /* 0x0000000000187805 */ /* 0x001fe4000001ff00 */
[----:B------:R-:W-:Y:S01]  /*1a830*/  LOP3.LUT R184, R184, 0xff0000, RZ, 0xc0, !PT ;  /* 0x00ff0000b8b87812 */ /* 0x000fe200078ec0ff */
[----:B------:R-:W-:Y:S01]  /*1a840*/  IMAD.IADD R164, R163, 0x1, R164 ;  /* 0x00000001a3a47824 */ /* 0x000fe200078e02a4 */
        /* <DEDUP_REMOVED lines=17> */
[----:B------:R-:W-:-:S02]  /*1a960*/  IMAD.IADD R194, R193, 0x1, R194 ;  /* 0x00000001c1c27824 */ /* 0x000fc400078e02c2 */
[----:B------:R-:W-:Y:S01]  /*1a970*/  IMAD.IADD R197, R196, 0x1, R197 ;  /* 0x00000001c4c57824 */ /* 0x000fe200078e02c5 */
[----:B------:R-:W-:Y:S01]  /*1a980*/  PRMT R156, R169, 0x7604, R156 ;  /* 0x00007604a99c7816 */ /* 0x000fe2000000009c */
[----:B------:R-:W-:Y:S02]  /*1a990*/  IMAD R12, R165, 0x1000000, R164 ;  /* 0x01000000a50c7824 */ /* 0x000fe400078e02a4 */
[----:B------:R-:W-:Y:S02]  /*1a9a0*/  IMAD R13, R168, 0x1000000, R167 ;  /* 0x01000000a80d7824 */ /* 0x000fe400078e02a7 */
[----:B------:R-:W-:Y:S01]  /*1a9b0*/  IMAD R14, R185, 0x1000000, R184 ;  /* 0x01000000b90e7824 */ /* 0x000fe200078e02b8 */
[----:B------:R1:W-:Y:S01]  /*1a9c0*/  ST.E.64.STRONG.GPU desc[UR8][R36.64+0x938], R156 ;  /* 0x0009389c24007985 */ /* 0x0003e2000c10fb08 */
[----:B------:R-:W-:Y:S02]  /*1a9d0*/  IMAD R15, R187, 0x1000000, R212 ;  /* 0x01000000bb0f7824 */ /* 0x000fe400078e02d4 */
[----:B------:R-:W-:Y:S01]  /*1a9e0*/  IMAD R30, R181, 0x1000000, R180 ;  /* 0x01000000b51e7824 */ /* 0x000fe200078e02b4 */
[----:B------:R1:W-:Y:S01]  /*1a9f0*/  ST.E.64.STRONG.GPU desc[UR8][R36.64+0x908], R12 ;  /* 0x0009080c24007985 */ /* 0x0003e2000c10fb08 */
[----:B------:R-:W-:-:S02]  /*1aa00*/  IMAD R31, R183, 0x1000000, R210 ;  /* 0x01000000b71f7824 */ /* 0x000fc400078e02d2 */
[----:B------:R-:W-:Y:S01]  /*1aa10*/  IMAD R32, R139, 0x1000000, R176 ;  /* 0x010000008b207824 */ /* 0x000fe200078e02b0 */
[----:B------:R1:W-:Y:S01]  /*1aa20*/  ST.E.64.STRONG.GPU desc[UR8][R36.64+0x910], R14 ;  /* 0x0009100e24007985 */ /* 0x0003e2000c10fb08 */
[----:B------:R-:W-:Y:S02]  /*1aa30*/  IMAD R33, R162, 0x1000000, R161 ;  /* 0x01000000a2217824 */ /* 0x000fe400078e02a1 */
[----:B------:R-:W-:Y:S01]  /*1aa40*/  IMAD R190, R190, 0x1000000, R189 ;  /* 0x01000000bebe7824 */ /* 0x000fe200078e02bd */
[----:B------:R1:W-:Y:S01]  /*1aa50*/  ST.E.64.STRONG.GPU desc[UR8][R36.64+0x918], R30 ;  /* 0x0009181e24007985 */ /* 0x0003e2000c10fb08 */
[----:B------:R-:W-:Y:S02]  /*1aa60*/  IMAD R191, R192, 0x1000000, R191 ;  /* 0x01000000c0bf7824 */ /* 0x000fe400078e02bf */
[----:B------:R-:W-:Y:S01]  /*1aa70*/  IMAD R34, R195, 0x1000000, R194 ;  /* 0x01000000c3227824 */ /* 0x000fe200078e02c2 */
[----:B------:R1:W-:Y:S01]  /*1aa80*/  ST.E.64.STRONG.GPU desc[UR8][R36.64+0x920], R32 ;  /* 0x0009202024007985 */ /* 0x0003e2000c10fb08 */
[----:B------:R-:W-:-:S03]  /*1aa90*/  IMAD R35, R198, 0x1000000, R197 ;  /* 0x01000000c6237824 */ /* 0x000fc600078e02c5 */
[----:B------:R1:W-:Y:S04]  /*1aaa0*/  ST.E.64.STRONG.GPU desc[UR8][R36.64+0x928], R190 ;  /* 0x000928be24007985 */ /* 0x0003e8000c10fb08 */
[----:B------:R1:W-:Y:S01]  /*1aab0*/  ST.E.64.STRONG.GPU desc[UR8][R36.64+0x930], R34 ;  /* 0x0009302224007985 */ /* 0x0003e2000c10fb08 */
[----:B------:R-:W-:Y:S06]  /*1aac0*/  MEMBAR.ALL.GPU ;  /* 0x0000000000007992 */ /* 0x000fec000000a000 */
[----:B------:R-:W-:-:S00]  /*1aad0*/  ERRBAR ;  /* 0x00000000000079ab */ /* 0x000fc00000000000 */
[----:B------:R-:W-:Y:S06]  /*1aae0*/  CGAERRBAR ;  /* 0x00000000000075ab */ /* 0x000fec0000000000 */
[----:B--2---:R1:W-:Y:S04]  /*1aaf0*/  ST.E.STRONG.GPU desc[UR8][R38.64+0x80], R51 ;  /* 0x0000803326007985 */ /* 0x0043e8000c10f908 */
[----:B------:R1:W-:Y:S02]  /*1ab00*/  STL.64 [R1+0x3f0], RZ ;  /* 0x0003f0ff01007387 */ /* 0x0003e40000100a00 */
.L_x_646:
[----:B------:R-:W-:Y:S05]  /*1ab10*/  BSYNC.RECONVERGENT B0 ;  /* 0x0000000000007941 */ /* 0x000fea0003800200 */
.L_x_645:
[----:B------:R-:W-:Y:S02]  /*1ab20*/  ISETP.GE.U32.AND P0, PT, R126, 0x101, PT ;  /* 0x000001017e00780c */ /* 0x000fe40003f06070 */
[----:B------:R-:W-:Y:S02]  /*1ab30*/  PRMT R44, R44, 0x7054, R27 ;  /* 0x000070542c2c7816 */ /* 0x000fe4000000001b */
[----:B------:R-:W-:Y:S02]  /*1ab40*/  ISETP.GE.AND.EX P0, PT, R127, RZ, PT, P0 ;  /* 0x000000ff7f00720c */ /* 0x000fe40003f06300 */
        /* <DEDUP_REMOVED lines=13> */
[----:B------:R-:W-:Y:S06]  /*1ac20*/  @!P0 BRA `(.L_x_647) ;  /* 0x0000000800688947 */ /* 0x000fec0003800000 */
[----:B------:R-:W-:Y:S01]  /*1ac30*/  BAR.SYNC.DEFER_BLOCKING 0x0 ;  /* 0x0000000000007b1d */ /* 0x000fe20000010000 */
[----:B------:R-:W-:Y:S02]  /*1ac40*/  ISETP.NE.U32.AND P0, PT, R22, RZ, PT ;  /* 0x000000ff1600720c */ /* 0x000fe40003f05070 */
[----:B------:R-:W-:Y:S02]  /*1ac50*/  ISETP.GT.U32.AND P1, PT, R126, R69, PT ;  /* 0x000000457e00720c */ /* 0x000fe40003f24070 */
[----:B------:R-:W-:Y:S01]  /*1ac60*/  ISETP.NE.AND.EX P0, PT, RZ, UR4, PT, P0 ;  /* 0x00000004ff007c0c */ /* 0x000fe2000bf05300 */
[----:B------:R-:W-:Y:S01]  /*1ac70*/  BSSY.RECONVERGENT B0, `(.L_x_648) ;  /* 0x0000011000007945 */ /* 0x000fe20003800200 */
[----:B------:R-:W-:Y:S02]  /*1ac80*/  ISETP.NE.AND P2, PT, R2, R3, PT ;  /* 0x000000030200720c */ /* 0x000fe40003f45270 */
[----:B------:R-:W-:-:S09]  /*1ac90*/  ISETP.GT.U32.AND.EX P1, PT, R127, RZ, PT, P1 ;  /* 0x000000ff7f00720c */ /* 0x000fd20003f24110 */
[----:B------:R-:W-:Y:S05]  /*1aca0*/  @!P0 BRA `(.L_x_649) ;  /* 0x0000000000348947 */ /* 0x000fea0003800000 */
[----:B-1----:R-:W2:Y:S01]  /*1acb0*/  LDL.LU R12, [R1+0x4ec] ;  /* 0x0004ec00010c7983 */ /* 0x002ea20000300800 */
[----:B0-----:R-:W-:Y:S01]  /*1acc0*/  IMAD R25, R24, 0x48, R56 ;  /* 0x0000004818197824 */ /* 0x001fe200078e0238 */
[----:B------:R-:W-:-:S04]  /*1acd0*/  PRMT R106, R105, 0x7604, R106 ;  /* 0x00007604696a7816 */ /* 0x000fc8000000006a */
[----:B------:R3:W-:Y:S04]  /*1ace0*/  STS.64 [R25+0x8], R134 ;  /* 0x0000088619007388 */ /* 0x0007e80000000a00 */
[----:B------:R3:W-:Y:S04]  /*1acf0*/  STS.64 [R25+0x10], R4 ;  /* 0x0000100419007388 */ /* 0x0007e80000000a00 */
[----:B------:R3:W-:Y:S04]  /*1ad00*/  STS.64 [R25+0x18], R6 ;  /* 0x0000180619007388 */ /* 0x0007e80000000a00 */
[----:B------:R3:W-:Y:S04]  /*1ad10*/  STS.64 [R25+0x20], R8 ;  /* 0x0000200819007388 */ /* 0x0007e80000000a00 */
[----:B------:R3:W-:Y:S04]  /*1ad20*/  STS.64 [R25+0x28], R10 ;  /* 0x0000280a19007388 */ /* 0x0007e80000000a00 */
[----:B------:R3:W-:Y:S04]  /*1ad30*/  STS.64 [R25+0x30], R48 ;  /* 0x0000303019007388 */ /* 0x0007e80000000a00 */
[----:B------:R3:W-:Y:S04]  /*1ad40*/  STS.64 [R25+0x40], R20 ;  /* 0x0000401419007388 */ /* 0x0007e80000000a00 */
[----:B------:R3:W-:Y:S04]  /*1ad50*/  STS.U16 [R25+0x38], R106 ;  /* 0x0000386a19007388 */ /* 0x0007e80000000400 */
[----:B------:R3:W-:Y:S04]  /*1ad60*/  STS [R25+0x3c], R26 ;  /* 0x00003c1a19007388 */ /* 0x0007e80000000800 */
[----:B--2---:R3:W-:Y:S02]  /*1ad70*/  STS [R25], R12 ;  /* 0x0000000c19007388 */ /* 0x0047e40000000800 */
.L_x_649:
[----:B------:R-:W-:Y:S05]  /*1ad80*/  BSYNC.RECONVERGENT B0 ;  /* 0x0000000000007941 */ /* 0x000fea0003800200 */
.L_x_648:
[----:B------:R-:W-:Y:S04]  /*1ad90*/  BSSY.RECONVERGENT B0, `(.L_x_650) ;  /* 0x0000017000007945 */ /* 0x000fe80003800200 */
[----:B------:R-:W-:Y:S05]  /*1ada0*/  @!P2 BRA `(.L_x_651) ;  /* 0x000000000054a947 */ /* 0x000fea0003800000 */
[----:B------:R-:W-:Y:S01]  /*1adb0*/  PRMT R3, R42, 0x7771, RZ ;  /* 0x000077712a037816 */ /* 0x000fe200000000ff */
[----:B------:R-:W-:Y:S01]  /*1adc0*/  IMAD R19, R18, 0x48, R56 ;  /* 0x0000004812137824 */ /* 0x000fe200078e0238 */
[C---:B---3--:R-:W-:Y:S02]  /*1add0*/  PRMT R4, R42.reuse, 0x7770, RZ ;  /* 0x000077702a047816 */ /* 0x048fe400000000ff */
[----:B------:R-:W-:Y:S02]  /*1ade0*/  PRMT R42, R42, 0x7772, RZ ;  /* 0x000077722a2a7816 */ /* 0x000fe400000000ff */
[C---:B------:R-:W-:Y:S01]  /*1adf0*/  PRMT R5, R66.reuse, 0x7771, RZ ;  /* 0x0000777142057816 */ /* 0x040fe200000000ff */
[----:B------:R2:W-:Y:S01]  /*1ae00*/  STS.64 [R19+0x8], R28 ;  /* 0x0000081c13007388 */ /* 0x0005e20000000a00 */
[----:B------:R-:W-:Y:S02]  /*1ae10*/  PRMT R6, R66, 0x7770, RZ ;  /* 0x0000777042067816 */ /* 0x000fe400000000ff */
[----:B------:R-:W-:Y:S01]  /*1ae20*/  PRMT R42, R42, 0x3340, R45 ;  /* 0x000033402a2a7816 */ /* 0x000fe2000000002d */
[----:B------:R2:W-:Y:S01]  /*1ae30*/  STS.64 [R19+0x10], R228 ;  /* 0x000010e413007388 */ /* 0x0005e20000000a00 */
[----:B------:R-:W-:-:S02]  /*1ae40*/  PRMT R3, R4, 0x3340, R3 ;  /* 0x0000334004037816 */ /* 0x000fc40000000003 */
[----:B------:R-:W-:Y:S01]  /*1ae50*/  PRMT R6, R6, 0x3340, R5 ;  /* 0x0000334006067816 */ /* 0x000fe20000000005 */
[----:B------:R2:W-:Y:S01]  /*1ae60*/  STS.64 [R19+0x18], R60 ;  /* 0x0000183c13007388 */ /* 0x0005e20000000a00 */
[----:B------:R-:W-:Y:S02]  /*1ae70*/  PRMT R249, R3, 0x5410, R42 ;  /* 0x0000541003f97816 */ /* 0x000fe4000000002a */
[----:B------:R-:W-:Y:S01]  /*1ae80*/  PRMT R40, R6, 0x5410, R221 ;  /* 0x0000541006287816 */ /* 0x000fe200000000dd */
[----:B------:R2:W-:Y:S04]  /*1ae90*/  STS.64 [R19+0x28], R242 ;  /* 0x000028f213007388 */ /* 0x0005e80000000a00 */
[----:B------:R2:W-:Y:S04]  /*1aea0*/  STS.64 [R19+0x40], R16 ;  /* 0x0000401013007388 */ /* 0x0005e80000000a00 */
[----:B------:R2:W-:Y:S04]  /*1aeb0*/  STS [R19], R2 ;  /* 0x0000000213007388 */ /* 0x0005e80000000800 */
[----:B------:R2:W-:Y:S04]  /*1aec0*/  STS.U16 [R19+0x38], R214 ;  /* 0x000038d613007388 */ /* 0x0005e80000000400 */
[----:B------:R2:W-:Y:S04]  /*1aed0*/  STS [R19+0x3c], R0 ;  /* 0x00003c0013007388 */ /* 0x0005e80000000800 */
[----:B------:R2:W-:Y:S04]  /*1aee0*/  STS.64 [R19+0x20], R248 ;  /* 0x000020f813007388 */ /* 0x0005e80000000a00 */
[----:B------:R2:W-:Y:S02]  /*1aef0*/  STS.64 [R19+0x30], R40 ;  /* 0x0000302813007388 */ /* 0x0005e40000000a00 */
.L_x_651:
[----:B------:R-:W-:Y:S05]  /*1af00*/  BSYNC.RECONVERGENT B0 ;  /* 0x0000000000007941 */ /* 0x000fea0003800200 */
.L_x_650:
[----:B------:R-:W-:Y:S06]  /*1af10*/  BAR.SYNC.DEFER_BLOCKING 0x0 ;  /* 0x0000000000007b1d */ /* 0x000fec0000010000 */
[----:B------:R-:W-:Y:S05]  /*1af20*/  @!P1 EXIT ;  /* 0x000000000000994d */ /* 0x000fea0003800000 */
[----:B------:R-:W-:Y:S01]  /*1af30*/  IMAD.MOV.U32 R45, RZ, RZ, R69 ;  /* 0x000000ffff2d7224 */ /* 0x000fe200078e0045 */
[----:B------:R-:W4:Y:S01]  /*1af40*/  LDCU.128 UR12, c[0x0][0x390] ;  /* 0x00007200ff0c77ac */ /* 0x000f220008000c00 */
[----:B------:R-:W-:Y:S01]  /*1af50*/  IMAD.MOV.U32 R44, RZ, RZ, RZ ;  /* 0x000000ffff2c7224 */ /* 0x000fe200078e00ff */
[----:B------:R-:W-:Y:S02]  /*1af60*/  BSSY.RECONVERGENT B0, `(.L_x_652) ;  /* 0x0000025000007945 */ /* 0x000fe40003800200 */
[----:B------:R-:W-:Y:S02]  /*1af70*/  LOP3.LUT R3, RZ, R45, RZ, 0x33, !PT ;  /* 0x0000002dff037212 */ /* 0x000fe400078e33ff */
[----:B---3--:R-:W-:Y:S02]  /*1af80*/  LOP3.LUT R5, RZ, R44, RZ, 0x33, !PT ;  /* 0x0000002cff057212 */ /* 0x008fe400078e33ff */
[----:B------:R-:W-:-:S04]  /*1af90*/  IADD3 R3, P0, PT, R3, R126, RZ ;  /* 0x0000007e03037210 */ /* 0x000fc80007f1e0ff */
[----:B------:R-:W-:Y:S01]  /*1afa0*/  LOP3.LUT P1, RZ, R3, 0x100, RZ, 0xc0, !PT ;  /* 0x0000010003ff7812 */ /* 0x000fe2000782c0ff */
[----:B------:R-:W-:Y:S01]  /*1afb0*/  IMAD.X R5, R5, 0x1, R127, P0 ;  /* 0x0000000105057824 */ /* 0x000fe200000e067f */
[----:B------:R-:W-:-:S04]  /*1afc0*/  ISETP.GE.U32.AND P0, PT, R3, 0x100, PT ;  /* 0x000001000300780c */ /* 0x000fc80003f06070 */
[----:B------:R-:W-:-:S07]  /*1afd0*/  ISETP.GE.U32.AND.EX P0, PT, R5, RZ, PT, P0 ;  /* 0x000000ff0500720c */ /* 0x000fce0003f06100 */
[----:B----4-:R-:W-:Y:S06]  /*1afe0*/  @P1 BRA `(.L_x_653) ;  /* 0x0000000000701947 */ /* 0x010fec0003800000 */
[----:B--2---:R-:W-:Y:S01]  /*1aff0*/  IMAD R0, R69, 0x48, R56 ;  /* 0x0000004845007824 */ /* 0x004fe200078e0238 */
[----:B------:R-:W2:Y:S04]  /*1b000*/  LDCU.128 UR4, c[0x0][0x390] ;  /* 0x00007200ff0477ac */ /* 0x000ea80008000c00 */
[----:B------:R-:W0:Y:S04]  /*1b010*/  LDS.U16 R8, [R0+0x38] ;  /* 0x0000380000087984 */ /* 0x000e280000000400 */
[----:B------:R-:W3:Y:S04]  /*1b020*/  LDS R9, [R0] ;  /* 0x0000000000097984 */ /* 0x000ee80000000800 */
[----:B------:R-:W4:Y:S04]  /*1b030*/  LDS.64 R10, [R0+0x8] ;  /* 0x00000800000a7984 */ /* 0x000f280000000a00 */
[----:B-1----:R-:W1:Y:S01]  /*1b040*/  LDS.64 R12, [R0+0x10] ;  /* 0x00001000000c7984 */ /* 0x002e620000000a00 */
[----:B--2---:R-:W-:-:S03]  /*1b050*/  LEA R6, P1, R45, UR4, 0x2 ;  /* 0x000000042d067c11 */ /* 0x004fc6000f8210ff */
[----:B------:R-:W2:Y:S01]  /*1b060*/  LDS.64 R14, [R0+0x18] ;  /* 0x00001800000e7984 */ /* 0x000ea20000000a00 */
[C---:B------:R-:W-:Y:S02]  /*1b070*/  LEA R4, P2, R45.reuse, UR6, 0x6 ;  /* 0x000000062d047c11 */ /* 0x040fe4000f8430ff */
[C-C-:B------:R-:W-:Y:S01]  /*1b080*/  LEA.HI.X R7, R45.reuse, UR5, R44.reuse, 0x2, P1 ;  /* 0x000000052d077c11 */ /* 0x140fe200088f142c */
[----:B------:R-:W5:Y:S01]  /*1b090*/  LDS.64 R16, [R0+0x20] ;  /* 0x0000200000107984 */ /* 0x000f620000000a00 */
[----:B------:R-:W-:Y:S01]  /*1b0a0*/  LEA.HI.X R5, R45, UR7, R44, 0x6, P2 ;  /* 0x000000072d057c11 */ /* 0x000fe200090f342c */
[----:B------:R-:W-:Y:S02]  /*1b0b0*/  VIADD R45, R69, 0x100 ;  /* 0x00000100452d7836 */ /* 0x000fe40000000000 */
[----:B------:R-:W5:Y:S04]  /*1b0c0*/  LDS.64 R18, [R0+0x28] ;  /* 0x0000280000127984 */ /* 0x000f680000000a00 */
[----:B------:R-:W5:Y:S04]  /*1b0d0*/  LDS.64 R20, [R0+0x30] ;  /* 0x0000300000147984 */ /* 0x000f680000000a00 */
[----:B------:R-:W5:Y:S04]  /*1b0e0*/  LDS R23, [R0+0x3c] ;  /* 0x00003c0000177984 */ /* 0x000f680000000800 */
[----:B------:R-:W5:Y:S01]  /*1b0f0*/  LDS.64 R2, [R0+0x40] ;  /* 0x0000400000027984 */ /* 0x000f620000000a00 */
[----:B0-----:R-:W-:-:S03]  /*1b100*/  PRMT R25, R8, 0x7710, RZ ;  /* 0x0000771008197816 */ /* 0x001fc600000000ff */
[----:B---3--:R3:W-:Y:S04]  /*1b110*/  STG.E desc[UR8][R6.64], R9 ;  /* 0x0000000906007986 */ /* 0x0087e8000c101908 */
[----:B----4-:R3:W-:Y:S04]  /*1b120*/  STG.E.64 desc[UR8][R4.64], R10 ;  /* 0x0000000a04007986 */ /* 0x0107e8000c101b08 */
[----:B-1----:R3:W-:Y:S04]  /*1b130*/  STG.E.64 desc[UR8][R4.64+0x8], R12 ;  /* 0x0000080c04007986 */ /* 0x0027e8000c101b08 */
[----:B--2---:R3:W-:Y:S04]  /*1b140*/  STG.E.64 desc[UR8][R4.64+0x10], R14 ;  /* 0x0000100e04007986 */ /* 0x0047e8000c101b08 */
[----:B-----5:R3:W-:Y:S04]  /*1b150*/  STG.E.64 desc[UR8][R4.64+0x18], R16 ;  /* 0x0000181004007986 */ /* 0x0207e8000c101b08 */
[----:B------:R3:W-:Y:S04]  /*1b160*/  STG.E.64 desc[UR8][R4.64+0x20], R18 ;  /* 0x0000201204007986 */ /* 0x0007e8000c101b08 */
[----:B------:R3:W-:Y:S04]  /*1b170*/  STG.E.64 desc[UR8][R4.64+0x28], R20 ;  /* 0x0000281404007986 */ /* 0x0007e8000c101b08 */
[----:B------:R3:W-:Y:S04]  /*1b180*/  STG.E.U16 desc[UR8][R4.64+0x30], R25 ;  /* 0x0000301904007986 */ /* 0x0007e8000c101508 */
[----:B------:R3:W-:Y:S04]  /*1b190*/  STG.E desc[UR8][R4.64+0x34], R23 ;  /* 0x0000341704007986 */ /* 0x0007e8000c101908 */
[----:B------:R3:W-:Y:S02]  /*1b1a0*/  STG.E.64 desc[UR8][R4.64+0x38], R2 ;  /* 0x0000380204007986 */ /* 0x0007e4000c101b08 */
.L_x_653:
[----:B------:R-:W-:Y:S05]  /*1b1b0*/  BSYNC.RECONVERGENT B0 ;  /* 0x0000000000007941 */ /* 0x000fea0003800200 */
.L_x_652:
[----:B------:R-:W-:Y:S05]  /*1b1c0*/  @!P0 EXIT ;  /* 0x000000000000894d */ /* 0x000fea0003800000 */
.L_x_654:
[C---:B--2---:R-:W-:Y:S01]  /*1b1d0*/  IMAD R0, R45.reuse, 0x48, R56 ;  /* 0x000000482d007824 */ /* 0x044fe200078e0238 */
[C-C-:B------:R-:W-:Y:S01]  /*1b1e0*/  SHF.L.U64.HI R28, R45.reuse, 0x2, R44.reuse ;  /* 0x000000022d1c7819 */ /* 0x140fe2000001022c */
[C---:B---3--:R-:W-:Y:S01]  /*1b1f0*/  IMAD.SHL.U32 R10, R45.reuse, 0x4, RZ ;  /* 0x000000042d0a7824 */ /* 0x048fe200078e00ff */
[C---:B------:R-:W-:Y:S01]  /*1b200*/  SHF.L.U64.HI R42, R45.reuse, 0x6, R44 ;  /* 0x000000062d2a7819 */ /* 0x040fe2000001022c */
[C---:B------:R-:W-:Y:S01]  /*1b210*/  IMAD.SHL.U32 R26, R45.reuse, 0x40, RZ ;  /* 0x000000402d1a7824 */ /* 0x040fe200078e00ff */
[----:B-1----:R-:W1:Y:S01]  /*1b220*/  LDS R13, [R0] ;  /* 0x00000000000d7984 */ /* 0x002e620000000800 */
[----:B------:R-:W-:Y:S01]  /*1b230*/  VIADD R45, R45, 0x200 ;  /* 0x000002002d2d7836 */ /* 0x000fe20000000000 */
[----:B------:R-:W-:Y:S02]  /*1b240*/  IADD3 R8, P0, PT, R10, UR12, RZ ;  /* 0x0000000c0a087c10 */ /* 0x000fe4000ff1e0ff */
[----:B------:R-:W-:Y:S01]  /*1b250*/  LDS.U16 R11, [R0+0x38] ;  /* 0x00003800000b7984 */ /* 0x000fe20000000400 */
[----:B------:R-:W-:-:S02]  /*1b260*/  IADD3 R4, P1, PT, R26, UR14, RZ ;  /* 0x0000000e1a047c10 */ /* 0x000fc4000ff3e0ff */
[----:B------:R-:W-:Y:S01]  /*1b270*/  IADD3.X R9, PT, PT, R28, UR13, RZ, P0, !PT ;  /* 0x0000000d1c097c10 */ /* 0x000fe200087fe4ff */
[----:B------:R-:W2:Y:S01]  /*1b280*/  LDS.64 R14, [R0+0x8] ;  /* 0x00000800000e7984 */ /* 0x000ea20000000a00 */
[----:B------:R-:W-:Y:S02]  /*1b290*/  LOP3.LUT R10, R10, 0xfffffffc, RZ, 0xc0, !PT ;  /* 0xfffffffc0a0a7812 */ /* 0x000fe400078ec0ff */
[----:B------:R-:W-:Y:S01]  /*1b2a0*/  LOP3.LUT R26, R26, 0xffffffc0, RZ, 0xc0, !PT ;  /* 0xffffffc01a1a7812 */ /* 0x000fe200078ec0ff */
[----:B------:R-:W-:Y:S01]  /*1b2b0*/  LDS.U16 R12, [R0+0x4838] ;  /* 0x00483800000c7984 */ /* 0x000fe20000000400 */
[----:B------:R-:W-:Y:S02]  /*1b2c0*/  IADD3.X R5, PT, PT, R42, UR15, RZ, P1, !PT ;  /* 0x0000000f2a057c10 */ /* 0x000fe40008ffe4ff */
[----:B------:R-:W-:Y:S01]  /*1b2d0*/  LOP3.LUT R28, R28, 0x3, RZ, 0xc0, !PT ;  /* 0x000000031c1c7812 */ /* 0x000fe200078ec0ff */
[----:B------:R-:W3:Y:S01]  /*1b2e0*/  LDS.64 R16, [R0+0x10] ;  /* 0x0000100000107984 */ /* 0x000ee20000000a00 */
[----:B------:R-:W-:-:S03]  /*1b2f0*/  IADD3 R10, P0, PT, R10, UR12, RZ ;  /* 0x0000000c0a0a7c10 */ /* 0x000fc6000ff1e0ff */
[----:B------:R-:W4:Y:S04]  /*1b300*/  LDS.64 R18, [R0+0x18] ;  /* 0x0000180000127984 */ /* 0x000f280000000a00 */
[----:B------:R-:W5:Y:S04]  /*1b310*/  LDS.64 R20, [R0+0x20] ;  /* 0x0000200000147984 */ /* 0x000f680000000a00 */
[----:B------:R-:W5:Y:S04]  /*1b320*/  LDS.64 R22, [R0+0x28] ;  /* 0x0000280000167984 */ /* 0x000f680000000a00 */
[----:B0-----:R-:W0:Y:S04]  /*1b330*/  LDS.64 R24, [R0+0x30] ;  /* 0x0000300000187984 */ /* 0x001e280000000a00 */
[----:B------:R-:W0:Y:S04]  /*1b340*/  LDS R27, [R0+0x3c] ;  /* 0x00003c00001b7984 */ /* 0x000e280000000800 */
[----:B------:R-:W0:Y:S04]  /*1b350*/  LDS.64 R2, [R0+0x40] ;  /* 0x0000400000027984 */ /* 0x000e280000000a00 */
[----:B------:R-:W0:Y:S04]  /*1b360*/  LDS R29, [R0+0x4800] ;  /* 0x00480000001d7984 */ /* 0x000e280000000800 */
[----:B------:R-:W0:Y:S04]  /*1b370*/  LDS.64 R30, [R0+0x4808] ;  /* 0x00480800001e7984 */ /* 0x000e280000000a00 */
[----:B------:R-:W0:Y:S04]  /*1b380*/  LDS.64 R32, [R0+0x4810] ;  /* 0x0048100000207984 */ /* 0x000e280000000a00 */
[----:B------:R-:W0:Y:S04]  /*1b390*/  LDS.64 R34, [R0+0x4818] ;  /* 0x0048180000227984 */ /* 0x000e280000000a00 */
[----:B------:R-:W0:Y:S04]  /*1b3a0*/  LDS.64 R36, [R0+0x4820] ;  /* 0x0048200000247984 */ /* 0x000e280000000a00 */
[----:B------:R-:W0:Y:S04]  /*1b3b0*/  LDS.64 R38, [R0+0x4828] ;  /* 0x0048280000267984 */ /* 0x000e280000000a00 */
[----:B------:R-:W0:Y:S04]  /*1b3c0*/  LDS.64 R40, [R0+0x4830] ;  /* 0x0048300000287984 */ /* 0x000e280000000a00 */
[----:B------:R-:W0:Y:S04]  /*1b3d0*/  LDS R43, [R0+0x483c] ;  /* 0x00483c00002b7984 */ /* 0x000e280000000800 */
[----:B------:R2:W0:Y:S04]  /*1b3e0*/  LDS.64 R6, [R0+0x4840] ;  /* 0x0048400000067984 */ /* 0x0004280000000a00 */
[----:B-1----:R1:W-:Y:S01]  /*1b3f0*/  STG.E desc[UR8][R8.64], R13 ;  /* 0x0000000d08007986 */ /* 0x0023e2000c101908 */
[----:B--2---:R-:W-:-:S03]  /*1b400*/  LOP3.LUT R0, R42, 0x3f, RZ, 0xc0, !PT ;  /* 0x0000003f2a007812 */ /* 0x004fc600078ec0ff */
[----:B------:R2:W-:Y:S04]  /*1b410*/  STG.E.64 desc[UR8][R4.64], R14 ;  /* 0x0000000e04007986 */ /* 0x0005e8000c101b08 */
[----:B---3--:R3:W-:Y:S01]  /*1b420*/  STG.E.64 desc[UR8][R4.64+0x8], R16 ;  /* 0x0000081004007986 */ /* 0x0087e2000c101b08 */
[----:B-1----:R-:W-:-:S03]  /*1b430*/  IADD3 R8, P1, PT, R26, UR14, RZ ;  /* 0x0000000e1a087c10 */ /* 0x002fc6000ff3e0ff */
[----:B----4-:R3:W-:Y:S01]  /*1b440*/  STG.E.64 desc[UR8][R4.64+0x10], R18 ;  /* 0x0000101204007986 */ /* 0x0107e2000c101b08 */
[----:B------:R-:W-:Y:S02]  /*1b450*/  PRMT R13, R11, 0x7710, RZ ;  /* 0x000077100b0d7816 */ /* 0x000fe400000000ff */
[----:B------:R-:W-:Y:S01]  /*1b460*/  IADD3.X R11, PT, PT, R28, UR13, RZ, P0, !PT ;  /* 0x0000000d1c0b7c10 */ /* 0x000fe200087fe4ff */
[----:B-----5:R3:W-:Y:S01]  /*1b470*/  STG.E.64 desc[UR8][R4.64+0x18], R20 ;  /* 0x0000181404007986 */ /* 0x0207e2000c101b08 */
[----:B------:R-:W-:Y:S02]  /*1b480*/  IADD3.X R9, PT, PT, R0, UR15, RZ, P1, !PT ;  /* 0x0000000f00097c10 */ /* 0x000fe40008ffe4ff */
[----:B--2---:R-:W-:Y:S01]  /*1b490*/  PRMT R15, R12, 0x7710, RZ ;  /* 0x000077100c0f7816 */ /* 0x004fe200000000ff */
[----:B------:R3:W-:Y:S01]  /*1b4a0*/  STG.E.64 desc[UR8][R4.64+0x20], R22 ;  /* 0x0000201604007986 */ /* 0x0007e2000c101b08 */
[----:B------:R-:W-:-:S03]  /*1b4b0*/  ISETP.GT.U32.AND P0, PT, R126, R45, PT ;  /* 0x0000002d7e00720c */ /* 0x000fc60003f04070 */
[----:B0-----:R3:W-:Y:S01]  /*1b4c0*/  STG.E.64 desc[UR8][R4.64+0x28], R24 ;  /* 0x0000281804007986 */ /* 0x0017e2000c101b08 */
[----:B------:R-:W-:-:S03]  /*1b4d0*/  ISETP.GT.U32.AND.EX P0, PT, R127, RZ, PT, P0 ;  /* 0x000000ff7f00720c */ /* 0x000fc60003f04100 */
[----:B------:R3:W-:Y:S04]  /*1b4e0*/  STG.E desc[UR8][R4.64+0x34], R27 ;  /* 0x0000341b04007986 */ /* 0x0007e8000c101908 */
[----:B------:R3:W-:Y:S04]  /*1b4f0*/  STG.E.U16 desc[UR8][R4.64+0x30], R13 ;  /* 0x0000300d04007986 */ /* 0x0007e8000c101508 */
[----:B------:R3:W-:Y:S04]  /*1b500*/  STG.E.64 desc[UR8][R4.64+0x38], R2 ;  /* 0x0000380204007986 */ /* 0x0007e8000c101b08 */
[----:B------:R3:W-:Y:S04]  /*1b510*/  STG.E desc[UR8][R10.64+0x400], R29 ;  /* 0x0004001d0a007986 */ /* 0x0007e8000c101908 */
[----:B------:R3:W-:Y:S04]  /*1b520*/  STG.E.64 desc[UR8][R8.64+0x4000], R30 ;  /* 0x0040001e08007986 */ /* 0x0007e8000c101b08 */
[----:B------:R3:W-:Y:S04]  /*1b530*/  STG.E.64 desc[UR8][R8.64+0x4008], R32 ;  /* 0x0040082008007986 */ /* 0x0007e8000c101b08 */
[----:B------:R3:W-:Y:S04]  /*1b540*/  STG.E.64 desc[UR8][R8.64+0x4010], R34 ;  /* 0x0040102208007986 */ /* 0x0007e8000c101b08 */
[----:B------:R3:W-:Y:S04]  /*1b550*/  STG.E.64 desc[UR8][R8.64+0x4018], R36 ;  /* 0x0040182408007986 */ /* 0x0007e8000c101b08 */
[----:B------:R3:W-:Y:S04]  /*1b560*/  STG.E.64 desc[UR8][R8.64+0x4020], R38 ;  /* 0x0040202608007986 */ /* 0x0007e8000c101b08 */
[----:B------:R3:W-:Y:S04]  /*1b570*/  STG.E.64 desc[UR8][R8.64+0x4028], R40 ;  /* 0x0040282808007986 */ /* 0x0007e8000c101b08 */
[----:B------:R3:W-:Y:S04]  /*1b580*/  STG.E.U16 desc[UR8][R8.64+0x4030], R15 ;  /* 0x0040300f08007986 */ /* 0x0007e8000c101508 */
[----:B------:R3:W-:Y:S04]  /*1b590*/  STG.E desc[UR8][R8.64+0x4034], R43 ;  /* 0x0040342b08007986 */ /* 0x0007e8000c101908 */
[----:B------:R3:W-:Y:S01]  /*1b5a0*/  STG.E.64 desc[UR8][R8.64+0x4038], R6 ;  /* 0x0040380608007986 */ /* 0x0007e2000c101b08 */
[----:B------:R-:W-:Y:S05]  /*1b5b0*/  @P0 BRA `(.L_x_654) ;  /* 0xfffffffc00040947 */ /* 0x000fea000383ffff */
[----:B------:R-:W-:Y:S05]  /*1b5c0*/  EXIT ;  /* 0x000000000000794d */ /* 0x000fea0003800000 */
.L_x_647:
[----:B------:R-:W-:Y:S01]  /*1b5d0*/  ISETP.NE.U32.AND P0, PT, R22, RZ, PT ;  /* 0x000000ff1600720c */ /* 0x000fe20003f05070 */
[----:B------:R-:W-:Y:S01]  /*1b5e0*/  BSSY.RECONVERGENT B0, `(.L_x_655) ;  /* 0x0000015000007945 */ /* 0x000fe20003800200 */
[----:B------:R-:W-:Y:S02]  /*1b5f0*/  ISETP.NE.AND P2, PT, R2, R3, PT ;  /* 0x000000030200720c */ /* 0x000fe40003f45270 */
[----:B------:R-:W-:-:S13]  /*1b600*/  ISETP.NE.AND.EX P0, PT, RZ, UR4, PT, P0 ;  /* 0x00000004ff007c0c */ /* 0x000fda000bf05300 */
[----:B------:R-:W-:Y:S05]  /*1b610*/  @!P0 BRA `(.L_x_656) ;  /* 0x0000000000448947 */ /* 0x000fea0003800000 */
[----:B------:R-:W2:Y:S01]  /*1b620*/  LDL.LU R23, [R1+0x4ec] ;  /* 0x0004ec0001177983 */ /* 0x000ea20000300800 */
[----:B------:R-:W1:Y:S01]  /*1b630*/  LDCU.128 UR4, c[0x0][0x390] ;  /* 0x00007200ff0477ac */ /* 0x000e620008000c00 */
[----:B------:R-:W-:Y:S02]  /*1b640*/  PRMT R105, R105, 0x7604, R106 ;  /* 0x0000760469697816 */ /* 0x000fe4000000006a */
[C---:B-1----:R-:W-:Y:S02]  /*1b650*/  LEA R14, P0, R24.reuse, UR4, 0x2 ;  /* 0x00000004180e7c11 */ /* 0x042fe4000f8010ff */
[C---:B------:R-:W-:Y:S02]  /*1b660*/  LEA R12, P1, R24.reuse, UR6, 0x6 ;  /* 0x00000006180c7c11 */ /* 0x040fe4000f8230ff */
[C-C-:B------:R-:W-:Y:S02]  /*1b670*/  LEA.HI.X R15, R24.reuse, UR5, R25.reuse, 0x2, P0 ;  /* 0x00000005180f7c11 */ /* 0x140fe400080f1419 */
[----:B------:R-:W-:-:S03]  /*1b680*/  LEA.HI.X R13, R24, UR7, R25, 0x6, P1 ;  /* 0x00000007180d7c11 */ /* 0x000fc600088f3419 */
[----:B--2---:R2:W-:Y:S04]  /*1b690*/  STG.E desc[UR8][R14.64], R23 ;  /* 0x000000170e007986 */ /* 0x0045e8000c101908 */
[----:B------:R2:W-:Y:S04]  /*1b6a0*/  STG.E.64 desc[UR8][R12.64], R134 ;  /* 0x000000860c007986 */ /* 0x0005e8000c101b08 */
[----:B------:R2:W-:Y:S04]  /*1b6b0*/  STG.E.64 desc[UR8][R12.64+0x8], R4 ;  /* 0x000008040c007986 */ /* 0x0005e8000c101b08 */
[----:B------:R2:W-:Y:S04]  /*1b6c0*/  STG.E.64 desc[UR8][R12.64+0x10], R6 ;  /* 0x000010060c007986 */ /* 0x0005e8000c101b08 */
[----:B------:R2:W-:Y:S04]  /*1b6d0*/  STG.E.64 desc[UR8][R12.64+0x18], R8 ;  /* 0x000018080c007986 */ /* 0x0005e8000c101b08 */
[----:B------:R2:W-:Y:S04]  /*1b6e0*/  STG.E.64 desc[UR8][R12.64+0x20], R10 ;  /* 0x0000200a0c007986 */ /* 0x0005e8000c101b08 */
[----:B------:R2:W-:Y:S04]  /*1b6f0*/  STG.E.64 desc[UR8][R12.64+0x28], R48 ;  /* 0x000028300c007986 */ /* 0x0005e8000c101b08 */
[----:B------:R2:W-:Y:S04]  /*1b700*/  STG.E.64 desc[UR8][R12.64+0x38], R20 ;  /* 0x000038140c007986 */ /* 0x0005e8000c101b08 */
[----:B------:R2:W-:Y:S04]  /*1b710*/  STG.E.U16 desc[UR8][R12.64+0x30], R105 ;  /* 0x000030690c007986 */ /* 0x0005e8000c101508 */
[----:B------:R2:W-:Y:S02]  /*1b720*/  STG.E desc[UR8][R12.64+0x34], R26 ;  /* 0x0000341a0c007986 */ /* 0x0005e4000c101908 */
.L_x_656:
[----:B------:R-:W-:Y:S05]  /*1b730*/  BSYNC.RECONVERGENT B0 ;  /* 0x0000000000007941 */ /* 0x000fea0003800200 */
.L_x_655:
[----:B------:R-:W-:Y:S05]  /*1b740*/  @!P2 EXIT ;  /* 0x000000000000a94d */ /* 0x000fea0003800000 */
[----:B------:R-:W3:Y:S01]  /*1b750*/  LDCU.128 UR4, c[0x0][0x390] ;  /* 0x00007200ff0477ac */ /* 0x000ee20008000c00 */
[C---:B------:R-:W-:Y:S02]  /*1b760*/  PRMT R3, R42.reuse, 0x7771, RZ ;  /* 0x000077712a037816 */ /* 0x040fe400000000ff */
[----:B--2---:R-:W-:Y:S02]  /*1b770*/  PRMT R8, R42, 0x7770, RZ ;  /* 0x000077702a087816 */ /* 0x004fe400000000ff */
[----:B------:R-:W-:Y:S02]  /*1b780*/  PRMT R9, R66, 0x7771, RZ ;  /* 0x0000777142097816 */ /* 0x000fe400000000ff */
[----:B------:R-:W-:Y:S02]  /*1b790*/  PRMT R42, R42, 0x7772, RZ ;  /* 0x000077722a2a7816 */ /* 0x000fe400000000ff */
[----:B------:R-:W-:Y:S02]  /*1b7a0*/  PRMT R66, R66, 0x7770, RZ ;  /* 0x0000777042427816 */ /* 0x000fe400000000ff */
[----:B------:R-:W-:-:S02]  /*1b7b0*/  PRMT R42, R42, 0x3340, R45 ;  /* 0x000033402a2a7816 */ /* 0x000fc4000000002d */
[----:B------:R-:W-:Y:S02]  /*1b7c0*/  PRMT R3, R8, 0x3340, R3 ;  /* 0x0000334008037816 */ /* 0x000fe40000000003 */
[----:B------:R-:W-:Y:S02]  /*1b7d0*/  PRMT R66, R66, 0x3340, R9 ;  /* 0x0000334042427816 */ /* 0x000fe40000000009 */
[----:B------:R-:W-:Y:S02]  /*1b7e0*/  PRMT R249, R3, 0x5410, R42 ;  /* 0x0000541003f97816 */ /* 0x000fe4000000002a */
[C---:B---3--:R-:W-:Y:S02]  /*1b7f0*/  LEA R6, P0, R18.reuse, UR4, 0x2 ;  /* 0x0000000412067c11 */ /* 0x048fe4000f8010ff */
[C---:B------:R-:W-:Y:S02]  /*1b800*/  LEA R4, P1, R18.reuse, UR6, 0x6 ;  /* 0x0000000612047c11 */ /* 0x040fe4000f8230ff */
[----:B------:R-:W-:-:S02]  /*1b810*/  LEA.HI.X R7, R18, UR5, R19, 0x2, P0 ;  /* 0x0000000512077c11 */ /* 0x000fc400080f1413 */
[----:B------:R-:W-:Y:S02]  /*1b820*/  LEA.HI.X R5, R18, UR7, R19, 0x6, P1 ;  /* 0x0000000712057c11 */ /* 0x000fe400088f3413 */
[----:B------:R-:W-:Y:S01]  /*1b830*/  PRMT R40, R66, 0x5410, R221 ;  /* 0x0000541042287816 */ /* 0x000fe200000000dd */
[----:B------:R-:W-:Y:S04]  /*1b840*/  STG.E desc[UR8][R6.64], R2 ;  /* 0x0000000206007986 */ /* 0x000fe8000c101908 */
[----:B------:R-:W-:Y:S04]  /*1b850*/  STG.E.64 desc[UR8][R4.64], R28 ;  /* 0x0000001c04007986 */ /* 0x000fe8000c101b08 */
[----:B------:R-:W-:Y:S04]  /*1b860*/  STG.E.64 desc[UR8][R4.64+0x8], R228 ;  /* 0x000008e404007986 */ /* 0x000fe8000c101b08 */
[----:B------:R-:W-:Y:S04]  /*1b870*/  STG.E.64 desc[UR8][R4.64+0x10], R60 ;  /* 0x0000103c04007986 */ /* 0x000fe8000c101b08 */
[----:B------:R-:W-:Y:S04]  /*1b880*/  STG.E.64 desc[UR8][R4.64+0x18], R248 ;  /* 0x000018f804007986 */ /* 0x000fe8000c101b08 */
[----:B------:R-:W-:Y:S04]  /*1b890*/  STG.E.64 desc[UR8][R4.64+0x20], R242 ;  /* 0x000020f204007986 */ /* 0x000fe8000c101b08 */
[----:B------:R-:W-:Y:S04]  /*1b8a0*/  STG.E.64 desc[UR8][R4.64+0x28], R40 ;  /* 0x0000282804007986 */ /* 0x000fe8000c101b08 */
[----:B------:R-:W-:Y:S04]  /*1b8b0*/  STG.E.64 desc[UR8][R4.64+0x38], R16 ;  /* 0x0000381004007986 */ /* 0x000fe8000c101b08 */
[----:B------:R-:W-:Y:S04]  /*1b8c0*/  STG.E.U16 desc[UR8][R4.64+0x30], R214 ;  /* 0x000030d604007986 */ /* 0x000fe8000c101508 */
[----:B------:R-:W-:Y:S01]  /*1b8d0*/  STG.E desc[UR8][R4.64+0x34], R0 ;  /* 0x0000340004007986 */ /* 0x000fe2000c101908 */
[----:B------:R-:W-:Y:S05]  /*1b8e0*/  EXIT ;  /* 0x000000000000794d */ /* 0x000fea0003800000 */
.L_x_410:
[----:B------:R-:W1:Y:S01]  /*1b8f0*/  S2R R81, SR_TID.X ;  /* 0x0000000000517919 */ /* 0x000e620000002100 */
[----:B------:R-:W2:Y:S01]  /*1b900*/  LDCU.64 UR6, c[0x0][0x388] ;  /* 0x00007100ff0677ac */ /* 0x000ea20008000a00 */
[----:B0-----:R-:W-:Y:S01]  /*1b910*/  IMAD.MOV.U32 R5, RZ, RZ, RZ ;  /* 0x000000ffff057224 */ /* 0x001fe200078e00ff */
[----:B------:R-:W0:Y:S01]  /*1b920*/  LDCU.64 UR4, c[0x0][0x380] ;  /* 0x00007000ff0477ac */ /* 0x000e220008000a00 */
[C---:B-1----:R-:W-:Y:S01]  /*1b930*/  IMAD.SHL.U32 R0, R81.reuse, 0x2, RZ ;  /* 0x0000000251007824 */ /* 0x042fe200078e00ff */
[----:B------:R-:W-:-:S04]  /*1b940*/  LOP3.LUT R4, R81, 0x1f, RZ, 0xc0, !PT ;  /* 0x0000001f51047812 */ /* 0x000fc800078ec0ff */
[----:B------:R-:W-:-:S04]  /*1b950*/  LOP3.LUT R19, R0, 0x7c0, RZ, 0xc0, !PT ;  /* 0x000007c000137812 */ /* 0x000fc800078ec0ff */
[----:B------:R-:W-:-:S05]  /*1b960*/  LOP3.LUT R4, R19, R4, RZ, 0xfc, !PT ;  /* 0x0000000413047212 */ /* 0x000fca00078efcff */
[----:B------:R-:W-:Y:S01]  /*1b970*/  IMAD.WIDE.U32 R8, R139, 0x200, R4 ;  /* 0x000002008b087825 */ /* 0x000fe200078e0004 */
[----:B------:R-:W-:Y:S02]  /*1b980*/  IADD3 R5, P1, PT, R6, R4, RZ ;  /* 0x0000000406057210 */ /* 0x000fe40007f3e0ff */
[----:B--2---:R-:W-:-:S03]  /*1b990*/  LEA R16, P0, R8, UR6, 0x6 ;  /* 0x0000000608107c11 */ /* 0x004fc6000f8030ff */
[----:B------:R-:W-:Y:S01]  /*1b9a0*/  IMAD.X R0, RZ, RZ, R7, P1 ;  /* 0x000000ffff007224 */ /* 0x000fe200008e0607 */
[----:B------:R-:W-:Y:S02]  /*1b9b0*/  LEA.HI.X R17, R8, UR7, R9, 0x6, P0 ;  /* 0x0000000708117c11 */ /* 0x000fe400080f3409 */
[----:B0-----:R-:W-:-:S03]  /*1b9c0*/  LEA R4, P0, R5, UR4, 0x2 ;  /* 0x0000000405047c11 */ /* 0x001fc6000f8010ff */
[----:B------:R-:W2:Y:S01]  /*1b9d0*/  LDG.E.64.CONSTANT R6, desc[UR8][R16.64] ;  /* 0x0000000810067981 */ /* 0x000ea2000c1e9b00 */
[----:B------:R-:W-:-:S03]  /*1b9e0*/  LEA.HI.X R5, R5, UR5, R0, 0x2, P0 ;  /* 0x0000000505057c11 */ /* 0x000fc600080f1400 */
[----:B------:R-:W3:Y:S04]  /*1b9f0*/  LDG.E.64.CONSTANT R28, desc[UR8][R16.64+0x8] ;  /* 0x00000808101c7981 */ /* 0x000ee8000c1e9b00 */
[----:B------:R-:W4:Y:S04]  /*1ba00*/  LDG.E.CONSTANT R42, desc[UR8][R4.64] ;  /* 0x00000008042a7981 */ /* 0x000f28000c1e9900 */
[----:B------:R-:W5:Y:S04]  /*1ba10*/  LDG.E.64.CONSTANT R30, desc[UR8][R16.64+0x10] ;  /* 0x00001008101e7981 */ /* 0x000f68000c1e9b00 */
[----:B------:R-:W5:Y:S04]  /*1ba20*/  LDG.E.64.CONSTANT R32, desc[UR8][R16.64+0x18] ;  /* 0x0000180810207981 */ /* 0x000f68000c1e9b00 */
[----:B------:R0:W5:Y:S04]  /*1ba30*/  LDG.E.CONSTANT R44, desc[UR8][R4.64+0x80] ;  /* 0x00008008042c7981 */ /* 0x000168000c1e9900 */
[----:B------:R-:W5:Y:S04]  /*1ba40*/  LDG.E.64.CONSTANT R34, desc[UR8][R16.64+0x20] ;  /* 0x0000200810227981 */ /* 0x000f68000c1e9b00 */
        /* <DEDUP_REMOVED lines=10> */
[----:B------:R2:W5:Y:S01]  /*1baf0*/  LDG.E.64.CONSTANT R22, desc[UR8][R16.64+0x838] ;  /* 0x0008380810167981 */ /* 0x000562000c1e9b00 */
[----:B------:R-:W-:-:S13]  /*1bb00*/  ISETP.NE.AND P0, PT, R81, RZ, PT ;  /* 0x000000ff5100720c */ /* 0x000fda0003f05270 */
[----:B0-----:R-:W0:Y:S01]  /*1bb10*/  @!P0 LDC.64 R4, c[0x0][0x380] ;  /* 0x0000e000ff048b82 */ /* 0x001e220000000a00 */
[----:B------:R-:W-:Y:S02]  /*1bb20*/  IMAD.MOV.U32 R58, RZ, RZ, RZ ;  /* 0x000000ffff3a7224 */ /* 0x000fe400078e00ff */
[----:B0-----:R-:W-:-:S05]  /*1bb30*/  @!P0 IMAD.WIDE.U32 R4, R139, 0x800, R4 ;  /* 0x000008008b048825 */ /* 0x001fca00078e0004 */
[----:B------:R0:W5:Y:S01]  /*1bb40*/  @!P0 LDG.E.CONSTANT R58, desc[UR8][R4.64+-0x4] ;  /* 0xfffffc08043a8981 */ /* 0x000162000c1e9900 */
[----:B------:R-:W1:Y:S01]  /*1bb50*/  S2R R43, SR_CgaCtaId ;  /* 0x00000000002b7919 */ /* 0x000e620000008800 */
[----:B------:R-:W0:Y:S01]  /*1bb60*/  S2R R56, SR_LANEID ;  /* 0x0000000000387919 */ /* 0x000e220000000000 */
[----:B------:R-:W-:-:S04]  /*1bb70*/  MOV R18, 0x400 ;  /* 0x0000040000127802 */ /* 0x000fc80000000f00 */
[----:B-1----:R-:W-:Y:S01]  /*1bb80*/  LEA R18, R43, R18, 0x18 ;  /* 0x000000122b127211 */ /* 0x002fe200078ec0ff */
[----:B0-----:R-:W-:-:S04]  /*1bb90*/  IMAD.IADD R57, R19, 0x1, R56 ;  /* 0x0000000113397824 */ /* 0x001fc800078e0238 */
[----:B------:R-:W-:-:S04]  /*1bba0*/  IMAD R59, R57, 0x4, R18 ;  /* 0x00000004393b7824 */ /* 0x000fc800078e0212 */
[----:B------:R-:W-:Y:S01]  /*1bbb0*/  IMAD R212, R56, 0x4, R59 ;  /* 0x0000000438d47824 */ /* 0x000fe200078e023b */
[----:B------:R-:W-:Y:S04]  /*1bbc0*/  STL [R1+0x39c], RZ ;  /* 0x00039cff01007387 */ /* 0x000fe80000100800 */
[----:B------:R-:W-:Y:S04]  /*1bbd0*/  STL.64 [R1+0x3a0], RZ ;  /* 0x0003a0ff01007387 */ /* 0x000fe80000100a00 */
[----:B------:R-:W-:Y:S04]  /*1bbe0*/  STL.U8 [R1+0x368], RZ ;  /* 0x000368ff01007387 */ /* 0x000fe80000100000 */
[----:B------:R-:W-:Y:S04]  /*1bbf0*/  STL [R1+0x3e4], RZ ;  /* 0x0003e4ff01007387 */ /* 0x000fe80000100800 */
[----:B------:R-:W-:Y:S04]  /*1bc00*/  STL.64 [R1+0x3e8], RZ ;  /* 0x0003e8ff01007387 */ /* 0x000fe80000100a00 */
[----:B------:R-:W-:Y:S01]  /*1bc10*/  STL.U8 [R1+0x3b0], RZ ;  /* 0x0003b0ff01007387 */ /* 0x000fe20000100000 */
[----:B--2---:R-:W-:-:S02]  /*1bc20*/  SHF.R.U32.HI R17, RZ, 0x10, R7 ;  /* 0x00000010ff117819 */ /* 0x004fc40000011607 */
[--C-:B------:R-:W-:Y:S02]  /*1bc30*/  SHF.R.U32.HI R0, RZ, 0x18, R7.reuse ;  /* 0x00000018ff007819 */ /* 0x100fe40000011607 */
[--C-:B------:R-:W-:Y:S02]  /*1bc40*/  SHF.R.U32.HI R19, RZ, 0x8, R7.reuse ;  /* 0x00000008ff137819 */ /* 0x100fe40000011607 */
[C-C-:B------:R-:W-:Y:S02]  /*1bc50*/  SHF.R.U64 R45, R6.reuse, 0x8, R7.reuse ;  /* 0x00000008062d7819 */ /* 0x140fe40000001207 */
[C-C-:B------:R-:W-:Y:S02]  /*1bc60*/  SHF.R.U64 R43, R6.reuse, 0x10, R7.reuse ;  /* 0x00000010062b7819 */ /* 0x140fe40000001207 */
[----:B------:R-:W-:Y:S02]  /*1bc70*/  SHF.R.U64 R16, R6, 0x18, R7 ;  /* 0x0000001806107819 */ /* 0x000fe40000001207 */
[----:B------:R-:W-:-:S02]  /*1bc80*/  PRMT R0, R17, 0x3340, R0 ;  /* 0x0000334011007816 */ /* 0x000fc40000000000 */
[----:B---3--:R-:W-:Y:S02]  /*1bc90*/  SHF.R.U32.HI R17, RZ, 0x8, R29 ;  /* 0x00000008ff117819 */ /* 0x008fe4000001161d */
[----:B------:R-:W-:Y:S01]  /*1bca0*/  PRMT R5, R7, 0x3340, R19 ;  /* 0x0000334007057816 */ /* 0x000fe20000000013 */
[----:B----4-:R0:W-:Y:S01]  /*1bcb0*/  STS [R59], R42 ;  /* 0x0000002a3b007388 */ /* 0x0101e20000000800 */
[----:B------:R-:W-:Y:S02]  /*1bcc0*/  PRMT R7, R6, 0x3340, R45 ;  /* 0x0000334006077816 */ /* 0x000fe4000000002d */
[----:B------:R-:W-:Y:S02]  /*1bcd0*/  PRMT R4, R43, 0x3340, R16 ;  /* 0x000033402b047816 */ /* 0x000fe40000000010 */
[--C-:B------:R-:W-:Y:S02]  /*1bce0*/  SHF.R.U32.HI R43, RZ, 0x10, R29.reuse ;  /* 0x00000010ff2b7819 */ /* 0x100fe4000001161d */
[----:B------:R-:W-:-:S02]  /*1bcf0*/  SHF.R.U32.HI R6, RZ, 0x18, R29 ;  /* 0x00000018ff067819 */ /* 0x000fc4000001161d */
[C-C-:B------:R-:W-:Y:S02]  /*1bd00*/  SHF.R.U64 R19, R28.reuse, 0x8, R29.reuse ;  /* 0x000000081c137819 */ /* 0x140fe4000000121d */
[C-C-:B------:R-:W-:Y:S02]  /*1bd10*/  SHF.R.U64 R45, R28.reuse, 0x10, R29.reuse ;  /* 0x000000101c2d7819 */ /* 0x140fe4000000121d */
[----:B------:R-:W-:Y:S02]  /*1bd20*/  SHF.R.U64 R16, R28, 0x18, R29 ;  /* 0x000000181c107819 */ /* 0x000fe4000000121d */
[----:B------:R-:W-:Y:S02]  /*1bd30*/  PRMT R17, R29, 0x3340, R17 ;  /* 0x000033401d117816 */ /* 0x000fe40000000011 */
[--C-:B-----5:R-:W-:Y:S02]  /*1bd40*/  SHF.R.U32.HI R29, RZ, 0x10, R31.reuse ;  /* 0x00000010ff1d7819 */ /* 0x120fe4000001161f */
[----:B0-----:R-:W-:-:S02]  /*1bd50*/  SHF.R.U32.HI R42, RZ, 0x18, R31 ;  /* 0x00000018ff2a7819 */ /* 0x001fc4000001161f */
[--C-:B------:R-:W-:Y:S02]  /*1bd60*/  SHF.R.U32.HI R46, RZ, 0x18, R33.reuse ;  /* 0x00000018ff2e7819 */ /* 0x100fe40000011621 */
[----:B------:R-:W-:Y:S02]  /*1bd70*/  PRMT R42, R29, 0x3340, R42 ;  /* 0x000033401d2a7816 */ /* 0x000fe4000000002a */
[----:B------:R-:W-:Y:S01]  /*1bd80*/  SHF.R.U32.HI R29, RZ, 0x10, R33 ;  /* 0x00000010ff1d7819 */ /* 0x000fe20000011621 */
[----:B------:R0:W-:Y:S01]  /*1bd90*/  STS [R59+0x80], R44 ;  /* 0x0000802c3b007388 */ /* 0x0001e20000000800 */
[----:B------:R-:W-:Y:S02]  /*1bda0*/  SHF.R.U64 R47, R30, 0x10, R31 ;  /* 0x000000101e2f7819 */ /* 0x000fe4000000121f */
[----:B------:R-:W-:Y:S02]  /*1bdb0*/  PRMT R46, R29, 0x3340, R46 ;  /* 0x000033401d2e7816 */ /* 0x000fe4000000002e */
[----:B------:R-:W-:-:S02]  /*1bdc0*/  SHF.R.U32.HI R29, RZ, 0x10, R35 ;  /* 0x00000010ff1d7819 */ /* 0x000fc40000011623 */
[----:B------:R-:W-:Y:S02]  /*1bdd0*/  SHF.R.U32.HI R50, RZ, 0x18, R35 ;  /* 0x00000018ff327819 */ /* 0x000fe40000011623 */
[--C-:B0-----:R-:W-:Y:S02]  /*1bde0*/  SHF.R.U64 R44, R30, 0x18, R31.reuse ;  /* 0x000000181e2c7819 */ /* 0x101fe4000000121f */
[----:B------:R-:W-:Y:S02]  /*1bdf0*/  PRMT R6, R43, 0x3340, R6 ;  /* 0x000033402b067816 */ /* 0x000fe40000000006 */
[----:B------:R-:W-:Y:S02]  /*1be00*/  SHF.R.U32.HI R43, RZ, 0x8, R31 ;  /* 0x00000008ff2b7819 */ /* 0x000fe4000001161f */
[----:B------:R-:W-:Y:S02]  /*1be10*/  PRMT R44, R47, 0x3340, R44 ;  /* 0x000033402f2c7816 */ /* 0x000fe4000000002c */
[----:B------:R-:W-:-:S02]  /*1be20*/  SHF.R.U32.HI R47, RZ, 0x8, R33 ;  /* 0x00000008ff2f7819 */ /* 0x000fc40000011621 */
[----:B------:R-:W-:Y:S02]  /*1be30*/  PRMT R19, R28, 0x3340, R19 ;  /* 0x000033401c137816 */ /* 0x000fe40000000013 */
[----:B------:R-:W-:Y:S02]  /*1be40*/  PRMT R50, R29, 0x3340, R50 ;  /* 0x000033401d327816 */ /* 0x000fe40000000032 */
[--C-:B------:R-:W-:Y:S02]  /*1be50*/  SHF.R.U64 R55, R36, 0x8, R37.reuse ;  /* 0x0000000824377819 */ /* 0x100fe40000001225 */
[----:B------:R-:W-:Y:S02]  /*1be60*/  PRMT R16, R45, 0x3340, R16 ;  /* 0x000033402d107816 */ /* 0x000fe40000000010 */
[--C-:B------:R-:W-:Y:S02]  /*1be70*/  SHF.R.U32.HI R29, RZ, 0x10, R37.reuse ;  /* 0x00000010ff1d7819 */ /* 0x100fe40000011625 */
[----:B------:R-:W-:-:S02]  /*1be80*/  SHF.R.U32.HI R28, RZ, 0x18, R37 ;  /* 0x00000018ff1c7819 */ /* 0x000fc40000011625 */
[----:B------:R-:W-:Y:S02]  /*1be90*/  SHF.R.U64 R45, R30, 0x8, R31 ;  /* 0x000000081e2d7819 */ /* 0x000fe4000000121f */
[----:B------:R-:W-:Y:S02]  /*1bea0*/  PRMT R43, R31, 0x3340, R43 ;  /* 0x000033401f2b7816 */ /* 0x000fe4000000002b */
[C-C-:B------:R-:W-:Y:S02]  /*1beb0*/  SHF.R.U64 R49, R32.reuse, 0x8, R33.reuse ;  /* 0x0000000820317819 */ /* 0x140fe40000001221 */
[C-C-:B------:R-:W-:Y:S02]  /*1bec0*/  SHF.R.U64 R31, R32.reuse, 0x10, R33.reuse ;  /* 0x00000010201f7819 */ /* 0x140fe40000001221 */
[----:B------:R-:W-:Y:S02]  /*1bed0*/  SHF.R.U64 R48, R32, 0x18, R33 ;  /* 0x0000001820307819 */ /* 0x000fe40000001221 */
[----:B------:R-:W-:-:S02]  /*1bee0*/  PRMT R47, R33, 0x3340, R47 ;  /* 0x00003340212f7816 */ /* 0x000fc4000000002f */
[C-C-:B------:R-:W-:Y:S02]  /*1bef0*/  SHF.R.U64 R33, R36.reuse, 0x10, R37.reuse ;  /* 0x0000001024217819 */ /* 0x140fe40000001225 */
[C---:B------:R-:W-:Y:S02]  /*1bf00*/  SHF.R.U64 R54, R36.reuse, 0x18, R37 ;  /* 0x0000001824367819 */ /* 0x040fe40000001225 */
[----:B------:R-:W-:Y:S02]  /*1bf10*/  PRMT R55, R36, 0x3340, R55 ;  /* 0x0000334024377816 */ /* 0x000fe40000000037 */
[----:B------:R-:W-:Y:S02]  /*1bf20*/  PRMT R36, R29, 0x3340, R28 ;  /* 0x000033401d247816 */ /* 0x000fe4000000001c */
[----:B------:R-:W-:Y:S02]  /*1bf30*/  PRMT R29, R5, 0x5410, R0 ;  /* 0x00005410051d7816 */ /* 0x000fe40000000000 */
[----:B------:R-:W-:-:S02]  /*1bf40*/  LOP3.LUT R5, R81, 0x3e0, RZ, 0xc0, !PT ;  /* 0x000003e051057812 */ /* 0x000fc400078ec0ff */
[----:B------:R-:W-:-:S03]  /*1bf50*/  PRMT R45, R30, 0x3340, R45 ;  /* 0x000033401e2d7816 */ /* 0x000fc6000000002d */
[----:B------:R-:W-:Y:S01]  /*1bf60*/  IMAD.IADD R5, R5, 0x1, R56 ;  /* 0x0000000105057824 */ /* 0x000fe200078e0238 */
[----:B------:R-:W-:-:S03]  /*1bf70*/  PRMT R30, R19, 0x5410, R16 ;  /* 0x00005410131e7816 */ /* 0x000fc60000000010 */
[----:B------:R-:W-:Y:S01]  /*1bf80*/  IMAD R16, R5, 0x78, R212 ;  /* 0x0000007805107824 */ /* 0x000fe200078e02d4 */
[----:B------:R-:W-:Y:S01]  /*1bf90*/  NOP ;  /* 0x0000000000007918 */ /* 0x000fe20000000000 */
[----:B------:R-:W0:Y:S01]  /*1bfa0*/  LDS.64 R212, [R212] ;  /* 0x00000000d4d47984 */ /* 0x000e220000000a00 */
[----:B------:R-:W-:Y:S02]  /*1bfb0*/  PRMT R48, R31, 0x3340, R48 ;  /* 0x000033401f307816 */ /* 0x000fe40000000030 */
[C-C-:B------:R-:W-:Y:S02]  /*1bfc0*/  SHF.R.U64 R31, R34.reuse, 0x10, R35.reuse ;  /* 0x00000010221f7819 */ /* 0x140fe40000001223 */
[----:B------:R-:W-:-:S04]  /*1bfd0*/  SHF.R.U64 R52, R34, 0x18, R35 ;  /* 0x0000001822347819 */ /* 0x000fc80000001223 */
[----:B------:R-:W-:Y:S02]  /*1bfe0*/  PRMT R52, R31, 0x3340, R52 ;  /* 0x000033401f347816 */ /* 0x000fe40000000034 */
[----:B------:R-:W-:Y:S02]  /*1bff0*/  SHF.R.U32.HI R31, RZ, 0x8, R37 ;  /* 0x00000008ff1f7819 */ /* 0x000fe40000011625 */
[--C-:B------:R-:W-:Y:S02]  /*1c000*/  SHF.R.U32.HI R51, RZ, 0x8, R35.reuse ;  /* 0x00000008ff337819 */ /* 0x100fe40000011623 */
[----:B------:R-:W-:Y:S02]  /*1c010*/  SHF.R.U64 R53, R34, 0x8, R35 ;  /* 0x0000000822357819 */ /* 0x000fe40000001223 */
[----:B------:R-:W-:Y:S02]  /*1c020*/  PRMT R37, R37, 0x3340, R31 ;  /* 0x0000334025257816 */ /* 0x000fe4000000001f */
[----:B------:R-:W-:-:S02]  /*1c030*/  PRMT R49, R32, 0x3340, R49 ;  /* 0x0000334020317816 */ /* 0x000fc40000000031 */
[----:B------:R-:W-:Y:S01]  /*1c040*/  PRMT R31, R17, 0x5410, R6 ;  /* 0x00005410111f7816 */ /* 0x000fe20000000006 */
[----:B------:R-:W-:Y:S01]  /*1c050*/  IMAD R6, R57, 0x3c, R59 ;  /* 0x0000003c39067824 */ /* 0x000fe200078e023b */
[----:B------:R-:W-:Y:S01]  /*1c060*/  BAR.SYNC.DEFER_BLOCKING 0x0 ;  /* 0x0000000000007b1d */ /* 0x000fe20000010000 */
        /* <DEDUP_REMOVED lines=9> */
[--C-:B------:R-:W-:Y:S02]  /*1c100*/  SHF.R.U32.HI R4, RZ, 0x8, R39.reuse ;  /* 0x00000008ff047819 */ /* 0x100fe40000011627 */
[----:B------:R-:W-:-:S02]  /*1c110*/  SHF.R.U64 R19, R38, 0x8, R39 ;  /* 0x0000000826137819 */ /* 0x000fc40000001227 */
[C-C-:B------:R-:W-:Y:S01]  /*1c120*/  SHF.R.U64 R36, R38.reuse, 0x10, R39.reuse ;  /* 0x0000001026247819 */ /* 0x140fe20000001227 */
[----:B------:R1:W-:Y:S01]  /*1c130*/  STS.128 [R6], R28 ;  /* 0x0000001c06007388 */ /* 0x0003e20000000c00 */
[C-C-:B------:R-:W-:Y:S02]  /*1c140*/  SHF.R.U64 R17, R38.reuse, 0x18, R39.reuse ;  /* 0x0000001826117819 */ /* 0x140fe40000001227 */
[--C-:B------:R-:W-:Y:S02]  /*1c150*/  SHF.R.U32.HI R5, RZ, 0x10, R39.reuse ;  /* 0x00000010ff057819 */ /* 0x100fe40000011627 */
[----:B------:R-:W-:Y:S01]  /*1c160*/  SHF.R.U32.HI R0, RZ, 0x18, R39 ;  /* 0x00000018ff007819 */ /* 0x000fe20000011627 */
[----:B------:R2:W-:Y:S01]  /*1c170*/  STS.128 [R6+0x10], R32 ;  /* 0x0000102006007388 */ /* 0x0005e20000000c00 */
[----:B------:R-:W-:Y:S02]  /*1c180*/  PRMT R7, R39, 0x3340, R4 ;  /* 0x0000334027077816 */ /* 0x000fe40000000004 */
[----:B------:R-:W-:-:S02]  /*1c190*/  PRMT R39, R38, 0x3340, R19 ;  /* 0x0000334026277816 */ /* 0x000fc40000000013 */
[----:B------:R-:W-:Y:S02]  /*1c1a0*/  PRMT R4, R36, 0x3340, R17 ;  /* 0x0000334024047816 */ /* 0x000fe40000000011 */
[----:B------:R-:W-:Y:S02]  /*1c1b0*/  PRMT R0, R5, 0x3340, R0 ;  /* 0x0000334005007816 */ /* 0x000fe40000000000 */
[C-C-:B-1----:R-:W-:Y:S02]  /*1c1c0*/  SHF.R.U64 R29, R40.reuse, 0x8, R41.reuse ;  /* 0x00000008281d7819 */ /* 0x142fe40000001229 */
[--C-:B------:R-:W-:Y:S02]  /*1c1d0*/  SHF.R.U32.HI R17, RZ, 0x8, R41.reuse ;  /* 0x00000008ff117819 */ /* 0x100fe40000011629 */
[C-C-:B------:R-:W-:Y:S02]  /*1c1e0*/  SHF.R.U64 R19, R40.reuse, 0x18, R41.reuse ;  /* 0x0000001828137819 */ /* 0x140fe40000001229 */
[----:B--2---:R-:W-:-:S02]  /*1c1f0*/  SHF.R.U64 R32, R40, 0x10, R41 ;  /* 0x0000001028207819 */ /* 0x004fc40000001229 */
[--C-:B------:R-:W-:Y:S02]  /*1c200*/  SHF.R.U32.HI R30, RZ, 0x10, R41.reuse ;  /* 0x00000010ff1e7819 */ /* 0x100fe40000011629 */
[----:B------:R-:W-:Y:S02]  /*1c210*/  SHF.R.U32.HI R5, RZ, 0x18, R41 ;  /* 0x00000018ff057819 */ /* 0x000fe40000011629 */
[----:B------:R-:W-:Y:S02]  /*1c220*/  PRMT R40, R40, 0x3340, R29 ;  /* 0x0000334028287816 */ /* 0x000fe4000000001d */
[--C-:B------:R-:W-:Y:S02]  /*1c230*/  SHF.R.U32.HI R29, RZ, 0x8, R27.reuse ;  /* 0x00000008ff1d7819 */ /* 0x100fe4000001161b */
[----:B------:R-:W-:Y:S02]  /*1c240*/  SHF.R.U64 R33, R26, 0x8, R27 ;  /* 0x000000081a217819 */ /* 0x000fe4000000121b */
[----:B------:R-:W-:-:S02]  /*1c250*/  PRMT R28, R41, 0x3340, R17 ;  /* 0x00003340291c7816 */ /* 0x000fc40000000011 */
[C-C-:B------:R-:W-:Y:S02]  /*1c260*/  SHF.R.U64 R34, R26.reuse, 0x10, R27.reuse ;  /* 0x000000101a227819 */ /* 0x140fe4000000121b */
[----:B------:R-:W-:Y:S02]  /*1c270*/  SHF.R.U64 R31, R26, 0x18, R27 ;  /* 0x000000181a1f7819 */ /* 0x000fe4000000121b */
[----:B------:R-:W-:Y:S02]  /*1c280*/  PRMT R5, R30, 0x3340, R5 ;  /* 0x000033401e057816 */ /* 0x000fe40000000005 */
[----:B------:R-:W-:Y:S02]  /*1c290*/  PRMT R17, R32, 0x3340, R19 ;  /* 0x0000334020117816 */ /* 0x000fe40000000013 */
[--C-:B------:R-:W-:Y:S02]  /*1c2a0*/  SHF.R.U32.HI R32, RZ, 0x10, R27.reuse ;  /* 0x00000010ff207819 */ /* 0x100fe4000001161b */
[----:B------:R-:W-:-:S02]  /*1c2b0*/  SHF.R.U32.HI R19, RZ, 0x18, R27 ;  /* 0x00000018ff137819 */ /* 0x000fc4000001161b */
[----:B------:R-:W-:Y:S02]  /*1c2c0*/  PRMT R30, R27, 0x3340, R29 ;  /* 0x000033401b1e7816 */ /* 0x000fe4000000001d */
[----:B------:R-:W-:Y:S02]  /*1c2d0*/  PRMT R27, R26, 0x3340, R33 ;  /* 0x000033401a1b7816 */ /* 0x000fe40000000021 */
[----:B------:R-:W-:Y:S02]  /*1c2e0*/  PRMT R26, R34, 0x3340, R31 ;  /* 0x00003340221a7816 */ /* 0x000fe4000000001f */
[--C-:B------:R-:W-:Y:S02]  /*1c2f0*/  SHF.R.U32.HI R31, RZ, 0x8, R25.reuse ;  /* 0x00000008ff1f7819 */ /* 0x100fe40000011619 */
[C-C-:B------:R-:W-:Y:S02]  /*1c300*/  SHF.R.U64 R35, R24.reuse, 0x8, R25.reuse ;  /* 0x0000000818237819 */ /* 0x140fe40000001219 */
[----:B------:R-:W-:-:S02]  /*1c310*/  SHF.R.U64 R38, R24, 0x10, R25 ;  /* 0x0000001018267819 */ /* 0x000fc40000001219 */
[----:B------:R-:W-:Y:S02]  /*1c320*/  SHF.R.U64 R33, R24, 0x18, R25 ;  /* 0x0000001818217819 */ /* 0x000fe40000001219 */
[----:B------:R-:W-:Y:S02]  /*1c330*/  SHF.R.U64 R37, R10, 0x8, R11 ;  /* 0x000000080a257819 */ /* 0x000fe4000000120b */
[----:B------:R-:W-:Y:S02]  /*1c340*/  PRMT R19, R32, 0x3340, R19 ;  /* 0x0000334020137816 */ /* 0x000fe40000000013 */
[----:B------:R-:W-:Y:S02]  /*1c350*/  PRMT R32, R25, 0x3340, R31 ;  /* 0x0000334019207816 */ /* 0x000fe4000000001f */
[----:B------:R-:W-:Y:S02]  /*1c360*/  PRMT R34, R24, 0x3340, R35 ;  /* 0x0000334018227816 */ /* 0x000fe40000000023 */
[----:B------:R-:W-:-:S02]  /*1c370*/  PRMT R31, R38, 0x3340, R33 ;  /* 0x00003340261f7816 */ /* 0x000fc40000000021 */
[C-C-:B------:R-:W-:Y:S02]  /*1c380*/  SHF.R.U64 R42, R10.reuse, 0x10, R11.reuse ;  /* 0x000000100a2a7819 */ /* 0x140fe4000000120b */
[C---:B------:R-:W-:Y:S02]  /*1c390*/  SHF.R.U64 R35, R10.reuse, 0x18, R11 ;  /* 0x000000180a237819 */ /* 0x040fe4000000120b */
[----:B------:R-:W-:Y:S02]  /*1c3a0*/  PRMT R38, R10, 0x3340, R37 ;  /* 0x000033400a267816 */ /* 0x000fe40000000025 */
[--C-:B------:R-:W-:Y:S02]  /*1c3b0*/  SHF.R.U32.HI R10, RZ, 0x10, R9.reuse ;  /* 0x00000010ff0a7819 */ /* 0x100fe40000011609 */
[----:B------:R-:W-:-:S04]  /*1c3c0*/  SHF.R.U32.HI R37, RZ, 0x18, R9 ;  /* 0x00000018ff257819 */ /* 0x000fc80000011609 */
[----:B------:R-:W-:Y:S02]  /*1c3d0*/  PRMT R37, R10, 0x3340, R37 ;  /* 0x000033400a257816 */ /* 0x000fe40000000025 */
[----:B------:R-:W-:Y:S02]  /*1c3e0*/  PRMT R10, R40, 0x5410, R17 ;  /* 0x00005410280a7816 */ /* 0x000fe40000000011 */
[----:B------:R-:W1:Y:S01]  /*1c3f0*/  S2R R17, SR_SWINHI ;  /* 0x0000000000117919 */ /* 0x000e620000002f00 */
[--C-:B------:R-:W-:Y:S02]  /*1c400*/  SHF.R.U32.HI R36, RZ, 0x10, R25.reuse ;  /* 0x00000010ff247819 */ /* 0x100fe40000011619 */
[----:B------:R-:W-:Y:S02]  /*1c410*/  SHF.R.U32.HI R29, RZ, 0x18, R25 ;  /* 0x00000018ff1d7819 */ /* 0x000fe40000011619 */
[----:B------:R-:W-:Y:S02]  /*1c420*/  SHF.R.U32.HI R25, RZ, 0x8, R11 ;  /* 0x00000008ff197819 */ /* 0x000fe4000001160b */
[----:B------:R-:W-:-:S02]  /*1c430*/  PRMT R29, R36, 0x3340, R29 ;  /* 0x00003340241d7816 */ /* 0x000fc4000000001d */
[--C-:B------:R-:W-:Y:S02]  /*1c440*/  SHF.R.U32.HI R24, RZ, 0x10, R11.reuse ;  /* 0x00000010ff187819 */ /* 0x100fe4000001160b */
[----:B------:R-:W-:Y:S02]  /*1c450*/  SHF.R.U32.HI R33, RZ, 0x18, R11 ;  /* 0x00000018ff217819 */ /* 0x000fe4000001160b */
[----:B------:R-:W-:Y:S02]  /*1c460*/  PRMT R36, R11, 0x3340, R25 ;  /* 0x000033400b247816 */ /* 0x000fe40000000019 */
[----:B------:R-:W-:Y:S02]  /*1c470*/  SHF.R.U32.HI R11, RZ, 0x8, R9 ;  /* 0x00000008ff0b7819 */ /* 0x000fe40000011609 */
[----:B------:R-:W-:Y:S02]  /*1c480*/  PRMT R35, R42, 0x3340, R35 ;  /* 0x000033402a237816 */ /* 0x000fe40000000023 */
[----:B------:R-:W-:-:S02]  /*1c490*/  PRMT R42, R9, 0x3340, R11 ;  /* 0x00003340092a7816 */ /* 0x000fc4000000000b */
[----:B------:R-:W-:Y:S02]  /*1c4a0*/  PRMT R11, R28, 0x5410, R5 ;  /* 0x000054101c0b7816 */ /* 0x000fe40000000005 */
[----:B------:R-:W-:Y:S02]  /*1c4b0*/  SHF.R.U64 R5, R14, 0x8, R15 ;  /* 0x000000080e057819 */ /* 0x000fe4000000120f */
[----:B------:R-:W-:Y:S02]  /*1c4c0*/  PRMT R45, R51, 0x5410, R50 ;  /* 0x00005410332d7816 */ /* 0x000fe40000000032 */
[----:B------:R-:W-:Y:S02]  /*1c4d0*/  PRMT R44, R53, 0x5410, R52 ;  /* 0x00005410352c7816 */ /* 0x000fe40000000034 */
[----:B------:R-:W-:Y:S02]  /*1c4e0*/  PRMT R46, R55, 0x5410, R54 ;  /* 0x00005410372e7816 */ /* 0x000fe40000000036 */
[----:B------:R-:W-:-:S02]  /*1c4f0*/  PRMT R33, R24, 0x3340, R33 ;  /* 0x0000334018217816 */ /* 0x000fc40000000021 */
[C-C-:B------:R-:W-:Y:S02]  /*1c500*/  SHF.R.U64 R25, R8.reuse, 0x8, R9.reuse ;  /* 0x0000000808197819 */ /* 0x140fe40000001209 */
[----:B------:R-:W-:Y:S02]  /*1c510*/  PRMT R5, R5, 0x7604, R14 ;  /* 0x0000760405057816 */ /* 0x000fe4000000000e */
[C-C-:B------:R-:W-:Y:S02]  /*1c520*/  SHF.R.U64 R24, R8.reuse, 0x10, R9.reuse ;  /* 0x0000001008187819 */ /* 0x140fe40000001209 */
[----:B------:R-:W-:Y:S01]  /*1c530*/  SHF.R.U64 R41, R8, 0x18, R9 ;  /* 0x0000001808297819 */ /* 0x000fe20000001209 */
[----:B------:R2:W-:Y:S01]  /*1c540*/  STS.128 [R6+0x20], R44 ;  /* 0x0000202c06007388 */ /* 0x0005e20000000c00 */
[----:B------:R-:W-:Y:S02]  /*1c550*/  PRMT R9, R7, 0x5410, R0 ;  /* 0x0000541007097816 */ /* 0x000fe40000000000 */
[----:B------:R-:W-:Y:S01]  /*1c560*/  PRMT R41, R24, 0x3340, R41 ;  /* 0x0000334018297816 */ /* 0x000fe20000000029 */
[----:B------:R1:W-:Y:S01]  /*1c570*/  STS.U16 [R6+0x30], R5 ;  /* 0x0000300506007388 */ /* 0x0003e20000000400 */
[----:B------:R-:W-:-:S02]  /*1c580*/  SHF.R.U64 R7, R20, 0x8, R21 ;  /* 0x0000000814077819 */ /* 0x000fc40000001215 */
[----:B------:R-:W-:Y:S02]  /*1c590*/  PRMT R24, R27, 0x5410, R26 ;  /* 0x000054101b187816 */ /* 0x000fe4000000001a */
[----:B------:R-:W-:Y:S02]  /*1c5a0*/  PRMT R27, R32, 0x5410, R29 ;  /* 0x00005410201b7816 */ /* 0x000fe4000000001d */
[----:B------:R-:W-:Y:S02]  /*1c5b0*/  PRMT R26, R34, 0x5410, R31 ;  /* 0x00005410221a7816 */ /* 0x000fe4000000001f */
[----:B--2---:R-:W-:Y:S02]  /*1c5c0*/  PRMT R44, R8, 0x3340, R25 ;  /* 0x00003340082c7816 */ /* 0x004fe40000000019 */
[----:B------:R-:W-:Y:S02]  /*1c5d0*/  PRMT R8, R39, 0x5410, R4 ;  /* 0x0000541027087816 */ /* 0x000fe40000000004 */
[----:B------:R-:W-:-:S02]  /*1c5e0*/  MOV R4, R18 ;  /* 0x0000001200047202 */ /* 0x000fc40000000f00 */
[----:B-1----:R-:W-:Y:S02]  /*1c5f0*/  MOV R5, R17 ;  /* 0x0000001100057202 */ /* 0x002fe40000000f00 */
[----:B------:R-:W-:Y:S02]  /*1c600*/  PRMT R32, R38, 0x5410, R35 ;  /* 0x0000541026207816 */ /* 0x000fe40000000023 */
[----:B------:R-:W-:Y:S02]  /*1c610*/  PRMT R25, R30, 0x5410, R19 ;  /* 0x000054101e197816 */ /* 0x000fe40000000013 */
[----:B------:R-:W-:Y:S02]  /*1c620*/  PRMT R33, R36, 0x5410, R33 ;  /* 0x0000541024217816 */ /* 0x000fe40000000021 */
[----:B------:R-:W-:Y:S02]  /*1c630*/  PRMT R35, R42, 0x5410, R37 ;  /* 0x000054102a237816 */ /* 0x000fe40000000025 */
[----:B------:R-:W-:-:S02]  /*1c640*/  PRMT R34, R44, 0x5410, R41 ;  /* 0x000054102c227816 */ /* 0x000fc40000000029 */
[----:B------:R-:W-:Y:S02]  /*1c650*/  PRMT R7, R7, 0x7604, R20 ;  /* 0x0000760407077816 */ /* 0x000fe40000000014 */
[----:B------:R-:W-:Y:S01]  /*1c660*/  IADD3 R20, P0, PT, R4, 0x2a0, RZ ;  /* 0x000002a004147810 */ /* 0x000fe20007f1e0ff */
[----:B------:R-:W-:Y:S04]  /*1c670*/  STS.128 [R6+0x800], R8 ;  /* 0x0008000806007388 */ /* 0x000fe80000000c00 */
[----:B------:R-:W-:Y:S04]  /*1c680*/  STS.128 [R6+0x810], R24 ;  /* 0x0008101806007388 */ /* 0x000fe80000000c00 */
[----:B------:R-:W-:Y:S04]  /*1c690*/  STS.128 [R6+0x820], R32 ;  /* 0x0008202006007388 */ /* 0x000fe80000000c00 */
[----:B------:R-:W-:Y:S04]  /*1c6a0*/  STS [R6+0x34], R15 ;  /* 0x0000340f06007388 */ /* 0x000fe80000000800 */
[----:B------:R-:W-:Y:S04]  /*1c6b0*/  STS.U16 [R6+0x830], R7 ;  /* 0x0008300706007388 */ /* 0x000fe80000000400 */
[----:B------:R1:W-:Y:S04]  /*1c6c0*/  STS [R6+0x834], R21 ;  /* 0x0008341506007388 */ /* 0x0003e80000000800 */
[----:B------:R-:W-:Y:S04]  /*1c6d0*/  STS.64 [R6+0x38], R12 ;  /* 0x0000380c06007388 */ /* 0x000fe80000000a00 */
[----:B------:R-:W-:Y:S01]  /*1c6e0*/  STS.64 [R6+0x838], R22 ;  /* 0x0008381606007388 */ /* 0x000fe20000000a00 */
[----:B------:R-:W-:Y:S01]  /*1c6f0*/  NOP ;  /* 0x0000000000007918 */ /* 0x000fe20000000000 */
[----:B-1----:R-:W-:-:S02]  /*1c700*/  IMAD.X R21, RZ, RZ, R5, P0 ;  /* 0x000000ffff157224 */ /* 0x002fc400000e0605 */
[----:B------:R-:W-:Y:S04]  /*1c710*/  LDS.128 R204, [R16] ;  /* 0x0000000010cc7984 */ /* 0x000fe80000000c00 */
[----:B------:R-:W1:Y:S04]  /*1c720*/  LDS.128 R196, [R16+0x10] ;  /* 0x0000100010c47984 */ /* 0x000e680000000c00 */
[----:B------:R-:W2:Y:S04]  /*1c730*/  LDS.128 R200, [R16+0x20] ;  /* 0x0000200010c87984 */ /* 0x000ea80000000c00 */
[----:B------:R-:W-:Y:S04]  /*1c740*/  LDS.128 R8, [R16+0x40] ;  /* 0x0000400010087984 */ /* 0x000fe80000000c00 */
[----:B------:R-:W-:Y:S04]  /*1c750*/  LDS.128 R12, [R16+0x50] ;  /* 0x00005000100c7984 */ /* 0x000fe80000000c00 */
[----:B------:R-:W-:Y:S04]  /*1c760*/  LDS.128 R4, [R16+0x60] ;  /* 0x0000600010047984 */ /* 0x000fe80000000c00 */
[----:B------:R-:W-:Y:S04]  /*1c770*/  LDS R107, [R16+0x34] ;  /* 0x00003400106b7984 */ /* 0x000fe80000000800 */
[----:B------:R-:W-:Y:S04]  /*1c780*/  LDS R106, [R16+0x74] ;  /* 0x00007400106a7984 */ /* 0x000fe80000000800 */
[----:B------:R-:W-:Y:S04]  /*1c790*/  LDS.U16 R97, [R16+0x30] ;  /* 0x0000300010617984 */ /* 0x000fe80000000400 */
[----:B------:R-:W3:Y:S04]  /*1c7a0*/  LDS.U16 R129, [R16+0x70] ;  /* 0x0000700010817984 */ /* 0x000ee80000000400 */
[----:B------:R-:W-:Y:S04]  /*1c7b0*/  LDS.64 R108, [R16+0x78] ;  /* 0x00007800106c7984 */ /* 0x000fe80000000a00 */
[----:B------:R-:W-:Y:S01]  /*1c7c0*/  LDS.64 R208, [R16+0x38] ;  /* 0x0000380010d07984 */ /* 0x000fe20000000a00 */
[----:B------:R-:W-:Y:S01]  /*1c7d0*/  IMAD R0, R81, 0x4, R18 ;  /* 0x0000000451007824 */ /* 0x000fe200078e0212 */
[----:B------:R-:W-:Y:S01]  /*1c7e0*/  BAR.SYNC.DEFER_BLOCKING 0x0 ;  /* 0x0000000000007b1d */ /* 0x000fe20000010000 */
[----:B------:R-:W-:-:S05]  /*1c7f0*/  IADD3 R2, P1, PT, R2, 0x498, RZ ;  /* 0x0000049802027810 */ /* 0x000fca0007f3e0ff */
[----:B------:R-:W-:Y:S01]  /*1c800*/  IMAD.X R3, RZ, RZ, R3, P1 ;  /* 0x000000ffff037224 */ /* 0x000fe200008e0603 */
[----:B------:R-:W-:Y:S01]  /*1c810*/  ISETP.NE.AND P1, PT, R81, RZ, PT ;  /* 0x000000ff5100720c */ /* 0x000fe20003f25270 */
[----:B0-----:R-:W-:Y:S01]  /*1c820*/  STS [R0+0x780], R213 ;  /* 0x000780d500007388 */ /* 0x001fe20000000800 */
[----:B------:R-:W-:Y:S11]  /*1c830*/  BAR.SYNC.DEFER_BLOCKING 0x0 ;  /* 0x0000000000007b1d */ /* 0x000ff60000010000 */
[----:B------:R-:W0:Y:S01]  /*1c840*/  @P1 LDS R58, [R0+0x77c] ;  /* 0x00077c00003a1984 */ /* 0x000e220000000800 */
[----:B-1----:R-:W-:-:S02]  /*1c850*/  IMAD.MOV.U32 R44, RZ, RZ, R198 ;  /* 0x000000ffff2c7224 */ /* 0x002fc400078e00c6 */
[----:B------:R-:W-:Y:S02]  /*1c860*/  IMAD.MOV.U32 R45, RZ, RZ, R199 ;  /* 0x000000ffff2d7224 */ /* 0x000fe400078e00c7 */
[----:B--2---:R-:W-:Y:S02]  /*1c870*/  IMAD.MOV.U32 R46, RZ, RZ, R200 ;  /* 0x000000ffff2e7224 */ /* 0x004fe400078e00c8 */
[----:B------:R-:W-:Y:S01]  /*1c880*/  IMAD.MOV.U32 R47, RZ, RZ, R201 ;  /* 0x000000ffff2f7224 */ /* 0x000fe200078e00c9 */
[C---:B---3--:R-:W-:Y:S02]  /*1c890*/  PRMT R98, R129.reuse, 0x7770, RZ ;  /* 0x0000777081627816 */ /* 0x048fe400000000ff */
[----:B------:R-:W-:Y:S01]  /*1c8a0*/  PRMT R129, R129, 0x7771, RZ ;  /* 0x0000777181817816 */ /* 0x000fe200000000ff */
[--C-:B------:R-:W-:Y:S01]  /*1c8b0*/  IMAD.MOV.U32 R24, RZ, RZ, R206.reuse ;  /* 0x000000ffff187224 */ /* 0x100fe200078e00ce */
[----:B------:R1:W-:Y:S01]  /*1c8c0*/  STL.128 [R1+0x20], R44 ;  /* 0x0000202c01007387 */ /* 0x0003e20000100c00 */
[--C-:B------:R-:W-:Y:S01]  /*1c8d0*/  IMAD.MOV.U32 R25, RZ, RZ, R207.reuse ;  /* 0x000000ffff197224 */ /* 0x100fe200078e00cf */
[C---:B------:R-:W-:Y:S01]  /*1c8e0*/  PRMT R48, R4.reuse, 0x7772, RZ ;  /* 0x0000777204307816 */ /* 0x040fe200000000ff */
[----:B------:R-:W-:Y:S01]  /*1c8f0*/  IMAD.MOV.U32 R40, RZ, RZ, R206 ;  /* 0x000000ffff287224 */ /* 0x000fe200078e00ce */
[----:B------:R2:W-:Y:S01]  /*1c900*/  STL.128 [R1+0x3d0], R4 ;  /* 0x0003d00401007387 */ /* 0x0005e20000100c00 */
[----:B------:R-:W-:Y:S01]  /*1c910*/  IMAD.MOV.U32 R41, RZ, RZ, R207 ;  /* 0x000000ffff297224 */ /* 0x000fe200078e00cf */
[C---:B------:R-:W-:Y:S01]  /*1c920*/  PRMT R49, R4.reuse, 0x7771, RZ ;  /* 0x0000777104317816 */ /* 0x040fe200000000ff */
[----:B------:R-:W-:Y:S01]  /*1c930*/  IMAD.MOV.U32 R26, RZ, RZ, R196 ;  /* 0x000000ffff1a7224 */ /* 0x000fe200078e00c4 */
[----:B------:R-:W-:Y:S01]  /*1c940*/  PRMT R54, R4, 0x7770, RZ ;  /* 0x0000777004367816 */ /* 0x000fe200000000ff */
[----:B------:R-:W-:-:S02]  /*1c950*/  IMAD.MOV.U32 R27, RZ, RZ, R197 ;  /* 0x000000ffff1b7224 */ /* 0x000fc400078e00c5 */
[----:B------:R-:W-:Y:S02]  /*1c960*/  IMAD.MOV.U32 R42, RZ, RZ, R196 ;  /* 0x000000ffff2a7224 */ /* 0x000fe400078e00c4 */
[----:B------:R-:W-:Y:S02]  /*1c970*/  IMAD.MOV.U32 R43, RZ, RZ, R197 ;  /* 0x000000ffff2b7224 */ /* 0x000fe400078e00c5 */
[----:B------:R-:W-:Y:S01]  /*1c980*/  IMAD.MOV.U32 R36, RZ, RZ, R198 ;  /* 0x000000ffff247224 */ /* 0x000fe200078e00c6 */
[----:B-1----:R-:W-:Y:S01]  /*1c990*/  PRMT R47, R4, 0x7773, RZ ;  /* 0x00007773042f7816 */ /* 0x002fe200000000ff */
[----:B------:R-:W-:Y:S02]  /*1c9a0*/  IMAD.MOV.U32 R37, RZ, RZ, R199 ;  /* 0x000000ffff257224 */ /* 0x000fe400078e00c7 */
[----:B------:R-:W-:Y:S01]  /*1c9b0*/  IMAD.MOV.U32 R38, RZ, RZ, R200 ;  /* 0x000000ffff267224 */ /* 0x000fe200078e00c8 */
[----:B--2---:R-:W-:Y:S01]  /*1c9c0*/  PRMT R4, R129, 0x7604, R98 ;  /* 0x0000760481047816 */ /* 0x004fe20000000062 */
[----:B------:R-:W-:-:S02]  /*1c9d0*/  IMAD.MOV.U32 R39, RZ, RZ, R201 ;  /* 0x000000ffff277224 */ /* 0x000fc400078e00c9 */
[----:B------:R-:W-:Y:S02]  /*1c9e0*/  IMAD.MOV.U32 R22, RZ, RZ, R2 ;  /* 0x000000ffff167224 */ /* 0x000fe400078e0002 */
[----:B------:R-:W-:Y:S01]  /*1c9f0*/  IMAD.MOV.U32 R23, RZ, RZ, R3 ;  /* 0x000000ffff177224 */ /* 0x000fe200078e0003 */
[----:B------:R1:W-:Y:S01]  /*1ca00*/  STL.128 [R1+0x370], R24 ;  /* 0x0003701801007387 */ /* 0x0003e20000100c00 */
[C---:B------:R-:W-:Y:S02]  /*1ca10*/  PRMT R29, R9.reuse, 0x7771, RZ ;  /* 0x00007771091d7816 */ /* 0x040fe400000000ff */
[----:B0-----:R-:W-:Y:S01]  /*1ca20*/  ISETP.NE.AND P0, PT, R58, R212, PT ;  /* 0x000000d43a00720c */ /* 0x001fe20003f05270 */
[----:B------:R-:W-:Y:S01]  /*1ca30*/  STL.128 [R1+0x10], R40 ;  /* 0x0000102801007387 */ /* 0x000fe20000100c00 */
[C---:B------:R-:W-:Y:S02]  /*1ca40*/  PRMT R30, R9.reuse, 0x7770, RZ ;  /* 0x00007770091e7816 */ /* 0x040fe400000000ff */
[C---:B------:R-:W-:Y:S01]  /*1ca50*/  PRMT R31, R9.reuse, 0x7772, RZ ;  /* 0x00007772091f7816 */ /* 0x040fe200000000ff */
[----:B------:R0:W-:Y:S01]  /*1ca60*/  STL.128 [R1+0x380], R36 ;  /* 0x0003802401007387 */ /* 0x0001e20000100c00 */
[----:B------:R-:W-:-:S02]  /*1ca70*/  PRMT R32, R9, 0x7773, RZ ;  /* 0x0000777309207816 */ /* 0x000fc400000000ff */
[C---:B------:R-:W-:Y:S01]  /*1ca80*/  PRMT R33, R10.reuse, 0x7773, RZ ;  /* 0x000077730a217816 */ /* 0x040fe200000000ff */
[----:B------:R2:W-:Y:S01]  /*1ca90*/  STL [R1+0x538], R58 ;  /* 0x0005383a01007387 */ /* 0x0005e20000100800 */
[C---:B------:R-:W-:Y:S02]  /*1caa0*/  PRMT R34, R10.reuse, 0x7772, RZ ;  /* 0x000077720a227816 */ /* 0x040fe400000000ff */
[----:B------:R-:W-:Y:S01]  /*1cab0*/  PRMT R35, R10, 0x7771, RZ ;  /* 0x000077710a237816 */ /* 0x000fe200000000ff */
[----:B------:R-:W-:Y:S01]  /*1cac0*/  STL.128 [R1+0x3b0], R8 ;  /* 0x0003b00801007387 */ /* 0x000fe20000100c00 */
[C---:B-1----:R-:W-:Y:S02]  /*1cad0*/  PRMT R27, R8.reuse, 0x7772, RZ ;  /* 0x00007772081b7816 */ /* 0x042fe400000000ff */
[C---:B------:R-:W-:Y:S01]  /*1cae0*/  PRMT R28, R8.reuse, 0x7771, RZ ;  /* 0x00007771081c7816 */ /* 0x040fe200000000ff */
[----:B------:R-:W-:Y:S01]  /*1caf0*/  STL.128 [R1+0x3c0], R12 ;  /* 0x0003c00c01007387 */ /* 0x000fe20000100c00 */
[----:B------:R-:W-:-:S02]  /*1cb00*/  PRMT R86, R8, 0x7773, RZ ;  /* 0x0000777308567816 */ /* 0x000fc400000000ff */
[----:B------:R-:W-:Y:S01]  /*1cb10*/  PRMT R110, R8, 0x7770, RZ ;  /* 0x00007770086e7816 */ /* 0x000fe200000000ff */
[----:B------:R1:W-:Y:S01]  /*1cb20*/  STL.U16 [R1+0x3e0], R4 ;  /* 0x0003e00401007387 */ /* 0x0003e20000100400 */
[----:B0-----:R-:W-:Y:S02]  /*1cb30*/  PRMT R36, R10, 0x7770, RZ ;  /* 0x000077700a247816 */ /* 0x001fe400000000ff */
[C---:B------:R-:W-:Y:S01]  /*1cb40*/  PRMT R87, R11.reuse, 0x7771, RZ ;  /* 0x000077710b577816 */ /* 0x040fe200000000ff */
[----:B------:R0:W-:Y:S01]  /*1cb50*/  STL.128 [R1+0x3f0], R20 ;  /* 0x0003f01401007387 */ /* 0x0001e20000100c00 */
        /* <DEDUP_REMOVED lines=32> */
[----:B--2---:R-:W-:-:S02]  /*1cd60*/  PRMT R58, R207, 0x7770, RZ ;  /* 0x00007770cf3a7816 */ /* 0x004fc400000000ff */
[C---:B------:R-:W-:Y:S02]  /*1cd70*/  PRMT R59, R207.reuse, 0x7771, RZ ;  /* 0x00007771cf3b7816 */ /* 0x040fe400000000ff */
[----:B------:R-:W-:Y:S02]  /*1cd80*/  PRMT R60, R207, 0x7772, RZ ;  /* 0x00007772cf3c7816 */ /* 0x000fe400000000ff */
[----:B------:R-:W-:Y:S02]  /*1cd90*/  PRMT R96, R97, 0x7770, RZ ;  /* 0x0000777061607816 */ /* 0x000fe400000000ff */
[C---:B-1----:R-:W-:Y:S02]  /*1cda0*/  PRMT R4, R204.reuse, 0x7771, RZ ;  /* 0x00007771cc047816 */ /* 0x042fe400000000ff */
        /* <DEDUP_REMOVED lines=8> */
[----:B------:R-:W-:Y:S02]  /*1ce30*/  PRMT R13, R206, 0x7772, RZ ;  /* 0x00007772ce0d7816 */ /* 0x000fe400000000ff */
[----:B------:R-:W-:Y:S02]  /*1ce40*/  PRMT R61, R207, 0x7773, RZ ;  /* 0x00007773cf3d7816 */ /* 0x000fe400000000ff */
[----:B------:R-:W-:Y:S02]  /*1ce50*/  PRMT R62, R204, 0x7770, RZ ;  /* 0x00007770cc3e7816 */ /* 0x000fe400000000ff */
[----:B------:R-:W-:Y:S02]  /*1ce60*/  PRMT R63, R196, 0x7770, RZ ;  /* 0x00007770c43f7816 */ /* 0x000fe400000000ff */
[C---:B------:R-:W-:Y:S02]  /*1ce70*/  PRMT R14, R200.reuse, 0x7770, RZ ;  /* 0x00007770c80e7816 */ /* 0x040fe400000000ff */
[----:B------:R-:W-:-:S02]  /*1ce80*/  PRMT R15, R200, 0x7771, RZ ;  /* 0x00007771c80f7816 */ /* 0x000fc400000000ff */
[C---:B------:R-:W-:Y:S02]  /*1ce90*/  PRMT R16, R200.reuse, 0x7772, RZ ;  /* 0x00007772c8107816 */ /* 0x040fe400000000ff */
[----:B------:R-:W-:Y:S02]  /*1cea0*/  PRMT R17, R200, 0x7773, RZ ;  /* 0x00007773c8117816 */ /* 0x000fe400000000ff */
[----:B------:R-:W-:Y:S02]  /*1ceb0*/  ISETP.NE.AND P2, PT, R212, R213, PT ;  /* 0x000000d5d400720c */ /* 0x000fe40003f45270 */
[----:B------:R-:W-:Y:S02]  /*1cec0*/  PRMT R97, R97, 0x7771, RZ ;  /* 0x0000777161617816 */ /* 0x000fe400000000ff */
        /* <DEDUP_REMOVED lines=16> */
[C---:B0-----:R-:W-:Y:S02]  /*1cfd0*/  PRMT R20, R201.reuse, 0x7771, RZ ;  /* 0x00007771c9147816 */ /* 0x041fe400000000ff */
        /* <DEDUP_REMOVED lines=13> */
[----:B------:R-:W-:Y:S01]  /*1d0b0*/  PRMT R126, R60, 0x7610, R126 ;  /* 0x000076103c7e7816 */ /* 0x000fe2000000007e */
[----:B------:R-:W-:Y:S01]  /*1d0c0*/  IMAD.MOV.U32 R211, RZ, RZ, RZ ;  /* 0x000000ffffd37224 */ /* 0x000fe200078e00ff */
[----:B------:R-:W-:Y:S01]  /*1d0d0*/  PRMT R141, R4, 0x7610, R141 ;  /* 0x00007610048d7816 */ /* 0x000fe2000000008d */
[----:B------:R-:W-:Y:S01]  /*1d0e0*/  IMAD.MOV.U32 R3, RZ, RZ, RZ ;  /* 0x000000ffff037224 */ /* 0x000fe200078e00ff */
        /* <DEDUP_REMOVED lines=16> */
[----:B------:R-:W-:Y:S02]  /*1d1f0*/  SEL R210, RZ, 0x1, !P2 ;  /* 0x00000001ffd27807 */ /* 0x000fe40005000000 */
[----:B------:R-:W-:Y:S02]  /*1d200*/  SEL R2, RZ, 0x1, !P0 ;  /* 0x00000001ff027807 */ /* 0x000fe40004000000 */
        /* <DEDUP_REMOVED lines=28> */
[C---:B------:R-:W-:Y:S01]  /*1d3d0*/  PRMT R4, R97.reuse, 0x7610, R4 ;  /* 0x0000761061047816 */ /* 0x040fe20000000004 */
[----:B------:R-:W-:Y:S04]  /*1d3e0*/  STL [R1+0x664], R110 ;  /* 0x0006646e01007387 */ /* 0x000fe80000100800 */
[----:B------:R-:W-:Y:S04]  /*1d3f0*/  STL [R1+0x4b4], R107 ;  /* 0x0004b46b01007387 */ /* 0x000fe80000100800 */
[----:B------:R-:W-:Y:S04]  /*1d400*/  STL [R1+0x660], R106 ;  /* 0x0006606a01007387 */ /* 0x000fe80000100800 */
[----:B------:R-:W-:Y:S04]  /*1d410*/  STL.64 [R1+0x648], R108 ;  /* 0x0006486c01007387 */ /* 0x000fe80000100a00 */
[----:B------:R-:W-:Y:S04]  /*1d420*/  STL.128 [R1+0x3a0], R208 ;  /* 0x0003a0d001007387 */ /* 0x000fe80000100c00 */
[----:B------:R-:W-:Y:S04]  /*1d430*/  STL.64 [R1+0x360], R2 ;  /* 0x0003600201007387 */ /* 0x000fe80000100a00 */
[----:B------:R-:W-:Y:S04]  /*1d440*/  STL.64 [R1], R2 ;  /* 0x0000000201007387 */ /* 0x000fe80000100a00 */
[----:B------:R-:W-:Y:S04]  /*1d450*/  STL [R1+0x404], R139 ;  /* 0x0004048b01007387 */ /* 0x000fe80000100800 */
[----:B------:R-:W-:Y:S04]  /*1d460*/  STL [R1+0x444], RZ ;  /* 0x000444ff01007387 */ /* 0x000fe80000100800 */
[----:B------:R-:W-:Y:S04]  /*1d470*/  STL.64 [R1+0x448], RZ ;  /* 0x000448ff01007387 */ /* 0x000fe80000100a00 */
[----:B------:R-:W-:Y:S04]  /*1d480*/  STL.U8 [R1+0x410], RZ ;  /* 0x000410ff01007387 */ /* 0x000fe80000100000 */
[----:B------:R-:W-:Y:S04]  /*1d490*/  STL [R1+0x48c], RZ ;  /* 0x00048cff01007387 */ /* 0x000fe80000100800 */
[----:B------:R-:W-:Y:S04]  /*1d4a0*/  STL.64 [R1+0x490], RZ ;  /* 0x000490ff01007387 */ /* 0x000fe80000100a00 */
[----:B------:R-:W-:Y:S04]  /*1d4b0*/  STL.U8 [R1+0x458], RZ ;  /* 0x000458ff01007387 */ /* 0x000fe80000100000 */
[----:B------:R-:W-:Y:S04]  /*1d4c0*/  STL.64 [R1+0x368], R204 ;  /* 0x000368cc01007387 */ /* 0x000fe80000100a00 */
[----:B------:R-:W-:Y:S04]  /*1d4d0*/  STL.64 [R1+0x8], R204 ;  /* 0x000008cc01007387 */ /* 0x000fe80000100a00 */
[----:B------:R-:W-:Y:S04]  /*1d4e0*/  STL.64 [R1+0x390], R202 ;  /* 0x000390ca01007387 */ /* 0x000fe80000100a00 */
[----:B------:R-:W-:Y:S04]  /*1d4f0*/  STL.64 [R1+0x30], R202 ;  /* 0x000030ca01007387 */ /* 0x000fe80000100a00 */
[----:B------:R-:W-:Y:S04]  /*1d500*/  STL [R1+0x39c], R107 ;  /* 0x00039c6b01007387 */ /* 0x000fe80000100800 */
[----:B------:R-:W-:Y:S04]  /*1d510*/  STL [R1+0x3c], R107 ;  /* 0x00003c6b01007387 */ /* 0x000fe80000100800 */
[----:B------:R-:W-:Y:S04]  /*1d520*/  STL.64 [R1+0x40], R208 ;  /* 0x000040d001007387 */ /* 0x000fe80000100a00 */
[----:B------:R-:W-:Y:S04]  /*1d530*/  STL [R1+0x3e4], R106 ;  /* 0x0003e46a01007387 */ /* 0x000fe80000100800 */
[----:B------:R-:W-:Y:S04]  /*1d540*/  STL.64 [R1+0x3e8], R108 ;  /* 0x0003e86c01007387 */ /* 0x000fe80000100a00 */
[----:B------:R-:W-:Y:S04]  /*1d550*/  STL.S16 [R1+0x724], R141 ;  /* 0x0007248d01007387 */ /* 0x000fe80000100600 */
        /* <DEDUP_REMOVED lines=48> */
[----:B------:R-:W-:Y:S01]  /*1d860*/  STL.S16 [R1+0x658], R4 ;  /* 0x0006580401007387 */ /* 0x000fe20000100600 */
[----:B------:R-:W-:Y:S01]  /*1d870*/  PRMT R0, R97, 0x7604, R96 ;  /* 0x0000760461007816 */ /* 0x000fe20000000060 */
[----:B------:R-:W-:Y:S01]  /*1d880*/  BSSY.RECONVERGENT B0, `(.L_x_657) ;  /* 0x00000b7000007945 */ /* 0x000fe20003800200 */
[----:B------:R-:W-:Y:S01]  /*1d890*/  PRMT R66, R86, 0x7610, R66 ;  /* 0x0000761056427816 */ /* 0x000fe20000000042 */
[----:B------:R-:W-:Y:S01]  /*1d8a0*/  IMAD.MOV.U32 R24, RZ, RZ, R108 ;  /* 0x000000ffff187224 */ /* 0x000fe200078e006c */
[----:B------:R-:W-:Y:S01]  /*1d8b0*/  PRMT R68, R33, 0x7610, R68 ;  /* 0x0000761021447816 */ /* 0x000fe20000000044 */
[----:B------:R-:W-:Y:S01]  /*1d8c0*/  STL.U16 [R1+0x398], R0 ;  /* 0x0003980001007387 */ /* 0x000fe20000100400 */
[----:B------:R-:W-:Y:S01]  /*1d8d0*/  PRMT R70, R87, 0x7610, R70 ;  /* 0x0000761057467816 */ /* 0x000fe20000000046 */
[----:B------:R-:W-:Y:S01]  /*1d8e0*/  IMAD.MOV.U32 R25, RZ, RZ, R109 ;  /* 0x000000ffff197224 */ /* 0x000fe200078e006d */
[----:B------:R-:W-:Y:S01]  /*1d8f0*/  PRMT R72, R88, 0x7610, R72 ;  /* 0x0000761058487816 */ /* 0x000fe20000000048 */
[----:B------:R0:W-:Y:S01]  /*1d900*/  STL.U16 [R1+0x38], R0 ;  /* 0x0000380001007387 */ /* 0x0001e20000100400 */
[----:B------:R-:W-:-:S02]  /*1d910*/  PRMT R71, R89, 0x7610, R71 ;  /* 0x0000761059477816 */ /* 0x000fc40000000047 */
[----:B------:R-:W-:Y:S02]  /*1d920*/  PRMT R69, R90, 0x7610, R69 ;  /* 0x000076105a457816 */ /* 0x000fe40000000045 */
[----:B------:R-:W-:Y:S02]  /*1d930*/  PRMT R73, R91, 0x7610, R73 ;  /* 0x000076105b497816 */ /* 0x000fe40000000049 */
[----:B------:R-:W-:Y:S02]  /*1d940*/  PRMT R74, R92, 0x7610, R74 ;  /* 0x000076105c4a7816 */ /* 0x000fe4000000004a */
[----:B------:R-:W-:Y:S01]  /*1d950*/  PRMT R75, R93, 0x7610, R75 ;  /* 0x000076105d4b7816 */ /* 0x000fe2000000004b */
[----:B0-----:R-:W-:Y:S01]  /*1d960*/  IMAD.MOV.U32 R0, RZ, RZ, R106 ;  /* 0x000000ffff007224 */ /* 0x001fe200078e006a */
        /* <DEDUP_REMOVED lines=32> */
.L_x_660:
[----:B0-----:R-:W-:-:S06]  /*1db70*/  IMAD.IADD R0, R1, 0x1, R6 ;  /* 0x0000000101007824 */ /* 0x001fcc00078e0206 */
[----:B------:R-:W2:Y:S01]  /*1db80*/  LDL.U8 R0, [R0+0x48] ;  /* 0x0000480000007983 */ /* 0x000ea20000100000 */
[----:B------:R-:W-:Y:S02]  /*1db90*/  IMAD.MOV.U32 R4, RZ, RZ, R6 ;  /* 0x000000ffff047224 */ /* 0x000fe400078e0006 */
[----:B------:R-:W-:Y:S01]  /*1dba0*/  VIADD R6, R6, 0x1 ;  /* 0x0000000106067836 */ /* 0x000fe20000000000 */
[----:B--2---:R-:W-:-:S13]  /*1dbb0*/  ISETP.NE.AND P0, PT, R0, RZ, PT ;  /* 0x000000ff0000720c */ /* 0x004fda0003f05270 */
[----:B------:R-:W-:Y:S05]  /*1dbc0*/  @P0 BRA `(.L_x_660) ;  /* 0xfffffffc00e80947 */ /* 0x000fea000383ffff */
[----:B------:R-:W-:Y:S05]  /*1dbd0*/  BSYNC.RECONVERGENT B1 ;  /* 0x0000000000017941 */ /* 0x000fea0003800200 */
.L_x_659:
[----:B------:R-:W2:Y:S01]  /*1dbe0*/  LDL R5, [R1+0x644] ;  /* 0x0006440001057983 */ /* 0x000ea20000100800 */
[----:B------:R-:W-:Y:S01]  /*1dbf0*/  BSSY.RECONVERGENT B1, `(.L_x_661) ;  /* 0x0000011000017945 */ /* 0x000fe20003800200 */
[----:B------:R-:W-:Y:S01]  /*1dc00*/  IMAD.MOV.U32 R0, RZ, RZ, R4 ;  /* 0x000000ffff007224 */ /* 0x000fe200078e0004 */
[----:B--2---:R-:W-:-:S13]  /*1dc10*/  LOP3.LUT P0, RZ, R5, 0xff, RZ, 0xc0, !PT ;  /* 0x000000ff05ff7812 */ /* 0x004fda000780c0ff */
[----:B------:R-:W-:Y:S05]  /*1dc20*/  @!P0 BRA `(.L_x_662) ;  /* 0x0000000000348947 */ /* 0x000fea0003800000 */
[----:B------:R-:W-:Y:S01]  /*1dc30*/  BSSY.RECONVERGENT B2, `(.L_x_663) ;  /* 0x000000b000027945 */ /* 0x000fe20003800200 */
[----:B------:R-:W-:-:S07]  /*1dc40*/  IMAD.MOV.U32 R0, RZ, RZ, RZ ;  /* 0x000000ffff007224 */ /* 0x000fce00078e00ff */
.L_x_664:
        /* <DEDUP_REMOVED lines=10> */
.L_x_663:
[----:B------:R-:W-:-:S07]  /*1dcf0*/  IMAD.MOV.U32 R0, RZ, RZ, R6 ;  /* 0x000000ffff007224 */ /* 0x000fce00078e0006 */
.L_x_662:
[----:B------:R-:W-:Y:S05]  /*1dd00*/  BSYNC.RECONVERGENT B1 ;  /* 0x0000000000017941 */ /* 0x000fea0003800200 */
.L_x_661:
[----:B------:R-:W-:Y:S01]  /*1dd10*/  IMAD.IADD R4, R1, 0x1, R0 ;  /* 0x0000000101047824 */ /* 0x000fe200078e0200 */
[----:B------:R-:W-:Y:S01]  /*1dd20*/  BSSY.RECONVERGENT B1, `(.L_x_665) ;  /* 0x0000009000017945 */ /* 0x000fe20003800200 */
[----:B------:R-:W-:-:S03]  /*1dd30*/  IMAD.MOV.U32 R0, RZ, RZ, RZ ;  /* 0x000000ffff007224 */ /* 0x000fc600078e00ff */
[----:B------:R0:W-:Y:S04]  /*1dd40*/  STL.U8 [R4+0x49], RZ ;  /* 0x000049ff04007387 */ /* 0x0001e80000100000 */
.L_x_666:
[----:B------:R-:W-:-:S05]  /*1dd50*/  IMAD.IADD R5, R1, 0x1, R0 ;  /* 0x0000000101057824 */ /* 0x000fca00078e0200 */
[----:B0-----:R-:W2:Y:S02]  /*1dd60*/  LDL.U8 R4, [R5+0x48] ;  /* 0x0000480005047983 */ /* 0x001ea40000100000 */
[----:B--2---:R-:W-:Y:S01]  /*1dd70*/  ISETP.NE.AND P0, PT, R4, RZ, PT ;  /* 0x000000ff0400720c */ /* 0x004fe20003f05270 */
[----:B------:R-:W-:Y:S02]  /*1dd80*/  IMAD.MOV.U32 R4, RZ, RZ, R0 ;  /* 0x000000ffff047224 */ /* 0x000fe400078e0000 */
[----:B------:R-:W-:-:S10]  /*1dd90*/  VIADD R0, R0, 0x1 ;  /* 0x0000000100007836 */ /* 0x000fd40000000000 */
[----:B------:R-:W-:Y:S05]  /*1dda0*/  @P0 BRA `(.L_x_666) ;  /* 0xfffffffc00e80947 */ /* 0x000fea000383ffff */
[----:B------:R-:W-:Y:S05]  /*1ddb0*/  BSYNC.RECONVERGENT B1 ;  /* 0x0000000000017941 */ /* 0x000fea0003800200 */
.L_x_665:
[----:B------:R-:W2:Y:S01]  /*1ddc0*/  LDL R6, [R1+0x664] ;  /* 0x0006640001067983 */ /* 0x000ea20000100800 */
[----:B------:R-:W-:Y:S01]  /*1ddd0*/  BSSY.RECONVERGENT B1, `(.L_x_667) ;  /* 0x0000011000017945 */ /* 0x000fe20003800200 */
[----:B------:R-:W-:Y:S01]  /*1dde0*/  IMAD.MOV.U32 R0, RZ, RZ, R4 ;  /* 0x000000ffff007224 */ /* 0x000fe200078e0004 */
[----:B--2---:R-:W-:-:S13]  /*1ddf0*/  ISETP.NE.AND P0, PT, R6, RZ, PT ;  /* 0x000000ff0600720c */ /* 0x004fda0003f05270 */
[----:B------:R-:W-:Y:S05]  /*1de00*/  @!P0 BRA `(.L_x_668) ;  /* 0x0000000000348947 */ /* 0x000fea0003800000 */
[----:B------:R-:W-:Y:S01]  /*1de10*/  BSSY.RECONVERGENT B2, `(.L_x_669) ;  /* 0x000000b000027945 */ /* 0x000fe20003800200 */
[----:B------:R-:W-:-:S07]  /*1de20*/  IMAD.MOV.U32 R0, RZ, RZ, RZ ;  /* 0x000000ffff007224 */ /* 0x000fce00078e00ff */
.L_x_670:
        /* <DEDUP_REMOVED lines=10> */
.L_x_669:
[----:B------:R-:W-:-:S07]  /*1ded0*/  IMAD.MOV.U32 R0, RZ, RZ, R6 ;  /* 0x000000ffff007224 */ /* 0x000fce00078e0006 */
.L_x_668:
[----:B------:R-:W-:Y:S05]  /*1dee0*/  BSYNC.RECONVERGENT B1 ;  /* 0x0000000000017941 */ /* 0x000fea0003800200 */
.L_x_667:
        /* <DEDUP_REMOVED lines=80> */
.L_x_658:
[----:B------:R-:W-:Y:S05]  /*1e3f0*/  BSYNC.RECONVERGENT B0 ;  /* 0x0000000000007941 */ /* 0x000fea0003800200 */
.L_x_657:
[----:B------:R-:W-:Y:S01]  /*1e400*/  PRMT R14, R129, 0x7604, R96 ;  /* 0x00007604810e7816 */ /* 0x000fe20000000060 */
[----:B-----5:R-:W-:Y:S01]  /*1e410*/  STL [R1+0x3c], R0 ;  /* 0x00003c0001007387 */ /* 0x020fe20000100800 */
[----:B------:R-:W-:Y:S01]  /*1e420*/  LOP3.LUT R15, R67, 0xffff, RZ, 0xc0, !PT ;  /* 0x0000ffff430f7812 */ /* 0x000fe200078ec0ff */
[----:B------:R-:W-:Y:S01]  /*1e430*/  BSSY.RECONVERGENT B0, `(.L_x_671) ;  /* 0x0000191000007945 */ /* 0x000fe20003800200 */
[----:B------:R-:W-:Y:S01]  /*1e440*/  LOP3.LUT R4, R30, 0xffff, RZ, 0xc0, !PT ;  /* 0x0000ffff1e047812 */ /* 0x000fe200078ec0ff */
[----:B------:R-:W-:Y:S01]  /*1e450*/  STL.U16 [R1+0x38], R14 ;  /* 0x0000380e01007387 */ /* 0x000fe20000100400 */
[----:B------:R-:W-:Y:S02]  /*1e460*/  LOP3.LUT R10, R70, 0xffff, RZ, 0xc0, !PT ;  /* 0x0000ffff460a7812 */ /* 0x000fe400078ec0ff */
[----:B------:R-:W-:Y:S01]  /*1e470*/  LOP3.LUT R11, R69, 0xffff, RZ, 0xc0, !PT ;  /* 0x0000ffff450b7812 */ /* 0x000fe200078ec0ff */
[----:B------:R-:W-:Y:S01]  /*1e480*/  STL.U16 [R1+0x348], R14 ;  /* 0x0003480e01007387 */ /* 0x000fe20000100400 */
[----:B------:R-:W-:-:S02]  /*1e490*/  LOP3.LUT R9, R64, 0xffff, RZ, 0xc0, !PT ;  /* 0x0000ffff40097812 */ /* 0x000fc400078ec0ff */
[----:B------:R-:W-:Y:S01]  /*1e4a0*/  LOP3.LUT R12, R35, 0xffff, RZ, 0xc0, !PT ;  /* 0x0000ffff230c7812 */ /* 0x000fe200078ec0ff */
[----:B------:R0:W-:Y:S01]  /*1e4b0*/  STL.U16 [R1+0x38], R14 ;  /* 0x0000380e01007387 */ /* 0x0001e20000100400 */
[----:B------:R-:W-:Y:S02]  /*1e4c0*/  LOP3.LUT R13, R36, 0xffff, RZ, 0xc0, !PT ;  /* 0x0000ffff240d7812 */ /* 0x000fe400078ec0ff */
[----:B------:R-:W-:Y:S01]  /*1e4d0*/  LOP3.LUT R8, R31, 0xffff, RZ, 0xc0, !PT ;  /* 0x0000ffff1f087812 */ /* 0x000fe200078ec0ff */
[----:B------:R-:W-:Y:S01]  /*1e4e0*/  STL.64 [R1+0x40], R24 ;  /* 0x0000401801007387 */ /* 0x000fe20000100a00 */
[----:B------:R-:W-:Y:S02]  /*1e4f0*/  LOP3.LUT R5, R65, 0xffff, RZ, 0xc0, !PT ;  /* 0x0000ffff41057812 */ /* 0x000fe400078ec0ff */
[----:B------:R-:W-:Y:S01]  /*1e500*/  LOP3.LUT R6, R33, 0xffff, RZ, 0xc0, !PT ;  /* 0x0000ffff21067812 */ /* 0x000fe200078ec0ff */
[----:B------:R-:W-:Y:S01]  /*1e510*/  STL [R1+0x34c], R0 ;  /* 0x00034c0001007387 */ /* 0x000fe20000100800 */
[----:B------:R-:W-:-:S02]  /*1e520*/  LOP3.LUT R17, R34, 0xffff, RZ, 0xc0, !PT ;  /* 0x0000ffff22117812 */ /* 0x000fc400078ec0ff */
[----:B------:R-:W-:Y:S01]  /*1e530*/  LOP3.LUT R7, R71, 0xffff, RZ, 0xc0, !PT ;  /* 0x0000ffff47077812 */ /* 0x000fe200078ec0ff */
[----:B------:R-:W-:Y:S01]  /*1e540*/  STL.64 [R1+0x350], R24 ;  /* 0x0003501801007387 */ /* 0x000fe20000100a00 */
[C---:B0-----:R-:W-:Y:S02]  /*1e550*/  PRMT R14, R4.reuse, 0x3340, R15 ;  /* 0x00003340040e7816 */ /* 0x041fe4000000000f */
[----:B------:R-:W-:Y:S01]  /*1e560*/  PRMT R16, R11, 0x3340, R10 ;  /* 0x000033400b107816 */ /* 0x000fe2000000000a */
[----:B------:R-:W-:Y:S01]  /*1e570*/  IMAD.U32 R20, R7, 0x10000, RZ ;  /* 0x0001000007147824 */ /* 0x000fe200078e00ff */
[----:B------:R-:W-:Y:S01]  /*1e580*/  PRMT R15, R13, 0x3340, R12 ;  /* 0x000033400d0f7816 */ /* 0x000fe2000000000c */
[----:B------:R-:W-:Y:S01]  /*1e590*/  STL [R1+0x2bc], RZ ;  /* 0x0002bcff01007387 */ /* 0x000fe20000100800 */
[----:B------:R-:W-:Y:S01]  /*1e5a0*/  LOP3.LUT R10, R4, 0xff, RZ, 0xc0, !PT ;  /* 0x000000ff040a7812 */ /* 0x000fe200078ec0ff */
[----:B------:R-:W-:Y:S01]  /*1e5b0*/  IMAD.U32 R4, R9, 0x10000, RZ ;  /* 0x0001000009047824 */ /* 0x000fe200078e00ff */
[----:B------:R-:W-:Y:S01]  /*1e5c0*/  PRMT R27, R6, 0x3340, R5 ;  /* 0x00003340061b7816 */ /* 0x000fe20000000005 */
[----:B------:R-:W-:Y:S01]  /*1e5d0*/  STL.64 [R1+0x2c0], RZ ;  /* 0x0002c0ff01007387 */ /* 0x000fe20000100a00 */
[----:B------:R-:W-:Y:S01]  /*1e5e0*/  LOP3.LUT R12, R13, 0xff, RZ, 0xc0, !PT ;  /* 0x000000ff0d0c7812 */ /* 0x000fe200078ec0ff */
[----:B------:R-:W-:Y:S01]  /*1e5f0*/  IMAD.U32 R13, R17, 0x10000, RZ ;  /* 0x00010000110d7824 */ /* 0x000fe200078e00ff */
[----:B------:R-:W-:Y:S01]  /*1e600*/  LOP3.LUT R19, R11, 0xff, RZ, 0xc0, !PT ;  /* 0x000000ff0b137812 */ /* 0x000fe200078ec0ff */
[----:B------:R-:W-:Y:S01]  /*1e610*/  IMAD.U32 R11, R8, 0x10000, RZ ;  /* 0x00010000080b7824 */ /* 0x000fe200078e00ff */
[----:B------:R-:W-:Y:S01]  /*1e620*/  LOP3.LUT R6, R6, 0xff, RZ, 0xc0, !PT ;  /* 0x000000ff06067812 */ /* 0x000fe200078ec0ff */
[----:B------:R-:W-:Y:S01]  /*1e630*/  STL.U8 [R1+0x288], RZ ;  /* 0x000288ff01007387 */ /* 0x000fe20000100000 */
[----:B------:R-:W-:-:S02]  /*1e640*/  LOP3.LUT R5, R4, 0xff0000, RZ, 0xc0, !PT ;  /* 0x00ff000004057812 */ /* 0x000fc400078ec0ff */
[----:B------:R-:W-:Y:S01]  /*1e650*/  PRMT R6, R65, 0x7604, R6 ;  /* 0x0000760441067816 */ /* 0x000fe20000000006 */
[----:B------:R-:W-:Y:S01]  /*1e660*/  STL [R1+0x3c], R0 ;  /* 0x00003c0001007387 */ /* 0x000fe20000100800 */
[----:B------:R-:W-:Y:S02]  /*1e670*/  PRMT R10, R67, 0x7604, R10 ;  /* 0x00007604430a7816 */ /* 0x000fe4000000000a */
[----:B------:R-:W-:Y:S01]  /*1e680*/  LOP3.LUT R11, R11, 0xff0000, RZ, 0xc0, !PT ;  /* 0x00ff00000b0b7812 */ /* 0x000fe200078ec0ff */
[----:B------:R-:W-:Y:S01]  /*1e690*/  IMAD.IADD R55, R6, 0x1, R5 ;  /* 0x0000000106377824 */ /* 0x000fe200078e0205 */
[----:B------:R-:W-:Y:S01]  /*1e6a0*/  PRMT R12, R35, 0x7604, R12 ;  /* 0x00007604230c7816 */ /* 0x000fe2000000000c */
[----:B------:R-:W-:Y:S01]  /*1e6b0*/  STL.64 [R1+0x40], R24 ;  /* 0x0000401801007387 */ /* 0x000fe20000100a00 */
        /* <DEDUP_REMOVED lines=13> */
[----:B------:R-:W-:Y:S01]  /*1e790*/  PRMT R20, R5, 0x3340, R4 ;  /* 0x0000334005147816 */ /* 0x000fe20000000004 */
[----:B------:R-:W-:Y:S01]  /*1e7a0*/  IMAD.U32 R47, R29, 0x10000, RZ ;  /* 0x000100001d2f7824 */ /* 0x000fe200078e00ff */
[----:B------:R-:W-:Y:S02]  /*1e7b0*/  LOP3.LUT R6, R42, 0xffff, RZ, 0xc0, !PT ;  /* 0x0000ffff2a067812 */ /* 0x000fe400078ec0ff */
[----:B------:R-:W-:Y:S02]  /*1e7c0*/  LOP3.LUT R11, R45, 0xffff, RZ, 0xc0, !PT ;  /* 0x0000ffff2d0b7812 */ /* 0x000fe400078ec0ff */
[----:B------:R-:W-:-:S02]  /*1e7d0*/  PRMT R21, R13, 0x3340, R10 ;  /* 0x000033400d157816 */ /* 0x000fc4000000000a */
[----:B------:R-:W-:Y:S02]  /*1e7e0*/  LOP3.LUT R4, R13, 0xff, RZ, 0xc0, !PT ;  /* 0x000000ff0d047812 */ /* 0x000fe400078ec0ff */
[----:B------:R-:W-:Y:S01]  /*1e7f0*/  LOP3.LUT R13, R5, 0xff, RZ, 0xc0, !PT ;  /* 0x000000ff050d7812 */ /* 0x000fe200078ec0ff */
[----:B------:R-:W-:Y:S01]  /*1e800*/  IMAD.U32 R5, R19, 0x10000, RZ ;  /* 0x0001000013057824 */ /* 0x000fe200078e00ff */
[----:B------:R-:W-:Y:S02]  /*1e810*/  LOP3.LUT R22, R77, 0xffff, RZ, 0xc0, !PT ;  /* 0x0000ffff4d167812 */ /* 0x000fe400078ec0ff */
[----:B------:R-:W-:Y:S02]  /*1e820*/  LOP3.LUT R23, R78, 0xffff, RZ, 0xc0, !PT ;  /* 0x0000ffff4e177812 */ /* 0x000fe400078ec0ff */
[----:B------:R-:W-:Y:S02]  /*1e830*/  LOP3.LUT R26, R12, 0xff, RZ, 0xc0, !PT ;  /* 0x000000ff0c1a7812 */ /* 0x000fe400078ec0ff */
[----:B------:R-:W-:-:S02]  /*1e840*/  LOP3.LUT R28, R74, 0xffff, RZ, 0xc0, !PT ;  /* 0x0000ffff4a1c7812 */ /* 0x000fc400078ec0ff */
[----:B------:R-:W-:Y:S01]  /*1e850*/  PRMT R11, R12, 0x3340, R11 ;  /* 0x000033400c0b7816 */ /* 0x000fe2000000000b */
[----:B------:R-:W-:Y:S01]  /*1e860*/  IMAD.U32 R12, R6, 0x10000, RZ ;  /* 0x00010000060c7824 */ /* 0x000fe200078e00ff */
[----:B------:R-:W-:Y:S02]  /*1e870*/  PRMT R10, R23, 0x3340, R22 ;  /* 0x00003340170a7816 */ /* 0x000fe40000000016 */
[----:B------:R-:W-:Y:S02]  /*1e880*/  PRMT R4, R39, 0x7604, R4 ;  /* 0x0000760427047816 */ /* 0x000fe40000000004 */
[----:B------:R-:W-:Y:S02]  /*1e890*/  LOP3.LUT R5, R5, 0xff0000, RZ, 0xc0, !PT ;  /* 0x00ff000005057812 */ /* 0x000fe400078ec0ff */
[----:B------:R-:W-:Y:S02]  /*1e8a0*/  PRMT R26, R45, 0x7604, R26 ;  /* 0x000076042d1a7816 */ /* 0x000fe4000000001a */
[----:B------:R-:W-:Y:S01]  /*1e8b0*/  LOP3.LUT R47, R47, 0xff0000, RZ, 0xc0, !PT ;  /* 0x00ff00002f2f7812 */ /* 0x000fe200078ec0ff */
[----:B------:R-:W-:Y:S01]  /*1e8c0*/  IMAD.IADD R61, R4, 0x1, R5 ;  /* 0x00000001043d7824 */ /* 0x000fe200078e0205 */
[----:B------:R-:W-:Y:S01]  /*1e8d0*/  LOP3.LUT R22, R23, 0xff, RZ, 0xc0, !PT ;  /* 0x000000ff17167812 */ /* 0x000fe200078ec0ff */
[----:B------:R-:W-:Y:S01]  /*1e8e0*/  IMAD.U32 R23, R28, 0x10000, RZ ;  /* 0x000100001c177824 */ /* 0x000fe200078e00ff */
[----:B------:R-:W-:Y:S01]  /*1e8f0*/  PRMT R13, R40, 0x7604, R13 ;  /* 0x00007604280d7816 */ /* 0x000fe2000000000d */
[----:B------:R-:W-:Y:S01]  /*1e900*/  IMAD.IADD R63, R26, 0x1, R47 ;  /* 0x000000011a3f7824 */ /* 0x000fe200078e022f */
[----:B------:R-:W-:-:S02]  /*1e910*/  LOP3.LUT R12, R12, 0xff0000, RZ, 0xc0, !PT ;  /* 0x00ff00000c0c7812 */ /* 0x000fc400078ec0ff */
[----:B------:R-:W-:Y:S02]  /*1e920*/  LOP3.LUT R4, R83, 0xffff, RZ, 0xc0, !PT ;  /* 0x0000ffff53047812 */ /* 0x000fe400078ec0ff */
[----:B------:R-:W-:Y:S01]  /*1e930*/  LOP3.LUT R5, R86, 0xffff, RZ, 0xc0, !PT ;  /* 0x0000ffff56057812 */ /* 0x000fe200078ec0ff */
[----:B------:R-:W-:Y:S01]  /*1e940*/  IMAD.IADD R58, R13, 0x1, R12 ;  /* 0x000000010d3a7824 */ /* 0x000fe200078e020c */
[----:B------:R-:W-:Y:S02]  /*1e950*/  LOP3.LUT R47, R85, 0xffff, RZ, 0xc0, !PT ;  /* 0x0000ffff552f7812 */ /* 0x000fe400078ec0ff */
[----:B------:R-:W-:Y:S02]  /*1e960*/  LOP3.LUT R49, R80, 0xffff, RZ, 0xc0, !PT ;  /* 0x0000ffff50317812 */ /* 0x000fe400078ec0ff */
[----:B------:R-:W-:Y:S02]  /*1e970*/  PRMT R22, R77, 0x7604, R22 ;  /* 0x000076044d167816 */ /* 0x000fe40000000016 */
[----:B------:R-:W-:-:S02]  /*1e980*/  LOP3.LUT R23, R23, 0xff0000, RZ, 0xc0, !PT ;  /* 0x00ff000017177812 */ /* 0x000fc400078ec0ff */
[----:B------:R-:W-:Y:S02]  /*1e990*/  LOP3.LUT R13, R82, 0xffff, RZ, 0xc0, !PT ;  /* 0x0000ffff520d7812 */ /* 0x000fe400078ec0ff */
[----:B------:R-:W-:Y:S01]  /*1e9a0*/  LOP3.LUT R26, R87, 0xffff, RZ, 0xc0, !PT ;  /* 0x0000ffff571a7812 */ /* 0x000fe200078ec0ff */
[----:B------:R-:W-:Y:S01]  /*1e9b0*/  IMAD.IADD R60, R22, 0x1, R23 ;  /* 0x00000001163c7824 */ /* 0x000fe200078e0217 */
[----:B------:R-:W-:Y:S01]  /*1e9c0*/  PRMT R48, R5, 0x3340, R4 ;  /* 0x0000334005307816 */ /* 0x000fe20000000004 */
[----:B------:R-:W-:Y:S01]  /*1e9d0*/  IMAD.U32 R4, R49, 0x10000, RZ ;  /* 0x0001000031047824 */ /* 0x000fe200078e00ff */
[----:B------:R-:W-:Y:S01]  /*1e9e0*/  LOP3.LUT R52, R5, 0xff, RZ, 0xc0, !PT ;  /* 0x000000ff05347812 */ /* 0x000fe200078ec0ff */
[----:B------:R-:W-:Y:S01]  /*1e9f0*/  IMAD.U32 R5, R47, 0x10000, RZ ;  /* 0x000100002f057824 */ /* 0x000fe200078e00ff */
[----:B------:R-:W-:Y:S02]  /*1ea00*/  LOP3.LUT R22, R68, 0xffff, RZ, 0xc0, !PT ;  /* 0x0000ffff44167812 */ /* 0x000fe400078ec0ff */
[----:B------:R-:W-:-:S02]  /*1ea10*/  PRMT R50, R26, 0x3340, R13 ;  /* 0x000033401a327816 */ /* 0x000fc4000000000d */
[----:B------:R-:W-:Y:S02]  /*1ea20*/  LOP3.LUT R12, R72, 0xffff, RZ, 0xc0, !PT ;  /* 0x0000ffff480c7812 */ /* 0x000fe400078ec0ff */
[----:B------:R-:W-:Y:S02]  /*1ea30*/  LOP3.LUT R13, R26, 0xff, RZ, 0xc0, !PT ;  /* 0x000000ff1a0d7812 */ /* 0x000fe400078ec0ff */
[----:B------:R-:W-:Y:S02]  /*1ea40*/  LOP3.LUT R26, R4, 0xff0000, RZ, 0xc0, !PT ;  /* 0x00ff0000041a7812 */ /* 0x000fe400078ec0ff */
[----:B------:R-:W-:Y:S02]  /*1ea50*/  PRMT R52, R83, 0x7604, R52 ;  /* 0x0000760453347816 */ /* 0x000fe40000000034 */
[----:B------:R-:W-:Y:S02]  /*1ea60*/  LOP3.LUT R23, R5, 0xff0000, RZ, 0xc0, !PT ;  /* 0x00ff000005177812 */ /* 0x000fe400078ec0ff */
[----:B------:R-:W-:Y:S01]  /*1ea70*/  PRMT R4, R17, 0x3340, R22 ;  /* 0x0000334011047816 */ /* 0x000fe20000000016 */
[----:B------:R-:W-:Y:S01]  /*1ea80*/  IMAD R22, R22, 0x1000000, R57 ;  /* 0x0100000016167824 */ /* 0x000fe200078e0239 */
[----:B------:R-:W-:Y:S01]  /*1ea90*/  PRMT R13, R82, 0x7604, R13 ;  /* 0x00007604520d7816 */ /* 0x000fe2000000000d */
[----:B------:R-:W-:Y:S01]  /*1eaa0*/  IMAD.IADD R99, R52, 0x1, R23 ;  /* 0x0000000134637824 */ /* 0x000fe200078e0217 */
[----:B------:R-:W-:-:S02]  /*1eab0*/  PRMT R5, R7, 0x3340, R12 ;  /* 0x0000334007057816 */ /* 0x000fc4000000000c */
[----:B------:R-:W-:Y:S01]  /*1eac0*/  PRMT R4, R15, 0x5410, R4 ;  /* 0x000054100f047816 */ /* 0x000fe20000000004 */
[----:B------:R-:W-:Y:S01]  /*1ead0*/  IMAD.IADD R97, R13, 0x1, R26 ;  /* 0x000000010d617824 */ /* 0x000fe200078e021a */
[----:B------:R-:W-:Y:S01]  /*1eae0*/  PRMT R5, R16, 0x5410, R5 ;  /* 0x0000541010057816 */ /* 0x000fe20000000005 */
[----:B------:R-:W-:Y:S01]  /*1eaf0*/  SHFL.UP PT, R22, R22, 0x1, RZ ;  /* 0x0420000016167989 */ /* 0x000fe200000e00ff */
[----:B------:R-:W-:Y:S02]  /*1eb00*/  LOP3.LUT R15, R90, 0xffff, RZ, 0xc0, !PT ;  /* 0x0000ffff5a0f7812 */ /* 0x000fe400078ec0ff */
        /* <DEDUP_REMOVED lines=8> */
[----:B------:R-:W-:Y:S02]  /*1eb90*/  PRMT R52, R17, 0x3340, R16 ;  /* 0x0000334011347816 */ /* 0x000fe40000000010 */
[----:B------:R-:W-:-:S02]  /*1eba0*/  LOP3.LUT R51, R93, 0xffff, RZ, 0xc0, !PT ;  /* 0x0000ffff5d337812 */ /* 0x000fc400078ec0ff */
[----:B------:R-:W-:Y:S02]  /*1ebb0*/  PRMT R7, R6, 0x3340, R13 ;  /* 0x0000334006077816 */ /* 0x000fe4000000000d */
[----:B------:R-:W-:Y:S01]  /*1ebc0*/  LOP3.LUT R17, R17, 0xff, RZ, 0xc0, !PT ;  /* 0x000000ff11117812 */ /* 0x000fe200078ec0ff */
[----:B------:R-:W-:Y:S01]  /*1ebd0*/  IMAD.U32 R16, R51, 0x10000, RZ ;  /* 0x0001000033107824 */ /* 0x000fe200078e00ff */
[----:B------:R-:W-:Y:S02]  /*1ebe0*/  PRMT R6, R19, 0x3340, R26 ;  /* 0x0000334013067816 */ /* 0x000fe4000000001a */
[----:B------:R-:W-:Y:S02]  /*1ebf0*/  LOP3.LUT R19, R54, 0xff, RZ, 0xc0, !PT ;  /* 0x000000ff36137812 */ /* 0x000fe400078ec0ff */
[----:B------:R-:W-:Y:S02]  /*1ec00*/  PRMT R17, R88, 0x7604, R17 ;  /* 0x0000760458117816 */ /* 0x000fe40000000011 */
[----:B------:R-:W-:Y:S01]  /*1ec10*/  LOP3.LUT R54, R23, 0xff0000, RZ, 0xc0, !PT ;  /* 0x00ff000017367812 */ /* 0x000fe200078ec0ff */
[----:B------:R-:W-:Y:S01]  /*1ec20*/  IMAD R23, R12, 0x1000000, R59 ;  /* 0x010000000c177824 */ /* 0x000fe200078e023b */
[----:B------:R-:W-:-:S02]  /*1ec30*/  PRMT R6, R21, 0x5410, R6 ;  /* 0x0000541015067816 */ /* 0x000fc40000000006 */
[----:B------:R-:W-:Y:S01]  /*1ec40*/  LOP3.LUT R21, R32, 0xffff, RZ, 0xc0, !PT ;  /* 0x0000ffff20157812 */ /* 0x000fe200078ec0ff */
[----:B------:R-:W-:Y:S01]  /*1ec50*/  IMAD.IADD R103, R17, 0x1, R54 ;  /* 0x0000000111677824 */ /* 0x000fe200078e0236 */
[----:B------:R-:W-:Y:S01]  /*1ec60*/  PRMT R7, R20, 0x5410, R7 ;  /* 0x0000541014077816 */ /* 0x000fe20000000007 */
[----:B------:R-:W-:Y:S01]  /*1ec70*/  SHFL.UP PT, R23, R23, 0x1, RZ ;  /* 0x0420000017177989 */ /* 0x000fe200000e00ff */
[----:B------:R-:W-:Y:S02]  /*1ec80*/  PRMT R19, R94, 0x7604, R19 ;  /* 0x000076045e137816 */ /* 0x000fe40000000013 */
[----:B------:R-:W-:Y:S01]  /*1ec90*/  LOP3.LUT R16, R16, 0xff0000, RZ, 0xc0, !PT ;  /* 0x00ff000010107812 */ /* 0x000fe200078ec0ff */
[----:B------:R-:W-:Y:S01]  /*1eca0*/  STL.128 [R1+0x10], R4 ;  /* 0x0000100401007387 */ /* 0x000fe20000100c00 */
[----:B------:R-:W-:Y:S01]  /*1ecb0*/  PRMT R17, R8, 0x3340, R21 ;  /* 0x0000334008117816 */ /* 0x000fe20000000015 */
[----:B------:R-:W-:Y:S01]  /*1ecc0*/  IMAD R21, R21, 0x1000000, R56 ;  /* 0x0100000015157824 */ /* 0x000fe200078e0238 */
[----:B------:R-:W-:Y:S01]  /*1ecd0*/  LOP3.LUT R8, R46, 0xffff, RZ, 0xc0, !PT ;  /* 0x0000ffff2e087812 */ /* 0x000fe200078ec0ff */
[----:B------:R-:W-:Y:S01]  /*1ece0*/  IMAD.IADD R101, R19, 0x1, R16 ;  /* 0x0000000113657824 */ /* 0x000fe200078e0210 */
[----:B------:R-:W-:Y:S01]  /*1ecf0*/  LOP3.LUT R20, R66, 0xffff, RZ, 0xc0, !PT ;  /* 0x0000ffff42147812 */ /* 0x000fe200078ec0ff */
[----:B------:R-:W-:Y:S01]  /*1ed00*/  STL.128 [R1+0x320], R4 ;  /* 0x0003200401007387 */ /* 0x000fe20000100c00 */
[----:B------:R-:W-:Y:S01]  /*1ed10*/  IMAD R19, R26, 0x1000000, R61 ;  /* 0x010000001a137824 */ /* 0x000fe200078e023d */
[----:B------:R-:W-:Y:S01]  /*1ed20*/  LOP3.LUT R12, R79, 0xffff, RZ, 0xc0, !PT ;  /* 0x0000ffff4f0c7812 */ /* 0x000fe200078ec0ff */
[----:B------:R-:W-:Y:S01]  /*1ed30*/  IMAD R63, R8, 0x1000000, R63 ;  /* 0x01000000083f7824 */ /* 0x000fe200078e023f */
[----:B------:R0:W-:Y:S01]  /*1ed40*/  STL.128 [R1+0x10], R4 ;  /* 0x0000100401007387 */ /* 0x0001e20000100c00 */
[----:B------:R-:W-:Y:S01]  /*1ed50*/  PRMT R16, R9, 0x3340, R20 ;  /* 0x0000334009107816 */ /* 0x000fe20000000014 */
[----:B------:R-:W-:Y:S01]  /*1ed60*/  IMAD R20, R20, 0x1000000, R55 ;  /* 0x0100000014147824 */ /* 0x000fe200078e0237 */
[----:B------:R-:W-:Y:S01]  /*1ed70*/  LOP3.LUT R9, R73, 0xffff, RZ, 0xc0, !PT ;  /* 0x0000ffff49097812 */ /* 0x000fe200078ec0ff */
[----:B------:R-:W-:Y:S01]  /*1ed80*/  SHFL.UP PT, R21, R21, 0x1, RZ ;  /* 0x0420000015157989 */ /* 0x000fe200000e00ff */
[----:B------:R-:W-:Y:S01]  /*1ed90*/  IMAD R26, R13, 0x1000000, R58 ;  /* 0x010000000d1a7824 */ /* 0x000fe200078e023a */
[----:B------:R-:W-:Y:S01]  /*1eda0*/  PRMT R49, R49, 0x3340, R12 ;  /* 0x0000334031317816 */ /* 0x000fe2000000000c */
[----:B------:R-:W-:Y:S01]  /*1edb0*/  IMAD R12, R12, 0x1000000, R97 ;  /* 0x010000000c0c7824 */ /* 0x000fe200078e0261 */
[----:B------:R-:W1:Y:S01]  /*1edc0*/  SHFL.UP PT, R20, R20, 0x1, RZ ;  /* 0x0420000014147989 */ /* 0x000e6200000e00ff */
[----:B------:R-:W-:Y:S01]  /*1edd0*/  IMAD R60, R9, 0x1000000, R60 ;  /* 0x01000000093c7824 */ /* 0x000fe200078e023c */
[----:B------:R-:W-:-:S02]  /*1ede0*/  PRMT R16, R27, 0x5410, R16 ;  /* 0x000054101b107816 */ /* 0x000fc40000000010 */
[----:B------:R-:W-:Y:S01]  /*1edf0*/  PRMT R17, R14, 0x5410, R17 ;  /* 0x000054100e117816 */ /* 0x000fe20000000011 */
[----:B------:R-:W-:Y:S01]  /*1ee00*/  SHFL.UP PT, R12, R12, 0x1, RZ ;  /* 0x042000000c0c7989 */ /* 0x000fe200000e00ff */
[----:B------:R-:W-:Y:S02]  /*1ee10*/  PRMT R62, R65, 0x7610, R62 ;  /* 0x00007610413e7816 */ /* 0x000fe4000000003e */
[----:B0-----:R-:W-:Y:S01]  /*1ee20*/  PRMT R4, R29, 0x3340, R8 ;  /* 0x000033401d047816 */ /* 0x001fe20000000008 */
[----:B------:R-:W-:Y:S01]  /*1ee30*/  STL.64 [R1+0x8], R16 ;  /* 0x0000081001007387 */ /* 0x000fe20000100a00 */
[----:B------:R-:W-:Y:S02]  /*1ee40*/  LOP3.LUT R8, R92, 0xffff, RZ, 0xc0, !PT ;  /* 0x0000ffff5c087812 */ /* 0x000fe400078ec0ff */
[----:B------:R-:W-:Y:S01]  /*1ee50*/  PRMT R7, R28, 0x3340, R9 ;  /* 0x000033401c077816 */ /* 0x000fe20000000009 */
[----:B------:R-:W-:Y:S01]  /*1ee60*/  STL.64 [R1+0x318], R16 ;  /* 0x0003181001007387 */ /* 0x000fe20000100a00 */
[----:B------:R-:W-:Y:S01]  /*1ee70*/  PRMT R28, R51, 0x3340, R8 ;  /* 0x00003340331c7816 */ /* 0x000fe20000000008 */
[----:B------:R-:W-:Y:S01]  /*1ee80*/  IMAD R101, R8, 0x1000000, R101 ;  /* 0x0100000008657824 */ /* 0x000fe200078e0265 */
[----:B------:R-:W-:Y:S01]  /*1ee90*/  LOP3.LUT R6, R84, 0xffff, RZ, 0xc0, !PT ;  /* 0x0000ffff54067812 */ /* 0x000fe200078ec0ff */
[----:B------:R0:W-:Y:S01]  /*1eea0*/  SHFL.UP PT, R9, R26, 0x1, RZ ;  /* 0x042000001a097989 */ /* 0x0001e200000e00ff */
[----:B------:R-:W-:-:S02]  /*1eeb0*/  LOP3.LUT R8, R96, 0xff, RZ, 0xc0, !PT ;  /* 0x000000ff60087812 */ /* 0x000fc400078ec0ff */
[----:B------:R-:W-:Y:S01]  /*1eec0*/  PRMT R47, R47, 0x3340, R6 ;  /* 0x000033402f2f7816 */ /* 0x000fe20000000006 */
[----:B------:R-:W-:Y:S01]  /*1eed0*/  IMAD R13, R6, 0x1000000, R99 ;  /* 0x01000000060d7824 */ /* 0x000fe200078e0263 */
[----:B------:R-:W-:Y:S01]  /*1eee0*/  PRMT R51, R129, 0x7604, R8 ;  /* 0x0000760481337816 */ /* 0x000fe20000000008 */
[----:B------:R-:W-:Y:S01]  /*1eef0*/  SHFL.UP PT, R14, R101, 0x1, RZ ;  /* 0x04200000650e7989 */ /* 0x000fe200000e00ff */
[----:B------:R-:W-:Y:S02]  /*1ef00*/  PRMT R5, R11, 0x5410, R4 ;  /* 0x000054100b057816 */ /* 0x000fe40000000004 */
[----:B------:R-:W-:Y:S01]  /*1ef10*/  PRMT R4, R10, 0x5410, R7 ;  /* 0x000054100a047816 */ /* 0x000fe20000000007 */
[----:B------:R-:W-:Y:S01]  /*1ef20*/  SHFL.UP PT, R8, R19, 0x1, RZ ;  /* 0x0420000013087989 */ /* 0x000fe200000e00ff */
[----:B------:R-:W-:Y:S02]  /*1ef30*/  PRMT R7, R48, 0x5410, R47 ;  /* 0x0000541030077816 */ /* 0x000fe4000000002f */
[----:B------:R-:W-:Y:S01]  /*1ef40*/  LOP3.LUT R6, R89, 0xffff, RZ, 0xc0, !PT ;  /* 0x0000ffff59067812 */ /* 0x000fe200078ec0ff */
[----:B------:R-:W2:Y:S01]  /*1ef50*/  SHFL.UP PT, R48, R51, 0x1, RZ ;  /* 0x0420000033307989 */ /* 0x000ea200000e00ff */
[----:B0-----:R-:W-:-:S02]  /*1ef60*/  IADD3 R26, P0, PT, R210, R2, RZ ;  /* 0x00000002d21a7210 */ /* 0x001fc40007f1e0ff */
[----:B------:R-:W-:Y:S01]  /*1ef70*/  PRMT R29, R15, 0x3340, R6 ;  /* 0x000033400f1d7816 */ /* 0x000fe20000000006 */
[----:B------:R-:W-:Y:S01]  /*1ef80*/  IMAD R15, R6, 0x1000000, R103 ;  /* 0x01000000060f7824 */ /* 0x000fe200078e0267 */
[----:B------:R-:W-:Y:S01]  /*1ef90*/  PRMT R6, R50, 0x5410, R49 ;  /* 0x0000541032067816 */ /* 0x000fe20000000031 */
[----:B------:R-:W-:Y:S01]  /*1efa0*/  IMAD.X R27, RZ, RZ, RZ, P0 ;  /* 0x000000ffff1b7224 */ /* 0x000fe200000e06ff */
[----:B-1----:R-:W-:Y:S01]  /*1efb0*/  STL.128 [R1+0x50], R20 ;  /* 0x0000501401007387 */ /* 0x002fe20000100c00 */
[----:B------:R-:W-:Y:S02]  /*1efc0*/  ISETP.NE.U32.AND P0, PT, R26, RZ, PT ;  /* 0x000000ff1a00720c */ /* 0x000fe40003f05070 */
[----:B------:R-:W-:Y:S01]  /*1efd0*/  PRMT R29, R52, 0x5410, R29 ;  /* 0x00005410341d7816 */ /* 0x000fe2000000001d */
[----:B------:R-:W-:Y:S01]  /*1efe0*/  STL.128 [R1+0x20], R4 ;  /* 0x0000200401007387 */ /* 0x000fe20000100c00 */
[----:B------:R-:W-:Y:S02]  /*1eff0*/  ISETP.NE.AND.EX P0, PT, R27, RZ, PT, P0 ;  /* 0x000000ff1b00720c */ /* 0x000fe40003f05300 */
[----:B------:R-:W-:Y:S01]  /*1f000*/  PRMT R28, R53, 0x5410, R28 ;  /* 0x00005410351c7816 */ /* 0x000fe2000000001c */
[----:B------:R-:W-:Y:S01]  /*1f010*/  STL.128 [R1+0x330], R4 ;  /* 0x0003300401007387 */ /* 0x000fe20000100c00 */
[----:B------:R-:W-:-:S02]  /*1f020*/  PRMT R61, R64, 0x7610, R61 ;  /* 0x00007610403d7816 */ /* 0x000fc4000000003d */
[----:B------:R-:W-:Y:S01]  /*1f030*/  PRMT R59, R30, 0x7610, R59 ;  /* 0x000076101e3b7816 */ /* 0x000fe2000000003b */
[----:B------:R-:W-:Y:S01]  /*1f040*/  STL.128 [R1+0x20], R4 ;  /* 0x0000200401007387 */ /* 0x000fe20000100c00 */
[----:B------:R-:W-:Y:S02]  /*1f050*/  PRMT R58, R67, 0x7610, R58 ;  /* 0x00007610433a7816 */ /* 0x000fe4000000003a */
[----:B------:R-:W-:Y:S01]  /*1f060*/  PRMT R57, R31, 0x7610, R57 ;  /* 0x000076101f397816 */ /* 0x000fe20000000039 */
[----:B------:R0:W-:Y:S01]  /*1f070*/  SHFL.UP PT, R10, R60, 0x1, RZ ;  /* 0x042000003c0a7989 */ /* 0x0001e200000e00ff */
[----:B--2---:R-:W-:Y:S02]  /*1f080*/  SHF.R.U32.HI R19, RZ, 0x8, R48 ;  /* 0x00000008ff137819 */ /* 0x004fe40000011630 */
[----:B------:R-:W-:Y:S01]  /*1f090*/  PRMT R56, R32, 0x7610, R56 ;  /* 0x0000761020387816 */ /* 0x000fe20000000038 */
[----:B------:R1:W2:Y:S01]  /*1f0a0*/  SHFL.UP PT, R11, R63, 0x1, RZ ;  /* 0x042000003f0b7989 */ /* 0x0002a200000e00ff */
[----:B------:R-:W-:-:S02]  /*1f0b0*/  PRMT R55, R36, 0x7610, R55 ;  /* 0x0000761024377816 */ /* 0x000fc40000000037 */
[----:B------:R-:W-:Y:S01]  /*1f0c0*/  PRMT R128, R35, 0x7610, R128 ;  /* 0x0000761023807816 */ /* 0x000fe20000000080 */
[----:B------:R-:W-:Y:S01]  /*1f0d0*/  SHFL.UP PT, R13, R13, 0x1, RZ ;  /* 0x042000000d0d7989 */ /* 0x000fe200000e00ff */
[----:B0-----:R-:W-:Y:S02]  /*1f0e0*/  PRMT R60, R66, 0x7610, R60 ;  /* 0x00007610423c7816 */ /* 0x001fe4000000003c */
[----:B------:R-:W-:Y:S01]  /*1f0f0*/  PRMT R127, R34, 0x7610, R127 ;  /* 0x00007610227f7816 */ /* 0x000fe2000000007f */
[----:B------:R-:W0:Y:S01]  /*1f100*/  SHFL.UP PT, R15, R15, 0x1, RZ ;  /* 0x042000000f0f7989 */ /* 0x000e2200000e00ff */
[----:B------:R-:W-:Y:S02]  /*1f110*/  PRMT R4, R19, 0x7604, R48 ;  /* 0x0000760413047816 */ /* 0x000fe40000000030 */
[----:B-1----:R-:W-:Y:S01]  /*1f120*/  PRMT R63, R33, 0x7610, R63 ;  /* 0x00007610213f7816 */ /* 0x002fe2000000003f */
[----:B------:R-:W-:Y:S01]  /*1f130*/  SHFL.UP PT, R6, R0, 0x1, RZ ;  /* 0x0420000000067989 */ /* 0x000fe200000e00ff */
[----:B------:R-:W-:-:S02]  /*1f140*/  PRMT R126, R68, 0x7610, R126 ;  /* 0x00007610447e7816 */ /* 0x000fc4000000007e */
[----:B------:R-:W-:Y:S01]  /*1f150*/  PRMT R125, R69, 0x7610, R125 ;  /* 0x00007610457d7816 */ /* 0x000fe2000000007d */
[----:B------:R-:W-:Y:S01]  /*1f160*/  STL.U16 [R1+0x80], R4 ;  /* 0x0000800401007387 */ /* 0x000fe20000100400 */
[----:B------:R-:W-:Y:S02]  /*1f170*/  PRMT R124, R70, 0x7610, R124 ;  /* 0x00007610467c7816 */ /* 0x000fe4000000007c */
[----:B------:R-:W-:Y:S01]  /*1f180*/  PRMT R123, R71, 0x7610, R123 ;  /* 0x00007610477b7816 */ /* 0x000fe2000000007b */
[----:B------:R-:W-:Y:S01]  /*1f190*/  SHFL.UP PT, R4, R24, 0x1, RZ ;  /* 0x0420000018047989 */ /* 0x000fe200000e00ff */
[----:B------:R-:W-:Y:S02]  /*1f1a0*/  PRMT R122, R72, 0x7610, R122 ;  /* 0x00007610487a7816 */ /* 0x000fe4000000007a */
[----:B------:R-:W-:Y:S01]  /*1f1b0*/  PRMT R121, R44, 0x7610, R121 ;  /* 0x000076102c797816 */ /* 0x000fe20000000079 */
[----:B------:R-:W1:Y:S01]  /*1f1c0*/  SHFL.UP PT, R5, R25, 0x1, RZ ;  /* 0x0420000019057989 */ /* 0x000e6200000e00ff */
[----:B------:R-:W-:-:S02]  /*1f1d0*/  PRMT R120, R39, 0x7610, R120 ;  /* 0x0000761027787816 */ /* 0x000fc40000000078 */
[----:B------:R-:W-:Y:S01]  /*1f1e0*/  PRMT R119, R38, 0x7610, R119 ;  /* 0x0000761026777816 */ /* 0x000fe20000000077 */
[----:B------:R-:W-:Y:S01]  /*1f1f0*/  SHFL.UP PT, R22, R26, 0x1, RZ ;  /* 0x042000001a167989 */ /* 0x000fe200000e00ff */
[----:B------:R-:W-:Y:S02]  /*1f200*/  PRMT R118, R37, 0x7610, R118 ;  /* 0x0000761025767816 */ /* 0x000fe40000000076 */
[----:B------:R-:W-:Y:S01]  /*1f210*/  PRMT R117, R43, 0x7610, R117 ;  /* 0x000076102b757816 */ /* 0x000fe20000000075 */
[----:B------:R-:W3:Y:S01]  /*1f220*/  SHFL.UP PT, R23, R27, 0x1, RZ ;  /* 0x042000001b177989 */ /* 0x000ee200000e00ff */
[----:B------:R-:W-:Y:S02]  /*1f230*/  PRMT R116, R40, 0x7610, R116 ;  /* 0x0000761028747816 */ /* 0x000fe40000000074 */
[----:B------:R-:W-:Y:S01]  /*1f240*/  PRMT R115, R42, 0x7610, R115 ;  /* 0x000076102a737816 */ /* 0x000fe20000000073 */
[----:B------:R-:W-:Y:S01]  /*1f250*/  STL.64 [R1], R26 ;  /* 0x0000001a01007387 */ /* 0x000fe20000100a00 */
[----:B------:R-:W-:-:S02]  /*1f260*/  PRMT R114, R41, 0x7610, R114 ;  /* 0x0000761029727816 */ /* 0x000fc40000000072 */
[----:B------:R-:W-:Y:S01]  /*1f270*/  PRMT R113, R78, 0x7610, R113 ;  /* 0x000076104e717816 */ /* 0x000fe20000000071 */
[----:B------:R-:W-:Y:S01]  /*1f280*/  STL.64 [R1+0x310], R26 ;  /* 0x0003101a01007387 */ /* 0x000fe20000100a00 */
[----:B------:R-:W-:Y:S02]  /*1f290*/  PRMT R112, R77, 0x7610, R112 ;  /* 0x000076104d707816 */ /* 0x000fe40000000070 */
[----:B------:R-:W-:Y:S01]  /*1f2a0*/  PRMT R111, R74, 0x7610, R111 ;  /* 0x000076104a6f7816 */ /* 0x000fe2000000006f */
[----:B------:R-:W-:Y:S01]  /*1f2b0*/  STL.64 [R1], R26 ;  /* 0x0000001a01007387 */ /* 0x000fe20000100a00 */
[----:B------:R-:W-:Y:S02]  /*1f2c0*/  PRMT R110, R73, 0x7610, R110 ;  /* 0x00007610496e7816 */ /* 0x000fe4000000006e */
[----:B------:R-:W-:Y:S01]  /*1f2d0*/  PRMT R109, R76, 0x7610, R109 ;  /* 0x000076104c6d7816 */ /* 0x000fe2000000006d */
[----:B--2---:R-:W-:Y:S01]  /*1f2e0*/  STL.128 [R1+0x60], R8 ;  /* 0x0000600801007387 */ /* 0x004fe20000100c00 */
[----:B------:R-:W-:-:S02]  /*1f2f0*/  PRMT R108, R45, 0x7610, R108 ;  /* 0x000076102d6c7816 */ /* 0x000fc4000000006c */
[----:B------:R-:W-:Y:S01]  /*1f300*/  PRMT R107, R75, 0x7610, R107 ;  /* 0x000076104b6b7816 */ /* 0x000fe2000000006b */
[----:B0-----:R-:W-:Y:S01]  /*1f310*/  STL.128 [R1+0x70], R12 ;  /* 0x0000700c01007387 */ /* 0x001fe20000100c00 */
        /* <DEDUP_REMOVED lines=8> */
[----:B---3--:R-:W-:Y:S01]  /*1f3a0*/  STL.64 [R1+0x48], R22 ;  /* 0x0000481601007387 */ /* 0x008fe20000100a00 */
[----:B------:R-:W-:Y:S02]  /*1f3b0*/  PRMT R54, R83, 0x7610, R54 ;  /* 0x0000761053367816 */ /* 0x000fe40000000036 */
[----:B------:R-:W-:Y:S01]  /*1f3c0*/  PRMT R53, R85, 0x7610, R53 ;  /* 0x0000761055357816 */ /* 0x000fe20000000035 */
[----:B------:R-:W-:Y:S01]  /*1f3d0*/  STL.64 [R1+0x30], R28 ;  /* 0x0000301c01007387 */ /* 0x000fe20000100a00 */
[----:B------:R-:W-:Y:S02]  /*1f3e0*/  PRMT R52, R84, 0x7610, R52 ;  /* 0x0000761054347816 */ /* 0x000fe40000000034 */
[----:B------:R-:W-:Y:S01]  /*1f3f0*/  PRMT R51, R95, 0x7610, R51 ;  /* 0x000076105f337816 */ /* 0x000fe20000000033 */
[----:B------:R0:W-:Y:S01]  /*1f400*/  STL.64 [R1+0x8], R16 ;  /* 0x0000081001007387 */ /* 0x0001e20000100a00 */
[----:B------:R-:W-:-:S02]  /*1f410*/  PRMT R50, R94, 0x7610, R50 ;  /* 0x000076105e327816 */ /* 0x000fc40000000032 */
[----:B------:R-:W-:Y:S01]  /*1f420*/  PRMT R49, R93, 0x7610, R49 ;  /* 0x000076105d317816 */ /* 0x000fe20000000031 */
[----:B------:R-:W-:Y:S01]  /*1f430*/  STL.64 [R1+0x340], R28 ;  /* 0x0003401c01007387 */ /* 0x000fe20000100a00 */
[----:B------:R-:W-:Y:S02]  /*1f440*/  PRMT R48, R92, 0x7610, R48 ;  /* 0x000076105c307816 */ /* 0x000fe40000000030 */
[----:B------:R-:W-:Y:S01]  /*1f450*/  PRMT R47, R91, 0x7610, R47 ;  /* 0x000076105b2f7816 */ /* 0x000fe2000000002f */
[----:B------:R1:W-:Y:S01]  /*1f460*/  STL.64 [R1+0x30], R28 ;  /* 0x0000301c01007387 */ /* 0x0003e20000100a00 */
[----:B------:R-:W-:Y:S02]  /*1f470*/  PRMT R100, R90, 0x7610, R100 ;  /* 0x000076105a647816 */ /* 0x000fe40000000064 */
[----:B------:R-:W-:Y:S01]  /*1f480*/  PRMT R99, R89, 0x7610, R99 ;  /* 0x0000761059637816 */ /* 0x000fe20000000063 */
[----:B0-----:R-:W-:Y:S01]  /*1f490*/  IMAD.MOV.U32 R16, RZ, RZ, R24 ;  /* 0x000000ffff107224 */ /* 0x001fe200078e0018 */
[----:B------:R-:W-:Y:S01]  /*1f4a0*/  PRMT R98, R96, 0x7610, R98 ;  /* 0x0000761060627816 */ /* 0x000fe20000000062 */
[----:B------:R-:W-:Y:S01]  /*1f4b0*/  IMAD.MOV.U32 R17, RZ, RZ, R25 ;  /* 0x000000ffff117224 */ /* 0x000fe200078e0019 */
[----:B------:R-:W-:-:S02]  /*1f4c0*/  PRMT R97, R129, 0x7610, R97 ;  /* 0x0000761081617816 */ /* 0x000fc40000000061 */
[----:B-1----:R-:W-:Y:S01]  /*1f4d0*/  PRMT R29, R88, 0x7610, R29 ;  /* 0x00007610581d7816 */ /* 0x002fe2000000001d */
[----:B------:R-:W-:Y:S01]  /*1f4e0*/  IMAD.MOV.U32 R28, RZ, RZ, R0 ;  /* 0x000000ffff1c7224 */ /* 0x000fe200078e0000 */
        /* <DEDUP_REMOVED lines=8> */
.L_x_674:
[----:B0-----:R-:W-:-:S06]  /*1f570*/  IMAD.IADD R4, R1, 0x1, R8 ;  /* 0x0000000101047824 */ /* 0x001fcc00078e0208 */
[----:B------:R-:W2:Y:S01]  /*1f580*/  LDL.U8 R4, [R4+0x90] ;  /* 0x0000900004047983 */ /* 0x000ea20000100000 */
[----:B------:R-:W-:Y:S02]  /*1f590*/  IMAD.MOV.U32 R5, RZ, RZ, R8 ;  /* 0x000000ffff057224 */ /* 0x000fe400078e0008 */
[----:B------:R-:W-:Y:S01]  /*1f5a0*/  VIADD R8, R8, 0x1 ;  /* 0x0000000108087836 */ /* 0x000fe20000000000 */
[----:B--2---:R-:W-:-:S13]  /*1f5b0*/  ISETP.NE.AND P0, PT, R4, RZ, PT ;  /* 0x000000ff0400720c */ /* 0x004fda0003f05270 */
[----:B------:R-:W-:Y:S05]  /*1f5c0*/  @P0 BRA `(.L_x_674) ;  /* 0xfffffffc00e80947 */ /* 0x000fea000383ffff */
[----:B------:R-:W-:Y:S05]  /*1f5d0*/  BSYNC.RECONVERGENT B1 ;  /* 0x0000000000017941 */ /* 0x000fea0003800200 */
.L_x_673:
[----:B------:R-:W-:Y:S01]  /*1f5e0*/  LOP3.LUT P0, RZ, R20, 0xff, RZ, 0xc0, !PT ;  /* 0x000000ff14ff7812 */ /* 0x000fe2000780c0ff */
[----:B------:R-:W-:Y:S01]  /*1f5f0*/  BSSY.RECONVERGENT B1, `(.L_x_675) ;  /* 0x0000010000017945 */ /* 0x000fe20003800200 */
[----:B------:R-:W-:-:S11]  /*1f600*/  IMAD.MOV.U32 R4, RZ, RZ, R5 ;  /* 0x000000ffff047224 */ /* 0x000fd600078e0005 */
[----:B------:R-:W-:Y:S05]  /*1f610*/  @!P0 BRA `(.L_x_676) ;  /* 0x0000000000348947 */ /* 0x000fea0003800000 */
[----:B------:R-:W-:Y:S01]  /*1f620*/  BSSY.RECONVERGENT B2, `(.L_x_677) ;  /* 0x000000b000027945 */ /* 0x000fe20003800200 */
[----:B------:R-:W-:-:S07]  /*1f630*/  IMAD.MOV.U32 R4, RZ, RZ, RZ ;  /* 0x000000ffff047224 */ /* 0x000fce00078e00ff */
.L_x_678:
        /* <DEDUP_REMOVED lines=10> */
.L_x_677:
[----:B------:R-:W-:-:S07]  /*1f6e0*/  IMAD.MOV.U32 R4, RZ, RZ, R7 ;  /* 0x000000ffff047224 */ /* 0x000fce00078e0007 */
.L_x_676:
[----:B------:R-:W-:Y:S05]  /*1f6f0*/  BSYNC.RECONVERGENT B1 ;  /* 0x0000000000017941 */ /* 0x000fea0003800200 */
.L_x_675:
[----:B------:R-:W-:Y:S01]  /*1f700*/  IMAD.IADD R5, R1, 0x1, R4 ;  /* 0x0000000101057824 */ /* 0x000fe200078e0204 */
[----:B------:R-:W-:Y:S01]  /*1f710*/  BSSY.RECONVERGENT B1, `(.L_x_679) ;  /* 0x0000009000017945 */ /* 0x000fe20003800200 */
[----:B------:R-:W-:-:S03]  /*1f720*/  IMAD.MOV.U32 R4, RZ, RZ, RZ ;  /* 0x000000ffff047224 */ /* 0x000fc600078e00ff */
[----:B------:R0:W-:Y:S04]  /*1f730*/  STL.U8 [R5+0x91], RZ ;  /* 0x000091ff05007387 */ /* 0x0001e80000100000 */
.L_x_680:
[----:B------:R-:W-:-:S05]  /*1f740*/  IMAD.IADD R6, R1, 0x1, R4 ;  /* 0x0000000101067824 */ /* 0x000fca00078e0204 */
[----:B0-----:R-:W2:Y:S02]  /*1f750*/  LDL.U8 R5, [R6+0x90] ;  /* 0x0000900006057983 */ /* 0x001ea40000100000 */
[----:B--2---:R-:W-:Y:S01]  /*1f760*/  ISETP.NE.AND P0, PT, R5, RZ, PT ;  /* 0x000000ff0500720c */ /* 0x004fe20003f05270 */
[----:B------:R-:W-:Y:S02]  /*1f770*/  IMAD.MOV.U32 R5, RZ, RZ, R4 ;  /* 0x000000ffff057224 */ /* 0x000fe400078e0004 */
[----:B------:R-:W-:-:S10]  /*1f780*/  VIADD R4, R4, 0x1 ;  /* 0x0000000104047836 */ /* 0x000fd40000000000 */
[----:B------:R-:W-:Y:S05]  /*1f790*/  @P0 BRA `(.L_x_680) ;  /* 0xfffffffc00e80947 */ /* 0x000fea000383ffff */
[----:B------:R-:W-:Y:S05]  /*1f7a0*/  BSYNC.RECONVERGENT B1 ;  /* 0x0000000000017941 */ /* 0x000fea0003800200 */
.L_x_679:
[----:B------:R-:W-:Y:S01]  /*1f7b0*/  LOP3.LUT P0, RZ, R33, 0xff, RZ, 0xc0, !PT ;  /* 0x000000ff21ff7812 */ /* 0x000fe2000780c0ff */
[----:B------:R-:W-:Y:S01]  /*1f7c0*/  BSSY.RECONVERGENT B1, `(.L_x_681) ;  /* 0x0000010000017945 */ /* 0x000fe20003800200 */
[----:B------:R-:W-:-:S11]  /*1f7d0*/  IMAD.MOV.U32 R4, RZ, RZ, R5 ;  /* 0x000000ffff047224 */ /* 0x000fd600078e0005 */
[----:B------:R-:W-:Y:S05]  /*1f7e0*/  @!P0 BRA `(.L_x_682) ;  /* 0x0000000000348947 */ /* 0x000fea0003800000 */
[----:B------:R-:W-:Y:S01]  /*1f7f0*/  BSSY.RECONVERGENT B2, `(.L_x_683) ;  /* 0x000000b000027945 */ /* 0x000fe20003800200 */
[----:B------:R-:W-:-:S07]  /*1f800*/  IMAD.MOV.U32 R4, RZ, RZ, RZ ;  /* 0x000000ffff047224 */ /* 0x000fce00078e00ff */
.L_x_684:
        /* <DEDUP_REMOVED lines=10> */
.L_x_683:
[----:B------:R-:W-:-:S07]  /*1f8b0*/  IMAD.MOV.U32 R4, RZ, RZ, R7 ;  /* 0x000000ffff047224 */ /* 0x000fce00078e0007 */
.L_x_682:
[----:B------:R-:W-:Y:S05]  /*1f8c0*/  BSYNC.RECONVERGENT B1 ;  /* 0x0000000000017941 */ /* 0x000fea0003800200 */
.L_x_681:
        /* <DEDUP_REMOVED lines=71> */
.L_x_672:
[----:B------:R-:W-:Y:S05]  /*1fd40*/  BSYNC.RECONVERGENT B0 ;  /* 0x0000000000007941 */ /* 0x000fea0003800200 */
.L_x_671:
[----:B------:R-:W0:Y:S01]  /*1fd50*/  S2R R4, SR_LANEID ;  /* 0x0000000000047919 */ /* 0x000e220000000000 */
[----:B------:R-:W-:Y:S01]  /*1fd60*/  IADD3 R131, P0, P2, R22, R210, R2 ;  /* 0x000000d216837210 */ /* 0x000fe20007a1e002 */
[----:B------:R-:W-:Y:S03]  /*1fd70*/  BSSY.RECONVERGENT B0, `(.L_x_685) ;  /* 0x000003b000007945 */ /* 0x000fe60003800200 */
[----:B------:R-:W-:Y:S02]  /*1fd80*/  IADD3.X R132, PT, PT, R23, RZ, RZ, P0, P2 ;  /* 0x000000ff17847210 */ /* 0x000fe400007e44ff */
[----:B0-----:R-:W-:-:S13]  /*1fd90*/  ISETP.GT.AND P3, PT, R4, RZ, PT ;  /* 0x000000ff0400720c */ /* 0x001fda0003f64270 */
[----:B------:R-:W-:Y:S05]  /*1fda0*/  @P3 BRA `(.L_x_686) ;  /* 0x0000000000dc3947 */ /* 0x000fea0003800000 */
[----:B------:R-:W-:Y:S01]  /*1fdb0*/  IMAD.MOV.U32 R131, RZ, RZ, R26 ;  /* 0x000000ffff837224 */ /* 0x000fe200078e001a */
[----:B------:R-:W-:Y:S01]  /*1fdc0*/  PRMT R97, R129, 0x7610, R97 ;  /* 0x0000761081617816 */ /* 0x000fe20000000061 */
[----:B------:R-:W-:Y:S01]  /*1fdd0*/  IMAD.MOV.U32 R132, RZ, RZ, R27 ;  /* 0x000000ffff847224 */ /* 0x000fe200078e001b */
[----:B------:R-:W-:Y:S01]  /*1fde0*/  PRMT R98, R96, 0x7610, R98 ;  /* 0x0000761060627816 */ /* 0x000fe20000000062 */
[----:B-----5:R-:W-:Y:S01]  /*1fdf0*/  IMAD.MOV.U32 R16, RZ, RZ, R24 ;  /* 0x000000ffff107224 */ /* 0x020fe200078e0018 */
        /* <DEDUP_REMOVED lines=50> */
.L_x_686:
[----:B------:R-:W-:Y:S05]  /*20120*/  BSYNC.RECONVERGENT B0 ;  /* 0x0000000000007941 */ /* 0x000fea0003800200 */
.L_x_685:
        /* <DEDUP_REMOVED lines=16> */
[----:B------:R-:W-:Y:S01]  /*20230*/  LOP3.LUT R4, R57, 0xffff, RZ, 0xc0, !PT ;  /* 0x0000ffff39047812 */ /* 0x000fe200078ec0ff */
[----:B------:R0:W-:Y:S01]  /*20240*/  STL.64 [R1], R2 ;  /* 0x0000000201007387 */ /* 0x0001e20000100a00 */
[----:B------:R-:W-:Y:S02]  /*20250*/  LOP3.LUT R8, R124, 0xffff, RZ, 0xc0, !PT ;  /* 0x0000ffff7c087812 */ /* 0x000fe400078ec0ff */
[----:B------:R-:W-:Y:S02]  /*20260*/  LOP3.LUT R9, R125, 0xffff, RZ, 0xc0, !PT ;  /* 0x0000ffff7d097812 */ /* 0x000fe400078ec0ff */
[----:B------:R-:W-:Y:S02]  /*20270*/  LOP3.LUT R7, R123, 0xffff, RZ, 0xc0, !PT ;  /* 0x0000ffff7b077812 */ /* 0x000fe400078ec0ff */
[----:B------:R-:W-:-:S02]  /*20280*/  LOP3.LUT R10, R128, 0xffff, RZ, 0xc0, !PT ;  /* 0x0000ffff800a7812 */ /* 0x000fc400078ec0ff */
[----:B------:R-:W-:Y:S02]  /*20290*/  LOP3.LUT R11, R55, 0xffff, RZ, 0xc0, !PT ;  /* 0x0000ffff370b7812 */ /* 0x000fe400078ec0ff */
[----:B------:R-:W-:Y:S01]  /*202a0*/  LOP3.LUT R14, R127, 0xffff, RZ, 0xc0, !PT ;  /* 0x0000ffff7f0e7812 */ /* 0x000fe200078ec0ff */
[----:B0-----:R-:W-:Y:S01]  /*202b0*/  IMAD.U32 R2, R4, 0x10000, RZ ;  /* 0x0001000004027824 */ /* 0x001fe200078e00ff */
        /* <DEDUP_REMOVED lines=8> */
[----:B------:R-:W-:Y:S01]  /*20340*/  LOP3.LUT R5, R6, 0xff, RZ, 0xc0, !PT ;  /* 0x000000ff06057812 */ /* 0x000fe200078ec0ff */
[----:B------:R-:W-:Y:S01]  /*20350*/  IMAD.U32 R6, R14, 0x10000, RZ ;  /* 0x000100000e067824 */ /* 0x000fe200078e00ff */
[----:B------:R-:W-:Y:S02]  /*20360*/  PRMT R22, R19, 0x3340, R22 ;  /* 0x0000334013167816 */ /* 0x000fe40000000016 */
[----:B------:R-:W-:Y:S02]  /*20370*/  LOP3.LUT R11, R11, 0xff, RZ, 0xc0, !PT ;  /* 0x000000ff0b0b7812 */ /* 0x000fe400078ec0ff */
        /* <DEDUP_REMOVED lines=28> */
[----:B------:R-:W-:Y:S01]  /*20540*/  LOP3.LUT R9, R2, 0xff, RZ, 0xc0, !PT ;  /* 0x000000ff02097812 */ /* 0x000fe200078ec0ff */
[----:B------:R-:W-:Y:S01]  /*20550*/  IMAD.U32 R2, R6, 0x10000, RZ ;  /* 0x0001000006027824 */ /* 0x000fe200078e00ff */
[----:B------:R-:W-:Y:S01]  /*20560*/  LOP3.LUT R27, R8, 0xff, RZ, 0xc0, !PT ;  /* 0x000000ff081b7812 */ /* 0x000fe200078ec0ff */
[----:B------:R-:W-:Y:S01]  /*20570*/  IMAD.U32 R8, R11, 0x10000, RZ ;  /* 0x000100000b087824 */ /* 0x000fe200078e00ff */
[----:B------:R-:W-:Y:S01]  /*20580*/  LOP3.LUT R31, R26, 0xff, RZ, 0xc0, !PT ;  /* 0x000000ff1a1f7812 */ /* 0x000fe200078ec0ff */
[----:B------:R-:W-:Y:S01]  /*20590*/  IMAD.U32 R26, R10, 0x10000, RZ ;  /* 0x000100000a1a7824 */ /* 0x000fe200078e00ff */
[----:B------:R-:W-:-:S02]  /*205a0*/  PRMT R24, R5, 0x3340, R24 ;  /* 0x0000334005187816 */ /* 0x000fc40000000018 */
[----:B------:R-:W-:Y:S02]  /*205b0*/  LOP3.LUT R36, R103, 0xffff, RZ, 0xc0, !PT ;  /* 0x0000ffff67247812 */ /* 0x000fe400078ec0ff */
[----:B------:R-:W-:Y:S02]  /*205c0*/  LOP3.LUT R5, R5, 0xff, RZ, 0xc0, !PT ;  /* 0x000000ff05057812 */ /* 0x000fe400078ec0ff */
[----:B------:R-:W-:Y:S01]  /*205d0*/  PRMT R9, R116, 0x7604, R9 ;  /* 0x0000760474097816 */ /* 0x000fe20000000009 */
[----:B------:R-:W-:Y:S01]  /*205e0*/  IMAD.U32 R30, R36, 0x10000, RZ ;  /* 0x00010000241e7824 */ /* 0x000fe200078e00ff */
        /* <DEDUP_REMOVED lines=14> */
[----:B------:R-:W-:Y:S02]  /*206d0*/  PRMT R37, R5, 0x3340, R2 ;  /* 0x0000334005257816 */ /* 0x000fe40000000002 */
[----:B------:R-:W-:Y:S01]  /*206e0*/  LOP3.LUT R8, R29, 0xffff, RZ, 0xc0, !PT ;  /* 0x0000ffff1d087812 */ /* 0x000fe200078ec0ff */
[----:B------:R-:W-:Y:S01]  /*206f0*/  IMAD.U32 R2, R26, 0x10000, RZ ;  /* 0x000100001a027824 */ /* 0x000fe200078e00ff */
[----:B------:R-:W-:Y:S02]  /*20700*/  LOP3.LUT R9, R47, 0xffff, RZ, 0xc0, !PT ;  /* 0x0000ffff2f097812 */ /* 0x000fe400078ec0ff */
[----:B------:R-:W-:Y:S02]  /*20710*/  LOP3.LUT R41, R49, 0xffff, RZ, 0xc0, !PT ;  /* 0x0000ffff31297812 */ /* 0x000fe400078ec0ff */
[----:B------:R-:W-:Y:S02]  /*20720*/  LOP3.LUT R27, R50, 0xffff, RZ, 0xc0, !PT ;  /* 0x0000ffff321b7812 */ /* 0x000fe400078ec0ff */
[----:B------:R-:W-:-:S02]  /*20730*/  LOP3.LUT R30, R51, 0xffff, RZ, 0xc0, !PT ;  /* 0x0000ffff331e7812 */ /* 0x000fc400078ec0ff */
[----:B------:R-:W-:Y:S02]  /*20740*/  LOP3.LUT R5, R5, 0xff, RZ, 0xc0, !PT ;  /* 0x000000ff05057812 */ /* 0x000fe400078ec0ff */
[----:B------:R-:W-:Y:S01]  /*20750*/  PRMT R40, R9, 0x3340, R8 ;  /* 0x0000334009287816 */ /* 0x000fe20000000008 */
[----:B------:R-:W-:Y:S01]  /*20760*/  IMAD.U32 R8, R41, 0x10000, RZ ;  /* 0x0001000029087824 */ /* 0x000fe200078e00ff */
[----:B------:R-:W-:Y:S02]  /*20770*/  PRMT R44, R30, 0x3340, R27 ;  /* 0x000033401e2c7816 */ /* 0x000fe4000000001b */
[----:B------:R-:W-:Y:S02]  /*20780*/  PRMT R5, R54, 0x7604, R5 ;  /* 0x0000760436057816 */ /* 0x000fe40000000005 */
[----:B------:R-:W-:Y:S02]  /*20790*/  LOP3.LUT R2, R2, 0xff0000, RZ, 0xc0, !PT ;  /* 0x00ff000002027812 */ /* 0x000fe400078ec0ff */
[----:B------:R-:W-:-:S02]  /*207a0*/  LOP3.LUT R27, R30, 0xff, RZ, 0xc0, !PT ;  /* 0x000000ff1e1b7812 */ /* 0x000fc400078ec0ff */
[----:B------:R-:W-:Y:S01]  /*207b0*/  LOP3.LUT R39, R100, 0xffff, RZ, 0xc0, !PT ;  /* 0x0000ffff64277812 */ /* 0x000fe200078ec0ff */
[----:B------:R-:W-:Y:S01]  /*207c0*/  IMAD.IADD R68, R5, 0x1, R2 ;  /* 0x0000000105447824 */ /* 0x000fe200078e0202 */
[----:B------:R-:W-:Y:S02]  /*207d0*/  PRMT R27, R50, 0x7604, R27 ;  /* 0x00007604321b7816 */ /* 0x000fe4000000001b */
[----:B------:R-:W-:Y:S02]  /*207e0*/  LOP3.LUT R8, R8, 0xff0000, RZ, 0xc0, !PT ;  /* 0x00ff000008087812 */ /* 0x000fe400078ec0ff */
[----:B------:R-:W-:Y:S01]  /*207f0*/  LOP3.LUT R30, R9, 0xff, RZ, 0xc0, !PT ;  /* 0x000000ff091e7812 */ /* 0x000fe200078ec0ff */
[----:B------:R-:W-:Y:S01]  /*20800*/  IMAD.U32 R9, R39, 0x10000, RZ ;  /* 0x0001000027097824 */ /* 0x000fe200078e00ff */
[----:B------:R-:W-:Y:S01]  /*20810*/  LOP3.LUT R2, R60, 0xffff, RZ, 0xc0, !PT ;  /* 0x0000ffff3c027812 */ /* 0x000fe200078ec0ff */
[----:B------:R-:W-:Y:S01]  /*20820*/  IMAD.IADD R67, R27, 0x1, R8 ;  /* 0x000000011b437824 */ /* 0x000fe200078e0208 */
[----:B------:R-:W-:-:S02]  /*20830*/  LOP3.LUT R5, R56, 0xffff, RZ, 0xc0, !PT ;  /* 0x0000ffff38057812 */ /* 0x000fc400078ec0ff */
[----:B------:R-:W-:Y:S01]  /*20840*/  PRMT R27, R13, 0x3340, R2 ;  /* 0x000033400d1b7816 */ /* 0x000fe20000000002 */
[----:B------:R-:W-:Y:S01]  /*20850*/  IMAD R12, R2, 0x1000000, R12 ;  /* 0x01000000020c7824 */ /* 0x000fe200078e020c */
[----:B------:R-:W-:Y:S01]  /*20860*/  PRMT R30, R29, 0x7604, R30 ;  /* 0x000076041d1e7816 */ /* 0x000fe2000000001e */
[----:B------:R-:W-:Y:S01]  /*20870*/  IMAD R13, R5, 0x1000000, R32 ;  /* 0x01000000050d7824 */ /* 0x000fe200078e0220 */
[----:B------:R-:W-:Y:S02]  /*20880*/  LOP3.LUT R9, R9, 0xff0000, RZ, 0xc0, !PT ;  /* 0x00ff000009097812 */ /* 0x000fe400078ec0ff */
[----:B------:R-:W-:Y:S01]  /*20890*/  PRMT R2, R4, 0x3340, R5 ;  /* 0x0000334004027816 */ /* 0x000fe20000000005 */
[----:B------:R-:W-:Y:S01]  /*208a0*/  SHFL.UP PT, R12, R12, 0x2, RZ ;  /* 0x044000000c0c7989 */ /* 0x000fe200000e00ff */
        /* <DEDUP_REMOVED lines=11> */
[----:B------:R-:W-:Y:S02]  /*20960*/  LOP3.LUT R4, R110, 0xffff, RZ, 0xc0, !PT ;  /* 0x0000ffff6e047812 */ /* 0x000fe400078ec0ff */
        /* <DEDUP_REMOVED lines=9> */
[----:B------:R-:W-:-:S02]  /*20a00*/  LOP3.LUT R5, R52, 0xffff, RZ, 0xc0, !PT ;  /* 0x0000ffff34057812 */ /* 0x000fc400078ec0ff */
[----:B------:R-:W-:Y:S01]  /*20a10*/  LOP3.LUT R4, R99, 0xffff, RZ, 0xc0, !PT ;  /* 0x0000ffff63047812 */ /* 0x000fe200078ec0ff */
[----:B------:R-:W-:Y:S01]  /*20a20*/  SHFL.UP PT, R6, R6, 0x2, RZ ;  /* 0x0440000006067989 */ /* 0x000fe200000e00ff */
        /* <DEDUP_REMOVED lines=8> */
[----:B------:R-:W-:-:S02]  /*20ab0*/  LOP3.LUT R10, R98, 0xff, RZ, 0xc0, !PT ;  /* 0x000000ff620a7812 */ /* 0x000fc400078ec0ff */
[----:B------:R-:W-:Y:S01]  /*20ac0*/  LOP3.LUT R42, R48, 0xffff, RZ, 0xc0, !PT ;  /* 0x0000ffff302a7812 */ /* 0x000fe200078ec0ff */
[----:B------:R-:W-:Y:S01]  /*20ad0*/  SHFL.UP PT, R4, R45, 0x2, RZ ;  /* 0x044000002d047989 */ /* 0x000fe200000e00ff */
[----:B------:R-:W-:Y:S02]  /*20ae0*/  PRMT R15, R97, 0x7604, R10 ;  /* 0x00007604610f7816 */ /* 0x000fe4000000000a */
[----:B------:R-:W-:Y:S01]  /*20af0*/  PRMT R21, R21, 0x5410, R30 ;  /* 0x0000541015157816 */ /* 0x000fe2000000001e */
[----:B------:R-:W0:Y:S01]  /*20b00*/  SHFL.UP PT, R7, R64, 0x2, RZ ;  /* 0x0440000040077989 */ /* 0x000e2200000e00ff */
[----:B------:R-:W-:Y:S01]  /*20b10*/  IMAD R10, R42, 0x1000000, R67 ;  /* 0x010000002a0a7824 */ /* 0x000fe200078e0243 */
        /* <DEDUP_REMOVED lines=8> */
[----:B------:R-:W-:Y:S01]  /*20ba0*/  STL.128 [R1+0x10], R20 ;  /* 0x0000101401007387 */ /* 0x000fe20000100c00 */
[----:B------:R-:W-:Y:S02]  /*20bb0*/  PRMT R25, R25, 0x5410, R34 ;  /* 0x0000541019197816 */ /* 0x000fe40000000022 */
[----:B------:R-:W-:Y:S01]  /*20bc0*/  PRMT R24, R24, 0x5410, R35 ;  /* 0x0000541018187816 */ /* 0x000fe20000000023 */
[----:B------:R-:W-:Y:S01]  /*20bd0*/  SHFL.UP PT, R9, R9, 0x2, RZ ;  /* 0x0440000009097989 */ /* 0x000fe200000e00ff */
[----:B------:R-:W-:-:S02]  /*20be0*/  PRMT R27, R37, 0x5410, R36 ;  /* 0x00005410251b7816 */ /* 0x000fc40000000024 */
[----:B------:R-:W-:Y:S01]  /*20bf0*/  ISETP.NE.U32.AND P0, PT, R131, RZ, PT ;  /* 0x000000ff8300720c */ /* 0x000fe20003f05070 */
[----:B------:R-:W-:Y:S01]  /*20c00*/  SHFL.UP PT, R10, R10, 0x2, RZ ;  /* 0x044000000a0a7989 */ /* 0x000fe200000e00ff */
[----:B------:R-:W-:Y:S02]  /*20c10*/  PRMT R41, R41, 0x3340, R42 ;  /* 0x0000334029297816 */ /* 0x000fe4000000002a */
[----:B------:R-:W-:Y:S01]  /*20c20*/  ISETP.NE.AND.EX P0, PT, R132, RZ, PT, P0 ;  /* 0x000000ff8400720c */ /* 0x000fe20003f05300 */
[----:B0-----:R-:W-:Y:S01]  /*20c30*/  STL.128 [R1+0x60], R4 ;  /* 0x0000600401007387 */ /* 0x001fe20000100c00 */
[----:B------:R-:W-:Y:S02]  /*20c40*/  PRMT R33, R40, 0x5410, R39 ;  /* 0x0000541028217816 */ /* 0x000fe40000000027 */
[----:B------:R-:W-:Y:S01]  /*20c50*/  PRMT R32, R44, 0x5410, R41 ;  /* 0x000054102c207816 */ /* 0x000fe20000000029 */
[----:B------:R-:W0:Y:S01]  /*20c60*/  SHFL.UP PT, R11, R11, 0x2, RZ ;  /* 0x044000000b0b7989 */ /* 0x000e2200000e00ff */
[----:B-1----:R-:W-:-:S02]  /*20c70*/  SHF.R.U32.HI R0, RZ, 0x8, R65 ;  /* 0x00000008ff007819 */ /* 0x002fc40000011641 */
[----:B------:R-:W-:Y:S01]  /*20c80*/  PRMT R30, R62, 0x7610, R30 ;  /* 0x000076103e1e7816 */ /* 0x000fe2000000001e */
[----:B------:R-:W1:Y:S01]  /*20c90*/  SHFL.UP PT, R15, R43, 0x2, RZ ;  /* 0x044000002b0f7989 */ /* 0x000e6200000e00ff */
[----:B------:R-:W-:Y:S02]  /*20ca0*/  PRMT R0, R0, 0x7604, R65 ;  /* 0x0000760400007816 */ /* 0x000fe40000000041 */
[----:B------:R-:W-:Y:S01]  /*20cb0*/  PRMT R31, R61, 0x7610, R31 ;  /* 0x000076103d1f7816 */ /* 0x000fe2000000001f */
[----:B------:R-:W-:Y:S01]  /*20cc0*/  SHFL.UP PT, R22, R28, 0x2, RZ ;  /* 0x044000001c167989 */ /* 0x000fe200000e00ff */
[----:B------:R-:W-:Y:S02]  /*20cd0*/  PRMT R34, R58, 0x7610, R34 ;  /* 0x000076103a227816 */ /* 0x000fe40000000022 */
[----:B------:R-:W-:Y:S01]  /*20ce0*/  PRMT R35, R57, 0x7610, R35 ;  /* 0x0000761039237816 */ /* 0x000fe20000000023 */
[----:B------:R-:W-:Y:S01]  /*20cf0*/  SHFL.UP PT, R4, R16, 0x2, RZ ;  /* 0x0440000010047989 */ /* 0x000fe200000e00ff */
[----:B------:R-:W-:-:S02]  /*20d00*/  PRMT R36, R56, 0x7610, R36 ;  /* 0x0000761038247816 */ /* 0x000fc40000000024 */
[----:B------:R-:W-:Y:S01]  /*20d10*/  PRMT R64, R55, 0x7610, R64 ;  /* 0x0000761037407816 */ /* 0x000fe20000000040 */
[----:B------:R-:W2:Y:S01]  /*20d20*/  SHFL.UP PT, R5, R17, 0x2, RZ ;  /* 0x0440000011057989 */ /* 0x000ea200000e00ff */
[----:B------:R-:W-:Y:S02]  /*20d30*/  PRMT R65, R128, 0x7610, R65 ;  /* 0x0000761080417816 */ /* 0x000fe40000000041 */
[----:B------:R-:W-:Y:S01]  /*20d40*/  PRMT R66, R127, 0x7610, R66 ;  /* 0x000076107f427816 */ /* 0x000fe20000000042 */
[----:B------:R-:W-:Y:S01]  /*20d50*/  SHFL.UP PT, R20, R131, 0x2, RZ ;  /* 0x0440000083147989 */ /* 0x000fe200000e00ff */
[----:B------:R-:W-:Y:S02]  /*20d60*/  PRMT R67, R126, 0x7610, R67 ;  /* 0x000076107e437816 */ /* 0x000fe40000000043 */
[----:B------:R-:W-:Y:S01]  /*20d70*/  PRMT R68, R125, 0x7610, R68 ;  /* 0x000076107d447816 */ /* 0x000fe20000000044 */
[----:B------:R-:W3:Y:S01]  /*20d80*/  SHFL.UP PT, R21, R132, 0x2, RZ ;  /* 0x0440000084157989 */ /* 0x000ee200000e00ff */
[----:B------:R-:W-:-:S02]  /*20d90*/  PRMT R69, R124, 0x7610, R69 ;  /* 0x000076107c457816 */ /* 0x000fc40000000045 */
[----:B------:R-:W-:Y:S01]  /*20da0*/  PRMT R70, R123, 0x7610, R70 ;  /* 0x000076107b467816 */ /* 0x000fe20000000046 */
[----:B------:R4:W-:Y:S01]  /*20db0*/  STL.U16 [R1+0x38], R26 ;  /* 0x0000381a01007387 */ /* 0x0009e20000100400 */
[----:B------:R-:W-:Y:S02]  /*20dc0*/  PRMT R71, R122, 0x7610, R71 ;  /* 0x000076107a477816 */ /* 0x000fe40000000047 */
[----:B------:R-:W-:Y:S01]  /*20dd0*/  PRMT R72, R121, 0x7610, R72 ;  /* 0x0000761079487816 */ /* 0x000fe20000000048 */
[----:B0-----:R-:W-:Y:S01]  /*20de0*/  STL.128 [R1+0x70], R8 ;  /* 0x0000700801007387 */ /* 0x001fe20000100c00 */
[----:B------:R-:W-:Y:S02]  /*20df0*/  PRMT R73, R120, 0x7610, R73 ;  /* 0x0000761078497816 */ /* 0x000fe40000000049 */
[----:B------:R-:W-:Y:S01]  /*20e00*/  PRMT R74, R119, 0x7610, R74 ;  /* 0x00007610774a7816 */ /* 0x000fe2000000004a */
[----:B-1----:R-:W-:Y:S01]  /*20e10*/  STL.128 [R1+0x50], R12 ;  /* 0x0000500c01007387 */ /* 0x002fe20000100c00 */
[----:B------:R-:W-:-:S02]  /*20e20*/  PRMT R75, R118, 0x7610, R75 ;  /* 0x00007610764b7816 */ /* 0x000fc4000000004b */
[----:B----4-:R-:W-:Y:S01]  /*20e30*/  PRMT R26, R19, 0x5410, R38 ;  /* 0x00005410131a7816 */ /* 0x010fe20000000026 */
[----:B--2---:R-:W-:Y:S01]  /*20e40*/  STL.64 [R1+0x88], R4 ;  /* 0x0000880401007387 */ /* 0x004fe20000100a00 */
[----:B------:R-:W-:Y:S02]  /*20e50*/  PRMT R19, R63, 0x7610, R19 ;  /* 0x000076103f137816 */ /* 0x000fe40000000013 */
[----:B------:R-:W-:Y:S01]  /*20e60*/  PRMT R76, R117, 0x7610, R76 ;  /* 0x00007610754c7816 */ /* 0x000fe2000000004c */
[----:B------:R-:W-:Y:S01]  /*20e70*/  STL.128 [R1+0x20], R24 ;  /* 0x0000201801007387 */ /* 0x000fe20000100c00 */
[----:B------:R-:W-:Y:S02]  /*20e80*/  PRMT R77, R116, 0x7610, R77 ;  /* 0x00007610744d7816 */ /* 0x000fe4000000004d */
[----:B------:R-:W-:Y:S01]  /*20e90*/  PRMT R78, R115, 0x7610, R78 ;  /* 0x00007610734e7816 */ /* 0x000fe2000000004e */
[----:B---3--:R-:W-:Y:S01]  /*20ea0*/  STL.64 [R1+0x48], R20 ;  /* 0x0000481401007387 */ /* 0x008fe20000100a00 */
        /* <DEDUP_REMOVED lines=8> */
[----:B------:R1:W-:Y:S01]  /*20f30*/  STL.64 [R1+0x30], R32 ;  /* 0x0000302001007387 */ /* 0x0003e20000100a00 */
[----:B------:R-:W-:-:S02]  /*20f40*/  PRMT R86, R108, 0x7610, R86 ;  /* 0x000076106c567816 */ /* 0x000fc40000000056 */
[----:B------:R-:W-:Y:S01]  /*20f50*/  PRMT R87, R107, 0x7610, R87 ;  /* 0x000076106b577816 */ /* 0x000fe20000000057 */
[----:B------:R2:W-:Y:S01]  /*20f60*/  STL.U16 [R1+0x80], R0 ;  /* 0x0000800001007387 */ /* 0x0005e20000100400 */
[----:B------:R-:W-:Y:S02]  /*20f70*/  PRMT R88, R106, 0x7610, R88 ;  /* 0x000076106a587816 */ /* 0x000fe40000000058 */
[----:B------:R-:W-:Y:S01]  /*20f80*/  PRMT R89, R105, 0x7610, R89 ;  /* 0x0000761069597816 */ /* 0x000fe20000000059 */
[----:B0-----:R-:W-:Y:S01]  /*20f90*/  IMAD.MOV.U32 R2, RZ, RZ, R16 ;  /* 0x000000ffff027224 */ /* 0x001fe200078e0010 */
[----:B------:R-:W-:Y:S01]  /*20fa0*/  PRMT R90, R104, 0x7610, R90 ;  /* 0x00007610685a7816 */ /* 0x000fe2000000005a */
[----:B------:R-:W-:Y:S01]  /*20fb0*/  IMAD.MOV.U32 R3, RZ, RZ, R17 ;  /* 0x000000ffff037224 */ /* 0x000fe200078e0011 */
[----:B------:R-:W-:Y:S02]  /*20fc0*/  PRMT R91, R103, 0x7610, R91 ;  /* 0x00007610675b7816 */ /* 0x000fe4000000005b */
[----:B-1----:R-:W-:Y:S01]  /*20fd0*/  PRMT R32, R60, 0x7610, R32 ;  /* 0x000076103c207816 */ /* 0x002fe20000000020 */
[----:B--2---:R-:W-:Y:S01]  /*20fe0*/  IMAD.MOV.U32 R0, RZ, RZ, R28 ;  /* 0x000000ffff007224 */ /* 0x004fe200078e001c */
        /* <DEDUP_REMOVED lines=24> */
.L_x_690:
[----:B0-----:R-:W-:-:S06]  /*21170*/  IMAD.IADD R0, R1, 0x1, R4 ;  /* 0x0000000101007824 */ /* 0x001fcc00078e0204 */
[----:B------:R-:W2:Y:S01]  /*21180*/  LDL.U8 R0, [R0+0x90] ;  /* 0x0000900000007983 */ /* 0x000ea20000100000 */
[----:B------:R-:W-:Y:S02]  /*21190*/  IMAD.MOV.U32 R2, RZ, RZ, R4 ;  /* 0x000000ffff027224 */ /* 0x000fe400078e0004 */
[----:B------:R-:W-:Y:S01]  /*211a0*/  VIADD R4, R4, 0x1 ;  /* 0x0000000104047836 */ /* 0x000fe20000000000 */
[----:B--2---:R-:W-:-:S13]  /*211b0*/  ISETP.NE.AND P0, PT, R0, RZ, PT ;  /* 0x000000ff0000720c */ /* 0x004fda0003f05270 */
[----:B------:R-:W-:Y:S05]  /*211c0*/  @P0 BRA `(.L_x_690) ;  /* 0xfffffffc00e80947 */ /* 0x000fea000383ffff */
[----:B------:R-:W-:Y:S05]  /*211d0*/  BSYNC.RECONVERGENT B1 ;  /* 0x0000000000017941 */ /* 0x000fea0003800200 */
.L_x_689:
[----:B------:R-:W-:Y:S01]  /*211e0*/  LOP3.LUT P0, RZ, R12, 0xff, RZ, 0xc0, !PT ;  /* 0x000000ff0cff7812 */ /* 0x000fe2000780c0ff */
[----:B------:R-:W-:Y:S01]  /*211f0*/  BSSY.RECONVERGENT B1, `(.L_x_691) ;  /* 0x0000010000017945 */ /* 0x000fe20003800200 */
[----:B------:R-:W-:-:S11]  /*21200*/  IMAD.MOV.U32 R0, RZ, RZ, R2 ;  /* 0x000000ffff007224 */ /* 0x000fd600078e0002 */
[----:B------:R-:W-:Y:S05]  /*21210*/  @!P0 BRA `(.L_x_692) ;  /* 0x0000000000348947 */ /* 0x000fea0003800000 */
[----:B------:R-:W-:Y:S01]  /*21220*/  BSSY.RECONVERGENT B2, `(.L_x_693) ;  /* 0x000000b000027945 */ /* 0x000fe20003800200 */
[----:B------:R-:W-:-:S07]  /*21230*/  IMAD.MOV.U32 R0, RZ, RZ, RZ ;  /* 0x000000ffff007224 */ /* 0x000fce00078e00ff */
.L_x_694:
        /* <DEDUP_REMOVED lines=10> */
.L_x_693:
[----:B------:R-:W-:-:S07]  /*212e0*/  IMAD.MOV.U32 R0, RZ, RZ, R4 ;  /* 0x000000ffff007224 */ /* 0x000fce00078e0004 */
.L_x_692:
[----:B------:R-:W-:Y:S05]  /*212f0*/  BSYNC.RECONVERGENT B1 ;  /* 0x0000000000017941 */ /* 0x000fea0003800200 */
.L_x_691:
[----:B------:R-:W-:Y:S01]  /*21300*/  IMAD.IADD R2, R1, 0x1, R0 ;  /* 0x0000000101027824 */ /* 0x000fe200078e0200 */
[----:B------:R-:W-:Y:S01]  /*21310*/  BSSY.RECONVERGENT B1, `(.L_x_695) ;  /* 0x0000009000017945 */ /* 0x000fe20003800200 */
[----:B------:R-:W-:-:S03]  /*21320*/  IMAD.MOV.U32 R0, RZ, RZ, RZ ;  /* 0x000000ffff007224 */ /* 0x000fc600078e00ff */
[----:B------:R0:W-:Y:S04]  /*21330*/  STL.U8 [R2+0x91], RZ ;  /* 0x000091ff02007387 */ /* 0x0001e80000100000 */
.L_x_696:
[----:B------:R-:W-:-:S05]  /*21340*/  IMAD.IADD R3, R1, 0x1, R0 ;  /* 0x0000000101037824 */ /* 0x000fca00078e0200 */
[----:B0-----:R-:W2:Y:S02]  /*21350*/  LDL.U8 R2, [R3+0x90] ;  /* 0x0000900003027983 */ /* 0x001ea40000100000 */
[----:B--2---:R-:W-:Y:S01]  /*21360*/  ISETP.NE.AND P0, PT, R2, RZ, PT ;  /* 0x000000ff0200720c */ /* 0x004fe20003f05270 */
[----:B------:R-:W-:Y:S02]  /*21370*/  IMAD.MOV.U32 R2, RZ, RZ, R0 ;  /* 0x000000ffff027224 */ /* 0x000fe400078e0000 */
[----:B------:R-:W-:-:S10]  /*21380*/  VIADD R0, R0, 0x1 ;  /* 0x0000000100007836 */ /* 0x000fd40000000000 */
[----:B------:R-:W-:Y:S05]  /*21390*/  @P0 BRA `(.L_x_696) ;  /* 0xfffffffc00e80947 */ /* 0x000fea000383ffff */
[----:B------:R-:W-:Y:S05]  /*213a0*/  BSYNC.RECONVERGENT B1 ;  /* 0x0000000000017941 */ /* 0x000fea0003800200 */
.L_x_695:
[----:B------:R-:W-:Y:S01]  /*213b0*/  LOP3.LUT P0, RZ, R63, 0xff, RZ, 0xc0, !PT ;  /* 0x000000ff3fff7812 */ /* 0x000fe2000780c0ff */
[----:B------:R-:W-:Y:S01]  /*213c0*/  BSSY.RECONVERGENT B1, `(.L_x_697) ;  /* 0x0000010000017945 */ /* 0x000fe20003800200 */
[----:B------:R-:W-:-:S11]  /*213d0*/  IMAD.MOV.U32 R0, RZ, RZ, R2 ;  /* 0x000000ffff007224 */ /* 0x000fd600078e0002 */
[----:B------:R-:W-:Y:S05]  /*213e0*/  @!P0 BRA `(.L_x_698) ;  /* 0x0000000000348947 */ /* 0x000fea0003800000 */
[----:B------:R-:W-:Y:S01]  /*213f0*/  BSSY.RECONVERGENT B2, `(.L_x_699) ;  /* 0x000000b000027945 */ /* 0x000fe20003800200 */
[----:B------:R-:W-:-:S07]  /*21400*/  IMAD.MOV.U32 R0, RZ, RZ, RZ ;  /* 0x000000ffff007224 */ /* 0x000fce00078e00ff */
.L_x_700:
        /* <DEDUP_REMOVED lines=10> */
.L_x_699:
[----:B------:R-:W-:-:S07]  /*214b0*/  IMAD.MOV.U32 R0, RZ, RZ, R4 ;  /* 0x000000ffff007224 */ /* 0x000fce00078e0004 */
.L_x_698:
[----:B------:R-:W-:Y:S05]  /*214c0*/  BSYNC.RECONVERGENT B1 ;  /* 0x0000000000017941 */ /* 0x000fea0003800200 */
.L_x_697:
        /* <DEDUP_REMOVED lines=71> */
.L_x_688:
[----:B------:R-:W-:Y:S05]  /*21940*/  BSYNC.RECONVERGENT B0 ;  /* 0x0000000000007941 */ /* 0x000fea0003800200 */
.L_x_687:
        /* <DEDUP_REMOVED lines=61> */
.L_x_702:
[----:B------:R-:W-:Y:S05]  /*21d20*/  BSYNC.RECONVERGENT B0 ;  /* 0x0000000000007941 */ /* 0x000fea0003800200 */
.L_x_701:
        /* <DEDUP_REMOVED lines=16> */
[----:B------:R0:W-:Y:S01]  /*21e30*/  STL.64 [R1], R4 ;  /* 0x0000000401007387 */ /* 0x0001e20000100a00 */
[----:B------:R-:W-:Y:S02]  /*21e40*/  LOP3.LUT R12, R65, 0xffff, RZ, 0xc0, !PT ;  /* 0x0000ffff410c7812 */ /* 0x000fe400078ec0ff */
        /* <DEDUP_REMOVED lines=9> */
[----:B------:R-:W-:Y:S02]  /*21ee0*/  PRMT R21, R11, 0x3340, R10 ;  /* 0x000033400b157816 */ /* 0x000fe4000000000a */
[----:B------:R-:W-:-:S02]  /*21ef0*/  PRMT R20, R13, 0x3340, R12 ;  /* 0x000033400d147816 */ /* 0x000fc4000000000c */
[----:B------:R-:W-:Y:S02]  /*21f00*/  PRMT R17, R8, 0x3340, R7 ;  /* 0x0000334008117816 */ /* 0x000fe40000000007 */
[----:B------:R-:W-:Y:S02]  /*21f10*/  PRMT R22, R5, 0x3340, R22 ;  /* 0x0000334005167816 */ /* 0x000fe40000000016 */
[----:B------:R-:W-:Y:S01]  /*21f20*/  LOP3.LUT R10, R11, 0xff, RZ, 0xc0, !PT ;  /* 0x000000ff0b0a7812 */ /* 0x000fe200078ec0ff */
[----:B------:R-:W-:Y:S01]  /*21f30*/  IMAD.U32 R11, R9, 0x10000, RZ ;  /* 0x00010000090b7824 */ /* 0x000fe200078e00ff */
[----:B------:R-:W-:Y:S01]  /*21f40*/  LOP3.LUT R12, R5, 0xff, RZ, 0xc0, !PT ;  /* 0x000000ff050c7812 */ /* 0x000fe200078ec0ff */
[----:B------:R-:W-:Y:S01]  /*21f50*/  IMAD.U32 R5, R26, 0x10000, RZ ;  /* 0x000100001a057824 */ /* 0x000fe200078e00ff */
[----:B------:R-:W-:Y:S02]  /*21f60*/  LOP3.LUT R47, R74, 0xffff, RZ, 0xc0, !PT ;  /* 0x0000ffff4a2f7812 */ /* 0x000fe400078ec0ff */
[----:B------:R-:W-:-:S02]  /*21f70*/  LOP3.LUT R7, R8, 0xff, RZ, 0xc0, !PT ;  /* 0x000000ff08077812 */ /* 0x000fc400078ec0ff */
        /* <DEDUP_REMOVED lines=24> */
[----:B------:R-:W-:Y:S01]  /*22100*/  LOP3.LUT R27, R5, 0xff, RZ, 0xc0, !PT ;  /* 0x000000ff051b7812 */ /* 0x000fe200078ec0ff */
[----:B------:R-:W-:Y:S01]  /*22110*/  IMAD.U32 R5, R8, 0x10000, RZ ;  /* 0x0001000008057824 */ /* 0x000fe200078e00ff */
[----:B------:R-:W-:Y:S01]  /*22120*/  LOP3.LUT R53, R7, 0xff, RZ, 0xc0, !PT ;  /* 0x000000ff07357812 */ /* 0x000fe200078ec0ff */
[----:B------:R-:W-:Y:S01]  /*22130*/  IMAD.U32 R7, R11, 0x10000, RZ ;  /* 0x000100000b077824 */ /* 0x000fe200078e00ff */
[----:B------:R-:W-:Y:S02]  /*22140*/  LOP3.LUT R25, R86, 0xffff, RZ, 0xc0, !PT ;  /* 0x0000ffff56197812 */ /* 0x000fe400078ec0ff */
[----:B------:R-:W-:Y:S02]  /*22150*/  LOP3.LUT R12, R85, 0xffff, RZ, 0xc0, !PT ;  /* 0x0000ffff550c7812 */ /* 0x000fe400078ec0ff */
[----:B------:R-:W-:-:S02]  /*22160*/  PRMT R23, R4, 0x3340, R23 ;  /* 0x0000334004177816 */ /* 0x000fc40000000017 */
[----:B------:R-:W-:Y:S02]  /*22170*/  LOP3.LUT R4, R4, 0xff, RZ, 0xc0, !PT ;  /* 0x000000ff04047812 */ /* 0x000fe400078ec0ff */
[----:B------:R-:W-:Y:S02]  /*22180*/  LOP3.LUT R13, R91, 0xffff, RZ, 0xc0, !PT ;  /* 0x0000ffff5b0d7812 */ /* 0x000fe400078ec0ff */
[C---:B------:R-:W-:Y:S02]  /*22190*/  PRMT R25, R12.reuse, 0x3340, R25 ;  /* 0x000033400c197816 */ /* 0x040fe40000000019 */
[----:B------:R-:W-:Y:S01]  /*221a0*/  LOP3.LUT R29, R12, 0xff, RZ, 0xc0, !PT ;  /* 0x000000ff0c1d7812 */ /* 0x000fe200078ec0ff */
[----:B------:R-:W-:Y:S01]  /*221b0*/  IMAD.U32 R50, R13, 0x10000, RZ ;  /* 0x000100000d327824 */ /* 0x000fe200078e00ff */
[----:B------:R-:W-:Y:S02]  /*221c0*/  LOP3.LUT R10, R87, 0xffff, RZ, 0xc0, !PT ;  /* 0x0000ffff570a7812 */ /* 0x000fe400078ec0ff */
[----:B------:R-:W-:-:S02]  /*221d0*/  PRMT R4, R77, 0x7604, R4 ;  /* 0x000076044d047816 */ /* 0x000fc40000000004 */
[----:B------:R-:W-:Y:S01]  /*221e0*/  LOP3.LUT R5, R5, 0xff0000, RZ, 0xc0, !PT ;  /* 0x00ff000005057812 */ /* 0x000fe200078ec0ff */
[----:B------:R-:W-:Y:S01]  /*221f0*/  IMAD.U32 R48, R10, 0x10000, RZ ;  /* 0x000100000a307824 */ /* 0x000fe200078e00ff */
[----:B------:R-:W-:Y:S02]  /*22200*/  PRMT R27, R82, 0x7604, R27 ;  /* 0x00007604521b7816 */ /* 0x000fe4000000001b */
[----:B------:R-:W-:Y:S01]  /*22210*/  LOP3.LUT R12, R7, 0xff0000, RZ, 0xc0, !PT ;  /* 0x00ff0000070c7812 */ /* 0x000fe200078ec0ff */
[----:B------:R-:W-:Y:S01]  /*22220*/  IMAD.IADD R60, R4, 0x1, R5 ;  /* 0x00000001043c7824 */ /* 0x000fe200078e0205 */
[----:B------:R-:W-:Y:S02]  /*22230*/  PRMT R7, R90, 0x7604, R53 ;  /* 0x000076045a077816 */ /* 0x000fe40000000035 */
[----:B------:R-:W-:Y:S01]  /*22240*/  LOP3.LUT R4, R38, 0xffff, RZ, 0xc0, !PT ;  /* 0x0000ffff26047812 */ /* 0x000fe200078ec0ff */
[----:B------:R-:W-:Y:S01]  /*22250*/  IMAD.IADD R53, R27, 0x1, R12 ;  /* 0x000000011b357824 */ /* 0x000fe200078e020c */
[----:B------:R-:W-:-:S02]  /*22260*/  LOP3.LUT R5, R37, 0xffff, RZ, 0xc0, !PT ;  /* 0x0000ffff25057812 */ /* 0x000fc400078ec0ff */
[----:B------:R-:W-:Y:S02]  /*22270*/  LOP3.LUT R12, R39, 0xffff, RZ, 0xc0, !PT ;  /* 0x0000ffff270c7812 */ /* 0x000fe400078ec0ff */
[----:B------:R-:W-:Y:S02]  /*22280*/  LOP3.LUT R50, R50, 0xff0000, RZ, 0xc0, !PT ;  /* 0x00ff000032327812 */ /* 0x000fe400078ec0ff */
[----:B------:R-:W-:Y:S02]  /*22290*/  PRMT R29, R86, 0x7604, R29 ;  /* 0x00007604561d7816 */ /* 0x000fe4000000001d */
[----:B------:R-:W-:Y:S01]  /*222a0*/  LOP3.LUT R48, R48, 0xff0000, RZ, 0xc0, !PT ;  /* 0x00ff000030307812 */ /* 0x000fe200078ec0ff */
[----:B------:R-:W-:Y:S01]  /*222b0*/  IMAD.IADD R99, R7, 0x1, R50 ;  /* 0x0000000107637824 */ /* 0x000fe200078e0232 */
[C---:B------:R-:W-:Y:S01]  /*222c0*/  PRMT R56, R5.reuse, 0x3340, R4 ;  /* 0x0000334005387816 */ /* 0x040fe20000000004 */
[----:B------:R-:W-:Y:S01]  /*222d0*/  IMAD.U32 R4, R12, 0x10000, RZ ;  /* 0x000100000c047824 */ /* 0x000fe200078e00ff */
[----:B------:R-:W-:Y:S01]  /*222e0*/  LOP3.LUT R5, R5, 0xff, RZ, 0xc0, !PT ;  /* 0x000000ff05057812 */ /* 0x000fe200078ec0ff */
[----:B------:R-:W-:Y:S01]  /*222f0*/  IMAD.IADD R98, R29, 0x1, R48 ;  /* 0x000000011d627824 */ /* 0x000fe200078e0230 */
[----:B------:R-:W-:-:S02]  /*22300*/  LOP3.LUT R27, R42, 0xffff, RZ, 0xc0, !PT ;  /* 0x0000ffff2a1b7812 */ /* 0x000fc400078ec0ff */
[----:B------:R-:W-:Y:S02]  /*22310*/  LOP3.LUT R50, R41, 0xffff, RZ, 0xc0, !PT ;  /* 0x0000ffff29327812 */ /* 0x000fe400078ec0ff */
[----:B------:R-:W-:Y:S02]  /*22320*/  LOP3.LUT R57, R43, 0xffff, RZ, 0xc0, !PT ;  /* 0x0000ffff2b397812 */ /* 0x000fe400078ec0ff */
[----:B------:R-:W-:Y:S02]  /*22330*/  LOP3.LUT R7, R46, 0xffff, RZ, 0xc0, !PT ;  /* 0x0000ffff2e077812 */ /* 0x000fe400078ec0ff */
[----:B------:R-:W-:Y:S02]  /*22340*/  LOP3.LUT R48, R45, 0xffff, RZ, 0xc0, !PT ;  /* 0x0000ffff2d307812 */ /* 0x000fe400078ec0ff */
[----:B------:R-:W-:Y:S02]  /*22350*/  PRMT R5, R38, 0x7604, R5 ;  /* 0x0000760426057816 */ /* 0x000fe40000000005 */
[----:B------:R-:W-:-:S02]  /*22360*/  LOP3.LUT R4, R4, 0xff0000, RZ, 0xc0, !PT ;  /* 0x00ff000004047812 */ /* 0x000fc400078ec0ff */
[----:B------:R-:W-:Y:S02]  /*22370*/  LOP3.LUT R55, R93, 0xffff, RZ, 0xc0, !PT ;  /* 0x0000ffff5d377812 */ /* 0x000fe400078ec0ff */
[----:B------:R-:W-:Y:S01]  /*22380*/  PRMT R62, R50, 0x3340, R27 ;  /* 0x00003340323e7816 */ /* 0x000fe2000000001b */
[----:B------:R-:W-:Y:S01]  /*22390*/  IMAD.U32 R27, R57, 0x10000, RZ ;  /* 0x00010000391b7824 */ /* 0x000fe200078e00ff */
[----:B------:R-:W-:Y:S01]  /*223a0*/  PRMT R58, R48, 0x3340, R7 ;  /* 0x00003340303a7816 */ /* 0x000fe20000000007 */
[----:B------:R-:W-:Y:S01]  /*223b0*/  IMAD.IADD R100, R5, 0x1, R4 ;  /* 0x0000000105647824 */ /* 0x000fe200078e0204 */
[----:B------:R-:W-:Y:S01]  /*223c0*/  LOP3.LUT R7, R50, 0xff, RZ, 0xc0, !PT ;  /* 0x000000ff32077812 */ /* 0x000fe200078ec0ff */
[----:B------:R-:W-:Y:S01]  /*223d0*/  IMAD.U32 R50, R55, 0x10000, RZ ;  /* 0x0001000037327824 */ /* 0x000fe200078e00ff */
[----:B------:R-:W-:Y:S02]  /*223e0*/  LOP3.LUT R4, R32, 0xffff, RZ, 0xc0, !PT ;  /* 0x0000ffff20047812 */ /* 0x000fe400078ec0ff */
[----:B------:R-:W-:-:S02]  /*223f0*/  LOP3.LUT R29, R48, 0xff, RZ, 0xc0, !PT ;  /* 0x000000ff301d7812 */ /* 0x000fc400078ec0ff */
[----:B------:R-:W-:Y:S02]  /*22400*/  LOP3.LUT R48, R27, 0xff0000, RZ, 0xc0, !PT ;  /* 0x00ff00001b307812 */ /* 0x000fe400078ec0ff */
[----:B------:R-:W-:Y:S02]  /*22410*/  PRMT R7, R42, 0x7604, R7 ;  /* 0x000076042a077816 */ /* 0x000fe40000000007 */
[----:B------:R-:W-:Y:S01]  /*22420*/  PRMT R27, R15, 0x3340, R4 ;  /* 0x000033400f1b7816 */ /* 0x000fe20000000004 */
[----:B------:R-:W-:Y:S01]  /*22430*/  IMAD R15, R4, 0x1000000, R14 ;  /* 0x01000000040f7824 */ /* 0x000fe200078e020e */
[----:B------:R-:W-:Y:S01]  /*22440*/  PRMT R29, R46, 0x7604, R29 ;  /* 0x000076042e1d7816 */ /* 0x000fe2000000001d */
[----:B------:R-:W-:Y:S01]  /*22450*/  IMAD.IADD R101, R7, 0x1, R48 ;  /* 0x0000000107657824 */ /* 0x000fe200078e0230 */
[----:B------:R-:W-:Y:S02]  /*22460*/  LOP3.LUT R50, R50, 0xff0000, RZ, 0xc0, !PT ;  /* 0x00ff000032327812 */ /* 0x000fe400078ec0ff */
[----:B------:R-:W-:-:S02]  /*22470*/  LOP3.LUT R5, R36, 0xffff, RZ, 0xc0, !PT ;  /* 0x0000ffff24057812 */ /* 0x000fc400078ec0ff */
[----:B------:R-:W-:Y:S01]  /*22480*/  LOP3.LUT R4, R71, 0xffff, RZ, 0xc0, !PT ;  /* 0x0000ffff47047812 */ /* 0x000fe200078ec0ff */
[----:B------:R-:W-:Y:S01]  /*22490*/  IMAD.IADD R103, R29, 0x1, R50 ;  /* 0x000000011d677824 */ /* 0x000fe200078e0232 */
[----:B------:R-:W-:Y:S01]  /*224a0*/  PRMT R48, R6, 0x3340, R5 ;  /* 0x0000334006307816 */ /* 0x000fe20000000005 */
[----:B------:R-:W-:Y:S01]  /*224b0*/  IMAD R59, R5, 0x1000000, R52 ;  /* 0x01000000053b7824 */ /* 0x000fe200078e0234 */
[----:B------:R-:W-:Y:S01]  /*224c0*/  LOP3.LUT R6, R75, 0xffff, RZ, 0xc0, !PT ;  /* 0x0000ffff4b067812 */ /* 0x000fe200078ec0ff */
[----:B------:R-:W-:Y:S01]  /*224d0*/  IMAD R61, R4, 0x1000000, R49 ;  /* 0x01000000043d7824 */ /* 0x000fe200078e0231 */
[----:B------:R-:W-:Y:S02]  /*224e0*/  PRMT R50, R9, 0x3340, R4 ;  /* 0x0000334009327816 */ /* 0x000fe40000000004 */
[----:B------:R-:W-:Y:S01]  /*224f0*/  LOP3.LUT R5, R79, 0xffff, RZ, 0xc0, !PT ;  /* 0x0000ffff4f057812 */ /* 0x000fe200078ec0ff */
[----:B------:R-:W-:Y:S01]  /*22500*/  IMAD R63, R6, 0x1000000, R51 ;  /* 0x01000000063f7824 */ /* 0x000fe200078e0233 */
[----:B------:R-:W-:-:S02]  /*22510*/  LOP3.LUT R4, R84, 0xffff, RZ, 0xc0, !PT ;  /* 0x0000ffff54047812 */ /* 0x000fc400078ec0ff */
[----:B------:R-:W-:Y:S01]  /*22520*/  PRMT R47, R47, 0x3340, R6 ;  /* 0x000033402f2f7816 */ /* 0x000fe20000000006 */
[----:B------:R-:W-:Y:S01]  /*22530*/  IMAD R97, R5, 0x1000000, R60 ;  /* 0x0100000005617824 */ /* 0x000fe200078e023c */
[----:B------:R-:W-:Y:S01]  /*22540*/  LOP3.LUT R7, R67, 0xffff, RZ, 0xc0, !PT ;  /* 0x0000ffff43077812 */ /* 0x000fe200078ec0ff */
[----:B------:R-:W-:Y:S01]  /*22550*/  IMAD R6, R4, 0x1000000, R53 ;  /* 0x0100000004067824 */ /* 0x000fe200078e0235 */
[----:B------:R-:W-:Y:S02]  /*22560*/  PRMT R52, R8, 0x3340, R5 ;  /* 0x0000334008347816 */ /* 0x000fe40000000005 */
        /* <DEDUP_REMOVED lines=14> */
[----:B------:R-:W-:Y:S01]  /*22650*/  LOP3.LUT R4, R94, 0xffff, RZ, 0xc0, !PT ;  /* 0x0000ffff5e047812 */ /* 0x000fe200078ec0ff */
[----:B------:R-:W-:Y:S01]  /*22660*/  IMAD R9, R5, 0x1000000, R100 ;  /* 0x0100000005097824 */ /* 0x000fe200078e0264 */
[----:B------:R-:W-:Y:S01]  /*22670*/  PRMT R98, R96, 0x7604, R11 ;  /* 0x0000760460627816 */ /* 0x000fe2000000000b */
        /* <DEDUP_REMOVED lines=10> */
[----:B------:R-:W-:Y:S01]  /*22720*/  PRMT R23, R23, 0x5410, R52 ;  /* 0x0000541017177816 */ /* 0x000fe20000000034 */
[----:B------:R-:W-:Y:S01]  /*22730*/  SHFL.UP PT, R12, R15, 0x4, RZ ;  /* 0x048000000f0c7989 */ /* 0x000fe200000e00ff */
[----:B------:R-:W-:Y:S02]  /*22740*/  PRMT R22, R22, 0x5410, R47 ;  /* 0x0000541016167816 */ /* 0x000fe4000000002f */
[----:B------:R-:W-:Y:S01]  /*22750*/  PRMT R26, R96, 0x7604, R95 ;  /* 0x00007604601a7816 */ /* 0x000fe2000000005f */
[----:B------:R-:W-:Y:S01]  /*22760*/  SHFL.UP PT, R8, R8, 0x4, RZ ;  /* 0x0480000008087989 */ /* 0x000fe200000e00ff */
[----:B------:R-:W-:-:S02]  /*22770*/  PRMT R16, R16, 0x5410, R27 ;  /* 0x0000541010107816 */ /* 0x000fc4000000001b */
[----:B------:R-:W-:Y:S01]  /*22780*/  PRMT R25, R25, 0x5410, R54 ;  /* 0x0000541019197816 */ /* 0x000fe20000000036 */
[----:B------:R-:W-:Y:S01]  /*22790*/  STL.128 [R1+0x10], R20 ;  /* 0x0000101401007387 */ /* 0x000fe20000100c00 */
[----:B------:R-:W-:Y:S02]  /*227a0*/  PRMT R24, R24, 0x5410, R49 ;  /* 0x0000541018187816 */ /* 0x000fe40000000031 */
[----:B------:R-:W-:Y:S01]  /*227b0*/  PRMT R27, R56, 0x5410, R51 ;  /* 0x00005410381b7816 */ /* 0x000fe20000000033 */
[----:B------:R-:W-:Y:S01]  /*227c0*/  SHFL.UP PT, R9, R9, 0x4, RZ ;  /* 0x0480000009097989 */ /* 0x000fe200000e00ff */
[----:B------:R-:W-:Y:S02]  /*227d0*/  ISETP.NE.U32.AND P0, PT, R129, RZ, PT ;  /* 0x000000ff8100720c */ /* 0x000fe40003f05070 */
[----:B------:R-:W-:Y:S01]  /*227e0*/  PRMT R57, R57, 0x3340, R60 ;  /* 0x0000334039397816 */ /* 0x000fe2000000003c */
[----:B------:R-:W-:Y:S01]  /*227f0*/  SHFL.UP PT, R10, R10, 0x4, RZ ;  /* 0x048000000a0a7989 */ /* 0x000fe200000e00ff */
[----:B------:R-:W-:-:S02]  /*22800*/  ISETP.NE.AND.EX P0, PT, R130, RZ, PT, P0 ;  /* 0x000000ff8200720c */ /* 0x000fc40003f05300 */
[--C-:B------:R-:W-:Y:S01]  /*22810*/  PRMT R17, R17, 0x5410, R48.reuse ;  /* 0x0000541011117816 */ /* 0x100fe20000000030 */
[----:B0-----:R-:W-:Y:S01]  /*22820*/  STL.128 [R1+0x60], R4 ;  /* 0x0000600401007387 */ /* 0x001fe20000100c00 */
[----:B------:R-:W-:Y:S02]  /*22830*/  PRMT R29, R58, 0x5410, R55 ;  /* 0x000054103a1d7816 */ /* 0x000fe40000000037 */
[----:B------:R-:W-:Y:S01]  /*22840*/  PRMT R48, R30, 0x7610, R48 ;  /* 0x000076101e307816 */ /* 0x000fe20000000030 */
[----:B------:R-:W0:Y:S01]  /*22850*/  SHFL.UP PT, R11, R11, 0x4, RZ ;  /* 0x048000000b0b7989 */ /* 0x000e2200000e00ff */
        /* <DEDUP_REMOVED lines=8> */
[----:B------:R-:W-:Y:S01]  /*228e0*/  SHFL.UP PT, R4, R2, 0x4, RZ ;  /* 0x0480000002047989 */ /* 0x000fe200000e00ff */
[----:B------:R-:W-:Y:S02]  /*228f0*/  PRMT R101, R68, 0x7610, R101 ;  /* 0x0000761044657816 */ /* 0x000fe40000000065 */
[----:B------:R-:W-:Y:S01]  /*22900*/  PRMT R102, R69, 0x7610, R102 ;  /* 0x0000761045667816 */ /* 0x000fe20000000066 */
[----:B------:R-:W2:Y:S01]  /*22910*/  SHFL.UP PT, R5, R3, 0x4, RZ ;  /* 0x0480000003057989 */ /* 0x000ea200000e00ff */
        /* <DEDUP_REMOVED lines=8> */
[----:B------:R-:W4:Y:S01]  /*229a0*/  SHFL.UP PT, R98, R98, 0x4, RZ ;  /* 0x0480000062627989 */ /* 0x000f2200000e00ff */
        /* <DEDUP_REMOVED lines=10> */
[----:B--2---:R-:W-:Y:S01]  /*22a50*/  PRMT R26, R28, 0x5410, R53 ;  /* 0x000054101c1a7816 */ /* 0x004fe20000000035 */
[----:B------:R-:W-:Y:S01]  /*22a60*/  STL.64 [R1+0x88], R4 ;  /* 0x0000880401007387 */ /* 0x000fe20000100a00 */
[----:B------:R-:W-:Y:S02]  /*22a70*/  PRMT R28, R62, 0x5410, R57 ;  /* 0x000054103e1c7816 */ /* 0x000fe40000000039 */
[----:B------:R-:W-:Y:S01]  /*22a80*/  PRMT R53, R36, 0x7610, R53 ;  /* 0x0000761024357816 */ /* 0x000fe20000000035 */
[----:B------:R-:W-:Y:S01]  /*22a90*/  STL.128 [R1+0x20], R24 ;  /* 0x0000201801007387 */ /* 0x000fe20000100c00 */
[----:B------:R-:W-:Y:S02]  /*22aa0*/  PRMT R116, R84, 0x7610, R116 ;  /* 0x0000761054747816 */ /* 0x000fe40000000074 */
[----:B------:R-:W-:Y:S01]  /*22ab0*/  PRMT R117, R85, 0x7610, R117 ;  /* 0x0000761055757816 */ /* 0x000fe20000000075 */
[----:B---3--:R-:W-:Y:S01]  /*22ac0*/  STL.64 [R1+0x48], R20 ;  /* 0x0000481401007387 */ /* 0x008fe20000100a00 */
[----:B----4-:R-:W-:-:S02]  /*22ad0*/  SHF.R.U32.HI R47, RZ, 0x8, R98 ;  /* 0x00000008ff2f7819 */ /* 0x010fc40000011662 */
[----:B------:R-:W-:Y:S01]  /*22ae0*/  PRMT R118, R86, 0x7610, R118 ;  /* 0x0000761056767816 */ /* 0x000fe20000000076 */
[----:B------:R-:W-:Y:S01]  /*22af0*/  STL [R1+0x84], R22 ;  /* 0x0000841601007387 */ /* 0x000fe20000100800 */
[--C-:B------:R-:W-:Y:S02]  /*22b00*/  PRMT R50, R47, 0x7604, R98.reuse ;  /* 0x000076042f327816 */ /* 0x100fe40000000062 */
        /* <DEDUP_REMOVED lines=13> */
[----:B------:R-:W-:Y:S01]  /*22be0*/  PRMT R54, R37, 0x7610, R54 ;  /* 0x0000761025367816 */ /* 0x000fe20000000036 */
[----:B-1----:R-:W-:Y:S01]  /*22bf0*/  IMAD.MOV.U32 R28, RZ, RZ, R0 ;  /* 0x000000ffff1c7224 */ /* 0x002fe200078e0000 */
[----:B------:R-:W-:-:S02]  /*22c00*/  PRMT R29, R31, 0x7610, R29 ;  /* 0x000076101f1d7816 */ /* 0x000fc4000000001d */
[----:B--2---:R-:W-:Y:S02]  /*22c10*/  PRMT R50, R33, 0x7610, R50 ;  /* 0x0000761021327816 */ /* 0x004fe40000000032 */
        /* <DEDUP_REMOVED lines=21> */
.L_x_706:
[----:B0-----:R-:W-:-:S06]  /*22d70*/  IMAD.IADD R4, R1, 0x1, R8 ;  /* 0x0000000101047824 */ /* 0x001fcc00078e0208 */
[----:B------:R-:W2:Y:S01]  /*22d80*/  LDL.U8 R4, [R4+0x90] ;  /* 0x0000900004047983 */ /* 0x000ea20000100000 */
[----:B------:R-:W-:Y:S02]  /*22d90*/  IMAD.MOV.U32 R5, RZ, RZ, R8 ;  /* 0x000000ffff057224 */ /* 0x000fe400078e0008 */
[----:B------:R-:W-:Y:S01]  /*22da0*/  VIADD R8, R8, 0x1 ;  /* 0x0000000108087836 */ /* 0x000fe20000000000 */
[----:B--2---:R-:W-:-:S13]  /*22db0*/  ISETP.NE.AND P0, PT, R4, RZ, PT ;  /* 0x000000ff0400720c */ /* 0x004fda0003f05270 */
[----:B------:R-:W-:Y:S05]  /*22dc0*/  @P0 BRA `(.L_x_706) ;  /* 0xfffffffc00e80947 */ /* 0x000fea000383ffff */
[----:B------:R-:W-:Y:S05]  /*22dd0*/  BSYNC.RECONVERGENT B1 ;  /* 0x0000000000017941 */ /* 0x000fea0003800200 */
.L_x_705:
[----:B------:R-:W-:Y:S01]  /*22de0*/  LOP3.LUT P0, RZ, R12, 0xff, RZ, 0xc0, !PT ;  /* 0x000000ff0cff7812 */ /* 0x000fe2000780c0ff */
[----:B------:R-:W-:Y:S01]  /*22df0*/  BSSY.RECONVERGENT B1, `(.L_x_707) ;  /* 0x0000010000017945 */ /* 0x000fe20003800200 */
[----:B------:R-:W-:-:S11]  /*22e00*/  IMAD.MOV.U32 R4, RZ, RZ, R5 ;  /* 0x000000ffff047224 */ /* 0x000fd600078e0005 */
[----:B------:R-:W-:Y:S05]  /*22e10*/  @!P0 BRA `(.L_x_708) ;  /* 0x0000000000348947 */ /* 0x000fea0003800000 */
[----:B------:R-:W-:Y:S01]  /*22e20*/  BSSY.RECONVERGENT B2, `(.L_x_709) ;  /* 0x000000b000027945 */ /* 0x000fe20003800200 */
[----:B------:R-:W-:-:S07]  /*22e30*/  IMAD.MOV.U32 R4, RZ, RZ, RZ ;  /* 0x000000ffff047224 */ /* 0x000fce00078e00ff */
.L_x_710:
        /* <DEDUP_REMOVED lines=10> */
.L_x_709:
[----:B------:R-:W-:-:S07]  /*22ee0*/  IMAD.MOV.U32 R4, RZ, RZ, R7 ;  /* 0x000000ffff047224 */ /* 0x000fce00078e0007 */
.L_x_708:
[----:B------:R-:W-:Y:S05]  /*22ef0*/  BSYNC.RECONVERGENT B1 ;  /* 0x0000000000017941 */ /* 0x000fea0003800200 */
.L_x_707:
[----:B------:R-:W-:Y:S01]  /*22f00*/  IMAD.IADD R5, R1, 0x1, R4 ;  /* 0x0000000101057824 */ /* 0x000fe200078e0204 */
[----:B------:R-:W-:Y:S01]  /*22f10*/  BSSY.RECONVERGENT B1, `(.L_x_711) ;  /* 0x0000009000017945 */ /* 0x000fe20003800200 */
[----:B------:R-:W-:-:S03]  /*22f20*/  IMAD.MOV.U32 R4, RZ, RZ, RZ ;  /* 0x000000ffff047224 */ /* 0x000fc600078e00ff */
[----:B------:R0:W-:Y:S04]  /*22f30*/  STL.U8 [R5+0x91], RZ ;  /* 0x000091ff05007387 */ /* 0x0001e80000100000 */
.L_x_712:
[----:B------:R-:W-:-:S05]  /*22f40*/  IMAD.IADD R6, R1, 0x1, R4 ;  /* 0x0000000101067824 */ /* 0x000fca00078e0204 */
[----:B0-----:R-:W2:Y:S02]  /*22f50*/  LDL.U8 R5, [R6+0x90] ;  /* 0x0000900006057983 */ /* 0x001ea40000100000 */
[----:B--2---:R-:W-:Y:S01]  /*22f60*/  ISETP.NE.AND P0, PT, R5, RZ, PT ;  /* 0x000000ff0500720c */ /* 0x004fe20003f05270 */
[----:B------:R-:W-:Y:S02]  /*22f70*/  IMAD.MOV.U32 R5, RZ, RZ, R4 ;  /* 0x000000ffff057224 */ /* 0x000fe400078e0004 */
[----:B------:R-:W-:-:S10]  /*22f80*/  VIADD R4, R4, 0x1 ;  /* 0x0000000104047836 */ /* 0x000fd40000000000 */
[----:B------:R-:W-:Y:S05]  /*22f90*/  @P0 BRA `(.L_x_712) ;  /* 0xfffffffc00e80947 */ /* 0x000fea000383ffff */
[----:B------:R-:W-:Y:S05]  /*22fa0*/  BSYNC.RECONVERGENT B1 ;  /* 0x0000000000017941 */ /* 0x000fea0003800200 */
.L_x_711:
[----:B------:R-:W-:Y:S01]  /*22fb0*/  LOP3.LUT P0, RZ, R19, 0xff, RZ, 0xc0, !PT ;  /* 0x000000ff13ff7812 */ /* 0x000fe2000780c0ff */
[----:B------:R-:W-:Y:S01]  /*22fc0*/  BSSY.RECONVERGENT B1, `(.L_x_713) ;  /* 0x0000010000017945 */ /* 0x000fe20003800200 */
[----:B------:R-:W-:-:S11]  /*22fd0*/  IMAD.MOV.U32 R4, RZ, RZ, R5 ;  /* 0x000000ffff047224 */ /* 0x000fd600078e0005 */
[----:B------:R-:W-:Y:S05]  /*22fe0*/  @!P0 BRA `(.L_x_714) ;  /* 0x0000000000348947 */ /* 0x000fea0003800000 */
[----:B------:R-:W-:Y:S01]  /*22ff0*/  BSSY.RECONVERGENT B2, `(.L_x_715) ;  /* 0x000000b000027945 */ /* 0x000fe20003800200 */
[----:B------:R-:W-:-:S07]  /*23000*/  IMAD.MOV.U32 R4, RZ, RZ, RZ ;  /* 0x000000ffff047224 */ /* 0x000fce00078e00ff */
.L_x_716:
        /* <DEDUP_REMOVED lines=10> */
.L_x_715:
[----:B------:R-:W-:-:S07]  /*230b0*/  IMAD.MOV.U32 R4, RZ, RZ, R7 ;  /* 0x000000ffff047224 */ /* 0x000fce00078e0007 */
.L_x_714:
[----:B------:R-:W-:Y:S05]  /*230c0*/  BSYNC.RECONVERGENT B1 ;  /* 0x0000000000017941 */ /* 0x000fea0003800200 */
.L_x_713:
        /* <DEDUP_REMOVED lines=71> */
.L_x_704:
[----:B------:R-:W-:Y:S05]  /*23540*/  BSYNC.RECONVERGENT B0 ;  /* 0x0000000000007941 */ /* 0x000fea0003800200 */
.L_x_703:
        /* <DEDUP_REMOVED lines=61> */
.L_x_718:
[----:B------:R-:W-:Y:S05]  /*23920*/  BSYNC.RECONVERGENT B0 ;  /* 0x0000000000007941 */ /* 0x000fea0003800200 */
.L_x_717:
[----:B------:R-:W-:Y:S01]  /*23930*/  LOP3.LUT R13, R29, 0xffff, RZ, 0xc0, !PT ;  /* 0x0000ffff1d0d7812 */ /* 0x000fe200078ec0ff */
[----:B-----5:R-:W-:Y:S01]  /*23940*/  STL [R1+0x3c], R28 ;  /* 0x00003c1c01007387 */ /* 0x020fe20000100800 */
[----:B------:R-:W-:Y:S01]  /*23950*/  LOP3.LUT R5, R47, 0xffff, RZ, 0xc0, !PT ;  /* 0x0000ffff2f057812 */ /* 0x000fe200078ec0ff */
[----:B------:R-:W-:Y:S01]  /*23960*/  BSSY.RECONVERGENT B0, `(.L_x_719) ;  /* 0x000017e000007945 */ /* 0x000fe20003800200 */
[----:B------:R-:W-:Y:S01]  /*23970*/  LOP3.LUT R0, R48, 0xffff, RZ, 0xc0, !PT ;  /* 0x0000ffff30007812 */ /* 0x000fe200078ec0ff */
[----:B------:R-:W-:Y:S01]  /*23980*/  IMAD.U32 R2, R13, 0x10000, RZ ;  /* 0x000100000d027824 */ /* 0x000fe200078e00ff */
[C---:B------:R-:W-:Y:S01]  /*23990*/  LOP3.LUT R3, R5.reuse, 0xff, RZ, 0xc0, !PT ;  /* 0x000000ff05037812 */ /* 0x040fe200078ec0ff */
[----:B------:R-:W-:Y:S01]  /*239a0*/  STL.64 [R1+0x40], R16 ;  /* 0x0000401001007387 */ /* 0x000fe20000100a00 */
[----:B------:R-:W-:Y:S02]  /*239b0*/  LOP3.LUT R4, R52, 0xffff, RZ, 0xc0, !PT ;  /* 0x0000ffff34047812 */ /* 0x000fe400078ec0ff */
[----:B------:R-:W-:Y:S01]  /*239c0*/  PRMT R12, R48, 0x7604, R3 ;  /* 0x00007604300c7816 */ /* 0x000fe20000000003 */
[----:B------:R-:W-:Y:S01]  /*239d0*/  IMAD.MOV.U32 R3, RZ, RZ, R132 ;  /* 0x000000ffff037224 */ /* 0x000fe200078e0084 */
[----:B------:R-:W-:Y:S01]  /*239e0*/  LOP3.LUT R7, R2, 0xff0000, RZ, 0xc0, !PT ;  /* 0x00ff000002077812 */ /* 0x000fe200078ec0ff */
[----:B------:R-:W-:Y:S01]  /*239f0*/  IMAD.MOV.U32 R2, RZ, RZ, R131 ;  /* 0x000000ffff027224 */ /* 0x000fe200078e0083 */
[----:B------:R-:W-:-:S02]  /*23a00*/  PRMT R0, R5, 0x3340, R0 ;  /* 0x0000334005007816 */ /* 0x000fc40000000000 */
[----:B------:R-:W-:Y:S01]  /*23a10*/  LOP3.LUT R8, R102, 0xffff, RZ, 0xc0, !PT ;  /* 0x0000ffff66087812 */ /* 0x000fe200078ec0ff */
[----:B------:R-:W-:Y:S01]  /*23a20*/  IMAD.IADD R12, R12, 0x1, R7 ;  /* 0x000000010c0c7824 */ /* 0x000fe200078e0207 */
[----:B------:R-:W-:Y:S01]  /*23a30*/  LOP3.LUT R9, R101, 0xffff, RZ, 0xc0, !PT ;  /* 0x0000ffff65097812 */ /* 0x000fe200078ec0ff */
[----:B------:R0:W-:Y:S01]  /*23a40*/  STL.64 [R1], R2 ;  /* 0x0000000201007387 */ /* 0x0001e20000100a00 */
[----:B------:R-:W-:Y:S02]  /*23a50*/  LOP3.LUT R14, R99, 0xffff, RZ, 0xc0, !PT ;  /* 0x0000ffff630e7812 */ /* 0x000fe400078ec0ff */
[----:B------:R-:W-:Y:S02]  /*23a60*/  LOP3.LUT R15, R107, 0xffff, RZ, 0xc0, !PT ;  /* 0x0000ffff6b0f7812 */ /* 0x000fe400078ec0ff */
[----:B------:R-:W-:Y:S02]  /*23a70*/  LOP3.LUT R5, R51, 0xffff, RZ, 0xc0, !PT ;  /* 0x0000ffff33057812 */ /* 0x000fe400078ec0ff */
[----:B------:R-:W-:Y:S01]  /*23a80*/  LOP3.LUT R6, R50, 0xffff, RZ, 0xc0, !PT ;  /* 0x0000ffff32067812 */ /* 0x000fe200078ec0ff */
[----:B------:R-:W-:Y:S01]  /*23a90*/  IMAD.U32 R23, R15, 0x10000, RZ ;  /* 0x000100000f177824 */ /* 0x000fe200078e00ff */
[----:B------:R-:W-:-:S02]  /*23aa0*/  LOP3.LUT R7, R103, 0xffff, RZ, 0xc0, !PT ;  /* 0x0000ffff67077812 */ /* 0x000fc400078ec0ff */
[----:B------:R-:W-:Y:S01]  /*23ab0*/  LOP3.LUT R10, R98, 0xffff, RZ, 0xc0, !PT ;  /* 0x0000ffff620a7812 */ /* 0x000fe200078ec0ff */
[----:B0-----:R-:W-:Y:S01]  /*23ac0*/  IMAD.U32 R2, R4, 0x10000, RZ ;  /* 0x0001000004027824 */ /* 0x001fe200078e00ff */
[----:B------:R-:W-:Y:S02]  /*23ad0*/  LOP3.LUT R11, R97, 0xffff, RZ, 0xc0, !PT ;  /* 0x0000ffff610b7812 */ /* 0x000fe400078ec0ff */
[----:B------:R-:W-:Y:S02]  /*23ae0*/  LOP3.LUT R22, R106, 0xffff, RZ, 0xc0, !PT ;  /* 0x0000ffff6a167812 */ /* 0x000fe400078ec0ff */
[----:B------:R-:W-:Y:S02]  /*23af0*/  LOP3.LUT R19, R105, 0xffff, RZ, 0xc0, !PT ;  /* 0x0000ffff69137812 */ /* 0x000fe400078ec0ff */
[----:B------:R-:W-:Y:S01]  /*23b00*/  PRMT R21, R9, 0x3340, R8 ;  /* 0x0000334009157816 */ /* 0x000fe20000000008 */
[----:B------:R-:W-:Y:S01]  /*23b10*/  IMAD.U32 R8, R14, 0x10000, RZ ;  /* 0x000100000e087824 */ /* 0x000fe200078e00ff */
[----:B------:R-:W-:-:S02]  /*23b20*/  PRMT R3, R6, 0x3340, R5 ;  /* 0x0000334006037816 */ /* 0x000fc40000000005 */
[----:B------:R-:W-:Y:S01]  /*23b30*/  PRMT R20, R11, 0x3340, R10 ;  /* 0x000033400b147816 */ /* 0x000fe2000000000a */
[----:B------:R-:W-:Y:S01]  /*23b40*/  IMAD.U32 R10, R7, 0x10000, RZ ;  /* 0x00010000070a7824 */ /* 0x000fe200078e00ff */
[----:B------:R-:W-:Y:S02]  /*23b50*/  PRMT R22, R19, 0x3340, R22 ;  /* 0x0000334013167816 */ /* 0x000fe40000000016 */
[----:B------:R-:W-:Y:S02]  /*23b60*/  LOP3.LUT R6, R6, 0xff, RZ, 0xc0, !PT ;  /* 0x000000ff06067812 */ /* 0x000fe400078ec0ff */
[----:B------:R-:W-:Y:S02]  /*23b70*/  LOP3.LUT R11, R11, 0xff, RZ, 0xc0, !PT ;  /* 0x000000ff0b0b7812 */ /* 0x000fe400078ec0ff */
[----:B------:R-:W-:Y:S02]  /*23b80*/  LOP3.LUT R19, R19, 0xff, RZ, 0xc0, !PT ;  /* 0x000000ff13137812 */ /* 0x000fe400078ec0ff */
[----:B------:R-:W-:-:S02]  /*23b90*/  LOP3.LUT R9, R9, 0xff, RZ, 0xc0, !PT ;  /* 0x000000ff09097812 */ /* 0x000fc400078ec0ff */
[----:B------:R-:W-:Y:S02]  /*23ba0*/  LOP3.LUT R5, R2, 0xff0000, RZ, 0xc0, !PT ;  /* 0x00ff000002057812 */ /* 0x000fe400078ec0ff */
        /* <DEDUP_REMOVED lines=24> */
[----:B------:R-:W-:Y:S01]  /*23d30*/  LOP3.LUT R9, R2, 0xff, RZ, 0xc0, !PT ;  /* 0x000000ff02097812 */ /* 0x000fe200078ec0ff */
[----:B------:R-:W-:Y:S01]  /*23d40*/  IMAD.U32 R2, R6, 0x10000, RZ ;  /* 0x0001000006027824 */ /* 0x000fe200078e00ff */
[----:B------:R-:W-:Y:S01]  /*23d50*/  LOP3.LUT R27, R8, 0xff, RZ, 0xc0, !PT ;  /* 0x000000ff081b7812 */ /* 0x000fe200078ec0ff */
[----:B------:R-:W-:Y:S01]  /*23d60*/  IMAD.U32 R8, R11, 0x10000, RZ ;  /* 0x000100000b087824 */ /* 0x000fe200078e00ff */
[----:B------:R-:W-:Y:S02]  /*23d70*/  PRMT R24, R5, 0x3340, R24 ;  /* 0x0000334005187816 */ /* 0x000fe40000000018 */
[----:B------:R-:W-:-:S02]  /*23d80*/  PRMT R19, R26, 0x3340, R19 ;  /* 0x000033401a137816 */ /* 0x000fc40000000013 */
[----:B------:R-:W-:Y:S01]  /*23d90*/  LOP3.LUT R31, R26, 0xff, RZ, 0xc0, !PT ;  /* 0x000000ff1a1f7812 */ /* 0x000fe200078ec0ff */
[----:B------:R-:W-:Y:S01]  /*23da0*/  IMAD.U32 R26, R10, 0x10000, RZ ;  /* 0x000100000a1a7824 */ /* 0x000fe200078e00ff */
[----:B------:R-:W-:Y:S02]  /*23db0*/  LOP3.LUT R36, R123, 0xffff, RZ, 0xc0, !PT ;  /* 0x0000ffff7b247812 */ /* 0x000fe400078ec0ff */
[----:B------:R-:W-:Y:S02]  /*23dc0*/  LOP3.LUT R5, R5, 0xff, RZ, 0xc0, !PT ;  /* 0x000000ff05057812 */ /* 0x000fe400078ec0ff */
[----:B------:R-:W-:Y:S01]  /*23dd0*/  PRMT R9, R110, 0x7604, R9 ;  /* 0x000076046e097816 */ /* 0x000fe20000000009 */
[----:B------:R-:W-:Y:S01]  /*23de0*/  IMAD.U32 R30, R36, 0x10000, RZ ;  /* 0x00010000241e7824 */ /* 0x000fe200078e00ff */
[----:B------:R-:W-:Y:S02]  /*23df0*/  LOP3.LUT R2, R2, 0xff0000, RZ, 0xc0, !PT ;  /* 0x00ff000002027812 */ /* 0x000fe400078ec0ff */
[----:B------:R-:W-:-:S02]  /*23e00*/  PRMT R5, R114, 0x7604, R5 ;  /* 0x0000760472057816 */ /* 0x000fc40000000005 */
[----:B------:R-:W-:Y:S01]  /*23e10*/  LOP3.LUT R8, R8, 0xff0000, RZ, 0xc0, !PT ;  /* 0x00ff000008087812 */ /* 0x000fe200078ec0ff */
[----:B------:R-:W-:Y:S01]  /*23e20*/  IMAD.IADD R38, R9, 0x1, R2 ;  /* 0x0000000109267824 */ /* 0x000fe200078e0202 */
[----:B------:R-:W-:Y:S02]  /*23e30*/  PRMT R27, R118, 0x7604, R27 ;  /* 0x00007604761b7816 */ /* 0x000fe4000000001b */
[----:B------:R-:W-:Y:S01]  /*23e40*/  LOP3.LUT R26, R26, 0xff0000, RZ, 0xc0, !PT ;  /* 0x00ff00001a1a7812 */ /* 0x000fe200078ec0ff */
[----:B------:R-:W-:Y:S01]  /*23e50*/  IMAD.IADD R65, R5, 0x1, R8 ;  /* 0x0000000105417824 */ /* 0x000fe200078e0208 */
[----:B------:R-:W-:Y:S02]  /*23e60*/  PRMT R31, R122, 0x7604, R31 ;  /* 0x000076047a1f7816 */ /* 0x000fe4000000001f */
[----:B------:R-:W-:Y:S01]  /*23e70*/  LOP3.LUT R30, R30, 0xff0000, RZ, 0xc0, !PT ;  /* 0x00ff00001e1e7812 */ /* 0x000fe200078ec0ff */
[----:B------:R-:W-:Y:S01]  /*23e80*/  IMAD.IADD R42, R27, 0x1, R26 ;  /* 0x000000011b2a7824 */ /* 0x000fe200078e021a */
[----:B------:R-:W-:-:S02]  /*23e90*/  LOP3.LUT R2, R55, 0xffff, RZ, 0xc0, !PT ;  /* 0x0000ffff37027812 */ /* 0x000fc400078ec0ff */
[----:B------:R-:W-:Y:S01]  /*23ea0*/  LOP3.LUT R5, R54, 0xffff, RZ, 0xc0, !PT ;  /* 0x0000ffff36057812 */ /* 0x000fe200078ec0ff */
[----:B------:R-:W-:Y:S01]  /*23eb0*/  IMAD.IADD R66, R31, 0x1, R30 ;  /* 0x000000011f427824 */ /* 0x000fe200078e021e */
[----:B------:R-:W-:Y:S02]  /*23ec0*/  LOP3.LUT R26, R56, 0xffff, RZ, 0xc0, !PT ;  /* 0x0000ffff381a7812 */ /* 0x000fe400078ec0ff */
[C---:B------:R-:W-:Y:S02]  /*23ed0*/  PRMT R37, R5.reuse, 0x3340, R2 ;  /* 0x0000334005257816 */ /* 0x040fe40000000002 */
[----:B------:R-:W-:Y:S01]  /*23ee0*/  LOP3.LUT R2, R5, 0xff, RZ, 0xc0, !PT ;  /* 0x000000ff05027812 */ /* 0x000fe200078ec0ff */
[----:B------:R-:W-:Y:S01]  /*23ef0*/  IMAD.U32 R5, R26, 0x10000, RZ ;  /* 0x000100001a057824 */ /* 0x000fe200078e00ff */
[----:B------:R-:W-:Y:S02]  /*23f00*/  LOP3.LUT R39, R125, 0xffff, RZ, 0xc0, !PT ;  /* 0x0000ffff7d277812 */ /* 0x000fe400078ec0ff */
[----:B------:R-:W-:-:S02]  /*23f10*/  LOP3.LUT R27, R59, 0xffff, RZ, 0xc0, !PT ;  /* 0x0000ffff3b1b7812 */ /* 0x000fc400078ec0ff */
[----:B------:R-:W-:Y:S02]  /*23f20*/  LOP3.LUT R30, R58, 0xffff, RZ, 0xc0, !PT ;  /* 0x0000ffff3a1e7812 */ /* 0x000fe400078ec0ff */
[----:B------:R-:W-:Y:S02]  /*23f30*/  LOP3.LUT R9, R62, 0xffff, RZ, 0xc0, !PT ;  /* 0x0000ffff3e097812 */ /* 0x000fe400078ec0ff */
[----:B------:R-:W-:Y:S01]  /*23f40*/  PRMT R44, R30, 0x3340, R27 ;  /* 0x000033401e2c7816 */ /* 0x000fe2000000001b */
[----:B------:R-:W-:Y:S01]  /*23f50*/  IMAD.U32 R27, R39, 0x10000, RZ ;  /* 0x00010000271b7824 */ /* 0x000fe200078e00ff */
[----:B------:R-:W-:Y:S02]  /*23f60*/  PRMT R2, R55, 0x7604, R2 ;  /* 0x0000760437027816 */ /* 0x000fe40000000002 */
[----:B------:R-:W-:Y:S02]  /*23f70*/  LOP3.LUT R5, R5, 0xff0000, RZ, 0xc0, !PT ;  /* 0x00ff000005057812 */ /* 0x000fe400078ec0ff */
[----:B------:R-:W-:-:S02]  /*23f80*/  LOP3.LUT R46, R9, 0xff, RZ, 0xc0, !PT ;  /* 0x000000ff092e7812 */ /* 0x000fc400078ec0ff */
[C---:B------:R-:W-:Y:S01]  /*23f90*/  LOP3.LUT R8, R63.reuse, 0xffff, RZ, 0xc0, !PT ;  /* 0x0000ffff3f087812 */ /* 0x040fe200078ec0ff */
[----:B------:R-:W-:Y:S01]  /*23fa0*/  IMAD.IADD R68, R2, 0x1, R5 ;  /* 0x0000000102447824 */ /* 0x000fe200078e0205 */
[----:B------:R-:W-:Y:S02]  /*23fb0*/  LOP3.LUT R41, R60, 0xffff, RZ, 0xc0, !PT ;  /* 0x0000ffff3c297812 */ /* 0x000fe400078ec0ff */
[----:B------:R-:W-:Y:S02]  /*23fc0*/  PRMT R46, R63, 0x7604, R46 ;  /* 0x000076043f2e7816 */ /* 0x000fe4000000002e */
[----:B------:R-:W-:Y:S02]  /*23fd0*/  LOP3.LUT R27, R27, 0xff0000, RZ, 0xc0, !PT ;  /* 0x00ff00001b1b7812 */ /* 0x000fe400078ec0ff */
[----:B------:R-:W-:Y:S01]  /*23fe0*/  PRMT R40, R9, 0x3340, R8 ;  /* 0x0000334009287816 */ /* 0x000fe20000000008 */
[----:B------:R-:W-:Y:S01]  /*23ff0*/  IMAD.U32 R8, R41, 0x10000, RZ ;  /* 0x0001000029087824 */ /* 0x000fe200078e00ff */
[----:B------:R-:W-:Y:S01]  /*24000*/  LOP3.LUT R2, R49, 0xffff, RZ, 0xc0, !PT ;  /* 0x0000ffff31027812 */ /* 0x000fe200078ec0ff */
[----:B------:R-:W-:Y:S01]  /*24010*/  IMAD.IADD R69, R46, 0x1, R27 ;  /* 0x000000012e457824 */ /* 0x000fe200078e021b */
[----:B------:R-:W-:-:S02]  /*24020*/  LOP3.LUT R5, R53, 0xffff, RZ, 0xc0, !PT ;  /* 0x0000ffff35057812 */ /* 0x000fc400078ec0ff */
[----:B------:R-:W-:Y:S01]  /*24030*/  LOP3.LUT R30, R30, 0xff, RZ, 0xc0, !PT ;  /* 0x000000ff1e1e7812 */ /* 0x000fe200078ec0ff */
[----:B------:R-:W-:Y:S01]  /*24040*/  IMAD R12, R2, 0x1000000, R12 ;  /* 0x01000000020c7824 */ /* 0x000fe200078e020c */
[----:B------:R-:W-:Y:S01]  /*24050*/  PRMT R27, R13, 0x3340, R2 ;  /* 0x000033400d1b7816 */ /* 0x000fe20000000002 */
[----:B------:R-:W-:Y:S01]  /*24060*/  IMAD R13, R5, 0x1000000, R32 ;  /* 0x01000000050d7824 */ /* 0x000fe200078e0220 */
[----:B------:R-:W-:Y:S02]  /*24070*/  PRMT R30, R59, 0x7604, R30 ;  /* 0x000076043b1e7816 */ /* 0x000fe4000000001e */
[----:B------:R-:W-:Y:S01]  /*24080*/  LOP3.LUT R9, R8, 0xff0000, RZ, 0xc0, !PT ;  /* 0x00ff000008097812 */ /* 0x000fe200078ec0ff */
[----:B------:R-:W-:Y:S01]  /*24090*/  SHFL.UP PT, R12, R12, 0x8, RZ ;  /* 0x050000000c0c7989 */ /* 0x000fe200000e00ff */
[----:B------:R-:W-:Y:S02]  /*240a0*/  PRMT R2, R4, 0x3340, R5 ;  /* 0x0000334004027816 */ /* 0x000fe40000000005 */
        /* <DEDUP_REMOVED lines=13> */
[----:B------:R-:W-:Y:S01]  /*24180*/  LOP3.LUT R7, R124, 0xffff, RZ, 0xc0, !PT ;  /* 0x0000ffff7c077812 */ /* 0x000fe200078ec0ff */
[----:B------:R-:W-:Y:S01]  /*24190*/  IMAD R6, R4, 0x1000000, R65 ;  /* 0x0100000004067824 */ /* 0x000fe200078e0241 */
        /* <DEDUP_REMOVED lines=8> */
[----:B------:R-:W-:-:S02]  /*24220*/  PRMT R38, R36, 0x3340, R7 ;  /* 0x0000334024267816 */ /* 0x000fc40000000007 */
[----:B------:R-:W-:Y:S01]  /*24230*/  LOP3.LUT R5, R57, 0xffff, RZ, 0xc0, !PT ;  /* 0x0000ffff39057812 */ /* 0x000fe200078ec0ff */
[----:B------:R-:W-:Y:S01]  /*24240*/  SHFL.UP PT, R14, R14, 0x8, RZ ;  /* 0x050000000e0e7989 */ /* 0x000fe200000e00ff */
[----:B------:R-:W-:Y:S02]  /*24250*/  LOP3.LUT R7, R127, 0xff, RZ, 0xc0, !PT ;  /* 0x000000ff7f077812 */ /* 0x000fe400078ec0ff */
        /* <DEDUP_REMOVED lines=10> */
[----:B------:R-:W-:Y:S01]  /*24300*/  SHFL.UP PT, R4, R45, 0x8, RZ ;  /* 0x050000002d047989 */ /* 0x000fe200000e00ff */
[----:B------:R-:W-:Y:S01]  /*24310*/  PRMT R20, R20, 0x5410, R31 ;  /* 0x0000541014147816 */ /* 0x000fe2000000001f */
[----:B------:R-:W-:Y:S01]  /*24320*/  IMAD R10, R42, 0x1000000, R67 ;  /* 0x010000002a0a7824 */ /* 0x000fe200078e0243 */
[----:B------:R-:W-:Y:S01]  /*24330*/  PRMT R23, R23, 0x5410, R32 ;  /* 0x0000541017177816 */ /* 0x000fe20000000020 */
[----:B------:R-:W0:Y:S01]  /*24340*/  SHFL.UP PT, R7, R64, 0x8, RZ ;  /* 0x0500000040077989 */ /* 0x000e2200000e00ff */
[----:B------:R-:W-:Y:S02]  /*24350*/  PRMT R22, R22, 0x5410, R33 ;  /* 0x0000541016167816 */ /* 0x000fe40000000021 */
[----:B------:R-:W-:Y:S01]  /*24360*/  PRMT R26, R128, 0x7604, R127 ;  /* 0x00007604801a7816 */ /* 0x000fe2000000007f */
[----:B------:R-:W1:Y:S01]  /*24370*/  SHFL.UP PT, R65, R15, 0x8, RZ ;  /* 0x050000000f417989 */ /* 0x000e6200000e00ff */
[----:B------:R-:W-:-:S02]  /*24380*/  PRMT R3, R3, 0x5410, R2 ;  /* 0x0000541003037816 */ /* 0x000fc40000000002 */
[----:B------:R-:W-:Y:S01]  /*24390*/  PRMT R2, R0, 0x5410, R27 ;  /* 0x0000541000027816 */ /* 0x000fe2000000001b */
[----:B------:R-:W-:Y:S01]  /*243a0*/  STL.128 [R1+0x10], R20 ;  /* 0x0000101401007387 */ /* 0x000fe20000100c00 */
[----:B------:R-:W-:Y:S02]  /*243b0*/  PRMT R25, R25, 0x5410, R34 ;  /* 0x0000541019197816 */ /* 0x000fe40000000022 */
[----:B------:R-:W-:Y:S01]  /*243c0*/  PRMT R24, R24, 0x5410, R35 ;  /* 0x0000541018187816 */ /* 0x000fe20000000023 */
[----:B------:R-:W-:Y:S01]  /*243d0*/  SHFL.UP PT, R9, R9, 0x8, RZ ;  /* 0x0500000009097989 */ /* 0x000fe200000e00ff */
[----:B------:R-:W-:Y:S02]  /*243e0*/  PRMT R27, R37, 0x5410, R36 ;  /* 0x00005410251b7816 */ /* 0x000fe40000000024 */
[----:B------:R-:W-:Y:S01]  /*243f0*/  ISETP.NE.U32.AND P0, PT, R131, RZ, PT ;  /* 0x000000ff8300720c */ /* 0x000fe20003f05070 */
[----:B------:R-:W-:Y:S01]  /*24400*/  SHFL.UP PT, R10, R10, 0x8, RZ ;  /* 0x050000000a0a7989 */ /* 0x000fe200000e00ff */
[----:B------:R-:W-:-:S02]  /*24410*/  PRMT R41, R41, 0x3340, R42 ;  /* 0x0000334029297816 */ /* 0x000fc4000000002a */
[----:B------:R-:W-:Y:S01]  /*24420*/  ISETP.NE.AND.EX P0, PT, R132, RZ, PT, P0 ;  /* 0x000000ff8400720c */ /* 0x000fe20003f05300 */
[----:B------:R-:W2:Y:S01]  /*24430*/  SHFL.UP PT, R11, R11, 0x8, RZ ;  /* 0x050000000b0b7989 */ /* 0x000ea200000e00ff */
[----:B------:R-:W-:Y:S02]  /*24440*/  PRMT R31, R40, 0x5410, R39 ;  /* 0x00005410281f7816 */ /* 0x000fe40000000027 */
[----:B------:R-:W-:Y:S01]  /*24450*/  PRMT R30, R44, 0x5410, R41 ;  /* 0x000054102c1e7816 */ /* 0x000fe20000000029 */
[----:B0-----:R-:W-:Y:S01]  /*24460*/  STL.128 [R1+0x60], R4 ;  /* 0x0000600401007387 */ /* 0x001fe20000100c00 */
[----:B------:R-:W-:Y:S02]  /*24470*/  PRMT R32, R48, 0x7610, R32 ;  /* 0x0000761030207816 */ /* 0x000fe40000000020 */
[----:B------:R-:W-:Y:S01]  /*24480*/  PRMT R33, R50, 0x7610, R33 ;  /* 0x0000761032217816 */ /* 0x000fe20000000021 */
[----:B------:R-:W0:Y:S01]  /*24490*/  SHFL.UP PT, R15, R43, 0x8, RZ ;  /* 0x050000002b0f7989 */ /* 0x000e2200000e00ff */
[----:B-1----:R-:W-:-:S02]  /*244a0*/  SHF.R.U32.HI R0, RZ, 0x8, R65 ;  /* 0x00000008ff007819 */ /* 0x002fc40000011641 */
[----:B------:R-:W-:Y:S01]  /*244b0*/  PRMT R34, R51, 0x7610, R34 ;  /* 0x0000761033227816 */ /* 0x000fe20000000022 */
[----:B------:R-:W-:Y:S01]  /*244c0*/  SHFL.UP PT, R22, R28, 0x8, RZ ;  /* 0x050000001c167989 */ /* 0x000fe200000e00ff */
        /* <DEDUP_REMOVED lines=14> */
[----:B------:R4:W-:Y:S01]  /*245b0*/  STL.U16 [R1+0x38], R26 ;  /* 0x0000381a01007387 */ /* 0x0009e20000100400 */
[----:B------:R-:W-:-:S02]  /*245c0*/  PRMT R71, R104, 0x7610, R71 ;  /* 0x0000761068477816 */ /* 0x000fc40000000047 */
[----:B------:R-:W-:Y:S01]  /*245d0*/  PRMT R72, R105, 0x7610, R72 ;  /* 0x0000761069487816 */ /* 0x000fe20000000048 */
[----:B--2---:R-:W-:Y:S01]  /*245e0*/  STL.128 [R1+0x70], R8 ;  /* 0x0000700801007387 */ /* 0x004fe20000100c00 */
[----:B------:R-:W-:Y:S02]  /*245f0*/  PRMT R73, R106, 0x7610, R73 ;  /* 0x000076106a497816 */ /* 0x000fe40000000049 */
[----:B------:R-:W-:Y:S01]  /*24600*/  PRMT R74, R107, 0x7610, R74 ;  /* 0x000076106b4a7816 */ /* 0x000fe2000000004a */
[----:B0-----:R-:W-:Y:S01]  /*24610*/  STL.128 [R1+0x50], R12 ;  /* 0x0000500c01007387 */ /* 0x001fe20000100c00 */
[----:B------:R-:W-:Y:S02]  /*24620*/  PRMT R75, R108, 0x7610, R75 ;  /* 0x000076106c4b7816 */ /* 0x000fe4000000004b */
[----:B----4-:R-:W-:Y:S01]  /*24630*/  PRMT R26, R19, 0x5410, R38 ;  /* 0x00005410131a7816 */ /* 0x010fe20000000026 */
[----:B-1----:R-:W-:Y:S01]  /*24640*/  STL.64 [R1+0x88], R4 ;  /* 0x0000880401007387 */ /* 0x002fe20000100a00 */
[----:B------:R-:W-:-:S02]  /*24650*/  PRMT R19, R47, 0x7610, R19 ;  /* 0x000076102f137816 */ /* 0x000fc40000000013 */
[----:B------:R-:W-:Y:S01]  /*24660*/  PRMT R76, R109, 0x7610, R76 ;  /* 0x000076106d4c7816 */ /* 0x000fe2000000004c */
[----:B------:R-:W-:Y:S01]  /*24670*/  STL.128 [R1+0x20], R24 ;  /* 0x0000201801007387 */ /* 0x000fe20000100c00 */
[----:B------:R-:W-:Y:S02]  /*24680*/  PRMT R77, R110, 0x7610, R77 ;  /* 0x000076106e4d7816 */ /* 0x000fe4000000004d */
[----:B------:R-:W-:Y:S01]  /*24690*/  PRMT R78, R111, 0x7610, R78 ;  /* 0x000076106f4e7816 */ /* 0x000fe2000000004e */
[----:B---3--:R-:W-:Y:S01]  /*246a0*/  STL.64 [R1+0x48], R20 ;  /* 0x0000481401007387 */ /* 0x008fe20000100a00 */
        /* <DEDUP_REMOVED lines=14> */
[----:B0-----:R-:W-:Y:S01]  /*24790*/  IMAD.MOV.U32 R2, RZ, RZ, R16 ;  /* 0x000000ffff027224 */ /* 0x001fe200078e0010 */
[----:B------:R-:W-:Y:S01]  /*247a0*/  PRMT R90, R122, 0x7610, R90 ;  /* 0x000076107a5a7816 */ /* 0x000fe2000000005a */
[----:B------:R-:W-:Y:S01]  /*247b0*/  IMAD.MOV.U32 R3, RZ, RZ, R17 ;  /* 0x000000ffff037224 */ /* 0x000fe200078e0011 */
[----:B------:R-:W-:Y:S02]  /*247c0*/  PRMT R91, R123, 0x7610, R91 ;  /* 0x000076107b5b7816 */ /* 0x000fe4000000005b */
[----:B-1----:R-:W-:Y:S01]  /*247d0*/  PRMT R30, R29, 0x7610, R30 ;  /* 0x000076101d1e7816 */ /* 0x002fe2000000001e */
[----:B--2---:R-:W-:Y:S01]  /*247e0*/  IMAD.MOV.U32 R0, RZ, RZ, R28 ;  /* 0x000000ffff007224 */ /* 0x004fe200078e001c */
        /* <DEDUP_REMOVED lines=24> */
.L_x_722:
[----:B0-----:R-:W-:-:S06]  /*24970*/  IMAD.IADD R0, R1, 0x1, R2 ;  /* 0x0000000101007824 */ /* 0x001fcc00078e0202 */
[----:B------:R-:W2:Y:S01]  /*24980*/  LDL.U8 R0, [R0+0x90] ;  /* 0x0000900000007983 */ /* 0x000ea20000100000 */
[----:B------:R-:W-:Y:S02]  /*24990*/  IMAD.MOV.U32 R3, RZ, RZ, R2 ;  /* 0x000000ffff037224 */ /* 0x000fe400078e0002 */
[----:B------:R-:W-:Y:S01]  /*249a0*/  VIADD R2, R2, 0x1 ;  /* 0x0000000102027836 */ /* 0x000fe20000000000 */
[----:B--2---:R-:W-:-:S13]  /*249b0*/  ISETP.NE.AND P0, PT, R0, RZ, PT ;  /* 0x000000ff0000720c */ /* 0x004fda0003f05270 */
[----:B------:R-:W-:Y:S05]  /*249c0*/  @P0 BRA `(.L_x_722) ;  /* 0xfffffffc00e80947 */ /* 0x000fea000383ffff */
[----:B------:R-:W-:Y:S05]  /*249d0*/  BSYNC.RECONVERGENT B1 ;  /* 0x0000000000017941 */ /* 0x000fea0003800200 */
.L_x_721:
[----:B------:R-:W-:Y:S01]  /*249e0*/  LOP3.LUT P0, RZ, R12, 0xff, RZ, 0xc0, !PT ;  /* 0x000000ff0cff7812 */ /* 0x000fe2000780c0ff */
[----:B------:R-:W-:Y:S01]  /*249f0*/  BSSY.RECONVERGENT B1, `(.L_x_723) ;  /* 0x0000010000017945 */ /* 0x000fe20003800200 */
[----:B------:R-:W-:-:S11]  /*24a00*/  IMAD.MOV.U32 R0, RZ, RZ, R3 ;  /* 0x000000ffff007224 */ /* 0x000fd600078e0003 */
[----:B------:R-:W-:Y:S05]  /*24a10*/  @!P0 BRA `(.L_x_724) ;  /* 0x0000000000348947 */ /* 0x000fea0003800000 */
[----:B------:R-:W-:Y:S01]  /*24a20*/  BSSY.RECONVERGENT B2, `(.L_x_725) ;  /* 0x000000b000027945 */ /* 0x000fe20003800200 */
[----:B------:R-:W-:-:S07]  /*24a30*/  IMAD.MOV.U32 R0, RZ, RZ, RZ ;  /* 0x000000ffff007224 */ /* 0x000fce00078e00ff */
.L_x_726:
        /* <DEDUP_REMOVED lines=10> */
.L_x_725:
[----:B------:R-:W-:-:S07]  /*24ae0*/  IMAD.MOV.U32 R0, RZ, RZ, R4 ;  /* 0x000000ffff007224 */ /* 0x000fce00078e0004 */
.L_x_724:
[----:B------:R-:W-:Y:S05]  /*24af0*/  BSYNC.RECONVERGENT B1 ;  /* 0x0000000000017941 */ /* 0x000fea0003800200 */
.L_x_723:
[----:B------:R-:W-:Y:S01]  /*24b00*/  IMAD.IADD R2, R1, 0x1, R0 ;  /* 0x0000000101027824 */ /* 0x000fe200078e0200 */
[----:B------:R-:W-:Y:S01]  /*24b10*/  BSSY.RECONVERGENT B1, `(.L_x_727) ;  /* 0x0000009000017945 */ /* 0x000fe20003800200 */
[----:B------:R-:W-:-:S03]  /*24b20*/  IMAD.MOV.U32 R0, RZ, RZ, RZ ;  /* 0x000000ffff007224 */ /* 0x000fc600078e00ff */
[----:B------:R0:W-:Y:S04]  /*24b30*/  STL.U8 [R2+0x91], RZ ;  /* 0x000091ff02007387 */ /* 0x0001e80000100000 */
.L_x_728:
[----:B------:R-:W-:-:S05]  /*24b40*/  IMAD.IADD R3, R1, 0x1, R0 ;  /* 0x0000000101037824 */ /* 0x000fca00078e0200 */
[----:B0-----:R-:W2:Y:S02]  /*24b50*/  LDL.U8 R2, [R3+0x90] ;  /* 0x0000900003027983 */ /* 0x001ea40000100000 */
[----:B--2---:R-:W-:Y:S01]  /*24b60*/  ISETP.NE.AND P0, PT, R2, RZ, PT ;  /* 0x000000ff0200720c */ /* 0x004fe20003f05270 */
[----:B------:R-:W-:Y:S02]  /*24b70*/  IMAD.MOV.U32 R2, RZ, RZ, R0 ;  /* 0x000000ffff027224 */ /* 0x000fe400078e0000 */
[----:B------:R-:W-:-:S10]  /*24b80*/  VIADD R0, R0, 0x1 ;  /* 0x0000000100007836 */ /* 0x000fd40000000000 */
[----:B------:R-:W-:Y:S05]  /*24b90*/  @P0 BRA `(.L_x_728) ;  /* 0xfffffffc00e80947 */ /* 0x000fea000383ffff */
[----:B------:R-:W-:Y:S05]  /*24ba0*/  BSYNC.RECONVERGENT B1 ;  /* 0x0000000000017941 */ /* 0x000fea0003800200 */
.L_x_727:
[----:B------:R-:W-:Y:S01]  /*24bb0*/  LOP3.LUT P0, RZ, R47, 0xff, RZ, 0xc0, !PT ;  /* 0x000000ff2fff7812 */ /* 0x000fe2000780c0ff */
[----:B------:R-:W-:Y:S01]  /*24bc0*/  BSSY.RECONVERGENT B1, `(.L_x_729) ;  /* 0x0000010000017945 */ /* 0x000fe20003800200 */
[----:B------:R-:W-:-:S11]  /*24bd0*/  IMAD.MOV.U32 R0, RZ, RZ, R2 ;  /* 0x000000ffff007224 */ /* 0x000fd600078e0002 */
[----:B------:R-:W-:Y:S05]  /*24be0*/  @!P0 BRA `(.L_x_730) ;  /* 0x0000000000348947 */ /* 0x000fea0003800000 */
[----:B------:R-:W-:Y:S01]  /*24bf0*/  BSSY.RECONVERGENT B2, `(.L_x_731) ;  /* 0x000000b000027945 */ /* 0x000fe20003800200 */
[----:B------:R-:W-:-:S07]  /*24c00*/  IMAD.MOV.U32 R0, RZ, RZ, RZ ;  /* 0x000000ffff007224 */ /* 0x000fce00078e00ff */
.L_x_732:
        /* <DEDUP_REMOVED lines=10> */
.L_x_731:
[----:B------:R-:W-:-:S07]  /*24cb0*/  IMAD.MOV.U32 R0, RZ, RZ, R4 ;  /* 0x000000ffff007224 */ /* 0x000fce00078e0004 */
.L_x_730:
[----:B------:R-:W-:Y:S05]  /*24cc0*/  BSYNC.RECONVERGENT B1 ;  /* 0x0000000000017941 */ /* 0x000fea0003800200 */
.L_x_729:
        /* <DEDUP_REMOVED lines=71> */
.L_x_720:
[----:B------:R-:W-:Y:S05]  /*25140*/  BSYNC.RECONVERGENT B0 ;  /* 0x0000000000007941 */ /* 0x000fea0003800200 */
.L_x_719:
        /* <DEDUP_REMOVED lines=61> */
.L_x_734:
[----:B------:R-:W-:Y:S05]  /*25520*/  BSYNC.RECONVERGENT B0 ;  /* 0x0000000000007941 */ /* 0x000fea0003800200 */
.L_x_733:
        /* <DEDUP_REMOVED lines=154> */
[----:B------:R-:W-:-:S02]  /*25ed0*/  PRMT R21, R21, 0x5410, R50 ;  /* 0x0000541015157816 */ /* 0x000fc40000000032 */
[----:B------:R-:W-:Y:S01]  /*25ee0*/  PRMT R20, R20, 0x5410, R29 ;  /* 0x0000541014147816 */ /* 0x000fe2000000001d */
[----:B------:R-:W0:Y:S01]  /*25ef0*/  SHFL.UP PT, R4, R63, 0x10, RZ ;  /* 0x060000003f047989 */ /* 0x000e2200000e00ff */
[----:B------:R-:W-:Y:S02]  /*25f00*/  PRMT R23, R23, 0x5410, R52 ;  /* 0x0000541017177816 */ /* 0x000fe40000000034 */
[----:B------:R-:W-:Y:S01]  /*25f10*/  PRMT R22, R22, 0x5410, R47 ;  /* 0x0000541016167816 */ /* 0x000fe2000000002f */
[----:B------:R-:W1:Y:S01]  /*25f20*/  SHFL.UP PT, R98, R98, 0x10, RZ ;  /* 0x0600000062627989 */ /* 0x000e6200000e00ff */
[----:B------:R-:W-:Y:S02]  /*25f30*/  PRMT R24, R24, 0x5410, R49 ;  /* 0x0000541018187816 */ /* 0x000fe40000000031 */
[----:B------:R-:W-:Y:S01]  /*25f40*/  LOP3.LUT R60, R44, 0xffff, RZ, 0xc0, !PT ;  /* 0x0000ffff2c3c7812 */ /* 0x000fe200078ec0ff */
[----:B------:R2:W-:Y:S01]  /*25f50*/  STL.128 [R1+0x10], R20 ;  /* 0x0000101401007387 */ /* 0x0005e20000100c00 */
[----:B------:R-:W-:-:S02]  /*25f60*/  ISETP.NE.U32.AND P0, PT, R129, RZ, PT ;  /* 0x000000ff8100720c */ /* 0x000fc40003f05070 */
[----:B------:R-:W-:Y:S01]  /*25f70*/  PRMT R26, R96, 0x7604, R95 ;  /* 0x00007604601a7816 */ /* 0x000fe2000000005f */
[----:B------:R-:W-:Y:S01]  /*25f80*/  SHFL.UP PT, R49, R0, 0x10, RZ ;  /* 0x0600000000317989 */ /* 0x000fe200000e00ff */
[----:B------:R-:W-:Y:S01]  /*25f90*/  IMAD R10, R60, 0x1000000, R101 ;  /* 0x010000003c0a7824 */ /* 0x000fe200078e0265 */
[----:B------:R-:W-:Y:S02]  /*25fa0*/  ISETP.NE.AND.EX P0, PT, R130, RZ, PT, P0 ;  /* 0x000000ff8200720c */ /* 0x000fe40003f05300 */
[----:B------:R-:W-:Y:S01]  /*25fb0*/  SHFL.UP PT, R20, R129, 0x10, RZ ;  /* 0x0600000081147989 */ /* 0x000fe200000e00ff */
[----:B------:R-:W-:Y:S02]  /*25fc0*/  PRMT R57, R57, 0x3340, R60 ;  /* 0x0000334039397816 */ /* 0x000fe4000000003c */
[----:B------:R-:W-:Y:S01]  /*25fd0*/  PRMT R17, R17, 0x5410, R48 ;  /* 0x0000541011117816 */ /* 0x000fe20000000030 */
[----:B------:R-:W-:Y:S01]  /*25fe0*/  SHFL.UP PT, R21, R130, 0x10, RZ ;  /* 0x0600000082157989 */ /* 0x000fe200000e00ff */
[----:B------:R-:W-:-:S02]  /*25ff0*/  PRMT R16, R16, 0x5410, R27 ;  /* 0x0000541010107816 */ /* 0x000fc4000000001b */
[----:B------:R-:W-:Y:S01]  /*26000*/  PRMT R25, R25, 0x5410, R54 ;  /* 0x0000541019197816 */ /* 0x000fe20000000036 */
[----:B0-----:R0:W-:Y:S01]  /*26010*/  STL.128 [R1+0x60], R4 ;  /* 0x0000600401007387 */ /* 0x0011e20000100c00 */
[----:B------:R-:W-:Y:S02]  /*26020*/  PRMT R27, R56, 0x5410, R51 ;  /* 0x00005410381b7816 */ /* 0x000fe40000000033 */
[----:B------:R-:W-:Y:S01]  /*26030*/  PRMT R29, R58, 0x5410, R55 ;  /* 0x000054103a1d7816 */ /* 0x000fe20000000037 */
[----:B------:R-:W-:Y:S01]  /*26040*/  SHFL.UP PT, R4, R2, 0x10, RZ ;  /* 0x0600000002047989 */ /* 0x000fe200000e00ff */
[----:B-1----:R-:W-:Y:S02]  /*26050*/  SHF.R.U32.HI R47, RZ, 0x8, R98 ;  /* 0x00000008ff2f7819 */ /* 0x002fe40000011662 */
[----:B--2---:R-:W-:Y:S01]  /*26060*/  PRMT R22, R31, 0x7610, R22 ;  /* 0x000076101f167816 */ /* 0x004fe20000000016 */
[----:B------:R-:W1:Y:S01]  /*26070*/  SHFL.UP PT, R5, R3, 0x10, RZ ;  /* 0x0600000003057989 */ /* 0x000e6200000e00ff */
[----:B------:R-:W-:-:S02]  /*26080*/  PRMT R48, R47, 0x7604, R98 ;  /* 0x000076042f307816 */ /* 0x000fc40000000062 */
[----:B------:R-:W-:Y:S01]  /*26090*/  PRMT R47, R19, 0x7610, R47 ;  /* 0x00007610132f7816 */ /* 0x000fe2000000002f */
[----:B------:R-:W-:Y:S01]  /*260a0*/  SHFL.UP PT, R12, R15, 0x10, RZ ;  /* 0x060000000f0c7989 */ /* 0x000fe200000e00ff */
[----:B------:R-:W-:Y:S02]  /*260b0*/  PRMT R106, R64, 0x7610, R106 ;  /* 0x00007610406a7816 */ /* 0x000fe4000000006a */
[----:B------:R-:W-:Y:S01]  /*260c0*/  PRMT R50, R65, 0x7610, R50 ;  /* 0x0000761041327816 */ /* 0x000fe20000000032 */
[----:B------:R-:W-:Y:S01]  /*260d0*/  SHFL.UP PT, R8, R8, 0x10, RZ ;  /* 0x0600000008087989 */ /* 0x000fe200000e00ff */
[----:B0-----:R-:W-:Y:S02]  /*260e0*/  PRMT R6, R36, 0x7610, R6 ;  /* 0x0000761024067816 */ /* 0x001fe40000000006 */
[----:B------:R-:W-:Y:S01]  /*260f0*/  PRMT R107, R66, 0x7610, R107 ;  /* 0x00007610426b7816 */ /* 0x000fe2000000006b */
[----:B------:R-:W-:Y:S01]  /*26100*/  SHFL.UP PT, R9, R9, 0x10, RZ ;  /* 0x0600000009097989 */ /* 0x000fe200000e00ff */
[----:B------:R-:W-:-:S02]  /*26110*/  PRMT R56, R67, 0x7610, R56 ;  /* 0x0000761043387816 */ /* 0x000fc40000000038 */
[----:B------:R-:W-:Y:S01]  /*26120*/  PRMT R108, R68, 0x7610, R108 ;  /* 0x00007610446c7816 */ /* 0x000fe2000000006c */
[----:B------:R-:W-:Y:S01]  /*26130*/  SHFL.UP PT, R10, R10, 0x10, RZ ;  /* 0x060000000a0a7989 */ /* 0x000fe200000e00ff */
[----:B------:R-:W-:Y:S02]  /*26140*/  PRMT R51, R69, 0x7610, R51 ;  /* 0x0000761045337816 */ /* 0x000fe40000000033 */
[----:B------:R-:W-:Y:S01]  /*26150*/  PRMT R109, R70, 0x7610, R109 ;  /* 0x00007610466d7816 */ /* 0x000fe2000000006d */
[----:B------:R-:W0:Y:S01]  /*26160*/  SHFL.UP PT, R11, R11, 0x10, RZ ;  /* 0x060000000b0b7989 */ /* 0x000e2200000e00ff */
[----:B------:R-:W-:Y:S02]  /*26170*/  PRMT R58, R71, 0x7610, R58 ;  /* 0x00007610473a7816 */ /* 0x000fe4000000003a */
[----:B------:R-:W-:Y:S01]  /*26180*/  PRMT R60, R72, 0x7610, R60 ;  /* 0x00007610483c7816 */ /* 0x000fe2000000003c */
[----:B------:R2:W3:Y:S01]  /*26190*/  SHFL.UP PT, R15, R61, 0x10, RZ ;  /* 0x060000003d0f7989 */ /* 0x0004e200000e00ff */
[----:B------:R-:W-:-:S02]  /*261a0*/  PRMT R52, R73, 0x7610, R52 ;  /* 0x0000761049347816 */ /* 0x000fc40000000034 */
[----:B------:R-:W-:Y:S01]  /*261b0*/  PRMT R59, R75, 0x7610, R59 ;  /* 0x000076104b3b7816 */ /* 0x000fe2000000003b */
[----:B-1----:R-:W-:Y:S01]  /*261c0*/  STL.64 [R1+0x88], R4 ;  /* 0x0000880401007387 */ /* 0x002fe20000100a00 */
[----:B------:R-:W-:Y:S02]  /*261d0*/  PRMT R104, R76, 0x7610, R104 ;  /* 0x000076104c687816 */ /* 0x000fe40000000068 */
[----:B------:R-:W-:Y:S01]  /*261e0*/  PRMT R110, R78, 0x7610, R110 ;  /* 0x000076104e6e7816 */ /* 0x000fe2000000006e */
[----:B------:R-:W-:Y:S01]  /*261f0*/  STL.64 [R1+0x48], R20 ;  /* 0x0000481401007387 */ /* 0x000fe20000100a00 */
[----:B--2---:R-:W-:Y:S02]  /*26200*/  PRMT R61, R79, 0x7610, R61 ;  /* 0x000076104f3d7816 */ /* 0x004fe4000000003d */
[----:B------:R-:W-:Y:S01]  /*26210*/  PRMT R111, R80, 0x7610, R111 ;  /* 0x00007610506f7816 */ /* 0x000fe2000000006f */
[----:B------:R-:W-:Y:S01]  /*26220*/  STL [R1+0x84], R49 ;  /* 0x0000843101007387 */ /* 0x000fe20000100800 */
[----:B------:R-:W-:-:S02]  /*26230*/  PRMT R54, R82, 0x7610, R54 ;  /* 0x0000761052367816 */ /* 0x000fc40000000036 */
[----:B------:R-:W-:Y:S01]  /*26240*/  PRMT R112, R83, 0x7610, R112 ;  /* 0x0000761053707816 */ /* 0x000fe20000000070 */
[----:B------:R1:W-:Y:S01]  /*26250*/  STL.U16 [R1+0x38], R26 ;  /* 0x0000381a01007387 */ /* 0x0003e20000100400 */
[----:B------:R-:W-:Y:S02]  /*26260*/  PRMT R97, R84, 0x7610, R97 ;  /* 0x0000761054617816 */ /* 0x000fe40000000061 */
[----:B------:R-:W-:Y:S01]  /*26270*/  PRMT R113, R85, 0x7610, R113 ;  /* 0x0000761055717816 */ /* 0x000fe20000000071 */
[----:B------:R2:W-:Y:S01]  /*26280*/  STL.64 [R1+0x8], R16 ;  /* 0x0000081001007387 */ /* 0x0005e20000100a00 */
[----:B------:R-:W-:Y:S02]  /*26290*/  PRMT R55, R86, 0x7610, R55 ;  /* 0x0000761056377816 */ /* 0x000fe40000000037 */
[----:B------:R-:W-:Y:S01]  /*262a0*/  PRMT R114, R87, 0x7610, R114 ;  /* 0x0000761057727816 */ /* 0x000fe20000000072 */
[----:B------:R4:W-:Y:S01]  /*262b0*/  STL.U16 [R1+0x80], R48 ;  /* 0x0000803001007387 */ /* 0x0009e20000100400 */
[----:B------:R-:W-:-:S02]  /*262c0*/  PRMT R99, R88, 0x7610, R99 ;  /* 0x0000761058637816 */ /* 0x000fc40000000063 */
[----:B-1----:R-:W-:Y:S01]  /*262d0*/  PRMT R26, R28, 0x5410, R53 ;  /* 0x000054101c1a7816 */ /* 0x002fe20000000035 */
[----:B0-----:R0:W-:Y:S01]  /*262e0*/  STL.128 [R1+0x70], R8 ;  /* 0x0000700801007387 */ /* 0x0011e20000100c00 */
[----:B------:R-:W-:Y:S02]  /*262f0*/  PRMT R28, R62, 0x5410, R57 ;  /* 0x000054103e1c7816 */ /* 0x000fe40000000039 */
[----:B------:R-:W-:Y:S01]  /*26300*/  PRMT R62, R74, 0x7610, R62 ;  /* 0x000076104a3e7816 */ /* 0x000fe2000000003e */
[----:B------:R1:W-:Y:S01]  /*26310*/  STL.128 [R1+0x20], R24 ;  /* 0x0000201801007387 */ /* 0x0003e20000100c00 */
[----:B------:R-:W-:Y:S01]  /*26320*/  PRMT R53, R77, 0x7610, R53 ;  /* 0x000076104d357816 */ /* 0x000fe20000000035 */
[----:B--2---:R-:W-:Y:S01]  /*26330*/  IMAD.MOV.U32 R16, RZ, RZ, R2 ;  /* 0x000000ffff107224 */ /* 0x004fe200078e0002 */
[----:B----4-:R-:W-:Y:S01]  /*26340*/  PRMT R48, R35, 0x7610, R48 ;  /* 0x0000761023307816 */ /* 0x010fe20000000030 */
[----:B------:R2:W-:Y:S01]  /*26350*/  STL.64 [R1+0x30], R28 ;  /* 0x0000301c01007387 */ /* 0x0005e20000100a00 */
[----:B------:R-:W-:Y:S01]  /*26360*/  PRMT R101, R89, 0x7610, R101 ;  /* 0x0000761059657816 */ /* 0x000fe20000000065 */
[----:B------:R-:W-:Y:S01]  /*26370*/  IMAD.MOV.U32 R17, RZ, RZ, R3 ;  /* 0x000000ffff117224 */ /* 0x000fe200078e0003 */
[----:B------:R-:W-:Y:S01]  /*26380*/  PRMT R57, R90, 0x7610, R57 ;  /* 0x000076105a397816 */ /* 0x000fe20000000039 */
[----:B---3--:R3:W-:Y:S01]  /*26390*/  STL.128 [R1+0x50], R12 ;  /* 0x0000500c01007387 */ /* 0x0087e20000100c00 */
[----:B------:R-:W-:-:S02]  /*263a0*/  PRMT R102, R91, 0x7610, R102 ;  /* 0x000076105b667816 */ /* 0x000fc40000000066 */
[----:B------:R-:W-:Y:S02]  /*263b0*/  PRMT R100, R92, 0x7610, R100 ;  /* 0x000076105c647816 */ /* 0x000fe40000000064 */
[----:B0-----:R-:W-:Y:S02]  /*263c0*/  PRMT R8, R34, 0x7610, R8 ;  /* 0x0000761022087816 */ /* 0x001fe40000000008 */
[----:B------:R-:W-:Y:S01]  /*263d0*/  PRMT R7, R37, 0x7610, R7 ;  /* 0x0000761025077816 */ /* 0x000fe20000000007 */
[----:B-1----:R-:W-:Y:S01]  /*263e0*/  IMAD.MOV.U32 R26, RZ, RZ, R0 ;  /* 0x000000ffff1a7224 */ /* 0x002fe200078e0000 */
[----:B------:R-:W-:Y:S02]  /*263f0*/  PRMT R27, R32, 0x7610, R27 ;  /* 0x00007610201b7816 */ /* 0x000fe4000000001b */
[----:B--2---:R-:W-:Y:S02]  /*26400*/  PRMT R28, R30, 0x7610, R28 ;  /* 0x000076101e1c7816 */ /* 0x004fe4000000001c */
[----:B------:R-:W-:-:S02]  /*26410*/  PRMT R29, R33, 0x7610, R29 ;  /* 0x00007610211d7816 */ /* 0x000fc4000000001d */
[----:B------:R-:W-:Y:S02]  /*26420*/  PRMT R9, R38, 0x7610, R9 ;  /* 0x0000761026097816 */ /* 0x000fe40000000009 */
[----:B---3--:R-:W-:Y:S02]  /*26430*/  PRMT R14, R39, 0x7610, R14 ;  /* 0x00007610270e7816 */ /* 0x008fe4000000000e */
        /* <DEDUP_REMOVED lines=19> */
.L_x_738:
[----:B0-----:R-:W-:-:S06]  /*26570*/  IMAD.IADD R4, R1, 0x1, R8 ;  /* 0x0000000101047824 */ /* 0x001fcc00078e0208 */
[----:B------:R-:W2:Y:S01]  /*26580*/  LDL.U8 R4, [R4+0x90] ;  /* 0x0000900004047983 */ /* 0x000ea20000100000 */
[----:B------:R-:W-:Y:S02]  /*26590*/  IMAD.MOV.U32 R5, RZ, RZ, R8 ;  /* 0x000000ffff057224 */ /* 0x000fe400078e0008 */
[----:B------:R-:W-:Y:S01]  /*265a0*/  VIADD R8, R8, 0x1 ;  /* 0x0000000108087836 */ /* 0x000fe20000000000 */
[----:B--2---:R-:W-:-:S13]  /*265b0*/  ISETP.NE.AND P0, PT, R4, RZ, PT ;  /* 0x000000ff0400720c */ /* 0x004fda0003f05270 */
[----:B------:R-:W-:Y:S05]  /*265c0*/  @P0 BRA `(.L_x_738) ;  /* 0xfffffffc00e80947 */ /* 0x000fea000383ffff */
[----:B------:R-:W-:Y:S05]  /*265d0*/  BSYNC.RECONVERGENT B1 ;  /* 0x0000000000017941 */ /* 0x000fea0003800200 */
.L_x_737:
[----:B------:R-:W-:Y:S01]  /*265e0*/  LOP3.LUT P0, RZ, R12, 0xff, RZ, 0xc0, !PT ;  /* 0x000000ff0cff7812 */ /* 0x000fe2000780c0ff */
[----:B------:R-:W-:Y:S01]  /*265f0*/  BSSY.RECONVERGENT B1, `(.L_x_739) ;  /* 0x0000010000017945 */ /* 0x000fe20003800200 */
[----:B------:R-:W-:-:S11]  /*26600*/  IMAD.MOV.U32 R4, RZ, RZ, R5 ;  /* 0x000000ffff047224 */ /* 0x000fd600078e0005 */
[----:B------:R-:W-:Y:S05]  /*26610*/  @!P0 BRA `(.L_x_740) ;  /* 0x0000000000348947 */ /* 0x000fea0003800000 */
[----:B------:R-:W-:Y:S01]  /*26620*/  BSSY.RECONVERGENT B2, `(.L_x_741) ;  /* 0x000000b000027945 */ /* 0x000fe20003800200 */
[----:B------:R-:W-:-:S07]  /*26630*/  IMAD.MOV.U32 R4, RZ, RZ, RZ ;  /* 0x000000ffff047224 */ /* 0x000fce00078e00ff */
.L_x_742:
        /* <DEDUP_REMOVED lines=10> */
.L_x_741:
[----:B------:R-:W-:-:S07]  /*266e0*/  IMAD.MOV.U32 R4, RZ, RZ, R7 ;  /* 0x000000ffff047224 */ /* 0x000fce00078e0007 */
.L_x_740:
[----:B------:R-:W-:Y:S05]  /*266f0*/  BSYNC.RECONVERGENT B1 ;  /* 0x0000000000017941 */ /* 0x000fea0003800200 */
.L_x_739:
[----:B------:R-:W-:Y:S01]  /*26700*/  IMAD.IADD R5, R1, 0x1, R4 ;  /* 0x0000000101057824 */ /* 0x000fe200078e0204 */
[----:B------:R-:W-:Y:S01]  /*26710*/  BSSY.RECONVERGENT B1, `(.L_x_743) ;  /* 0x0000009000017945 */ /* 0x000fe20003800200 */
[----:B------:R-:W-:-:S03]  /*26720*/  IMAD.MOV.U32 R4, RZ, RZ, RZ ;  /* 0x000000ffff047224 */ /* 0x000fc600078e00ff */
[----:B------:R0:W-:Y:S04]  /*26730*/  STL.U8 [R5+0x91], RZ ;  /* 0x000091ff05007387 */ /* 0x0001e80000100000 */
.L_x_744:
[----:B------:R-:W-:-:S05]  /*26740*/  IMAD.IADD R6, R1, 0x1, R4 ;  /* 0x0000000101067824 */ /* 0x000fca00078e0204 */
[----:B0-----:R-:W2:Y:S02]  /*26750*/  LDL.U8 R5, [R6+0x90] ;  /* 0x0000900006057983 */ /* 0x001ea40000100000 */
[----:B--2---:R-:W-:Y:S01]  /*26760*/  ISETP.NE.AND P0, PT, R5, RZ, PT ;  /* 0x000000ff0500720c */ /* 0x004fe20003f05270 */
[----:B------:R-:W-:Y:S02]  /*26770*/  IMAD.MOV.U32 R5, RZ, RZ, R4 ;  /* 0x000000ffff057224 */ /* 0x000fe400078e0004 */
[----:B------:R-:W-:-:S10]  /*26780*/  VIADD R4, R4, 0x1 ;  /* 0x0000000104047836 */ /* 0x000fd40000000000 */
[----:B------:R-:W-:Y:S05]  /*26790*/  @P0 BRA `(.L_x_744) ;  /* 0xfffffffc00e80947 */ /* 0x000fea000383ffff */
[----:B------:R-:W-:Y:S05]  /*267a0*/  BSYNC.RECONVERGENT B1 ;  /* 0x0000000000017941 */ /* 0x000fea0003800200 */
.L_x_743:
[----:B------:R-:W-:Y:S01]  /*267b0*/  LOP3.LUT P0, RZ, R19, 0xff, RZ, 0xc0, !PT ;  /* 0x000000ff13ff7812 */ /* 0x000fe2000780c0ff */
[----:B------:R-:W-:Y:S01]  /*267c0*/  BSSY.RECONVERGENT B1, `(.L_x_745) ;  /* 0x0000010000017945 */ /* 0x000fe20003800200 */
[----:B------:R-:W-:-:S11]  /*267d0*/  IMAD.MOV.U32 R4, RZ, RZ, R5 ;  /* 0x000000ffff047224 */ /* 0x000fd600078e0005 */
[----:B------:R-:W-:Y:S05]  /*267e0*/  @!P0 BRA `(.L_x_746) ;  /* 0x0000000000348947 */ /* 0x000fea0003800000 */
[----:B------:R-:W-:Y:S01]  /*267f0*/  BSSY.RECONVERGENT B2, `(.L_x_747) ;  /* 0x000000b000027945 */ /* 0x000fe20003800200 */
[----:B------:R-:W-:-:S07]  /*26800*/  IMAD.MOV.U32 R4, RZ, RZ, RZ ;  /* 0x000000ffff047224 */ /* 0x000fce00078e00ff */
.L_x_748:
        /* <DEDUP_REMOVED lines=10> */
.L_x_747:
[----:B------:R-:W-:-:S07]  /*268b0*/  IMAD.MOV.U32 R4, RZ, RZ, R7 ;  /* 0x000000ffff047224 */ /* 0x000fce00078e0007 */
.L_x_746:
[----:B------:R-:W-:Y:S05]  /*268c0*/  BSYNC.RECONVERGENT B1 ;  /* 0x0000000000017941 */ /* 0x000fea0003800200 */
.L_x_745:
        /* <DEDUP_REMOVED lines=33> */
[C---:B----4-:R-:W-:Y:S02]  /*26ae0*/  PRMT R63, R9.reuse, 0x7771, RZ ;  /* 0x00007771093f7816 */ /* 0x050fe400000000ff */
[C---:B------:R-:W-:Y:S02]  /*26af0*/  PRMT R98, R9.reuse, 0x7772, RZ ;  /* 0x0000777209627816 */ /* 0x040fe400000000ff */
[----:B------:R-:W-:Y:S02]  /*26b00*/  PRMT R103, R9, 0x7773, RZ ;  /* 0x0000777309677816 */ /* 0x000fe400000000ff */
[----:B------:R-:W-:Y:S02]  /*26b10*/  PRMT R105, R10, 0x7770, RZ ;  /* 0x000077700a697816 */ /* 0x000fe400000000ff */
[----:B------:R-:W-:Y:S02]  /*26b20*/  PRMT R12, R12, 0x7773, RZ ;  /* 0x000077730c0c7816 */ /* 0x000fe400000000ff */
        /* <DEDUP_REMOVED lines=44> */
.L_x_736:
[----:B------:R-:W-:Y:S05]  /*26df0*/  BSYNC.RECONVERGENT B0 ;  /* 0x0000000000007941 */ /* 0x000fea0003800200 */
.L_x_735:
        /* <DEDUP_REMOVED lines=61> */
.L_x_750:
[----:B------:R-:W-:Y:S05]  /*271d0*/  BSYNC.RECONVERGENT B0 ;  /* 0x0000000000007941 */ /* 0x000fea0003800200 */
.L_x_749:
[----:B------:R-:W-:Y:S01]  /*271e0*/  LOP3.LUT R30, R28, 0xffff, RZ, 0xc0, !PT ;  /* 0x0000ffff1c1e7812 */ /* 0x000fe200078ec0ff */
[----:B-----5:R-:W0:Y:S01]  /*271f0*/  SHFL.UP PT, R146, R26, 0x1, RZ ;  /* 0x042000001a927989 */ /* 0x020e2200000e00ff */
[----:B------:R-:W-:Y:S01]  /*27200*/  LOP3.LUT R47, R47, 0xffff, RZ, 0xc0, !PT ;  /* 0x0000ffff2f2f7812 */ /* 0x000fe200078ec0ff */
[----:B------:R-:W-:Y:S01]  /*27210*/  BSSY.RECONVERGENT B0, `(.L_x_751) ;  /* 0x00000c2000007945 */ /* 0x000fe20003800200 */
[----:B------:R-:W-:Y:S01]  /*27220*/  LOP3.LUT R48, R48, 0xffff, RZ, 0xc0, !PT ;  /* 0x0000ffff30307812 */ /* 0x000fe200078ec0ff */
[----:B------:R-:W-:Y:S01]  /*27230*/  IMAD.U32 R2, R30, 0x10000, RZ ;  /* 0x000100001e027824 */ /* 0x000fe200078e00ff */
[----:B------:R-:W-:Y:S01]  /*27240*/  LOP3.LUT R33, R109, 0xffff, RZ, 0xc0, !PT ;  /* 0x0000ffff6d217812 */ /* 0x000fe200078ec0ff */
[----:B------:R-:W-:Y:S01]  /*27250*/  SHFL.UP PT, R210, R16, 0x1, RZ ;  /* 0x0420000010d27989 */ /* 0x000fe200000e00ff */
[----:B------:R-:W-:Y:S01]  /*27260*/  LOP3.LUT R29, R29, 0xffff, RZ, 0xc0, !PT ;  /* 0x0000ffff1d1d7812 */ /* 0x000fe200078ec0ff */
[----:B------:R-:W-:Y:S01]  /*27270*/  IMAD.U32 R4, R48, 0x10000, RZ ;  /* 0x0001000030047824 */ /* 0x000fe200078e00ff */
[----:B------:R-:W-:Y:S01]  /*27280*/  LOP3.LUT R19, R108, 0xffff, RZ, 0xc0, !PT ;  /* 0x0000ffff6c137812 */ /* 0x000fe200078ec0ff */
[----:B------:R-:W-:Y:S01]  /*27290*/  IMAD.U32 R34, R33, 0x10000, RZ ;  /* 0x0001000021227824 */ /* 0x000fe200078e00ff */
[----:B------:R-:W-:Y:S01]  /*272a0*/  LOP3.LUT R0, R47, 0xff, RZ, 0xc0, !PT ;  /* 0x000000ff2f007812 */ /* 0x000fe200078ec0ff */
[----:B------:R-:W-:Y:S01]  /*272b0*/  SHFL.UP PT, R211, R17, 0x1, RZ ;  /* 0x0420000011d37989 */ /* 0x000fe200000e00ff */
[----:B------:R-:W-:-:S02]  /*272c0*/  LOP3.LUT R5, R29, 0xff, RZ, 0xc0, !PT ;  /* 0x000000ff1d057812 */ /* 0x000fc400078ec0ff */
[----:B------:R-:W-:Y:S02]  /*272d0*/  LOP3.LUT R32, R19, 0xff, RZ, 0xc0, !PT ;  /* 0x000000ff13207812 */ /* 0x000fe400078ec0ff */
[----:B------:R-:W-:Y:S02]  /*272e0*/  PRMT R0, R27, 0x7604, R0 ;  /* 0x000076041b007816 */ /* 0x000fe40000000000 */
[----:B------:R-:W-:Y:S02]  /*272f0*/  LOP3.LUT R3, R2, 0xff0000, RZ, 0xc0, !PT ;  /* 0x00ff000002037812 */ /* 0x000fe400078ec0ff */
[----:B------:R-:W-:Y:S02]  /*27300*/  LOP3.LUT R62, R62, 0xffff, RZ, 0xc0, !PT ;  /* 0x0000ffff3e3e7812 */ /* 0x000fe400078ec0ff */
[----:B------:R-:W-:Y:S01]  /*27310*/  LOP3.LUT R60, R60, 0xffff, RZ, 0xc0, !PT ;  /* 0x0000ffff3c3c7812 */ /* 0x000fe200078ec0ff */
[----:B------:R-:W-:Y:S01]  /*27320*/  IMAD.IADD R0, R0, 0x1, R3 ;  /* 0x0000000100007824 */ /* 0x000fe200078e0203 */
[----:B------:R-:W-:Y:S01]  /*27330*/  PRMT R5, R8, 0x7604, R5 ;  /* 0x0000760408057816 */ /* 0x000fe20000000005 */
[----:B------:R-:W-:Y:S01]  /*27340*/  IMAD.U32 R2, R62, 0x10000, RZ ;  /* 0x000100003e027824 */ /* 0x000fe200078e00ff */
[----:B------:R-:W-:Y:S01]  /*27350*/  LOP3.LUT R4, R4, 0xff0000, RZ, 0xc0, !PT ;  /* 0x00ff000004047812 */ /* 0x000fe200078ec0ff */
[----:B0-----:R-:W-:Y:S01]  /*27360*/  STL [R1+0x4b0], R146 ;  /* 0x0004b09201007387 */ /* 0x001fe20000100800 */
[----:B------:R-:W-:-:S02]  /*27370*/  PRMT R32, R51, 0x7604, R32 ;  /* 0x0000760433207816 */ /* 0x000fc40000000020 */
[----:B------:R-:W-:Y:S01]  /*27380*/  LOP3.LUT R37, R34, 0xff0000, RZ, 0xc0, !PT ;  /* 0x00ff000022257812 */ /* 0x000fe200078ec0ff */
[----:B------:R-:W-:Y:S01]  /*27390*/  IMAD.IADD R4, R5, 0x1, R4 ;  /* 0x0000000105047824 */ /* 0x000fe200078e0204 */
[----:B------:R-:W-:Y:S02]  /*273a0*/  LOP3.LUT R110, R110, 0xffff, RZ, 0xc0, !PT ;  /* 0x0000ffff6e6e7812 */ /* 0x000fe400078ec0ff */
[----:B------:R-:W-:Y:S01]  /*273b0*/  LOP3.LUT R3, R60, 0xff, RZ, 0xc0, !PT ;  /* 0x000000ff3c037812 */ /* 0x000fe200078ec0ff */
[----:B------:R-:W-:Y:S01]  /*273c0*/  IMAD.IADD R37, R32, 0x1, R37 ;  /* 0x0000000120257824 */ /* 0x000fe200078e0225 */
[----:B------:R-:W-:Y:S01]  /*273d0*/  LOP3.LUT R114, R114, 0xffff, RZ, 0xc0, !PT ;  /* 0x0000ffff72727812 */ /* 0x000fe200078ec0ff */
[----:B------:R-:W-:Y:S01]  /*273e0*/  IMAD.U32 R5, R110, 0x10000, RZ ;  /* 0x000100006e057824 */ /* 0x000fe200078e00ff */
[----:B------:R-:W-:Y:S02]  /*273f0*/  LOP3.LUT R31, R107, 0xffff, RZ, 0xc0, !PT ;  /* 0x0000ffff6b1f7812 */ /* 0x000fe400078ec0ff */
[----:B------:R-:W-:Y:S01]  /*27400*/  LOP3.LUT R32, R113, 0xffff, RZ, 0xc0, !PT ;  /* 0x0000ffff71207812 */ /* 0x000fe200078ec0ff */
[----:B------:R-:W-:Y:S01]  /*27410*/  IMAD.U32 R40, R114, 0x10000, RZ ;  /* 0x0001000072287824 */ /* 0x000fe200078e00ff */
[----:B------:R-:W-:Y:S01]  /*27420*/  PRMT R3, R52, 0x7604, R3 ;  /* 0x0000760434037816 */ /* 0x000fe20000000003 */
[----:B------:R-:W-:Y:S01]  /*27430*/  IMAD.U32 R28, R31, 0x10000, RZ ;  /* 0x000100001f1c7824 */ /* 0x000fe200078e00ff */
[----:B------:R-:W-:-:S02]  /*27440*/  LOP3.LUT R2, R2, 0xff0000, RZ, 0xc0, !PT ;  /* 0x00ff000002027812 */ /* 0x000fc400078ec0ff */
[----:B------:R-:W-:Y:S02]  /*27450*/  LOP3.LUT R12, R106, 0xffff, RZ, 0xc0, !PT ;  /* 0x0000ffff6a0c7812 */ /* 0x000fe400078ec0ff */
[----:B------:R-:W-:Y:S02]  /*27460*/  LOP3.LUT R38, R32, 0xff, RZ, 0xc0, !PT ;  /* 0x000000ff20267812 */ /* 0x000fe400078ec0ff */
[----:B------:R-:W-:Y:S01]  /*27470*/  LOP3.LUT R39, R5, 0xff0000, RZ, 0xc0, !PT ;  /* 0x00ff000005277812 */ /* 0x000fe200078ec0ff */
[----:B------:R-:W-:Y:S01]  /*27480*/  IMAD.IADD R5, R3, 0x1, R2 ;  /* 0x0000000103057824 */ /* 0x000fe200078e0202 */
[----:B------:R-:W-:Y:S02]  /*27490*/  LOP3.LUT R35, R12, 0xff, RZ, 0xc0, !PT ;  /* 0x000000ff0c237812 */ /* 0x000fe400078ec0ff */
[----:B------:R-:W-:Y:S02]  /*274a0*/  LOP3.LUT R104, R104, 0xffff, RZ, 0xc0, !PT ;  /* 0x0000ffff68687812 */ /* 0x000fe400078ec0ff */
[----:B------:R-:W-:-:S02]  /*274b0*/  LOP3.LUT R3, R63, 0xff, RZ, 0xc0, !PT ;  /* 0x000000ff3f037812 */ /* 0x000fc400078ec0ff */
[----:B------:R-:W-:Y:S02]  /*274c0*/  PRMT R38, R55, 0x7604, R38 ;  /* 0x0000760437267816 */ /* 0x000fe40000000026 */
[----:B------:R-:W-:Y:S02]  /*274d0*/  LOP3.LUT R43, R40, 0xff0000, RZ, 0xc0, !PT ;  /* 0x00ff0000282b7812 */ /* 0x000fe400078ec0ff */
[----:B------:R-:W-:Y:S02]  /*274e0*/  PRMT R35, R50, 0x7604, R35 ;  /* 0x0000760432237816 */ /* 0x000fe40000000023 */
[----:B------:R-:W-:Y:S01]  /*274f0*/  LOP3.LUT R28, R28, 0xff0000, RZ, 0xc0, !PT ;  /* 0x00ff00001c1c7812 */ /* 0x000fe200078ec0ff */
[----:B------:R-:W-:Y:S01]  /*27500*/  IMAD.IADD R38, R38, 0x1, R43 ;  /* 0x0000000126267824 */ /* 0x000fe200078e022b */
[----:B------:R-:W-:Y:S02]  /*27510*/  LOP3.LUT R34, R104, 0xff, RZ, 0xc0, !PT ;  /* 0x000000ff68227812 */ /* 0x000fe400078ec0ff */
[----:B------:R-:W-:Y:S01]  /*27520*/  PRMT R136, R98, 0x7604, R3 ;  /* 0x0000760462887816 */ /* 0x000fe20000000003 */
[----:B------:R-:W-:Y:S01]  /*27530*/  IMAD.IADD R35, R35, 0x1, R28 ;  /* 0x0000000123237824 */ /* 0x000fe200078e021c */
[----:B------:R-:W-:-:S02]  /*27540*/  LOP3.LUT R112, R112, 0xffff, RZ, 0xc0, !PT ;  /* 0x0000ffff70707812 */ /* 0x000fc400078ec0ff */
[----:B------:R-:W-:Y:S02]  /*27550*/  PRMT R34, R53, 0x7604, R34 ;  /* 0x0000760435227816 */ /* 0x000fe40000000022 */
[----:B------:R-:W-:Y:S01]  /*27560*/  LOP3.LUT R43, R14, 0xffff, RZ, 0xc0, !PT ;  /* 0x0000ffff0e2b7812 */ /* 0x000fe200078ec0ff */
[----:B------:R-:W0:Y:S01]  /*27570*/  SHFL.UP PT, R136, R136, 0x1, RZ ;  /* 0x0420000088887989 */ /* 0x000e2200000e00ff */
        /* <DEDUP_REMOVED lines=10> */
[----:B------:R-:W-:-:S02]  /*27620*/  LOP3.LUT R64, R25, 0xffff, RZ, 0xc0, !PT ;  /* 0x0000ffff19407812 */ /* 0x000fc400078ec0ff */
[----:B------:R-:W-:Y:S01]  /*27630*/  LOP3.LUT R42, R101, 0xffff, RZ, 0xc0, !PT ;  /* 0x0000ffff652a7812 */ /* 0x000fe200078ec0ff */
[----:B------:R-:W-:Y:S01]  /*27640*/  IMAD.U32 R24, R45, 0x10000, RZ ;  /* 0x000100002d187824 */ /* 0x000fe200078e00ff */
[----:B------:R-:W-:Y:S02]  /*27650*/  LOP3.LUT R46, R15, 0xffff, RZ, 0xc0, !PT ;  /* 0x0000ffff0f2e7812 */ /* 0x000fe400078ec0ff */
[----:B------:R-:W-:Y:S02]  /*27660*/  LOP3.LUT R41, R28, 0xff, RZ, 0xc0, !PT ;  /* 0x000000ff1c297812 */ /* 0x000fe400078ec0ff */
[----:B------:R-:W-:Y:S02]  /*27670*/  LOP3.LUT R14, R44, 0xff, RZ, 0xc0, !PT ;  /* 0x000000ff2c0e7812 */ /* 0x000fe400078ec0ff */
        /* <DEDUP_REMOVED lines=17> */
[----:B------:R-:W-:Y:S01]  /*27790*/  ISETP.NE.AND P0, PT, R49, 0x1f, PT ;  /* 0x0000001f3100780c */ /* 0x000fe20003f05270 */
[----:B------:R-:W-:Y:S01]  /*277a0*/  IMAD.MOV.U32 R2, RZ, RZ, R20 ;  /* 0x000000ffff027224 */ /* 0x000fe200078e0014 */
[----:B------:R-:W-:Y:S01]  /*277b0*/  LOP3.LUT R41, R6, 0xffff, RZ, 0xc0, !PT ;  /* 0x0000ffff06297812 */ /* 0x000fe200078ec0ff */
[----:B------:R-:W-:Y:S01]  /*277c0*/  IMAD.IADD R24, R25, 0x1, R24 ;  /* 0x0000000119187824 */ /* 0x000fe200078e0218 */
        /* <DEDUP_REMOVED lines=15> */
[----:B------:R1:W2:Y:S01]  /*278c0*/  SHFL.UP PT, R192, R2, 0x1, RZ ;  /* 0x0420000002c07989 */ /* 0x0002a200000e00ff */
[----:B------:R-:W-:Y:S01]  /*278d0*/  LOP3.LUT R49, R23, 0xffff, RZ, 0xc0, !PT ;  /* 0x0000ffff17317812 */ /* 0x000fe200078ec0ff */
[----:B------:R-:W-:Y:S01]  /*278e0*/  IMAD R23, R61, 0x1000000, R34 ;  /* 0x010000003d177824 */ /* 0x000fe200078e0222 */
[----:B------:R-:W-:Y:S01]  /*278f0*/  LOP3.LUT R40, R103, 0xffff, RZ, 0xc0, !PT ;  /* 0x0000ffff67287812 */ /* 0x000fe200078ec0ff */
[----:B------:R-:W-:Y:S01]  /*27900*/  IMAD R4, R97, 0x1000000, R36 ;  /* 0x0100000061047824 */ /* 0x000fe200078e0224 */
[----:B------:R-:W-:Y:S01]  /*27910*/  LOP3.LUT R99, R99, 0xffff, RZ, 0xc0, !PT ;  /* 0x0000ffff63637812 */ /* 0x000fe200078ec0ff */
[----:B------:R-:W-:Y:S01]  /*27920*/  IMAD R24, R49, 0x1000000, R24 ;  /* 0x0100000031187824 */ /* 0x000fe200078e0218 */
[----:B0-----:R-:W-:Y:S01]  /*27930*/  SHF.R.U32.HI R135, RZ, 0x8, R136 ;  /* 0x00000008ff877819 */ /* 0x001fe20000011688 */
[----:B------:R-:W-:Y:S01]  /*27940*/  IMAD R25, R40, 0x1000000, R39 ;  /* 0x0100000028197824 */ /* 0x000fe200078e0227 */
[----:B------:R1:W0:Y:S01]  /*27950*/  SHFL.UP PT, R22, R5, 0x1, RZ ;  /* 0x0420000005167989 */ /* 0x00022200000e00ff */
[----:B------:R-:W-:Y:S01]  /*27960*/  IMAD R7, R13, 0x1000000, R14 ;  /* 0x010000000d077824 */ /* 0x000fe200078e020e */
[----:B------:R-:W-:Y:S01]  /*27970*/  PRMT R0, R135, 0x7604, R136 ;  /* 0x0000760487007816 */ /* 0x000fe20000000088 */
[----:B------:R-:W-:Y:S01]  /*27980*/  IMAD R38, R99, 0x1000000, R38 ;  /* 0x0100000063267824 */ /* 0x000fe200078e0226 */
[----:B------:R1:W3:Y:S04]  /*27990*/  SHFL.UP PT, R193, R3, 0x1, RZ ;  /* 0x0420000003c17989 */ /* 0x0002e800000e00ff */
[----:B------:R-:W4:Y:S04]  /*279a0*/  SHFL.UP PT, R20, R20, 0x1, RZ ;  /* 0x0420000014147989 */ /* 0x000f2800000e00ff */
[----:B------:R-:W0:Y:S04]  /*279b0*/  SHFL.UP PT, R21, R21, 0x1, RZ ;  /* 0x0420000015157989 */ /* 0x000e2800000e00ff */
[----:B------:R-:W0:Y:S04]  /*279c0*/  SHFL.UP PT, R23, R23, 0x1, RZ ;  /* 0x0420000017177989 */ /* 0x000e2800000e00ff */
[----:B------:R-:W0:Y:S04]  /*279d0*/  SHFL.UP PT, R24, R24, 0x1, RZ ;  /* 0x0420000018187989 */ /* 0x000e2800000e00ff */
[----:B------:R-:W0:Y:S04]  /*279e0*/  SHFL.UP PT, R25, R25, 0x1, RZ ;  /* 0x0420000019197989 */ /* 0x000e2800000e00ff */
[----:B------:R-:W0:Y:S04]  /*279f0*/  SHFL.UP PT, R194, R194, 0x1, RZ ;  /* 0x04200000c2c27989 */ /* 0x000e2800000e00ff */
[----:B------:R-:W0:Y:S04]  /*27a00*/  SHFL.UP PT, R195, R195, 0x1, RZ ;  /* 0x04200000c3c37989 */ /* 0x000e2800000e00ff */
[----:B------:R-:W0:Y:S04]  /*27a10*/  SHFL.UP PT, R4, R4, 0x1, RZ ;  /* 0x0420000004047989 */ /* 0x000e2800000e00ff */
[----:B------:R1:W0:Y:S04]  /*27a20*/  SHFL.UP PT, R5, R38, 0x1, RZ ;  /* 0x0420000026057989 */ /* 0x00022800000e00ff */
[----:B------:R-:W0:Y:S04]  /*27a30*/  SHFL.UP PT, R6, R6, 0x1, RZ ;  /* 0x0420000006067989 */ /* 0x000e2800000e00ff */
[----:B------:R-:W0:Y:S01]  /*27a40*/  SHFL.UP PT, R7, R7, 0x1, RZ ;  /* 0x0420000007077989 */ /* 0x000e2200000e00ff */
[----:B-1234-:R-:W-:Y:S05]  /*27a50*/  @P0 BRA `(.L_x_752) ;  /* 0x0000000000f40947 */ /* 0x01efea0003800000 */
[----:B------:R-:W-:Y:S02]  /*27a60*/  PRMT R38, R43, 0x3340, R13 ;  /* 0x000033402b267816 */ /* 0x000fe4000000000d */
[----:B------:R-:W-:Y:S02]  /*27a70*/  LOP3.LUT R13, R50, 0xffff, RZ, 0xc0, !PT ;  /* 0x0000ffff320d7812 */ /* 0x000fe400078ec0ff */
[----:B------:R-:W-:Y:S02]  /*27a80*/  LOP3.LUT R34, R51, 0xffff, RZ, 0xc0, !PT ;  /* 0x0000ffff33227812 */ /* 0x000fe400078ec0ff */
[----:B------:R-:W-:Y:S02]  /*27a90*/  PRMT R12, R12, 0x3340, R13 ;  /* 0x000033400c0c7816 */ /* 0x000fe4000000000d */
[----:B------:R-:W-:Y:S02]  /*27aa0*/  LOP3.LUT R13, R52, 0xffff, RZ, 0xc0, !PT ;  /* 0x0000ffff340d7812 */ /* 0x000fe400078ec0ff */
[----:B------:R-:W-:-:S02]  /*27ab0*/  LOP3.LUT R8, R8, 0xffff, RZ, 0xc0, !PT ;  /* 0x0000ffff08087812 */ /* 0x000fc400078ec0ff */
[----:B------:R-:W-:Y:S02]  /*27ac0*/  PRMT R34, R19, 0x3340, R34 ;  /* 0x0000334013227816 */ /* 0x000fe40000000022 */
[----:B------:R-:W-:Y:S02]  /*27ad0*/  LOP3.LUT R19, R54, 0xffff, RZ, 0xc0, !PT ;  /* 0x0000ffff36137812 */ /* 0x000fe400078ec0ff */
[----:B------:R-:W-:Y:S02]  /*27ae0*/  LOP3.LUT R9, R9, 0xffff, RZ, 0xc0, !PT ;  /* 0x0000ffff09097812 */ /* 0x000fe400078ec0ff */
[----:B------:R-:W-:Y:S02]  /*27af0*/  PRMT R60, R60, 0x3340, R13 ;  /* 0x000033403c3c7816 */ /* 0x000fe4000000000d */
[----:B------:R-:W-:Y:S02]  /*27b00*/  PRMT R29, R29, 0x3340, R8 ;  /* 0x000033401d1d7816 */ /* 0x000fe40000000008 */
[----:B------:R-:W-:-:S02]  /*27b10*/  SHF.R.U32.HI R13, RZ, 0x5, R81 ;  /* 0x00000005ff0d7819 */ /* 0x000fc40000011651 */
[----:B------:R-:W-:Y:S02]  /*27b20*/  PRMT R8, R28, 0x3340, R19 ;  /* 0x000033401c087816 */ /* 0x000fe40000000013 */
[----:B------:R-:W-:Y:S01]  /*27b30*/  LOP3.LUT R55, R55, 0xffff, RZ, 0xc0, !PT ;  /* 0x0000ffff37377812 */ /* 0x000fe200078ec0ff */
[----:B------:R-:W-:Y:S01]  /*27b40*/  IMAD R43, R13, 0x48, R18 ;  /* 0x000000480d2b7824 */ /* 0x000fe200078e0212 */
[----:B------:R-:W-:Y:S02]  /*27b50*/  PRMT R19, R44, 0x3340, R9 ;  /* 0x000033402c137816 */ /* 0x000fe40000000009 */
[----:B------:R-:W-:Y:S02]  /*27b60*/  LOP3.LUT R14, R27, 0xffff, RZ, 0xc0, !PT ;  /* 0x0000ffff1b0e7812 */ /* 0x000fe400078ec0ff */
[----:B------:R-:W-:Y:S01]  /*27b70*/  LOP3.LUT R53, R53, 0xffff, RZ, 0xc0, !PT ;  /* 0x0000ffff35357812 */ /* 0x000fe200078ec0ff */
[----:B------:R1:W-:Y:S01]  /*27b80*/  STS [R43+0x3c], R26 ;  /* 0x00003c1a2b007388 */ /* 0x0003e20000000800 */
[----:B------:R-:W-:-:S02]  /*27b90*/  LOP3.LUT R57, R57, 0xffff, RZ, 0xc0, !PT ;  /* 0x0000ffff39397812 */ /* 0x000fc400078ec0ff */
[----:B------:R-:W-:Y:S01]  /*27ba0*/  LOP3.LUT R11, R11, 0xffff, RZ, 0xc0, !PT ;  /* 0x0000ffff0b0b7812 */ /* 0x000fe200078ec0ff */
[----:B------:R2:W-:Y:S01]  /*27bb0*/  STS.64 [R43], R2 ;  /* 0x000000022b007388 */ /* 0x0005e20000000a00 */
[----:B------:R-:W-:Y:S02]  /*27bc0*/  LOP3.LUT R9, R10, 0xffff, RZ, 0xc0, !PT ;  /* 0x0000ffff0a097812 */ /* 0x000fe400078ec0ff */
[----:B------:R-:W-:Y:S01]  /*27bd0*/  PRMT R48, R48, 0x3340, R41 ;  /* 0x0000334030307816 */ /* 0x000fe20000000029 */
[----:B------:R2:W-:Y:S01]  /*27be0*/  STS.64 [R43+0x40], R16 ;  /* 0x000040102b007388 */ /* 0x0005e20000000a00 */
        /* <DEDUP_REMOVED lines=21> */
[----:B------:R-:W-:Y:S01]  /*27d40*/  PRMT R12, R12, 0x5410, R31 ;  /* 0x000054100c0c7816 */ /* 0x000fe2000000001f */
[----:B------:R2:W-:Y:S01]  /*27d50*/  STS.64 [R43+0x8], R28 ;  /* 0x0000081c2b007388 */ /* 0x0005e20000000a00 */
        /* <DEDUP_REMOVED lines=10> */
[----:B-1----:R-:W-:Y:S01]  /*27e00*/  PRMT R26, R32, 0x5410, R41 ;  /* 0x00005410201a7816 */ /* 0x002fe20000000029 */
[----:B------:R2:W-:Y:S04]  /*27e10*/  STS.64 [R43+0x28], R10 ;  /* 0x0000280a2b007388 */ /* 0x0005e80000000a00 */
[----:B------:R2:W-:Y:S02]  /*27e20*/  STS.64 [R43+0x30], R26 ;  /* 0x0000301a2b007388 */ /* 0x0005e40000000a00 */
.L_x_752:
[----:B------:R-:W-:Y:S05]  /*27e30*/  BSYNC.RECONVERGENT B0 ;  /* 0x0000000000007941 */ /* 0x000fea0003800200 */
.L_x_751:
[----:B------:R-:W-:Y:S01]  /*27e40*/  BAR.SYNC.DEFER_BLOCKING 0x0 ;  /* 0x0000000000007b1d */ /* 0x000fe20000010000 */
[C---:B--2---:R-:W-:Y:S02]  /*27e50*/  PRMT R11, R20.reuse, 0x7610, R11 ;  /* 0x00007610140b7816 */ /* 0x044fe4000000000b */
[----:B------:R-:W-:Y:S02]  /*27e60*/  PRMT R10, R20, 0x7632, R10 ;  /* 0x00007632140a7816 */ /* 0x000fe4000000000a */
[C---:B0-----:R-:W-:Y:S02]  /*27e70*/  PRMT R9, R21.reuse, 0x7610, R9 ;  /* 0x0000761015097816 */ /* 0x041fe40000000009 */
[----:B------:R-:W-:Y:S01]  /*27e80*/  PRMT R8, R21, 0x7632, R8 ;  /* 0x0000763215087816 */ /* 0x000fe20000000008 */
[----:B------:R-:W-:Y:S01]  /*27e90*/  STL.S16 [R1+0x61c], R11 ;  /* 0x00061c0b01007387 */ /* 0x000fe20000100600 */
[--C-:B------:R-:W-:Y:S02]  /*27ea0*/  SHF.R.U32.HI R77, RZ, 0x18, R4.reuse ;  /* 0x00000018ff4d7819 */ /* 0x100fe40000011604 */
[----:B------:R-:W-:Y:S01]  /*27eb0*/  SHF.R.U32.HI R73, RZ, 0x8, R4 ;  /* 0x00000008ff497819 */ /* 0x000fe20000011604 */
[----:B------:R-:W-:Y:S01]  /*27ec0*/  STL.S16 [R1+0x618], R10 ;  /* 0x0006180a01007387 */ /* 0x000fe20000100600 */
[----:B------:R-:W-:-:S02]  /*27ed0*/  PRMT R19, R4, 0x7610, R19 ;  /* 0x0000761004137816 */ /* 0x000fc40000000013 */
[----:B------:R-:W-:Y:S01]  /*27ee0*/  PRMT R17, R4, 0x7632, R17 ;  /* 0x0000763204117816 */ /* 0x000fe20000000011 */
[----:B------:R-:W-:Y:S01]  /*27ef0*/  STL.S16 [R1+0x614], R9 ;  /* 0x0006140901007387 */ /* 0x000fe20000100600 */
[--C-:B------:R-:W-:Y:S02]  /*27f00*/  SHF.R.U32.HI R74, RZ, 0x18, R5.reuse ;  /* 0x00000018ff4a7819 */ /* 0x100fe40000011605 */
[----:B------:R-:W-:Y:S01]  /*27f10*/  SHF.R.U32.HI R71, RZ, 0x8, R5 ;  /* 0x00000008ff477819 */ /* 0x000fe20000011605 */
[----:B------:R-:W-:Y:S01]  /*27f20*/  STL.S16 [R1+0x610], R8 ;  /* 0x0006100801007387 */ /* 0x000fe20000100600 */
[----:B------:R-:W-:Y:S02]  /*27f30*/  PRMT R16, R5, 0x7610, R16 ;  /* 0x0000761005107816 */ /* 0x000fe40000000010 */
[----:B------:R-:W-:Y:S01]  /*27f40*/  SHF.R.U32.HI R72, RZ, 0x18, R6 ;  /* 0x00000018ff487819 */ /* 0x000fe20000011606 */
[----:B------:R-:W0:Y:S01]  /*27f50*/  LDS.128 R12, [R18+0x50] ;  /* 0x00005000120c7984 */ /* 0x000e220000000c00 */
[----:B------:R-:W-:-:S02]  /*27f60*/  PRMT R3, R6, 0x7632, R3 ;  /* 0x0000763206037816 */ /* 0x000fc40000000003 */
[--C-:B------:R-:W-:Y:S01]  /*27f70*/  SHF.R.U32.HI R76, RZ, 0x18, R7.reuse ;  /* 0x00000018ff4c7819 */ /* 0x100fe20000011607 */
[----:B------:R-:W1:Y:S01]  /*27f80*/  LDS.128 R8, [R18+0x60] ;  /* 0x0000600012087984 */ /* 0x000e620000000c00 */
[----:B------:R-:W-:Y:S02]  /*27f90*/  SHF.R.U32.HI R75, RZ, 0x8, R7 ;  /* 0x00000008ff4b7819 */ /* 0x000fe40000011607 */
[----:B------:R-:W-:Y:S01]  /*27fa0*/  PRMT R2, R7, 0x7610, R2 ;  /* 0x0000761007027816 */ /* 0x000fe20000000002 */
[----:B------:R-:W2:Y:S01]  /*27fb0*/  LDS.128 R28, [R18+0x70] ;  /* 0x00007000121c7984 */ /* 0x000ea20000000c00 */
[----:B------:R-:W-:Y:S02]  /*27fc0*/  PRMT R26, R22, 0x7610, R26 ;  /* 0x00007610161a7816 */ /* 0x000fe4000000001a */
[----:B------:R-:W-:Y:S01]  /*27fd0*/  SHF.R.U32.HI R132, RZ, 0x8, R20 ;  /* 0x00000008ff847819 */ /* 0x000fe20000011614 */
[----:B------:R-:W-:Y:S01]  /*27fe0*/  STL.128 [R1+0x330], R4 ;  /* 0x0003300401007387 */ /* 0x000fe20000100c00 */
[----:B------:R-:W-:-:S02]  /*27ff0*/  SHF.R.U32.HI R133, RZ, 0x18, R21 ;  /* 0x00000018ff857819 */ /* 0x000fc40000011615 */
[----:B------:R-:W-:Y:S01]  /*28000*/  PRMT R63, R24, 0x7632, R63 ;  /* 0x00007632183f7816 */ /* 0x000fe2000000003f */
[----:B------:R3:W-:Y:S01]  /*28010*/  STL.U16 [R1+0x348], R0 ;  /* 0x0003480001007387 */ /* 0x0007e20000100400 */
[----:B------:R-:W-:Y:S02]  /*28020*/  SHF.R.U32.HI R90, RZ, 0x8, R21 ;  /* 0x00000008ff5a7819 */ /* 0x000fe40000011615 */
[----:B------:R-:W-:Y:S01]  /*28030*/  SHF.R.U32.HI R134, RZ, 0x18, R20 ;  /* 0x00000018ff867819 */ /* 0x000fe20000011614 */
[----:B------:R4:W-:Y:S01]  /*28040*/  STL.S16 [R1+0x5f8], R17 ;  /* 0x0005f81101007387 */ /* 0x0009e20000100600 */
[--C-:B------:R-:W-:Y:S02]  /*28050*/  SHF.R.U32.HI R131, RZ, 0x18, R22.reuse ;  /* 0x00000018ff837819 */ /* 0x100fe40000011616 */
[----:B------:R-:W-:Y:S01]  /*28060*/  SHF.R.U32.HI R78, RZ, 0x8, R22 ;  /* 0x00000008ff4e7819 */ /* 0x000fe20000011616 */
[----:B------:R-:W-:Y:S01]  /*28070*/  STL.S16 [R1+0x60c], R26 ;  /* 0x00060c1a01007387 */ /* 0x000fe20000100600 */
[----:B------:R-:W-:-:S02]  /*28080*/  SHF.R.U32.HI R130, RZ, 0x18, R23 ;  /* 0x00000018ff827819 */ /* 0x000fc40000011617 */
[----:B---3--:R-:W-:Y:S01]  /*28090*/  PRMT R0, R7, 0x7632, R0 ;  /* 0x0000763207007816 */ /* 0x008fe20000000000 */
[----:B------:R-:W-:Y:S01]  /*280a0*/  STL.S16 [R1+0x5e8], R3 ;  /* 0x0005e80301007387 */ /* 0x000fe20000100600 */
[----:B------:R-:W-:Y:S02]  /*280b0*/  PRMT R5, R5, 0x7632, R5 ;  /* 0x0000763205057816 */ /* 0x000fe40000000005 */
[----:B------:R-:W-:Y:S01]  /*280c0*/  PRMT R4, R6, 0x7610, R4 ;  /* 0x0000761006047816 */ /* 0x000fe20000000004 */
[----:B------:R-:W-:Y:S01]  /*280d0*/  STL.S16 [R1+0x5e4], R2 ;  /* 0x0005e40201007387 */ /* 0x000fe20000100600 */
[----:B----4-:R-:W-:Y:S02]  /*280e0*/  SHF.R.U32.HI R17, RZ, 0x8, R6 ;  /* 0x00000008ff117819 */ /* 0x010fe40000011606 */
[----:B------:R-:W-:Y:S01]  /*280f0*/  SHF.R.U32.HI R129, RZ, 0x8, R23 ;  /* 0x00000008ff817819 */ /* 0x000fe20000011617 */
[----:B------:R3:W-:Y:S01]  /*28100*/  STL.S16 [R1+0x5f0], R5 ;  /* 0x0005f00501007387 */ /* 0x0007e20000100600 */
[----:B------:R-:W-:-:S02]  /*28110*/  PRMT R145, R194, 0x7632, R145 ;  /* 0x00007632c2917816 */ /* 0x000fc40000000091 */
[----:B------:R-:W-:Y:S01]  /*28120*/  PRMT R144, R195, 0x7610, R144 ;  /* 0x00007610c3907816 */ /* 0x000fe20000000090 */
[----:B------:R4:W-:Y:S01]  /*28130*/  STL.S16 [R1+0x5ec], R4 ;  /* 0x0005ec0401007387 */ /* 0x0009e20000100600 */
[C---:B0-----:R-:W-:Y:S02]  /*28140*/  PRMT R91, R12.reuse, 0x7770, RZ ;  /* 0x000077700c5b7816 */ /* 0x041fe400000000ff */
[C---:B------:R-:W-:Y:S01]  /*28150*/  PRMT R127, R12.reuse, 0x7771, RZ ;  /* 0x000077710c7f7816 */ /* 0x040fe200000000ff */
[----:B-1----:R-:W-:Y:S01]  /*28160*/  IMAD.MOV.U32 R6, RZ, RZ, R8 ;  /* 0x000000ffff067224 */ /* 0x002fe200078e0008 */
[----:B------:R-:W0:Y:S01]  /*28170*/  LDS.64 R2, [R18+0x8] ;  /* 0x0000080012027984 */ /* 0x000e220000000a00 */
[----:B---3--:R-:W-:Y:S01]  /*28180*/  IMAD.MOV.U32 R5, RZ, RZ, R15 ;  /* 0x000000ffff057224 */ /* 0x008fe200078e000f */
[----:B------:R-:W-:Y:S01]  /*28190*/  PRMT R125, R12, 0x7772, RZ ;  /* 0x000077720c7d7816 */ /* 0x000fe200000000ff */
[----:B------:R-:W-:Y:S01]  /*281a0*/  IMAD.MOV.U32 R7, RZ, RZ, R9 ;  /* 0x000000ffff077224 */ /* 0x000fe200078e0009 */
[----:B--2---:R-:W-:Y:S01]  /*281b0*/  STL.64 [R1+0x220], R30 ;  /* 0x0002201e01007387 */ /* 0x004fe20000100a00 */
[----:B----4-:R-:W-:Y:S01]  /*281c0*/  IMAD.MOV.U32 R4, RZ, RZ, R14 ;  /* 0x000000ffff047224 */ /* 0x010fe200078e000e */
[----:B------:R-:W-:-:S02]  /*281d0*/  PRMT R82, R30, 0x7770, RZ ;  /* 0x000077701e527816 */ /* 0x000fc400000000ff */
[C---:B------:R-:W-:Y:S01]  /*281e0*/  PRMT R83, R30.reuse, 0x7771, RZ ;  /* 0x000077711e537816 */ /* 0x040fe200000000ff */
[----:B------:R-:W-:Y:S01]  /*281f0*/  STL.64 [R1+0x1f8], R12 ;  /* 0x0001f80c01007387 */ /* 0x000fe20000100a00 */
[C---:B------:R-:W-:Y:S02]  /*28200*/  PRMT R42, R30.reuse, 0x7772, RZ ;  /* 0x000077721e2a7816 */ /* 0x040fe400000000ff */
[----:B------:R-:W-:Y:S01]  /*28210*/  PRMT R43, R30, 0x7773, RZ ;  /* 0x000077731e2b7816 */ /* 0x000fe200000000ff */
[----:B------:R1:W-:Y:S01]  /*28220*/  STL.128 [R1+0x200], R4 ;  /* 0x0002000401007387 */ /* 0x0003e20000100c00 */
[C---:B------:R-:W-:Y:S02]  /*28230*/  PRMT R26, R31.reuse, 0x7770, RZ ;  /* 0x000077701f1a7816 */ /* 0x040fe400000000ff */
[C---:B------:R-:W-:Y:S01]  /*28240*/  PRMT R41, R31.reuse, 0x7771, RZ ;  /* 0x000077711f297816 */ /* 0x040fe200000000ff */
[----:B------:R-:W-:Y:S01]  /*28250*/  LDS.U16 R128, [R18+0x80] ;  /* 0x0000800012807984 */ /* 0x000fe20000000400 */
[----:B------:R-:W-:-:S02]  /*28260*/  PRMT R27, R31, 0x7772, RZ ;  /* 0x000077721f1b7816 */ /* 0x000fc400000000ff */
[----:B------:R-:W-:Y:S01]  /*28270*/  PRMT R84, R31, 0x7773, RZ ;  /* 0x000077731f547816 */ /* 0x000fe200000000ff */
[----:B------:R-:W-:Y:S01]  /*28280*/  STL.S16 [R1+0x5f4], R16 ;  /* 0x0005f41001007387 */ /* 0x000fe20000100600 */
[----:B------:R-:W-:Y:S02]  /*28290*/  PRMT R126, R12, 0x7773, RZ ;  /* 0x000077730c7e7816 */ /* 0x000fe400000000ff */
[C---:B------:R-:W-:Y:S01]  /*282a0*/  PRMT R124, R13.reuse, 0x7770, RZ ;  /* 0x000077700d7c7816 */ /* 0x040fe200000000ff */
[----:B------:R-:W2:Y:S01]  /*282b0*/  LDS.64 R30, [R18] ;  /* 0x00000000121e7984 */ /* 0x000ea20000000a00 */
[C---:B------:R-:W-:Y:S02]  /*282c0*/  PRMT R123, R13.reuse, 0x7771, RZ ;  /* 0x000077710d7b7816 */ /* 0x040fe400000000ff */
[C---:B------:R-:W-:Y:S01]  /*282d0*/  PRMT R121, R13.reuse, 0x7772, RZ ;  /* 0x000077720d797816 */ /* 0x040fe200000000ff */
[----:B-1----:R-:W-:Y:S01]  /*282e0*/  IMAD.MOV.U32 R4, RZ, RZ, R10 ;  /* 0x000000ffff047224 */ /* 0x002fe200078e000a */
[----:B------:R-:W-:Y:S01]  /*282f0*/  PRMT R122, R13, 0x7773, RZ ;  /* 0x000077730d7a7816 */ /* 0x000fe200000000ff */
[----:B------:R-:W-:Y:S01]  /*28300*/  IMAD.MOV.U32 R5, RZ, RZ, R11 ;  /* 0x000000ffff057224 */ /* 0x000fe200078e000b */
[C---:B------:R-:W-:Y:S01]  /*28310*/  PRMT R111, R14.reuse, 0x7770, RZ ;  /* 0x000077700e6f7816 */ /* 0x040fe200000000ff */
[----:B------:R-:W-:Y:S01]  /*28320*/  IMAD.MOV.U32 R6, RZ, RZ, R28 ;  /* 0x000000ffff067224 */ /* 0x000fe200078e001c */
[C---:B------:R-:W-:Y:S01]  /*28330*/  PRMT R95, R14.reuse, 0x7771, RZ ;  /* 0x000077710e5f7816 */ /* 0x040fe200000000ff */
[----:B------:R-:W-:Y:S01]  /*28340*/  IMAD.MOV.U32 R7, RZ, RZ, R29 ;  /* 0x000000ffff077224 */ /* 0x000fe200078e001d */
[C---:B------:R-:W-:Y:S01]  /*28350*/  PRMT R116, R14.reuse, 0x7772, RZ ;  /* 0x000077720e747816 */ /* 0x040fe200000000ff */
[----:B------:R-:W-:Y:S01]  /*28360*/  STL.S16 [R1+0x5e0], R0 ;  /* 0x0005e00001007387 */ /* 0x000fe20000100600 */
[----:B------:R-:W-:-:S02]  /*28370*/  PRMT R115, R14, 0x7773, RZ ;  /* 0x000077730e737816 */ /* 0x000fc400000000ff */
[C---:B------:R-:W-:Y:S01]  /*28380*/  PRMT R114, R15.reuse, 0x7770, RZ ;  /* 0x000077700f727816 */ /* 0x040fe200000000ff */
[----:B------:R-:W-:Y:S01]  /*28390*/  STL.128 [R1+0x210], R4 ;  /* 0x0002100401007387 */ /* 0x000fe20000100c00 */
[C---:B------:R-:W-:Y:S02]  /*283a0*/  PRMT R113, R15.reuse, 0x7771, RZ ;  /* 0x000077710f717816 */ /* 0x040fe400000000ff */
[C---:B------:R-:W-:Y:S01]  /*283b0*/  PRMT R112, R15.reuse, 0x7772, RZ ;  /* 0x000077720f707816 */ /* 0x040fe200000000ff */
[----:B------:R-:W1:Y:S01]  /*283c0*/  LDS.128 R4, [R18+0x40] ;  /* 0x0000400012047984 */ /* 0x000e620000000c00 */
[----:B------:R-:W-:Y:S02]  /*283d0*/  PRMT R120, R15, 0x7773, RZ ;  /* 0x000077730f787816 */ /* 0x000fe400000000ff */
[C---:B------:R-:W-:Y:S01]  /*283e0*/  PRMT R94, R28.reuse, 0x7770, RZ ;  /* 0x000077701c5e7816 */ /* 0x040fe200000000ff */
[----:B------:R-:W3:Y:S01]  /*283f0*/  LDS.128 R12, [R18+0x20] ;  /* 0x00002000120c7984 */ /* 0x000ee20000000c00 */
[----:B------:R-:W-:-:S02]  /*28400*/  PRMT R93, R28, 0x7771, RZ ;  /* 0x000077711c5d7816 */ /* 0x000fc400000000ff */
[C---:B------:R-:W-:Y:S01]  /*28410*/  PRMT R92, R28.reuse, 0x7772, RZ ;  /* 0x000077721c5c7816 */ /* 0x040fe200000000ff */
[----:B------:R4:W-:Y:S01]  /*28420*/  STL.S16 [R1+0x5d8], R63 ;  /* 0x0005d83f01007387 */ /* 0x0009e20000100600 */
[----:B------:R-:W-:Y:S02]  /*28430*/  PRMT R89, R28, 0x7773, RZ ;  /* 0x000077731c597816 */ /* 0x000fe400000000ff */
[C---:B0-----:R-:W-:Y:S01]  /*28440*/  PRMT R64, R2.reuse, 0x7772, RZ ;  /* 0x0000777202407816 */ /* 0x041fe200000000ff */
[----:B------:R-:W-:Y:S01]  /*28450*/  STL.64 [R1+0x288], R2 ;  /* 0x0002880201007387 */ /* 0x000fe20000100a00 */
[----:B------:R-:W-:Y:S02]  /*28460*/  PRMT R65, R2, 0x7773, RZ ;  /* 0x0000777302417816 */ /* 0x000fe400000000ff */
[C---:B------:R-:W-:Y:S01]  /*28470*/  PRMT R110, R8.reuse, 0x7770, RZ ;  /* 0x00007770086e7816 */ /* 0x040fe200000000ff */
[----:B------:R-:W-:Y:S01]  /*28480*/  STL.128 [R1+0x320], R20 ;  /* 0x0003201401007387 */ /* 0x000fe20000100c00 */
[----:B------:R-:W-:-:S02]  /*28490*/  PRMT R109, R8, 0x7771, RZ ;  /* 0x00007771086d7816 */ /* 0x000fc400000000ff */
[----:B----4-:R-:W-:Y:S01]  /*284a0*/  PRMT R63, R2, 0x7771, RZ ;  /* 0x00007771023f7816 */ /* 0x010fe200000000ff */
[----:B--2---:R-:W-:Y:S01]  /*284b0*/  IMAD.MOV.U32 R16, RZ, RZ, R30 ;  /* 0x000000ffff107224 */ /* 0x004fe200078e001e */
[----:B------:R0:W-:Y:S01]  /*284c0*/  STL.64 [R1+0x280], R30 ;  /* 0x0002801e01007387 */ /* 0x0001e20000100a00 */
[----:B------:R-:W-:Y:S01]  /*284d0*/  IMAD.MOV.U32 R0, RZ, RZ, R31 ;  /* 0x000000ffff007224 */ /* 0x000fe200078e001f */
[C---:B------:R-:W-:Y:S02]  /*284e0*/  PRMT R108, R8.reuse, 0x7772, RZ ;  /* 0x00007772086c7816 */ /* 0x040fe400000000ff */
[----:B------:R-:W-:Y:S01]  /*284f0*/  PRMT R107, R8, 0x7773, RZ ;  /* 0x00007773086b7816 */ /* 0x000fe200000000ff */
[----:B------:R-:W-:Y:S01]  /*28500*/  STL.64 [R1+0x350], R210 ;  /* 0x000350d201007387 */ /* 0x000fe20000100a00 */
[C---:B------:R-:W-:Y:S02]  /*28510*/  PRMT R106, R9.reuse, 0x7770, RZ ;  /* 0x00007770096a7816 */ /* 0x040fe400000000ff */
[C---:B------:R-:W-:Y:S01]  /*28520*/  PRMT R105, R9.reuse, 0x7771, RZ ;  /* 0x0000777109697816 */ /* 0x040fe200000000ff */
[----:B------:R-:W-:Y:S01]  /*28530*/  STL [R1+0x34c], R146 ;  /* 0x00034c9201007387 */ /* 0x000fe20000100800 */
[----:B------:R-:W-:-:S02]  /*28540*/  PRMT R104, R9, 0x7772, RZ ;  /* 0x0000777209687816 */ /* 0x000fc400000000ff */
[----:B0-----:R-:W-:Y:S01]  /*28550*/  PRMT R31, R132, 0x7610, R31 ;  /* 0x00007610841f7816 */ /* 0x001fe2000000001f */
[----:B------:R-:W-:Y:S01]  /*28560*/  STL.128 [R1+0x310], R192 ;  /* 0x000310c001007387 */ /* 0x000fe20000100c00 */
[----:B------:R-:W-:Y:S02]  /*28570*/  PRMT R30, R133, 0x7610, R30 ;  /* 0x00007610851e7816 */ /* 0x000fe4000000001e */
[----:B------:R-:W-:Y:S01]  /*28580*/  PRMT R103, R9, 0x7773, RZ ;  /* 0x0000777309677816 */ /* 0x000fe200000000ff */
[----:B------:R-:W-:Y:S01]  /*28590*/  STL.S16 [R1+0x5b0], R31 ;  /* 0x0005b01f01007387 */ /* 0x000fe20000100600 */
[----:B------:R-:W-:Y:S02]  /*285a0*/  PRMT R102, R10, 0x7770, RZ ;  /* 0x000077700a667816 */ /* 0x000fe400000000ff */
[----:B-1----:R-:W-:Y:S01]  /*285b0*/  ISETP.NE.U32.AND P0, PT, R6, RZ, PT ;  /* 0x000000ff0600720c */ /* 0x002fe20003f05070 */
[----:B------:R0:W-:Y:S01]  /*285c0*/  STL.64 [R1+0x1f0], R6 ;  /* 0x0001f00601007387 */ /* 0x0001e20000100a00 */
[----:B------:R-:W-:-:S02]  /*285d0*/  IADD3 R28, P2, PT, R16, R6, RZ ;  /* 0x00000006101c7210 */ /* 0x000fc40007f5e0ff */
[C---:B------:R-:W-:Y:S01]  /*285e0*/  PRMT R101, R10.reuse, 0x7771, RZ ;  /* 0x000077710a657816 */ /* 0x040fe200000000ff */
[----:B------:R-:W-:Y:S01]  /*285f0*/  STL.S16 [R1+0x5a4], R30 ;  /* 0x0005a41e01007387 */ /* 0x000fe20000100600 */
[C---:B------:R-:W-:Y:S02]  /*28600*/  PRMT R100, R10.reuse, 0x7772, RZ ;  /* 0x000077720a647816 */ /* 0x040fe400000000ff */
[----:B------:R-:W-:Y:S01]  /*28610*/  PRMT R99, R10, 0x7773, RZ ;  /* 0x000077730a637816 */ /* 0x000fe200000000ff */
[----:B------:R-:W-:Y:S01]  /*28620*/  LDS.64 R30, [R18+0x88] ;  /* 0x00008800121e7984 */ /* 0x000fe20000000a00 */
[C---:B------:R-:W-:Y:S02]  /*28630*/  PRMT R98, R11.reuse, 0x7770, RZ ;  /* 0x000077700b627816 */ /* 0x040fe400000000ff */
[----:B------:R-:W-:Y:S01]  /*28640*/  PRMT R97, R11, 0x7771, RZ ;  /* 0x000077710b617816 */ /* 0x000fe200000000ff */
[----:B---3--:R-:W-:Y:S01]  /*28650*/  STL.128 [R1+0x2a0], R12 ;  /* 0x0002a00c01007387 */ /* 0x008fe20000100c00 */
[----:B0-----:R-:W-:-:S02]  /*28660*/  PRMT R6, R25, 0x7632, R6 ;  /* 0x0000763219067816 */ /* 0x001fc40000000006 */
[C---:B------:R-:W-:Y:S01]  /*28670*/  PRMT R96, R11.reuse, 0x7772, RZ ;  /* 0x000077720b607816 */ /* 0x040fe200000000ff */
[----:B------:R-:W-:Y:S01]  /*28680*/  STL.S16 [R1+0x5cc], R145 ;  /* 0x0005cc9101007387 */ /* 0x000fe20000100600 */
[----:B------:R-:W-:Y:S02]  /*28690*/  PRMT R119, R11, 0x7773, RZ ;  /* 0x000077730b777816 */ /* 0x000fe400000000ff */
[----:B------:R-:W-:Y:S01]  /*286a0*/  PRMT R22, R22, 0x7632, R22 ;  /* 0x0000763216167816 */ /* 0x000fe20000000016 */
[----:B------:R0:W-:Y:S01]  /*286b0*/  STL.S16 [R1+0x5d0], R6 ;  /* 0x0005d00601007387 */ /* 0x0001e20000100600 */
[C---:B------:R-:W-:Y:S02]  /*286c0*/  PRMT R21, R23.reuse, 0x7610, R21 ;  /* 0x0000761017157816 */ /* 0x040fe40000000015 */
[----:B------:R-:W-:Y:S01]  /*286d0*/  PRMT R20, R23, 0x7632, R20 ;  /* 0x0000763217147816 */ /* 0x000fe20000000014 */
[----:B------:R-:W1:Y:S01]  /*286e0*/  LDS.128 R8, [R18+0x30] ;  /* 0x0000300012087984 */ /* 0x000e620000000c00 */
[----:B------:R-:W-:-:S02]  /*286f0*/  PRMT R55, R14, 0x7770, RZ ;  /* 0x000077700e377816 */ /* 0x000fc400000000ff */
[C---:B------:R-:W-:Y:S01]  /*28700*/  PRMT R56, R14.reuse, 0x7771, RZ ;  /* 0x000077710e387816 */ /* 0x040fe200000000ff */
[----:B------:R-:W-:Y:S01]  /*28710*/  STL.S16 [R1+0x608], R22 ;  /* 0x0006081601007387 */ /* 0x000fe20000100600 */
[----:B------:R-:W-:Y:S02]  /*28720*/  PRMT R57, R14, 0x7772, RZ ;  /* 0x000077720e397816 */ /* 0x000fe400000000ff */
[----:B0-----:R-:W-:Y:S01]  /*28730*/  PRMT R6, R2, 0x7770, RZ ;  /* 0x0000777002067816 */ /* 0x001fe200000000ff */
[----:B------:R-:W-:Y:S01]  /*28740*/  STL.S16 [R1+0x604], R21 ;  /* 0x0006041501007387 */ /* 0x000fe20000100600 */
[----:B------:R-:W-:Y:S02]  /*28750*/  PRMT R2, R135, 0x7610, R2 ;  /* 0x0000761087027816 */ /* 0x000fe40000000002 */
[----:B------:R-:W-:Y:S01]  /*28760*/  PRMT R135, R90, 0x7610, R135 ;  /* 0x000076105a877816 */ /* 0x000fe20000000087 */
[----:B------:R-:W-:Y:S01]  /*28770*/  STL.S16 [R1+0x600], R20 ;  /* 0x0006001401007387 */ /* 0x000fe20000100600 */
[----:B------:R-:W-:-:S02]  /*28780*/  PRMT R58, R14, 0x7773, RZ ;  /* 0x000077730e3a7816 */ /* 0x000fc400000000ff */
[----:B------:R-:W-:Y:S01]  /*28790*/  PRMT R14, R128, 0x7710, RZ ;  /* 0x00007710800e7816 */ /* 0x000fe200000000ff */
[----:B------:R-:W0:Y:S01]  /*287a0*/  LDS R90, [R18+0x84] ;  /* 0x00008400125a7984 */ /* 0x000e220000000800 */
[C---:B------:R-:W-:Y:S02]  /*287b0*/  PRMT R59, R15.reuse, 0x7770, RZ ;  /* 0x000077700f3b7816 */ /* 0x040fe400000000ff */
[C---:B------:R-:W-:Y:S01]  /*287c0*/  PRMT R60, R15.reuse, 0x7771, RZ ;  /* 0x000077710f3c7816 */ /* 0x040fe200000000ff */
[----:B------:R-:W2:Y:S01]  /*287d0*/  LDS.128 R20, [R18+0x10] ;  /* 0x0000100012147984 */ /* 0x000ea20000000c00 */
[C---:B------:R-:W-:Y:S02]  /*287e0*/  PRMT R61, R15.reuse, 0x7772, RZ ;  /* 0x000077720f3d7816 */ /* 0x040fe400000000ff */
[----:B------:R-:W-:Y:S01]  /*287f0*/  PRMT R62, R15, 0x7773, RZ ;  /* 0x000077730f3e7816 */ /* 0x000fe200000000ff */
[----:B------:R3:W-:Y:S01]  /*28800*/  STL.U16 [R1+0x228], R14 ;  /* 0x0002280e01007387 */ /* 0x0007e20000100400 */
[----:B------:R-:W-:-:S02]  /*28810*/  PRMT R66, R3, 0x7770, RZ ;  /* 0x0000777003427816 */ /* 0x000fc400000000ff */
[C---:B------:R-:W-:Y:S01]  /*28820*/  PRMT R67, R3.reuse, 0x7771, RZ ;  /* 0x0000777103437816 */ /* 0x040fe200000000ff */
[----:B------:R4:W-:Y:S01]  /*28830*/  STL.S16 [R1+0x4e0], R2 ;  /* 0x0004e00201007387 */ /* 0x0009e20000100600 */
[C---:B------:R-:W-:Y:S02]  /*28840*/  PRMT R69, R3.reuse, 0x7772, RZ ;  /* 0x0000777203457816 */ /* 0x040fe400000000ff */
[----:B------:R-:W-:Y:S01]  /*28850*/  PRMT R70, R3, 0x7773, RZ ;  /* 0x0000777303467816 */ /* 0x000fe200000000ff */
[----:B------:R-:W-:Y:S01]  /*28860*/  STL.S16 [R1+0x5c0], R144 ;  /* 0x0005c09001007387 */ /* 0x000fe20000100600 */
[----:B------:R-:W-:Y:S02]  /*28870*/  PRMT R15, R25, 0x7610, R15 ;  /* 0x00007610190f7816 */ /* 0x000fe4000000000f */
[----:B------:R-:W-:Y:S01]  /*28880*/  PRMT R3, R136, 0x7610, R3 ;  /* 0x0000761088037816 */ /* 0x000fe20000000003 */
[----:B------:R-:W-:Y:S01]  /*28890*/  STL.S16 [R1+0x5a8], R135 ;  /* 0x0005a88701007387 */ /* 0x000fe20000100600 */
[----:B---3--:R-:W-:-:S02]  /*288a0*/  PRMT R14, R194, 0x7610, R14 ;  /* 0x00007610c20e7816 */ /* 0x008fc4000000000e */
[----:B----4-:R-:W-:Y:S01]  /*288b0*/  SHF.R.U32.HI R2, RZ, 0x8, R194 ;  /* 0x00000008ff027819 */ /* 0x010fe200000116c2 */
        /* <DEDUP_REMOVED lines=8> */
[----:B---3--:R-:W-:Y:S01]  /*28940*/  SHF.R.U32.HI R15, RZ, 0x18, R195 ;  /* 0x00000018ff0f7819 */ /* 0x008fe200000116c3 */
[----:B------:R-:W-:Y:S01]  /*28950*/  STL.S16 [R1+0x5ac], R136 ;  /* 0x0005ac8801007387 */ /* 0x000fe20000100600 */
[----:B------:R-:W-:Y:S02]  /*28960*/  PRMT R141, R2, 0x7610, R141 ;  /* 0x00007610028d7816 */ /* 0x000fe4000000008d */
[----:B----4-:R-:W-:Y:S01]  /*28970*/  SHF.R.U32.HI R3, RZ, 0x18, R194 ;  /* 0x00000018ff037819 */ /* 0x010fe200000116c2 */
[----:B------:R-:W-:Y:S01]  /*28980*/  STL.S16 [R1+0x5b8], R143 ;  /* 0x0005b88f01007387 */ /* 0x000fe20000100600 */
[----:B------:R-:W-:Y:S02]  /*28990*/  PRMT R140, R15, 0x7610, R140 ;  /* 0x000076100f8c7816 */ /* 0x000fe4000000008c */
[----:B-----5:R-:W-:Y:S01]  /*289a0*/  SHF.R.U32.HI R14, RZ, 0x8, R195 ;  /* 0x00000008ff0e7819 */ /* 0x020fe200000116c3 */
[----:B------:R-:W-:Y:S01]  /*289b0*/  STL.S16 [R1+0x5c8], R141 ;  /* 0x0005c88d01007387 */ /* 0x000fe20000100600 */
[----:B------:R-:W-:-:S02]  /*289c0*/  PRMT R142, R3, 0x7610, R142 ;  /* 0x00007610038e7816 */ /* 0x000fc4000000008e */
[----:B------:R-:W-:Y:S01]  /*289d0*/  PRMT R138, R14, 0x7610, R138 ;  /* 0x000076100e8a7816 */ /* 0x000fe2000000008a */
[----:B------:R-:W-:Y:S01]  /*289e0*/  STL.S16 [R1+0x5b4], R140 ;  /* 0x0005b48c01007387 */ /* 0x000fe20000100600 */
[----:B------:R-:W-:Y:S02]  /*289f0*/  PRMT R133, R78, 0x7610, R133 ;  /* 0x000076104e857816 */ /* 0x000fe40000000085 */
[----:B------:R-:W-:Y:S01]  /*28a00*/  PRMT R130, R77, 0x7610, R130 ;  /* 0x000076104d827816 */ /* 0x000fe20000000082 */
[----:B------:R-:W-:Y:S01]  /*28a10*/  STL.S16 [R1+0x5c4], R142 ;  /* 0x0005c48e01007387 */ /* 0x000fe20000100600 */
[----:B------:R-:W-:Y:S02]  /*28a20*/  PRMT R129, R73, 0x7610, R129 ;  /* 0x0000761049817816 */ /* 0x000fe40000000081 */
[C---:B-1----:R-:W-:Y:S01]  /*28a30*/  PRMT R79, R10.reuse, 0x7770, RZ ;  /* 0x000077700a4f7816 */ /* 0x042fe200000000ff */
[----:B------:R-:W-:Y:S01]  /*28a40*/  STL.S16 [R1+0x5bc], R138 ;  /* 0x0005bc8a01007387 */ /* 0x000fe20000100600 */
[----:B------:R-:W-:-:S02]  /*28a50*/  SHF.R.U64 R80, R10, 0x8, R11 ;  /* 0x000000080a507819 */ /* 0x000fc4000000120b */
[C---:B------:R-:W-:Y:S01]  /*28a60*/  PRMT R88, R29.reuse, 0x7770, RZ ;  /* 0x000077701d587816 */ /* 0x040fe200000000ff */
[----:B------:R-:W-:Y:S01]  /*28a70*/  STL.S16 [R1+0x59c], R134 ;  /* 0x00059c8601007387 */ /* 0x000fe20000100600 */
[C---:B------:R-:W-:Y:S02]  /*28a80*/  PRMT R87, R29.reuse, 0x7771, RZ ;  /* 0x000077711d577816 */ /* 0x040fe400000000ff */
[C---:B------:R-:W-:Y:S01]  /*28a90*/  PRMT R86, R29.reuse, 0x7772, RZ ;  /* 0x000077721d567816 */ /* 0x040fe200000000ff */
[----:B------:R-:W-:Y:S01]  /*28aa0*/  STL.S16 [R1+0x5a0], R133 ;  /* 0x0005a08501007387 */ /* 0x000fe20000100600 */
[----:B------:R-:W-:Y:S01]  /*28ab0*/  PRMT R85, R29, 0x7773, RZ ;  /* 0x000077731d557816 */ /* 0x000fe200000000ff */
[--C-:B------:R-:W-:Y:S01]  /*28ac0*/  IMAD.X R29, R0, 0x1, R7.reuse, P2 ;  /* 0x00000001001d7824 */ /* 0x100fe200010e0607 */
[----:B------:R-:W-:Y:S01]  /*28ad0*/  ISETP.NE.AND.EX P0, PT, R7, RZ, PT, P0 ;  /* 0x000000ff0700720c */ /* 0x000fe20003f05300 */
[----:B------:R-:W-:Y:S01]  /*28ae0*/  STL.S16 [R1+0x594], R132 ;  /* 0x0005948401007387 */ /* 0x000fe20000100600 */
[----:B------:R-:W-:-:S02]  /*28af0*/  PRMT R7, R24, 0x7610, R7 ;  /* 0x0000761018077816 */ /* 0x000fc40000000007 */
[----:B------:R-:W-:Y:S01]  /*28b00*/  PRMT R10, R80, 0x7604, R79 ;  /* 0x00007604500a7816 */ /* 0x000fe2000000004f */
[----:B------:R-:W-:Y:S01]  /*28b10*/  STL.S16 [R1+0x598], R131 ;  /* 0x0005988301007387 */ /* 0x000fe20000100600 */
[----:B------:R-:W-:Y:S02]  /*28b20*/  SHF.R.U32.HI R137, RZ, 0x5, R81 ;  /* 0x00000005ff897819 */ /* 0x000fe40000011651 */
[C---:B------:R-:W-:Y:S01]  /*28b30*/  PRMT R51, R13.reuse, 0x7770, RZ ;  /* 0x000077700d337816 */ /* 0x040fe200000000ff */
[----:B------:R-:W-:Y:S01]  /*28b40*/  STL.S16 [R1+0x58c], R130 ;  /* 0x00058c8201007387 */ /* 0x000fe20000100600 */
[C---:B------:R-:W-:Y:S02]  /*28b50*/  PRMT R52, R13.reuse, 0x7771, RZ ;  /* 0x000077710d347816 */ /* 0x040fe400000000ff */
[C---:B------:R-:W-:Y:S01]  /*28b60*/  PRMT R53, R13.reuse, 0x7772, RZ ;  /* 0x000077720d357816 */ /* 0x040fe200000000ff */
[----:B------:R-:W-:Y:S01]  /*28b70*/  STL.S16 [R1+0x590], R129 ;  /* 0x0005908101007387 */ /* 0x000fe20000100600 */
[----:B------:R-:W-:-:S02]  /*28b80*/  PRMT R54, R13, 0x7773, RZ ;  /* 0x000077730d367816 */ /* 0x000fc400000000ff */
[----:B------:R-:W-:Y:S01]  /*28b90*/  SHF.R.U32.HI R13, RZ, 0x18, R24 ;  /* 0x00000018ff0d7819 */ /* 0x000fe20000011618 */
[----:B------:R-:W-:Y:S01]  /*28ba0*/  STL [R1+0x2bc], R11 ;  /* 0x0002bc0b01007387 */ /* 0x000fe20000100800 */
[C---:B------:R-:W-:Y:S02]  /*28bb0*/  PRMT R47, R12.reuse, 0x7770, RZ ;  /* 0x000077700c2f7816 */ /* 0x040fe400000000ff */
[C---:B------:R-:W-:Y:S01]  /*28bc0*/  PRMT R48, R12.reuse, 0x7771, RZ ;  /* 0x000077710c307816 */ /* 0x040fe200000000ff */
[----:B------:R-:W-:Y:S01]  /*28bd0*/  STL.64 [R1+0x2c0], R4 ;  /* 0x0002c00401007387 */ /* 0x000fe20000100a00 */
[C---:B------:R-:W-:Y:S02]  /*28be0*/  PRMT R49, R12.reuse, 0x7772, RZ ;  /* 0x000077720c317816 */ /* 0x040fe400000000ff */
[----:B------:R-:W-:Y:S01]  /*28bf0*/  PRMT R50, R12, 0x7773, RZ ;  /* 0x000077730c327816 */ /* 0x000fe200000000ff */
[----:B0-----:R-:W-:Y:S01]  /*28c00*/  STL [R1+0x22c], R90 ;  /* 0x00022c5a01007387 */ /* 0x001fe20000100800 */
[----:B------:R-:W-:-:S02]  /*28c10*/  ISETP.NE.AND P2, PT, R137, 0x1, PT ;  /* 0x000000018900780c */ /* 0x000fc40003f45270 */
[----:B------:R-:W-:Y:S01]  /*28c20*/  SHF.R.U32.HI R12, RZ, 0x18, R25 ;  /* 0x00000018ff0c7819 */ /* 0x000fe20000011619 */
[----:B------:R-:W-:Y:S01]  /*28c30*/  STL.64 [R1+0x230], R30 ;  /* 0x0002301e01007387 */ /* 0x000fe20000100a00 */
[C---:B--2---:R-:W-:Y:S02]  /*28c40*/  PRMT R39, R22.reuse, 0x7770, RZ ;  /* 0x0000777016277816 */ /* 0x044fe400000000ff */
[C---:B------:R-:W-:Y:S01]  /*28c50*/  PRMT R40, R22.reuse, 0x7771, RZ ;  /* 0x0000777116287816 */ /* 0x040fe200000000ff */
[----:B------:R0:W-:Y:S01]  /*28c60*/  STL.S16 [R1+0x5dc], R7 ;  /* 0x0005dc0701007387 */ /* 0x0001e20000100600 */
[C---:B------:R-:W-:Y:S02]  /*28c70*/  PRMT R117, R22.reuse, 0x7772, RZ ;  /* 0x0000777216757816 */ /* 0x040fe400000000ff */
[----:B------:R-:W-:Y:S01]  /*28c80*/  PRMT R118, R22, 0x7773, RZ ;  /* 0x0000777316767816 */ /* 0x000fe200000000ff */
[----:B------:R1:W-:Y:S01]  /*28c90*/  STL.U16 [R1+0x2b8], R10 ;  /* 0x0002b80a01007387 */ /* 0x0003e20000100400 */
[----:B------:R-:W-:-:S02]  /*28ca0*/  PRMT R78, R74, 0x7610, R78 ;  /* 0x000076104a4e7816 */ /* 0x000fc4000000004e */
[----:B------:R-:W-:Y:S01]  /*28cb0*/  PRMT R68, R23, 0x7770, RZ ;  /* 0x0000777017447816 */ /* 0x000fe200000000ff */
[----:B------:R2:W-:Y:S01]  /*28cc0*/  STL.128 [R1+0x290], R20 ;  /* 0x0002901401007387 */ /* 0x0005e20000100c00 */
[----:B------:R-:W-:Y:S02]  /*28cd0*/  PRMT R77, R71, 0x7610, R77 ;  /* 0x00007610474d7816 */ /* 0x000fe4000000004d */
[----:B0-----:R-:W-:Y:S01]  /*28ce0*/  SHF.R.U32.HI R7, RZ, 0x8, R25 ;  /* 0x00000008ff077819 */ /* 0x001fe20000011619 */
[----:B------:R0:W-:Y:S01]  /*28cf0*/  STL.64 [R1+0x340], R24 ;  /* 0x0003401801007387 */ /* 0x0001e20000100a00 */
[----:B------:R-:W-:Y:S02]  /*28d00*/  PRMT R74, R72, 0x7610, R74 ;  /* 0x00007610484a7816 */ /* 0x000fe4000000004a */
[----:B-1----:R-:W-:Y:S01]  /*28d10*/  SHF.R.U32.HI R10, RZ, 0x8, R24 ;  /* 0x00000008ff0a7819 */ /* 0x002fe20000011618 */
[----:B------:R-:W-:Y:S01]  /*28d20*/  STL.S16 [R1+0x584], R78 ;  /* 0x0005844e01007387 */ /* 0x000fe20000100600 */
[----:B------:R-:W-:-:S02]  /*28d30*/  PRMT R73, R17, 0x7610, R73 ;  /* 0x0000761011497816 */ /* 0x000fc40000000049 */
[----:B------:R-:W-:Y:S01]  /*28d40*/  PRMT R72, R76, 0x7610, R72 ;  /* 0x000076104c487816 */ /* 0x000fe20000000048 */
[----:B------:R-:W-:Y:S01]  /*28d50*/  STL.S16 [R1+0x588], R77 ;  /* 0x0005884d01007387 */ /* 0x000fe20000100600 */
[----:B------:R-:W-:Y:S02]  /*28d60*/  PRMT R71, R75, 0x7610, R71 ;  /* 0x000076104b477816 */ /* 0x000fe40000000047 */
[----:B------:R-:W-:Y:S01]  /*28d70*/  PRMT R3, R12, 0x7610, R3 ;  /* 0x000076100c037816 */ /* 0x000fe20000000003 */
[----:B------:R-:W-:Y:S01]  /*28d80*/  STL.S16 [R1+0x57c], R74 ;  /* 0x00057c4a01007387 */ /* 0x000fe20000100600 */
[----:B--2---:R-:W-:Y:S02]  /*28d90*/  PRMT R22, R13, 0x7610, R22 ;  /* 0x000076100d167816 */ /* 0x004fe40000000016 */
[----:B------:R-:W-:Y:S01]  /*28da0*/  PRMT R2, R7, 0x7610, R2 ;  /* 0x0000761007027816 */ /* 0x000fe20000000002 */
[----:B------:R-:W-:Y:S01]  /*28db0*/  STL.S16 [R1+0x580], R73 ;  /* 0x0005804901007387 */ /* 0x000fe20000100600 */
[----:B------:R-:W-:-:S02]  /*28dc0*/  PRMT R17, R10, 0x7610, R17 ;  /* 0x000076100a117816 */ /* 0x000fc40000000011 */
[----:B0-----:R-:W-:Y:S01]  /*28dd0*/  PRMT R25, R43, 0x7610, R25 ;  /* 0x000076102b197816 */ /* 0x001fe20000000019 */
[----:B------:R0:W-:Y:S01]  /*28de0*/  STL.S16 [R1+0x56c], R22 ;  /* 0x00056c1601007387 */ /* 0x0001e20000100600 */
[----:B------:R-:W-:Y:S02]  /*28df0*/  PRMT R43, R68, 0x7610, R43 ;  /* 0x00007610442b7816 */ /* 0x000fe4000000002b */
[----:B------:R-:W-:Y:S01]  /*28e00*/  PRMT R7, R128, 0x7770, RZ ;  /* 0x0000777080077816 */ /* 0x000fe200000000ff */
[----:B------:R1:W-:Y:S01]  /*28e10*/  STL.S16 [R1+0x574], R72 ;  /* 0x0005744801007387 */ /* 0x0003e20000100600 */
[----:B------:R-:W-:Y:S02]  /*28e20*/  PRMT R68, RZ, 0x7610, R68 ;  /* 0x00007610ff447816 */ /* 0x000fe40000000044 */
[C---:B------:R-:W-:Y:S01]  /*28e30*/  PRMT R44, R23.reuse, 0x7771, RZ ;  /* 0x00007771172c7816 */ /* 0x040fe200000000ff */
[----:B------:R2:W-:Y:S01]  /*28e40*/  STL.S16 [R1+0x578], R71 ;  /* 0x0005784701007387 */ /* 0x0005e20000100600 */
[----:B------:R-:W-:-:S02]  /*28e50*/  PRMT R45, R23, 0x7772, RZ ;  /* 0x00007772172d7816 */ /* 0x000fc400000000ff */
[----:B0-----:R-:W-:Y:S01]  /*28e60*/  PRMT R22, R128, 0x7771, RZ ;  /* 0x0000777180167816 */ /* 0x001fe200000000ff */
[----:B------:R-:W-:Y:S01]  /*28e70*/  STL.S16 [R1+0x564], R3 ;  /* 0x0005640301007387 */ /* 0x000fe20000100600 */
[----:B------:R-:W-:Y:S02]  /*28e80*/  PRMT R46, R23, 0x7773, RZ ;  /* 0x00007773172e7816 */ /* 0x000fe400000000ff */
[C---:B-1----:R-:W-:Y:S01]  /*28e90*/  PRMT R72, R8.reuse, 0x7771, RZ ;  /* 0x0000777108487816 */ /* 0x042fe200000000ff */
[----:B------:R0:W-:Y:S01]  /*28ea0*/  STL.S16 [R1+0x568], R2 ;  /* 0x0005680201007387 */ /* 0x0001e20000100600 */
[C---:B------:R-:W-:Y:S02]  /*28eb0*/  PRMT R73, R8.reuse, 0x7772, RZ ;  /* 0x0000777208497816 */ /* 0x040fe400000000ff */
[C---:B--2---:R-:W-:Y:S01]  /*28ec0*/  PRMT R71, R8.reuse, 0x7770, RZ ;  /* 0x0000777008477816 */ /* 0x044fe200000000ff */
[----:B------:R-:W-:Y:S01]  /*28ed0*/  STL.S16 [R1+0x5fc], R19 ;  /* 0x0005fc1301007387 */ /* 0x000fe20000100600 */
[----:B------:R-:W-:-:S02]  /*28ee0*/  PRMT R74, R8, 0x7773, RZ ;  /* 0x00007773084a7816 */ /* 0x000fc400000000ff */
[C---:B------:R-:W-:Y:S01]  /*28ef0*/  PRMT R75, R9.reuse, 0x7770, RZ ;  /* 0x00007770094b7816 */ /* 0x040fe200000000ff */
[----:B------:R1:W-:Y:S01]  /*28f00*/  STL.S16 [R1+0x570], R17 ;  /* 0x0005701101007387 */ /* 0x0003e20000100600 */
[C---:B------:R-:W-:Y:S02]  /*28f10*/  PRMT R76, R9.reuse, 0x7771, RZ ;  /* 0x00007771094c7816 */ /* 0x040fe400000000ff */
[----:B0-----:R-:W-:Y:S02]  /*28f20*/  CS2R R2, SRZ ;  /* 0x0000000000027805 */ /* 0x001fe4000001ff00 */
[C---:B------:R-:W-:Y:S01]  /*28f30*/  PRMT R77, R9.reuse, 0x7772, RZ ;  /* 0x00007772094d7816 */ /* 0x040fe200000000ff */
[----:B------:R0:W-:Y:S01]  /*28f40*/  STL.64 [R1+0x2b0], R8 ;  /* 0x0002b00801007387 */ /* 0x0001e20000100a00 */
[----:B------:R-:W-:Y:S01]  /*28f50*/  PRMT R78, R9, 0x7773, RZ ;  /* 0x00007773094e7816 */ /* 0x000fe200000000ff */
[----:B------:R-:W-:Y:S01]  /*28f60*/  @!P2 IMAD.MOV.U32 R2, RZ, RZ, R4 ;  /* 0x000000ffff02a224 */ /* 0x000fe200078e0004 */
[----:B------:R-:W-:Y:S01]  /*28f70*/  PRMT R24, R42, 0x7610, R24 ;  /* 0x000076102a187816 */ /* 0x000fe20000000018 */
[----:B------:R-:W-:Y:S01]  /*28f80*/  @!P2 IMAD.MOV.U32 R3, RZ, RZ, R5 ;  /* 0x000000ffff03a224 */ /* 0x000fe200078e0005 */
[----:B------:R-:W-:Y:S01]  /*28f90*/  PRMT R23, R41, 0x7610, R23 ;  /* 0x0000761029177816 */ /* 0x000fe20000000017 */
[----:B-1----:R-:W-:Y:S01]  /*28fa0*/  IMAD.MOV.U32 R17, RZ, RZ, RZ ;  /* 0x000000ffff117224 */ /* 0x002fe200078e00ff */
[C---:B------:R-:W-:Y:S01]  /*28fb0*/  PRMT R19, R20.reuse, 0x7770, RZ ;  /* 0x0000777014137816 */ /* 0x040fe200000000ff */
[----:B------:R-:W-:Y:S01]  /*28fc0*/  @!P2 IMAD.MOV.U32 R17, RZ, RZ, R11 ;  /* 0x000000ffff11a224 */ /* 0x000fe200078e000b */
        /* <DEDUP_REMOVED lines=20> */
[----:B------:R-:W-:Y:S02]  /*29110*/  @!P2 PRMT R68, R6, 0x7610, R68 ;  /* 0x000076100644a816 */ /* 0x000fe40000000044 */
[----:B------:R-:W-:Y:S02]  /*29120*/  PRMT R117, R7, 0x7610, R117 ;  /* 0x0000761007757816 */ /* 0x000fe40000000075 */
[----:B------:R-:W-:Y:S01]  /*29130*/  PRMT R118, R22, 0x7610, R118 ;  /* 0x0000761016767816 */ /* 0x000fe20000000076 */
[----:B------:R-:W-:Y:S06]  /*29140*/  @P0 BRA `(.L_x_753) ;  /* 0x0000000400f80947 */ /* 0x000fec0003800000 */
[----:B------:R-:W-:Y:S01]  /*29150*/  DADD R4, R4, R30 ;  /* 0x0000000004047229 */ /* 0x000fe2000000001e */
[----:B------:R-:W-:Y:S01]  /*29160*/  IMAD.IADD R8, R11, 0x1, R90 ;  /* 0x000000010b087824 */ /* 0x000fe200078e025a */
[----:B------:R0:W-:Y:S01]  /*29170*/  STL.U8 [R1], RZ ;  /* 0x000000ff01007387 */ /* 0x0001e20000100000 */
[----:B------:R-:W-:Y:S01]  /*29180*/  BSSY.RECONVERGENT B0, `(.L_x_754) ;  /* 0x000000a000007945 */ /* 0x000fe20003800200 */
[----:B------:R-:W-:Y:S02]  /*29190*/  IMAD.MOV.U32 R10, RZ, RZ, RZ ;  /* 0x000000ffff0a7224 */ /* 0x000fe400078e00ff */
[----:B------:R0:W-:Y:S04]  /*291a0*/  STL [R1+0x34], R8 ;  /* 0x0000340801007387 */ /* 0x0001e80000100800 */
[----:B------:R0:W-:Y:S02]  /*291b0*/  STL.64 [R1+0x38], R4 ;  /* 0x0000380401007387 */ /* 0x0001e40000100a00 */
.L_x_755:
[----:B0-----:R-:W-:-:S06]  /*291c0*/  IMAD.IADD R4, R1, 0x1, R10 ;  /* 0x0000000101047824 */ /* 0x001fcc00078e020a */
[----:B------:R-:W2:Y:S01]  /*291d0*/  LDL.U8 R4, [R4] ;  /* 0x0000000004047983 */ /* 0x000ea20000100000 */
[----:B------:R-:W-:Y:S02]  /*291e0*/  IMAD.MOV.U32 R5, RZ, RZ, R10 ;  /* 0x000000ffff057224 */ /* 0x000fe400078e000a */
[----:B------:R-:W-:Y:S01]  /*291f0*/  VIADD R10, R10, 0x1 ;  /* 0x000000010a0a7836 */ /* 0x000fe20000000000 */
[----:B--2---:R-:W-:-:S13]  /*29200*/  ISETP.NE.AND P0, PT, R4, RZ, PT ;  /* 0x000000ff0400720c */ /* 0x004fda0003f05270 */
[----:B------:R-:W-:Y:S05]  /*29210*/  @P0 BRA `(.L_x_755) ;  /* 0xfffffffc00e80947 */ /* 0x000fea000383ffff */
[----:B------:R-:W-:Y:S05]  /*29220*/  BSYNC.RECONVERGENT B0 ;  /* 0x0000000000007941 */ /* 0x000fea0003800200 */
.L_x_754:
[----:B------:R-:W-:Y:S01]  /*29230*/  ISETP.NE.AND P0, PT, R6, RZ, PT ;  /* 0x000000ff0600720c */ /* 0x000fe20003f05270 */
[----:B------:R-:W-:-:S12]  /*29240*/  IMAD.MOV.U32 R4, RZ, RZ, R5 ;  /* 0x000000ffff047224 */ /* 0x000fd800078e0005 */
[----:B------:R-:W-:Y:S05]  /*29250*/  @!P0 BRA `(.L_x_756) ;  /* 0x0000000000348947 */ /* 0x000fea0003800000 */
[----:B------:R-:W-:Y:S01]  /*29260*/  BSSY.RECONVERGENT B0, `(.L_x_757) ;  /* 0x000000b000007945 */ /* 0x000fe20003800200 */
[----:B------:R-:W-:-:S07]  /*29270*/  IMAD.MOV.U32 R4, RZ, RZ, RZ ;  /* 0x000000ffff047224 */ /* 0x000fce00078e00ff */
.L_x_758:
        /* <DEDUP_REMOVED lines=10> */
.L_x_757:
[----:B------:R-:W-:-:S07]  /*29320*/  IMAD.MOV.U32 R4, RZ, RZ, R7 ;  /* 0x000000ffff047224 */ /* 0x000fce00078e0007 */
.L_x_756:
[----:B------:R-:W-:Y:S01]  /*29330*/  IMAD.IADD R5, R1, 0x1, R4 ;  /* 0x0000000101057824 */ /* 0x000fe200078e0204 */
[----:B------:R-:W-:Y:S01]  /*29340*/  BSSY.RECONVERGENT B0, `(.L_x_759) ;  /* 0x0000009000007945 */ /* 0x000fe20003800200 */
[----:B------:R-:W-:-:S03]  /*29350*/  IMAD.MOV.U32 R4, RZ, RZ, RZ ;  /* 0x000000ffff047224 */ /* 0x000fc600078e00ff */
[----:B------:R0:W-:Y:S04]  /*29360*/  STL.U8 [R5+0x1], RZ ;  /* 0x000001ff05007387 */ /* 0x0001e80000100000 */
.L_x_760:
[----:B------:R-:W-:-:S05]  /*29370*/  IMAD.IADD R6, R1, 0x1, R4 ;  /* 0x0000000101067824 */ /* 0x000fca00078e0204 */
[----:B0-----:R-:W2:Y:S02]  /*29380*/  LDL.U8 R5, [R6] ;  /* 0x0000000006057983 */ /* 0x001ea40000100000 */
[----:B--2---:R-:W-:Y:S01]  /*29390*/  ISETP.NE.AND P0, PT, R5, RZ, PT ;  /* 0x000000ff0500720c */ /* 0x004fe20003f05270 */
[----:B------:R-:W-:Y:S02]  /*293a0*/  IMAD.MOV.U32 R5, RZ, RZ, R4 ;  /* 0x000000ffff057224 */ /* 0x000fe400078e0004 */
[----:B------:R-:W-:-:S10]  /*293b0*/  VIADD R4, R4, 0x1 ;  /* 0x0000000104047836 */ /* 0x000fd40000000000 */
[----:B------:R-:W-:Y:S05]  /*293c0*/  @P0 BRA `(.L_x_760) ;  /* 0xfffffffc00e80947 */ /* 0x000fea000383ffff */
[----:B------:R-:W-:Y:S05]  /*293d0*/  BSYNC.RECONVERGENT B0 ;  /* 0x0000000000007941 */ /* 0x000fea0003800200 */
.L_x_759:
[----:B------:R-:W-:Y:S01]  /*293e0*/  LOP3.LUT P0, RZ, R91, 0xff, RZ, 0xc0, !PT ;  /* 0x000000ff5bff7812 */ /* 0x000fe2000780c0ff */
[----:B------:R-:W-:-:S12]  /*293f0*/  IMAD.MOV.U32 R4, RZ, RZ, R5 ;  /* 0x000000ffff047224 */ /* 0x000fd800078e0005 */
[----:B------:R-:W-:Y:S05]  /*29400*/  @!P0 BRA `(.L_x_761) ;  /* 0x0000000000348947 */ /* 0x000fea0003800000 */
[----:B------:R-:W-:Y:S01]  /*29410*/  BSSY.RECONVERGENT B0, `(.L_x_762) ;  /* 0x000000b000007945 */ /* 0x000fe20003800200 */
[----:B------:R-:W-:-:S07]  /*29420*/  IMAD.MOV.U32 R4, RZ, RZ, RZ ;  /* 0x000000ffff047224 */ /* 0x000fce00078e00ff */
.L_x_763:
        /* <DEDUP_REMOVED lines=10> */
.L_x_762:
[----:B------:R-:W-:-:S07]  /*294d0*/  IMAD.MOV.U32 R4, RZ, RZ, R7 ;  /* 0x000000ffff047224 */ /* 0x000fce00078e0007 */
.L_x_761:
[----:B------:R-:W-:-:S05]  /*294e0*/  IMAD.IADD R22, R1, 0x1, R4 ;  /* 0x0000000101167824 */ /* 0x000fca00078e0204 */
[----:B------:R0:W-:Y:S04]  /*294f0*/  STL.U8 [R22+0x1], RZ ;  /* 0x000001ff16007387 */ /* 0x0001e80000100000 */
[----:B------:R-:W2:Y:S04]  /*29500*/  LDL.128 R4, [R1+0x10] ;  /* 0x0000100001047983 */ /* 0x000ea80000100c00 */
[----:B------:R-:W3:Y:S04]  /*29510*/  LDL.128 R12, [R1] ;  /* 0x00000000010c7983 */ /* 0x000ee80000100c00 */
        /* <DEDUP_REMOVED lines=8> */
[----:B---3--:R-:W-:Y:S02]  /*295a0*/  PRMT R103, R12, 0x7773, RZ ;  /* 0x000077730c677816 */ /* 0x008fe400000000ff */
        /* <DEDUP_REMOVED lines=16> */
[----:B0-----:R-:W-:Y:S02]  /*296b0*/  PRMT R22, R14, 0x7771, RZ ;  /* 0x000077710e167816 */ /* 0x001fe400000000ff */
[----:B------:R-:W-:Y:S02]  /*296c0*/  PRMT R5, R5, 0x7773, RZ ;  /* 0x0000777305057816 */ /* 0x000fe400000000ff */
[----:B------:R-:W-:Y:S02]  /*296d0*/  PRMT R6, R6, 0x7773, RZ ;  /* 0x0000777306067816 */ /* 0x000fe400000000ff */
[----:B------:R-:W-:-:S02]  /*296e0*/  PRMT R7, R7, 0x7773, RZ ;  /* 0x0000777307077816 */ /* 0x000fc400000000ff */
[----:B------:R-:W-:Y:S02]  /*296f0*/  PRMT R11, R11, 0x7773, RZ ;  /* 0x000077730b0b7816 */ /* 0x000fe400000000ff */
[C---:B------:R-:W-:Y:S02]  /*29700*/  PRMT R91, R12.reuse, 0x7770, RZ ;  /* 0x000077700c5b7816 */ /* 0x040fe400000000ff */
[C---:B------:R-:W-:Y:S02]  /*29710*/  PRMT R21, R12.reuse, 0x7771, RZ ;  /* 0x000077710c157816 */ /* 0x040fe400000000ff */
        /* <DEDUP_REMOVED lines=23> */
[----:B------:R-:W-:Y:S02]  /*29890*/  PRMT R13, R95, 0x7610, R13 ;  /* 0x000076105f0d7816 */ /* 0x000fe4000000000d */
[----:B------:R-:W-:Y:S02]  /*298a0*/  PRMT R10, R84, 0x7610, R10 ;  /* 0x00007610540a7816 */ /* 0x000fe4000000000a */
[----:B------:R-:W-:Y:S02]  /*298b0*/  PRMT R9, R23, 0x7610, R9 ;  /* 0x0000761017097816 */ /* 0x000fe40000000009 */
[----:B------:R-:W-:-:S02]  /*298c0*/  PRMT R118, R118, 0x7771, RZ ;  /* 0x0000777176767816 */ /* 0x000fc400000000ff */
[----:B------:R-:W-:Y:S02]  /*298d0*/  PRMT R8, R22, 0x7610, R8 ;  /* 0x0000761016087816 */ /* 0x000fe40000000008 */
[----:B------:R-:W-:Y:S02]  /*298e0*/  PRMT R103, R5, 0x7610, R103 ;  /* 0x0000761005677816 */ /* 0x000fe40000000067 */
[----:B------:R-:W-:Y:S02]  /*298f0*/  PRMT R99, R6, 0x7610, R99 ;  /* 0x0000761006637816 */ /* 0x000fe40000000063 */
[----:B------:R-:W-:Y:S02]  /*29900*/  PRMT R95, R7, 0x7610, R95 ;  /* 0x00007610075f7816 */ /* 0x000fe4000000005f */
[----:B------:R-:W-:Y:S02]  /*29910*/  PRMT R23, R4, 0x7610, R23 ;  /* 0x0000761004177816 */ /* 0x000fe40000000017 */
[----:B-1----:R-:W-:-:S07]  /*29920*/  PRMT R84, R11, 0x7610, R84 ;  /* 0x000076100b547816 */ /* 0x002fce0000000054 */
.L_x_753:
        /* <DEDUP_REMOVED lines=11> */
[----:B------:R-:W-:Y:S02]  /*299e0*/  LOP3.LUT R7, R21, 0xffff, RZ, 0xc0, !PT ;  /* 0x0000ffff15077812 */ /* 0x000fe400078ec0ff */
[----:B------:R-:W-:-:S02]  /*299f0*/  PRMT R5, R4, 0x5410, R5 ;  /* 0x0000541004057816 */ /* 0x000fc40000000005 */
[----:B------:R-:W-:Y:S02]  /*29a00*/  PRMT R7, R22, 0x3340, R7 ;  /* 0x0000334016077816 */ /* 0x000fe40000000007 */
[----:B------:R-:W-:Y:S02]  /*29a10*/  LOP3.LUT R22, R114, 0xffff, RZ, 0xc0, !PT ;  /* 0x0000ffff72167812 */ /* 0x000fe400078ec0ff */
[----:B------:R-:W-:Y:S02]  /*29a20*/  PRMT R4, R7, 0x5410, R6 ;  /* 0x0000541007047816 */ /* 0x000fe40000000006 */
[----:B------:R-:W-:Y:S02]  /*29a30*/  LOP3.LUT R6, R111, 0xffff, RZ, 0xc0, !PT ;  /* 0x0000ffff6f067812 */ /* 0x000fe400078ec0ff */
[----:B------:R-:W-:Y:S01]  /*29a40*/  LOP3.LUT R7, R112, 0xffff, RZ, 0xc0, !PT ;  /* 0x0000ffff70077812 */ /* 0x000fe200078ec0ff */
[----:B------:R0:W-:Y:S01]  /*29a50*/  STL.64 [R1+0x288], R4 ;  /* 0x0002880401007387 */ /* 0x0001e20000100a00 */
[----:B------:R-:W-:-:S02]  /*29a60*/  LOP3.LUT R11, R115, 0xffff, RZ, 0xc0, !PT ;  /* 0x0000ffff730b7812 */ /* 0x000fc400078ec0ff */
[----:B------:R-:W-:Y:S02]  /*29a70*/  PRMT R6, R7, 0x3340, R6 ;  /* 0x0000334007067816 */ /* 0x000fe40000000006 */
[----:B------:R-:W-:Y:S02]  /*29a80*/  LOP3.LUT R7, R113, 0xffff, RZ, 0xc0, !PT ;  /* 0x0000ffff71077812 */ /* 0x000fe400078ec0ff */
[----:B------:R-:W-:Y:S02]  /*29a90*/  LOP3.LUT R119, R110, 0xffff, RZ, 0xc0, !PT ;  /* 0x0000ffff6e777812 */ /* 0x000fe400078ec0ff */
[----:B------:R-:W-:Y:S02]  /*29aa0*/  PRMT R7, R22, 0x3340, R7 ;  /* 0x0000334016077816 */ /* 0x000fe40000000007 */
[----:B------:R-:W-:Y:S02]  /*29ab0*/  LOP3.LUT R22, R116, 0xffff, RZ, 0xc0, !PT ;  /* 0x0000ffff74167812 */ /* 0x000fe400078ec0ff */
[----:B0-----:R-:W-:-:S02]  /*29ac0*/  LOP3.LUT R5, R9, 0xffff, RZ, 0xc0, !PT ;  /* 0x0000ffff09057812 */ /* 0x001fc400078ec0ff */
[----:B------:R-:W-:Y:S02]  /*29ad0*/  PRMT R11, R22, 0x3340, R11 ;  /* 0x00003340160b7816 */ /* 0x000fe4000000000b */
[----:B------:R-:W-:Y:S02]  /*29ae0*/  LOP3.LUT R22, R8, 0xffff, RZ, 0xc0, !PT ;  /* 0x0000ffff08167812 */ /* 0x000fe400078ec0ff */
[----:B------:R-:W-:Y:S02]  /*29af0*/  LOP3.LUT R120, R100, 0xffff, RZ, 0xc0, !PT ;  /* 0x0000ffff64787812 */ /* 0x000fe400078ec0ff */
[----:B------:R-:W-:Y:S02]  /*29b00*/  PRMT R4, R5, 0x3340, R22 ;  /* 0x0000334005047816 */ /* 0x000fe40000000016 */
[----:B------:R-:W-:Y:S02]  /*29b10*/  PRMT R5, R7, 0x5410, R6 ;  /* 0x0000541007057816 */ /* 0x000fe40000000006 */
[----:B------:R-:W-:-:S02]  /*29b20*/  LOP3.LUT R7, R103, 0xffff, RZ, 0xc0, !PT ;  /* 0x0000ffff67077812 */ /* 0x000fc400078ec0ff */
[----:B------:R-:W-:Y:S02]  /*29b30*/  LOP3.LUT R6, R104, 0xffff, RZ, 0xc0, !PT ;  /* 0x0000ffff68067812 */ /* 0x000fe400078ec0ff */
[----:B------:R-:W-:Y:S02]  /*29b40*/  PRMT R4, R4, 0x5410, R11 ;  /* 0x0000541004047816 */ /* 0x000fe4000000000b */
[----:B------:R-:W-:Y:S02]  /*29b50*/  PRMT R7, R6, 0x3340, R7 ;  /* 0x0000334006077816 */ /* 0x000fe40000000007 */
[----:B------:R-:W-:Y:S02]  /*29b60*/  LOP3.LUT R6, R105, 0xffff, RZ, 0xc0, !PT ;  /* 0x0000ffff69067812 */ /* 0x000fe400078ec0ff */
[----:B------:R-:W-:Y:S02]  /*29b70*/  LOP3.LUT R11, R106, 0xffff, RZ, 0xc0, !PT ;  /* 0x0000ffff6a0b7812 */ /* 0x000fe400078ec0ff */
[----:B------:R-:W-:-:S02]  /*29b80*/  LOP3.LUT R22, R108, 0xffff, RZ, 0xc0, !PT ;  /* 0x0000ffff6c167812 */ /* 0x000fc400078ec0ff */
[----:B------:R-:W-:Y:S02]  /*29b90*/  PRMT R6, R11, 0x3340, R6 ;  /* 0x000033400b067816 */ /* 0x000fe40000000006 */
[----:B------:R-:W-:Y:S02]  /*29ba0*/  LOP3.LUT R11, R107, 0xffff, RZ, 0xc0, !PT ;  /* 0x0000ffff6b0b7812 */ /* 0x000fe400078ec0ff */
[----:B------:R-:W-:Y:S02]  /*29bb0*/  PRMT R7, R6, 0x5410, R7 ;  /* 0x0000541006077816 */ /* 0x000fe40000000007 */
[----:B------:R-:W-:Y:S02]  /*29bc0*/  PRMT R11, R22, 0x3340, R11 ;  /* 0x00003340160b7816 */ /* 0x000fe4000000000b */
[----:B------:R-:W-:Y:S02]  /*29bd0*/  LOP3.LUT R22, R109, 0xffff, RZ, 0xc0, !PT ;  /* 0x0000ffff6d167812 */ /* 0x000fe400078ec0ff */
[----:B------:R-:W-:-:S02]  /*29be0*/  ISETP.NE.AND P0, PT, R137, 0x2, PT ;  /* 0x000000028900780c */ /* 0x000fc40003f05270 */
[----:B------:R-:W-:Y:S02]  /*29bf0*/  PRMT R22, R119, 0x3340, R22 ;  /* 0x0000334077167816 */ /* 0x000fe40000000016 */
[----:B------:R-:W-:Y:S02]  /*29c00*/  LOP3.LUT R119, R98, 0xffff, RZ, 0xc0, !PT ;  /* 0x0000ffff62777812 */ /* 0x000fe400078ec0ff */
[----:B------:R-:W-:Y:S02]  /*29c10*/  PRMT R6, R22, 0x5410, R11 ;  /* 0x0000541016067816 */ /* 0x000fe4000000000b */
[----:B------:R-:W-:Y:S02]  /*29c20*/  LOP3.LUT R11, R95, 0xffff, RZ, 0xc0, !PT ;  /* 0x0000ffff5f0b7812 */ /* 0x000fe400078ec0ff */
[----:B------:R-:W-:Y:S01]  /*29c30*/  LOP3.LUT R22, R96, 0xffff, RZ, 0xc0, !PT ;  /* 0x0000ffff60167812 */ /* 0x000fe200078ec0ff */
[----:B------:R0:W-:Y:S03]  /*29c40*/  STL.128 [R1+0x290], R4 ;  /* 0x0002900401007387 */ /* 0x0001e60000100c00 */
[----:B------:R-:W-:-:S02]  /*29c50*/  PRMT R11, R22, 0x3340, R11 ;  /* 0x00003340160b7816 */ /* 0x000fc4000000000b */
[----:B------:R-:W-:-:S04]  /*29c60*/  LOP3.LUT R22, R97, 0xffff, RZ, 0xc0, !PT ;  /* 0x0000ffff61167812 */ /* 0x000fc800078ec0ff */
[----:B------:R-:W-:Y:S02]  /*29c70*/  PRMT R22, R119, 0x3340, R22 ;  /* 0x0000334077167816 */ /* 0x000fe40000000016 */
[----:B------:R-:W-:-:S04]  /*29c80*/  LOP3.LUT R119, R99, 0xffff, RZ, 0xc0, !PT ;  /* 0x0000ffff63777812 */ /* 0x000fc800078ec0ff */
[----:B------:R-:W-:Y:S02]  /*29c90*/  PRMT R119, R120, 0x3340, R119 ;  /* 0x0000334078777816 */ /* 0x000fe40000000077 */
[----:B------:R-:W-:Y:S02]  /*29ca0*/  LOP3.LUT R120, R101, 0xffff, RZ, 0xc0, !PT ;  /* 0x0000ffff65787812 */ /* 0x000fe400078ec0ff */
[----:B0-----:R-:W-:Y:S02]  /*29cb0*/  LOP3.LUT R5, R102, 0xffff, RZ, 0xc0, !PT ;  /* 0x0000ffff66057812 */ /* 0x001fe400078ec0ff */
[----:B------:R-:W-:Y:S02]  /*29cc0*/  LOP3.LUT R7, R85, 0xffff, RZ, 0xc0, !PT ;  /* 0x0000ffff55077812 */ /* 0x000fe400078ec0ff */
[----:B------:R-:W-:Y:S02]  /*29cd0*/  LOP3.LUT R6, R86, 0xffff, RZ, 0xc0, !PT ;  /* 0x0000ffff56067812 */ /* 0x000fe400078ec0ff */
[----:B------:R-:W-:-:S02]  /*29ce0*/  PRMT R4, R5, 0x3340, R120 ;  /* 0x0000334005047816 */ /* 0x000fc40000000078 */
[----:B------:R-:W-:Y:S02]  /*29cf0*/  PRMT R5, R22, 0x5410, R11 ;  /* 0x0000541016057816 */ /* 0x000fe4000000000b */
[----:B------:R-:W-:Y:S02]  /*29d00*/  PRMT R7, R6, 0x3340, R7 ;  /* 0x0000334006077816 */ /* 0x000fe40000000007 */
[----:B------:R-:W-:Y:S02]  /*29d10*/  LOP3.LUT R6, R87, 0xffff, RZ, 0xc0, !PT ;  /* 0x0000ffff57067812 */ /* 0x000fe400078ec0ff */
[----:B------:R-:W-:Y:S02]  /*29d20*/  LOP3.LUT R11, R88, 0xffff, RZ, 0xc0, !PT ;  /* 0x0000ffff580b7812 */ /* 0x000fe400078ec0ff */
[----:B------:R-:W-:Y:S02]  /*29d30*/  LOP3.LUT R22, R92, 0xffff, RZ, 0xc0, !PT ;  /* 0x0000ffff5c167812 */ /* 0x000fe400078ec0ff */
[----:B------:R-:W-:-:S02]  /*29d40*/  PRMT R6, R11, 0x3340, R6 ;  /* 0x000033400b067816 */ /* 0x000fc40000000006 */
[----:B------:R-:W-:Y:S02]  /*29d50*/  LOP3.LUT R11, R89, 0xffff, RZ, 0xc0, !PT ;  /* 0x0000ffff590b7812 */ /* 0x000fe400078ec0ff */
[----:B------:R-:W-:Y:S02]  /*29d60*/  PRMT R4, R4, 0x5410, R119 ;  /* 0x0000541004047816 */ /* 0x000fe40000000077 */
[----:B------:R-:W-:Y:S02]  /*29d70*/  PRMT R11, R22, 0x3340, R11 ;  /* 0x00003340160b7816 */ /* 0x000fe4000000000b */
[----:B------:R-:W-:Y:S02]  /*29d80*/  LOP3.LUT R22, R93, 0xffff, RZ, 0xc0, !PT ;  /* 0x0000ffff5d167812 */ /* 0x000fe400078ec0ff */
[----:B------:R-:W-:Y:S02]  /*29d90*/  LOP3.LUT R119, R94, 0xffff, RZ, 0xc0, !PT ;  /* 0x0000ffff5e777812 */ /* 0x000fe400078ec0ff */
[----:B------:R-:W-:-:S02]  /*29da0*/  PRMT R7, R6, 0x5410, R7 ;  /* 0x0000541006077816 */ /* 0x000fc40000000007 */
[----:B------:R-:W-:-:S04]  /*29db0*/  PRMT R22, R119, 0x3340, R22 ;  /* 0x0000334077167816 */ /* 0x000fc80000000016 */
[----:B------:R-:W-:-:S05]  /*29dc0*/  PRMT R6, R22, 0x5410, R11 ;  /* 0x0000541016067816 */ /* 0x000fca000000000b */
[----:B------:R0:W-:Y:S01]  /*29dd0*/  STL.128 [R1+0x2a0], R4 ;  /* 0x0002a00401007387 */ /* 0x0001e20000100c00 */
[----:B------:R-:W-:Y:S05]  /*29de0*/  @P0 BRA `(.L_x_765) ;  /* 0x0000000000dc0947 */ /* 0x000fea0003800000 */
        /* <DEDUP_REMOVED lines=55> */
.L_x_765:
[----:B------:R-:W-:Y:S05]  /*2a160*/  BSYNC.RECONVERGENT B0 ;  /* 0x0000000000007941 */ /* 0x000fea0003800200 */
.L_x_764:
[----:B------:R-:W-:Y:S01]  /*2a170*/  LOP3.LUT R84, R84, 0xffff, RZ, 0xc0, !PT ;  /* 0x0000ffff54547812 */ /* 0x000fe200078ec0ff */
[----:B------:R-:W1:Y:S01]  /*2a180*/  LDS.64 R86, [R18+0xd0] ;  /* 0x0000d00012567984 */ /* 0x000e620000000a00 */
[----:B------:R-:W-:Y:S02]  /*2a190*/  LOP3.LUT R27, R27, 0xffff, RZ, 0xc0, !PT ;  /* 0x0000ffff1b1b7812 */ /* 0x000fe400078ec0ff */
[----:B0-----:R-:W-:Y:S01]  /*2a1a0*/  LOP3.LUT R4, R23, 0xffff, RZ, 0xc0, !PT ;  /* 0x0000ffff17047812 */ /* 0x001fe200078ec0ff */
[----:B------:R-:W0:Y:S01]  /*2a1b0*/  LDS.64 R88, [R18+0x98] ;  /* 0x0000980012587984 */ /* 0x000e220000000a00 */
[----:B------:R-:W-:Y:S02]  /*2a1c0*/  PRMT R9, R27, 0x3340, R84 ;  /* 0x000033401b097816 */ /* 0x000fe40000000054 */
[----:B------:R-:W-:Y:S01]  /*2a1d0*/  LOP3.LUT R5, R26, 0xffff, RZ, 0xc0, !PT ;  /* 0x0000ffff1a057812 */ /* 0x000fe200078ec0ff */
[----:B------:R-:W2:Y:S01]  /*2a1e0*/  LDS.128 R20, [R18+0xc0] ;  /* 0x0000c00012147984 */ /* 0x000ea20000000c00 */
[----:B------:R-:W-:-:S02]  /*2a1f0*/  LOP3.LUT R6, R24, 0xffff, RZ, 0xc0, !PT ;  /* 0x0000ffff18067812 */ /* 0x000fc400078ec0ff */
[----:B------:R-:W-:Y:S01]  /*2a200*/  PRMT R4, R5, 0x3340, R4 ;  /* 0x0000334005047816 */ /* 0x000fe20000000004 */
[----:B------:R-:W3:Y:S01]  /*2a210*/  LDS.64 R84, [R18+0x90] ;  /* 0x0000900012547984 */ /* 0x000ee20000000a00 */
[----:B------:R-:W-:Y:S02]  /*2a220*/  LOP3.LUT R5, R25, 0xffff, RZ, 0xc0, !PT ;  /* 0x0000ffff19057812 */ /* 0x000fe400078ec0ff */
[----:B------:R-:W-:Y:S01]  /*2a230*/  LOP3.LUT R83, R83, 0xffff, RZ, 0xc0, !PT ;  /* 0x0000ffff53537812 */ /* 0x000fe200078ec0ff */
[----:B------:R-:W4:Y:S01]  /*2a240*/  LDS.128 R12, [R18+0xa0] ;  /* 0x0000a000120c7984 */ /* 0x000f220000000c00 */
[----:B------:R-:W-:Y:S02]  /*2a250*/  LOP3.LUT R82, R82, 0xffff, RZ, 0xc0, !PT ;  /* 0x0000ffff52527812 */ /* 0x000fe400078ec0ff */
[----:B------:R-:W-:Y:S01]  /*2a260*/  PRMT R5, R6, 0x3340, R5 ;  /* 0x0000334006057816 */ /* 0x000fe20000000005 */
[----:B------:R-:W4:Y:S01]  /*2a270*/  LDS.128 R24, [R18+0xb0] ;  /* 0x0000b00012187984 */ /* 0x000f220000000c00 */
[----:B------:R-:W-:-:S02]  /*2a280*/  PRMT R8, R82, 0x3340, R83 ;  /* 0x0000334052087816 */ /* 0x000fc40000000053 */
[----:B------:R-:W-:Y:S01]  /*2a290*/  PRMT R9, R4, 0x5410, R9 ;  /* 0x0000541004097816 */ /* 0x000fe20000000009 */
[----:B-----5:R-:W-:Y:S01]  /*2a2a0*/  STL [R1+0x2bc], R90 ;  /* 0x0002bc5a01007387 */ /* 0x020fe20000100800 */
[----:B------:R-:W-:Y:S02]  /*2a2b0*/  PRMT R8, R8, 0x5410, R5 ;  /* 0x0000541008087816 */ /* 0x000fe40000000005 */
[----:B------:R-:W-:Y:S01]  /*2a2c0*/  PRMT R118, R118, 0x7604, R117 ;  /* 0x0000760476767816 */ /* 0x000fe20000000075 */
[----:B------:R-:W-:Y:S04]  /*2a2d0*/  STL.64 [R1+0x2c0], R30 ;  /* 0x0002c01e01007387 */ /* 0x000fe80000100a00 */
[----:B------:R4:W-:Y:S04]  /*2a2e0*/  STL.64 [R1+0x2b0], R8 ;  /* 0x0002b00801007387 */ /* 0x0009e80000100a00 */
[----:B------:R-:W-:Y:S04]  /*2a2f0*/  STL.64 [R1+0x280], R28 ;  /* 0x0002801c01007387 */ /* 0x000fe80000100a00 */
[----:B-1----:R-:W-:Y:S01]  /*2a300*/  STL.64 [R1+0x1e8], R86 ;  /* 0x0001e85601007387 */ /* 0x002fe20000100a00 */
[----:B0-----:R-:W-:Y:S01]  /*2a310*/  IMAD.MOV.U32 R4, RZ, RZ, R88 ;  /* 0x000000ffff047224 */ /* 0x001fe200078e0058 */
[----:B------:R-:W-:Y:S01]  /*2a320*/  PRMT R117, R89, 0x7773, RZ ;  /* 0x0000777359757816 */ /* 0x000fe200000000ff */
[----:B------:R-:W-:Y:S01]  /*2a330*/  IMAD.MOV.U32 R5, RZ, RZ, R89 ;  /* 0x000000ffff057224 */ /* 0x000fe200078e0059 */
[----:B------:R-:W-:Y:S01]  /*2a340*/  STL.U16 [R1+0x2b8], R118 ;  /* 0x0002b87601007387 */ /* 0x000fe20000100400 */
[----:B--2---:R-:W-:Y:S01]  /*2a350*/  SHF.R.U64 R99, R22, 0x8, R23 ;  /* 0x0000000816637819 */ /* 0x004fe20000001217 */
[----:B------:R-:W-:Y:S01]  /*2a360*/  IMAD.MOV.U32 R10, RZ, RZ, R20 ;  /* 0x000000ffff0a7224 */ /* 0x000fe200078e0014 */
[----:B------:R-:W-:Y:S01]  /*2a370*/  PRMT R100, R21, 0x7772, RZ ;  /* 0x0000777215647816 */ /* 0x000fe200000000ff */
[----:B------:R-:W-:Y:S01]  /*2a380*/  STL [R1+0x1e4], R23 ;  /* 0x0001e41701007387 */ /* 0x000fe20000100800 */
[C---:B---3--:R-:W-:Y:S01]  /*2a390*/  ISETP.NE.U32.AND P0, PT, R84.reuse, RZ, PT ;  /* 0x000000ff5400720c */ /* 0x048fe20003f05070 */
[----:B------:R-:W-:Y:S01]  /*2a3a0*/  IMAD.MOV.U32 R11, RZ, RZ, R21 ;  /* 0x000000ffff0b7224 */ /* 0x000fe200078e0015 */
[----:B------:R-:W-:Y:S01]  /*2a3b0*/  IADD3 R82, P2, PT, R84, R28, RZ ;  /* 0x0000001c54527210 */ /* 0x000fe20007f5e0ff */
[----:B------:R-:W-:Y:S01]  /*2a3c0*/  STL.64 [R1+0x1a8], R84 ;  /* 0x0001a85401007387 */ /* 0x000fe20000100a00 */
[----:B----4-:R-:W-:Y:S01]  /*2a3d0*/  IMAD.MOV.U32 R6, RZ, RZ, R12 ;  /* 0x000000ffff067224 */ /* 0x010fe200078e000c */
[----:B------:R-:W-:Y:S01]  /*2a3e0*/  ISETP.NE.AND.EX P0, PT, R85, RZ, PT, P0 ;  /* 0x000000ff5500720c */ /* 0x000fe20003f05300 */
[----:B------:R-:W-:Y:S01]  /*2a3f0*/  IMAD.MOV.U32 R7, RZ, RZ, R13 ;  /* 0x000000ffff077224 */ /* 0x000fe200078e000d */
[C---:B------:R-:W-:Y:S01]  /*2a400*/  PRMT R94, R13.reuse, 0x7770, RZ ;  /* 0x000077700d5e7816 */ /* 0x040fe200000000ff */
[----:B------:R-:W-:Y:S01]  /*2a410*/  IMAD.MOV.U32 R8, RZ, RZ, R26 ;  /* 0x000000ffff087224 */ /* 0x000fe200078e001a */
[C---:B------:R-:W-:Y:S01]  /*2a420*/  PRMT R95, R13.reuse, 0x7771, RZ ;  /* 0x000077710d5f7816 */ /* 0x040fe200000000ff */
[----:B------:R-:W-:Y:S01]  /*2a430*/  IMAD.MOV.U32 R9, RZ, RZ, R27 ;  /* 0x000000ffff097224 */ /* 0x000fe200078e001b */
[C---:B------:R-:W-:Y:S01]  /*2a440*/  PRMT R96, R13.reuse, 0x7772, RZ ;  /* 0x000077720d607816 */ /* 0x040fe200000000ff */
[----:B------:R0:W-:Y:S01]  /*2a450*/  STL.128 [R1+0x1b0], R4 ;  /* 0x0001b00401007387 */ /* 0x0001e20000100c00 */
[----:B------:R-:W-:Y:S01]  /*2a460*/  PRMT R98, R13, 0x7773, RZ ;  /* 0x000077730d627816 */ /* 0x000fe200000000ff */
[----:B------:R-:W-:Y:S01]  /*2a470*/  IMAD.X R83, R85, 0x1, R29, P2 ;  /* 0x0000000155537824 */ /* 0x000fe200010e061d */
[----:B------:R-:W-:Y:S01]  /*2a480*/  PRMT R13, R22, 0x7770, RZ ;  /* 0x00007770160d7816 */ /* 0x000fe200000000ff */
[----:B------:R-:W-:Y:S01]  /*2a490*/  STL.128 [R1+0x1d0], R8 ;  /* 0x0001d00801007387 */ /* 0x000fe20000100c00 */
[----:B------:R-:W-:-:S02]  /*2a4a0*/  PRMT R101, R14, 0x7770, RZ ;  /* 0x000077700e657816 */ /* 0x000fc400000000ff */
[C---:B------:R-:W-:Y:S02]  /*2a4b0*/  PRMT R102, R14.reuse, 0x7771, RZ ;  /* 0x000077710e667816 */ /* 0x040fe400000000ff */
[C---:B------:R-:W-:Y:S02]  /*2a4c0*/  PRMT R103, R14.reuse, 0x7772, RZ ;  /* 0x000077720e677816 */ /* 0x040fe400000000ff */
[----:B------:R-:W-:Y:S02]  /*2a4d0*/  PRMT R104, R14, 0x7773, RZ ;  /* 0x000077730e687816 */ /* 0x000fe400000000ff */
[C---:B------:R-:W-:Y:S02]  /*2a4e0*/  PRMT R109, R26.reuse, 0x7770, RZ ;  /* 0x000077701a6d7816 */ /* 0x040fe400000000ff */
[C---:B------:R-:W-:Y:S01]  /*2a4f0*/  PRMT R110, R26.reuse, 0x7771, RZ ;  /* 0x000077711a6e7816 */ /* 0x040fe200000000ff */
[----:B0-----:R-:W-:Y:S01]  /*2a500*/  IMAD.MOV.U32 R4, RZ, RZ, R14 ;  /* 0x000000ffff047224 */ /* 0x001fe200078e000e */
[----:B------:R-:W-:Y:S01]  /*2a510*/  PRMT R14, R99, 0x7604, R13 ;  /* 0x00007604630e7816 */ /* 0x000fe2000000000d */
[----:B------:R-:W-:Y:S01]  /*2a520*/  IMAD.MOV.U32 R5, RZ, RZ, R15 ;  /* 0x000000ffff057224 */ /* 0x000fe200078e000f */
[C---:B------:R-:W-:Y:S01]  /*2a530*/  PRMT R111, R26.reuse, 0x7772, RZ ;  /* 0x000077721a6f7816 */ /* 0x040fe200000000ff */
[----:B------:R-:W-:Y:S01]  /*2a540*/  IMAD.MOV.U32 R6, RZ, RZ, R24 ;  /* 0x000000ffff067224 */ /* 0x000fe200078e0018 */
[----:B------:R-:W-:Y:S01]  /*2a550*/  PRMT R112, R26, 0x7773, RZ ;  /* 0x000077731a707816 */ /* 0x000fe200000000ff */
[----:B------:R-:W-:Y:S01]  /*2a560*/  IMAD.MOV.U32 R7, RZ, RZ, R25 ;  /* 0x000000ffff077224 */ /* 0x000fe200078e0019 */
[C---:B------:R-:W-:Y:S01]  /*2a570*/  PRMT R113, R27.reuse, 0x7770, RZ ;  /* 0x000077701b717816 */ /* 0x040fe200000000ff */
[----:B------:R-:W-:Y:S01]  /*2a580*/  STL.U16 [R1+0x1e0], R14 ;  /* 0x0001e00e01007387 */ /* 0x000fe20000100400 */
[----:B------:R-:W-:-:S02]  /*2a590*/  PRMT R114, R27, 0x7771, RZ ;  /* 0x000077711b727816 */ /* 0x000fc400000000ff */
[C---:B------:R-:W-:Y:S01]  /*2a5a0*/  PRMT R115, R27.reuse, 0x7772, RZ ;  /* 0x000077721b737816 */ /* 0x040fe200000000ff */
[----:B------:R0:W-:Y:S01]  /*2a5b0*/  STL.128 [R1+0x1c0], R4 ;  /* 0x0001c00401007387 */ /* 0x0001e20000100c00 */
[----:B------:R-:W-:Y:S02]  /*2a5c0*/  PRMT R116, R27, 0x7773, RZ ;  /* 0x000077731b747816 */ /* 0x000fe400000000ff */
[C---:B------:R-:W-:Y:S02]  /*2a5d0*/  PRMT R26, R20.reuse, 0x7770, RZ ;  /* 0x00007770141a7816 */ /* 0x040fe400000000ff */
[----:B------:R-:W-:Y:S02]  /*2a5e0*/  PRMT R27, R20, 0x7771, RZ ;  /* 0x00007771141b7816 */ /* 0x000fe400000000ff */
[C---:B------:R-:W-:Y:S02]  /*2a5f0*/  PRMT R105, R15.reuse, 0x7770, RZ ;  /* 0x000077700f697816 */ /* 0x040fe400000000ff */
[----:B------:R-:W-:-:S02]  /*2a600*/  PRMT R106, R15, 0x7771, RZ ;  /* 0x000077710f6a7816 */ /* 0x000fc400000000ff */
[C---:B------:R-:W-:Y:S02]  /*2a610*/  PRMT R107, R15.reuse, 0x7772, RZ ;  /* 0x000077720f6b7816 */ /* 0x040fe400000000ff */
[----:B------:R-:W-:Y:S02]  /*2a620*/  PRMT R108, R15, 0x7773, RZ ;  /* 0x000077730f6c7816 */ /* 0x000fe400000000ff */
[----:B------:R-:W-:Y:S02]  /*2a630*/  PRMT R22, R88, 0x7770, RZ ;  /* 0x0000777058167816 */ /* 0x000fe400000000ff */
[C---:B0-----:R-:W-:Y:S02]  /*2a640*/  PRMT R4, R24.reuse, 0x7770, RZ ;  /* 0x0000777018047816 */ /* 0x041fe400000000ff */
        /* <DEDUP_REMOVED lines=16> */
[C---:B------:R-:W-:Y:S02]  /*2a750*/  PRMT R88, R21.reuse, 0x7770, RZ ;  /* 0x0000777015587816 */ /* 0x040fe400000000ff */
[----:B------:R-:W-:Y:S02]  /*2a760*/  PRMT R89, R21, 0x7771, RZ ;  /* 0x0000777115597816 */ /* 0x000fe400000000ff */
[----:B------:R-:W-:Y:S02]  /*2a770*/  PRMT R20, R117, 0x7610, R20 ;  /* 0x0000761075147816 */ /* 0x000fe40000000014 */
[----:B------:R-:W-:-:S02]  /*2a780*/  PRMT R121, R109, 0x7610, R121 ;  /* 0x000076106d797816 */ /* 0x000fc40000000079 */
[----:B------:R-:W-:Y:S02]  /*2a790*/  PRMT R122, R110, 0x7610, R122 ;  /* 0x000076106e7a7816 */ /* 0x000fe4000000007a */
        /* <DEDUP_REMOVED lines=18> */
.L_x_768:
[----:B0-----:R-:W-:-:S06]  /*2a8c0*/  IMAD.IADD R4, R1, 0x1, R8 ;  /* 0x0000000101047824 */ /* 0x001fcc00078e0208 */
[----:B------:R-:W2:Y:S01]  /*2a8d0*/  LDL.U8 R4, [R4] ;  /* 0x0000000004047983 */ /* 0x000ea20000100000 */
[----:B------:R-:W-:Y:S02]  /*2a8e0*/  IMAD.MOV.U32 R5, RZ, RZ, R8 ;  /* 0x000000ffff057224 */ /* 0x000fe400078e0008 */
[----:B------:R-:W-:Y:S01]  /*2a8f0*/  VIADD R8, R8, 0x1 ;  /* 0x0000000108087836 */ /* 0x000fe20000000000 */
[----:B--2---:R-:W-:-:S13]  /*2a900*/  ISETP.NE.AND P0, PT, R4, RZ, PT ;  /* 0x000000ff0400720c */ /* 0x004fda0003f05270 */
[----:B------:R-:W-:Y:S05]  /*2a910*/  @P0 BRA `(.L_x_768) ;  /* 0xfffffffc00e80947 */ /* 0x000fea000383ffff */
[----:B------:R-:W-:Y:S05]  /*2a920*/  BSYNC.RECONVERGENT B0 ;  /* 0x0000000000007941 */ /* 0x000fea0003800200 */
.L_x_767:
[----:B------:R-:W-:Y:S01]  /*2a930*/  LOP3.LUT P0, RZ, R91, 0xff, RZ, 0xc0, !PT ;  /* 0x000000ff5bff7812 */ /* 0x000fe2000780c0ff */
[----:B------:R-:W-:Y:S01]  /*2a940*/  BSSY.RECONVERGENT B0, `(.L_x_769) ;  /* 0x0000010000007945 */ /* 0x000fe20003800200 */
[----:B------:R-:W-:-:S11]  /*2a950*/  IMAD.MOV.U32 R4, RZ, RZ, R5 ;  /* 0x000000ffff047224 */ /* 0x000fd600078e0005 */
[----:B------:R-:W-:Y:S05]  /*2a960*/  @!P0 BRA `(.L_x_770) ;  /* 0x0000000000348947 */ /* 0x000fea0003800000 */
[----:B------:R-:W-:Y:S01]  /*2a970*/  BSSY.RECONVERGENT B1, `(.L_x_771) ;  /* 0x000000b000017945 */ /* 0x000fe20003800200 */
[----:B------:R-:W-:-:S07]  /*2a980*/  IMAD.MOV.U32 R4, RZ, RZ, RZ ;  /* 0x000000ffff047224 */ /* 0x000fce00078e00ff */
.L_x_772:
        /* <DEDUP_REMOVED lines=10> */
.L_x_771:
[----:B------:R-:W-:-:S07]  /*2aa30*/  IMAD.MOV.U32 R4, RZ, RZ, R7 ;  /* 0x000000ffff047224 */ /* 0x000fce00078e0007 */
.L_x_770:
[----:B------:R-:W-:Y:S05]  /*2aa40*/  BSYNC.RECONVERGENT B0 ;  /* 0x0000000000007941 */ /* 0x000fea0003800200 */
.L_x_769:
[----:B------:R-:W-:Y:S01]  /*2aa50*/  IMAD.IADD R5, R1, 0x1, R4 ;  /* 0x0000000101057824 */ /* 0x000fe200078e0204 */
[----:B------:R-:W-:Y:S01]  /*2aa60*/  BSSY.RECONVERGENT B0, `(.L_x_773) ;  /* 0x0000009000007945 */ /* 0x000fe20003800200 */
[----:B------:R-:W-:-:S03]  /*2aa70*/  IMAD.MOV.U32 R4, RZ, RZ, RZ ;  /* 0x000000ffff047224 */ /* 0x000fc600078e00ff */
[----:B------:R0:W-:Y:S04]  /*2aa80*/  STL.U8 [R5+0x1], RZ ;  /* 0x000001ff05007387 */ /* 0x0001e80000100000 */
.L_x_774:
[----:B------:R-:W-:-:S05]  /*2aa90*/  IMAD.IADD R6, R1, 0x1, R4 ;  /* 0x0000000101067824 */ /* 0x000fca00078e0204 */
[----:B0-----:R-:W2:Y:S02]  /*2aaa0*/  LDL.U8 R5, [R6] ;  /* 0x0000000006057983 */ /* 0x001ea40000100000 */
[----:B--2---:R-:W-:Y:S01]  /*2aab0*/  ISETP.NE.AND P0, PT, R5, RZ, PT ;  /* 0x000000ff0500720c */ /* 0x004fe20003f05270 */
[----:B------:R-:W-:Y:S02]  /*2aac0*/  IMAD.MOV.U32 R5, RZ, RZ, R4 ;  /* 0x000000ffff057224 */ /* 0x000fe400078e0004 */
[----:B------:R-:W-:-:S10]  /*2aad0*/  VIADD R4, R4, 0x1 ;  /* 0x0000000104047836 */ /* 0x000fd40000000000 */
[----:B------:R-:W-:Y:S05]  /*2aae0*/  @P0 BRA `(.L_x_774) ;  /* 0xfffffffc00e80947 */ /* 0x000fea000383ffff */
[----:B------:R-:W-:Y:S05]  /*2aaf0*/  BSYNC.RECONVERGENT B0 ;  /* 0x0000000000007941 */ /* 0x000fea0003800200 */
.L_x_773:
[----:B------:R-:W-:Y:S01]  /*2ab00*/  LOP3.LUT P0, RZ, R22, 0xff, RZ, 0xc0, !PT ;  /* 0x000000ff16ff7812 */ /* 0x000fe2000780c0ff */
[----:B------:R-:W-:-:S12]  /*2ab10*/  IMAD.MOV.U32 R4, RZ, RZ, R5 ;  /* 0x000000ffff047224 */ /* 0x000fd800078e0005 */
[----:B------:R-:W-:Y:S05]  /*2ab20*/  @!P0 BRA `(.L_x_775) ;  /* 0x0000000000348947 */ /* 0x000fea0003800000 */
[----:B------:R-:W-:Y:S01]  /*2ab30*/  BSSY.RECONVERGENT B0, `(.L_x_776) ;  /* 0x000000b000007945 */ /* 0x000fe20003800200 */
[----:B------:R-:W-:-:S07]  /*2ab40*/  IMAD.MOV.U32 R4, RZ, RZ, RZ ;  /* 0x000000ffff047224 */ /* 0x000fce00078e00ff */
.L_x_777:
        /* <DEDUP_REMOVED lines=10> */
.L_x_776:
[----:B------:R-:W-:-:S07]  /*2abf0*/  IMAD.MOV.U32 R4, RZ, RZ, R7 ;  /* 0x000000ffff047224 */ /* 0x000fce00078e0007 */
.L_x_775:
[----:B------:R-:W-:-:S05]  /*2ac00*/  IMAD.IADD R20, R1, 0x1, R4 ;  /* 0x0000000101147824 */ /* 0x000fca00078e0204 */
[----:B------:R0:W-:Y:S04]  /*2ac10*/  STL.U8 [R20+0x1], RZ ;  /* 0x000001ff14007387 */ /* 0x0001e80000100000 */
[----:B------:R-:W0:Y:S04]  /*2ac20*/  LDL.128 R12, [R1] ;  /* 0x00000000010c7983 */ /* 0x000e280000100c00 */
[----:B------:R-:W2:Y:S04]  /*2ac30*/  LDL.128 R4, [R1+0x10] ;  /* 0x0000100001047983 */ /* 0x000ea80000100c00 */
[----:B------:R-:W3:Y:S04]  /*2ac40*/  LDL.128 R8, [R1+0x20] ;  /* 0x0000200001087983 */ /* 0x000ee80000100c00 */
[----:B------:R-:W4:Y:S04]  /*2ac50*/  LDL.U16 R99, [R1+0x30] ;  /* 0x0000300001637983 */ /* 0x000f280000100400 */
[----:B------:R1:W5:Y:S04]  /*2ac60*/  LDL.64 R86, [R1+0x38] ;  /* 0x0000380001567983 */ /* 0x0003680000100a00 */
[----:B------:R1:W5:Y:S01]  /*2ac70*/  LDL R23, [R1+0x34] ;  /* 0x0000340001177983 */ /* 0x0003620000100800 */
[----:B0-----:R-:W-:-:S02]  /*2ac80*/  PRMT R20, R13, 0x7772, RZ ;  /* 0x000077720d147816 */ /* 0x001fc400000000ff */
[C---:B------:R-:W-:Y:S02]  /*2ac90*/  PRMT R25, R13.reuse, 0x7771, RZ ;  /* 0x000077710d197816 */ /* 0x040fe400000000ff */
[----:B------:R-:W-:Y:S02]  /*2aca0*/  PRMT R24, R13, 0x7773, RZ ;  /* 0x000077730d187816 */ /* 0x000fe400000000ff */
[C---:B--2---:R-:W-:Y:S02]  /*2acb0*/  PRMT R101, R4.reuse, 0x7770, RZ ;  /* 0x0000777004657816 */ /* 0x044fe400000000ff */
        /* <DEDUP_REMOVED lines=29> */
[C---:B---3--:R-:W-:Y:S02]  /*2ae90*/  PRMT R121, R8.reuse, 0x7770, RZ ;  /* 0x0000777008797816 */ /* 0x048fe400000000ff */
        /* <DEDUP_REMOVED lines=15> */
[----:B----4-:R-:W-:Y:S02]  /*2af90*/  PRMT R13, R99, 0x7770, RZ ;  /* 0x00007770630d7816 */ /* 0x010fe400000000ff */
[----:B------:R-:W-:Y:S02]  /*2afa0*/  PRMT R14, R25, 0x7610, R14 ;  /* 0x00007610190e7816 */ /* 0x000fe4000000000e */
[----:B------:R-:W-:Y:S02]  /*2afb0*/  PRMT R20, R24, 0x7610, R20 ;  /* 0x0000761018147816 */ /* 0x000fe40000000014 */
[----:B------:R-:W-:Y:S02]  /*2afc0*/  PRMT R99, R99, 0x7771, RZ ;  /* 0x0000777163637816 */ /* 0x000fe400000000ff */
[----:B------:R-:W-:Y:S02]  /*2afd0*/  PRMT R8, R31, 0x7610, R8 ;  /* 0x000076101f087816 */ /* 0x000fe40000000008 */
[----:B------:R-:W-:-:S02]  /*2afe0*/  PRMT R9, R27, 0x7610, R9 ;  /* 0x000076101b097816 */ /* 0x000fc40000000009 */
[----:B------:R-:W-:Y:S02]  /*2aff0*/  PRMT R10, R30, 0x7610, R10 ;  /* 0x000076101e0a7816 */ /* 0x000fe4000000000a */
[----:B------:R-:W-:Y:S02]  /*2b000*/  PRMT R11, R26, 0x7610, R11 ;  /* 0x000076101a0b7816 */ /* 0x000fe4000000000b */
[----:B------:R-:W-:Y:S02]  /*2b010*/  PRMT R104, R4, 0x7610, R104 ;  /* 0x0000761004687816 */ /* 0x000fe40000000068 */
[----:B------:R-:W-:Y:S02]  /*2b020*/  PRMT R108, R5, 0x7610, R108 ;  /* 0x00007610056c7816 */ /* 0x000fe4000000006c */
[----:B------:R-:W-:Y:S02]  /*2b030*/  PRMT R24, R6, 0x7610, R24 ;  /* 0x0000761006187816 */ /* 0x000fe40000000018 */
[----:B-1----:R-:W-:-:S07]  /*2b040*/  PRMT R25, R7, 0x7610, R25 ;  /* 0x0000761007197816 */ /* 0x002fce0000000019 */
.L_x_766:
        /* <DEDUP_REMOVED lines=28> */
[----:B------:R-:W-:Y:S02]  /*2b210*/  PRMT R5, R7, 0x5410, R6 ;  /* 0x0000541007057816 */ /* 0x000fe40000000006 */
[----:B------:R-:W-:Y:S02]  /*2b220*/  PRMT R27, R4, 0x3340, R27 ;  /* 0x00003340041b7816 */ /* 0x000fe4000000001b */
        /* <DEDUP_REMOVED lines=14> */
[----:B------:R-:W-:Y:S02]  /*2b310*/  LOP3.LUT R30, R120, 0xffff, RZ, 0xc0, !PT ;  /* 0x0000ffff781e7812 */ /* 0x000fe400078ec0ff */
[----:B------:R-:W-:Y:S02]  /*2b320*/  PRMT R6, R27, 0x5410, R26 ;  /* 0x000054101b067816 */ /* 0x000fe4000000001a */
[----:B------:R-:W-:Y:S02]  /*2b330*/  LOP3.LUT R26, R25, 0xffff, RZ, 0xc0, !PT ;  /* 0x0000ffff191a7812 */ /* 0x000fe400078ec0ff */
[----:B------:R-:W-:Y:S01]  /*2b340*/  LOP3.LUT R27, R29, 0xffff, RZ, 0xc0, !PT ;  /* 0x0000ffff1d1b7812 */ /* 0x000fe200078ec0ff */
[----:B------:R0:W-:Y:S01]  /*2b350*/  STL.128 [R1+0x290], R4 ;  /* 0x0002900401007387 */ /* 0x0001e20000100c00 */
[----:B------:R-:W-:Y:S02]  /*2b360*/  ISETP.NE.AND P0, PT, R137, 0x3, PT ;  /* 0x000000038900780c */ /* 0x000fe40003f05270 */
[----:B------:R-:W-:-:S02]  /*2b370*/  PRMT R26, R27, 0x3340, R26 ;  /* 0x000033401b1a7816 */ /* 0x000fc4000000001a */
[----:B------:R-:W-:-:S04]  /*2b380*/  LOP3.LUT R27, R28, 0xffff, RZ, 0xc0, !PT ;  /* 0x0000ffff1c1b7812 */ /* 0x000fc800078ec0ff */
[----:B------:R-:W-:Y:S02]  /*2b390*/  PRMT R27, R30, 0x3340, R27 ;  /* 0x000033401e1b7816 */ /* 0x000fe4000000001b */
[----:B------:R-:W-:-:S04]  /*2b3a0*/  LOP3.LUT R30, R24, 0xffff, RZ, 0xc0, !PT ;  /* 0x0000ffff181e7812 */ /* 0x000fc800078ec0ff */
[----:B------:R-:W-:Y:S02]  /*2b3b0*/  PRMT R30, R31, 0x3340, R30 ;  /* 0x000033401f1e7816 */ /* 0x000fe4000000001e */
[----:B0-----:R-:W-:Y:S02]  /*2b3c0*/  LOP3.LUT R7, R116, 0xffff, RZ, 0xc0, !PT ;  /* 0x0000ffff74077812 */ /* 0x001fe400078ec0ff */
[----:B------:R-:W-:Y:S02]  /*2b3d0*/  LOP3.LUT R6, R115, 0xffff, RZ, 0xc0, !PT ;  /* 0x0000ffff73067812 */ /* 0x000fe400078ec0ff */
[----:B------:R-:W-:Y:S02]  /*2b3e0*/  PRMT R5, R27, 0x5410, R26 ;  /* 0x000054101b057816 */ /* 0x000fe4000000001a */
[----:B------:R-:W-:Y:S02]  /*2b3f0*/  PRMT R7, R6, 0x3340, R7 ;  /* 0x0000334006077816 */ /* 0x000fe40000000007 */
[----:B------:R-:W-:-:S02]  /*2b400*/  LOP3.LUT R6, R114, 0xffff, RZ, 0xc0, !PT ;  /* 0x0000ffff72067812 */ /* 0x000fc400078ec0ff */
[----:B------:R-:W-:Y:S02]  /*2b410*/  LOP3.LUT R27, R113, 0xffff, RZ, 0xc0, !PT ;  /* 0x0000ffff711b7812 */ /* 0x000fe400078ec0ff */
        /* <DEDUP_REMOVED lines=70> */
.L_x_779:
[----:B------:R-:W-:Y:S05]  /*2b880*/  BSYNC.RECONVERGENT B0 ;  /* 0x0000000000007941 */ /* 0x000fea0003800200 */
.L_x_778:
[----:B------:R-:W-:Y:S01]  /*2b890*/  LOP3.LUT R21, R21, 0xffff, RZ, 0xc0, !PT ;  /* 0x0000ffff15157812 */ /* 0x000fe200078ec0ff */
[----:B------:R-:W-:Y:S01]  /*2b8a0*/  STL.64 [R1+0x280], R82 ;  /* 0x0002805201007387 */ /* 0x000fe20000100a00 */
[----:B------:R-:W-:Y:S02]  /*2b8b0*/  LOP3.LUT R100, R100, 0xffff, RZ, 0xc0, !PT ;  /* 0x0000ffff64647812 */ /* 0x000fe400078ec0ff */
[----:B------:R-:W-:Y:S01]  /*2b8c0*/  LOP3.LUT R85, R85, 0xffff, RZ, 0xc0, !PT ;  /* 0x0000ffff55557812 */ /* 0x000fe200078ec0ff */
[----:B------:R-:W1:Y:S01]  /*2b8d0*/  LDS R90, [R18+0x114] ;  /* 0x00011400125a7984 */ /* 0x000e620000000800 */
[----:B------:R-:W-:Y:S02]  /*2b8e0*/  PRMT R9, R100, 0x3340, R21 ;  /* 0x0000334064097816 */ /* 0x000fe40000000015 */
[----:B------:R-:W-:Y:S01]  /*2b8f0*/  LOP3.LUT R84, R84, 0xffff, RZ, 0xc0, !PT ;  /* 0x0000ffff54547812 */ /* 0x000fe200078ec0ff */
[----:B------:R-:W2:Y:S01]  /*2b900*/  LDS.64 R20, [R18+0xd8] ;  /* 0x0000d80012147984 */ /* 0x000ea20000000a00 */
[----:B------:R-:W-:-:S02]  /*2b910*/  LOP3.LUT R89, R89, 0xffff, RZ, 0xc0, !PT ;  /* 0x0000ffff59597812 */ /* 0x000fc400078ec0ff */
[----:B------:R-:W-:Y:S01]  /*2b920*/  PRMT R8, R84, 0x3340, R85 ;  /* 0x0000334054087816 */ /* 0x000fe20000000055 */
[----:B------:R-:W3:Y:S01]  /*2b930*/  LDS.128 R24, [R18+0xf0] ;  /* 0x0000f00012187984 */ /* 0x000ee20000000c00 */
[----:B------:R-:W-:Y:S02]  /*2b940*/  LOP3.LUT R88, R88, 0xffff, RZ, 0xc0, !PT ;  /* 0x0000ffff58587812 */ /* 0x000fe400078ec0ff */
[----:B------:R-:W-:Y:S01]  /*2b950*/  LOP3.LUT R110, R110, 0xffff, RZ, 0xc0, !PT ;  /* 0x0000ffff6e6e7812 */ /* 0x000fe200078ec0ff */
[----:B------:R-:W4:Y:S01]  /*2b960*/  LDS.128 R28, [R18+0x100] ;  /* 0x00010000121c7984 */ /* 0x000f220000000c00 */
[----:B------:R-:W-:Y:S02]  /*2b970*/  LOP3.LUT R109, R109, 0xffff, RZ, 0xc0, !PT ;  /* 0x0000ffff6d6d7812 */ /* 0x000fe400078ec0ff */
[----:B------:R-:W-:Y:S01]  /*2b980*/  PRMT R88, R88, 0x3340, R89 ;  /* 0x0000334058587816 */ /* 0x000fe20000000059 */
[----:B------:R-:W4:Y:S01]  /*2b990*/  LDS.U16 R98, [R18+0x110] ;  /* 0x0001100012627984 */ /* 0x000f220000000400 */
[----:B------:R-:W-:-:S02]  /*2b9a0*/  PRMT R109, R109, 0x3340, R110 ;  /* 0x000033406d6d7816 */ /* 0x000fc4000000006e */
[----:B------:R-:W-:Y:S01]  /*2b9b0*/  PRMT R10, R99, 0x7604, R13 ;  /* 0x00007604630a7816 */ /* 0x000fe2000000000d */
[----:B0-----:R-:W0:Y:S01]  /*2b9c0*/  LDS.128 R4, [R18+0xe0] ;  /* 0x0000e00012047984 */ /* 0x001e220000000c00 */
[----:B------:R-:W-:Y:S02]  /*2b9d0*/  PRMT R9, R88, 0x5410, R9 ;  /* 0x0000541058097816 */ /* 0x000fe40000000009 */
[----:B------:R-:W-:Y:S01]  /*2b9e0*/  PRMT R8, R109, 0x5410, R8 ;  /* 0x000054106d087816 */ /* 0x000fe20000000008 */
[----:B-----5:R-:W-:Y:S04]  /*2b9f0*/  STL [R1+0x2bc], R23 ;  /* 0x0002bc1701007387 */ /* 0x020fe80000100800 */
[----:B------:R-:W-:Y:S04]  /*2ba00*/  STL.64 [R1+0x2c0], R86 ;  /* 0x0002c05601007387 */ /* 0x000fe80000100a00 */
[----:B------:R4:W-:Y:S04]  /*2ba10*/  STL.U16 [R1+0x2b8], R10 ;  /* 0x0002b80a01007387 */ /* 0x0009e80000100400 */
[----:B------:R0:W-:Y:S04]  /*2ba20*/  STL.64 [R1+0x2b0], R8 ;  /* 0x0002b00801007387 */ /* 0x0001e80000100a00 */
[----:B-1----:R-:W-:Y:S01]  /*2ba30*/  STL [R1+0x19c], R90 ;  /* 0x00019c5a01007387 */ /* 0x002fe20000100800 */
[----:B--2---:R-:W-:-:S03]  /*2ba40*/  IADD3 R84, P2, PT, R20, R82, RZ ;  /* 0x0000005214547210 */ /* 0x004fc60007f5e0ff */
[----:B------:R-:W-:Y:S01]  /*2ba50*/  STL.64 [R1+0x160], R20 ;  /* 0x0001601401007387 */ /* 0x000fe20000100a00 */
[----:B------:R-:W-:Y:S01]  /*2ba60*/  ISETP.NE.U32.AND P0, PT, R20, RZ, PT ;  /* 0x000000ff1400720c */ /* 0x000fe20003f05070 */
[----:B---3--:R-:W-:Y:S01]  /*2ba70*/  IMAD.MOV.U32 R12, RZ, RZ, R26 ;  /* 0x000000ffff0c7224 */ /* 0x008fe200078e001a */
[----:B------:R-:W-:Y:S01]  /*2ba80*/  PRMT R105, R26, 0x7772, RZ ;  /* 0x000077721a697816 */ /* 0x000fe200000000ff */
[C---:B------:R-:W-:Y:S01]  /*2ba90*/  IMAD.X R85, R21.reuse, 0x1, R83, P2 ;  /* 0x0000000115557824 */ /* 0x040fe200010e0653 */
[----:B------:R-:W-:Y:S01]  /*2baa0*/  ISETP.NE.AND.EX P0, PT, R21, RZ, PT, P0 ;  /* 0x000000ff1500720c */ /* 0x000fe20003f05300 */
[----:B------:R-:W1:Y:S01]  /*2bab0*/  LDS.64 R82, [R18+0x118] ;  /* 0x0001180012527984 */ /* 0x000e620000000a00 */
[----:B------:R-:W-:Y:S01]  /*2bac0*/  IMAD.MOV.U32 R13, RZ, RZ, R27 ;  /* 0x000000ffff0d7224 */ /* 0x000fe200078e001b */
[C---:B------:R-:W-:Y:S01]  /*2bad0*/  PRMT R107, R27.reuse, 0x7770, RZ ;  /* 0x000077701b6b7816 */ /* 0x040fe200000000ff */
[----:B----4-:R-:W-:Y:S01]  /*2bae0*/  IMAD.MOV.U32 R14, RZ, RZ, R28 ;  /* 0x000000ffff0e7224 */ /* 0x010fe200078e001c */
[----:B------:R-:W-:Y:S01]  /*2baf0*/  PRMT R106, R98, 0x7710, RZ ;  /* 0x00007710626a7816 */ /* 0x000fe200000000ff */
[----:B------:R-:W-:Y:S01]  /*2bb00*/  IMAD.MOV.U32 R15, RZ, RZ, R29 ;  /* 0x000000ffff0f7224 */ /* 0x000fe200078e001d */
[----:B------:R-:W-:Y:S01]  /*2bb10*/  PRMT R108, R27, 0x7771, RZ ;  /* 0x000077711b6c7816 */ /* 0x000fe200000000ff */
[----:B------:R-:W-:Y:S01]  /*2bb20*/  IMAD.MOV.U32 R10, RZ, RZ, R24 ;  /* 0x000000ffff0a7224 */ /* 0x000fe200078e0018 */
[----:B0-----:R-:W-:Y:S01]  /*2bb30*/  STL.64 [R1+0x168], R4 ;  /* 0x0001680401007387 */ /* 0x001fe20000100a00 */
[----:B------:R-:W-:Y:S01]  /*2bb40*/  IMAD.MOV.U32 R8, RZ, RZ, R6 ;  /* 0x000000ffff087224 */ /* 0x000fe200078e0006 */
[C---:B------:R-:W-:Y:S01]  /*2bb50*/  PRMT R91, R4.reuse, 0x7770, RZ ;  /* 0x00007770045b7816 */ /* 0x040fe200000000ff */
[----:B------:R-:W-:Y:S01]  /*2bb60*/  IMAD.MOV.U32 R9, RZ, RZ, R7 ;  /* 0x000000ffff097224 */ /* 0x000fe200078e0007 */
[----:B------:R0:W-:Y:S01]  /*2bb70*/  STL.128 [R1+0x180], R12 ;  /* 0x0001800c01007387 */ /* 0x0001e20000100c00 */
[----:B------:R-:W-:Y:S01]  /*2bb80*/  IMAD.MOV.U32 R11, RZ, RZ, R25 ;  /* 0x000000ffff0b7224 */ /* 0x000fe200078e0019 */
[----:B------:R-:W-:-:S02]  /*2bb90*/  PRMT R96, R4, 0x7771, RZ ;  /* 0x0000777104607816 */ /* 0x000fc400000000ff */
[----:B------:R2:W-:Y:S01]  /*2bba0*/  STL.U16 [R1+0x198], R106 ;  /* 0x0001986a01007387 */ /* 0x0005e20000100400 */
[C---:B------:R-:W-:Y:S02]  /*2bbb0*/  PRMT R94, R4.reuse, 0x7772, RZ ;  /* 0x00007772045e7816 */ /* 0x040fe400000000ff */
[----:B------:R-:W-:Y:S01]  /*2bbc0*/  PRMT R95, R4, 0x7773, RZ ;  /* 0x00007773045f7816 */ /* 0x000fe200000000ff */
[----:B------:R3:W-:Y:S01]  /*2bbd0*/  STL.64 [R1+0x190], R30 ;  /* 0x0001901e01007387 */ /* 0x0007e20000100a00 */
[C---:B------:R-:W-:Y:S02]  /*2bbe0*/  PRMT R93, R5.reuse, 0x7770, RZ ;  /* 0x00007770055d7816 */ /* 0x040fe400000000ff */
[C---:B------:R-:W-:Y:S01]  /*2bbf0*/  PRMT R92, R5.reuse, 0x7771, RZ ;  /* 0x00007771055c7816 */ /* 0x040fe200000000ff */
[----:B------:R4:W-:Y:S01]  /*2bc00*/  STL.128 [R1+0x170], R8 ;  /* 0x0001700801007387 */ /* 0x0009e20000100c00 */
[C---:B------:R-:W-:Y:S02]  /*2bc10*/  PRMT R88, R5.reuse, 0x7772, RZ ;  /* 0x0000777205587816 */ /* 0x040fe400000000ff */
[----:B------:R-:W-:-:S02]  /*2bc20*/  PRMT R89, R5, 0x7773, RZ ;  /* 0x0000777305597816 */ /* 0x000fc400000000ff */
[C---:B0-----:R-:W-:Y:S02]  /*2bc30*/  PRMT R12, R26.reuse, 0x7770, RZ ;  /* 0x000077701a0c7816 */ /* 0x041fe400000000ff */
[C---:B------:R-:W-:Y:S02]  /*2bc40*/  PRMT R13, R26.reuse, 0x7771, RZ ;  /* 0x000077711a0d7816 */ /* 0x040fe400000000ff */
[----:B--2---:R-:W-:Y:S02]  /*2bc50*/  PRMT R106, R26, 0x7773, RZ ;  /* 0x000077731a6a7816 */ /* 0x004fe400000000ff */
[C---:B------:R-:W-:Y:S02]  /*2bc60*/  PRMT R109, R27.reuse, 0x7772, RZ ;  /* 0x000077721b6d7816 */ /* 0x040fe400000000ff */
[----:B------:R-:W-:Y:S02]  /*2bc70*/  PRMT R110, R27, 0x7773, RZ ;  /* 0x000077731b6e7816 */ /* 0x000fe400000000ff */
[----:B------:R-:W-:Y:S01]  /*2bc80*/  PRMT R112, R28, 0x7771, RZ ;  /* 0x000077711c707816 */ /* 0x000fe200000000ff */
[----:B-1----:R0:W-:Y:S01]  /*2bc90*/  STL.64 [R1+0x1a0], R82 ;  /* 0x0001a05201007387 */ /* 0x0021e20000100a00 */
        /* <DEDUP_REMOVED lines=17> */
[----:B------:R-:W-:Y:S02]  /*2bdb0*/  PRMT R7, R24, 0x7771, RZ ;  /* 0x0000777118077816 */ /* 0x000fe400000000ff */
[----:B---3--:R-:W-:-:S02]  /*2bdc0*/  PRMT R30, R30, 0x7773, RZ ;  /* 0x000077731e1e7816 */ /* 0x008fc400000000ff */
[----:B------:R-:W-:Y:S02]  /*2bdd0*/  PRMT R31, R31, 0x7773, RZ ;  /* 0x000077731f1f7816 */ /* 0x000fe400000000ff */
[C---:B------:R-:W-:Y:S02]  /*2bde0*/  PRMT R115, R29.reuse, 0x7770, RZ ;  /* 0x000077701d737816 */ /* 0x040fe400000000ff */
[C---:B------:R-:W-:Y:S02]  /*2bdf0*/  PRMT R116, R29.reuse, 0x7771, RZ ;  /* 0x000077711d747816 */ /* 0x040fe400000000ff */
[C---:B------:R-:W-:Y:S02]  /*2be00*/  PRMT R117, R29.reuse, 0x7772, RZ ;  /* 0x000077721d757816 */ /* 0x040fe400000000ff */
[----:B------:R-:W-:Y:S02]  /*2be10*/  PRMT R118, R29, 0x7773, RZ ;  /* 0x000077731d767816 */ /* 0x000fe400000000ff */
[----:B------:R-:W-:-:S02]  /*2be20*/  PRMT R123, R112, 0x7610, R123 ;  /* 0x00007610707b7816 */ /* 0x000fc4000000007b */
[----:B----4-:R-:W-:Y:S02]  /*2be30*/  PRMT R8, R24, 0x7772, RZ ;  /* 0x0000777218087816 */ /* 0x010fe400000000ff */
[C---:B------:R-:W-:Y:S02]  /*2be40*/  PRMT R9, R25.reuse, 0x7770, RZ ;  /* 0x0000777019097816 */ /* 0x040fe400000000ff */
[C---:B------:R-:W-:Y:S02]  /*2be50*/  PRMT R10, R25.reuse, 0x7771, RZ ;  /* 0x00007771190a7816 */ /* 0x040fe400000000ff */
[----:B------:R-:W-:Y:S02]  /*2be60*/  PRMT R11, R25, 0x7772, RZ ;  /* 0x00007772190b7816 */ /* 0x000fe400000000ff */
        /* <DEDUP_REMOVED lines=27> */
.L_x_782:
[----:B0-----:R-:W-:-:S06]  /*2c020*/  IMAD.IADD R4, R1, 0x1, R8 ;  /* 0x0000000101047824 */ /* 0x001fcc00078e0208 */
[----:B------:R-:W2:Y:S01]  /*2c030*/  LDL.U8 R4, [R4] ;  /* 0x0000000004047983 */ /* 0x000ea20000100000 */
[----:B------:R-:W-:Y:S02]  /*2c040*/  IMAD.MOV.U32 R5, RZ, RZ, R8 ;  /* 0x000000ffff057224 */ /* 0x000fe400078e0008 */
[----:B------:R-:W-:Y:S01]  /*2c050*/  VIADD R8, R8, 0x1 ;  /* 0x0000000108087836 */ /* 0x000fe20000000000 */
[----:B--2---:R-:W-:-:S13]  /*2c060*/  ISETP.NE.AND P0, PT, R4, RZ, PT ;  /* 0x000000ff0400720c */ /* 0x004fda0003f05270 */
[----:B------:R-:W-:Y:S05]  /*2c070*/  @P0 BRA `(.L_x_782) ;  /* 0xfffffffc00e80947 */ /* 0x000fea000383ffff */
[----:B------:R-:W-:Y:S05]  /*2c080*/  BSYNC.RECONVERGENT B0 ;  /* 0x0000000000007941 */ /* 0x000fea0003800200 */
.L_x_781:
[----:B------:R-:W-:Y:S01]  /*2c090*/  LOP3.LUT P0, RZ, R22, 0xff, RZ, 0xc0, !PT ;  /* 0x000000ff16ff7812 */ /* 0x000fe2000780c0ff */
[----:B------:R-:W-:Y:S01]  /*2c0a0*/  BSSY.RECONVERGENT B0, `(.L_x_783) ;  /* 0x0000010000007945 */ /* 0x000fe20003800200 */
[----:B------:R-:W-:-:S11]  /*2c0b0*/  IMAD.MOV.U32 R4, RZ, RZ, R5 ;  /* 0x000000ffff047224 */ /* 0x000fd600078e0005 */
[----:B------:R-:W-:Y:S05]  /*2c0c0*/  @!P0 BRA `(.L_x_784) ;  /* 0x0000000000348947 */ /* 0x000fea0003800000 */
[----:B------:R-:W-:Y:S01]  /*2c0d0*/  BSSY.RECONVERGENT B1, `(.L_x_785) ;  /* 0x000000b000017945 */ /* 0x000fe20003800200 */
[----:B------:R-:W-:-:S07]  /*2c0e0*/  IMAD.MOV.U32 R4, RZ, RZ, RZ ;  /* 0x000000ffff047224 */ /* 0x000fce00078e00ff */
.L_x_786:
        /* <DEDUP_REMOVED lines=10> */
.L_x_785:
[----:B------:R-:W-:-:S07]  /*2c190*/  IMAD.MOV.U32 R4, RZ, RZ, R7 ;  /* 0x000000ffff047224 */ /* 0x000fce00078e0007 */
.L_x_784:
[----:B------:R-:W-:Y:S05]  /*2c1a0*/  BSYNC.RECONVERGENT B0 ;  /* 0x0000000000007941 */ /* 0x000fea0003800200 */
.L_x_783:
[----:B------:R-:W-:Y:S01]  /*2c1b0*/  IMAD.IADD R5, R1, 0x1, R4 ;  /* 0x0000000101057824 */ /* 0x000fe200078e0204 */
[----:B------:R-:W-:Y:S01]  /*2c1c0*/  BSSY.RECONVERGENT B0, `(.L_x_787) ;  /* 0x0000009000007945 */ /* 0x000fe20003800200 */
[----:B------:R-:W-:-:S03]  /*2c1d0*/  IMAD.MOV.U32 R4, RZ, RZ, RZ ;  /* 0x000000ffff047224 */ /* 0x000fc600078e00ff */
[----:B------:R0:W-:Y:S04]  /*2c1e0*/  STL.U8 [R5+0x1], RZ ;  /* 0x000001ff05007387 */ /* 0x0001e80000100000 */
.L_x_788:
[----:B------:R-:W-:-:S05]  /*2c1f0*/  IMAD.IADD R6, R1, 0x1, R4 ;  /* 0x0000000101067824 */ /* 0x000fca00078e0204 */
[----:B0-----:R-:W2:Y:S02]  /*2c200*/  LDL.U8 R5, [R6] ;  /* 0x0000000006057983 */ /* 0x001ea40000100000 */
[----:B--2---:R-:W-:Y:S01]  /*2c210*/  ISETP.NE.AND P0, PT, R5, RZ, PT ;  /* 0x000000ff0500720c */ /* 0x004fe20003f05270 */
[----:B------:R-:W-:Y:S02]  /*2c220*/  IMAD.MOV.U32 R5, RZ, RZ, R4 ;  /* 0x000000ffff057224 */ /* 0x000fe400078e0004 */
[----:B------:R-:W-:-:S10]  /*2c230*/  VIADD R4, R4, 0x1 ;  /* 0x0000000104047836 */ /* 0x000fd40000000000 */
[----:B------:R-:W-:Y:S05]  /*2c240*/  @P0 BRA `(.L_x_788) ;  /* 0xfffffffc00e80947 */ /* 0x000fea000383ffff */
[----:B------:R-:W-:Y:S05]  /*2c250*/  BSYNC.RECONVERGENT B0 ;  /* 0x0000000000007941 */ /* 0x000fea0003800200 */
.L_x_787:
[----:B------:R-:W-:Y:S01]  /*2c260*/  LOP3.LUT P0, RZ, R91, 0xff, RZ, 0xc0, !PT ;  /* 0x000000ff5bff7812 */ /* 0x000fe2000780c0ff */
[----:B------:R-:W-:-:S12]  /*2c270*/  IMAD.MOV.U32 R4, RZ, RZ, R5 ;  /* 0x000000ffff047224 */ /* 0x000fd800078e0005 */
[----:B------:R-:W-:Y:S05]  /*2c280*/  @!P0 BRA `(.L_x_789) ;  /* 0x0000000000348947 */ /* 0x000fea0003800000 */
[----:B------:R-:W-:Y:S01]  /*2c290*/  BSSY.RECONVERGENT B0, `(.L_x_790) ;  /* 0x000000b000007945 */ /* 0x000fe20003800200 */
[----:B------:R-:W-:-:S07]  /*2c2a0*/  IMAD.MOV.U32 R4, RZ, RZ, RZ ;  /* 0x000000ffff047224 */ /* 0x000fce00078e00ff */
.L_x_791:
        /* <DEDUP_REMOVED lines=10> */
.L_x_790:
[----:B------:R-:W-:-:S07]  /*2c350*/  IMAD.MOV.U32 R4, RZ, RZ, R7 ;  /* 0x000000ffff047224 */ /* 0x000fce00078e0007 */
.L_x_789:
        /* <DEDUP_REMOVED lines=24> */
[C---:B---3--:R-:W-:Y:S02]  /*2c4e0*/  PRMT R119, R4.reuse, 0x7770, RZ ;  /* 0x0000777004777816 */ /* 0x048fe400000000ff */
        /* <DEDUP_REMOVED lines=30> */
[----:B0-----:R-:W-:Y:S02]  /*2c6d0*/  PRMT R20, R11, 0x7773, RZ ;  /* 0x000077730b147816 */ /* 0x001fe400000000ff */
        /* <DEDUP_REMOVED lines=8> */
[----:B-1----:R-:W-:-:S07]  /*2c760*/  PRMT R110, R7, 0x7610, R110 ;  /* 0x00007610076e7816 */ /* 0x002fce000000006e */
.L_x_780:
        /* <DEDUP_REMOVED lines=71> */
[----:B------:R-:W-:-:S02]  /*2cbe0*/  PRMT R15, R22, 0x3340, R15 ;  /* 0x00003340160f7816 */ /* 0x000fc4000000000f */
[----:B------:R-:W-:Y:S02]  /*2cbf0*/  PRMT R4, R4, 0x5410, R21 ;  /* 0x0000541004047816 */ /* 0x000fe40000000015 */
        /* <DEDUP_REMOVED lines=58> */
.L_x_793:
[----:B------:R-:W-:Y:S05]  /*2cfa0*/  BSYNC.RECONVERGENT B0 ;  /* 0x0000000000007941 */ /* 0x000fea0003800200 */
.L_x_792:
[----:B------:R-:W-:Y:S01]  /*2cfb0*/  LOP3.LUT R20, R20, 0xffff, RZ, 0xc0, !PT ;  /* 0x0000ffff14147812 */ /* 0x000fe200078ec0ff */
[----:B------:R-:W1:Y:S01]  /*2cfc0*/  LDS.64 R88, [R18+0x160] ;  /* 0x0001600012587984 */ /* 0x000e620000000a00 */
[----:B------:R-:W-:Y:S02]  /*2cfd0*/  LOP3.LUT R27, R27, 0xffff, RZ, 0xc0, !PT ;  /* 0x0000ffff1b1b7812 */ /* 0x000fe400078ec0ff */
[----:B------:R-:W-:Y:S01]  /*2cfe0*/  PRMT R98, R98, 0x7604, R29 ;  /* 0x0000760462627816 */ /* 0x000fe2000000001d */
[----:B------:R-:W2:Y:S01]  /*2cff0*/  LDS.64 R30, [R18+0x128] ;  /* 0x00012800121e7984 */ /* 0x000ea20000000a00 */
[----:B------:R-:W-:Y:S02]  /*2d000*/  PRMT R9, R27, 0x3340, R20 ;  /* 0x000033401b097816 */ /* 0x000fe40000000014 */
[----:B------:R-:W-:Y:S01]  /*2d010*/  LOP3.LUT R26, R26, 0xffff, RZ, 0xc0, !PT ;  /* 0x0000ffff1a1a7812 */ /* 0x000fe200078ec0ff */
[----:B------:R-:W3:Y:S01]  /*2d020*/  LDS.128 R20, [R18+0x150] ;  /* 0x0001500012147984 */ /* 0x000ee20000000c00 */
[----:B0-----:R-:W-:-:S02]  /*2d030*/  LOP3.LUT R5, R114, 0xffff, RZ, 0xc0, !PT ;  /* 0x0000ffff72057812 */ /* 0x001fc400078ec0ff */
[----:B------:R-:W-:Y:S01]  /*2d040*/  LOP3.LUT R113, R113, 0xffff, RZ, 0xc0, !PT ;  /* 0x0000ffff71717812 */ /* 0x000fe200078ec0ff */
[----:B------:R-:W0:Y:S01]  /*2d050*/  LDS.64 R28, [R18+0x120] ;  /* 0x00012000121c7984 */ /* 0x000e220000000a00 */
[----:B------:R-:W-:Y:S02]  /*2d060*/  PRMT R4, R5, 0x3340, R26 ;  /* 0x0000334005047816 */ /* 0x000fe4000000001a */
[----:B------:R-:W-:Y:S01]  /*2d070*/  LOP3.LUT R112, R112, 0xffff, RZ, 0xc0, !PT ;  /* 0x0000ffff70707812 */ /* 0x000fe200078ec0ff */
[----:B------:R-:W4:Y:S01]  /*2d080*/  LDS.128 R12, [R18+0x130] ;  /* 0x00013000120c7984 */ /* 0x000f220000000c00 */
[----:B------:R-:W-:Y:S02]  /*2d090*/  LOP3.LUT R107, R107, 0xffff, RZ, 0xc0, !PT ;  /* 0x0000ffff6b6b7812 */ /* 0x000fe400078ec0ff */
[----:B------:R-:W-:Y:S01]  /*2d0a0*/  LOP3.LUT R106, R106, 0xffff, RZ, 0xc0, !PT ;  /* 0x0000ffff6a6a7812 */ /* 0x000fe200078ec0ff */
[----:B------:R-:W4:Y:S01]  /*2d0b0*/  LDS.128 R24, [R18+0x140] ;  /* 0x0001400012187984 */ /* 0x000f220000000c00 */
[----:B------:R-:W-:-:S02]  /*2d0c0*/  PRMT R8, R112, 0x3340, R113 ;  /* 0x0000334070087816 */ /* 0x000fc40000000071 */
[----:B------:R-:W-:Y:S01]  /*2d0d0*/  PRMT R107, R106, 0x3340, R107 ;  /* 0x000033406a6b7816 */ /* 0x000fe2000000006b */
[----:B-----5:R-:W-:Y:S01]  /*2d0e0*/  STL [R1+0x2bc], R90 ;  /* 0x0002bc5a01007387 */ /* 0x020fe20000100800 */
[----:B------:R-:W-:Y:S02]  /*2d0f0*/  PRMT R9, R4, 0x5410, R9 ;  /* 0x0000541004097816 */ /* 0x000fe40000000009 */
[----:B------:R-:W-:Y:S01]  /*2d100*/  PRMT R8, R107, 0x5410, R8 ;  /* 0x000054106b087816 */ /* 0x000fe20000000008 */
[----:B------:R-:W-:Y:S04]  /*2d110*/  STL.64 [R1+0x2c0], R82 ;  /* 0x0002c05201007387 */ /* 0x000fe80000100a00 */
[----:B------:R-:W-:Y:S04]  /*2d120*/  STL.64 [R1+0x2b0], R8 ;  /* 0x0002b00801007387 */ /* 0x000fe80000100a00 */
[----:B------:R0:W-:Y:S04]  /*2d130*/  STL.64 [R1+0x280], R84 ;  /* 0x0002805401007387 */ /* 0x0001e80000100a00 */
[----:B-1----:R-:W-:Y:S01]  /*2d140*/  STL.64 [R1+0x118], R88 ;  /* 0x0001185801007387 */ /* 0x002fe20000100a00 */
[----:B--2---:R-:W-:Y:S01]  /*2d150*/  IMAD.MOV.U32 R4, RZ, RZ, R30 ;  /* 0x000000ffff047224 */ /* 0x004fe200078e001e */
[----:B------:R-:W-:Y:S01]  /*2d160*/  PRMT R117, R31, 0x7773, RZ ;  /* 0x000077731f757816 */ /* 0x000fe200000000ff */
[----:B------:R-:W-:Y:S01]  /*2d170*/  IMAD.MOV.U32 R5, RZ, RZ, R31 ;  /* 0x000000ffff057224 */ /* 0x000fe200078e001f */
[----:B------:R-:W-:Y:S01]  /*2d180*/  STL.U16 [R1+0x2b8], R98 ;  /* 0x0002b86201007387 */ /* 0x000fe20000100400 */
[----:B---3--:R-:W-:Y:S01]  /*2d190*/  SHF.R.U64 R97, R22, 0x8, R23 ;  /* 0x0000000816617819 */ /* 0x008fe20000001217 */
[----:B------:R-:W-:Y:S01]  /*2d1a0*/  IMAD.MOV.U32 R10, RZ, RZ, R20 ;  /* 0x000000ffff0a7224 */ /* 0x000fe200078e0014 */
[----:B------:R-:W-:Y:S01]  /*2d1b0*/  PRMT R99, R21, 0x7771, RZ ;  /* 0x0000777115637816 */ /* 0x000fe200000000ff */
[----:B------:R-:W-:Y:S01]  /*2d1c0*/  STL [R1+0x114], R23 ;  /* 0x0001141701007387 */ /* 0x000fe20000100800 */
[C---:B0-----:R-:W-:Y:S01]  /*2d1d0*/  ISETP.NE.U32.AND P0, PT, R28.reuse, RZ, PT ;  /* 0x000000ff1c00720c */ /* 0x041fe20003f05070 */
        /* <DEDUP_REMOVED lines=36> */
[C---:B------:R-:W-:Y:S02]  /*2d420*/  PRMT R106, R15.reuse, 0x7771, RZ ;  /* 0x000077710f6a7816 */ /* 0x040fe400000000ff */
        /* <DEDUP_REMOVED lines=45> */
.L_x_796:
[----:B0-----:R-:W-:-:S06]  /*2d700*/  IMAD.IADD R4, R1, 0x1, R8 ;  /* 0x0000000101047824 */ /* 0x001fcc00078e0208 */
[----:B------:R-:W2:Y:S01]  /*2d710*/  LDL.U8 R4, [R4] ;  /* 0x0000000004047983 */ /* 0x000ea20000100000 */
[----:B------:R-:W-:Y:S02]  /*2d720*/  IMAD.MOV.U32 R5, RZ, RZ, R8 ;  /* 0x000000ffff057224 */ /* 0x000fe400078e0008 */
[----:B------:R-:W-:Y:S01]  /*2d730*/  VIADD R8, R8, 0x1 ;  /* 0x0000000108087836 */ /* 0x000fe20000000000 */
[----:B--2---:R-:W-:-:S13]  /*2d740*/  ISETP.NE.AND P0, PT, R4, RZ, PT ;  /* 0x000000ff0400720c */ /* 0x004fda0003f05270 */
[----:B------:R-:W-:Y:S05]  /*2d750*/  @P0 BRA `(.L_x_796) ;  /* 0xfffffffc00e80947 */ /* 0x000fea000383ffff */
[----:B------:R-:W-:Y:S05]  /*2d760*/  BSYNC.RECONVERGENT B0 ;  /* 0x0000000000007941 */ /* 0x000fea0003800200 */
.L_x_795:
[----:B------:R-:W-:Y:S01]  /*2d770*/  LOP3.LUT P0, RZ, R91, 0xff, RZ, 0xc0, !PT ;  /* 0x000000ff5bff7812 */ /* 0x000fe2000780c0ff */
[----:B------:R-:W-:Y:S01]  /*2d780*/  BSSY.RECONVERGENT B0, `(.L_x_797) ;  /* 0x0000010000007945 */ /* 0x000fe20003800200 */
[----:B------:R-:W-:-:S11]  /*2d790*/  IMAD.MOV.U32 R4, RZ, RZ, R5 ;  /* 0x000000ffff047224 */ /* 0x000fd600078e0005 */
[----:B------:R-:W-:Y:S05]  /*2d7a0*/  @!P0 BRA `(.L_x_798) ;  /* 0x0000000000348947 */ /* 0x000fea0003800000 */
[----:B------:R-:W-:Y:S01]  /*2d7b0*/  BSSY.RECONVERGENT B1, `(.L_x_799) ;  /* 0x000000b000017945 */ /* 0x000fe20003800200 */
[----:B------:R-:W-:-:S07]  /*2d7c0*/  IMAD.MOV.U32 R4, RZ, RZ, RZ ;  /* 0x000000ffff047224 */ /* 0x000fce00078e00ff */
.L_x_800:
        /* <DEDUP_REMOVED lines=10> */
.L_x_799:
[----:B------:R-:W-:-:S07]  /*2d870*/  IMAD.MOV.U32 R4, RZ, RZ, R7 ;  /* 0x000000ffff047224 */ /* 0x000fce00078e0007 */
.L_x_798:
[----:B------:R-:W-:Y:S05]  /*2d880*/  BSYNC.RECONVERGENT B0 ;  /* 0x0000000000007941 */ /* 0x000fea0003800200 */
.L_x_797:
[----:B------:R-:W-:Y:S01]  /*2d890*/  IMAD.IADD R5, R1, 0x1, R4 ;  /* 0x0000000101057824 */ /* 0x000fe200078e0204 */
[----:B------:R-:W-:Y:S01]  /*2d8a0*/  BSSY.RECONVERGENT B0, `(.L_x_801) ;  /* 0x0000009000007945 */ /* 0x000fe20003800200 */
[----:B------:R-:W-:-:S03]  /*2d8b0*/  IMAD.MOV.U32 R4, RZ, RZ, RZ ;  /* 0x000000ffff047224 */ /* 0x000fc600078e00ff */
[----:B------:R0:W-:Y:S04]  /*2d8c0*/  STL.U8 [R5+0x1], RZ ;  /* 0x000001ff05007387 */ /* 0x0001e80000100000 */
.L_x_802:
[----:B------:R-:W-:-:S05]  /*2d8d0*/  IMAD.IADD R6, R1, 0x1, R4 ;  /* 0x0000000101067824 */ /* 0x000fca00078e0204 */
[----:B0-----:R-:W2:Y:S02]  /*2d8e0*/  LDL.U8 R5, [R6] ;  /* 0x0000000006057983 */ /* 0x001ea40000100000 */
[----:B--2---:R-:W-:Y:S01]  /*2d8f0*/  ISETP.NE.AND P0, PT, R5, RZ, PT ;  /* 0x000000ff0500720c */ /* 0x004fe20003f05270 */
[----:B------:R-:W-:Y:S02]  /*2d900*/  IMAD.MOV.U32 R5, RZ, RZ, R4 ;  /* 0x000000ffff057224 */ /* 0x000fe400078e0004 */
[----:B------:R-:W-:-:S10]  /*2d910*/  VIADD R4, R4, 0x1 ;  /* 0x0000000104047836 */ /* 0x000fd40000000000 */
[----:B------:R-:W-:Y:S05]  /*2d920*/  @P0 BRA `(.L_x_802) ;  /* 0xfffffffc00e80947 */ /* 0x000fea000383ffff */
[----:B------:R-:W-:Y:S05]  /*2d930*/  BSYNC.RECONVERGENT B0 ;  /* 0x0000000000007941 */ /* 0x000fea0003800200 */
.L_x_801:
[----:B------:R-:W-:Y:S01]  /*2d940*/  LOP3.LUT P0, RZ, R22, 0xff, RZ, 0xc0, !PT ;  /* 0x000000ff16ff7812 */ /* 0x000fe2000780c0ff */
[----:B------:R-:W-:-:S12]  /*2d950*/  IMAD.MOV.U32 R4, RZ, RZ, R5 ;  /* 0x000000ffff047224 */ /* 0x000fd800078e0005 */
[----:B------:R-:W-:Y:S05]  /*2d960*/  @!P0 BRA `(.L_x_803) ;  /* 0x0000000000348947 */ /* 0x000fea0003800000 */
[----:B------:R-:W-:Y:S01]  /*2d970*/  BSSY.RECONVERGENT B0, `(.L_x_804) ;  /* 0x000000b000007945 */ /* 0x000fe20003800200 */
[----:B------:R-:W-:-:S07]  /*2d980*/  IMAD.MOV.U32 R4, RZ, RZ, RZ ;  /* 0x000000ffff047224 */ /* 0x000fce00078e00ff */
.L_x_805:
        /* <DEDUP_REMOVED lines=10> */
.L_x_804:
[----:B------:R-:W-:-:S07]  /*2da30*/  IMAD.MOV.U32 R4, RZ, RZ, R7 ;  /* 0x000000ffff047224 */ /* 0x000fce00078e0007 */
.L_x_803:
        /* <DEDUP_REMOVED lines=69> */
.L_x_794:
        /* <DEDUP_REMOVED lines=131> */
.L_x_807:
[----:B------:R-:W-:Y:S05]  /*2e6c0*/  BSYNC.RECONVERGENT B0 ;  /* 0x0000000000007941 */ /* 0x000fea0003800200 */
.L_x_806:
[----:B------:R-:W-:Y:S01]  /*2e6d0*/  LOP3.LUT R21, R21, 0xffff, RZ, 0xc0, !PT ;  /* 0x0000ffff15157812 */ /* 0x000fe200078ec0ff */
[----:B------:R-:W1:Y:S01]  /*2e6e0*/  LDS R90, [R18+0x1a4] ;  /* 0x0001a400125a7984 */ /* 0x000e620000000800 */
[----:B------:R-:W-:Y:S02]  /*2e6f0*/  LOP3.LUT R100, R100, 0xffff, RZ, 0xc0, !PT ;  /* 0x0000ffff64647812 */ /* 0x000fe400078ec0ff */
[----:B------:R-:W-:Y:S01]  /*2e700*/  LOP3.LUT R8, R31, 0xffff, RZ, 0xc0, !PT ;  /* 0x0000ffff1f087812 */ /* 0x000fe200078ec0ff */
[----:B------:R-:W2:Y:S01]  /*2e710*/  LDS.64 R86, [R18+0x1a8] ;  /* 0x0001a80012567984 */ /* 0x000ea20000000a00 */
[----:B------:R-:W-:Y:S02]  /*2e720*/  PRMT R9, R100, 0x3340, R21 ;  /* 0x0000334064097816 */ /* 0x000fe40000000015 */
[----:B------:R-:W-:Y:S01]  /*2e730*/  LOP3.LUT R11, R30, 0xffff, RZ, 0xc0, !PT ;  /* 0x0000ffff1e0b7812 */ /* 0x000fe200078ec0ff */
[----:B------:R-:W3:Y:S01]  /*2e740*/  LDS.64 R20, [R18+0x168] ;  /* 0x0001680012147984 */ /* 0x000ee20000000a00 */
[----:B------:R-:W-:-:S02]  /*2e750*/  LOP3.LUT R99, R99, 0xffff, RZ, 0xc0, !PT ;  /* 0x0000ffff63637812 */ /* 0x000fc400078ec0ff */
[----:B------:R-:W-:Y:S01]  /*2e760*/  LOP3.LUT R98, R98, 0xffff, RZ, 0xc0, !PT ;  /* 0x0000ffff62627812 */ /* 0x000fe200078ec0ff */
[----:B------:R-:W4:Y:S01]  /*2e770*/  LDS.128 R24, [R18+0x180] ;  /* 0x0001800012187984 */ /* 0x000f220000000c00 */
[----:B------:R-:W-:Y:S02]  /*2e780*/  LOP3.LUT R110, R110, 0xffff, RZ, 0xc0, !PT ;  /* 0x0000ffff6e6e7812 */ /* 0x000fe400078ec0ff */
[----:B------:R-:W-:Y:S01]  /*2e790*/  LOP3.LUT R109, R109, 0xffff, RZ, 0xc0, !PT ;  /* 0x0000ffff6d6d7812 */ /* 0x000fe200078ec0ff */
[----:B------:R-:W4:Y:S01]  /*2e7a0*/  LDS.128 R28, [R18+0x190] ;  /* 0x00019000121c7984 */ /* 0x000f220000000c00 */
[----:B------:R-:W-:Y:S02]  /*2e7b0*/  PRMT R98, R98, 0x3340, R99 ;  /* 0x0000334062627816 */ /* 0x000fe40000000063 */
[----:B------:R-:W-:Y:S01]  /*2e7c0*/  PRMT R8, R11, 0x3340, R8 ;  /* 0x000033400b087816 */ /* 0x000fe20000000008 */
[----:B0-----:R-:W0:Y:S01]  /*2e7d0*/  LDS.128 R4, [R18+0x170] ;  /* 0x0001700012047984 */ /* 0x001e220000000c00 */
[----:B------:R-:W-:-:S02]  /*2e7e0*/  PRMT R109, R109, 0x3340, R110 ;  /* 0x000033406d6d7816 */ /* 0x000fc4000000006e */
[----:B------:R-:W-:Y:S01]  /*2e7f0*/  PRMT R10, R97, 0x7604, R13 ;  /* 0x00007604610a7816 */ /* 0x000fe2000000000d */
[----:B------:R-:W0:Y:S01]  /*2e800*/  LDS.U16 R105, [R18+0x1a0] ;  /* 0x0001a00012697984 */ /* 0x000e220000000400 */
[----:B------:R-:W-:Y:S02]  /*2e810*/  PRMT R9, R98, 0x5410, R9 ;  /* 0x0000541062097816 */ /* 0x000fe40000000009 */
[----:B------:R-:W-:Y:S01]  /*2e820*/  PRMT R8, R109, 0x5410, R8 ;  /* 0x000054106d087816 */ /* 0x000fe20000000008 */
[----:B-----5:R-:W-:Y:S04]  /*2e830*/  STL [R1+0x2bc], R23 ;  /* 0x0002bc1701007387 */ /* 0x020fe80000100800 */
[----:B------:R-:W-:Y:S04]  /*2e840*/  STL.64 [R1+0x2c0], R88 ;  /* 0x0002c05801007387 */ /* 0x000fe80000100a00 */
[----:B------:R-:W-:Y:S04]  /*2e850*/  STL.U16 [R1+0x2b8], R10 ;  /* 0x0002b80a01007387 */ /* 0x000fe80000100400 */
[----:B-1----:R-:W-:Y:S04]  /*2e860*/  STL [R1+0xcc], R90 ;  /* 0x0000cc5a01007387 */ /* 0x002fe80000100800 */
[----:B--2---:R-:W-:Y:S01]  /*2e870*/  STL.64 [R1+0xd0], R86 ;  /* 0x0000d05601007387 */ /* 0x004fe20000100a00 */
[----:B---3--:R-:W-:-:S03]  /*2e880*/  ISETP.NE.U32.AND P0, PT, R20, RZ, PT ;  /* 0x000000ff1400720c */ /* 0x008fc60003f05070 */
[----:B------:R1:W-:Y:S01]  /*2e890*/  STL.64 [R1+0x2b0], R8 ;  /* 0x0002b00801007387 */ /* 0x0003e20000100a00 */
[----:B------:R-:W-:Y:S02]  /*2e8a0*/  IADD3 R82, P2, PT, R20, R84, RZ ;  /* 0x0000005414527210 */ /* 0x000fe40007f5e0ff */
[C---:B------:R-:W-:Y:S01]  /*2e8b0*/  ISETP.NE.AND.EX P0, PT, R21.reuse, RZ, PT, P0 ;  /* 0x000000ff1500720c */ /* 0x040fe20003f05300 */
[----:B----4-:R-:W-:Y:S01]  /*2e8c0*/  IMAD.MOV.U32 R12, RZ, RZ, R26 ;  /* 0x000000ffff0c7224 */ /* 0x010fe200078e001a */
[----:B------:R2:W-:Y:S01]  /*2e8d0*/  STL.64 [R1+0x280], R84 ;  /* 0x0002805401007387 */ /* 0x0005e20000100a00 */
[----:B------:R-:W-:Y:S01]  /*2e8e0*/  IMAD.MOV.U32 R13, RZ, RZ, R27 ;  /* 0x000000ffff0d7224 */ /* 0x000fe200078e001b */
[----:B------:R-:W-:Y:S01]  /*2e8f0*/  PRMT R106, R26, 0x7772, RZ ;  /* 0x000077721a6a7816 */ /* 0x000fe200000000ff */
[----:B------:R-:W-:Y:S01]  /*2e900*/  IMAD.MOV.U32 R14, RZ, RZ, R28 ;  /* 0x000000ffff0e7224 */ /* 0x000fe200078e001c */
[----:B------:R-:W-:Y:S01]  /*2e910*/  STL.64 [R1+0x90], R20 ;  /* 0x0000901401007387 */ /* 0x000fe20000100a00 */
[----:B------:R-:W-:Y:S01]  /*2e920*/  IMAD.MOV.U32 R15, RZ, RZ, R29 ;  /* 0x000000ffff0f7224 */ /* 0x000fe200078e001d */
[C---:B0-----:R-:W-:Y:S01]  /*2e930*/  PRMT R91, R4.reuse, 0x7770, RZ ;  /* 0x00007770045b7816 */ /* 0x041fe200000000ff */
[----:B-1----:R-:W-:Y:S01]  /*2e940*/  IMAD.MOV.U32 R8, RZ, RZ, R6 ;  /* 0x000000ffff087224 */ /* 0x002fe200078e0006 */
[----:B------:R-:W-:Y:S01]  /*2e950*/  STL.64 [R1+0x98], R4 ;  /* 0x0000980401007387 */ /* 0x000fe20000100a00 */
[----:B------:R-:W-:Y:S01]  /*2e960*/  IMAD.MOV.U32 R9, RZ, RZ, R7 ;  /* 0x000000ffff097224 */ /* 0x000fe200078e0007 */
[C---:B------:R-:W-:Y:S01]  /*2e970*/  PRMT R98, R4.reuse, 0x7771, RZ ;  /* 0x0000777104627816 */ /* 0x040fe200000000ff */
[----:B------:R-:W-:Y:S01]  /*2e980*/  IMAD.MOV.U32 R10, RZ, RZ, R24 ;  /* 0x000000ffff0a7224 */ /* 0x000fe200078e0018 */
[----:B------:R0:W-:Y:S01]  /*2e990*/  STL.128 [R1+0xb0], R12 ;  /* 0x0000b00c01007387 */ /* 0x0001e20000100c00 */
[----:B------:R-:W-:Y:S01]  /*2e9a0*/  IMAD.MOV.U32 R11, RZ, RZ, R25 ;  /* 0x000000ffff0b7224 */ /* 0x000fe200078e0019 */
[C---:B------:R-:W-:Y:S01]  /*2e9b0*/  PRMT R96, R4.reuse, 0x7772, RZ ;  /* 0x0000777204607816 */ /* 0x040fe200000000ff */
[----:B------:R-:W-:Y:S01]  /*2e9c0*/  IMAD.X R83, R21, 0x1, R85, P2 ;  /* 0x0000000115537824 */ /* 0x000fe200010e0655 */
[----:B------:R-:W-:Y:S01]  /*2e9d0*/  PRMT R97, R4, 0x7773, RZ ;  /* 0x0000777304617816 */ /* 0x000fe200000000ff */
[----:B------:R1:W-:Y:S01]  /*2e9e0*/  STL.64 [R1+0xc0], R30 ;  /* 0x0000c01e01007387 */ /* 0x0003e20000100a00 */
[----:B------:R-:W-:-:S02]  /*2e9f0*/  PRMT R95, R5, 0x7770, RZ ;  /* 0x00007770055f7816 */ /* 0x000fc400000000ff */
[C---:B------:R-:W-:Y:S01]  /*2ea00*/  PRMT R94, R5.reuse, 0x7771, RZ ;  /* 0x00007771055e7816 */ /* 0x040fe200000000ff */
[----:B------:R3:W-:Y:S01]  /*2ea10*/  STL.128 [R1+0xa0], R8 ;  /* 0x0000a00801007387 */ /* 0x0007e20000100c00 */
[C---:B------:R-:W-:Y:S02]  /*2ea20*/  PRMT R92, R5.reuse, 0x7772, RZ ;  /* 0x00007772055c7816 */ /* 0x040fe400000000ff */
[----:B------:R-:W-:Y:S02]  /*2ea30*/  PRMT R93, R5, 0x7773, RZ ;  /* 0x00007773055d7816 */ /* 0x000fe400000000ff */
[----:B--2---:R-:W-:Y:S02]  /*2ea40*/  PRMT R84, R105, 0x7710, RZ ;  /* 0x0000771069547816 */ /* 0x004fe400000000ff */
[C---:B0-----:R-:W-:Y:S02]  /*2ea50*/  PRMT R12, R26.reuse, 0x7770, RZ ;  /* 0x000077701a0c7816 */ /* 0x041fe400000000ff */
[C---:B------:R-:W-:Y:S01]  /*2ea60*/  PRMT R13, R26.reuse, 0x7771, RZ ;  /* 0x000077711a0d7816 */ /* 0x040fe200000000ff */
[----:B------:R0:W-:Y:S01]  /*2ea70*/  STL.U16 [R1+0xc8], R84 ;  /* 0x0000c85401007387 */ /* 0x0001e20000100400 */
        /* <DEDUP_REMOVED lines=24> */
[----:B-1----:R-:W-:-:S02]  /*2ec00*/  PRMT R30, R30, 0x7773, RZ ;  /* 0x000077731e1e7816 */ /* 0x002fc400000000ff */
[----:B------:R-:W-:Y:S02]  /*2ec10*/  PRMT R31, R31, 0x7773, RZ ;  /* 0x000077731f1f7816 */ /* 0x000fe400000000ff */
[C---:B------:R-:W-:Y:S02]  /*2ec20*/  PRMT R116, R29.reuse, 0x7770, RZ ;  /* 0x000077701d747816 */ /* 0x040fe400000000ff */
[C---:B------:R-:W-:Y:S02]  /*2ec30*/  PRMT R117, R29.reuse, 0x7771, RZ ;  /* 0x000077711d757816 */ /* 0x040fe400000000ff */
[C---:B------:R-:W-:Y:S02]  /*2ec40*/  PRMT R118, R29.reuse, 0x7772, RZ ;  /* 0x000077721d767816 */ /* 0x040fe400000000ff */
[----:B------:R-:W-:Y:S02]  /*2ec50*/  PRMT R119, R29, 0x7773, RZ ;  /* 0x000077731d777816 */ /* 0x000fe400000000ff */
[----:B------:R-:W-:-:S02]  /*2ec60*/  PRMT R123, R113, 0x7610, R123 ;  /* 0x00007610717b7816 */ /* 0x000fc4000000007b */
[----:B---3--:R-:W-:Y:S02]  /*2ec70*/  PRMT R8, R24, 0x7772, RZ ;  /* 0x0000777218087816 */ /* 0x008fe400000000ff */
[C---:B------:R-:W-:Y:S02]  /*2ec80*/  PRMT R9, R25.reuse, 0x7770, RZ ;  /* 0x0000777019097816 */ /* 0x040fe400000000ff */
[C---:B------:R-:W-:Y:S02]  /*2ec90*/  PRMT R10, R25.reuse, 0x7771, RZ ;  /* 0x00007771190a7816 */ /* 0x040fe400000000ff */
        /* <DEDUP_REMOVED lines=9> */
[----:B------:R-:W-:Y:S02]  /*2ed30*/  PRMT R24, R24, 0x7773, RZ ;  /* 0x0000777318187816 */ /* 0x000fe400000000ff */
[----:B------:R-:W-:Y:S02]  /*2ed40*/  PRMT R25, R25, 0x7773, RZ ;  /* 0x0000777319197816 */ /* 0x000fe400000000ff */
[----:B------:R-:W-:Y:S02]  /*2ed50*/  PRMT R28, R5, 0x7610, R28 ;  /* 0x00007610051c7816 */ /* 0x000fe4000000001c */
[----:B0-----:R-:W-:Y:S02]  /*2ed60*/  PRMT R84, R4, 0x7610, R84 ;  /* 0x0000761004547816 */ /* 0x001fe40000000054 */
        /* <DEDUP_REMOVED lines=15> */
.L_x_810:
[----:B0-----:R-:W-:-:S06]  /*2ee60*/  IMAD.IADD R4, R1, 0x1, R8 ;  /* 0x0000000101047824 */ /* 0x001fcc00078e0208 */
[----:B------:R-:W2:Y:S01]  /*2ee70*/  LDL.U8 R4, [R4] ;  /* 0x0000000004047983 */ /* 0x000ea20000100000 */
[----:B------:R-:W-:Y:S02]  /*2ee80*/  IMAD.MOV.U32 R5, RZ, RZ, R8 ;  /* 0x000000ffff057224 */ /* 0x000fe400078e0008 */
[----:B------:R-:W-:Y:S01]  /*2ee90*/  VIADD R8, R8, 0x1 ;  /* 0x0000000108087836 */ /* 0x000fe20000000000 */
[----:B--2---:R-:W-:-:S13]  /*2eea0*/  ISETP.NE.AND P0, PT, R4, RZ, PT ;  /* 0x000000ff0400720c */ /* 0x004fda0003f05270 */
[----:B------:R-:W-:Y:S05]  /*2eeb0*/  @P0 BRA `(.L_x_810) ;  /* 0xfffffffc00e80947 */ /* 0x000fea000383ffff */
[----:B------:R-:W-:Y:S05]  /*2eec0*/  BSYNC.RECONVERGENT B0 ;  /* 0x0000000000007941 */ /* 0x000fea0003800200 */
.L_x_809:
[----:B------:R-:W-:Y:S01]  /*2eed0*/  LOP3.LUT P0, RZ, R22, 0xff, RZ, 0xc0, !PT ;  /* 0x000000ff16ff7812 */ /* 0x000fe2000780c0ff */
[----:B------:R-:W-:Y:S01]  /*2eee0*/  BSSY.RECONVERGENT B0, `(.L_x_811) ;  /* 0x0000010000007945 */ /* 0x000fe20003800200 */
[----:B------:R-:W-:-:S11]  /*2eef0*/  IMAD.MOV.U32 R4, RZ, RZ, R5 ;  /* 0x000000ffff047224 */ /* 0x000fd600078e0005 */
[----:B------:R-:W-:Y:S05]  /*2ef00*/  @!P0 BRA `(.L_x_812) ;  /* 0x0000000000348947 */ /* 0x000fea0003800000 */
[----:B------:R-:W-:Y:S01]  /*2ef10*/  BSSY.RECONVERGENT B1, `(.L_x_813) ;  /* 0x000000b000017945 */ /* 0x000fe20003800200 */
[----:B------:R-:W-:-:S07]  /*2ef20*/  IMAD.MOV.U32 R4, RZ, RZ, RZ ;  /* 0x000000ffff047224 */ /* 0x000fce00078e00ff */
.L_x_814:
        /* <DEDUP_REMOVED lines=10> */
.L_x_813:
[----:B------:R-:W-:-:S07]  /*2efd0*/  IMAD.MOV.U32 R4, RZ, RZ, R7 ;  /* 0x000000ffff047224 */ /* 0x000fce00078e0007 */
.L_x_812:
[----:B------:R-:W-:Y:S05]  /*2efe0*/  BSYNC.RECONVERGENT B0 ;  /* 0x0000000000007941 */ /* 0x000fea0003800200 */
.L_x_811:
[----:B------:R-:W-:Y:S01]  /*2eff0*/  IMAD.IADD R5, R1, 0x1, R4 ;  /* 0x0000000101057824 */ /* 0x000fe200078e0204 */
[----:B------:R-:W-:Y:S01]  /*2f000*/  BSSY.RECONVERGENT B0, `(.L_x_815) ;  /* 0x0000009000007945 */ /* 0x000fe20003800200 */
[----:B------:R-:W-:-:S03]  /*2f010*/  IMAD.MOV.U32 R4, RZ, RZ, RZ ;  /* 0x000000ffff047224 */ /* 0x000fc600078e00ff */
[----:B------:R0:W-:Y:S04]  /*2f020*/  STL.U8 [R5+0x1], RZ ;  /* 0x000001ff05007387 */ /* 0x0001e80000100000 */
.L_x_816:
[----:B------:R-:W-:-:S05]  /*2f030*/  IMAD.IADD R6, R1, 0x1, R4 ;  /* 0x0000000101067824 */ /* 0x000fca00078e0204 */
[----:B0-----:R-:W2:Y:S02]  /*2f040*/  LDL.U8 R5, [R6] ;  /* 0x0000000006057983 */ /* 0x001ea40000100000 */
[----:B--2---:R-:W-:Y:S01]  /*2f050*/  ISETP.NE.AND P0, PT, R5, RZ, PT ;  /* 0x000000ff0500720c */ /* 0x004fe20003f05270 */
[----:B------:R-:W-:Y:S02]  /*2f060*/  IMAD.MOV.U32 R5, RZ, RZ, R4 ;  /* 0x000000ffff057224 */ /* 0x000fe400078e0004 */
[----:B------:R-:W-:-:S10]  /*2f070*/  VIADD R4, R4, 0x1 ;  /* 0x0000000104047836 */ /* 0x000fd40000000000 */
[----:B------:R-:W-:Y:S05]  /*2f080*/  @P0 BRA `(.L_x_816) ;  /* 0xfffffffc00e80947 */ /* 0x000fea000383ffff */
[----:B------:R-:W-:Y:S05]  /*2f090*/  BSYNC.RECONVERGENT B0 ;  /* 0x0000000000007941 */ /* 0x000fea0003800200 */
.L_x_815:
[----:B------:R-:W-:Y:S01]  /*2f0a0*/  LOP3.LUT P0, RZ, R91, 0xff, RZ, 0xc0, !PT ;  /* 0x000000ff5bff7812 */ /* 0x000fe2000780c0ff */
[----:B------:R-:W-:-:S12]  /*2f0b0*/  IMAD.MOV.U32 R4, RZ, RZ, R5 ;  /* 0x000000ffff047224 */ /* 0x000fd800078e0005 */
[----:B------:R-:W-:Y:S05]  /*2f0c0*/  @!P0 BRA `(.L_x_817) ;  /* 0x0000000000348947 */ /* 0x000fea0003800000 */
[----:B------:R-:W-:Y:S01]  /*2f0d0*/  BSSY.RECONVERGENT B0, `(.L_x_818) ;  /* 0x000000b000007945 */ /* 0x000fe20003800200 */
[----:B------:R-:W-:-:S07]  /*2f0e0*/  IMAD.MOV.U32 R4, RZ, RZ, RZ ;  /* 0x000000ffff047224 */ /* 0x000fce00078e00ff */
.L_x_819:
        /* <DEDUP_REMOVED lines=10> */
.L_x_818:
[----:B------:R-:W-:-:S07]  /*2f190*/  IMAD.MOV.U32 R4, RZ, RZ, R7 ;  /* 0x000000ffff047224 */ /* 0x000fce00078e0007 */
.L_x_817:
        /* <DEDUP_REMOVED lines=65> */
.L_x_808:
        /* <DEDUP_REMOVED lines=131> */
.L_x_821:
[----:B------:R-:W-:Y:S05]  /*2fde0*/  BSYNC.RECONVERGENT B0 ;  /* 0x0000000000007941 */ /* 0x000fea0003800200 */
.L_x_820:
[----:B------:R-:W-:Y:S01]  /*2fdf0*/  LOP3.LUT R20, R20, 0xffff, RZ, 0xc0, !PT ;  /* 0x0000ffff14147812 */ /* 0x000fe200078ec0ff */
[----:B------:R-:W1:Y:S01]  /*2fe00*/  LDS.64 R30, [R18+0x1b8] ;  /* 0x0001b800121e7984 */ /* 0x000e620000000a00 */
[----:B------:R-:W-:Y:S02]  /*2fe10*/  LOP3.LUT R27, R27, 0xffff, RZ, 0xc0, !PT ;  /* 0x0000ffff1b1b7812 */ /* 0x000fe400078ec0ff */
[----:B------:R-:W-:Y:S01]  /*2fe20*/  PRMT R10, R85, 0x7604, R29 ;  /* 0x00007604550a7816 */ /* 0x000fe2000000001d */
[----:B------:R-:W2:Y:S01]  /*2fe30*/  LDS.128 R12, [R18+0x1c0] ;  /* 0x0001c000120c7984 */ /* 0x000ea20000000c00 */
[----:B------:R-:W-:Y:S02]  /*2fe40*/  PRMT R9, R27, 0x3340, R20 ;  /* 0x000033401b097816 */ /* 0x000fe40000000014 */
[----:B------:R-:W-:Y:S01]  /*2fe50*/  LOP3.LUT R26, R26, 0xffff, RZ, 0xc0, !PT ;  /* 0x0000ffff1a1a7812 */ /* 0x000fe200078ec0ff */
[----:B------:R-:W3:Y:S01]  /*2fe60*/  LDS.128 R20, [R18+0x1e0] ;  /* 0x0001e00012147984 */ /* 0x000ee20000000c00 */
[----:B------:R-:W-:-:S02]  /*2fe70*/  LOP3.LUT R115, R115, 0xffff, RZ, 0xc0, !PT ;  /* 0x0000ffff73737812 */ /* 0x000fc400078ec0ff */
[----:B------:R-:W-:Y:S01]  /*2fe80*/  LOP3.LUT R114, R114, 0xffff, RZ, 0xc0, !PT ;  /* 0x0000ffff72727812 */ /* 0x000fe200078ec0ff */
[----:B------:R-:W4:Y:S01]  /*2fe90*/  LDS.64 R84, [R18+0x1f0] ;  /* 0x0001f00012547984 */ /* 0x000f220000000a00 */
[----:B0-----:R-:W-:Y:S02]  /*2fea0*/  PRMT R4, R115, 0x3340, R26 ;  /* 0x0000334073047816 */ /* 0x001fe4000000001a */
[----:B------:R-:W-:Y:S01]  /*2feb0*/  LOP3.LUT R113, R113, 0xffff, RZ, 0xc0, !PT ;  /* 0x0000ffff71717812 */ /* 0x000fe200078ec0ff */
[----:B------:R-:W0:Y:S01]  /*2fec0*/  LDS.64 R28, [R18+0x1b0] ;  /* 0x0001b000121c7984 */ /* 0x000e220000000a00 */
[----:B------:R-:W-:Y:S02]  /*2fed0*/  LOP3.LUT R108, R108, 0xffff, RZ, 0xc0, !PT ;  /* 0x0000ffff6c6c7812 */ /* 0x000fe400078ec0ff */
[----:B------:R-:W-:Y:S01]  /*2fee0*/  LOP3.LUT R107, R107, 0xffff, RZ, 0xc0, !PT ;  /* 0x0000ffff6b6b7812 */ /* 0x000fe200078ec0ff */
[----:B------:R-:W0:Y:S01]  /*2fef0*/  LDS.128 R24, [R18+0x1d0] ;  /* 0x0001d00012187984 */ /* 0x000e220000000c00 */
[----:B------:R-:W-:-:S02]  /*2ff00*/  PRMT R8, R113, 0x3340, R114 ;  /* 0x0000334071087816 */ /* 0x000fc40000000072 */
[----:B------:R-:W-:Y:S01]  /*2ff10*/  PRMT R107, R107, 0x3340, R108 ;  /* 0x000033406b6b7816 */ /* 0x000fe2000000006c */
[----:B-----5:R-:W-:Y:S01]  /*2ff20*/  STL [R1+0x2bc], R90 ;  /* 0x0002bc5a01007387 */ /* 0x020fe20000100800 */
[----:B------:R-:W-:Y:S02]  /*2ff30*/  PRMT R9, R4, 0x5410, R9 ;  /* 0x0000541004097816 */ /* 0x000fe40000000009 */
[----:B------:R-:W-:Y:S01]  /*2ff40*/  PRMT R8, R107, 0x5410, R8 ;  /* 0x000054106b087816 */ /* 0x000fe20000000008 */
[----:B------:R-:W-:Y:S04]  /*2ff50*/  STL.64 [R1+0x2c0], R86 ;  /* 0x0002c05601007387 */ /* 0x000fe80000100a00 */
[----:B------:R3:W-:Y:S04]  /*2ff60*/  STL.U16 [R1+0x2b8], R10 ;  /* 0x0002b80a01007387 */ /* 0x0007e80000100400 */
[----:B------:R0:W-:Y:S01]  /*2ff70*/  STL.64 [R1+0x2b0], R8 ;  /* 0x0002b00801007387 */ /* 0x0001e20000100a00 */
[----:B-1----:R-:W-:-:S03]  /*2ff80*/  IMAD.MOV.U32 R4, RZ, RZ, R30 ;  /* 0x000000ffff047224 */ /* 0x002fc600078e001e */
[----:B------:R1:W-:Y:S01]  /*2ff90*/  STL.64 [R1+0x280], R82 ;  /* 0x0002805201007387 */ /* 0x0003e20000100a00 */
[----:B------:R-:W-:Y:S01]  /*2ffa0*/  IMAD.MOV.U32 R5, RZ, RZ, R31 ;  /* 0x000000ffff057224 */ /* 0x000fe200078e001f */
[----:B------:R-:W-:Y:S01]  /*2ffb0*/  PRMT R117, R31, 0x7773, RZ ;  /* 0x000077731f757816 */ /* 0x000fe200000000ff */
[----:B--2---:R-:W-:Y:S01]  /*2ffc0*/  IMAD.MOV.U32 R6, RZ, RZ, R12 ;  /* 0x000000ffff067224 */ /* 0x004fe200078e000c */
[C---:B------:R-:W-:Y:S01]  /*2ffd0*/  PRMT R92, R13.reuse, 0x7770, RZ ;  /* 0x000077700d5c7816 */ /* 0x040fe200000000ff */
[----:B------:R-:W-:Y:S01]  /*2ffe0*/  IMAD.MOV.U32 R7, RZ, RZ, R13 ;  /* 0x000000ffff077224 */ /* 0x000fe200078e000d */
[C---:B------:R-:W-:Y:S01]  /*2fff0*/  PRMT R93, R13.reuse, 0x7771, RZ ;  /* 0x000077710d5d7816 */ /* 0x040fe200000000ff */
[----:B---3--:R-:W-:Y:S01]  /*30000*/  STL [R1+0x84], R23 ;  /* 0x0000841701007387 */ /* 0x008fe20000100800 */
[C---:B------:R-:W-:Y:S01]  /*30010*/  PRMT R94, R13.reuse, 0x7772, RZ ;  /* 0x000077720d5e7816 */ /* 0x040fe200000000ff */
[----:B------:R-:W-:Y:S01]  /*30020*/  IMAD.MOV.U32 R10, RZ, RZ, R20 ;  /* 0x000000ffff0a7224 */ /* 0x000fe200078e0014 */
[----:B------:R-:W-:Y:S01]  /*30030*/  PRMT R96, R13, 0x7773, RZ ;  /* 0x000077730d607816 */ /* 0x000fe200000000ff */
[----:B----4-:R-:W-:Y:S01]  /*30040*/  STL.64 [R1+0x88], R84 ;  /* 0x0000885401007387 */ /* 0x010fe20000100a00 */
[C---:B------:R-:W-:Y:S01]  /*30050*/  PRMT R13, R22.reuse, 0x7770, RZ ;  /* 0x00007770160d7816 */ /* 0x040fe200000000ff */
[----:B------:R-:W-:Y:S01]  /*30060*/  IMAD.MOV.U32 R11, RZ, RZ, R21 ;  /* 0x000000ffff0b7224 */ /* 0x000fe200078e0015 */
[----:B------:R-:W-:Y:S01]  /*30070*/  SHF.R.U64 R97, R22, 0x8, R23 ;  /* 0x0000000816617819 */ /* 0x000fe20000001217 */
[----:B------:R2:W-:Y:S01]  /*30080*/  STL.128 [R1+0x50], R4 ;  /* 0x0000500401007387 */ /* 0x0005e20000100c00 */
[----:B0-----:R-:W-:-:S02]  /*30090*/  ISETP.NE.U32.AND P0, PT, R28, RZ, PT ;  /* 0x000000ff1c00720c */ /* 0x001fc40003f05070 */
[C---:B------:R-:W-:Y:S01]  /*300a0*/  PRMT R101, R14.reuse, 0x7770, RZ ;  /* 0x000077700e657816 */ /* 0x040fe200000000ff */
[----:B------:R-:W-:Y:S01]  /*300b0*/  IMAD.MOV.U32 R8, RZ, RZ, R26 ;  /* 0x000000ffff087224 */ /* 0x000fe200078e001a */
[----:B------:R-:W-:Y:S01]  /*300c0*/  ISETP.NE.AND.EX P0, PT, R29, RZ, PT, P0 ;  /* 0x000000ff1d00720c */ /* 0x000fe20003f05300 */
[----:B------:R-:W-:Y:S01]  /*300d0*/  IMAD.MOV.U32 R9, RZ, RZ, R27 ;  /* 0x000000ffff097224 */ /* 0x000fe200078e001b */
[C---:B------:R-:W-:Y:S01]  /*300e0*/  PRMT R102, R14.reuse, 0x7771, RZ ;  /* 0x000077710e667816 */ /* 0x040fe200000000ff */
[----:B------:R-:W-:Y:S01]  /*300f0*/  STL.64 [R1+0x48], R28 ;  /* 0x0000481c01007387 */ /* 0x000fe20000100a00 */
[C---:B------:R-:W-:Y:S02]  /*30100*/  PRMT R103, R14.reuse, 0x7772, RZ ;  /* 0x000077720e677816 */ /* 0x040fe400000000ff */
[----:B------:R-:W-:Y:S01]  /*30110*/  PRMT R104, R14, 0x7773, RZ ;  /* 0x000077730e687816 */ /* 0x000fe200000000ff */
[----:B------:R0:W-:Y:S01]  /*30120*/  STL.128 [R1+0x70], R8 ;  /* 0x0000700801007387 */ /* 0x0001e20000100c00 */
[----:B-1----:R-:W-:-:S02]  /*30130*/  IADD3 R82, P2, PT, R28, R82, RZ ;  /* 0x000000521c527210 */ /* 0x002fc40007f5e0ff */
[C---:B------:R-:W-:Y:S01]  /*30140*/  PRMT R109, R26.reuse, 0x7770, RZ ;  /* 0x000077701a6d7816 */ /* 0x040fe200000000ff */
[----:B--2---:R-:W-:Y:S01]  /*30150*/  IMAD.MOV.U32 R4, RZ, RZ, R14 ;  /* 0x000000ffff047224 */ /* 0x004fe200078e000e */
[----:B------:R-:W-:Y:S01]  /*30160*/  PRMT R14, R97, 0x7604, R13 ;  /* 0x00007604610e7816 */ /* 0x000fe2000000000d */
[----:B------:R-:W-:Y:S01]  /*30170*/  IMAD.MOV.U32 R5, RZ, RZ, R15 ;  /* 0x000000ffff057224 */ /* 0x000fe200078e000f */
[C---:B------:R-:W-:Y:S01]  /*30180*/  PRMT R110, R26.reuse, 0x7771, RZ ;  /* 0x000077711a6e7816 */ /* 0x040fe200000000ff */
[----:B------:R-:W-:Y:S01]  /*30190*/  IMAD.MOV.U32 R6, RZ, RZ, R24 ;  /* 0x000000ffff067224 */ /* 0x000fe200078e0018 */
[C---:B------:R-:W-:Y:S01]  /*301a0*/  PRMT R111, R26.reuse, 0x7772, RZ ;  /* 0x000077721a6f7816 */ /* 0x040fe200000000ff */
[----:B------:R-:W-:Y:S01]  /*301b0*/  IMAD.MOV.U32 R7, RZ, RZ, R25 ;  /* 0x000000ffff077224 */ /* 0x000fe200078e0019 */
[----:B------:R-:W-:Y:S01]  /*301c0*/  PRMT R112, R26, 0x7773, RZ ;  /* 0x000077731a707816 */ /* 0x000fe200000000ff */
[----:B------:R-:W-:Y:S01]  /*301d0*/  STL.U16 [R1+0x80], R14 ;  /* 0x0000800e01007387 */ /* 0x000fe20000100400 */
[----:B------:R-:W-:Y:S01]  /*301e0*/  PRMT R113, R27, 0x7770, RZ ;  /* 0x000077701b717816 */ /* 0x000fe200000000ff */
[----:B------:R-:W-:Y:S01]  /*301f0*/  IMAD.X R83, R29, 0x1, R83, P2 ;  /* 0x000000011d537824 */ /* 0x000fe200010e0653 */
[C---:B------:R-:W-:Y:S01]  /*30200*/  PRMT R114, R27.reuse, 0x7771, RZ ;  /* 0x000077711b727816 */ /* 0x040fe200000000ff */
[----:B------:R1:W-:Y:S01]  /*30210*/  STL.128 [R1+0x60], R4 ;  /* 0x0000600401007387 */ /* 0x0003e20000100c00 */
        /* <DEDUP_REMOVED lines=10> */
[C---:B-1----:R-:W-:Y:S02]  /*302c0*/  PRMT R4, R24.reuse, 0x7770, RZ ;  /* 0x0000777018047816 */ /* 0x042fe400000000ff */
        /* <DEDUP_REMOVED lines=14> */
[----:B------:R-:W-:Y:S02]  /*303b0*/  PRMT R29, R25, 0x7772, RZ ;  /* 0x00007772191d7816 */ /* 0x000fe400000000ff */
[C---:B------:R-:W-:Y:S02]  /*303c0*/  PRMT R98, R21.reuse, 0x7770, RZ ;  /* 0x0000777015627816 */ /* 0x040fe400000000ff */
[C---:B------:R-:W-:Y:S02]  /*303d0*/  PRMT R99, R21.reuse, 0x7771, RZ ;  /* 0x0000777115637816 */ /* 0x040fe400000000ff */
[----:B------:R-:W-:Y:S02]  /*303e0*/  PRMT R100, R21, 0x7772, RZ ;  /* 0x0000777215647816 */ /* 0x000fe400000000ff */
[----:B------:R-:W-:Y:S02]  /*303f0*/  PRMT R20, R117, 0x7610, R20 ;  /* 0x0000761075147816 */ /* 0x000fe40000000014 */
[----:B------:R-:W-:-:S02]  /*30400*/  PRMT R121, R109, 0x7610, R121 ;  /* 0x000076106d797816 */ /* 0x000fc40000000079 */
[----:B------:R-:W-:Y:S02]  /*30410*/  PRMT R122, R110, 0x7610, R122 ;  /* 0x000076106e7a7816 */ /* 0x000fe4000000007a */
[----:B------:R-:W-:Y:S02]  /*30420*/  PRMT R123, R111, 0x7610, R123 ;  /* 0x000076106f7b7816 */ /* 0x000fe4000000007b */
[----:B------:R-:W-:Y:S02]  /*30430*/  PRMT R12, R12, 0x7773, RZ ;  /* 0x000077730c0c7816 */ /* 0x000fe400000000ff */
        /* <DEDUP_REMOVED lines=18> */
.L_x_824:
[----:B0-----:R-:W-:-:S06]  /*30560*/  IMAD.IADD R4, R1, 0x1, R8 ;  /* 0x0000000101047824 */ /* 0x001fcc00078e0208 */
[----:B------:R-:W2:Y:S01]  /*30570*/  LDL.U8 R4, [R4] ;  /* 0x0000000004047983 */ /* 0x000ea20000100000 */
[----:B------:R-:W-:Y:S02]  /*30580*/  IMAD.MOV.U32 R5, RZ, RZ, R8 ;  /* 0x000000ffff057224 */ /* 0x000fe400078e0008 */
[----:B------:R-:W-:Y:S01]  /*30590*/  VIADD R8, R8, 0x1 ;  /* 0x0000000108087836 */ /* 0x000fe20000000000 */
[----:B--2---:R-:W-:-:S13]  /*305a0*/  ISETP.NE.AND P0, PT, R4, RZ, PT ;  /* 0x000000ff0400720c */ /* 0x004fda0003f05270 */
[----:B------:R-:W-:Y:S05]  /*305b0*/  @P0 BRA `(.L_x_824) ;  /* 0xfffffffc00e80947 */ /* 0x000fea000383ffff */
[----:B------:R-:W-:Y:S05]  /*305c0*/  BSYNC.RECONVERGENT B0 ;  /* 0x0000000000007941 */ /* 0x000fea0003800200 */
.L_x_823:
[----:B------:R-:W-:Y:S01]  /*305d0*/  LOP3.LUT P0, RZ, R91, 0xff, RZ, 0xc0, !PT ;  /* 0x000000ff5bff7812 */ /* 0x000fe2000780c0ff */
[----:B------:R-:W-:Y:S01]  /*305e0*/  BSSY.RECONVERGENT B0, `(.L_x_825) ;  /* 0x0000010000007945 */ /* 0x000fe20003800200 */
[----:B------:R-:W-:-:S11]  /*305f0*/  IMAD.MOV.U32 R4, RZ, RZ, R5 ;  /* 0x000000ffff047224 */ /* 0x000fd600078e0005 */
[----:B------:R-:W-:Y:S05]  /*30600*/  @!P0 BRA `(.L_x_826) ;  /* 0x0000000000348947 */ /* 0x000fea0003800000 */
[----:B------:R-:W-:Y:S01]  /*30610*/  BSSY.RECONVERGENT B1, `(.L_x_827) ;  /* 0x000000b000017945 */ /* 0x000fe20003800200 */
[----:B------:R-:W-:-:S07]  /*30620*/  IMAD.MOV.U32 R4, RZ, RZ, RZ ;  /* 0x000000ffff047224 */ /* 0x000fce00078e00ff */
.L_x_828:
        /* <DEDUP_REMOVED lines=10> */
.L_x_827:
[----:B------:R-:W-:-:S07]  /*306d0*/  IMAD.MOV.U32 R4, RZ, RZ, R7 ;  /* 0x000000ffff047224 */ /* 0x000fce00078e0007 */
.L_x_826:
[----:B------:R-:W-:Y:S05]  /*306e0*/  BSYNC.RECONVERGENT B0 ;  /* 0x0000000000007941 */ /* 0x000fea0003800200 */
.L_x_825:
[----:B------:R-:W-:Y:S01]  /*306f0*/  IMAD.IADD R5, R1, 0x1, R4 ;  /* 0x0000000101057824 */ /* 0x000fe200078e0204 */
[----:B------:R-:W-:Y:S01]  /*30700*/  BSSY.RECONVERGENT B0, `(.L_x_829) ;  /* 0x0000009000007945 */ /* 0x000fe20003800200 */
[----:B------:R-:W-:-:S03]  /*30710*/  IMAD.MOV.U32 R4, RZ, RZ, RZ ;  /* 0x000000ffff047224 */ /* 0x000fc600078e00ff */
[----:B------:R0:W-:Y:S04]  /*30720*/  STL.U8 [R5+0x1], RZ ;  /* 0x000001ff05007387 */ /* 0x0001e80000100000 */
.L_x_830:
[----:B------:R-:W-:-:S05]  /*30730*/  IMAD.IADD R6, R1, 0x1, R4 ;  /* 0x0000000101067824 */ /* 0x000fca00078e0204 */
[----:B0-----:R-:W2:Y:S02]  /*30740*/  LDL.U8 R5, [R6] ;  /* 0x0000000006057983 */ /* 0x001ea40000100000 */
[----:B--2---:R-:W-:Y:S01]  /*30750*/  ISETP.NE.AND P0, PT, R5, RZ, PT ;  /* 0x000000ff0500720c */ /* 0x004fe20003f05270 */
[----:B------:R-:W-:Y:S02]  /*30760*/  IMAD.MOV.U32 R5, RZ, RZ, R4 ;  /* 0x000000ffff057224 */ /* 0x000fe400078e0004 */
[----:B------:R-:W-:-:S10]  /*30770*/  VIADD R4, R4, 0x1 ;  /* 0x0000000104047836 */ /* 0x000fd40000000000 */
[----:B------:R-:W-:Y:S05]  /*30780*/  @P0 BRA `(.L_x_830) ;  /* 0xfffffffc00e80947 */ /* 0x000fea000383ffff */
[----:B------:R-:W-:Y:S05]  /*30790*/  BSYNC.RECONVERGENT B0 ;  /* 0x0000000000007941 */ /* 0x000fea0003800200 */
.L_x_829:
[----:B------:R-:W-:Y:S01]  /*307a0*/  LOP3.LUT P0, RZ, R22, 0xff, RZ, 0xc0, !PT ;  /* 0x000000ff16ff7812 */ /* 0x000fe2000780c0ff */
[----:B------:R-:W-:-:S12]  /*307b0*/  IMAD.MOV.U32 R4, RZ, RZ, R5 ;  /* 0x000000ffff047224 */ /* 0x000fd800078e0005 */
[----:B------:R-:W-:Y:S05]  /*307c0*/  @!P0 BRA `(.L_x_831) ;  /* 0x0000000000348947 */ /* 0x000fea0003800000 */
[----:B------:R-:W-:Y:S01]  /*307d0*/  BSSY.RECONVERGENT B0, `(.L_x_832) ;  /* 0x000000b000007945 */ /* 0x000fe20003800200 */
[----:B------:R-:W-:-:S07]  /*307e0*/  IMAD.MOV.U32 R4, RZ, RZ, RZ ;  /* 0x000000ffff047224 */ /* 0x000fce00078e00ff */
.L_x_833:
        /* <DEDUP_REMOVED lines=10> */
.L_x_832:
[----:B------:R-:W-:-:S07]  /*30890*/  IMAD.MOV.U32 R4, RZ, RZ, R7 ;  /* 0x000000ffff047224 */ /* 0x000fce00078e0007 */
.L_x_831:
        /* <DEDUP_REMOVED lines=69> */
.L_x_822:
        /* <DEDUP_REMOVED lines=49> */
[----:B------:R-:W-:Y:S02]  /*31000*/  LOP3.LUT R86, R118, 0xffff, RZ, 0xc0, !PT ;  /* 0x0000ffff76567812 */ /* 0x000fe400078ec0ff */
[----:B------:R-:W-:-:S02]  /*31010*/  PRMT R26, R27, 0x3340, R26 ;  /* 0x000033401b1a7816 */ /* 0x000fc4000000001a */
[----:B------:R-:W-:Y:S02]  /*31020*/  LOP3.LUT R27, R28, 0xffff, RZ, 0xc0, !PT ;  /* 0x0000ffff1c1b7812 */ /* 0x000fe400078ec0ff */
[----:B------:R-:W-:Y:S02]  /*31030*/  ISETP.NE.AND P0, PT, R137, 0x7, PT ;  /* 0x000000078900780c */ /* 0x000fe40003f05270 */
[----:B------:R-:W-:Y:S02]  /*31040*/  PRMT R27, R30, 0x3340, R27 ;  /* 0x000033401e1b7816 */ /* 0x000fe4000000001b */
[----:B------:R-:W-:-:S04]  /*31050*/  LOP3.LUT R30, R24, 0xffff, RZ, 0xc0, !PT ;  /* 0x0000ffff181e7812 */ /* 0x000fc800078ec0ff */
[----:B------:R-:W-:Y:S02]  /*31060*/  PRMT R30, R87, 0x3340, R30 ;  /* 0x00003340571e7816 */ /* 0x000fe4000000001e */
[----:B0-----:R-:W-:Y:S02]  /*31070*/  LOP3.LUT R5, R117, 0xffff, RZ, 0xc0, !PT ;  /* 0x0000ffff75057812 */ /* 0x001fe400078ec0ff */
[----:B------:R-:W-:Y:S02]  /*31080*/  LOP3.LUT R6, R115, 0xffff, RZ, 0xc0, !PT ;  /* 0x0000ffff73067812 */ /* 0x000fe400078ec0ff */
[----:B------:R-:W-:Y:S02]  /*31090*/  PRMT R7, R5, 0x3340, R86 ;  /* 0x0000334005077816 */ /* 0x000fe40000000056 */
[----:B------:R-:W-:Y:S02]  /*310a0*/  PRMT R5, R27, 0x5410, R26 ;  /* 0x000054101b057816 */ /* 0x000fe4000000001a */
        /* <DEDUP_REMOVED lines=71> */
.L_x_835:
[----:B------:R-:W-:Y:S05]  /*31520*/  BSYNC.RECONVERGENT B0 ;  /* 0x0000000000007941 */ /* 0x000fea0003800200 */
.L_x_834:
[----:B------:R-:W-:Y:S01]  /*31530*/  LOP3.LUT R21, R21, 0xffff, RZ, 0xc0, !PT ;  /* 0x0000ffff15157812 */ /* 0x000fe200078ec0ff */
[----:B------:R-:W1:Y:S01]  /*31540*/  LDS.128 R24, [R18+0x210] ;  /* 0x0002100012187984 */ /* 0x000e620000000c00 */
[----:B------:R-:W-:Y:S02]  /*31550*/  LOP3.LUT R100, R100, 0xffff, RZ, 0xc0, !PT ;  /* 0x0000ffff64647812 */ /* 0x000fe400078ec0ff */
[----:B------:R-:W-:Y:S01]  /*31560*/  LOP3.LUT R8, R31, 0xffff, RZ, 0xc0, !PT ;  /* 0x0000ffff1f087812 */ /* 0x000fe200078ec0ff */
[----:B0-----:R-:W0:Y:S01]  /*31570*/  LDS.128 R4, [R18+0x200] ;  /* 0x0002000012047984 */ /* 0x001e220000000c00 */
[----:B------:R-:W-:Y:S02]  /*31580*/  PRMT R9, R100, 0x3340, R21 ;  /* 0x0000334064097816 */ /* 0x000fe40000000015 */
[----:B------:R-:W-:Y:S01]  /*31590*/  LOP3.LUT R99, R99, 0xffff, RZ, 0xc0, !PT ;  /* 0x0000ffff63637812 */ /* 0x000fe200078ec0ff */
[----:B------:R-:W2:Y:S01]  /*315a0*/  LDS.128 R28, [R18+0x220] ;  /* 0x00022000121c7984 */ /* 0x000ea20000000c00 */
[----:B------:R-:W-:-:S02]  /*315b0*/  LOP3.LUT R98, R98, 0xffff, RZ, 0xc0, !PT ;  /* 0x0000ffff62627812 */ /* 0x000fc400078ec0ff */
[----:B------:R-:W-:Y:S01]  /*315c0*/  LOP3.LUT R111, R111, 0xffff, RZ, 0xc0, !PT ;  /* 0x0000ffff6f6f7812 */ /* 0x000fe200078ec0ff */
[----:B------:R-:W3:Y:S01]  /*315d0*/  LDS.64 R20, [R18+0x1f8] ;  /* 0x0001f80012147984 */ /* 0x000ee20000000a00 */
[----:B------:R-:W-:Y:S02]  /*315e0*/  LOP3.LUT R110, R110, 0xffff, RZ, 0xc0, !PT ;  /* 0x0000ffff6e6e7812 */ /* 0x000fe400078ec0ff */
[----:B------:R-:W-:Y:S01]  /*315f0*/  LOP3.LUT R109, R109, 0xffff, RZ, 0xc0, !PT ;  /* 0x0000ffff6d6d7812 */ /* 0x000fe200078ec0ff */
[----:B------:R-:W4:Y:S01]  /*31600*/  LDS.U16 R112, [R18+0x230] ;  /* 0x0002300012707984 */ /* 0x000f220000000400 */
[----:B------:R-:W-:Y:S02]  /*31610*/  PRMT R98, R98, 0x3340, R99 ;  /* 0x0000334062627816 */ /* 0x000fe40000000063 */
[----:B------:R-:W-:Y:S01]  /*31620*/  PRMT R8, R111, 0x3340, R8 ;  /* 0x000033406f087816 */ /* 0x000fe20000000008 */
[----:B------:R-:W4:Y:S01]  /*31630*/  LDS R252, [R18+0x234] ;  /* 0x0002340012fc7984 */ /* 0x000f220000000800 */
[----:B------:R-:W-:-:S02]  /*31640*/  PRMT R109, R109, 0x3340, R110 ;  /* 0x000033406d6d7816 */ /* 0x000fc4000000006e */
[----:B------:R-:W-:Y:S01]  /*31650*/  PRMT R10, R97, 0x7604, R13 ;  /* 0x00007604610a7816 */ /* 0x000fe2000000000d */
[----:B------:R-:W4:Y:S01]  /*31660*/  LDS.64 R194, [R18+0x238] ;  /* 0x0002380012c27984 */ /* 0x000f220000000a00 */
[----:B------:R-:W-:Y:S02]  /*31670*/  PRMT R9, R98, 0x5410, R9 ;  /* 0x0000541062097816 */ /* 0x000fe40000000009 */
[----:B------:R-:W-:Y:S01]  /*31680*/  PRMT R8, R109, 0x5410, R8 ;  /* 0x000054106d087816 */ /* 0x000fe20000000008 */
[----:B------:R-:W-:Y:S04]  /*31690*/  STL.U16 [R1+0x2b8], R10 ;  /* 0x0002b80a01007387 */ /* 0x000fe80000100400 */
[----:B------:R0:W-:Y:S04]  /*316a0*/  STL.64 [R1+0x2b0], R8 ;  /* 0x0002b00801007387 */ /* 0x0001e80000100a00 */
[----:B------:R-:W-:Y:S01]  /*316b0*/  STL.64 [R1+0x280], R82 ;  /* 0x0002805201007387 */ /* 0x000fe20000100a00 */
[----:B-1----:R-:W-:Y:S01]  /*316c0*/  IMAD.MOV.U32 R12, RZ, RZ, R26 ;  /* 0x000000ffff0c7224 */ /* 0x002fe200078e001a */
[C---:B------:R-:W-:Y:S01]  /*316d0*/  PRMT R104, R26.reuse, 0x7770, RZ ;  /* 0x000077701a687816 */ /* 0x040fe200000000ff */
[----:B------:R-:W-:Y:S01]  /*316e0*/  IMAD.MOV.U32 R13, RZ, RZ, R27 ;  /* 0x000000ffff0d7224 */ /* 0x000fe200078e001b */
[----:B------:R-:W-:Y:S01]  /*316f0*/  PRMT R103, R26, 0x7771, RZ ;  /* 0x000077711a677816 */ /* 0x000fe200000000ff */
[----:B0-----:R-:W-:Y:S01]  /*31700*/  IMAD.MOV.U32 R8, RZ, RZ, R6 ;  /* 0x000000ffff087224 */ /* 0x001fe200078e0006 */
[----:B------:R4:W-:Y:S01]  /*31710*/  STL.64 [R1+0x8], R4 ;  /* 0x0000080401007387 */ /* 0x0009e20000100a00 */
[----:B------:R-:W-:Y:S01]  /*31720*/  IMAD.MOV.U32 R9, RZ, RZ, R7 ;  /* 0x000000ffff097224 */ /* 0x000fe200078e0007 */
[C---:B------:R-:W-:Y:S01]  /*31730*/  PRMT R110, R4.reuse, 0x7770, RZ ;  /* 0x00007770046e7816 */ /* 0x040fe200000000ff */
[----:B--2---:R-:W-:Y:S01]  /*31740*/  IMAD.MOV.U32 R14, RZ, RZ, R28 ;  /* 0x000000ffff0e7224 */ /* 0x004fe200078e001c */
[C---:B------:R-:W-:Y:S01]  /*31750*/  PRMT R108, R4.reuse, 0x7771, RZ ;  /* 0x00007771046c7816 */ /* 0x040fe200000000ff */
[----:B------:R-:W-:Y:S01]  /*31760*/  IMAD.MOV.U32 R15, RZ, RZ, R29 ;  /* 0x000000ffff0f7224 */ /* 0x000fe200078e001d */
[----:B------:R-:W-:Y:S01]  /*31770*/  PRMT R92, R4, 0x7772, RZ ;  /* 0x00007772045c7816 */ /* 0x000fe200000000ff */
[----:B------:R-:W-:Y:S01]  /*31780*/  IMAD.MOV.U32 R10, RZ, RZ, R24 ;  /* 0x000000ffff0a7224 */ /* 0x000fe200078e0018 */
[----:B---3--:R-:W-:Y:S01]  /*31790*/  IADD3 R250, P2, PT, R20, R82, RZ ;  /* 0x0000005214fa7210 */ /* 0x008fe20007f5e0ff */
[----:B------:R-:W-:Y:S01]  /*317a0*/  IMAD.MOV.U32 R11, RZ, RZ, R25 ;  /* 0x000000ffff0b7224 */ /* 0x000fe200078e0019 */
[----:B------:R-:W-:Y:S01]  /*317b0*/  PRMT R93, R4, 0x7773, RZ ;  /* 0x00007773045d7816 */ /* 0x000fe200000000ff */
[----:B------:R0:W-:Y:S01]  /*317c0*/  STL.64 [R1], R20 ;  /* 0x0000001401007387 */ /* 0x0001e20000100a00 */
[----:B------:R-:W-:Y:S01]  /*317d0*/  PRMT R86, R6, 0x7771, RZ ;  /* 0x0000777106567816 */ /* 0x000fe200000000ff */
[----:B------:R-:W-:Y:S01]  /*317e0*/  IMAD.X R251, R21, 0x1, R83, P2 ;  /* 0x0000000115fb7824 */ /* 0x000fe200010e0653 */
[C---:B------:R-:W-:Y:S01]  /*317f0*/  PRMT R101, R26.reuse, 0x7772, RZ ;  /* 0x000077721a657816 */ /* 0x040fe200000000ff */
[----:B------:R1:W-:Y:S01]  /*31800*/  STL.128 [R1+0x20], R12 ;  /* 0x0000200c01007387 */ /* 0x0003e20000100c00 */
[----:B------:R-:W-:-:S02]  /*31810*/  PRMT R102, R26, 0x7773, RZ ;  /* 0x000077731a667816 */ /* 0x000fc400000000ff */
[----:B------:R-:W-:Y:S01]  /*31820*/  ISETP.NE.U32.AND P0, PT, R20, RZ, PT ;  /* 0x000000ff1400720c */ /* 0x000fe20003f05070 */
[----:B------:R2:W-:Y:S01]  /*31830*/  STL.128 [R1+0x10], R8 ;  /* 0x0000100801007387 */ /* 0x0005e20000100c00 */
[----:B----4-:R-:W-:Y:S02]  /*31840*/  PRMT R4, R112, 0x7710, RZ ;  /* 0x0000771070047816 */ /* 0x010fe400000000ff */
[----:B------:R-:W-:Y:S01]  /*31850*/  PRMT R26, R27, 0x7771, RZ ;  /* 0x000077711b1a7816 */ /* 0x000fe200000000ff */
[----:B------:R-:W-:Y:S01]  /*31860*/  STL.64 [R1+0x30], R30 ;  /* 0x0000301e01007387 */ /* 0x000fe20000100a00 */
[----:B0-----:R-:W-:Y:S02]  /*31870*/  PRMT R20, R28, 0x7771, RZ ;  /* 0x000077711c147816 */ /* 0x001fe400000000ff */
[----:B------:R-:W-:Y:S01]  /*31880*/  PRMT R97, R7, 0x7770, RZ ;  /* 0x0000777007617816 */ /* 0x000fe200000000ff */
[----:B------:R0:W-:Y:S01]  /*31890*/  STL.U16 [R1+0x38], R4 ;  /* 0x0000380401007387 */ /* 0x0001e20000100400 */
[----:B------:R-:W-:-:S02]  /*318a0*/  PRMT R111, R24, 0x7770, RZ ;  /* 0x00007770186f7816 */ /* 0x000fc400000000ff */
[C---:B------:R-:W-:Y:S01]  /*318b0*/  PRMT R109, R24.reuse, 0x7771, RZ ;  /* 0x00007771186d7816 */ /* 0x040fe200000000ff */
[----:B-----5:R-:W-:Y:S01]  /*318c0*/  STL [R1+0x2bc], R23 ;  /* 0x0002bc1701007387 */ /* 0x020fe20000100800 */
[C---:B------:R-:W-:Y:S02]  /*318d0*/  PRMT R83, R24.reuse, 0x7772, RZ ;  /* 0x0000777218537816 */ /* 0x040fe400000000ff */
[----:B------:R-:W-:Y:S01]  /*318e0*/  PRMT R107, R24, 0x7773, RZ ;  /* 0x00007773186b7816 */ /* 0x000fe200000000ff */
[----:B------:R-:W-:Y:S01]  /*318f0*/  STL.64 [R1+0x2c0], R84 ;  /* 0x0002c05401007387 */ /* 0x000fe20000100a00 */
[----:B-1----:R-:W-:Y:S02]  /*31900*/  PRMT R13, R29, 0x7771, RZ ;  /* 0x000077711d0d7816 */ /* 0x002fe400000000ff */
[----:B------:R-:W-:Y:S01]  /*31910*/  PRMT R95, R7, 0x7771, RZ ;  /* 0x00007771075f7816 */ /* 0x000fe200000000ff */
[----:B------:R-:W-:Y:S01]  /*31920*/  STL [R1+0x3c], R252 ;  /* 0x00003cfc01007387 */ /* 0x000fe20000100800 */
[----:B------:R-:W-:-:S02]  /*31930*/  PRMT R82, R25, 0x7770, RZ ;  /* 0x0000777019527816 */ /* 0x000fc400000000ff */
[C---:B------:R-:W-:Y:S01]  /*31940*/  PRMT R24, R25.reuse, 0x7771, RZ ;  /* 0x0000777119187816 */ /* 0x040fe200000000ff */
[----:B------:R-:W-:Y:S01]  /*31950*/  STL.64 [R1+0x40], R194 ;  /* 0x000040c201007387 */ /* 0x000fe20000100a00 */
[C---:B------:R-:W-:Y:S02]  /*31960*/  PRMT R105, R25.reuse, 0x7772, RZ ;  /* 0x0000777219697816 */ /* 0x040fe400000000ff */
[----:B------:R-:W-:Y:S02]  /*31970*/  PRMT R106, R25, 0x7773, RZ ;  /* 0x00007773196a7816 */ /* 0x000fe400000000ff */
[----:B--2---:R-:W-:Y:S02]  /*31980*/  PRMT R11, R30, 0x7770, RZ ;  /* 0x000077701e0b7816 */ /* 0x004fe400000000ff */
[----:B------:R-:W-:Y:S02]  /*31990*/  PRMT R116, R86, 0x7610, R116 ;  /* 0x0000761056747816 */ /* 0x000fe40000000074 */
[----:B------:R-:W-:-:S02]  /*319a0*/  PRMT R99, R27, 0x7770, RZ ;  /* 0x000077701b637816 */ /* 0x000fc400000000ff */
[----:B------:R-:W-:Y:S01]  /*319b0*/  PRMT R25, R27, 0x7772, RZ ;  /* 0x000077721b197816 */ /* 0x000fe200000000ff */
[----:B------:R-:W-:Y:S01]  /*319c0*/  STL.S16 [R1+0x4f0], R116 ;  /* 0x0004f07401007387 */ /* 0x000fe20000100600 */
[----:B------:R-:W-:Y:S02]  /*319d0*/  PRMT R9, R30, 0x7772, RZ ;  /* 0x000077721e097816 */ /* 0x000fe400000000ff */
[----:B------:R-:W-:Y:S02]  /*319e0*/  PRMT R86, R26, 0x7610, R86 ;  /* 0x000076101a567816 */ /* 0x000fe40000000056 */
[C---:B------:R-:W-:Y:S02]  /*319f0*/  PRMT R91, R5.reuse, 0x7770, RZ ;  /* 0x00007770055b7816 */ /* 0x040fe400000000ff */
[C---:B------:R-:W-:Y:S01]  /*31a00*/  PRMT R90, R5.reuse, 0x7771, RZ ;  /* 0x00007771055a7816 */ /* 0x040fe200000000ff */
[----:B------:R-:W-:Y:S01]  /*31a10*/  STL.S16 [R1+0x4cc], R86 ;  /* 0x0004cc5601007387 */ /* 0x000fe20000100600 */
[----:B------:R-:W-:-:S02]  /*31a20*/  PRMT R88, R5, 0x7772, RZ ;  /* 0x0000777205587816 */ /* 0x000fc400000000ff */
[----:B------:R-:W-:Y:S02]  /*31a30*/  PRMT R89, R5, 0x7773, RZ ;  /* 0x0000777305597816 */ /* 0x000fe400000000ff */
[C---:B------:R-:W-:Y:S02]  /*31a40*/  PRMT R94, R7.reuse, 0x7772, RZ ;  /* 0x00007772075e7816 */ /* 0x040fe400000000ff */
[----:B------:R-:W-:Y:S02]  /*31a50*/  PRMT R96, R7, 0x7773, RZ ;  /* 0x0000777307607816 */ /* 0x000fe400000000ff */
[----:B------:R-:W-:Y:S02]  /*31a60*/  ISETP.NE.AND.EX P0, PT, R21, RZ, PT, P0 ;  /* 0x000000ff1500720c */ /* 0x000fe40003f05300 */
[----:B------:R-:W-:Y:S02]  /*31a70*/  PRMT R27, R27, 0x7773, RZ ;  /* 0x000077731b1b7816 */ /* 0x000fe400000000ff */
[----:B------:R-:W-:-:S02]  /*31a80*/  PRMT R15, R28, 0x7772, RZ ;  /* 0x000077721c0f7816 */ /* 0x000fc400000000ff */
[----:B------:R-:W-:Y:S02]  /*31a90*/  PRMT R8, R31, 0x7770, RZ ;  /* 0x000077701f087816 */ /* 0x000fe400000000ff */
[----:B------:R-:W-:Y:S02]  /*31aa0*/  PRMT R26, R20, 0x7610, R26 ;  /* 0x00007610141a7816 */ /* 0x000fe4000000001a */
[C---:B------:R-:W-:Y:S02]  /*31ab0*/  PRMT R87, R6.reuse, 0x7770, RZ ;  /* 0x0000777006577816 */ /* 0x040fe400000000ff */
[C---:B------:R-:W-:Y:S01]  /*31ac0*/  PRMT R100, R6.reuse, 0x7772, RZ ;  /* 0x0000777206647816 */ /* 0x040fe200000000ff */
[----:B------:R-:W-:Y:S01]  /*31ad0*/  STL.S16 [R1+0x4c8], R26 ;  /* 0x0004c81a01007387 */ /* 0x000fe20000100600 */
[----:B------:R-:W-:Y:S02]  /*31ae0*/  PRMT R98, R6, 0x7773, RZ ;  /* 0x0000777306627816 */ /* 0x000fe400000000ff */
[----:B------:R-:W-:-:S02]  /*31af0*/  PRMT R21, R28, 0x7770, RZ ;  /* 0x000077701c157816 */ /* 0x000fc400000000ff */
[----:B------:R-:W-:Y:S02]  /*31b00*/  PRMT R12, R29, 0x7772, RZ ;  /* 0x000077721d0c7816 */ /* 0x000fe400000000ff */
[----:B------:R-:W-:Y:S02]  /*31b10*/  PRMT R7, R31, 0x7771, RZ ;  /* 0x000077711f077816 */ /* 0x000fe400000000ff */
[C---:B------:R-:W-:Y:S02]  /*31b20*/  PRMT R5, R112.reuse, 0x7770, RZ ;  /* 0x0000777070057816 */ /* 0x040fe400000000ff */
[----:B0-----:R-:W-:Y:S02]  /*31b30*/  PRMT R4, R112, 0x7771, RZ ;  /* 0x0000777170047816 */ /* 0x001fe400000000ff */
[----:B------:R-:W-:Y:S01]  /*31b40*/  PRMT R113, R97, 0x7610, R113 ;  /* 0x0000761061717816 */ /* 0x000fe20000000071 */
[----:B------:R-:W-:Y:S01]  /*31b50*/  STL.S16 [R1+0x4b8], R5 ;  /* 0x0004b80501007387 */ /* 0x000fe20000100600 */
[----:B------:R-:W-:-:S02]  /*31b60*/  PRMT R20, R13, 0x7610, R20 ;  /* 0x000076100d147816 */ /* 0x000fc40000000014 */
[----:B------:R-:W-:Y:S01]  /*31b70*/  PRMT R14, R29, 0x7770, RZ ;  /* 0x000077701d0e7816 */ /* 0x000fe200000000ff */
[----:B------:R-:W-:Y:S01]  /*31b80*/  STL.S16 [R1+0x624], R113 ;  /* 0x0006247101007387 */ /* 0x000fe20000100600 */
[----:B------:R-:W-:Y:S02]  /*31b90*/  PRMT R10, R30, 0x7771, RZ ;  /* 0x000077711e0a7816 */ /* 0x000fe400000000ff */
[----:B------:R-:W-:Y:S01]  /*31ba0*/  PRMT R6, R31, 0x7772, RZ ;  /* 0x000077721f067816 */ /* 0x000fe200000000ff */
[----:B------:R-:W-:Y:S01]  /*31bb0*/  STL.S16 [R1+0x4c4], R20 ;  /* 0x0004c41401007387 */ /* 0x000fe20000100600 */
[----:B------:R-:W-:Y:S02]  /*31bc0*/  PRMT R112, R95, 0x7610, R112 ;  /* 0x000076105f707816 */ /* 0x000fe40000000070 */
        /* <DEDUP_REMOVED lines=8> */
[----:B------:R-:W-:Y:S02]  /*31c50*/  PRMT R31, R31, 0x7773, RZ ;  /* 0x000077731f1f7816 */ /* 0x000fe400000000ff */
[----:B------:R-:W-:Y:S01]  /*31c60*/  PRMT R95, R82, 0x7610, R95 ;  /* 0x00007610525f7816 */ /* 0x000fe2000000005f */
        /* <DEDUP_REMOVED lines=58> */
[----:B------:R-:W-:-:S03]  /*32010*/  PRMT R6, R31, 0x7610, R6 ;  /* 0x000076101f067816 */ /* 0x000fc60000000006 */
        /* <DEDUP_REMOVED lines=19> */
[----:B------:R0:W-:Y:S04]  /*32150*/  STL.S16 [R1+0x530], R83 ;  /* 0x0005305301007387 */ /* 0x0001e80000100600 */
[----:B------:R1:W-:Y:S01]  /*32160*/  STL.S16 [R1+0x52c], R82 ;  /* 0x00052c5201007387 */ /* 0x0003e20000100600 */
[----:B0-----:R-:W-:-:S02]  /*32170*/  IMAD.MOV.U32 R83, RZ, RZ, R0 ;  /* 0x000000ffff537224 */ /* 0x001fc400078e0000 */
[----:B-1----:R-:W-:Y:S01]  /*32180*/  IMAD.MOV.U32 R82, RZ, RZ, R16 ;  /* 0x000000ffff527224 */ /* 0x002fe200078e0010 */
        /* <DEDUP_REMOVED lines=8> */
.L_x_838:
[----:B------:R-:W-:-:S05]  /*32210*/  IMAD.IADD R5, R1, 0x1, R0 ;  /* 0x0000000101057824 */ /* 0x000fca00078e0200 */
[----:B------:R-:W2:Y:S02]  /*32220*/  LDL.U8 R4, [R5+0x120] ;  /* 0x0001200005047983 */ /* 0x000ea40000100000 */
[----:B--2---:R-:W-:Y:S01]  /*32230*/  ISETP.NE.AND P0, PT, R4, RZ, PT ;  /* 0x000000ff0400720c */ /* 0x004fe20003f05270 */
[----:B------:R-:W-:Y:S02]  /*32240*/  IMAD.MOV.U32 R4, RZ, RZ, R0 ;  /* 0x000000ffff047224 */ /* 0x000fe400078e0000 */
[----:B------:R-:W-:-:S10]  /*32250*/  VIADD R0, R0, 0x1 ;  /* 0x0000000100007836 */ /* 0x000fd40000000000 */
[----:B------:R-:W-:Y:S05]  /*32260*/  @P0 BRA `(.L_x_838) ;  /* 0xfffffffc00e80947 */ /* 0x000fea000383ffff */
[----:B------:R-:W-:Y:S05]  /*32270*/  BSYNC.RECONVERGENT B0 ;  /* 0x0000000000007941 */ /* 0x000fea0003800200 */
.L_x_837:
[----:B------:R-:W-:Y:S01]  /*32280*/  LOP3.LUT P0, RZ, R22, 0xff, RZ, 0xc0, !PT ;  /* 0x000000ff16ff7812 */ /* 0x000fe2000780c0ff */
[----:B------:R-:W-:Y:S01]  /*32290*/  BSSY.RECONVERGENT B0, `(.L_x_839) ;  /* 0x0000010000007945 */ /* 0x000fe20003800200 */
[----:B------:R-:W-:-:S11]  /*322a0*/  IMAD.MOV.U32 R0, RZ, RZ, R4 ;  /* 0x000000ffff007224 */ /* 0x000fd600078e0004 */
[----:B------:R-:W-:Y:S05]  /*322b0*/  @!P0 BRA `(.L_x_840) ;  /* 0x0000000000348947 */ /* 0x000fea0003800000 */
[----:B------:R-:W-:Y:S01]  /*322c0*/  BSSY.RECONVERGENT B1, `(.L_x_841) ;  /* 0x000000b000017945 */ /* 0x000fe20003800200 */
[----:B------:R-:W-:-:S07]  /*322d0*/  IMAD.MOV.U32 R0, RZ, RZ, RZ ;  /* 0x000000ffff007224 */ /* 0x000fce00078e00ff */
.L_x_842:
        /* <DEDUP_REMOVED lines=8> */
[----:B-1----:R-:W-:Y:S05]  /*32360*/  @P0 BRA `(.L_x_842) ;  /* 0xfffffffc00dc0947 */ /* 0x002fea000383ffff */
[----:B------:R-:W-:Y:S05]  /*32370*/  BSYNC.RECONVERGENT B1 ;  /* 0x0000000000017941 */ /* 0x000fea0003800200 */
.L_x_841:
[----:B------:R-:W-:-:S07]  /*32380*/  IMAD.MOV.U32 R0, RZ, RZ, R6 ;  /* 0x000000ffff007224 */ /* 0x000fce00078e0006 */
.L_x_840:
[----:B------:R-:W-:Y:S05]  /*32390*/  BSYNC.RECONVERGENT B0 ;  /* 0x0000000000007941 */ /* 0x000fea0003800200 */
.L_x_839:
[----:B------:R-:W-:Y:S01]  /*323a0*/  IMAD.IADD R4, R1, 0x1, R0 ;  /* 0x0000000101047824 */ /* 0x000fe200078e0200 */
[----:B------:R-:W-:Y:S01]  /*323b0*/  BSSY.RECONVERGENT B0, `(.L_x_843) ;  /* 0x0000009000007945 */ /* 0x000fe20003800200 */
[----:B------:R-:W-:-:S03]  /*323c0*/  IMAD.MOV.U32 R0, RZ, RZ, RZ ;  /* 0x000000ffff007224 */ /* 0x000fc600078e00ff */
[----:B------:R1:W-:Y:S04]  /*323d0*/  STL.U8 [R4+0x121], RZ ;  /* 0x000121ff04007387 */ /* 0x0003e80000100000 */
.L_x_844:
[----:B------:R-:W-:-:S05]  /*323e0*/  IMAD.IADD R5, R1, 0x1, R0 ;  /* 0x0000000101057824 */ /* 0x000fca00078e0200 */
[----:B-1----:R-:W2:Y:S02]  /*323f0*/  LDL.U8 R4, [R5+0x120] ;  /* 0x0001200005047983 */ /* 0x002ea40000100000 */
[----:B--2---:R-:W-:Y:S01]  /*32400*/  ISETP.NE.AND P0, PT, R4, RZ, PT ;  /* 0x000000ff0400720c */ /* 0x004fe20003f05270 */
[----:B------:R-:W-:Y:S02]  /*32410*/  IMAD.MOV.U32 R4, RZ, RZ, R0 ;  /* 0x000000ffff047224 */ /* 0x000fe400078e0000 */
[----:B------:R-:W-:-:S10]  /*32420*/  VIADD R0, R0, 0x1 ;  /* 0x0000000100007836 */ /* 0x000fd40000000000 */
[----:B------:R-:W-:Y:S05]  /*32430*/  @P0 BRA `(.L_x_844) ;  /* 0xfffffffc00e80947 */ /* 0x000fea000383ffff */
[----:B------:R-:W-:Y:S05]  /*32440*/  BSYNC.RECONVERGENT B0 ;  /* 0x0000000000007941 */ /* 0x000fea0003800200 */
.L_x_843:
[----:B------:R-:W2:Y:S01]  /*32450*/  LDL.LU R6, [R1+0x4f8] ;  /* 0x0004f80001067983 */ /* 0x000ea20000300800 */
[----:B------:R-:W-:Y:S01]  /*32460*/  IMAD.MOV.U32 R0, RZ, RZ, R4 ;  /* 0x000000ffff007224 */ /* 0x000fe200078e0004 */
[----:B--2---:R-:W-:-:S13]  /*32470*/  LOP3.LUT P0, RZ, R6, 0xff, RZ, 0xc0, !PT ;  /* 0x000000ff06ff7812 */ /* 0x004fda000780c0ff */
[----:B------:R-:W-:Y:S05]  /*32480*/  @!P0 BRA `(.L_x_845) ;  /* 0x0000000000348947 */ /* 0x000fea0003800000 */
[----:B------:R-:W-:Y:S01]  /*32490*/  BSSY.RECONVERGENT B0, `(.L_x_846) ;  /* 0x000000b000007945 */ /* 0x000fe20003800200 */
[----:B------:R-:W-:-:S07]  /*324a0*/  IMAD.MOV.U32 R0, RZ, RZ, RZ ;  /* 0x000000ffff007224 */ /* 0x000fce00078e00ff */
.L_x_847:
        /* <DEDUP_REMOVED lines=10> */
.L_x_846:
[----:B------:R-:W-:-:S07]  /*32550*/  IMAD.MOV.U32 R0, RZ, RZ, R6 ;  /* 0x000000ffff007224 */ /* 0x000fce00078e0006 */
.L_x_845:
[----:B------:R-:W-:-:S05]  /*32560*/  IMAD.IADD R0, R1, 0x1, R0 ;  /* 0x0000000101007824 */ /* 0x000fca00078e0200 */
[----:B------:R1:W-:Y:S04]  /*32570*/  STL.U8 [R0+0x121], RZ ;  /* 0x000121ff00007387 */ /* 0x0003e80000100000 */
[----:B------:R-:W2:Y:S04]  /*32580*/  LDL.128 R12, [R1+0x120] ;  /* 0x00012000010c7983 */ /* 0x000ea80000100c00 */
[----:B------:R-:W3:Y:S04]  /*32590*/  LDL.128 R4, [R1+0x130] ;  /* 0x0001300001047983 */ /* 0x000ee80000100c00 */
[----:B------:R-:W4:Y:S04]  /*325a0*/  LDL.U16 R108, [R1+0x150] ;  /* 0x00015000016c7983 */ /* 0x000f280000100400 */
[----:B------:R-:W4:Y:S04]  /*325b0*/  LDL.128 R8, [R1+0x140] ;  /* 0x0001400001087983 */ /* 0x000f280000100c00 */
[----:B0-----:R0:W5:Y:S04]  /*325c0*/  LDL R252, [R1+0x154] ;  /* 0x0001540001fc7983 */ /* 0x0011680000100800 */
[----:B------:R0:W5:Y:S01]  /*325d0*/  LDL.64 R194, [R1+0x158] ;  /* 0x0001580001c27983 */ /* 0x0001620000100a00 */
[----:B--2---:R-:W-:-:S02]  /*325e0*/  PRMT R104, R12, 0x7772, RZ ;  /* 0x000077720c687816 */ /* 0x004fc400000000ff */
[----:B------:R-:W-:Y:S02]  /*325f0*/  PRMT R100, R13, 0x7772, RZ ;  /* 0x000077720d647816 */ /* 0x000fe400000000ff */
[----:B------:R-:W-:Y:S02]  /*32600*/  PRMT R98, R14, 0x7772, RZ ;  /* 0x000077720e627816 */ /* 0x000fe400000000ff */
        /* <DEDUP_REMOVED lines=9> */
[----:B----4-:R-:W-:-:S02]  /*326a0*/  PRMT R5, R108, 0x7770, RZ ;  /* 0x000077706c057816 */ /* 0x010fc400000000ff */
[----:B------:R-:W-:Y:S02]  /*326b0*/  PRMT R4, R108, 0x7771, RZ ;  /* 0x000077716c047816 */ /* 0x000fe400000000ff */
[C---:B------:R-:W-:Y:S02]  /*326c0*/  PRMT R96, R15.reuse, 0x7771, RZ ;  /* 0x000077710f607816 */ /* 0x040fe400000000ff */
        /* <DEDUP_REMOVED lines=9> */
[----:B------:R-:W-:-:S02]  /*32760*/  PRMT R85, R6, 0x7770, RZ ;  /* 0x0000777006557816 */ /* 0x000fc400000000ff */
[----:B------:R-:W-:Y:S02]  /*32770*/  PRMT R92, R90, 0x7610, R92 ;  /* 0x000076105a5c7816 */ /* 0x000fe4000000005c */
[C---:B------:R-:W-:Y:S02]  /*32780*/  PRMT R84, R6.reuse, 0x7771, RZ ;  /* 0x0000777106547816 */ /* 0x040fe400000000ff */
[----:B------:R-:W-:Y:S02]  /*32790*/  PRMT R90, R89, 0x7610, R90 ;  /* 0x00007610595a7816 */ /* 0x000fe4000000005a */
[----:B------:R-:W-:Y:S02]  /*327a0*/  PRMT R30, R6, 0x7772, RZ ;  /* 0x00007772061e7816 */ /* 0x000fe400000000ff */
[----:B------:R-:W-:Y:S02]  /*327b0*/  PRMT R89, R88, 0x7610, R89 ;  /* 0x0000761058597816 */ /* 0x000fe40000000059 */
[----:B------:R-:W-:-:S02]  /*327c0*/  PRMT R29, R7, 0x7770, RZ ;  /* 0x00007770071d7816 */ /* 0x000fc400000000ff */
[----:B------:R-:W-:Y:S02]  /*327d0*/  PRMT R88, R86, 0x7610, R88 ;  /* 0x0000761056587816 */ /* 0x000fe40000000058 */
[C---:B------:R-:W-:Y:S02]  /*327e0*/  PRMT R107, R12.reuse, 0x7770, RZ ;  /* 0x000077700c6b7816 */ /* 0x040fe400000000ff */
[----:B------:R-:W-:Y:S02]  /*327f0*/  PRMT R28, R7, 0x7771, RZ ;  /* 0x00007771071c7816 */ /* 0x000fe400000000ff */
[----:B------:R-:W-:Y:S02]  /*32800*/  PRMT R86, R85, 0x7610, R86 ;  /* 0x0000761055567816 */ /* 0x000fe40000000056 */
[----:B------:R-:W-:Y:S02]  /*32810*/  PRMT R105, R12, 0x7773, RZ ;  /* 0x000077730c697816 */ /* 0x000fe400000000ff */
[----:B------:R-:W-:-:S02]  /*32820*/  PRMT R26, R7, 0x7772, RZ ;  /* 0x00007772071a7816 */ /* 0x000fc400000000ff */
[----:B------:R-:W-:Y:S02]  /*32830*/  PRMT R85, R84, 0x7610, R85 ;  /* 0x0000761054557816 */ /* 0x000fe40000000055 */
[----:B------:R-:W-:Y:S02]  /*32840*/  PRMT R106, R12, 0x7771, RZ ;  /* 0x000077710c6a7816 */ /* 0x000fe400000000ff */
[----:B------:R-:W-:Y:S02]  /*32850*/  PRMT R102, R13, 0x7771, RZ ;  /* 0x000077710d667816 */ /* 0x000fe400000000ff */
[----:B------:R-:W-:Y:S02]  /*32860*/  PRMT R95, R15, 0x7773, RZ ;  /* 0x000077730f5f7816 */ /* 0x000fe400000000ff */
[----:B------:R-:W-:Y:S02]  /*32870*/  PRMT R25, R8, 0x7770, RZ ;  /* 0x0000777008197816 */ /* 0x000fe400000000ff */
[----:B------:R-:W-:-:S02]  /*32880*/  PRMT R84, R30, 0x7610, R84 ;  /* 0x000076101e547816 */ /* 0x000fc40000000054 */
[----:B------:R-:W-:Y:S02]  /*32890*/  PRMT R12, R14, 0x7770, RZ ;  /* 0x000077700e0c7816 */ /* 0x000fe400000000ff */
[----:B------:R-:W-:Y:S02]  /*328a0*/  PRMT R24, R8, 0x7771, RZ ;  /* 0x0000777108187816 */ /* 0x000fe400000000ff */
[C---:B------:R-:W-:Y:S02]  /*328b0*/  PRMT R21, R9.reuse, 0x7770, RZ ;  /* 0x0000777009157816 */ /* 0x040fe400000000ff */
[C---:B------:R-:W-:Y:S02]  /*328c0*/  PRMT R20, R9.reuse, 0x7771, RZ ;  /* 0x0000777109147816 */ /* 0x040fe400000000ff */
[C---:B------:R-:W-:Y:S02]  /*328d0*/  PRMT R15, R9.reuse, 0x7772, RZ ;  /* 0x00007772090f7816 */ /* 0x040fe400000000ff */
[----:B------:R-:W-:-:S02]  /*328e0*/  PRMT R16, R9, 0x7773, RZ ;  /* 0x0000777309107816 */ /* 0x000fc400000000ff */
[----:B------:R-:W-:Y:S02]  /*328f0*/  PRMT R30, R29, 0x7610, R30 ;  /* 0x000076101d1e7816 */ /* 0x000fe4000000001e */
[C---:B------:R-:W-:Y:S02]  /*32900*/  PRMT R22, R8.reuse, 0x7772, RZ ;  /* 0x0000777208167816 */ /* 0x040fe400000000ff */
[----:B------:R-:W-:Y:S02]  /*32910*/  PRMT R23, R8, 0x7773, RZ ;  /* 0x0000777308177816 */ /* 0x000fe400000000ff */
[----:B------:R-:W-:Y:S02]  /*32920*/  PRMT R9, R10, 0x7772, RZ ;  /* 0x000077720a097816 */ /* 0x000fe400000000ff */
[----:B------:R-:W-:Y:S02]  /*32930*/  PRMT R110, R107, 0x7610, R110 ;  /* 0x000076106b6e7816 */ /* 0x000fe4000000006e */
[----:B------:R-:W-:-:S02]  /*32940*/  PRMT R29, R28, 0x7610, R29 ;  /* 0x000076101c1d7816 */ /* 0x000fc4000000001d */
[----:B------:R-:W-:Y:S02]  /*32950*/  PRMT R103, R13, 0x7770, RZ ;  /* 0x000077700d677816 */ /* 0x000fe400000000ff */
[----:B------:R-:W-:Y:S02]  /*32960*/  PRMT R27, R7, 0x7773, RZ ;  /* 0x00007773071b7816 */ /* 0x000fe400000000ff */
[----:B------:R-:W-:Y:S02]  /*32970*/  PRMT R8, R11, 0x7770, RZ ;  /* 0x000077700b087816 */ /* 0x000fe400000000ff */
[----:B------:R-:W-:Y:S02]  /*32980*/  PRMT R107, R105, 0x7610, R107 ;  /* 0x00007610696b7816 */ /* 0x000fe4000000006b */
[----:B------:R-:W-:Y:S02]  /*32990*/  PRMT R28, R26, 0x7610, R28 ;  /* 0x000076101a1c7816 */ /* 0x000fe4000000001c */
[----:B------:R-:W-:-:S02]  /*329a0*/  PRMT R101, R13, 0x7773, RZ ;  /* 0x000077730d657816 */ /* 0x000fc400000000ff */
[----:B------:R-:W-:Y:S02]  /*329b0*/  PRMT R31, R6, 0x7773, RZ ;  /* 0x00007773061f7816 */ /* 0x000fe400000000ff */
[----:B------:R-:W-:Y:S02]  /*329c0*/  PRMT R7, R11, 0x7771, RZ ;  /* 0x000077710b077816 */ /* 0x000fe400000000ff */
[----:B------:R-:W-:Y:S02]  /*329d0*/  PRMT R105, R102, 0x7610, R105 ;  /* 0x0000761066697816 */ /* 0x000fe40000000069 */
[----:B------:R-:W-:Y:S02]  /*329e0*/  PRMT R26, R25, 0x7610, R26 ;  /* 0x00007610191a7816 */ /* 0x000fe4000000001a */
[----:B-1----:R-:W-:Y:S02]  /*329f0*/  PRMT R0, R14, 0x7771, RZ ;  /* 0x000077710e007816 */ /* 0x002fe400000000ff */
        /* <DEDUP_REMOVED lines=14> */
[C---:B------:R-:W-:Y:S02]  /*32ae0*/  PRMT R14, R10.reuse, 0x7770, RZ ;  /* 0x000077700a0e7816 */ /* 0x040fe400000000ff */
[----:B------:R-:W-:Y:S02]  /*32af0*/  PRMT R13, R10, 0x7771, RZ ;  /* 0x000077710a0d7816 */ /* 0x000fe400000000ff */
[----:B------:R-:W-:Y:S02]  /*32b00*/  PRMT R101, R0, 0x7610, R101 ;  /* 0x0000761000657816 */ /* 0x000fe40000000065 */
[----:B------:R-:W-:Y:S02]  /*32b10*/  PRMT R20, R15, 0x7610, R20 ;  /* 0x000076100f147816 */ /* 0x000fe40000000014 */
[----:B------:R-:W-:-:S02]  /*32b20*/  PRMT R7, R6, 0x7610, R7 ;  /* 0x0000761006077816 */ /* 0x000fc40000000007 */
[----:B------:R-:W-:Y:S02]  /*32b30*/  PRMT R10, R10, 0x7773, RZ ;  /* 0x000077730a0a7816 */ /* 0x000fe400000000ff */
[----:B------:R-:W-:Y:S02]  /*32b40*/  PRMT R15, R16, 0x7610, R15 ;  /* 0x00007610100f7816 */ /* 0x000fe4000000000f */
[----:B------:R-:W-:Y:S02]  /*32b50*/  PRMT R6, R11, 0x7610, R6 ;  /* 0x000076100b067816 */ /* 0x000fe40000000006 */
[----:B------:R-:W-:Y:S01]  /*32b60*/  PRMT R0, R4, 0x7610, R0 ;  /* 0x0000761004007816 */ /* 0x000fe20000000000 */
        /* <DEDUP_REMOVED lines=49> */
[----:B------:R0:W-:Y:S02]  /*32e80*/  STL.S16 [R1+0x4b8], R5 ;  /* 0x0004b80501007387 */ /* 0x0001e40000100600 */
.L_x_836:
[----:B0-----:R-:W2:Y:S04]  /*32e90*/  LDL R95, [R1+0x4ec] ;  /* 0x0004ec00015f7983 */ /* 0x001ea80000100800 */
[----:B------:R-:W3:Y:S04]  /*32ea0*/  LDL R128, [R1+0x638] ;  /* 0x0006380001807983 */ /* 0x000ee80000100800 */
[----:B------:R-:W4:Y:S04]  /*32eb0*/  LDL R27, [R1+0x620] ;  /* 0x00062000011b7983 */ /* 0x000f280000100800 */
        /* <DEDUP_REMOVED lines=46> */
[----:B------:R-:W4:Y:S01]  /*331a0*/  LDL R23, [R1+0x650] ;  /* 0x0006500001177983 */ /* 0x000f220000100800 */
[----:B------:R-:W-:-:S02]  /*331b0*/  LOP3.LUT R14, R72, 0xffff, RZ, 0xc0, !PT ;  /* 0x0000ffff480e7812 */ /* 0x000fc400078ec0ff */
[----:B------:R-:W-:Y:S02]  /*331c0*/  LOP3.LUT R15, R76, 0xffff, RZ, 0xc0, !PT ;  /* 0x0000ffff4c0f7812 */ /* 0x000fe400078ec0ff */
[----:B------:R-:W-:Y:S02]  /*331d0*/  LOP3.LUT R16, R77, 0xffff, RZ, 0xc0, !PT ;  /* 0x0000ffff4d107812 */ /* 0x000fe400078ec0ff */
[----:B------:R-:W-:Y:S02]  /*331e0*/  LOP3.LUT R21, R73, 0xffff, RZ, 0xc0, !PT ;  /* 0x0000ffff49157812 */ /* 0x000fe400078ec0ff */
[----:B------:R-:W-:Y:S02]  /*331f0*/  PRMT R12, R12, 0x3340, R12 ;  /* 0x000033400c0c7816 */ /* 0x000fe4000000000c */
[----:B--2---:R-:W-:Y:S02]  /*33200*/  LOP3.LUT R4, R95, 0xffff, RZ, 0xc0, !PT ;  /* 0x0000ffff5f047812 */ /* 0x004fe400078ec0ff */
[----:B---3--:R-:W-:-:S02]  /*33210*/  LOP3.LUT R5, R128, 0xffff, RZ, 0xc0, !PT ;  /* 0x0000ffff80057812 */ /* 0x008fc400078ec0ff */
[----:B----4-:R-:W-:Y:S02]  /*33220*/  LOP3.LUT R0, R27, 0xffff, RZ, 0xc0, !PT ;  /* 0x0000ffff1b007812 */ /* 0x010fe400078ec0ff */
[----:B------:R-:W-:Y:S02]  /*33230*/  LOP3.LUT R7, R129, 0xffff, RZ, 0xc0, !PT ;  /* 0x0000ffff81077812 */ /* 0x000fe400078ec0ff */
[----:B------:R-:W-:Y:S02]  /*33240*/  PRMT R5, R0, 0x3340, R5 ;  /* 0x0000334000057816 */ /* 0x000fe40000000005 */
[----:B------:R-:W-:Y:S02]  /*33250*/  PRMT R4, R7, 0x3340, R4 ;  /* 0x0000334007047816 */ /* 0x000fe40000000004 */
[----:B------:R-:W-:Y:S02]  /*33260*/  LOP3.LUT R9, R96, 0xffff, RZ, 0xc0, !PT ;  /* 0x0000ffff60097812 */ /* 0x000fe400078ec0ff */
[----:B------:R-:W-:-:S02]  /*33270*/  LOP3.LUT R8, R126, 0xffff, RZ, 0xc0, !PT ;  /* 0x0000ffff7e087812 */ /* 0x000fc400078ec0ff */
[----:B------:R-:W-:Y:S02]  /*33280*/  LOP3.LUT R7, R125, 0xffff, RZ, 0xc0, !PT ;  /* 0x0000ffff7d077812 */ /* 0x000fe400078ec0ff */
[----:B------:R-:W-:Y:S02]  /*33290*/  LOP3.LUT R0, R127, 0xffff, RZ, 0xc0, !PT ;  /* 0x0000ffff7f007812 */ /* 0x000fe400078ec0ff */
[----:B------:R-:W-:Y:S02]  /*332a0*/  PRMT R8, R7, 0x3340, R8 ;  /* 0x0000334007087816 */ /* 0x000fe40000000008 */
[----:B------:R-:W-:Y:S02]  /*332b0*/  PRMT R9, R0, 0x3340, R9 ;  /* 0x0000334000097816 */ /* 0x000fe40000000009 */
[----:B------:R-:W-:Y:S02]  /*332c0*/  LOP3.LUT R7, R114, 0xffff, RZ, 0xc0, !PT ;  /* 0x0000ffff72077812 */ /* 0x000fe400078ec0ff */
[----:B------:R-:W-:-:S04]  /*332d0*/  LOP3.LUT R0, R31, 0xffff, RZ, 0xc0, !PT ;  /* 0x0000ffff1f007812 */ /* 0x000fc800078ec0ff */
[----:B------:R-:W-:Y:S02]  /*332e0*/  PRMT R7, R0, 0x3340, R7 ;  /* 0x0000334000077816 */ /* 0x000fe40000000007 */
[----:B------:R-:W-:Y:S02]  /*332f0*/  LOP3.LUT R0, R92, 0xffff, RZ, 0xc0, !PT ;  /* 0x0000ffff5c007812 */ /* 0x000fe400078ec0ff */
[----:B------:R-:W-:-:S04]  /*33300*/  LOP3.LUT R11, R115, 0xffff, RZ, 0xc0, !PT ;  /* 0x0000ffff730b7812 */ /* 0x000fc800078ec0ff */
[----:B------:R-:W-:Y:S02]  /*33310*/  PRMT R0, R11, 0x3340, R0 ;  /* 0x000033400b007816 */ /* 0x000fe40000000000 */
[----:B------:R-:W-:Y:S02]  /*33320*/  LOP3.LUT R6, R111, 0xffff, RZ, 0xc0, !PT ;  /* 0x0000ffff6f067812 */ /* 0x000fe400078ec0ff */
[----:B------:R-:W-:Y:S02]  /*33330*/  LOP3.LUT R11, R112, 0xffff, RZ, 0xc0, !PT ;  /* 0x0000ffff700b7812 */ /* 0x000fe400078ec0ff */
[----:B------:R-:W-:Y:S02]  /*33340*/  PRMT R5, R4, 0x5410, R5 ;  /* 0x0000541004057816 */ /* 0x000fe40000000005 */
[----:B------:R-:W-:Y:S02]  /*33350*/  PRMT R4, R9, 0x5410, R8 ;  /* 0x0000541009047816 */ /* 0x000fe40000000008 */
[----:B------:R-:W-:-:S02]  /*33360*/  PRMT R7, R0, 0x5410, R7 ;  /* 0x0000541000077816 */ /* 0x000fc40000000007 */
[----:B------:R-:W-:Y:S02]  /*33370*/  PRMT R6, R11, 0x3340, R6 ;  /* 0x000033400b067816 */ /* 0x000fe40000000006 */
[----:B------:R-:W-:Y:S02]  /*33380*/  LOP3.LUT R0, R119, 0xffff, RZ, 0xc0, !PT ;  /* 0x0000ffff77007812 */ /* 0x000fe400078ec0ff */
[----:B------:R-:W-:Y:S02]  /*33390*/  LOP3.LUT R9, R120, 0xffff, RZ, 0xc0, !PT ;  /* 0x0000ffff78097812 */ /* 0x000fe400078ec0ff */
[----:B------:R-:W-:Y:S02]  /*333a0*/  LOP3.LUT R11, R93, 0xffff, RZ, 0xc0, !PT ;  /* 0x0000ffff5d0b7812 */ /* 0x000fe400078ec0ff */
[----:B------:R-:W-:Y:S02]  /*333b0*/  LOP3.LUT R10, R113, 0xffff, RZ, 0xc0, !PT ;  /* 0x0000ffff710a7812 */ /* 0x000fe400078ec0ff */
[----:B------:R-:W-:-:S02]  /*333c0*/  PRMT R0, R9, 0x3340, R0 ;  /* 0x0000334009007816 */ /* 0x000fc40000000000 */
[----:B------:R-:W-:Y:S02]  /*333d0*/  PRMT R11, R10, 0x3340, R11 ;  /* 0x000033400a0b7816 */ /* 0x000fe4000000000b */
[----:B------:R-:W-:Y:S02]  /*333e0*/  LOP3.LUT R9, R90, 0xffff, RZ, 0xc0, !PT ;  /* 0x0000ffff5a097812 */ /* 0x000fe400078ec0ff */
[----:B------:R-:W-:Y:S02]  /*333f0*/  LOP3.LUT R8, R121, 0xffff, RZ, 0xc0, !PT ;  /* 0x0000ffff79087812 */ /* 0x000fe400078ec0ff */
[----:B------:R-:W-:Y:S02]  /*33400*/  PRMT R6, R11, 0x5410, R6 ;  /* 0x000054100b067816 */ /* 0x000fe40000000006 */
[----:B------:R-:W-:Y:S02]  /*33410*/  PRMT R9, R8, 0x3340, R9 ;  /* 0x0000334008097816 */ /* 0x000fe40000000009 */
[----:B------:R-:W-:-:S02]  /*33420*/  LOP3.LUT R8, R116, 0xffff, RZ, 0xc0, !PT ;  /* 0x0000ffff74087812 */ /* 0x000fc400078ec0ff */
[----:B------:R-:W-:-:S04]  /*33430*/  LOP3.LUT R11, R117, 0xffff, RZ, 0xc0, !PT ;  /* 0x0000ffff750b7812 */ /* 0x000fc800078ec0ff */
[----:B------:R-:W-:Y:S02]  /*33440*/  PRMT R8, R11, 0x3340, R8 ;  /* 0x000033400b087816 */ /* 0x000fe40000000008 */
[----:B------:R-:W-:Y:S02]  /*33450*/  LOP3.LUT R10, R91, 0xffff, RZ, 0xc0, !PT ;  /* 0x0000ffff5b0a7812 */ /* 0x000fe400078ec0ff */
[----:B------:R-:W-:Y:S01]  /*33460*/  LOP3.LUT R11, R118, 0xffff, RZ, 0xc0, !PT ;  /* 0x0000ffff760b7812 */ /* 0x000fe200078ec0ff */
[----:B------:R0:W-:Y:S03]  /*33470*/  STL.128 [R1+0x290], R4 ;  /* 0x0002900401007387 */ /* 0x0001e60000100c00 */
[----:B------:R-:W-:Y:S02]  /*33480*/  PRMT R11, R11, 0x3340, R10 ;  /* 0x000033400b0b7816 */ /* 0x000fe4000000000a */
[----:B------:R-:W-:-:S02]  /*33490*/  LOP3.LUT R10, R88, 0xffff, RZ, 0xc0, !PT ;  /* 0x0000ffff580a7812 */ /* 0x000fc400078ec0ff */
[----:B0-----:R-:W-:Y:S02]  /*334a0*/  LOP3.LUT R5, R102, 0xffff, RZ, 0xc0, !PT ;  /* 0x0000ffff66057812 */ /* 0x001fe400078ec0ff */
        /* <DEDUP_REMOVED lines=10> */
[----:B------:R-:W-:-:S02]  /*33550*/  PRMT R13, R4, 0x3340, R13 ;  /* 0x00003340040d7816 */ /* 0x000fc4000000000d */
[----:B------:R-:W-:Y:S02]  /*33560*/  LOP3.LUT R9, R108, 0xffff, RZ, 0xc0, !PT ;  /* 0x0000ffff6c097812 */ /* 0x000fe400078ec0ff */
[----:B------:R-:W-:Y:S02]  /*33570*/  LOP3.LUT R0, R109, 0xffff, RZ, 0xc0, !PT ;  /* 0x0000ffff6d007812 */ /* 0x000fe400078ec0ff */
[----:B------:R-:W-:Y:S02]  /*33580*/  PRMT R4, R11, 0x5410, R8 ;  /* 0x000054100b047816 */ /* 0x000fe40000000008 */
[----:B------:R-:W-:Y:S02]  /*33590*/  PRMT R7, R10, 0x5410, R7 ;  /* 0x000054100a077816 */ /* 0x000fe40000000007 */
[----:B------:R-:W-:Y:S02]  /*335a0*/  PRMT R6, R13, 0x5410, R6 ;  /* 0x000054100d067816 */ /* 0x000fe40000000006 */
[----:B------:R-:W-:-:S02]  /*335b0*/  PRMT R9, R0, 0x3340, R9 ;  /* 0x0000334000097816 */ /* 0x000fc40000000009 */
[----:B------:R-:W-:Y:S02]  /*335c0*/  LOP3.LUT R0, R86, 0xffff, RZ, 0xc0, !PT ;  /* 0x0000ffff56007812 */ /* 0x000fe400078ec0ff */
[----:B------:R-:W-:Y:S01]  /*335d0*/  LOP3.LUT R11, R110, 0xffff, RZ, 0xc0, !PT ;  /* 0x0000ffff6e0b7812 */ /* 0x000fe200078ec0ff */
[----:B------:R0:W-:Y:S01]  /*335e0*/  STL.128 [R1+0x2a0], R4 ;  /* 0x0002a00401007387 */ /* 0x0001e20000100c00 */
[----:B------:R-:W-:Y:S02]  /*335f0*/  LOP3.LUT R8, R104, 0xffff, RZ, 0xc0, !PT ;  /* 0x0000ffff68087812 */ /* 0x000fe400078ec0ff */
[----:B------:R-:W-:Y:S02]  /*33600*/  PRMT R0, R11, 0x3340, R0 ;  /* 0x000033400b007816 */ /* 0x000fe40000000000 */
[----:B------:R-:W-:Y:S02]  /*33610*/  LOP3.LUT R11, R106, 0xffff, RZ, 0xc0, !PT ;  /* 0x0000ffff6a0b7812 */ /* 0x000fe400078ec0ff */
[----:B------:R-:W-:-:S02]  /*33620*/  LOP3.LUT R10, R87, 0xffff, RZ, 0xc0, !PT ;  /* 0x0000ffff570a7812 */ /* 0x000fc400078ec0ff */
[----:B------:R-:W-:Y:S02]  /*33630*/  PRMT R8, R11, 0x3340, R8 ;  /* 0x000033400b087816 */ /* 0x000fe40000000008 */
[----:B0-----:R-:W-:Y:S02]  /*33640*/  LOP3.LUT R5, R107, 0xffff, RZ, 0xc0, !PT ;  /* 0x0000ffff6b057812 */ /* 0x001fe400078ec0ff */
        /* <DEDUP_REMOVED lines=28> */
[----:B------:R-:W-:-:S03]  /*33810*/  PRMT R20, R20, 0x5410, R12 ;  /* 0x0000541014147816 */ /* 0x000fc6000000000c */
[----:B------:R0:W-:Y:S01]  /*33820*/  STL.128 [R1+0x260], R4 ;  /* 0x0002600401007387 */ /* 0x0001e20000100c00 */
[----:B------:R-:W-:Y:S02]  /*33830*/  PRMT R15, R15, 0x7604, R20 ;  /* 0x000076040f0f7816 */ /* 0x000fe40000000014 */
[----:B------:R-:W-:Y:S01]  /*33840*/  LOP3.LUT R20, R122, 0xffff, RZ, 0xc0, !PT ;  /* 0x0000ffff7a147812 */ /* 0x000fe200078ec0ff */
[----:B------:R1:W-:Y:S01]  /*33850*/  STL.64 [R1+0x2b0], R8 ;  /* 0x0002b00801007387 */ /* 0x0003e20000100a00 */
[----:B------:R-:W-:Y:S02]  /*33860*/  PRMT R14, R14, 0x5410, R12 ;  /* 0x000054100e0e7816 */ /* 0x000fe4000000000c */
[----:B0-----:R-:W-:Y:S02]  /*33870*/  LOP3.LUT R5, R123, 0xffff, RZ, 0xc0, !PT ;  /* 0x0000ffff7b057812 */ /* 0x001fe400078ec0ff */
[----:B------:R-:W-:Y:S02]  /*33880*/  LOP3.LUT R6, R94, 0xffff, RZ, 0xc0, !PT ;  /* 0x0000ffff5e067812 */ /* 0x000fe400078ec0ff */
[----:B------:R-:W-:-:S02]  /*33890*/  PRMT R20, R5, 0x3340, R20 ;  /* 0x0000334005147816 */ /* 0x000fc40000000014 */
[----:B------:R-:W-:Y:S02]  /*338a0*/  LOP3.LUT R5, R124, 0xffff, RZ, 0xc0, !PT ;  /* 0x0000ffff7c057812 */ /* 0x000fe400078ec0ff */
[----:B-1----:R-:W-:Y:S02]  /*338b0*/  LOP3.LUT R9, R70, 0xffff, RZ, 0xc0, !PT ;  /* 0x0000ffff46097812 */ /* 0x002fe400078ec0ff */
[----:B------:R-:W-:Y:S02]  /*338c0*/  LOP3.LUT R8, R69, 0xffff, RZ, 0xc0, !PT ;  /* 0x0000ffff45087812 */ /* 0x000fe400078ec0ff */
[----:B------:R-:W-:Y:S02]  /*338d0*/  PRMT R6, R5, 0x3340, R6 ;  /* 0x0000334005067816 */ /* 0x000fe40000000006 */
[----:B------:R-:W-:Y:S02]  /*338e0*/  PRMT R7, R16, 0x7054, R15 ;  /* 0x0000705410077816 */ /* 0x000fe4000000000f */
[----:B------:R-:W-:-:S02]  /*338f0*/  PRMT R9, R8, 0x3340, R9 ;  /* 0x0000334008097816 */ /* 0x000fc40000000009 */
        /* <DEDUP_REMOVED lines=8> */
[----:B------:R-:W-:Y:S02]  /*33980*/  LOP3.LUT R14, R63, 0xffff, RZ, 0xc0, !PT ;  /* 0x0000ffff3f0e7812 */ /* 0x000fe400078ec0ff */
[----:B------:R-:W-:Y:S02]  /*33990*/  PRMT R8, R11, 0x3340, R8 ;  /* 0x000033400b087816 */ /* 0x000fe40000000008 */
        /* <DEDUP_REMOVED lines=8> */
[----:B------:R-:W-:Y:S02]  /*33a20*/  LOP3.LUT R10, R35, 0xffff, RZ, 0xc0, !PT ;  /* 0x0000ffff230a7812 */ /* 0x000fe400078ec0ff */
[----:B------:R-:W-:Y:S02]  /*33a30*/  LOP3.LUT R12, R33, 0xffff, RZ, 0xc0, !PT ;  /* 0x0000ffff210c7812 */ /* 0x000fe400078ec0ff */
[----:B------:R-:W-:Y:S02]  /*33a40*/  PRMT R13, R10, 0x3340, R13 ;  /* 0x000033400a0d7816 */ /* 0x000fe4000000000d */
[----:B------:R-:W-:Y:S02]  /*33a50*/  LOP3.LUT R10, R34, 0xffff, RZ, 0xc0, !PT ;  /* 0x0000ffff220a7812 */ /* 0x000fe400078ec0ff */
[----:B------:R-:W-:Y:S02]  /*33a60*/  LOP3.LUT R16, R19, 0xffff, RZ, 0xc0, !PT ;  /* 0x0000ffff13107812 */ /* 0x000fe400078ec0ff */
[----:B------:R-:W-:-:S02]  /*33a70*/  PRMT R10, R12, 0x3340, R10 ;  /* 0x000033400c0a7816 */ /* 0x000fc4000000000a */
[----:B------:R-:W-:-:S04]  /*33a80*/  LOP3.LUT R12, R32, 0xffff, RZ, 0xc0, !PT ;  /* 0x0000ffff200c7812 */ /* 0x000fc800078ec0ff */
[----:B------:R-:W-:Y:S02]  /*33a90*/  PRMT R12, R16, 0x3340, R12 ;  /* 0x00003340100c7816 */ /* 0x000fe4000000000c */
[----:B------:R-:W-:Y:S02]  /*33aa0*/  PRMT R11, R13, 0x5410, R11 ;  /* 0x000054100d0b7816 */ /* 0x000fe4000000000b */
[----:B------:R-:W-:Y:S02]  /*33ab0*/  PRMT R8, R14, 0x5410, R8 ;  /* 0x000054100e087816 */ /* 0x000fe40000000008 */
[----:B------:R-:W-:Y:S02]  /*33ac0*/  PRMT R10, R12, 0x5410, R10 ;  /* 0x000054100c0a7816 */ /* 0x000fe4000000000a */
[----:B------:R-:W-:Y:S02]  /*33ad0*/  PRMT R13, R84, 0x7604, R85 ;  /* 0x00007604540d7816 */ /* 0x000fe40000000055 */
[----:B------:R-:W-:-:S02]  /*33ae0*/  LOP3.LUT R12, R103, 0xffff, RZ, 0xc0, !PT ;  /* 0x0000ffff670c7812 */ /* 0x000fc400078ec0ff */
[----:B------:R-:W-:Y:S02]  /*33af0*/  LOP3.LUT R14, R105, 0xffff, RZ, 0xc0, !PT ;  /* 0x0000ffff690e7812 */ /* 0x000fe400078ec0ff */
[----:B------:R-:W-:Y:S02]  /*33b00*/  LOP3.LUT R16, R23, 0xffff, RZ, 0xc0, !PT ;  /* 0x0000ffff17107812 */ /* 0x000fe400078ec0ff */
[----:B------:R-:W-:Y:S01]  /*33b10*/  LOP3.LUT R22, R22, 0xffff, RZ, 0xc0, !PT ;  /* 0x0000ffff16167812 */ /* 0x000fe200078ec0ff */
[----:B------:R0:W-:Y:S01]  /*33b20*/  STL.U16 [R1+0x2b8], R13 ;  /* 0x0002b80d01007387 */ /* 0x0001e20000100400 */
[----:B------:R-:W-:Y:S02]  /*33b30*/  PRMT R12, R14, 0x3340, R12 ;  /* 0x000033400e0c7816 */ /* 0x000fe4000000000c */
[----:B------:R-:W-:Y:S02]  /*33b40*/  LOP3.LUT R14, R45, 0xffff, RZ, 0xc0, !PT ;  /* 0x0000ffff2d0e7812 */ /* 0x000fe400078ec0ff */
[----:B------:R-:W-:-:S02]  /*33b50*/  PRMT R21, R22, 0x3340, R16 ;  /* 0x0000334016157816 */ /* 0x000fc40000000010 */
[----:B0-----:R-:W-:Y:S02]  /*33b60*/  LOP3.LUT R13, R46, 0xffff, RZ, 0xc0, !PT ;  /* 0x0000ffff2e0d7812 */ /* 0x001fe400078ec0ff */
[----:B------:R-:W-:Y:S02]  /*33b70*/  PRMT R21, R12, 0x5410, R21 ;  /* 0x000054100c157816 */ /* 0x000fe40000000015 */
[----:B------:R-:W-:Y:S02]  /*33b80*/  PRMT R13, R14, 0x3340, R13 ;  /* 0x000033400e0d7816 */ /* 0x000fe4000000000d */
[----:B------:R-:W-:Y:S02]  /*33b90*/  LOP3.LUT R12, R44, 0xffff, RZ, 0xc0, !PT ;  /* 0x0000ffff2c0c7812 */ /* 0x000fe400078ec0ff */
[----:B------:R-:W-:-:S04]  /*33ba0*/  LOP3.LUT R14, R43, 0xffff, RZ, 0xc0, !PT ;  /* 0x0000ffff2b0e7812 */ /* 0x000fc800078ec0ff */
[----:B------:R-:W-:Y:S02]  /*33bb0*/  PRMT R12, R14, 0x3340, R12 ;  /* 0x000033400e0c7816 */ /* 0x000fe4000000000c */
[----:B------:R-:W-:Y:S02]  /*33bc0*/  LOP3.LUT R14, R41, 0xffff, RZ, 0xc0, !PT ;  /* 0x0000ffff290e7812 */ /* 0x000fe400078ec0ff */
[----:B------:R-:W-:Y:S02]  /*33bd0*/  PRMT R13, R12, 0x5410, R13 ;  /* 0x000054100c0d7816 */ /* 0x000fe4000000000d */
[----:B------:R-:W-:Y:S02]  /*33be0*/  LOP3.LUT R12, R42, 0xffff, RZ, 0xc0, !PT ;  /* 0x0000ffff2a0c7812 */ /* 0x000fe400078ec0ff */
[----:B------:R-:W-:Y:S02]  /*33bf0*/  PRMT R9, R15, 0x5410, R9 ;  /* 0x000054100f097816 */ /* 0x000fe40000000009 */
[----:B------:R-:W-:-:S02]  /*33c00*/  PRMT R12, R14, 0x3340, R12 ;  /* 0x000033400e0c7816 */ /* 0x000fc4000000000c */
[----:B------:R-:W-:Y:S02]  /*33c10*/  LOP3.LUT R14, R40, 0xffff, RZ, 0xc0, !PT ;  /* 0x0000ffff280e7812 */ /* 0x000fe400078ec0ff */
[----:B------:R-:W-:-:S04]  /*33c20*/  LOP3.LUT R15, R39, 0xffff, RZ, 0xc0, !PT ;  /* 0x0000ffff270f7812 */ /* 0x000fc800078ec0ff */
        /* <DEDUP_REMOVED lines=14> */
[----:B------:R-:W-:-:S04]  /*33d10*/  PRMT R23, R24, 0x3340, R23 ;  /* 0x0000334018177816 */ /* 0x000fc80000000017 */
[----:B------:R-:W-:Y:S02]  /*33d20*/  PRMT R14, R23, 0x5410, R14 ;  /* 0x00005410170e7816 */ /* 0x000fe4000000000e */
[----:B------:R-:W-:Y:S01]  /*33d30*/  PRMT R23, R80, 0x7604, R79 ;  /* 0x0000760450177816 */ /* 0x000fe2000000004f */
[----:B------:R0:W-:Y:S04]  /*33d40*/  STL.64 [R1+0x280], R250 ;  /* 0x000280fa01007387 */ /* 0x0001e80000100a00 */
[----:B------:R0:W-:Y:S04]  /*33d50*/  STL.U16 [R1+0x270], R23 ;  /* 0x0002701701007387 */ /* 0x0001e80000100400 */
[----:B-----5:R0:W-:Y:S04]  /*33d60*/  STL [R1+0x2bc], R252 ;  /* 0x0002bcfc01007387 */ /* 0x0201e80000100800 */
[----:B------:R0:W-:Y:S04]  /*33d70*/  STL.64 [R1+0x2c0], R194 ;  /* 0x0002c0c201007387 */ /* 0x0001e80000100a00 */
[----:B------:R0:W-:Y:S04]  /*33d80*/  STL.64 [R1+0x238], R82 ;  /* 0x0002385201007387 */ /* 0x0001e80000100a00 */
[----:B------:R0:W-:Y:S04]  /*33d90*/  STL [R1+0x274], R17 ;  /* 0x0002741101007387 */ /* 0x0001e80000100800 */
[----:B------:R0:W-:Y:S04]  /*33da0*/  STL.64 [R1+0x278], R2 ;  /* 0x0002780201007387 */ /* 0x0001e80000100a00 */
[----:B------:R0:W-:Y:S04]  /*33db0*/  STL.64 [R1+0x288], R20 ;  /* 0x0002881401007387 */ /* 0x0001e80000100a00 */
[----:B------:R0:W-:Y:S04]  /*33dc0*/  STL.128 [R1+0x240], R8 ;  /* 0x0002400801007387 */ /* 0x0001e80000100c00 */
[----:B------:R0:W-:Y:S01]  /*33dd0*/  STL.128 [R1+0x250], R12 ;  /* 0x0002500c01007387 */ /* 0x0001e20000100c00 */
[----:B------:R-:W-:-:S13]  /*33de0*/  ISETP.GT.U32.AND P0, PT, R81, 0x1f, PT ;  /* 0x0000001f5100780c */ /* 0x000fda0003f04070 */
[----:B------:R-:W-:Y:S05]  /*33df0*/  @P0 BRA `(.L_x_848) ;  /* 0x0000015c00440947 */ /* 0x000fea0003800000 */
[----:B0-----:R-:W-:Y:S01]  /*33e00*/  LOP3.LUT R2, R90, 0xffff, RZ, 0xc0, !PT ;  /* 0x0000ffff5a027812 */ /* 0x001fe200078ec0ff */
[----:B------:R0:W-:Y:S01]  /*33e10*/  STL.64 [R1+0x98], R20 ;  /* 0x0000981401007387 */ /* 0x0001e20000100a00 */
[----:B------:R-:W-:Y:S01]  /*33e20*/  LOP3.LUT R5, R121, 0xffff, RZ, 0xc0, !PT ;  /* 0x0000ffff79057812 */ /* 0x000fe200078ec0ff */
[----:B------:R-:W-:Y:S01]  /*33e30*/  BSSY.RECONVERGENT B0, `(.L_x_849) ;  /* 0x00000f4000007945 */ /* 0x000fe20003800200 */
[----:B------:R-:W-:Y:S01]  /*33e40*/  LOP3.LUT R0, R119, 0xffff, RZ, 0xc0, !PT ;  /* 0x0000ffff77007812 */ /* 0x000fe200078ec0ff */
[----:B------:R0:W-:Y:S01]  /*33e50*/  STL.64 [R1+0x90], R250 ;  /* 0x000090fa01007387 */ /* 0x0001e20000100a00 */
[----:B------:R-:W-:Y:S02]  /*33e60*/  LOP3.LUT R3, R120, 0xffff, RZ, 0xc0, !PT ;  /* 0x0000ffff78037812 */ /* 0x000fe400078ec0ff */
[----:B------:R-:W-:Y:S01]  /*33e70*/  LOP3.LUT R4, R116, 0xffff, RZ, 0xc0, !PT ;  /* 0x0000ffff74047812 */ /* 0x000fe200078ec0ff */
[----:B------:R0:W-:Y:S01]  /*33e80*/  STL [R1+0xcc], R252 ;  /* 0x0000ccfc01007387 */ /* 0x0001e20000100800 */
[----:B------:R-:W-:-:S02]  /*33e90*/  LOP3.LUT R7, R117, 0xffff, RZ, 0xc0, !PT ;  /* 0x0000ffff75077812 */ /* 0x000fc400078ec0ff */
[----:B------:R-:W-:Y:S01]  /*33ea0*/  LOP3.LUT R6, R91, 0xffff, RZ, 0xc0, !PT ;  /* 0x0000ffff5b067812 */ /* 0x000fe200078ec0ff */
[----:B------:R0:W-:Y:S01]  /*33eb0*/  STL.64 [R1+0xd0], R194 ;  /* 0x0000d0c201007387 */ /* 0x0001e20000100a00 */
[----:B------:R-:W-:Y:S02]  /*33ec0*/  LOP3.LUT R9, R118, 0xffff, RZ, 0xc0, !PT ;  /* 0x0000ffff76097812 */ /* 0x000fe400078ec0ff */
[----:B------:R-:W-:Y:S02]  /*33ed0*/  PRMT R11, R5, 0x3340, R2 ;  /* 0x00003340050b7816 */ /* 0x000fe40000000002 */
[----:B------:R-:W-:Y:S02]  /*33ee0*/  PRMT R10, R3, 0x3340, R0 ;  /* 0x00003340030a7816 */ /* 0x000fe40000000000 */
[----:B------:R-:W-:Y:S02]  /*33ef0*/  PRMT R12, R7, 0x3340, R4 ;  /* 0x00003340070c7816 */ /* 0x000fe40000000004 */
        /* <DEDUP_REMOVED lines=37> */
[----:B------:R-:W-:Y:S02]  /*34150*/  PRMT R2, R30, 0x5410, R25 ;  /* 0x000054101e027816 */ /* 0x000fe40000000019 */
[----:B------:R-:W-:Y:S02]  /*34160*/  PRMT R3, R26, 0x5410, R23 ;  /* 0x000054101a037816 */ /* 0x000fe40000000017 */
[----:B------:R-:W-:Y:S02]  /*34170*/  PRMT R8, R13, 0x5410, R12 ;  /* 0x000054100d087816 */ /* 0x000fe4000000000c */
[----:B------:R-:W-:Y:S01]  /*34180*/  LOP3.LUT R4, R96, 0xffff, RZ, 0xc0, !PT ;  /* 0x0000ffff60047812 */ /* 0x000fe200078ec0ff */
[----:B------:R0:W-:Y:S01]  /*34190*/  STL.64 [R1+0xc0], R2 ;  /* 0x0000c00201007387 */ /* 0x0001e20000100a00 */
        /* <DEDUP_REMOVED lines=19> */
[----:B------:R0:W-:Y:S04]  /*342d0*/  STL.128 [R1+0xb0], R8 ;  /* 0x0000b00801007387 */ /* 0x0001e80000100c00 */
[----:B------:R0:W-:Y:S04]  /*342e0*/  STL.U16 [R1+0xc8], R0 ;  /* 0x0000c80001007387 */ /* 0x0001e80000100400 */
[----:B------:R0:W-:Y:S01]  /*342f0*/  STL.128 [R1+0xa0], R4 ;  /* 0x0000a00401007387 */ /* 0x0001e20000100c00 */
[----:B------:R-:W-:Y:S05]  /*34300*/  @P1 BRA `(.L_x_850) ;  /* 0x0000000800981947 */ /* 0x000fea0003800000 */
[----:B0-----:R-:W2:Y:S01]  /*34310*/  LDL.64 R2, [R1+0x4a0] ;  /* 0x0004a00001027983 */ /* 0x001ea20000100a00 */
[----:B------:R-:W-:Y:S01]  /*34320*/  LOP3.LUT R9, R94, 0xffff, RZ, 0xc0, !PT ;  /* 0x0000ffff5e097812 */ /* 0x000fe200078ec0ff */
[----:B------:R-:W-:Y:S01]  /*34330*/  IMAD.U32 R26, R26, 0x10000, RZ ;  /* 0x000100001a1a7824 */ /* 0x000fe200078e00ff */
[----:B------:R-:W-:Y:S01]  /*34340*/  LOP3.LUT R6, R124, 0xffff, RZ, 0xc0, !PT ;  /* 0x0000ffff7c067812 */ /* 0x000fe200078ec0ff */
[----:B------:R-:W-:Y:S01]  /*34350*/  IMAD.U32 R27, R27, 0x10000, RZ ;  /* 0x000100001b1b7824 */ /* 0x000fe200078e00ff */
[----:B------:R-:W-:Y:S01]  /*34360*/  LOP3.LUT R7, R123, 0xffff, RZ, 0xc0, !PT ;  /* 0x0000ffff7b077812 */ /* 0x000fe200078ec0ff */
[----:B------:R-:W-:Y:S01]  /*34370*/  STS.64 [R18+0x338], R250 ;  /* 0x000338fa12007388 */ /* 0x000fe20000000a00 */
[----:B------:R-:W-:Y:S02]  /*34380*/  LOP3.LUT R0, R122, 0xffff, RZ, 0xc0, !PT ;  /* 0x0000ffff7a007812 */ /* 0x000fe400078ec0ff */
[----:B------:R-:W-:Y:S01]  /*34390*/  PRMT R9, R6, 0x3340, R9 ;  /* 0x0000334006097816 */ /* 0x000fe20000000009 */
[----:B------:R-:W-:Y:S01]  /*343a0*/  STS [R18+0x374], R252 ;  /* 0x000374fc12007388 */ /* 0x000fe20000000800 */
[C---:B------:R-:W-:Y:S01]  /*343b0*/  PRMT R20, R7.reuse, 0x3340, R0 ;  /* 0x0000334007147816 */ /* 0x040fe20000000000 */
[----:B------:R-:W-:Y:S01]  /*343c0*/  IMAD.U32 R7, R7, 0x10000, RZ ;  /* 0x0001000007077824 */ /* 0x000fe200078e00ff */
[----:B------:R-:W-:Y:S01]  /*343d0*/  PRMT R11, R84, 0x7604, R85 ;  /* 0x00007604540b7816 */ /* 0x000fe20000000055 */
[----:B------:R-:W-:Y:S01]  /*343e0*/  STS.64 [R18+0x378], R194 ;  /* 0x000378c212007388 */ /* 0x000fe20000000a00 */
[----:B------:R-:W-:-:S02]  /*343f0*/  LOP3.LUT R8, R90, 0xffff, RZ, 0xc0, !PT ;  /* 0x0000ffff5a087812 */ /* 0x000fc400078ec0ff */
[----:B------:R-:W-:Y:S01]  /*34400*/  LOP3.LUT R35, R121, 0xffff, RZ, 0xc0, !PT ;  /* 0x0000ffff79237812 */ /* 0x000fe200078ec0ff */
[----:B------:R0:W-:Y:S01]  /*34410*/  STS.U16 [R18+0x370], R11 ;  /* 0x0003700b12007388 */ /* 0x0001e20000000400 */
[----:B------:R-:W-:Y:S02]  /*34420*/  LOP3.LUT R30, R120, 0xffff, RZ, 0xc0, !PT ;  /* 0x0000ffff781e7812 */ /* 0x000fe400078ec0ff */
[----:B------:R-:W-:Y:S02]  /*34430*/  LOP3.LUT R17, R119, 0xffff, RZ, 0xc0, !PT ;  /* 0x0000ffff77117812 */ /* 0x000fe400078ec0ff */
        /* <DEDUP_REMOVED lines=14> */
[C---:B0-----:R-:W-:Y:S01]  /*34520*/  PRMT R11, R30.reuse, 0x3340, R17 ;  /* 0x000033401e0b7816 */ /* 0x041fe20000000011 */
[----:B------:R-:W-:Y:S01]  /*34530*/  IMAD.U32 R30, R30, 0x10000, RZ ;  /* 0x000100001e1e7824 */ /* 0x000fe200078e00ff */
[----:B------:R-:W-:-:S02]  /*34540*/  PRMT R38, R37, 0x3340, R10 ;  /* 0x0000334025267816 */ /* 0x000fc4000000000a */
[C---:B------:R-:W-:Y:S01]  /*34550*/  PRMT R29, R33.reuse, 0x3340, R28 ;  /* 0x00003340211d7816 */ /* 0x040fe2000000001c */
[----:B------:R-:W-:Y:S01]  /*34560*/  IMAD.U32 R33, R33, 0x10000, RZ ;  /* 0x0001000021217824 */ /* 0x000fe200078e00ff */
[----:B------:R-:W-:Y:S02]  /*34570*/  PRMT R9, R34, 0x3340, R9 ;  /* 0x0000334022097816 */ /* 0x000fe40000000009 */
[C---:B------:R-:W-:Y:S01]  /*34580*/  PRMT R10, R32.reuse, 0x3340, R19 ;  /* 0x00003340200a7816 */ /* 0x040fe20000000013 */
[----:B------:R-:W-:Y:S01]  /*34590*/  IMAD.U32 R32, R32, 0x10000, RZ ;  /* 0x0001000020207824 */ /* 0x000fe200078e00ff */
[----:B------:R-:W-:Y:S02]  /*345a0*/  PRMT R15, R36, 0x3340, R15 ;  /* 0x00003340240f7816 */ /* 0x000fe4000000000f */
[C---:B------:R-:W-:Y:S01]  /*345b0*/  PRMT R14, R31.reuse, 0x3340, R24 ;  /* 0x000033401f0e7816 */ /* 0x040fe20000000018 */
[----:B------:R-:W-:Y:S01]  /*345c0*/  IMAD.U32 R31, R31, 0x10000, RZ ;  /* 0x000100001f1f7824 */ /* 0x000fe200078e00ff */
[----:B------:R-:W-:-:S02]  /*345d0*/  PRMT R11, R8, 0x5410, R11 ;  /* 0x00005410080b7816 */ /* 0x000fc4000000000b */
[----:B------:R-:W-:Y:S01]  /*345e0*/  PRMT R8, R38, 0x5410, R29 ;  /* 0x0000541026087816 */ /* 0x000fe2000000001d */
[----:B------:R-:W-:Y:S01]  /*345f0*/  IMAD.U32 R38, R22, 0x10000, RZ ;  /* 0x0001000016267824 */ /* 0x000fe200078e00ff */
[----:B------:R-:W-:Y:S02]  /*34600*/  PRMT R10, R9, 0x5410, R10 ;  /* 0x00005410090a7816 */ /* 0x000fe4000000000a */
[----:B------:R-:W-:Y:S02]  /*34610*/  PRMT R9, R15, 0x5410, R14 ;  /* 0x000054100f097816 */ /* 0x000fe4000000000e */
[----:B------:R-:W-:Y:S02]  /*34620*/  LOP3.LUT R42, R87, 0xffff, RZ, 0xc0, !PT ;  /* 0x0000ffff572a7812 */ /* 0x000fe400078ec0ff */
[----:B------:R-:W-:Y:S01]  /*34630*/  LOP3.LUT R41, R107, 0xffff, RZ, 0xc0, !PT ;  /* 0x0000ffff6b297812 */ /* 0x000fe200078ec0ff */
[----:B------:R0:W-:Y:S01]  /*34640*/  STS.128 [R18+0x350], R8 ;  /* 0x0003500812007388 */ /* 0x0001e20000000c00 */
        /* <DEDUP_REMOVED lines=10> */
[----:B------:R-:W-:Y:S01]  /*346f0*/  PRMT R43, R22, 0x3340, R43 ;  /* 0x00003340162b7816 */ /* 0x000fe2000000002b */
[----:B------:R-:W-:Y:S01]  /*34700*/  IMAD.IADD R47, R29, 0x1, R38 ;  /* 0x000000011d2f7824 */ /* 0x000fe200078e0226 */
[C---:B------:R-:W-:Y:S01]  /*34710*/  PRMT R42, R40.reuse, 0x3340, R15 ;  /* 0x00003340282a7816 */ /* 0x040fe2000000000f */
[----:B------:R-:W-:Y:S01]  /*34720*/  IMAD.U32 R40, R40, 0x10000, RZ ;  /* 0x0001000028287824 */ /* 0x000fe200078e00ff */
[C---:B------:R-:W-:Y:S01]  /*34730*/  PRMT R44, R39.reuse, 0x3340, R14 ;  /* 0x00003340272c7816 */ /* 0x040fe2000000000e */
[----:B------:R-:W-:Y:S01]  /*34740*/  IMAD.U32 R39, R39, 0x10000, RZ ;  /* 0x0001000027277824 */ /* 0x000fe200078e00ff */
[----:B0-----:R-:W-:-:S02]  /*34750*/  PRMT R11, R43, 0x5410, R42 ;  /* 0x000054102b0b7816 */ /* 0x001fc4000000002a */
[----:B------:R-:W-:Y:S02]  /*34760*/  PRMT R10, R45, 0x5410, R44 ;  /* 0x000054102d0a7816 */ /* 0x000fe4000000002c */
        /* <DEDUP_REMOVED lines=11> */
[C---:B------:R-:W-:Y:S01]  /*34820*/  PRMT R9, R44.reuse, 0x3340, R29 ;  /* 0x000033402c097816 */ /* 0x040fe2000000001d */
[----:B------:R-:W-:Y:S01]  /*34830*/  IMAD.U32 R44, R44, 0x10000, RZ ;  /* 0x000100002c2c7824 */ /* 0x000fe200078e00ff */
[C---:B------:R-:W-:Y:S01]  /*34840*/  PRMT R8, R43.reuse, 0x3340, R38 ;  /* 0x000033402b087816 */ /* 0x040fe20000000026 */
[----:B------:R-:W-:Y:S01]  /*34850*/  IMAD.U32 R43, R43, 0x10000, RZ ;  /* 0x000100002b2b7824 */ /* 0x000fe200078e00ff */
[----:B------:R-:W-:Y:S02]  /*34860*/  LOP3.LUT R6, R6, 0xff, RZ, 0xc0, !PT ;  /* 0x000000ff06067812 */ /* 0x000fe400078ec0ff */
[----:B------:R-:W-:Y:S02]  /*34870*/  PRMT R25, R96, 0x7604, R25 ;  /* 0x0000760460197816 */ /* 0x000fe40000000019 */
[----:B------:R-:W-:Y:S02]  /*34880*/  LOP3.LUT R26, R26, 0xff0000, RZ, 0xc0, !PT ;  /* 0x00ff00001a1a7812 */ /* 0x000fe400078ec0ff */
[----:B------:R-:W-:-:S02]  /*34890*/  PRMT R9, R46, 0x5410, R9 ;  /* 0x000054102e097816 */ /* 0x000fc40000000009 */
[----:B------:R-:W-:Y:S01]  /*348a0*/  PRMT R8, R49, 0x5410, R8 ;  /* 0x0000541031087816 */ /* 0x000fe20000000008 */
[----:B------:R-:W-:Y:S01]  /*348b0*/  IMAD.IADD R26, R25, 0x1, R26 ;  /* 0x00000001191a7824 */ /* 0x000fe200078e021a */
[----:B------:R-:W-:Y:S02]  /*348c0*/  PRMT R6, R94, 0x7604, R6 ;  /* 0x000076045e067816 */ /* 0x000fe40000000006 */
[----:B------:R-:W-:Y:S01]  /*348d0*/  LOP3.LUT R7, R7, 0xff0000, RZ, 0xc0, !PT ;  /* 0x00ff000007077812 */ /* 0x000fe200078ec0ff */
[----:B------:R0:W-:Y:S01]  /*348e0*/  STS.128 [R18+0x360], R8 ;  /* 0x0003600812007388 */ /* 0x0001e20000000c00 */
[----:B------:R-:W-:Y:S02]  /*348f0*/  LOP3.LUT R37, R37, 0xff, RZ, 0xc0, !PT ;  /* 0x000000ff25257812 */ /* 0x000fe400078ec0ff */
[----:B------:R-:W-:Y:S01]  /*34900*/  LOP3.LUT R34, R34, 0xff, RZ, 0xc0, !PT ;  /* 0x000000ff22227812 */ /* 0x000fe200078ec0ff */
[----:B------:R-:W-:Y:S01]  /*34910*/  IMAD.IADD R25, R6, 0x1, R7 ;  /* 0x0000000106197824 */ /* 0x000fe200078e0207 */
[----:B------:R-:W-:Y:S01]  /*34920*/  LOP3.LUT R23, R23, 0xff, RZ, 0xc0, !PT ;  /* 0x000000ff17177812 */ /* 0x000fe200078ec0ff */
[----:B------:R-:W-:Y:S01]  /*34930*/  IMAD R7, R16, 0x1000000, R47 ;  /* 0x0100000010077824 */ /* 0x000fe200078e022f */
[----:B------:R-:W-:-:S02]  /*34940*/  PRMT R37, R93, 0x7604, R37 ;  /* 0x000076045d257816 */ /* 0x000fc40000000025 */
[----:B------:R-:W-:Y:S02]  /*34950*/  LOP3.LUT R6, R33, 0xff0000, RZ, 0xc0, !PT ;  /* 0x00ff000021067812 */ /* 0x000fe400078ec0ff */
[----:B------:R-:W-:Y:S02]  /*34960*/  PRMT R34, R91, 0x7604, R34 ;  /* 0x000076045b227816 */ /* 0x000fe40000000022 */
[----:B------:R-:W-:Y:S01]  /*34970*/  LOP3.LUT R35, R35, 0xff, RZ, 0xc0, !PT ;  /* 0x000000ff23237812 */ /* 0x000fe200078ec0ff */
[----:B------:R-:W-:Y:S01]  /*34980*/  IMAD.IADD R37, R37, 0x1, R6 ;  /* 0x0000000125257824 */ /* 0x000fe200078e0206 */
[----:B------:R-:W-:Y:S01]  /*34990*/  LOP3.LUT R36, R36, 0xff, RZ, 0xc0, !PT ;  /* 0x000000ff24247812 */ /* 0x000fe200078ec0ff */
[----:B0-----:R-:W-:Y:S01]  /*349a0*/  IMAD R8, R13, 0x1000000, R26 ;  /* 0x010000000d087824 */ /* 0x001fe200078e021a */
[----:B------:R-:W-:Y:S02]  /*349b0*/  LOP3.LUT R11, R32, 0xff0000, RZ, 0xc0, !PT ;  /* 0x00ff0000200b7812 */ /* 0x000fe400078ec0ff */
[----:B------:R-:W-:-:S02]  /*349c0*/  LOP3.LUT R42, R42, 0xff, RZ, 0xc0, !PT ;  /* 0x000000ff2a2a7812 */ /* 0x000fc400078ec0ff */
[----:B------:R-:W-:Y:S01]  /*349d0*/  LOP3.LUT R45, R45, 0xff, RZ, 0xc0, !PT ;  /* 0x000000ff2d2d7812 */ /* 0x000fe200078ec0ff */
[----:B------:R-:W-:Y:S01]  /*349e0*/  IMAD.IADD R34, R34, 0x1, R11 ;  /* 0x0000000122227824 */ /* 0x000fe200078e020b */
[----:B------:R-:W-:Y:S02]  /*349f0*/  LOP3.LUT R41, R41, 0xff, RZ, 0xc0, !PT ;  /* 0x000000ff29297812 */ /* 0x000fe400078ec0ff */
[----:B------:R-:W-:Y:S01]  /*34a00*/  LOP3.LUT R10, R22, 0xff, RZ, 0xc0, !PT ;  /* 0x000000ff160a7812 */ /* 0x000fe200078ec0ff */
[----:B------:R-:W-:Y:S01]  /*34a10*/  IMAD.MOV.U32 R22, RZ, RZ, R4 ;  /* 0x000000ffff167224 */ /* 0x000fe200078e0004 */
[----:B------:R-:W-:Y:S02]  /*34a20*/  PRMT R23, R95, 0x7604, R23 ;  /* 0x000076045f177816 */ /* 0x000fe40000000017 */
[----:B------:R-:W-:Y:S02]  /*34a30*/  LOP3.LUT R46, R27, 0xff0000, RZ, 0xc0, !PT ;  /* 0x00ff00001b2e7812 */ /* 0x000fe400078ec0ff */
[----:B------:R-:W-:-:S02]  /*34a40*/  PRMT R35, R90, 0x7604, R35 ;  /* 0x000076045a237816 */ /* 0x000fc40000000023 */
[----:B------:R-:W-:Y:S01]  /*34a50*/  LOP3.LUT R30, R30, 0xff0000, RZ, 0xc0, !PT ;  /* 0x00ff00001e1e7812 */ /* 0x000fe200078ec0ff */
[----:B------:R-:W-:Y:S01]  /*34a60*/  IMAD.IADD R23, R23, 0x1, R46 ;  /* 0x0000000117177824 */ /* 0x000fe200078e022e */
[----:B------:R-:W-:Y:S02]  /*34a70*/  PRMT R36, R92, 0x7604, R36 ;  /* 0x000076045c247816 */ /* 0x000fe40000000024 */
[----:B------:R-:W-:Y:S01]  /*34a80*/  LOP3.LUT R31, R31, 0xff0000, RZ, 0xc0, !PT ;  /* 0x00ff00001f1f7812 */ /* 0x000fe200078ec0ff */
[----:B------:R-:W-:Y:S01]  /*34a90*/  IMAD.IADD R30, R35, 0x1, R30 ;  /* 0x00000001231e7824 */ /* 0x000fe200078e021e */
[----:B------:R-:W-:Y:S01]  /*34aa0*/  PRMT R42, R89, 0x7604, R42 ;  /* 0x00007604592a7816 */ /* 0x000fe2000000002a */
[----:B------:R-:W-:Y:S01]  /*34ab0*/  IMAD R9, R12, 0x1000000, R23 ;  /* 0x010000000c097824 */ /* 0x000fe200078e0217 */
[----:B------:R-:W-:Y:S01]  /*34ac0*/  LOP3.LUT R43, R43, 0xff0000, RZ, 0xc0, !PT ;  /* 0x00ff00002b2b7812 */ /* 0x000fe200078ec0ff */
[----:B------:R-:W-:Y:S01]  /*34ad0*/  IMAD.IADD R31, R36, 0x1, R31 ;  /* 0x00000001241f7824 */ /* 0x000fe200078e021f */
[----:B------:R-:W-:Y:S01]  /*34ae0*/  PRMT R45, R88, 0x7604, R45 ;  /* 0x00007604582d7816 */ /* 0x000fe2000000002d */
[----:B------:R-:W-:Y:S01]  /*34af0*/  IMAD.MOV.U32 R23, RZ, RZ, R5 ;  /* 0x000000ffff177224 */ /* 0x000fe200078e0005 */
[----:B------:R-:W-:Y:S01]  /*34b00*/  LOP3.LUT R44, R44, 0xff0000, RZ, 0xc0, !PT ;  /* 0x00ff00002c2c7812 */ /* 0x000fe200078ec0ff */
[----:B------:R-:W-:Y:S01]  /*34b10*/  IMAD.IADD R43, R42, 0x1, R43 ;  /* 0x000000012a2b7824 */ /* 0x000fe200078e022b */
[----:B------:R-:W-:Y:S01]  /*34b20*/  PRMT R41, R87, 0x7604, R41 ;  /* 0x0000760457297816 */ /* 0x000fe20000000029 */
[----:B------:R-:W-:Y:S01]  /*34b30*/  IMAD R12, R28, 0x1000000, R37 ;  /* 0x010000001c0c7824 */ /* 0x000fe200078e0225 */
[----:B------:R-:W-:Y:S01]  /*34b40*/  LOP3.LUT R6, R39, 0xff0000, RZ, 0xc0, !PT ;  /* 0x00ff000027067812 */ /* 0x000fe200078ec0ff */
[----:B------:R-:W-:Y:S01]  /*34b50*/  IMAD.IADD R44, R45, 0x1, R44 ;  /* 0x000000012d2c7824 */ /* 0x000fe200078e022c */
[----:B------:R-:W-:Y:S01]  /*34b60*/  PRMT R10, R86, 0x7604, R10 ;  /* 0x00007604560a7816 */ /* 0x000fe2000000000a */
[----:B------:R-:W-:Y:S01]  /*34b70*/  IMAD R13, R24, 0x1000000, R31 ;  /* 0x01000000180d7824 */ /* 0x000fe200078e021f */
[----:B------:R-:W-:Y:S01]  /*34b80*/  LOP3.LUT R11, R40, 0xff0000, RZ, 0xc0, !PT ;  /* 0x00ff0000280b7812 */ /* 0x000fe200078ec0ff */
[----:B------:R-:W-:Y:S01]  /*34b90*/  IMAD.IADD R41, R41, 0x1, R6 ;  /* 0x0000000129297824 */ /* 0x000fe200078e0206 */
[----:B------:R-:W-:Y:S01]  /*34ba0*/  LOP3.LUT R16, R85, 0xff, RZ, 0xc0, !PT ;  /* 0x000000ff55107812 */ /* 0x000fe200078ec0ff */
[----:B------:R-:W-:Y:S01]  /*34bb0*/  IMAD R6, R0, 0x1000000, R25 ;  /* 0x0100000000067824 */ /* 0x000fe200078e0219 */
[----:B------:R0:W-:Y:S01]  /*34bc0*/  STS.128 [R18+0x340], R20 ;  /* 0x0003401412007388 */ /* 0x0001e20000000c00 */
[----:B------:R-:W-:Y:S01]  /*34bd0*/  IMAD.IADD R26, R10, 0x1, R11 ;  /* 0x000000010a1a7824 */ /* 0x000fe200078e020b */
[----:B------:R-:W-:Y:S01]  /*34be0*/  PRMT R16, R84, 0x7604, R16 ;  /* 0x0000760454107816 */ /* 0x000fe20000000010 */
[----:B------:R-:W-:-:S02]  /*34bf0*/  IMAD R11, R17, 0x1000000, R30 ;  /* 0x01000000110b7824 */ /* 0x000fc400078e021e */
[----:B------:R-:W-:Y:S02]  /*34c00*/  IMAD R10, R19, 0x1000000, R34 ;  /* 0x01000000130a7824 */ /* 0x000fe400078e0222 */
[----:B------:R-:W-:Y:S02]  /*34c10*/  IMAD R4, R38, 0x1000000, R43 ;  /* 0x0100000026047824 */ /* 0x000fe400078e022b */
[----:B------:R-:W-:Y:S02]  /*34c20*/  IMAD R5, R29, 0x1000000, R44 ;  /* 0x010000001d057824 */ /* 0x000fe400078e022c */
[----:B------:R-:W-:Y:S02]  /*34c30*/  IMAD R14, R14, 0x1000000, R41 ;  /* 0x010000000e0e7824 */ /* 0x000fe400078e0229 */
[----:B------:R-:W-:Y:S02]  /*34c40*/  IMAD R15, R15, 0x1000000, R26 ;  /* 0x010000000f0f7824 */ /* 0x000fe400078e021a */
[----:B------:R-:W-:-:S02]  /*34c50*/  IMAD.MOV.U32 R17, RZ, RZ, R252 ;  /* 0x000000ffff117224 */ /* 0x000fc400078e00fc */
[----:B--2---:R-:W-:-:S05]  /*34c60*/  IMAD.WIDE.U32 R2, R139, 0x48, R2 ;  /* 0x000000488b027825 */ /* 0x004fca00078e0002 */
[----:B------:R-:W-:Y:S04]  /*34c70*/  ST.E.64.STRONG.GPU desc[UR8][R2.64+0x900], R250 ;  /* 0x000900fa02007985 */ /* 0x000fe8000c10fb08 */
[----:B------:R-:W-:Y:S04]  /*34c80*/  ST.E.64.STRONG.GPU desc[UR8][R2.64+0x910], R8 ;  /* 0x0009100802007985 */ /* 0x000fe8000c10fb08 */
[----:B------:R-:W-:Y:S04]  /*34c90*/  ST.E.64.STRONG.GPU desc[UR8][R2.64+0x938], R16 ;  /* 0x0009381002007985 */ /* 0x000fe8000c10fb08 */
[----:B------:R-:W-:Y:S04]  /*34ca0*/  ST.E.64.STRONG.GPU desc[UR8][R2.64+0x908], R6 ;  /* 0x0009080602007985 */ /* 0x000fe8000c10fb08 */
[----:B------:R-:W-:Y:S04]  /*34cb0*/  ST.E.64.STRONG.GPU desc[UR8][R2.64+0x918], R12 ;  /* 0x0009180c02007985 */ /* 0x000fe8000c10fb08 */
[----:B------:R-:W-:Y:S04]  /*34cc0*/  ST.E.64.STRONG.GPU desc[UR8][R2.64+0x920], R10 ;  /* 0x0009200a02007985 */ /* 0x000fe8000c10fb08 */
[----:B------:R-:W-:Y:S04]  /*34cd0*/  ST.E.64.STRONG.GPU desc[UR8][R2.64+0x928], R4 ;  /* 0x0009280402007985 */ /* 0x000fe8000c10fb08 */
[----:B------:R-:W-:Y:S04]  /*34ce0*/  ST.E.64.STRONG.GPU desc[UR8][R2.64+0x940], R194 ;  /* 0x000940c202007985 */ /* 0x000fe8000c10fb08 */
[----:B------:R1:W-:Y:S04]  /*34cf0*/  ST.E.64.STRONG.GPU desc[UR8][R2.64+0x930], R14 ;  /* 0x0009300e02007985 */ /* 0x0003e8000c10fb08 */
[----:B0-----:R-:W1:Y:S01]  /*34d00*/  LDL.64 R18, [R1+0x498] ;  /* 0x0004980001127983 */ /* 0x001e620000100a00 */
[----:B------:R-:W-:-:S02]  /*34d10*/  IMAD.MOV.U32 R21, RZ, RZ, 0x64 ;  /* 0x00000064ff157424 */ /* 0x000fc400078e00ff */
[----:B-1----:R-:W-:Y:S01]  /*34d20*/  IMAD.WIDE.U32 R2, R139, 0x4, R18 ;  /* 0x000000048b027825 */ /* 0x002fe200078e0012 */
[----:B------:R-:W-:Y:S06]  /*34d30*/  MEMBAR.ALL.GPU ;  /* 0x0000000000007992 */ /* 0x000fec000000a000 */
[----:B------:R-:W-:-:S00]  /*34d40*/  ERRBAR ;  /* 0x00000000000079ab */ /* 0x000fc00000000000 */
[----:B------:R-:W-:Y:S06]  /*34d50*/  CGAERRBAR ;  /* 0x00000000000075ab */ /* 0x000fec0000000000 */
[----:B------:R1:W-:Y:S02]  /*34d60*/  ST.E.STRONG.GPU desc[UR8][R2.64+0x80], R21 ;  /* 0x0000801502007985 */ /* 0x0003e4000c10f908 */
.L_x_850:
[----:B------:R-:W-:Y:S05]  /*34d70*/  BSYNC.RECONVERGENT B0 ;  /* 0x0000000000007941 */ /* 0x000fea0003800200 */
.L_x_849:
[----:B------:R-:W2:Y:S01]  /*34d80*/  LDCU UR4, c[0x0][0x370] ;  /* 0x00006e00ff0477ac */ /* 0x000ea20008000800 */
[----:B------:R3:W-:Y:S04]  /*34d90*/  STL [R1+0x114], RZ ;  /* 0x000114ff01007387 */ /* 0x0007e80000100800 */
[----:B------:R3:W-:Y:S04]  /*34da0*/  STL.64 [R1+0x118], RZ ;  /* 0x000118ff01007387 */ /* 0x0007e80000100a00 */
[----:B------:R3:W-:Y:S01]  /*34db0*/  STL.U8 [R1+0xe0], RZ ;  /* 0x0000e0ff01007387 */ /* 0x0007e20000100000 */
[----:B--2---:R-:W-:-:S09]  /*34dc0*/  UISETP.GT.U32.AND UP0, UPT, UR4, 0x1f3, UPT ;  /* 0x000001f30400788c */ /* 0x004fd2000bf04070 */
[----:B---3--:R-:W-:Y:S05]  /*34dd0*/  BRA.U UP0, `(.L_x_851) ;  /* 0x0000000100087547 */ /* 0x008fea000b800000 */
[----:B------:R2:W-:Y:S06]  /*34de0*/  MEMBAR.SC.CTA ;  /* 0x0000000000007992 */ /* 0x0005ec0000000000 */
[----:B--2---:R-:W-:Y:S05]  /*34df0*/  BRA `(.L_x_852) ;  /* 0x0000000000087947 */ /* 0x004fea0003800000 */
.L_x_851:
[----:B------:R-:W-:Y:S05]  /*34e00*/  NANOSLEEP 0x1c2 ;  /* 0x000001c20000795d */ /* 0x000fea0003800000 */
[----:B------:R-:W-:Y:S01]  /*34e10*/  NOP ;  /* 0x0000000000007918 */ /* 0x000fe20000000000 */
.L_x_852:
[----:B0-----:R-:W-:-:S05]  /*34e20*/  LOP3.LUT R0, RZ, R81, RZ, 0x33, !PT ;  /* 0x00000051ff007212 */ /* 0x001fca00078e33ff */
[----:B------:R-:W-:-:S07]  /*34e30*/  IMAD.IADD R139, R0, 0x1, R139 ;  /* 0x00000001008b7824 */ /* 0x000fce00078e028b */
.L_x_854:
[----:B-1----:R-:W2:Y:S02]  /*34e40*/  LDL.64 R2, [R1+0x498] ;  /* 0x0004980001027983 */ /* 0x002ea40000100a00 */
[----:B--2---:R-:W-:-:S05]  /*34e50*/  IMAD.WIDE R2, R139, 0x4, R2 ;  /* 0x000000048b027825 */ /* 0x004fca00078e0202 */
[----:B------:R-:W2:Y:S01]  /*34e60*/  LD.E.STRONG.GPU R0, desc[UR8][R2.64+0x80] ;  /* 0x0000800802007980 */ /* 0x000ea2000c10f900 */
[----:B------:R-:W-:Y:S05]  /*34e70*/  YIELD ;  /* 0x0000000000007946 */ /* 0x000fea0003800000 */
[----:B--2---:R-:W-:Y:S01]  /*34e80*/  ISETP.NE.AND P0, PT, R0, 0x63, PT ;  /* 0x000000630000780c */ /* 0x004fe20003f05270 */
[----:B------:R-:W-:Y:S06]  /*34e90*/  MEMBAR.SC.GPU ;  /* 0x0000000000007992 */ /* 0x000fec0000002000 */
[----:B------:R-:W-:-:S00]  /*34ea0*/  ERRBAR ;  /* 0x00000000000079ab */ /* 0x000fc00000000000 */
[----:B------:R-:W-:Y:S06]  /*34eb0*/  CGAERRBAR ;  /* 0x00000000000075ab */ /* 0x000fec0000000000 */
[----:B------:R-:W-:Y:S01]  /*34ec0*/  CCTL.IVALL ;  /* 0x00000000ff00798f */ /* 0x000fe20002000000 */
[----:B------:R-:W-:-:S03]  /*34ed0*/  UMOV UR4, 0xffffffff ;  /* 0xffffffff00047882 */ /* 0x000fc60000000000 */
[----:B------:R-:W-:Y:S05]  /*34ee0*/  BRA.DIV UR4, `(.L_x_853) ;  /* 0x0000075204d47947 */ /* 0x000fea000b800000 */
[----:B------:R-:W-:-:S13]  /*34ef0*/  VOTE.ANY P0, !P0 ;  /* 0x0000000000ff7806 */ /* 0x000fda0004000100 */
.L_x_1849:
[----:B------:R-:W-:Y:S05]  /*34f00*/  @P0 BRA `(.L_x_854) ;  /* 0xfffffffc00cc0947 */ /* 0x000fea000383ffff */
[----:B------:R-:W-:Y:S01]  /*34f10*/  ISETP.NE.AND P0, PT, R0, 0x65, PT ;  /* 0x000000650000780c */ /* 0x000fe20003f05270 */
[----:B------:R-:W-:-:S12]  /*34f20*/  BSSY.RECONVERGENT B0, `(.L_x_855) ;  /* 0x0000084000007945 */ /* 0x000fd80003800200 */
[----:B------:R-:W-:Y:S05]  /*34f30*/  @!P0 BRA `(.L_x_856) ;  /* 0x00000004000c8947 */ /* 0x000fea0003800000 */
[----:B------:R-:W-:Y:S02]  /*34f40*/  ISETP.NE.AND P1, PT, R0, 0x64, PT ;  /* 0x000000640000780c */ /* 0x000fe40003f25270 */
[----:B------:R-:W-:Y:S02]  /*34f50*/  CS2R R10, SRZ ;  /* 0x00000000000a7805 */ /* 0x000fe4000001ff00 */
[----:B------:R-:W-:Y:S01]  /*34f60*/  PRMT R30, RZ, 0x7610, R30 ;  /* 0x00007610ff1e7816 */ /* 0x000fe2000000001e */
[----:B------:R-:W-:-:S08]  /*34f70*/  IMAD.MOV.U32 R25, RZ, RZ, RZ ;  /* 0x000000ffff197224 */ /* 0x000fd000078e00ff */
[----:B------:R-:W-:Y:S05]  /*34f80*/  @P1 BRA `(.L_x_857) ;  /* 0x0000000400f41947 */ /* 0x000fea0003800000 */
[----:B------:R-:W2:Y:S01]  /*34f90*/  LDL.64 R4, [R1+0x4a0] ;  /* 0x0004a00001047983 */ /* 0x000ea20000100a00 */
[----:B------:R-:W0:Y:S01]  /*34fa0*/  S2UR UR4, SR_CTAID.X ;  /* 0x00000000000479c3 */ /* 0x000e220000002500 */
[----:B------:R-:W1:Y:S02]  /*34fb0*/  S2R R2, SR_TID.X ;  /* 0x0000000000027919 */ /* 0x000e640000002100 */
[----:B-1----:R-:W-:-:S05]  /*34fc0*/  LOP3.LUT R2, RZ, R2, RZ, 0x33, !PT ;  /* 0x00000002ff027212 */ /* 0x002fca00078e33ff */
[----:B0-----:R-:W-:-:S04]  /*34fd0*/  VIADD R3, R2, UR4 ;  /* 0x0000000402037c36 */ /* 0x001fc80008000000 */
[----:B--2---:R-:W-:-:S05]  /*34fe0*/  IMAD.WIDE R4, R3, 0x48, R4 ;  /* 0x0000004803047825 */ /* 0x004fca00078e0204 */
[----:B------:R-:W2:Y:S04]  /*34ff0*/  LD.E.64.STRONG.GPU R30, desc[UR8][R4.64+0x908] ;  /* 0x00090808041e7980 */ /* 0x000ea8000c10fb00 */
[----:B------:R-:W3:Y:S04]  /*35000*/  LD.E.64.STRONG.GPU R160, desc[UR8][R4.64+0x920] ;  /* 0x0009200804a07980 */ /* 0x000ee8000c10fb00 */
[----:B------:R-:W4:Y:S04]  /*35010*/  LD.E.64.STRONG.GPU R158, desc[UR8][R4.64+0x928] ;  /* 0x00092808049e7980 */ /* 0x000f28000c10fb00 */
[----:B------:R-:W4:Y:S04]  /*35020*/  LD.E.64.STRONG.GPU R186, desc[UR8][R4.64+0x918] ;  /* 0x0009180804ba7980 */ /* 0x000f28000c10fb00 */
[----:B------:R-:W4:Y:S04]  /*35030*/  LD.E.64.STRONG.GPU R156, desc[UR8][R4.64+0x930] ;  /* 0x00093008049c7980 */ /* 0x000f28000c10fb00 */
[----:B------:R-:W4:Y:S04]  /*35040*/  LD.E.64.STRONG.GPU R2, desc[UR8][R4.64+0x910] ;  /* 0x0009100804027980 */ /* 0x000f28000c10fb00 */
[----:B------:R-:W4:Y:S04]  /*35050*/  LD.E.64.STRONG.GPU R24, desc[UR8][R4.64+0x938] ;  /* 0x0009380804187980 */ /* 0x000f28000c10fb00 */
[----:B------:R0:W5:Y:S04]  /*35060*/  LD.E.64.STRONG.GPU R10, desc[UR8][R4.64+0x940] ;  /* 0x00094008040a7980 */ /* 0x000168000c10fb00 */
[----:B------:R0:W5:Y:S01]  /*35070*/  LD.E.64.STRONG.GPU R8, desc[UR8][R4.64+0x900] ;  /* 0x0009000804087980 */ /* 0x000162000c10fb00 */
[----:B--2---:R-:W-:-:S02]  /*35080*/  SHF.R.U64 R6, R30, 0x10, R31 ;  /* 0x000000101e067819 */ /* 0x004fc4000000121f */
[C-C-:B---3--:R-:W-:Y:S02]  /*35090*/  SHF.R.U64 R169, R160.reuse, 0x8, R161.reuse ;  /* 0x00000008a0a97819 */ /* 0x148fe400000012a1 */
[C-C-:B------:R-:W-:Y:S02]  /*350a0*/  SHF.R.U64 R153, R160.reuse, 0x10, R161.reuse ;  /* 0x00000010a0997819 */ /* 0x140fe400000012a1 */
[C---:B------:R-:W-:Y:S02]  /*350b0*/  SHF.R.U64 R152, R160.reuse, 0x18, R161 ;  /* 0x00000018a0987819 */ /* 0x040fe400000012a1 */
[----:B------:R-:W-:Y:S02]  /*350c0*/  PRMT R162, R160, 0x7610, R162 ;  /* 0x00007610a0a27816 */ /* 0x000fe400000000a2 */
[C-C-:B----4-:R-:W-:Y:S02]  /*350d0*/  SHF.R.U64 R167, R158.reuse, 0x8, R159.reuse ;  /* 0x000000089ea77819 */ /* 0x150fe4000000129f */
[----:B------:R-:W-:-:S02]  /*350e0*/  SHF.R.U64 R149, R158, 0x10, R159 ;  /* 0x000000109e957819 */ /* 0x000fc4000000129f */
[C---:B------:R-:W-:Y:S02]  /*350f0*/  SHF.R.U64 R148, R158.reuse, 0x18, R159 ;  /* 0x000000189e947819 */ /* 0x040fe4000000129f */
[----:B------:R-:W-:Y:S02]  /*35100*/  PRMT R160, R158, 0x7610, R160 ;  /* 0x000076109ea07816 */ /* 0x000fe400000000a0 */
[C-C-:B------:R-:W-:Y:S02]  /*35110*/  SHF.R.U64 R171, R186.reuse, 0x8, R187.reuse ;  /* 0x00000008baab7819 */ /* 0x140fe400000012bb */
[C-C-:B------:R-:W-:Y:S02]  /*35120*/  SHF.R.U64 R155, R186.reuse, 0x10, R187.reuse ;  /* 0x00000010ba9b7819 */ /* 0x140fe400000012bb */
[C---:B------:R-:W-:Y:S02]  /*35130*/  SHF.R.U64 R154, R186.reuse, 0x18, R187 ;  /* 0x00000018ba9a7819 */ /* 0x040fe400000012bb */
[----:B------:R-:W-:-:S02]  /*35140*/  PRMT R163, R186, 0x7610, R163 ;  /* 0x00007610baa37816 */ /* 0x000fc400000000a3 */
[C-C-:B------:R-:W-:Y:S02]  /*35150*/  SHF.R.U64 R165, R156.reuse, 0x8, R157.reuse ;  /* 0x000000089ca57819 */ /* 0x140fe4000000129d */
[C-C-:B------:R-:W-:Y:S02]  /*35160*/  SHF.R.U64 R145, R156.reuse, 0x10, R157.reuse ;  /* 0x000000109c917819 */ /* 0x140fe4000000129d */
[C---:B------:R-:W-:Y:S02]  /*35170*/  SHF.R.U64 R144, R156.reuse, 0x18, R157 ;  /* 0x000000189c907819 */ /* 0x040fe4000000129d */
[----:B------:R-:W-:Y:S02]  /*35180*/  PRMT R158, R156, 0x7610, R158 ;  /* 0x000076109c9e7816 */ /* 0x000fe4000000009e */
[C-C-:B------:R-:W-:Y:S02]  /*35190*/  SHF.R.U64 R175, R30.reuse, 0x8, R31.reuse ;  /* 0x000000081eaf7819 */ /* 0x140fe4000000121f */
[----:B------:R-:W-:-:S02]  /*351a0*/  SHF.R.U64 R185, R30, 0x18, R31 ;  /* 0x000000181eb97819 */ /* 0x000fc4000000121f */
[--C-:B------:R-:W-:Y:S02]  /*351b0*/  SHF.R.U32.HI R174, RZ, 0x8, R31.reuse ;  /* 0x00000008ffae7819 */ /* 0x100fe4000001161f */
[--C-:B------:R-:W-:Y:S02]  /*351c0*/  SHF.R.U32.HI R184, RZ, 0x10, R31.reuse ;  /* 0x00000010ffb87819 */ /* 0x100fe4000001161f */
[----:B------:R-:W-:Y:S02]  /*351d0*/  SHF.R.U32.HI R183, RZ, 0x18, R31 ;  /* 0x00000018ffb77819 */ /* 0x000fe4000001161f */
[----:B------:R-:W-:Y:S02]  /*351e0*/  PRMT R190, R31, 0x7610, R190 ;  /* 0x000076101fbe7816 */ /* 0x000fe400000000be */
[C-C-:B------:R-:W-:Y:S02]  /*351f0*/  SHF.R.U64 R173, R2.reuse, 0x8, R3.reuse ;  /* 0x0000000802ad7819 */ /* 0x140fe40000001203 */
[----:B------:R-:W-:-:S02]  /*35200*/  SHF.R.U64 R182, R2, 0x10, R3 ;  /* 0x0000001002b67819 */ /* 0x000fc40000001203 */
[C---:B------:R-:W-:Y:S02]  /*35210*/  SHF.R.U64 R181, R2.reuse, 0x18, R3 ;  /* 0x0000001802b57819 */ /* 0x040fe40000001203 */
[----:B------:R-:W-:Y:S02]  /*35220*/  PRMT R189, R2, 0x7610, R189 ;  /* 0x0000761002bd7816 */ /* 0x000fe400000000bd */
[--C-:B------:R-:W-:Y:S02]  /*35230*/  SHF.R.U32.HI R172, RZ, 0x8, R3.reuse ;  /* 0x00000008ffac7819 */ /* 0x100fe40000011603 */
[--C-:B------:R-:W-:Y:S02]  /*35240*/  SHF.R.U32.HI R180, RZ, 0x10, R3.reuse ;  /* 0x00000010ffb47819 */ /* 0x100fe40000011603 */
[----:B------:R-:W-:Y:S02]  /*35250*/  SHF.R.U32.HI R179, RZ, 0x18, R3 ;  /* 0x00000018ffb37819 */ /* 0x000fe40000011603 */
[----:B------:R-:W-:-:S02]  /*35260*/  PRMT R188, R3, 0x7610, R188 ;  /* 0x0000761003bc7816 */ /* 0x000fc400000000bc */
[--C-:B------:R-:W-:Y:S02]  /*35270*/  SHF.R.U32.HI R170, RZ, 0x8, R187.reuse ;  /* 0x00000008ffaa7819 */ /* 0x100fe400000116bb */
[--C-:B------:R-:W-:Y:S02]  /*35280*/  SHF.R.U32.HI R178, RZ, 0x10, R187.reuse ;  /* 0x00000010ffb27819 */ /* 0x100fe400000116bb */
[----:B------:R-:W-:Y:S02]  /*35290*/  SHF.R.U32.HI R177, RZ, 0x18, R187 ;  /* 0x00000018ffb17819 */ /* 0x000fe400000116bb */
[--C-:B------:R-:W-:Y:S02]  /*352a0*/  SHF.R.U32.HI R168, RZ, 0x8, R161.reuse ;  /* 0x00000008ffa87819 */ /* 0x100fe400000116a1 */
[--C-:B------:R-:W-:Y:S02]  /*352b0*/  SHF.R.U32.HI R151, RZ, 0x10, R161.reuse ;  /* 0x00000010ff977819 */ /* 0x100fe400000116a1 */
[----:B------:R-:W-:-:S02]  /*352c0*/  SHF.R.U32.HI R150, RZ, 0x18, R161 ;  /* 0x00000018ff967819 */ /* 0x000fc400000116a1 */
[--C-:B------:R-:W-:Y:S02]  /*352d0*/  SHF.R.U32.HI R166, RZ, 0x8, R159.reuse ;  /* 0x00000008ffa67819 */ /* 0x100fe4000001169f */
[--C-:B------:R-:W-:Y:S02]  /*352e0*/  SHF.R.U32.HI R147, RZ, 0x10, R159.reuse ;  /* 0x00000010ff937819 */ /* 0x100fe4000001169f */
[----:B------:R-:W-:Y:S02]  /*352f0*/  SHF.R.U32.HI R146, RZ, 0x18, R159 ;  /* 0x00000018ff927819 */ /* 0x000fe4000001169f */
[--C-:B------:R-:W-:Y:S02]  /*35300*/  SHF.R.U32.HI R164, RZ, 0x8, R157.reuse ;  /* 0x00000008ffa47819 */ /* 0x100fe4000001169d */
[--C-:B------:R-:W-:Y:S02]  /*35310*/  SHF.R.U32.HI R143, RZ, 0x10, R157.reuse ;  /* 0x00000010ff8f7819 */ /* 0x100fe4000001169d */
[----:B------:R-:W-:-:S02]  /*35320*/  SHF.R.U32.HI R45, RZ, 0x18, R157 ;  /* 0x00000018ff2d7819 */ /* 0x000fc4000001169d */
[C---:B------:R-:W-:Y:S02]  /*35330*/  SHF.R.U64 R176, R24.reuse, 0x8, R25 ;  /* 0x0000000818b07819 */ /* 0x040fe40000001219 */
[----:B------:R-:W-:Y:S02]  /*35340*/  PRMT R156, R24, 0x7610, R156 ;  /* 0x00007610189c7816 */ /* 0x000fe4000000009c */
[----:B------:R-:W-:Y:S01]  /*35350*/  PRMT R186, R6, 0x7610, R186 ;  /* 0x0000761006ba7816 */ /* 0x000fe200000000ba */
[----:B0-----:R-:W-:Y:S06]  /*35360*/  BRA `(.L_x_857) ;  /* 0x0000000000fc7947 */ /* 0x001fec0003800000 */
.L_x_856:
        /* <DEDUP_REMOVED lines=15> */
[----:B--2---:R-:W-:-:S02]  /*35460*/  PRMT R156, R24, 0x7610, R156 ;  /* 0x00007610189c7816 */ /* 0x004fc4000000009c */
[----:B------:R-:W-:Y:S02]  /*35470*/  SHF.R.U64 R24, R24, 0x8, R25 ;  /* 0x0000000818187819 */ /* 0x000fe40000001219 */
[C-C-:B---3--:R-:W-:Y:S02]  /*35480*/  SHF.R.U64 R12, R30.reuse, 0x10, R31.reuse ;  /* 0x000000101e0c7819 */ /* 0x148fe4000000121f */
[----:B------:R-:W-:Y:S02]  /*35490*/  SHF.R.U64 R175, R30, 0x8, R31 ;  /* 0x000000081eaf7819 */ /* 0x000fe4000000121f */
[C-C-:B----4-:R-:W-:Y:S02]  /*354a0*/  SHF.R.U64 R169, R160.reuse, 0x8, R161.reuse ;  /* 0x00000008a0a97819 */ /* 0x150fe400000012a1 */
[C-C-:B------:R-:W-:Y:S02]  /*354b0*/  SHF.R.U64 R153, R160.reuse, 0x10, R161.reuse ;  /* 0x00000010a0997819 */ /* 0x140fe400000012a1 */
[----:B------:R-:W-:-:S02]  /*354c0*/  SHF.R.U64 R152, R160, 0x18, R161 ;  /* 0x00000018a0987819 */ /* 0x000fc400000012a1 */
[----:B------:R-:W-:Y:S02]  /*354d0*/  PRMT R162, R160, 0x7610, R162 ;  /* 0x00007610a0a27816 */ /* 0x000fe400000000a2 */
[C-C-:B------:R-:W-:Y:S02]  /*354e0*/  SHF.R.U64 R171, R186.reuse, 0x8, R187.reuse ;  /* 0x00000008baab7819 */ /* 0x140fe400000012bb */
[C-C-:B------:R-:W-:Y:S02]  /*354f0*/  SHF.R.U64 R155, R186.reuse, 0x10, R187.reuse ;  /* 0x00000010ba9b7819 */ /* 0x140fe400000012bb */
[C---:B------:R-:W-:Y:S02]  /*35500*/  SHF.R.U64 R154, R186.reuse, 0x18, R187 ;  /* 0x00000018ba9a7819 */ /* 0x040fe400000012bb */
[----:B------:R-:W-:Y:S02]  /*35510*/  PRMT R163, R186, 0x7610, R163 ;  /* 0x00007610baa37816 */ /* 0x000fe400000000a3 */
[----:B------:R-:W-:-:S02]  /*35520*/  SHF.R.U64 R167, R158, 0x8, R159 ;  /* 0x000000089ea77819 */ /* 0x000fc4000000129f */
[C-C-:B------:R-:W-:Y:S02]  /*35530*/  SHF.R.U64 R149, R158.reuse, 0x10, R159.reuse ;  /* 0x000000109e957819 */ /* 0x140fe4000000129f */
[C---:B------:R-:W-:Y:S02]  /*35540*/  SHF.R.U64 R148, R158.reuse, 0x18, R159 ;  /* 0x000000189e947819 */ /* 0x040fe4000000129f */
[----:B------:R-:W-:Y:S02]  /*35550*/  PRMT R160, R158, 0x7610, R160 ;  /* 0x000076109ea07816 */ /* 0x000fe400000000a0 */
[--C-:B------:R-:W-:Y:S02]  /*35560*/  SHF.R.U64 R185, R30, 0x18, R31.reuse ;  /* 0x000000181eb97819 */ /* 0x100fe4000000121f */
[--C-:B------:R-:W-:Y:S02]  /*35570*/  SHF.R.U32.HI R174, RZ, 0x8, R31.reuse ;  /* 0x00000008ffae7819 */ /* 0x100fe4000001161f */
[----:B------:R-:W-:-:S02]  /*35580*/  SHF.R.U32.HI R184, RZ, 0x10, R31 ;  /* 0x00000010ffb87819 */ /* 0x000fc4000001161f */
[----:B------:R-:W-:Y:S02]  /*35590*/  SHF.R.U32.HI R183, RZ, 0x18, R31 ;  /* 0x00000018ffb77819 */ /* 0x000fe4000001161f */
[----:B------:R-:W-:Y:S02]  /*355a0*/  PRMT R190, R31, 0x7610, R190 ;  /* 0x000076101fbe7816 */ /* 0x000fe400000000be */
[C-C-:B------:R-:W-:Y:S02]  /*355b0*/  SHF.R.U64 R173, R4.reuse, 0x8, R5.reuse ;  /* 0x0000000804ad7819 */ /* 0x140fe40000001205 */
[C-C-:B------:R-:W-:Y:S02]  /*355c0*/  SHF.R.U64 R182, R4.reuse, 0x10, R5.reuse ;  /* 0x0000001004b67819 */ /* 0x140fe40000001205 */
[C---:B------:R-:W-:Y:S02]  /*355d0*/  SHF.R.U64 R181, R4.reuse, 0x18, R5 ;  /* 0x0000001804b57819 */ /* 0x040fe40000001205 */
[----:B------:R-:W-:-:S02]  /*355e0*/  PRMT R189, R4, 0x7610, R189 ;  /* 0x0000761004bd7816 */ /* 0x000fc400000000bd */
[--C-:B------:R-:W-:Y:S02]  /*355f0*/  SHF.R.U32.HI R172, RZ, 0x8, R5.reuse ;  /* 0x00000008ffac7819 */ /* 0x100fe40000011605 */
[--C-:B------:R-:W-:Y:S02]  /*35600*/  SHF.R.U32.HI R180, RZ, 0x10, R5.reuse ;  /* 0x00000010ffb47819 */ /* 0x100fe40000011605 */
[----:B------:R-:W-:Y:S02]  /*35610*/  SHF.R.U32.HI R179, RZ, 0x18, R5 ;  /* 0x00000018ffb37819 */ /* 0x000fe40000011605 */
[----:B------:R-:W-:Y:S02]  /*35620*/  PRMT R188, R5, 0x7610, R188 ;  /* 0x0000761005bc7816 */ /* 0x000fe400000000bc */
[--C-:B------:R-:W-:Y:S02]  /*35630*/  SHF.R.U32.HI R170, RZ, 0x8, R187.reuse ;  /* 0x00000008ffaa7819 */ /* 0x100fe400000116bb */
[----:B------:R-:W-:-:S02]  /*35640*/  SHF.R.U32.HI R178, RZ, 0x10, R187 ;  /* 0x00000010ffb27819 */ /* 0x000fc400000116bb */
[----:B------:R-:W-:Y:S02]  /*35650*/  SHF.R.U32.HI R177, RZ, 0x18, R187 ;  /* 0x00000018ffb17819 */ /* 0x000fe400000116bb */
[--C-:B------:R-:W-:Y:S02]  /*35660*/  SHF.R.U32.HI R168, RZ, 0x8, R161.reuse ;  /* 0x00000008ffa87819 */ /* 0x100fe400000116a1 */
[--C-:B------:R-:W-:Y:S02]  /*35670*/  SHF.R.U32.HI R151, RZ, 0x10, R161.reuse ;  /* 0x00000010ff977819 */ /* 0x100fe400000116a1 */
[----:B------:R-:W-:Y:S02]  /*35680*/  SHF.R.U32.HI R150, RZ, 0x18, R161 ;  /* 0x00000018ff967819 */ /* 0x000fe400000116a1 */
[--C-:B------:R-:W-:Y:S02]  /*35690*/  SHF.R.U32.HI R166, RZ, 0x8, R159.reuse ;  /* 0x00000008ffa67819 */ /* 0x100fe4000001169f */
[----:B------:R-:W-:-:S02]  /*356a0*/  SHF.R.U32.HI R147, RZ, 0x10, R159 ;  /* 0x00000010ff937819 */ /* 0x000fc4000001169f */
[----:B------:R-:W-:Y:S02]  /*356b0*/  SHF.R.U32.HI R146, RZ, 0x18, R159 ;  /* 0x00000018ff927819 */ /* 0x000fe4000001169f */
[C-C-:B------:R-:W-:Y:S02]  /*356c0*/  SHF.R.U64 R165, R2.reuse, 0x8, R3.reuse ;  /* 0x0000000802a57819 */ /* 0x140fe40000001203 */
[C-C-:B------:R-:W-:Y:S02]  /*356d0*/  SHF.R.U64 R145, R2.reuse, 0x10, R3.reuse ;  /* 0x0000001002917819 */ /* 0x140fe40000001203 */
[C-C-:B------:R-:W-:Y:S02]  /*356e0*/  SHF.R.U64 R144, R2.reuse, 0x18, R3.reuse ;  /* 0x0000001802907819 */ /* 0x140fe40000001203 */
[----:B------:R-:W-:Y:S02]  /*356f0*/  PRMT R158, R2, 0x7610, R158 ;  /* 0x00007610029e7816 */ /* 0x000fe4000000009e */
[----:B------:R-:W-:-:S02]  /*35700*/  SHF.R.U32.HI R164, RZ, 0x8, R3 ;  /* 0x00000008ffa47819 */ /* 0x000fc40000011603 */
[--C-:B------:R-:W-:Y:S02]  /*35710*/  SHF.R.U32.HI R143, RZ, 0x10, R3.reuse ;  /* 0x00000010ff8f7819 */ /* 0x100fe40000011603 */
[----:B------:R-:W-:Y:S02]  /*35720*/  SHF.R.U32.HI R45, RZ, 0x18, R3 ;  /* 0x00000018ff2d7819 */ /* 0x000fe40000011603 */
[----:B------:R-:W-:Y:S02]  /*35730*/  PRMT R157, R3, 0x7610, R157 ;  /* 0x00007610039d7816 */ /* 0x000fe4000000009d */
[----:B------:R-:W-:Y:S02]  /*35740*/  PRMT R186, R12, 0x7610, R186 ;  /* 0x000076100cba7816 */ /* 0x000fe400000000ba */
[----:B0-----:R-:W-:-:S07]  /*35750*/  PRMT R176, R24, 0x7610, R176 ;  /* 0x0000761018b07816 */ /* 0x001fce00000000b0 */
.L_x_857:
[----:B------:R-:W-:Y:S05]  /*35760*/  BSYNC.RECONVERGENT B0 ;  /* 0x0000000000007941 */ /* 0x000fea0003800200 */
.L_x_855:
[----:B------:R-:W-:-:S03]  /*35770*/  UMOV UR4, 0xffffffff ;  /* 0xffffffff00047882 */ /* 0x000fc60000000000 */
[----:B------:R-:W-:Y:S05]  /*35780*/  BRA.DIV UR4, `(.L_x_858) ;  /* 0x0000074a04d07947 */ /* 0x000fea000b800000 */
[----:B------:R-:W-:Y:S01]  /*35790*/  IMAD.U32 R3, R155, 0x10000, RZ ;  /* 0x000100009b037824 */ /* 0x000fe200078e00ff */
[----:B------:R-:W-:Y:S01]  /*357a0*/  LOP3.LUT R2, R163, 0xff, RZ, 0xc0, !PT ;  /* 0x000000ffa3027812 */ /* 0x000fe200078ec0ff */
[----:B------:R-:W-:Y:S01]  /*357b0*/  IMAD.U32 R5, R153, 0x10000, RZ ;  /* 0x0001000099057824 */ /* 0x000fe200078e00ff */
[----:B------:R-:W-:Y:S01]  /*357c0*/  LOP3.LUT R4, R162, 0xff, RZ, 0xc0, !PT ;  /* 0x000000ffa2047812 */ /* 0x000fe200078ec0ff */
[----:B------:R-:W0:Y:S01]  /*357d0*/  S2R R20, SR_GEMASK ;  /* 0x0000000000147919 */ /* 0x000e220000003c00 */
[----:B------:R-:W-:Y:S01]  /*357e0*/  PRMT R2, R171, 0x7604, R2 ;  /* 0x00007604ab027816 */ /* 0x000fe20000000002 */
[----:B------:R-:W-:Y:S01]  /*357f0*/  IMAD.U32 R6, R151, 0x10000, RZ ;  /* 0x0001000097067824 */ /* 0x000fe200078e00ff */
[----:B------:R-:W-:Y:S02]  /*35800*/  LOP3.LUT R3, R3, 0xff0000, RZ, 0xc0, !PT ;  /* 0x00ff000003037812 */ /* 0x000fe400078ec0ff */
[----:B------:R-:W-:Y:S02]  /*35810*/  PRMT R4, R169, 0x7604, R4 ;  /* 0x00007604a9047816 */ /* 0x000fe40000000004 */
[----:B------:R-:W-:Y:S01]  /*35820*/  LOP3.LUT R5, R5, 0xff0000, RZ, 0xc0, !PT ;  /* 0x00ff000005057812 */ /* 0x000fe200078ec0ff */
[----:B------:R-:W-:Y:S01]  /*35830*/  IMAD.IADD R12, R2, 0x1, R3 ;  /* 0x00000001020c7824 */ /* 0x000fe200078e0203 */
[----:B------:R-:W-:Y:S01]  /*35840*/  LOP3.LUT R19, R157, 0xff, RZ, 0xc0, !PT ;  /* 0x000000ff9d137812 */ /* 0x000fe200078ec0ff */
[----:B------:R-:W-:Y:S01]  /*35850*/  IMAD.U32 R2, R143, 0x10000, RZ ;  /* 0x000100008f027824 */ /* 0x000fe200078e00ff */
[----:B------:R-:W-:Y:S01]  /*35860*/  LOP3.LUT R16, R160, 0xff, RZ, 0xc0, !PT ;  /* 0x000000ffa0107812 */ /* 0x000fe200078ec0ff */
[----:B------:R-:W-:Y:S01]  /*35870*/  IMAD.IADD R14, R4, 0x1, R5 ;  /* 0x00000001040e7824 */ /* 0x000fe200078e0205 */
[----:B------:R-:W-:Y:S01]  /*35880*/  PRMT R19, R164, 0x7604, R19 ;  /* 0x00007604a4137816 */ /* 0x000fe20000000013 */
[----:B------:R-:W-:Y:S01]  /*35890*/  IMAD.U32 R5, R149, 0x10000, RZ ;  /* 0x0001000095057824 */ /* 0x000fe200078e00ff */
[----:B------:R-:W-:Y:S01]  /*358a0*/  LOP3.LUT R2, R2, 0xff0000, RZ, 0xc0, !PT ;  /* 0x00ff000002027812 */ /* 0x000fe200078ec0ff */
[----:B------:R-:W-:Y:S01]  /*358b0*/  IMAD.U32 R3, R145, 0x10000, RZ ;  /* 0x0001000091037824 */ /* 0x000fe200078e00ff */
[----:B------:R-:W-:Y:S01]  /*358c0*/  PRMT R16, R167, 0x7604, R16 ;  /* 0x00007604a7107816 */ /* 0x000fe20000000010 */
[----:B------:R-:W-:Y:S01]  /*358d0*/  IMAD.U32 R4, R147, 0x10000, RZ ;  /* 0x0001000093047824 */ /* 0x000fe200078e00ff */
[----:B------:R-:W-:Y:S01]  /*358e0*/  LOP3.LUT R5, R5, 0xff0000, RZ, 0xc0, !PT ;  /* 0x00ff000005057812 */ /* 0x000fe200078ec0ff */
[----:B------:R-:W-:Y:S01]  /*358f0*/  IMAD.IADD R19, R19, 0x1, R2 ;  /* 0x0000000113137824 */ /* 0x000fe200078e0202 */
[----:B------:R-:W-:-:S02]  /*35900*/  LOP3.LUT R38, R184, 0xffff, RZ, 0xc0, !PT ;  /* 0x0000ffffb8267812 */ /* 0x000fc400078ec0ff */
[----:B------:R-:W-:Y:S01]  /*35910*/  LOP3.LUT R39, R190, 0xffff, RZ, 0xc0, !PT ;  /* 0x0000ffffbe277812 */ /* 0x000fe200078ec0ff */
[----:B------:R-:W-:Y:S01]  /*35920*/  IMAD.IADD R16, R16, 0x1, R5 ;  /* 0x0000000110107824 */ /* 0x000fe200078e0205 */
[----:B------:R-:W-:Y:S01]  /*35930*/  LOP3.LUT R7, R161, 0xff, RZ, 0xc0, !PT ;  /* 0x000000ffa1077812 */ /* 0x000fe200078ec0ff */
[----:B------:R-:W-:Y:S01]  /*35940*/  IMAD.U32 R2, R38, 0x10000, RZ ;  /* 0x0001000026027824 */ /* 0x000fe200078e00ff */
[----:B------:R-:W-:Y:S02]  /*35950*/  LOP3.LUT R5, R39, 0xff, RZ, 0xc0, !PT ;  /* 0x000000ff27057812 */ /* 0x000fe400078ec0ff */
[----:B------:R-:W-:Y:S02]  /*35960*/  PRMT R7, R168, 0x7604, R7 ;  /* 0x00007604a8077816 */ /* 0x000fe40000000007 */
[----:B------:R-:W-:Y:S02]  /*35970*/  PRMT R5, R174, 0x7604, R5 ;  /* 0x00007604ae057816 */ /* 0x000fe40000000005 */
[----:B------:R-:W-:-:S02]  /*35980*/  LOP3.LUT R2, R2, 0xff0000, RZ, 0xc0, !PT ;  /* 0x00ff000002027812 */ /* 0x000fc400078ec0ff */
[----:B------:R-:W-:Y:S02]  /*35990*/  LOP3.LUT R6, R6, 0xff0000, RZ, 0xc0, !PT ;  /* 0x00ff000006067812 */ /* 0x000fe400078ec0ff */
[----:B------:R-:W-:Y:S01]  /*359a0*/  LOP3.LUT R32, R180, 0xffff, RZ, 0xc0, !PT ;  /* 0x0000ffffb4207812 */ /* 0x000fe200078ec0ff */
[----:B------:R-:W-:Y:S01]  /*359b0*/  IMAD.IADD R5, R5, 0x1, R2 ;  /* 0x0000000105057824 */ /* 0x000fe200078e0202 */
[----:B------:R-:W-:Y:S01]  /*359c0*/  LOP3.LUT R33, R188, 0xffff, RZ, 0xc0, !PT ;  /* 0x0000ffffbc217812 */ /* 0x000fe200078ec0ff */
[----:B------:R-:W-:Y:S01]  /*359d0*/  IMAD.IADD R15, R7, 0x1, R6 ;  /* 0x00000001070f7824 */ /* 0x000fe200078e0206 */
[----:B------:R-:W-:Y:S01]  /*359e0*/  LOP3.LUT R29, R178, 0xffff, RZ, 0xc0, !PT ;  /* 0x0000ffffb21d7812 */ /* 0x000fe200078ec0ff */
[----:B------:R-:W-:Y:S01]  /*359f0*/  IMAD.U32 R2, R32, 0x10000, RZ ;  /* 0x0001000020027824 */ /* 0x000fe200078e00ff */
[----:B------:R-:W-:Y:S02]  /*35a00*/  LOP3.LUT R7, R33, 0xff, RZ, 0xc0, !PT ;  /* 0x000000ff21077812 */ /* 0x000fe400078ec0ff */
[----:B------:R-:W-:-:S02]  /*35a10*/  LOP3.LUT R31, R187, 0xffff, RZ, 0xc0, !PT ;  /* 0x0000ffffbb1f7812 */ /* 0x000fc400078ec0ff */
[----:B------:R-:W-:Y:S02]  /*35a20*/  PRMT R7, R172, 0x7604, R7 ;  /* 0x00007604ac077816 */ /* 0x000fe40000000007 */
[----:B------:R-:W-:Y:S02]  /*35a30*/  LOP3.LUT R2, R2, 0xff0000, RZ, 0xc0, !PT ;  /* 0x00ff000002027812 */ /* 0x000fe400078ec0ff */
[----:B------:R-:W-:Y:S02]  /*35a40*/  LOP3.LUT R13, R31, 0xff, RZ, 0xc0, !PT ;  /* 0x000000ff1f0d7812 */ /* 0x000fe400078ec0ff */
[----:B------:R-:W-:Y:S01]  /*35a50*/  VOTE.ANY R98, PT, !P0 ;  /* 0x0000000000627806 */ /* 0x000fe200040e0100 */
[----:B------:R-:W-:Y:S01]  /*35a60*/  IMAD.IADD R7, R7, 0x1, R2 ;  /* 0x0000000107077824 */ /* 0x000fe200078e0202 */
[----:B------:R-:W-:Y:S01]  /*35a70*/  PRMT R13, R170, 0x7604, R13 ;  /* 0x00007604aa0d7816 */ /* 0x000fe2000000000d */
[----:B------:R-:W-:Y:S01]  /*35a80*/  IMAD.U32 R2, R29, 0x10000, RZ ;  /* 0x000100001d027824 */ /* 0x000fe200078e00ff */
[----:B0-----:R-:W-:-:S02]  /*35a90*/  LOP3.LUT R98, R98, 0x80000000, R20, 0xec, !PT ;  /* 0x8000000062627812 */ /* 0x001fc400078eec14 */
[----:B------:R-:W-:Y:S02]  /*35aa0*/  LOP3.LUT R18, R158, 0xff, RZ, 0xc0, !PT ;  /* 0x000000ff9e127812 */ /* 0x000fe400078ec0ff */
[----:B------:R-:W-:Y:S02]  /*35ab0*/  LOP3.LUT R2, R2, 0xff0000, RZ, 0xc0, !PT ;  /* 0x00ff000002027812 */ /* 0x000fe400078ec0ff */
[----:B------:R-:W-:Y:S02]  /*35ac0*/  LOP3.LUT R17, R159, 0xff, RZ, 0xc0, !PT ;  /* 0x000000ff9f117812 */ /* 0x000fe400078ec0ff */
[----:B------:R-:W-:Y:S01]  /*35ad0*/  PRMT R18, R165, 0x7604, R18 ;  /* 0x00007604a5127816 */ /* 0x000fe20000000012 */
[----:B------:R-:W-:Y:S01]  /*35ae0*/  IMAD.IADD R13, R13, 0x1, R2 ;  /* 0x000000010d0d7824 */ /* 0x000fe200078e0202 */
[----:B------:R-:W-:Y:S01]  /*35af0*/  LOP3.LUT R3, R3, 0xff0000, RZ, 0xc0, !PT ;  /* 0x00ff000003037812 */ /* 0x000fe200078ec0ff */
[----:B------:R-:W-:Y:S01]  /*35b00*/  VIADD R2, R98, 0xffffffff ;  /* 0xffffffff62027836 */ /* 0x000fe20000000000 */
[----:B------:R-:W-:-:S02]  /*35b10*/  PRMT R17, R166, 0x7604, R17 ;  /* 0x00007604a6117816 */ /* 0x000fc40000000011 */
[----:B------:R-:W-:Y:S01]  /*35b20*/  LOP3.LUT R4, R4, 0xff0000, RZ, 0xc0, !PT ;  /* 0x00ff000004047812 */ /* 0x000fe200078ec0ff */
[----:B------:R-:W-:Y:S01]  /*35b30*/  IMAD.IADD R18, R18, 0x1, R3 ;  /* 0x0000000112127824 */ /* 0x000fe200078e0203 */
[----:B------:R-:W-:Y:S02]  /*35b40*/  LOP3.LUT R98, R98, R2, RZ, 0xc, !PT ;  /* 0x0000000262627212 */ /* 0x000fe400078e0cff */
[----:B------:R-:W-:Y:S01]  /*35b50*/  LOP3.LUT R2, R154, 0xffff, RZ, 0xc0, !PT ;  /* 0x0000ffff9a027812 */ /* 0x000fe200078ec0ff */
[----:B------:R-:W-:Y:S01]  /*35b60*/  IMAD.IADD R17, R17, 0x1, R4 ;  /* 0x0000000111117824 */ /* 0x000fe200078e0204 */
[----:B------:R-:W-:Y:S02]  /*35b70*/  LOP3.LUT R36, R186, 0xffff, RZ, 0xc0, !PT ;  /* 0x0000ffffba247812 */ /* 0x000fe400078ec0ff */
[----:B------:R-:W-:Y:S01]  /*35b80*/  LOP3.LUT R37, R30, 0xffff, RZ, 0xc0, !PT ;  /* 0x0000ffff1e257812 */ /* 0x000fe200078ec0ff */
[----:B------:R-:W-:Y:S01]  /*35b90*/  IMAD R12, R2, 0x1000000, R12 ;  /* 0x01000000020c7824 */ /* 0x000fe200078e020c */
[----:B------:R-:W-:Y:S01]  /*35ba0*/  LOP3.LUT R2, R152, 0xffff, RZ, 0xc0, !PT ;  /* 0x0000ffff98027812 */ /* 0x000fe200078ec0ff */
[----:B------:R-:W-:Y:S01]  /*35bb0*/  IMAD.U32 R3, R36, 0x10000, RZ ;  /* 0x0001000024037824 */ /* 0x000fe200078e00ff */
[----:B------:R-:W-:Y:S01]  /*35bc0*/  LOP3.LUT R4, R37, 0xff, RZ, 0xc0, !PT ;  /* 0x000000ff25047812 */ /* 0x000fe200078ec0ff */
[----:B------:R-:W0:Y:S01]  /*35bd0*/  POPC R98, R98 ;  /* 0x0000006200627309 */ /* 0x000e220000000000 */
[----:B------:R-:W-:Y:S01]  /*35be0*/  LOP3.LUT R34, R182, 0xffff, RZ, 0xc0, !PT ;  /* 0x0000ffffb6227812 */ /* 0x000fe200078ec0ff */
[----:B------:R-:W-:Y:S01]  /*35bf0*/  IMAD R14, R2, 0x1000000, R14 ;  /* 0x01000000020e7824 */ /* 0x000fe200078e020e */
[----:B------:R-:W-:-:S02]  /*35c00*/  LOP3.LUT R2, R150, 0xffff, RZ, 0xc0, !PT ;  /* 0x0000ffff96027812 */ /* 0x000fc400078ec0ff */
[----:B------:R-:W-:Y:S02]  /*35c10*/  PRMT R4, R175, 0x7604, R4 ;  /* 0x00007604af047816 */ /* 0x000fe40000000004 */
[----:B------:R-:W-:Y:S01]  /*35c20*/  LOP3.LUT R3, R3, 0xff0000, RZ, 0xc0, !PT ;  /* 0x00ff000003037812 */ /* 0x000fe200078ec0ff */
[----:B------:R-:W-:Y:S01]  /*35c30*/  IMAD R15, R2, 0x1000000, R15 ;  /* 0x01000000020f7824 */ /* 0x000fe200078e020f */
[----:B------:R-:W-:Y:S02]  /*35c40*/  LOP3.LUT R2, R148, 0xffff, RZ, 0xc0, !PT ;  /* 0x0000ffff94027812 */ /* 0x000fe400078ec0ff */
[----:B------:R-:W-:Y:S01]  /*35c50*/  LOP3.LUT R35, R189, 0xffff, RZ, 0xc0, !PT ;  /* 0x0000ffffbd237812 */ /* 0x000fe200078ec0ff */
[----:B------:R-:W-:Y:S01]  /*35c60*/  IMAD.IADD R4, R4, 0x1, R3 ;  /* 0x0000000104047824 */ /* 0x000fe200078e0203 */
[----:B------:R-:W-:Y:S01]  /*35c70*/  LOP3.LUT R28, R185, 0xffff, RZ, 0xc0, !PT ;  /* 0x0000ffffb91c7812 */ /* 0x000fe200078ec0ff */
[----:B------:R-:W-:Y:S01]  /*35c80*/  IMAD R16, R2, 0x1000000, R16 ;  /* 0x0100000002107824 */ /* 0x000fe200078e0210 */
[----:B------:R-:W-:Y:S01]  /*35c90*/  LOP3.LUT R2, R146, 0xffff, RZ, 0xc0, !PT ;  /* 0x0000ffff92027812 */ /* 0x000fe200078ec0ff */
[----:B------:R-:W-:Y:S01]  /*35ca0*/  IMAD.U32 R3, R34, 0x10000, RZ ;  /* 0x0001000022037824 */ /* 0x000fe200078e00ff */
[----:B------:R-:W-:Y:S01]  /*35cb0*/  LOP3.LUT R6, R35, 0xff, RZ, 0xc0, !PT ;  /* 0x000000ff23067812 */ /* 0x000fe200078ec0ff */
[----:B------:R-:W-:Y:S01]  /*35cc0*/  IMAD R4, R28, 0x1000000, R4 ;  /* 0x010000001c047824 */ /* 0x000fe200078e0204 */
[----:B------:R-:W-:Y:S01]  /*35cd0*/  LOP3.LUT R40, R183, 0xffff, RZ, 0xc0, !PT ;  /* 0x0000ffffb7287812 */ /* 0x000fe200078ec0ff */
[----:B------:R-:W-:Y:S01]  /*35ce0*/  IMAD R17, R2, 0x1000000, R17 ;  /* 0x0100000002117824 */ /* 0x000fe200078e0211 */
[----:B------:R-:W-:Y:S01]  /*35cf0*/  LOP3.LUT R2, R144, 0xffff, RZ, 0xc0, !PT ;  /* 0x0000ffff90027812 */ /* 0x000fe200078ec0ff */
[----:B0-----:R0:W1:Y:S01]  /*35d00*/  SHFL.DOWN PT, R12, R12, 0x1, R98 ;  /* 0x082000000c0c7989 */ /* 0x00106200000e0062 */
[----:B------:R-:W-:Y:S01]  /*35d10*/  PRMT R6, R173, 0x7604, R6 ;  /* 0x00007604ad067816 */ /* 0x000fe20000000006 */
[----:B------:R-:W-:Y:S01]  /*35d20*/  IMAD R5, R40, 0x1000000, R5 ;  /* 0x0100000028057824 */ /* 0x000fe200078e0205 */
[----:B------:R-:W-:Y:S01]  /*35d30*/  LOP3.LUT R3, R3, 0xff0000, RZ, 0xc0, !PT ;  /* 0x00ff000003037812 */ /* 0x000fe200078ec0ff */
[----:B------:R-:W-:Y:S01]  /*35d40*/  IMAD R18, R2, 0x1000000, R18 ;  /* 0x0100000002127824 */ /* 0x000fe200078e0212 */
[----:B------:R-:W-:Y:S01]  /*35d50*/  LOP3.LUT R2, R45, 0xffff, RZ, 0xc0, !PT ;  /* 0x0000ffff2d027812 */ /* 0x000fe200078ec0ff */
[----:B------:R0:W2:Y:S01]  /*35d60*/  SHFL.DOWN PT, R14, R14, 0x1, R98 ;  /* 0x082000000e0e7989 */ /* 0x0000a200000e0062 */
        /* <DEDUP_REMOVED lines=8> */
[----:B------:R0:W3:Y:S01]  /*35df0*/  SHFL.DOWN PT, R15, R15, 0x1, R98 ;  /* 0x082000000f0f7989 */ /* 0x0000e200000e0062 */
[----:B------:R-:W-:Y:S01]  /*35e00*/  IMAD R13, R24, 0x1000000, R13 ;  /* 0x01000000180d7824 */ /* 0x000fe200078e020d */
[----:B------:R-:W-:-:S02]  /*35e10*/  PRMT R23, R176, 0x7604, R23 ;  /* 0x00007604b0177816 */ /* 0x000fc40000000017 */
[----:B------:R0:W4:Y:S04]  /*35e20*/  SHFL.DOWN PT, R16, R16, 0x1, R98 ;  /* 0x0820000010107989 */ /* 0x00012800000e0062 */
[----:B------:R0:W0:Y:S04]  /*35e30*/  SHFL.DOWN PT, R23, R23, 0x1, R98 ;  /* 0x0820000017177989 */ /* 0x00002800000e0062 */
        /* <DEDUP_REMOVED lines=9> */
[----:B-----5:R0:W0:Y:S04]  /*35ed0*/  SHFL.DOWN PT, R2, R8, 0x1, R98 ;  /* 0x0820000008027989 */ /* 0x02002800000e0062 */
[----:B------:R0:W0:Y:S04]  /*35ee0*/  SHFL.DOWN PT, R3, R9, 0x1, R98 ;  /* 0x0820000009037989 */ /* 0x00002800000e0062 */
[----:B------:R0:W0:Y:S04]  /*35ef0*/  SHFL.DOWN PT, R20, R10, 0x1, R98 ;  /* 0x082000000a147989 */ /* 0x00002800000e0062 */
[----:B-1234-:R0:W0:Y:S02]  /*35f00*/  SHFL.DOWN PT, R21, R11, 0x1, R98 ;  /* 0x082000000b157989 */ /* 0x01e02400000e0062 */
.L_x_1870:
[----:B------:R-:W1:Y:S01]  /*35f10*/  S2R R41, SR_LANEID ;  /* 0x0000000000297919 */ /* 0x000e620000000000 */
[----:B------:R-:W-:Y:S01]  /*35f20*/  BSSY.RECONVERGENT B1, `(.L_x_859) ;  /* 0x00000e4000017945 */ /* 0x000fe20003800200 */
[----:B-1----:R-:W-:-:S13]  /*35f30*/  ISETP.GE.AND P0, PT, R41, R98, PT ;  /* 0x000000622900720c */ /* 0x002fda0003f06270 */
[----:B------:R-:W-:Y:S05]  /*35f40*/  @P0 BRA `(.L_x_860) ;  /* 0x0000000c00840947 */ /* 0x000fea0003800000 */
[----:B0-----:R0:W-:Y:S01]  /*35f50*/  STL.128 [R1+0x60], R12 ;  /* 0x0000600c01007387 */ /* 0x0011e20000100c00 */
[----:B------:R-:W-:Y:S01]  /*35f60*/  ISETP.NE.U32.AND P0, PT, R8, RZ, PT ;  /* 0x000000ff0800720c */ /* 0x000fe20003f05070 */
[----:B------:R-:W-:Y:S02]  /*35f70*/  BSSY.RECONVERGENT B0, `(.L_x_860) ;  /* 0x00000de000007945 */ /* 0x000fe40003800200 */
[----:B------:R1:W-:Y:S01]  /*35f80*/  STL.128 [R1+0x70], R16 ;  /* 0x0000701001007387 */ /* 0x0003e20000100c00 */
[----:B------:R-:W-:-:S03]  /*35f90*/  ISETP.NE.AND.EX P0, PT, R9, RZ, PT, P0 ;  /* 0x000000ff0900720c */ /* 0x000fc60003f05300 */
[----:B------:R2:W-:Y:S04]  /*35fa0*/  STL.128 [R1+0x50], R4 ;  /* 0x0000500401007387 */ /* 0x0005e80000100c00 */
[----:B------:R-:W-:Y:S01]  /*35fb0*/  STL [R1+0x3c], R25 ;  /* 0x00003c1901007387 */ /* 0x000fe20000100800 */
[----:B0-----:R-:W-:-:S03]  /*35fc0*/  LOP3.LUT R14, R175, 0xffff, RZ, 0xc0, !PT ;  /* 0x0000ffffaf0e7812 */ /* 0x001fc600078ec0ff */
[----:B------:R-:W-:Y:S01]  /*35fd0*/  STL.64 [R1+0x40], R10 ;  /* 0x0000400a01007387 */ /* 0x000fe20000100a00 */
[----:B------:R-:W-:Y:S02]  /*35fe0*/  LOP3.LUT R12, R174, 0xffff, RZ, 0xc0, !PT ;  /* 0x0000ffffae0c7812 */ /* 0x000fe400078ec0ff */
[----:B------:R-:W-:Y:S01]  /*35ff0*/  PRMT R37, R37, 0x3340, R14 ;  /* 0x0000334025257816 */ /* 0x000fe2000000000e */
[----:B------:R-:W-:Y:S01]  /*36000*/  STL.64 [R1+0x48], R2 ;  /* 0x0000480201007387 */ /* 0x000fe20000100a00 */
[----:B------:R-:W-:Y:S02]  /*36010*/  LOP3.LUT R14, R172, 0xffff, RZ, 0xc0, !PT ;  /* 0x0000ffffac0e7812 */ /* 0x000fe400078ec0ff */
[----:B-1----:R-:W-:Y:S01]  /*36020*/  LOP3.LUT R18, R155, 0xffff, RZ, 0xc0, !PT ;  /* 0x0000ffff9b127812 */ /* 0x002fe200078ec0ff */
[----:B------:R-:W-:Y:S01]  /*36030*/  STL [R1+0x84], R22 ;  /* 0x0000841601007387 */ /* 0x000fe20000100800 */
[----:B------:R-:W-:Y:S02]  /*36040*/  PRMT R33, R33, 0x3340, R14 ;  /* 0x0000334021217816 */ /* 0x000fe4000000000e */
[----:B------:R-:W-:Y:S01]  /*36050*/  LOP3.LUT R14, R173, 0xffff, RZ, 0xc0, !PT ;  /* 0x0000ffffad0e7812 */ /* 0x000fe200078ec0ff */
[----:B------:R-:W-:Y:S01]  /*36060*/  STL.64 [R1+0x88], R20 ;  /* 0x0000881401007387 */ /* 0x000fe20000100a00 */
[----:B------:R-:W-:-:S02]  /*36070*/  PRMT R17, R38, 0x3340, R40 ;  /* 0x0000334026117816 */ /* 0x000fc40000000028 */
[----:B------:R-:W-:Y:S01]  /*36080*/  PRMT R35, R35, 0x3340, R14 ;  /* 0x0000334023237816 */ /* 0x000fe2000000000e */
[----:B------:R-:W-:Y:S01]  /*36090*/  STL.64 [R1], R8 ;  /* 0x0000000801007387 */ /* 0x000fe20000100a00 */
[----:B------:R-:W-:Y:S02]  /*360a0*/  LOP3.LUT R14, R170, 0xffff, RZ, 0xc0, !PT ;  /* 0x0000ffffaa0e7812 */ /* 0x000fe400078ec0ff */
[----:B------:R-:W-:Y:S02]  /*360b0*/  PRMT R12, R39, 0x3340, R12 ;  /* 0x00003340270c7816 */ /* 0x000fe4000000000c */
[----:B------:R-:W-:Y:S02]  /*360c0*/  PRMT R31, R31, 0x3340, R14 ;  /* 0x000033401f1f7816 */ /* 0x000fe4000000000e */
[----:B------:R-:W-:Y:S02]  /*360d0*/  LOP3.LUT R14, R154, 0xffff, RZ, 0xc0, !PT ;  /* 0x0000ffff9a0e7812 */ /* 0x000fe400078ec0ff */
[----:B------:R-:W-:-:S02]  /*360e0*/  LOP3.LUT R19, R163, 0xffff, RZ, 0xc0, !PT ;  /* 0x0000ffffa3137812 */ /* 0x000fc400078ec0ff */
[----:B------:R-:W-:Y:S02]  /*360f0*/  PRMT R14, R18, 0x3340, R14 ;  /* 0x00003340120e7816 */ /* 0x000fe4000000000e */
        /* <DEDUP_REMOVED lines=10> */
[----:B------:R-:W-:-:S02]  /*361a0*/  LOP3.LUT R26, R169, 0xffff, RZ, 0xc0, !PT ;  /* 0x0000ffffa91a7812 */ /* 0x000fc400078ec0ff */
[----:B------:R-:W-:Y:S01]  /*361b0*/  LOP3.LUT R18, R147, 0xffff, RZ, 0xc0, !PT ;  /* 0x0000ffff93127812 */ /* 0x000fe200078ec0ff */
[----:B------:R0:W-:Y:S01]  /*361c0*/  STL.128 [R1+0x10], R12 ;  /* 0x0000100c01007387 */ /* 0x0001e20000100c00 */
[----:B------:R-:W-:Y:S02]  /*361d0*/  LOP3.LUT R24, R166, 0xffff, RZ, 0xc0, !PT ;  /* 0x0000ffffa6187812 */ /* 0x000fe400078ec0ff */
[----:B------:R-:W-:Y:S02]  /*361e0*/  LOP3.LUT R19, R149, 0xffff, RZ, 0xc0, !PT ;  /* 0x0000ffff95137812 */ /* 0x000fe400078ec0ff */
[----:B------:R-:W-:Y:S02]  /*361f0*/  LOP3.LUT R27, R160, 0xffff, RZ, 0xc0, !PT ;  /* 0x0000ffffa01b7812 */ /* 0x000fe400078ec0ff */
[----:B--2---:R-:W-:Y:S02]  /*36200*/  LOP3.LUT R7, R45, 0xffff, RZ, 0xc0, !PT ;  /* 0x0000ffff2d077812 */ /* 0x004fe400078ec0ff */
[----:B------:R-:W-:-:S02]  /*36210*/  LOP3.LUT R5, R164, 0xffff, RZ, 0xc0, !PT ;  /* 0x0000ffffa4057812 */ /* 0x000fc400078ec0ff */
[----:B------:R-:W-:Y:S02]  /*36220*/  LOP3.LUT R6, R157, 0xffff, RZ, 0xc0, !PT ;  /* 0x0000ffff9d067812 */ /* 0x000fe400078ec0ff */
[----:B------:R-:W-:Y:S02]  /*36230*/  PRMT R16, R36, 0x3340, R28 ;  /* 0x0000334024107816 */ /* 0x000fe4000000001c */
[----:B------:R-:W-:Y:S02]  /*36240*/  PRMT R5, R6, 0x3340, R5 ;  /* 0x0000334006057816 */ /* 0x000fe40000000005 */
[----:B0-----:R-:W-:Y:S02]  /*36250*/  LOP3.LUT R13, R150, 0xffff, RZ, 0xc0, !PT ;  /* 0x0000ffff960d7812 */ /* 0x001fe400078ec0ff */
        /* <DEDUP_REMOVED lines=17> */
[----:B------:R-:W-:Y:S02]  /*36370*/  PRMT R24, R18, 0x3340, R24 ;  /* 0x0000334012187816 */ /* 0x000fe40000000018 */
[----:B------:R-:W-:Y:S01]  /*36380*/  LOP3.LUT R18, R148, 0xffff, RZ, 0xc0, !PT ;  /* 0x0000ffff94127812 */ /* 0x000fe200078ec0ff */
[----:B------:R-:W-:Y:S01]  /*36390*/  STL.64 [R1+0x8], R16 ;  /* 0x0000081001007387 */ /* 0x000fe20000100a00 */
[----:B------:R-:W-:-:S02]  /*363a0*/  PRMT R15, R24, 0x5410, R15 ;  /* 0x00005410180f7816 */ /* 0x000fc4000000000f */
[----:B------:R-:W-:Y:S02]  /*363b0*/  PRMT R18, R19, 0x3340, R18 ;  /* 0x0000334013127816 */ /* 0x000fe40000000012 */
[----:B------:R-:W-:Y:S02]  /*363c0*/  LOP3.LUT R19, R167, 0xffff, RZ, 0xc0, !PT ;  /* 0x0000ffffa7137812 */ /* 0x000fe400078ec0ff */
[----:B------:R-:W-:Y:S02]  /*363d0*/  IADD3 R8, P1, PT, R2, R8, RZ ;  /* 0x0000000802087210 */ /* 0x000fe40007f3e0ff */
[----:B------:R-:W-:-:S03]  /*363e0*/  PRMT R19, R27, 0x3340, R19 ;  /* 0x000033401b137816 */ /* 0x000fc60000000013 */
[----:B------:R-:W-:Y:S01]  /*363f0*/  IMAD.X R9, R3, 0x1, R9, P1 ;  /* 0x0000000103097824 */ /* 0x000fe200008e0609 */
[----:B------:R-:W-:-:S05]  /*36400*/  PRMT R14, R19, 0x5410, R18 ;  /* 0x00005410130e7816 */ /* 0x000fca0000000012 */
[----:B------:R0:W-:Y:S02]  /*36410*/  STL.128 [R1+0x20], R12 ;  /* 0x0000200c01007387 */ /* 0x0001e40000100c00 */
[----:B0-----:R-:W-:Y:S02]  /*36420*/  LOP3.LUT R12, R143, 0xffff, RZ, 0xc0, !PT ;  /* 0x0000ffff8f0c7812 */ /* 0x001fe400078ec0ff */
[----:B------:R-:W-:Y:S02]  /*36430*/  LOP3.LUT R13, R158, 0xffff, RZ, 0xc0, !PT ;  /* 0x0000ffff9e0d7812 */ /* 0x000fe400078ec0ff */
[----:B------:R-:W-:Y:S02]  /*36440*/  PRMT R7, R12, 0x3340, R7 ;  /* 0x000033400c077816 */ /* 0x000fe40000000007 */
[----:B------:R-:W-:Y:S02]  /*36450*/  LOP3.LUT R12, R145, 0xffff, RZ, 0xc0, !PT ;  /* 0x0000ffff910c7812 */ /* 0x000fe400078ec0ff */
[----:B------:R-:W-:-:S02]  /*36460*/  PRMT R7, R5, 0x5410, R7 ;  /* 0x0000541005077816 */ /* 0x000fc40000000007 */
[----:B------:R-:W-:Y:S02]  /*36470*/  PRMT R6, R12, 0x3340, R6 ;  /* 0x000033400c067816 */ /* 0x000fe40000000006 */
[----:B------:R-:W-:Y:S02]  /*36480*/  LOP3.LUT R12, R165, 0xffff, RZ, 0xc0, !PT ;  /* 0x0000ffffa50c7812 */ /* 0x000fe400078ec0ff */
[--C-:B------:R-:W-:Y:S02]  /*36490*/  SHF.R.U32.HI R5, RZ, 0x8, R23.reuse ;  /* 0x00000008ff057819 */ /* 0x100fe40000011617 */
[----:B------:R-:W-:Y:S02]  /*364a0*/  PRMT R12, R13, 0x3340, R12 ;  /* 0x000033400d0c7816 */ /* 0x000fe4000000000c */
[----:B------:R-:W-:Y:S02]  /*364b0*/  PRMT R23, R5, 0x7604, R23 ;  /* 0x0000760405177816 */ /* 0x000fe40000000017 */
[----:B------:R-:W-:-:S02]  /*364c0*/  PRMT R5, R176, 0x7604, R156 ;  /* 0x00007604b0057816 */ /* 0x000fc4000000009c */
[----:B------:R-:W-:Y:S01]  /*364d0*/  PRMT R6, R12, 0x5410, R6 ;  /* 0x000054100c067816 */ /* 0x000fe20000000006 */
[----:B------:R0:W-:Y:S04]  /*364e0*/  STL.U16 [R1+0x80], R23 ;  /* 0x0000801701007387 */ /* 0x0001e80000100400 */
[----:B------:R0:W-:Y:S04]  /*364f0*/  STL.U16 [R1+0x38], R5 ;  /* 0x0000380501007387 */ /* 0x0001e80000100400 */
[----:B------:R0:W-:Y:S01]  /*36500*/  STL.64 [R1+0x30], R6 ;  /* 0x0000300601007387 */ /* 0x0001e20000100a00 */
        /* <DEDUP_REMOVED lines=8> */
.L_x_863:
[----:B0-----:R-:W-:-:S05]  /*36590*/  IMAD.IADD R5, R1, 0x1, R2 ;  /* 0x0000000101057824 */ /* 0x001fca00078e0202 */
[----:B------:R-:W2:Y:S02]  /*365a0*/  LDL.U8 R3, [R5+0x160] ;  /* 0x0001600005037983 */ /* 0x000ea40000100000 */
[----:B--2---:R-:W-:Y:S01]  /*365b0*/  ISETP.NE.AND P0, PT, R3, RZ, PT ;  /* 0x000000ff0300720c */ /* 0x004fe20003f05270 */
[----:B------:R-:W-:Y:S02]  /*365c0*/  IMAD.MOV.U32 R3, RZ, RZ, R2 ;  /* 0x000000ffff037224 */ /* 0x000fe400078e0002 */
[----:B------:R-:W-:-:S10]  /*365d0*/  VIADD R2, R2, 0x1 ;  /* 0x0000000102027836 */ /* 0x000fd40000000000 */
[----:B------:R-:W-:Y:S05]  /*365e0*/  @P0 BRA `(.L_x_863) ;  /* 0xfffffffc00e80947 */ /* 0x000fea000383ffff */
[----:B------:R-:W-:Y:S05]  /*365f0*/  BSYNC.RECONVERGENT B2 ;  /* 0x0000000000027941 */ /* 0x000fea0003800200 */
.L_x_862:
[----:B------:R-:W-:Y:S01]  /*36600*/  LOP3.LUT P0, RZ, R4, 0xff, RZ, 0xc0, !PT ;  /* 0x000000ff04ff7812 */ /* 0x000fe2000780c0ff */
[----:B------:R-:W-:Y:S01]  /*36610*/  BSSY.RECONVERGENT B2, `(.L_x_864) ;  /* 0x0000010000027945 */ /* 0x000fe20003800200 */
[----:B------:R-:W-:-:S11]  /*36620*/  IMAD.MOV.U32 R2, RZ, RZ, R3 ;  /* 0x000000ffff027224 */ /* 0x000fd600078e0003 */
[----:B------:R-:W-:Y:S05]  /*36630*/  @!P0 BRA `(.L_x_865) ;  /* 0x0000000000348947 */ /* 0x000fea0003800000 */
[----:B------:R-:W-:Y:S01]  /*36640*/  BSSY.RECONVERGENT B3, `(.L_x_866) ;  /* 0x000000b000037945 */ /* 0x000fe20003800200 */
[----:B------:R-:W-:-:S07]  /*36650*/  IMAD.MOV.U32 R2, RZ, RZ, RZ ;  /* 0x000000ffff027224 */ /* 0x000fce00078e00ff */
.L_x_867:
        /* <DEDUP_REMOVED lines=10> */
.L_x_866:
[----:B------:R-:W-:-:S07]  /*36700*/  IMAD.MOV.U32 R2, RZ, RZ, R5 ;  /* 0x000000ffff027224 */ /* 0x000fce00078e0005 */
.L_x_865:
[----:B------:R-:W-:Y:S05]  /*36710*/  BSYNC.RECONVERGENT B2 ;  /* 0x0000000000027941 */ /* 0x000fea0003800200 */
.L_x_864:
[----:B------:R-:W-:Y:S01]  /*36720*/  IMAD.IADD R3, R1, 0x1, R2 ;  /* 0x0000000101037824 */ /* 0x000fe200078e0202 */
[----:B------:R-:W-:Y:S01]  /*36730*/  BSSY.RECONVERGENT B2, `(.L_x_868) ;  /* 0x0000009000027945 */ /* 0x000fe20003800200 */
[----:B------:R-:W-:-:S03]  /*36740*/  IMAD.MOV.U32 R2, RZ, RZ, RZ ;  /* 0x000000ffff027224 */ /* 0x000fc600078e00ff */
[----:B------:R0:W-:Y:S04]  /*36750*/  STL.U8 [R3+0x161], RZ ;  /* 0x000161ff03007387 */ /* 0x0001e80000100000 */
.L_x_869:
[----:B------:R-:W-:-:S05]  /*36760*/  IMAD.IADD R4, R1, 0x1, R2 ;  /* 0x0000000101047824 */ /* 0x000fca00078e0202 */
[----:B0-----:R-:W2:Y:S02]  /*36770*/  LDL.U8 R3, [R4+0x160] ;  /* 0x0001600004037983 */ /* 0x001ea40000100000 */
[----:B--2---:R-:W-:Y:S01]  /*36780*/  ISETP.NE.AND P0, PT, R3, RZ, PT ;  /* 0x000000ff0300720c */ /* 0x004fe20003f05270 */
[----:B------:R-:W-:Y:S02]  /*36790*/  IMAD.MOV.U32 R3, RZ, RZ, R2 ;  /* 0x000000ffff037224 */ /* 0x000fe400078e0002 */
[----:B------:R-:W-:-:S10]  /*367a0*/  VIADD R2, R2, 0x1 ;  /* 0x0000000102027836 */ /* 0x000fd40000000000 */
[----:B------:R-:W-:Y:S05]  /*367b0*/  @P0 BRA `(.L_x_869) ;  /* 0xfffffffc00e80947 */ /* 0x000fea000383ffff */
[----:B------:R-:W-:Y:S05]  /*367c0*/  BSYNC.RECONVERGENT B2 ;  /* 0x0000000000027941 */ /* 0x000fea0003800200 */
.L_x_868:
[----:B------:R-:W-:Y:S01]  /*367d0*/  LOP3.LUT P0, RZ, R30, 0xff, RZ, 0xc0, !PT ;  /* 0x000000ff1eff7812 */ /* 0x000fe2000780c0ff */
[----:B------:R-:W-:Y:S01]  /*367e0*/  BSSY.RECONVERGENT B2, `(.L_x_870) ;  /* 0x0000010000027945 */ /* 0x000fe20003800200 */
[----:B------:R-:W-:-:S11]  /*367f0*/  IMAD.MOV.U32 R2, RZ, RZ, R3 ;  /* 0x000000ffff027224 */ /* 0x000fd600078e0003 */
[----:B------:R-:W-:Y:S05]  /*36800*/  @!P0 BRA `(.L_x_871) ;  /* 0x0000000000348947 */ /* 0x000fea0003800000 */
[----:B------:R-:W-:Y:S01]  /*36810*/  BSSY.RECONVERGENT B3, `(.L_x_872) ;  /* 0x000000b000037945 */ /* 0x000fe20003800200 */
[----:B------:R-:W-:-:S07]  /*36820*/  IMAD.MOV.U32 R2, RZ, RZ, RZ ;  /* 0x000000ffff027224 */ /* 0x000fce00078e00ff */
.L_x_873:
        /* <DEDUP_REMOVED lines=10> */
.L_x_872:
[----:B------:R-:W-:-:S07]  /*368d0*/  IMAD.MOV.U32 R2, RZ, RZ, R5 ;  /* 0x000000ffff027224 */ /* 0x000fce00078e0005 */
.L_x_871:
[----:B------:R-:W-:Y:S05]  /*368e0*/  BSYNC.RECONVERGENT B2 ;  /* 0x0000000000027941 */ /* 0x000fea0003800200 */
.L_x_870:
[----:B------:R-:W-:-:S05]  /*368f0*/  IMAD.IADD R2, R1, 0x1, R2 ;  /* 0x0000000101027824 */ /* 0x000fca00078e0202 */
[----:B------:R2:W-:Y:S04]  /*36900*/  STL.U8 [R2+0x161], RZ ;  /* 0x000161ff02007387 */ /* 0x0005e80000100000 */
[----:B------:R-:W3:Y:S04]  /*36910*/  LDL.128 R16, [R1+0x160] ;  /* 0x0001600001107983 */ /* 0x000ee80000100c00 */
[----:B------:R-:W4:Y:S04]  /*36920*/  LDL.128 R4, [R1+0x170] ;  /* 0x0001700001047983 */ /* 0x000f280000100c00 */
[----:B------:R-:W2:Y:S04]  /*36930*/  LDL.128 R12, [R1+0x180] ;  /* 0x00018000010c7983 */ /* 0x000ea80000100c00 */
[----:B------:R-:W2:Y:S04]  /*36940*/  LDL.U16 R176, [R1+0x190] ;  /* 0x0001900001b07983 */ /* 0x000ea80000100400 */
[----:B------:R0:W5:Y:S04]  /*36950*/  LDL.64 R10, [R1+0x198] ;  /* 0x00019800010a7983 */ /* 0x0001680000100a00 */
[----:B------:R0:W5:Y:S01]  /*36960*/  LDL R25, [R1+0x194] ;  /* 0x0001940001197983 */ /* 0x0001620000100800 */
        /* <DEDUP_REMOVED lines=62> */
.L_x_861:
[----:B------:R-:W-:Y:S05]  /*36d50*/  BSYNC.RECONVERGENT B0 ;  /* 0x0000000000007941 */ /* 0x000fea0003800200 */
.L_x_860:
[----:B------:R-:W-:Y:S05]  /*36d60*/  BSYNC.RECONVERGENT B1 ;  /* 0x0000000000017941 */ /* 0x000fea0003800200 */
.L_x_859:
[----:B0-----:R-:W-:Y:S01]  /*36d70*/  LOP3.LUT R6, R162, 0xff, RZ, 0xc0, !PT ;  /* 0x000000ffa2067812 */ /* 0x001fe200078ec0ff */
[----:B------:R-:W-:Y:S01]  /*36d80*/  IMAD.U32 R5, R151, 0x10000, RZ ;  /* 0x0001000097057824 */ /* 0x000fe200078e00ff */
[----:B------:R-:W-:Y:S01]  /*36d90*/  LOP3.LUT R4, R160, 0xff, RZ, 0xc0, !PT ;  /* 0x000000ffa0047812 */ /* 0x000fe200078ec0ff */
[----:B------:R-:W-:Y:S01]  /*36da0*/  IMAD.U32 R14, R153, 0x10000, RZ ;  /* 0x00010000990e7824 */ /* 0x000fe200078e00ff */
[----:B------:R-:W-:Y:S01]  /*36db0*/  PRMT R3, R169, 0x7604, R6 ;  /* 0x00007604a9037816 */ /* 0x000fe20000000006 */
[----:B------:R-:W-:Y:S01]  /*36dc0*/  IMAD.U32 R2, R149, 0x10000, RZ ;  /* 0x0001000095027824 */ /* 0x000fe200078e00ff */
[----:B------:R-:W-:Y:S01]  /*36dd0*/  LOP3.LUT R6, R5, 0xff0000, RZ, 0xc0, !PT ;  /* 0x00ff000005067812 */ /* 0x000fe200078ec0ff */
[----:B------:R-:W-:Y:S01]  /*36de0*/  IMAD.U32 R7, R155, 0x10000, RZ ;  /* 0x000100009b077824 */ /* 0x000fe200078e00ff */
[----:B------:R-:W-:Y:S01]  /*36df0*/  LOP3.LUT R14, R14, 0xff0000, RZ, 0xc0, !PT ;  /* 0x00ff00000e0e7812 */ /* 0x000fe200078ec0ff */
[----:B------:R-:W-:Y:S01]  /*36e00*/  UMOV UR4, 0xffffffff ;  /* 0xffffffff00047882 */ /* 0x000fe20000000000 */
[----:B------:R-:W-:-:S02]  /*36e10*/  PRMT R4, R167, 0x7604, R4 ;  /* 0x00007604a7047816 */ /* 0x000fc40000000004 */
        /* <DEDUP_REMOVED lines=8> */
[----:B------:R-:W-:Y:S02]  /*36ea0*/  PRMT R3, R166, 0x7604, R3 ;  /* 0x00007604a6037816 */ /* 0x000fe40000000003 */
        /* <DEDUP_REMOVED lines=10> */
[----:B------:R-:W-:-:S02]  /*36f50*/  LOP3.LUT R2, R2, 0xff0000, RZ, 0xc0, !PT ;  /* 0x00ff000002027812 */ /* 0x000fc400078ec0ff */
[----:B------:R-:W-:Y:S02]  /*36f60*/  PRMT R4, R175, 0x7604, R4 ;  /* 0x00007604af047816 */ /* 0x000fe40000000004 */
[----:B------:R-:W-:Y:S02]  /*36f70*/  PRMT R15, R168, 0x7604, R15 ;  /* 0x00007604a80f7816 */ /* 0x000fe4000000000f */
[----:B------:R-:W-:Y:S01]  /*36f80*/  LOP3.LUT R31, R182, 0xffff, RZ, 0xc0, !PT ;  /* 0x0000ffffb61f7812 */ /* 0x000fe200078ec0ff */
[----:B------:R-:W-:Y:S01]  /*36f90*/  IMAD.IADD R4, R4, 0x1, R2 ;  /* 0x0000000104047824 */ /* 0x000fe200078e0202 */
[----:B------:R-:W-:Y:S01]  /*36fa0*/  LOP3.LUT R32, R189, 0xffff, RZ, 0xc0, !PT ;  /* 0x0000ffffbd207812 */ /* 0x000fe200078ec0ff */
[----:B------:R-:W-:Y:S01]  /*36fb0*/  IMAD.IADD R15, R15, 0x1, R6 ;  /* 0x000000010f0f7824 */ /* 0x000fe200078e0206 */
        /* <DEDUP_REMOVED lines=11> */
[----:B------:R-:W-:-:S02]  /*37070*/  PRMT R12, R171, 0x7604, R12 ;  /* 0x00007604ab0c7816 */ /* 0x000fc4000000000c */
[----:B------:R-:W-:Y:S02]  /*37080*/  LOP3.LUT R7, R7, 0xff0000, RZ, 0xc0, !PT ;  /* 0x00ff000007077812 */ /* 0x000fe400078ec0ff */
[----:B------:R-:W-:Y:S02]  /*37090*/  LOP3.LUT R2, R2, 0xff0000, RZ, 0xc0, !PT ;  /* 0x00ff000002027812 */ /* 0x000fe400078ec0ff */
[----:B------:R-:W-:Y:S01]  /*370a0*/  LOP3.LUT R19, R157, 0xff, RZ, 0xc0, !PT ;  /* 0x000000ff9d137812 */ /* 0x000fe200078ec0ff */
[----:B------:R-:W-:Y:S01]  /*370b0*/  IMAD.IADD R12, R12, 0x1, R7 ;  /* 0x000000010c0c7824 */ /* 0x000fe200078e0207 */
[----:B------:R-:W-:Y:S01]  /*370c0*/  LOP3.LUT R3, R3, 0xff0000, RZ, 0xc0, !PT ;  /* 0x00ff000003037812 */ /* 0x000fe200078ec0ff */
[----:B------:R-:W-:Y:S01]  /*370d0*/  IMAD.IADD R13, R13, 0x1, R2 ;  /* 0x000000010d0d7824 */ /* 0x000fe200078e0202 */
[----:B------:R-:W-:Y:S02]  /*370e0*/  LOP3.LUT R2, R154, 0xffff, RZ, 0xc0, !PT ;  /* 0x0000ffff9a027812 */ /* 0x000fe400078ec0ff */
[----:B------:R-:W-:-:S02]  /*370f0*/  PRMT R19, R164, 0x7604, R19 ;  /* 0x00007604a4137816 */ /* 0x000fc40000000013 */
[----:B------:R-:W-:Y:S01]  /*37100*/  LOP3.LUT R39, R184, 0xffff, RZ, 0xc0, !PT ;  /* 0x0000ffffb8277812 */ /* 0x000fe200078ec0ff */
[----:B------:R-:W-:Y:S01]  /*37110*/  IMAD R12, R2, 0x1000000, R12 ;  /* 0x01000000020c7824 */ /* 0x000fe200078e020c */
[----:B------:R-:W-:Y:S01]  /*37120*/  LOP3.LUT R2, R152, 0xffff, RZ, 0xc0, !PT ;  /* 0x0000ffff98027812 */ /* 0x000fe200078ec0ff */
[----:B------:R-:W-:Y:S01]  /*37130*/  IMAD.IADD R19, R19, 0x1, R3 ;  /* 0x0000000113137824 */ /* 0x000fe200078e0203 */
[----:B------:R-:W-:Y:S01]  /*37140*/  LOP3.LUT R38, R190, 0xffff, RZ, 0xc0, !PT ;  /* 0x0000ffffbe267812 */ /* 0x000fe200078ec0ff */
[----:B------:R-:W-:Y:S01]  /*37150*/  IMAD.U32 R3, R39, 0x10000, RZ ;  /* 0x0001000027037824 */ /* 0x000fe200078e00ff */
[----:B------:R-:W-:Y:S01]  /*37160*/  LOP3.LUT R28, R180, 0xffff, RZ, 0xc0, !PT ;  /* 0x0000ffffb41c7812 */ /* 0x000fe200078ec0ff */
[----:B------:R-:W-:Y:S01]  /*37170*/  IMAD R14, R2, 0x1000000, R14 ;  /* 0x01000000020e7824 */ /* 0x000fe200078e020e */
[----:B------:R-:W-:Y:S02]  /*37180*/  LOP3.LUT R2, R150, 0xffff, RZ, 0xc0, !PT ;  /* 0x0000ffff96027812 */ /* 0x000fe400078ec0ff */
[----:B------:R-:W-:-:S02]  /*37190*/  LOP3.LUT R5, R38, 0xff, RZ, 0xc0, !PT ;  /* 0x000000ff26057812 */ /* 0x000fc400078ec0ff */
[----:B------:R-:W-:Y:S01]  /*371a0*/  LOP3.LUT R3, R3, 0xff0000, RZ, 0xc0, !PT ;  /* 0x00ff000003037812 */ /* 0x000fe200078ec0ff */
[----:B------:R-:W-:Y:S01]  /*371b0*/  IMAD R15, R2, 0x1000000, R15 ;  /* 0x01000000020f7824 */ /* 0x000fe200078e020f */
[----:B------:R-:W-:Y:S02]  /*371c0*/  LOP3.LUT R2, R148, 0xffff, RZ, 0xc0, !PT ;  /* 0x0000ffff94027812 */ /* 0x000fe400078ec0ff */
[----:B------:R-:W-:Y:S02]  /*371d0*/  PRMT R5, R174, 0x7604, R5 ;  /* 0x00007604ae057816 */ /* 0x000fe40000000005 */
        /* <DEDUP_REMOVED lines=8> */
[----:B------:R-:W-:-:S02]  /*37260*/  LOP3.LUT R2, R144, 0xffff, RZ, 0xc0, !PT ;  /* 0x0000ffff90027812 */ /* 0x000fc400078ec0ff */
[----:B------:R-:W-:Y:S01]  /*37270*/  PRMT R7, R172, 0x7604, R7 ;  /* 0x00007604ac077816 */ /* 0x000fe20000000007 */
[----:B------:R-:W-:Y:S01]  /*37280*/  IMAD R4, R24, 0x1000000, R4 ;  /* 0x0100000018047824 */ /* 0x000fe200078e0204 */
        /* <DEDUP_REMOVED lines=12> */
[----:B------:R-:W-:-:S02]  /*37350*/  IMAD R7, R36, 0x1000000, R7 ;  /* 0x0100000024077824 */ /* 0x000fc400078e0207 */
[----:B------:R-:W-:Y:S01]  /*37360*/  IMAD R13, R37, 0x1000000, R13 ;  /* 0x01000000250d7824 */ /* 0x000fe200078e020d */
[----:B------:R-:W-:Y:S01]  /*37370*/  PRMT R23, R176, 0x7604, R23 ;  /* 0x00007604b0177816 */ /* 0x000fe20000000017 */
[----:B------:R-:W-:Y:S06]  /*37380*/  BRA.DIV UR4, `(.L_x_874) ;  /* 0x0000073a04f87947 */ /* 0x000fec000b800000 */
[----:B------:R0:W2:Y:S04]  /*37390*/  SHFL.DOWN PT, R23, R23, 0x2, R98 ;  /* 0x0840000017177989 */ /* 0x0000a800000e0062 */
[----:B------:R0:W3:Y:S04]  /*373a0*/  SHFL.DOWN PT, R4, R4, 0x2, R98 ;  /* 0x0840000004047989 */ /* 0x0000e800000e0062 */
        /* <DEDUP_REMOVED lines=11> */
[----:B-1---5:R1:W0:Y:S04]  /*37460*/  SHFL.DOWN PT, R22, R25, 0x2, R98 ;  /* 0x0840000019167989 */ /* 0x02222800000e0062 */
[----:B------:R1:W0:Y:S04]  /*37470*/  SHFL.DOWN PT, R2, R8, 0x2, R98 ;  /* 0x0840000008027989 */ /* 0x00022800000e0062 */
[----:B------:R1:W0:Y:S04]  /*37480*/  SHFL.DOWN PT, R3, R9, 0x2, R98 ;  /* 0x0840000009037989 */ /* 0x00022800000e0062 */
[----:B------:R1:W0:Y:S04]  /*37490*/  SHFL.DOWN PT, R20, R10, 0x2, R98 ;  /* 0x084000000a147989 */ /* 0x00022800000e0062 */
[----:B--234-:R1:W0:Y:S02]  /*374a0*/  SHFL.DOWN PT, R21, R11, 0x2, R98 ;  /* 0x084000000b157989 */ /* 0x01c22400000e0062 */
.L_x_1890:
[----:B------:R-:W2:Y:S01]  /*374b0*/  S2R R41, SR_LANEID ;  /* 0x0000000000297919 */ /* 0x000ea20000000000 */
[----:B------:R-:W-:Y:S01]  /*374c0*/  BSSY.RECONVERGENT B1, `(.L_x_875) ;  /* 0x00000e5000017945 */ /* 0x000fe20003800200 */
[----:B--2---:R-:W-:-:S05]  /*374d0*/  VIADD R41, R41, 0x2 ;  /* 0x0000000229297836 */ /* 0x004fca0000000000 */
[----:B------:R-:W-:-:S13]  /*374e0*/  ISETP.GT.AND P0, PT, R41, R98, PT ;  /* 0x000000622900720c */ /* 0x000fda0003f04270 */
        /* <DEDUP_REMOVED lines=14> */
[----:B--2---:R-:W-:Y:S01]  /*375d0*/  LOP3.LUT R18, R155, 0xffff, RZ, 0xc0, !PT ;  /* 0x0000ffff9b127812 */ /* 0x004fe200078ec0ff */
        /* <DEDUP_REMOVED lines=26> */
[----:B------:R-:W-:Y:S02]  /*37780*/  PRMT R16, R33, 0x3340, R24 ;  /* 0x0000334021107816 */ /* 0x000fe40000000018 */
[----:B------:R-:W-:Y:S02]  /*37790*/  LOP3.LUT R24, R166, 0xffff, RZ, 0xc0, !PT ;  /* 0x0000ffffa6187812 */ /* 0x000fe400078ec0ff */
[----:B------:R-:W-:Y:S02]  /*377a0*/  LOP3.LUT R19, R149, 0xffff, RZ, 0xc0, !PT ;  /* 0x0000ffff95137812 */ /* 0x000fe400078ec0ff */
[----:B------:R-:W-:Y:S02]  /*377b0*/  LOP3.LUT R27, R160, 0xffff, RZ, 0xc0, !PT ;  /* 0x0000ffffa01b7812 */ /* 0x000fe400078ec0ff */
[----:B---3--:R-:W-:-:S02]  /*377c0*/  LOP3.LUT R7, R45, 0xffff, RZ, 0xc0, !PT ;  /* 0x0000ffff2d077812 */ /* 0x008fc400078ec0ff */
[----:B------:R-:W-:Y:S02]  /*377d0*/  LOP3.LUT R5, R164, 0xffff, RZ, 0xc0, !PT ;  /* 0x0000ffffa4057812 */ /* 0x000fe400078ec0ff */
[----:B------:R-:W-:Y:S02]  /*377e0*/  LOP3.LUT R6, R157, 0xffff, RZ, 0xc0, !PT ;  /* 0x0000ffff9d067812 */ /* 0x000fe400078ec0ff */
[----:B------:R-:W-:Y:S02]  /*377f0*/  PRMT R16, R34, 0x5410, R16 ;  /* 0x0000541022107816 */ /* 0x000fe40000000010 */
[----:B0-----:R-:W-:Y:S02]  /*37800*/  LOP3.LUT R13, R150, 0xffff, RZ, 0xc0, !PT ;  /* 0x0000ffff960d7812 */ /* 0x001fe400078ec0ff */
[----:B------:R-:W-:Y:S01]  /*37810*/  LOP3.LUT R12, R151, 0xffff, RZ, 0xc0, !PT ;  /* 0x0000ffff970c7812 */ /* 0x000fe200078ec0ff */
[----:B------:R-:W-:Y:S01]  /*37820*/  STL.64 [R1+0x8], R16 ;  /* 0x0000081001007387 */ /* 0x000fe20000100a00 */
        /* <DEDUP_REMOVED lines=21> */
[----:B-1----:R-:W-:Y:S02]  /*37980*/  IADD3 R8, P1, PT, R2, R8, RZ ;  /* 0x0000000802087210 */ /* 0x002fe40007f3e0ff */
        /* <DEDUP_REMOVED lines=27> */
.L_x_879:
[----:B0-----:R-:W-:-:S05]  /*37b40*/  IMAD.IADD R5, R1, 0x1, R2 ;  /* 0x0000000101057824 */ /* 0x001fca00078e0202 */
[----:B------:R-:W2:Y:S02]  /*37b50*/  LDL.U8 R3, [R5+0x160] ;  /* 0x0001600005037983 */ /* 0x000ea40000100000 */
[----:B--2---:R-:W-:Y:S01]  /*37b60*/  ISETP.NE.AND P0, PT, R3, RZ, PT ;  /* 0x000000ff0300720c */ /* 0x004fe20003f05270 */
[----:B------:R-:W-:Y:S02]  /*37b70*/  IMAD.MOV.U32 R3, RZ, RZ, R2 ;  /* 0x000000ffff037224 */ /* 0x000fe400078e0002 */
[----:B------:R-:W-:-:S10]  /*37b80*/  VIADD R2, R2, 0x1 ;  /* 0x0000000102027836 */ /* 0x000fd40000000000 */
[----:B------:R-:W-:Y:S05]  /*37b90*/  @P0 BRA `(.L_x_879) ;  /* 0xfffffffc00e80947 */ /* 0x000fea000383ffff */
[----:B------:R-:W-:Y:S05]  /*37ba0*/  BSYNC.RECONVERGENT B2 ;  /* 0x0000000000027941 */ /* 0x000fea0003800200 */
.L_x_878:
[----:B------:R-:W-:Y:S01]  /*37bb0*/  LOP3.LUT P0, RZ, R4, 0xff, RZ, 0xc0, !PT ;  /* 0x000000ff04ff7812 */ /* 0x000fe2000780c0ff */
[----:B------:R-:W-:Y:S01]  /*37bc0*/  BSSY.RECONVERGENT B2, `(.L_x_880) ;  /* 0x0000010000027945 */ /* 0x000fe20003800200 */
[----:B------:R-:W-:-:S11]  /*37bd0*/  IMAD.MOV.U32 R2, RZ, RZ, R3 ;  /* 0x000000ffff027224 */ /* 0x000fd600078e0003 */
[----:B------:R-:W-:Y:S05]  /*37be0*/  @!P0 BRA `(.L_x_881) ;  /* 0x0000000000348947 */ /* 0x000fea0003800000 */
[----:B------:R-:W-:Y:S01]  /*37bf0*/  BSSY.RECONVERGENT B3, `(.L_x_882) ;  /* 0x000000b000037945 */ /* 0x000fe20003800200 */
[----:B------:R-:W-:-:S07]  /*37c00*/  IMAD.MOV.U32 R2, RZ, RZ, RZ ;  /* 0x000000ffff027224 */ /* 0x000fce00078e00ff */
.L_x_883:
        /* <DEDUP_REMOVED lines=10> */
.L_x_882:
[----:B------:R-:W-:-:S07]  /*37cb0*/  IMAD.MOV.U32 R2, RZ, RZ, R5 ;  /* 0x000000ffff027224 */ /* 0x000fce00078e0005 */
.L_x_881:
[----:B------:R-:W-:Y:S05]  /*37cc0*/  BSYNC.RECONVERGENT B2 ;  /* 0x0000000000027941 */ /* 0x000fea0003800200 */
.L_x_880:
[----:B------:R-:W-:Y:S01]  /*37cd0*/  IMAD.IADD R3, R1, 0x1, R2 ;  /* 0x0000000101037824 */ /* 0x000fe200078e0202 */
[----:B------:R-:W-:Y:S01]  /*37ce0*/  BSSY.RECONVERGENT B2, `(.L_x_884) ;  /* 0x0000009000027945 */ /* 0x000fe20003800200 */
[----:B------:R-:W-:-:S03]  /*37cf0*/  IMAD.MOV.U32 R2, RZ, RZ, RZ ;  /* 0x000000ffff027224 */ /* 0x000fc600078e00ff */
[----:B------:R0:W-:Y:S04]  /*37d00*/  STL.U8 [R3+0x161], RZ ;  /* 0x000161ff03007387 */ /* 0x0001e80000100000 */
.L_x_885:
[----:B------:R-:W-:-:S05]  /*37d10*/  IMAD.IADD R4, R1, 0x1, R2 ;  /* 0x0000000101047824 */ /* 0x000fca00078e0202 */
[----:B0-----:R-:W2:Y:S02]  /*37d20*/  LDL.U8 R3, [R4+0x160] ;  /* 0x0001600004037983 */ /* 0x001ea40000100000 */
[----:B--2---:R-:W-:Y:S01]  /*37d30*/  ISETP.NE.AND P0, PT, R3, RZ, PT ;  /* 0x000000ff0300720c */ /* 0x004fe20003f05270 */
[----:B------:R-:W-:Y:S02]  /*37d40*/  IMAD.MOV.U32 R3, RZ, RZ, R2 ;  /* 0x000000ffff037224 */ /* 0x000fe400078e0002 */
[----:B------:R-:W-:-:S10]  /*37d50*/  VIADD R2, R2, 0x1 ;  /* 0x0000000102027836 */ /* 0x000fd40000000000 */
[----:B------:R-:W-:Y:S05]  /*37d60*/  @P0 BRA `(.L_x_885) ;  /* 0xfffffffc00e80947 */ /* 0x000fea000383ffff */
[----:B------:R-:W-:Y:S05]  /*37d70*/  BSYNC.RECONVERGENT B2 ;  /* 0x0000000000027941 */ /* 0x000fea0003800200 */
.L_x_884:
[----:B------:R-:W-:Y:S01]  /*37d80*/  LOP3.LUT P0, RZ, R30, 0xff, RZ, 0xc0, !PT ;  /* 0x000000ff1eff7812 */ /* 0x000fe2000780c0ff */
[----:B------:R-:W-:Y:S01]  /*37d90*/  BSSY.RECONVERGENT B2, `(.L_x_886) ;  /* 0x0000010000027945 */ /* 0x000fe20003800200 */
[----:B------:R-:W-:-:S11]  /*37da0*/  IMAD.MOV.U32 R2, RZ, RZ, R3 ;  /* 0x000000ffff027224 */ /* 0x000fd600078e0003 */
[----:B------:R-:W-:Y:S05]  /*37db0*/  @!P0 BRA `(.L_x_887) ;  /* 0x0000000000348947 */ /* 0x000fea0003800000 */
[----:B------:R-:W-:Y:S01]  /*37dc0*/  BSSY.RECONVERGENT B3, `(.L_x_888) ;  /* 0x000000b000037945 */ /* 0x000fe20003800200 */
[----:B------:R-:W-:-:S07]  /*37dd0*/  IMAD.MOV.U32 R2, RZ, RZ, RZ ;  /* 0x000000ffff027224 */ /* 0x000fce00078e00ff */
.L_x_889:
        /* <DEDUP_REMOVED lines=10> */
.L_x_888:
[----:B------:R-:W-:-:S07]  /*37e80*/  IMAD.MOV.U32 R2, RZ, RZ, R5 ;  /* 0x000000ffff027224 */ /* 0x000fce00078e0005 */
.L_x_887:
[----:B------:R-:W-:Y:S05]  /*37e90*/  BSYNC.RECONVERGENT B2 ;  /* 0x0000000000027941 */ /* 0x000fea0003800200 */
.L_x_886:
        /* <DEDUP_REMOVED lines=70> */
.L_x_877:
[----:B------:R-:W-:Y:S05]  /*38300*/  BSYNC.RECONVERGENT B0 ;  /* 0x0000000000007941 */ /* 0x000fea0003800200 */
.L_x_876:
[----:B------:R-:W-:Y:S05]  /*38310*/  BSYNC.RECONVERGENT B1 ;  /* 0x0000000000017941 */ /* 0x000fea0003800200 */
.L_x_875:
        /* <DEDUP_REMOVED lines=116> */
.L_x_1910:
        /* <DEDUP_REMOVED lines=105> */
.L_x_895:
[----:B0-----:R-:W-:-:S05]  /*390f0*/  IMAD.IADD R5, R1, 0x1, R2 ;  /* 0x0000000101057824 */ /* 0x001fca00078e0202 */
[----:B------:R-:W2:Y:S02]  /*39100*/  LDL.U8 R3, [R5+0x160] ;  /* 0x0001600005037983 */ /* 0x000ea40000100000 */
[----:B--2---:R-:W-:Y:S01]  /*39110*/  ISETP.NE.AND P0, PT, R3, RZ, PT ;  /* 0x000000ff0300720c */ /* 0x004fe20003f05270 */
[----:B------:R-:W-:Y:S02]  /*39120*/  IMAD.MOV.U32 R3, RZ, RZ, R2 ;  /* 0x000000ffff037224 */ /* 0x000fe400078e0002 */
[----:B------:R-:W-:-:S10]  /*39130*/  VIADD R2, R2, 0x1 ;  /* 0x0000000102027836 */ /* 0x000fd40000000000 */
[----:B------:R-:W-:Y:S05]  /*39140*/  @P0 BRA `(.L_x_895) ;  /* 0xfffffffc00e80947 */ /* 0x000fea000383ffff */
[----:B------:R-:W-:Y:S05]  /*39150*/  BSYNC.RECONVERGENT B2 ;  /* 0x0000000000027941 */ /* 0x000fea0003800200 */
.L_x_894:
[----:B------:R-:W-:Y:S01]  /*39160*/  LOP3.LUT P0, RZ, R4, 0xff, RZ, 0xc0, !PT ;  /* 0x000000ff04ff7812 */ /* 0x000fe2000780c0ff */
[----:B------:R-:W-:Y:S01]  /*39170*/  BSSY.RECONVERGENT B2, `(.L_x_896) ;  /* 0x0000010000027945 */ /* 0x000fe20003800200 */
[----:B------:R-:W-:-:S11]  /*39180*/  IMAD.MOV.U32 R2, RZ, RZ, R3 ;  /* 0x000000ffff027224 */ /* 0x000fd600078e0003 */
[----:B------:R-:W-:Y:S05]  /*39190*/  @!P0 BRA `(.L_x_897) ;  /* 0x0000000000348947 */ /* 0x000fea0003800000 */
[----:B------:R-:W-:Y:S01]  /*391a0*/  BSSY.RECONVERGENT B3, `(.L_x_898) ;  /* 0x000000b000037945 */ /* 0x000fe20003800200 */
[----:B------:R-:W-:-:S07]  /*391b0*/  IMAD.MOV.U32 R2, RZ, RZ, RZ ;  /* 0x000000ffff027224 */ /* 0x000fce00078e00ff */
.L_x_899:
        /* <DEDUP_REMOVED lines=10> */
.L_x_898:
[----:B------:R-:W-:-:S07]  /*39260*/  IMAD.MOV.U32 R2, RZ, RZ, R5 ;  /* 0x000000ffff027224 */ /* 0x000fce00078e0005 */
.L_x_897:
[----:B------:R-:W-:Y:S05]  /*39270*/  BSYNC.RECONVERGENT B2 ;  /* 0x0000000000027941 */ /* 0x000fea0003800200 */
.L_x_896:
[----:B------:R-:W-:Y:S01]  /*39280*/  IMAD.IADD R3, R1, 0x1, R2 ;  /* 0x0000000101037824 */ /* 0x000fe200078e0202 */
[----:B------:R-:W-:Y:S01]  /*39290*/  BSSY.RECONVERGENT B2, `(.L_x_900) ;  /* 0x0000009000027945 */ /* 0x000fe20003800200 */
[----:B------:R-:W-:-:S03]  /*392a0*/  IMAD.MOV.U32 R2, RZ, RZ, RZ ;  /* 0x000000ffff027224 */ /* 0x000fc600078e00ff */
[----:B------:R0:W-:Y:S04]  /*392b0*/  STL.U8 [R3+0x161], RZ ;  /* 0x000161ff03007387 */ /* 0x0001e80000100000 */
.L_x_901:
[----:B------:R-:W-:-:S05]  /*392c0*/  IMAD.IADD R4, R1, 0x1, R2 ;  /* 0x0000000101047824 */ /* 0x000fca00078e0202 */
[----:B0-----:R-:W2:Y:S02]  /*392d0*/  LDL.U8 R3, [R4+0x160] ;  /* 0x0001600004037983 */ /* 0x001ea40000100000 */
[----:B--2---:R-:W-:Y:S01]  /*392e0*/  ISETP.NE.AND P0, PT, R3, RZ, PT ;  /* 0x000000ff0300720c */ /* 0x004fe20003f05270 */
[----:B------:R-:W-:Y:S02]  /*392f0*/  IMAD.MOV.U32 R3, RZ, RZ, R2 ;  /* 0x000000ffff037224 */ /* 0x000fe400078e0002 */
[----:B------:R-:W-:-:S10]  /*39300*/  VIADD R2, R2, 0x1 ;  /* 0x0000000102027836 */ /* 0x000fd40000000000 */
[----:B------:R-:W-:Y:S05]  /*39310*/  @P0 BRA `(.L_x_901) ;  /* 0xfffffffc00e80947 */ /* 0x000fea000383ffff */
[----:B------:R-:W-:Y:S05]  /*39320*/  BSYNC.RECONVERGENT B2 ;  /* 0x0000000000027941 */ /* 0x000fea0003800200 */
.L_x_900:
[----:B------:R-:W-:Y:S01]  /*39330*/  LOP3.LUT P0, RZ, R30, 0xff, RZ, 0xc0, !PT ;  /* 0x000000ff1eff7812 */ /* 0x000fe2000780c0ff */
[----:B------:R-:W-:Y:S01]  /*39340*/  BSSY.RECONVERGENT B2, `(.L_x_902) ;  /* 0x0000010000027945 */ /* 0x000fe20003800200 */
[----:B------:R-:W-:-:S11]  /*39350*/  IMAD.MOV.U32 R2, RZ, RZ, R3 ;  /* 0x000000ffff027224 */ /* 0x000fd600078e0003 */
[----:B------:R-:W-:Y:S05]  /*39360*/  @!P0 BRA `(.L_x_903) ;  /* 0x0000000000348947 */ /* 0x000fea0003800000 */
[----:B------:R-:W-:Y:S01]  /*39370*/  BSSY.RECONVERGENT B3, `(.L_x_904) ;  /* 0x000000b000037945 */ /* 0x000fe20003800200 */
[----:B------:R-:W-:-:S07]  /*39380*/  IMAD.MOV.U32 R2, RZ, RZ, RZ ;  /* 0x000000ffff027224 */ /* 0x000fce00078e00ff */
.L_x_905:
        /* <DEDUP_REMOVED lines=10> */
.L_x_904:
[----:B------:R-:W-:-:S07]  /*39430*/  IMAD.MOV.U32 R2, RZ, RZ, R5 ;  /* 0x000000ffff027224 */ /* 0x000fce00078e0005 */
.L_x_903:
[----:B------:R-:W-:Y:S05]  /*39440*/  BSYNC.RECONVERGENT B2 ;  /* 0x0000000000027941 */ /* 0x000fea0003800200 */
.L_x_902:
        /* <DEDUP_REMOVED lines=70> */
.L_x_893:
[----:B------:R-:W-:Y:S05]  /*398b0*/  BSYNC.RECONVERGENT B0 ;  /* 0x0000000000007941 */ /* 0x000fea0003800200 */
.L_x_892:
[----:B------:R-:W-:Y:S05]  /*398c0*/  BSYNC.RECONVERGENT B1 ;  /* 0x0000000000017941 */ /* 0x000fea0003800200 */
.L_x_891:
        /* <DEDUP_REMOVED lines=116> */
.L_x_1930:
        /* <DEDUP_REMOVED lines=105> */
.L_x_911:
[----:B0-----:R-:W-:-:S05]  /*3a6a0*/  IMAD.IADD R5, R1, 0x1, R2 ;  /* 0x0000000101057824 */ /* 0x001fca00078e0202 */
[----:B------:R-:W2:Y:S02]  /*3a6b0*/  LDL.U8 R3, [R5+0x160] ;  /* 0x0001600005037983 */ /* 0x000ea40000100000 */
[----:B--2---:R-:W-:Y:S01]  /*3a6c0*/  ISETP.NE.AND P0, PT, R3, RZ, PT ;  /* 0x000000ff0300720c */ /* 0x004fe20003f05270 */
[----:B------:R-:W-:Y:S02]  /*3a6d0*/  IMAD.MOV.U32 R3, RZ, RZ, R2 ;  /* 0x000000ffff037224 */ /* 0x000fe400078e0002 */
[----:B------:R-:W-:-:S10]  /*3a6e0*/  VIADD R2, R2, 0x1 ;  /* 0x0000000102027836 */ /* 0x000fd40000000000 */
[----:B------:R-:W-:Y:S05]  /*3a6f0*/  @P0 BRA `(.L_x_911) ;  /* 0xfffffffc00e80947 */ /* 0x000fea000383ffff */
[----:B------:R-:W-:Y:S05]  /*3a700*/  BSYNC.RECONVERGENT B2 ;  /* 0x0000000000027941 */ /* 0x000fea0003800200 */
.L_x_910:
[----:B------:R-:W-:Y:S01]  /*3a710*/  LOP3.LUT P0, RZ, R4, 0xff, RZ, 0xc0, !PT ;  /* 0x000000ff04ff7812 */ /* 0x000fe2000780c0ff */
[----:B------:R-:W-:Y:S01]  /*3a720*/  BSSY.RECONVERGENT B2, `(.L_x_912) ;  /* 0x0000010000027945 */ /* 0x000fe20003800200 */
[----:B------:R-:W-:-:S11]  /*3a730*/  IMAD.MOV.U32 R2, RZ, RZ, R3 ;  /* 0x000000ffff027224 */ /* 0x000fd600078e0003 */
[----:B------:R-:W-:Y:S05]  /*3a740*/  @!P0 BRA `(.L_x_913) ;  /* 0x0000000000348947 */ /* 0x000fea0003800000 */
[----:B------:R-:W-:Y:S01]  /*3a750*/  BSSY.RECONVERGENT B3, `(.L_x_914) ;  /* 0x000000b000037945 */ /* 0x000fe20003800200 */
[----:B------:R-:W-:-:S07]  /*3a760*/  IMAD.MOV.U32 R2, RZ, RZ, RZ ;  /* 0x000000ffff027224 */ /* 0x000fce00078e00ff */
.L_x_915:
        /* <DEDUP_REMOVED lines=10> */
.L_x_914:
[----:B------:R-:W-:-:S07]  /*3a810*/  IMAD.MOV.U32 R2, RZ, RZ, R5 ;  /* 0x000000ffff027224 */ /* 0x000fce00078e0005 */
.L_x_913:
[----:B------:R-:W-:Y:S05]  /*3a820*/  BSYNC.RECONVERGENT B2 ;  /* 0x0000000000027941 */ /* 0x000fea0003800200 */
.L_x_912:
[----:B------:R-:W-:Y:S01]  /*3a830*/  IMAD.IADD R3, R1, 0x1, R2 ;  /* 0x0000000101037824 */ /* 0x000fe200078e0202 */
[----:B------:R-:W-:Y:S01]  /*3a840*/  BSSY.RECONVERGENT B2, `(.L_x_916) ;  /* 0x0000009000027945 */ /* 0x000fe20003800200 */
[----:B------:R-:W-:-:S03]  /*3a850*/  IMAD.MOV.U32 R2, RZ, RZ, RZ ;  /* 0x000000ffff027224 */ /* 0x000fc600078e00ff */
[----:B------:R0:W-:Y:S04]  /*3a860*/  STL.U8 [R3+0x161], RZ ;  /* 0x000161ff03007387 */ /* 0x0001e80000100000 */
.L_x_917:
[----:B------:R-:W-:-:S05]  /*3a870*/  IMAD.IADD R4, R1, 0x1, R2 ;  /* 0x0000000101047824 */ /* 0x000fca00078e0202 */
[----:B0-----:R-:W2:Y:S02]  /*3a880*/  LDL.U8 R3, [R4+0x160] ;  /* 0x0001600004037983 */ /* 0x001ea40000100000 */
[----:B--2---:R-:W-:Y:S01]  /*3a890*/  ISETP.NE.AND P0, PT, R3, RZ, PT ;  /* 0x000000ff0300720c */ /* 0x004fe20003f05270 */
[----:B------:R-:W-:Y:S02]  /*3a8a0*/  IMAD.MOV.U32 R3, RZ, RZ, R2 ;  /* 0x000000ffff037224 */ /* 0x000fe400078e0002 */
[----:B------:R-:W-:-:S10]  /*3a8b0*/  VIADD R2, R2, 0x1 ;  /* 0x0000000102027836 */ /* 0x000fd40000000000 */
[----:B------:R-:W-:Y:S05]  /*3a8c0*/  @P0 BRA `(.L_x_917) ;  /* 0xfffffffc00e80947 */ /* 0x000fea000383ffff */
[----:B------:R-:W-:Y:S05]  /*3a8d0*/  BSYNC.RECONVERGENT B2 ;  /* 0x0000000000027941 */ /* 0x000fea0003800200 */
.L_x_916:
[----:B------:R-:W-:Y:S01]  /*3a8e0*/  LOP3.LUT P0, RZ, R30, 0xff, RZ, 0xc0, !PT ;  /* 0x000000ff1eff7812 */ /* 0x000fe2000780c0ff */
[----:B------:R-:W-:Y:S01]  /*3a8f0*/  BSSY.RECONVERGENT B2, `(.L_x_918) ;  /* 0x0000010000027945 */ /* 0x000fe20003800200 */
[----:B------:R-:W-:-:S11]  /*3a900*/  IMAD.MOV.U32 R2, RZ, RZ, R3 ;  /* 0x000000ffff027224 */ /* 0x000fd600078e0003 */
[----:B------:R-:W-:Y:S05]  /*3a910*/  @!P0 BRA `(.L_x_919) ;  /* 0x0000000000348947 */ /* 0x000fea0003800000 */
[----:B------:R-:W-:Y:S01]  /*3a920*/  BSSY.RECONVERGENT B3, `(.L_x_920) ;  /* 0x000000b000037945 */ /* 0x000fe20003800200 */
[----:B------:R-:W-:-:S07]  /*3a930*/  IMAD.MOV.U32 R2, RZ, RZ, RZ ;  /* 0x000000ffff027224 */ /* 0x000fce00078e00ff */
.L_x_921:
        /* <DEDUP_REMOVED lines=10> */
.L_x_920:
[----:B------:R-:W-:-:S07]  /*3a9e0*/  IMAD.MOV.U32 R2, RZ, RZ, R5 ;  /* 0x000000ffff027224 */ /* 0x000fce00078e0005 */
.L_x_919:
[----:B------:R-:W-:Y:S05]  /*3a9f0*/  BSYNC.RECONVERGENT B2 ;  /* 0x0000000000027941 */ /* 0x000fea0003800200 */
.L_x_918:
        /* <DEDUP_REMOVED lines=70> */
.L_x_909:
[----:B------:R-:W-:Y:S05]  /*3ae60*/  BSYNC.RECONVERGENT B0 ;  /* 0x0000000000007941 */ /* 0x000fea0003800200 */
.L_x_908:
[----:B------:R-:W-:Y:S05]  /*3ae70*/  BSYNC.RECONVERGENT B1 ;  /* 0x0000000000017941 */ /* 0x000fea0003800200 */
.L_x_907:
        /* <DEDUP_REMOVED lines=116> */
.L_x_1950:
        /* <DEDUP_REMOVED lines=105> */
.L_x_927:
[----:B0-----:R-:W-:-:S05]  /*3bc50*/  IMAD.IADD R5, R1, 0x1, R2 ;  /* 0x0000000101057824 */ /* 0x001fca00078e0202 */
[----:B------:R-:W2:Y:S02]  /*3bc60*/  LDL.U8 R3, [R5+0x160] ;  /* 0x0001600005037983 */ /* 0x000ea40000100000 */
[----:B--2---:R-:W-:Y:S01]  /*3bc70*/  ISETP.NE.AND P0, PT, R3, RZ, PT ;  /* 0x000000ff0300720c */ /* 0x004fe20003f05270 */
[----:B------:R-:W-:Y:S02]  /*3bc80*/  IMAD.MOV.U32 R3, RZ, RZ, R2 ;  /* 0x000000ffff037224 */ /* 0x000fe400078e0002 */
[----:B------:R-:W-:-:S10]  /*3bc90*/  VIADD R2, R2, 0x1 ;  /* 0x0000000102027836 */ /* 0x000fd40000000000 */
[----:B------:R-:W-:Y:S05]  /*3bca0*/  @P0 BRA `(.L_x_927) ;  /* 0xfffffffc00e80947 */ /* 0x000fea000383ffff */
[----:B------:R-:W-:Y:S05]  /*3bcb0*/  BSYNC.RECONVERGENT B2 ;  /* 0x0000000000027941 */ /* 0x000fea0003800200 */
.L_x_926:
[----:B------:R-:W-:Y:S01]  /*3bcc0*/  LOP3.LUT P0, RZ, R4, 0xff, RZ, 0xc0, !PT ;  /* 0x000000ff04ff7812 */ /* 0x000fe2000780c0ff */
[----:B------:R-:W-:Y:S01]  /*3bcd0*/  BSSY.RECONVERGENT B2, `(.L_x_928) ;  /* 0x0000010000027945 */ /* 0x000fe20003800200 */
[----:B------:R-:W-:-:S11]  /*3bce0*/  IMAD.MOV.U32 R2, RZ, RZ, R3 ;  /* 0x000000ffff027224 */ /* 0x000fd600078e0003 */
[----:B------:R-:W-:Y:S05]  /*3bcf0*/  @!P0 BRA `(.L_x_929) ;  /* 0x0000000000348947 */ /* 0x000fea0003800000 */
[----:B------:R-:W-:Y:S01]  /*3bd00*/  BSSY.RECONVERGENT B3, `(.L_x_930) ;  /* 0x000000b000037945 */ /* 0x000fe20003800200 */
[----:B------:R-:W-:-:S07]  /*3bd10*/  IMAD.MOV.U32 R2, RZ, RZ, RZ ;  /* 0x000000ffff027224 */ /* 0x000fce00078e00ff */
.L_x_931:
        /* <DEDUP_REMOVED lines=10> */
.L_x_930:
[----:B------:R-:W-:-:S07]  /*3bdc0*/  IMAD.MOV.U32 R2, RZ, RZ, R5 ;  /* 0x000000ffff027224 */ /* 0x000fce00078e0005 */
.L_x_929:
[----:B------:R-:W-:Y:S05]  /*3bdd0*/  BSYNC.RECONVERGENT B2 ;  /* 0x0000000000027941 */ /* 0x000fea0003800200 */
.L_x_928:
[----:B------:R-:W-:Y:S01]  /*3bde0*/  IMAD.IADD R3, R1, 0x1, R2 ;  /* 0x0000000101037824 */ /* 0x000fe200078e0202 */
[----:B------:R-:W-:Y:S01]  /*3bdf0*/  BSSY.RECONVERGENT B2, `(.L_x_932) ;  /* 0x0000009000027945 */ /* 0x000fe20003800200 */
[----:B------:R-:W-:-:S03]  /*3be00*/  IMAD.MOV.U32 R2, RZ, RZ, RZ ;  /* 0x000000ffff027224 */ /* 0x000fc600078e00ff */
[----:B------:R0:W-:Y:S04]  /*3be10*/  STL.U8 [R3+0x161], RZ ;  /* 0x000161ff03007387 */ /* 0x0001e80000100000 */
.L_x_933:
[----:B------:R-:W-:-:S05]  /*3be20*/  IMAD.IADD R4, R1, 0x1, R2 ;  /* 0x0000000101047824 */ /* 0x000fca00078e0202 */
[----:B0-----:R-:W2:Y:S02]  /*3be30*/  LDL.U8 R3, [R4+0x160] ;  /* 0x0001600004037983 */ /* 0x001ea40000100000 */
[----:B--2---:R-:W-:Y:S01]  /*3be40*/  ISETP.NE.AND P0, PT, R3, RZ, PT ;  /* 0x000000ff0300720c */ /* 0x004fe20003f05270 */
[----:B------:R-:W-:Y:S02]  /*3be50*/  IMAD.MOV.U32 R3, RZ, RZ, R2 ;  /* 0x000000ffff037224 */ /* 0x000fe400078e0002 */
[----:B------:R-:W-:-:S10]  /*3be60*/  VIADD R2, R2, 0x1 ;  /* 0x0000000102027836 */ /* 0x000fd40000000000 */
[----:B------:R-:W-:Y:S05]  /*3be70*/  @P0 BRA `(.L_x_933) ;  /* 0xfffffffc00e80947 */ /* 0x000fea000383ffff */
[----:B------:R-:W-:Y:S05]  /*3be80*/  BSYNC.RECONVERGENT B2 ;  /* 0x0000000000027941 */ /* 0x000fea0003800200 */
.L_x_932:
[----:B------:R-:W-:Y:S01]  /*3be90*/  LOP3.LUT P0, RZ, R30, 0xff, RZ, 0xc0, !PT ;  /* 0x000000ff1eff7812 */ /* 0x000fe2000780c0ff */
[----:B------:R-:W-:Y:S01]  /*3bea0*/  BSSY.RECONVERGENT B2, `(.L_x_934) ;  /* 0x0000010000027945 */ /* 0x000fe20003800200 */
[----:B------:R-:W-:-:S11]  /*3beb0*/  IMAD.MOV.U32 R2, RZ, RZ, R3 ;  /* 0x000000ffff027224 */ /* 0x000fd600078e0003 */
[----:B------:R-:W-:Y:S05]  /*3bec0*/  @!P0 BRA `(.L_x_935) ;  /* 0x0000000000348947 */ /* 0x000fea0003800000 */
[----:B------:R-:W-:Y:S01]  /*3bed0*/  BSSY.RECONVERGENT B3, `(.L_x_936) ;  /* 0x000000b000037945 */ /* 0x000fe20003800200 */
[----:B------:R-:W-:-:S07]  /*3bee0*/  IMAD.MOV.U32 R2, RZ, RZ, RZ ;  /* 0x000000ffff027224 */ /* 0x000fce00078e00ff */
.L_x_937:
        /* <DEDUP_REMOVED lines=10> */
.L_x_936:
[----:B------:R-:W-:-:S07]  /*3bf90*/  IMAD.MOV.U32 R2, RZ, RZ, R5 ;  /* 0x000000ffff027224 */ /* 0x000fce00078e0005 */
.L_x_935:
[----:B------:R-:W-:Y:S05]  /*3bfa0*/  BSYNC.RECONVERGENT B2 ;  /* 0x0000000000027941 */ /* 0x000fea0003800200 */
.L_x_934:
        /* <DEDUP_REMOVED lines=70> */
.L_x_925:
[----:B------:R-:W-:Y:S05]  /*3c410*/  BSYNC.RECONVERGENT B0 ;  /* 0x0000000000007941 */ /* 0x000fea0003800200 */
.L_x_924:
[----:B------:R-:W-:Y:S05]  /*3c420*/  BSYNC.RECONVERGENT B1 ;  /* 0x0000000000017941 */ /* 0x000fea0003800200 */
.L_x_923:
[----:B0-----:R-:W-:Y:S01]  /*3c430*/  LOP3.LUT R5, R183, 0xffff, RZ, 0xc0, !PT ;  /* 0x0000ffffb7057812 */ /* 0x001fe200078ec0ff */
[----:B------:R-:W0:Y:S01]  /*3c440*/  S2UR UR4, SR_CTAID.X ;  /* 0x00000000000479c3 */ /* 0x000e220000002500 */
[----:B------:R-:W-:Y:S01]  /*3c450*/  LOP3.LUT R2, R184, 0xffff, RZ, 0xc0, !PT ;  /* 0x0000ffffb8027812 */ /* 0x000fe200078ec0ff */
[----:B-----5:R-:W-:Y:S01]  /*3c460*/  STL [R1+0x114], R25 ;  /* 0x0001141901007387 */ /* 0x020fe20000100800 */
[----:B------:R-:W-:Y:S02]  /*3c470*/  LOP3.LUT R3, R190, 0xffff, RZ, 0xc0, !PT ;  /* 0x0000ffffbe037812 */ /* 0x000fe400078ec0ff */
[----:B------:R-:W-:Y:S01]  /*3c480*/  PRMT R5, R2, 0x3340, R5 ;  /* 0x0000334002057816 */ /* 0x000fe20000000005 */
[----:B------:R-:W-:Y:S01]  /*3c490*/  STL.64 [R1+0x118], R10 ;  /* 0x0001180a01007387 */ /* 0x000fe20000100a00 */
[----:B------:R-:W-:Y:S02]  /*3c4a0*/  LOP3.LUT R2, R174, 0xffff, RZ, 0xc0, !PT ;  /* 0x0000ffffae027812 */ /* 0x000fe400078ec0ff */
[----:B------:R-:W-:Y:S01]  /*3c4b0*/  LOP3.LUT R4, R185, 0xffff, RZ, 0xc0, !PT ;  /* 0x0000ffffb9047812 */ /* 0x000fe200078ec0ff */
[----:B------:R-:W-:Y:S01]  /*3c4c0*/  STL.U8 [R1+0x440], R156 ;  /* 0x0004409c01007387 */ /* 0x000fe20000100000 */
[----:B------:R-:W-:-:S02]  /*3c4d0*/  PRMT R2, R3, 0x3340, R2 ;  /* 0x0000334003027816 */ /* 0x000fc40000000002 */
[----:B------:R-:W-:Y:S01]  /*3c4e0*/  LOP3.LUT R3, R186, 0xffff, RZ, 0xc0, !PT ;  /* 0x0000ffffba037812 */ /* 0x000fe200078ec0ff */
[----:B------:R-:W-:Y:S01]  /*3c4f0*/  STL.U8 [R1+0x441], R176 ;  /* 0x000441b001007387 */ /* 0x000fe20000100000 */
[----:B------:R-:W-:Y:S02]  /*3c500*/  LOP3.LUT R6, R30, 0xffff, RZ, 0xc0, !PT ;  /* 0x0000ffff1e067812 */ /* 0x000fe400078ec0ff */
[----:B------:R-:W-:Y:S01]  /*3c510*/  PRMT R4, R3, 0x3340, R4 ;  /* 0x0000334003047816 */ /* 0x000fe20000000004 */
[----:B------:R-:W-:Y:S01]  /*3c520*/  STL [R1+0x444], R25 ;  /* 0x0004441901007387 */ /* 0x000fe20000100800 */
[----:B------:R-:W-:Y:S02]  /*3c530*/  LOP3.LUT R3, R175, 0xffff, RZ, 0xc0, !PT ;  /* 0x0000ffffaf037812 */ /* 0x000fe400078ec0ff */
[----:B------:R-:W-:Y:S01]  /*3c540*/  LOP3.LUT R7, R179, 0xffff, RZ, 0xc0, !PT ;  /* 0x0000ffffb3077812 */ /* 0x000fe200078ec0ff */
[----:B------:R-:W-:Y:S01]  /*3c550*/  STL.64 [R1+0x448], R10 ;  /* 0x0004480a01007387 */ /* 0x000fe20000100a00 */
        /* <DEDUP_REMOVED lines=19> */
[----:B------:R-:W-:Y:S01]  /*3c690*/  LOP3.LUT R3, R170, 0xffff, RZ, 0xc0, !PT ;  /* 0x0000ffffaa037812 */ /* 0x000fe200078ec0ff */
[----:B------:R-:W-:Y:S01]  /*3c6a0*/  STL.128 [R1+0xe0], R4 ;  /* 0x0000e00401007387 */ /* 0x000fe20000100c00 */
[----:B------:R-:W-:Y:S02]  /*3c6b0*/  LOP3.LUT R12, R187, 0xffff, RZ, 0xc0, !PT ;  /* 0x0000ffffbb0c7812 */ /* 0x000fe400078ec0ff */
[----:B------:R-:W-:Y:S01]  /*3c6c0*/  LOP3.LUT R13, R155, 0xffff, RZ, 0xc0, !PT ;  /* 0x0000ffff9b0d7812 */ /* 0x000fe200078ec0ff */
[----:B------:R2:W-:Y:S01]  /*3c6d0*/  STL.128 [R1+0x410], R4 ;  /* 0x0004100401007387 */ /* 0x0005e20000100c00 */
[----:B------:R-:W-:Y:S02]  /*3c6e0*/  PRMT R3, R12, 0x3340, R3 ;  /* 0x000033400c037816 */ /* 0x000fe40000000003 */
[----:B------:R-:W-:Y:S02]  /*3c6f0*/  LOP3.LUT R12, R154, 0xffff, RZ, 0xc0, !PT ;  /* 0x0000ffff9a0c7812 */ /* 0x000fe400078ec0ff */
[----:B------:R-:W-:-:S02]  /*3c700*/  LOP3.LUT R14, R152, 0xffff, RZ, 0xc0, !PT ;  /* 0x0000ffff980e7812 */ /* 0x000fc400078ec0ff */
[----:B------:R-:W-:Y:S02]  /*3c710*/  PRMT R12, R13, 0x3340, R12 ;  /* 0x000033400d0c7816 */ /* 0x000fe4000000000c */
[----:B------:R-:W-:Y:S02]  /*3c720*/  LOP3.LUT R13, R171, 0xffff, RZ, 0xc0, !PT ;  /* 0x0000ffffab0d7812 */ /* 0x000fe400078ec0ff */
[----:B------:R-:W-:Y:S02]  /*3c730*/  ISETP.NE.AND P0, PT, R0, 0x65, PT ;  /* 0x000000650000780c */ /* 0x000fe40003f05270 */
[----:B--2---:R-:W-:Y:S02]  /*3c740*/  LOP3.LUT R4, R163, 0xffff, RZ, 0xc0, !PT ;  /* 0x0000ffffa3047812 */ /* 0x004fe400078ec0ff */
        /* <DEDUP_REMOVED lines=19> */
[----:B------:R-:W-:-:S02]  /*3c880*/  LOP3.LUT R12, R159, 0xffff, RZ, 0xc0, !PT ;  /* 0x0000ffff9f0c7812 */ /* 0x000fc400078ec0ff */
[----:B------:R-:W-:Y:S02]  /*3c890*/  PRMT R6, R15, 0x5410, R14 ;  /* 0x000054100f067816 */ /* 0x000fe4000000000e */
[----:B------:R-:W-:Y:S02]  /*3c8a0*/  PRMT R3, R12, 0x3340, R3 ;  /* 0x000033400c037816 */ /* 0x000fe40000000003 */
[----:B------:R-:W-:Y:S01]  /*3c8b0*/  LOP3.LUT R12, R148, 0xffff, RZ, 0xc0, !PT ;  /* 0x0000ffff940c7812 */ /* 0x000fe200078ec0ff */
[----:B------:R-:W-:Y:S01]  /*3c8c0*/  STL.128 [R1+0xf0], R4 ;  /* 0x0000f00401007387 */ /* 0x000fe20000100c00 */
[----:B------:R-:W-:Y:S02]  /*3c8d0*/  LOP3.LUT R13, R149, 0xffff, RZ, 0xc0, !PT ;  /* 0x0000ffff950d7812 */ /* 0x000fe400078ec0ff */
[----:B------:R-:W-:Y:S01]  /*3c8e0*/  LOP3.LUT R14, R144, 0xffff, RZ, 0xc0, !PT ;  /* 0x0000ffff900e7812 */ /* 0x000fe200078ec0ff */
[----:B------:R2:W-:Y:S01]  /*3c8f0*/  STL.128 [R1+0x420], R4 ;  /* 0x0004200401007387 */ /* 0x0005e20000100c00 */
[----:B------:R-:W-:-:S02]  /*3c900*/  PRMT R12, R13, 0x3340, R12 ;  /* 0x000033400d0c7816 */ /* 0x000fc4000000000c */
[----:B------:R-:W-:Y:S02]  /*3c910*/  LOP3.LUT R13, R167, 0xffff, RZ, 0xc0, !PT ;  /* 0x0000ffffa70d7812 */ /* 0x000fe400078ec0ff */
[----:B--2---:R-:W-:Y:S02]  /*3c920*/  LOP3.LUT R4, R160, 0xffff, RZ, 0xc0, !PT ;  /* 0x0000ffffa0047812 */ /* 0x004fe400078ec0ff */
[----:B------:R-:W-:Y:S02]  /*3c930*/  LOP3.LUT R6, R164, 0xffff, RZ, 0xc0, !PT ;  /* 0x0000ffffa4067812 */ /* 0x000fe400078ec0ff */
[----:B------:R-:W-:Y:S02]  /*3c940*/  LOP3.LUT R5, R157, 0xffff, RZ, 0xc0, !PT ;  /* 0x0000ffff9d057812 */ /* 0x000fe400078ec0ff */
[----:B------:R-:W-:Y:S02]  /*3c950*/  PRMT R13, R4, 0x3340, R13 ;  /* 0x00003340040d7816 */ /* 0x000fe4000000000d */
[----:B------:R-:W-:-:S02]  /*3c960*/  PRMT R6, R5, 0x3340, R6 ;  /* 0x0000334005067816 */ /* 0x000fc40000000006 */
        /* <DEDUP_REMOVED lines=9> */
[----:B------:R-:W-:Y:S02]  /*3ca00*/  PRMT R4, R13, 0x5410, R12 ;  /* 0x000054100d047816 */ /* 0x000fe4000000000c */
[----:B------:R-:W2:Y:S01]  /*3ca10*/  S2R R12, SR_TID.X ;  /* 0x00000000000c7919 */ /* 0x000ea20000002100 */
[----:B------:R-:W-:Y:S01]  /*3ca20*/  PRMT R5, R3, 0x5410, R2 ;  /* 0x0000541003057816 */ /* 0x000fe20000000002 */
[----:B------:R-:W-:Y:S01]  /*3ca30*/  IMAD.MOV.U32 R2, RZ, RZ, R8 ;  /* 0x000000ffff027224 */ /* 0x000fe200078e0008 */
[----:B------:R-:W-:Y:S01]  /*3ca40*/  PRMT R6, R15, 0x5410, R14 ;  /* 0x000054100f067816 */ /* 0x000fe2000000000e */
[----:B------:R-:W-:Y:S01]  /*3ca50*/  IMAD.MOV.U32 R3, RZ, RZ, R9 ;  /* 0x000000ffff037224 */ /* 0x000fe200078e0009 */
[----:B------:R-:W-:-:S03]  /*3ca60*/  PRMT R14, R176, 0x7604, R156 ;  /* 0x00007604b00e7816 */ /* 0x000fc6000000009c */
[----:B------:R3:W-:Y:S04]  /*3ca70*/  STL.128 [R1+0x100], R4 ;  /* 0x0001000401007387 */ /* 0x0007e80000100c00 */
[----:B------:R3:W-:Y:S04]  /*3ca80*/  STL.128 [R1+0x430], R4 ;  /* 0x0004300401007387 */ /* 0x0007e80000100c00 */
[----:B------:R3:W-:Y:S04]  /*3ca90*/  STL.64 [R1+0xd8], R2 ;  /* 0x0000d80201007387 */ /* 0x0007e80000100a00 */
[----:B------:R3:W-:Y:S04]  /*3caa0*/  STL.64 [R1+0x408], R2 ;  /* 0x0004080201007387 */ /* 0x0007e80000100a00 */
[----:B------:R3:W-:Y:S01]  /*3cab0*/  STL.U16 [R1+0x110], R14 ;  /* 0x0001100e01007387 */ /* 0x0007e20000100400 */
[----:B--2---:R-:W-:-:S05]  /*3cac0*/  LOP3.LUT R12, RZ, R12, RZ, 0x33, !PT ;  /* 0x0000000cff0c7212 */ /* 0x004fca00078e33ff */
[----:B0-----:R-:W-:Y:S01]  /*3cad0*/  VIADD R24, R12, UR4 ;  /* 0x000000040c187c36 */ /* 0x001fe20008000000 */
[----:B------:R-:W-:-:S03]  /*3cae0*/  UMOV UR4, 0xffffffff ;  /* 0xffffffff00047882 */ /* 0x000fc60000000000 */
[----:B---3--:R-:W-:Y:S05]  /*3caf0*/  BRA.DIV UR4, `(.L_x_938) ;  /* 0x000006fe042c7947 */ /* 0x008fea000b800000 */
[----:B------:R-:W-:-:S13]  /*3cb00*/  VOTE.ALL P0, P0 ;  /* 0x0000000000ff7806 */ /* 0x000fda0000000000 */
.L_x_1953:
[----:B------:R-:W-:Y:S05]  /*3cb10*/  @!P0 BRA `(.L_x_939) ;  /* 0x0000009000008947 */ /* 0x000fea0003800000 */
.L_x_1035:
[----:B0-----:R-:W-:Y:S05]  /*3cb20*/  YIELD ;  /* 0x0000000000007946 */ /* 0x001fea0003800000 */
.L_x_941:
[----:B------:R-:W2:Y:S02]  /*3cb30*/  LDL.64 R4, [R1+0x498] ;  /* 0x0004980001047983 */ /* 0x000ea40000100a00 */
        /* <DEDUP_REMOVED lines=11> */
.L_x_1956:
[----:B------:R-:W-:Y:S05]  /*3cbf0*/  @P0 BRA `(.L_x_941) ;  /* 0xfffffffc00cc0947 */ /* 0x000fea000383ffff */
[----:B------:R-:W-:Y:S01]  /*3cc00*/  ISETP.NE.AND P0, PT, R0, 0x65, PT ;  /* 0x000000650000780c */ /* 0x000fe20003f05270 */
[----:B------:R-:W-:-:S12]  /*3cc10*/  BSSY.RECONVERGENT B0, `(.L_x_942) ;  /* 0x0000081000007945 */ /* 0x000fd80003800200 */
[----:B------:R-:W-:Y:S05]  /*3cc20*/  @!P0 BRA `(.L_x_943) ;  /* 0x00000004000c8947 */ /* 0x000fea0003800000 */
[----:B------:R-:W-:Y:S01]  /*3cc30*/  ISETP.NE.AND P1, PT, R0, 0x64, PT ;  /* 0x000000640000780c */ /* 0x000fe20003f25270 */
[----:B------:R-:W-:Y:S01]  /*3cc40*/  IMAD.MOV.U32 R7, RZ, RZ, RZ ;  /* 0x000000ffff077224 */ /* 0x000fe200078e00ff */
[----:B------:R-:W-:Y:S02]  /*3cc50*/  PRMT R100, RZ, 0x7610, R100 ;  /* 0x00007610ff647816 */ /* 0x000fe40000000064 */
[----:B------:R-:W-:-:S09]  /*3cc60*/  CS2R R4, SRZ ;  /* 0x0000000000047805 */ /* 0x000fd2000001ff00 */
[----:B------:R-:W-:Y:S05]  /*3cc70*/  @P1 BRA `(.L_x_944) ;  /* 0x0000000400e81947 */ /* 0x000fea0003800000 */
[----:B------:R-:W2:Y:S02]  /*3cc80*/  LDL.64 R4, [R1+0x4a0] ;  /* 0x0004a00001047983 */ /* 0x000ea40000100a00 */
[----:B--2---:R-:W-:-:S05]  /*3cc90*/  IMAD.WIDE R4, R24, 0x48, R4 ;  /* 0x0000004818047825 */ /* 0x004fca00078e0204 */
[----:B------:R-:W2:Y:S04]  /*3cca0*/  LD.E.64.STRONG.GPU R12, desc[UR8][R4.64+0x30] ;  /* 0x00003008040c7980 */ /* 0x000ea8000c10fb00 */
[----:B------:R-:W3:Y:S04]  /*3ccb0*/  LD.E.64.STRONG.GPU R6, desc[UR8][R4.64+0x38] ;  /* 0x0000380804067980 */ /* 0x000ee8000c10fb00 */
[----:B------:R-:W4:Y:S04]  /*3ccc0*/  LD.E.64.STRONG.GPU R100, desc[UR8][R4.64+0x8] ;  /* 0x0000080804647980 */ /* 0x000f28000c10fb00 */
[----:B-1----:R-:W4:Y:S04]  /*3ccd0*/  LD.E.64.STRONG.GPU R20, desc[UR8][R4.64+0x10] ;  /* 0x0000100804147980 */ /* 0x002f28000c10fb00 */
[----:B------:R-:W4:Y:S04]  /*3cce0*/  LD.E.64.STRONG.GPU R18, desc[UR8][R4.64+0x18] ;  /* 0x0000180804127980 */ /* 0x000f28000c10fb00 */
[----:B------:R-:W4:Y:S04]  /*3ccf0*/  LD.E.64.STRONG.GPU R16, desc[UR8][R4.64+0x20] ;  /* 0x0000200804107980 */ /* 0x000f28000c10fb00 */
[----:B------:R-:W4:Y:S04]  /*3cd00*/  LD.E.64.STRONG.GPU R14, desc[UR8][R4.64+0x28] ;  /* 0x00002808040e7980 */ /* 0x000f28000c10fb00 */
[----:B------:R0:W5:Y:S04]  /*3cd10*/  LD.E.64.STRONG.GPU R2, desc[UR8][R4.64] ;  /* 0x0000000804027980 */ /* 0x000168000c10fb00 */
[----:B------:R-:W5:Y:S01]  /*3cd20*/  LD.E.64.STRONG.GPU R4, desc[UR8][R4.64+0x40] ;  /* 0x0000400804047980 */ /* 0x000f62000c10fb00 */
[----:B--2---:R-:W-:-:S02]  /*3cd30*/  SHF.R.U64 R53, R12, 0x8, R13 ;  /* 0x000000080c357819 */ /* 0x004fc4000000120d */
[C-C-:B------:R-:W-:Y:S02]  /*3cd40*/  SHF.R.U64 R52, R12.reuse, 0x10, R13.reuse ;  /* 0x000000100c347819 */ /* 0x140fe4000000120d */
[C---:B------:R-:W-:Y:S02]  /*3cd50*/  SHF.R.U64 R51, R12.reuse, 0x18, R13 ;  /* 0x000000180c337819 */ /* 0x040fe4000000120d */
[----:B------:R-:W-:Y:S02]  /*3cd60*/  PRMT R35, R12, 0x7610, R35 ;  /* 0x000076100c237816 */ /* 0x000fe40000000023 */
[C---:B---3--:R-:W-:Y:S02]  /*3cd70*/  SHF.R.U64 R12, R6.reuse, 0x8, R7 ;  /* 0x00000008060c7819 */ /* 0x048fe40000001207 */
[----:B------:R-:W-:Y:S02]  /*3cd80*/  PRMT R84, R6, 0x7610, R84 ;  /* 0x0000761006547816 */ /* 0x000fe40000000054 */
[----:B----4-:R-:W-:-:S02]  /*3cd90*/  SHF.R.U64 R83, R100, 0x8, R101 ;  /* 0x0000000864537819 */ /* 0x010fc40000001265 */
[C-C-:B------:R-:W-:Y:S02]  /*3cda0*/  SHF.R.U64 R82, R100.reuse, 0x10, R101.reuse ;  /* 0x0000001064527819 */ /* 0x140fe40000001265 */
[--C-:B------:R-:W-:Y:S02]  /*3cdb0*/  SHF.R.U64 R81, R100, 0x18, R101.reuse ;  /* 0x0000001864517819 */ /* 0x100fe40000001265 */
[--C-:B------:R-:W-:Y:S02]  /*3cdc0*/  SHF.R.U32.HI R80, RZ, 0x8, R101.reuse ;  /* 0x00000008ff507819 */ /* 0x100fe40000011665 */
[--C-:B------:R-:W-:Y:S02]  /*3cdd0*/  SHF.R.U32.HI R79, RZ, 0x10, R101.reuse ;  /* 0x00000010ff4f7819 */ /* 0x100fe40000011665 */
[----:B------:R-:W-:Y:S02]  /*3cde0*/  SHF.R.U32.HI R78, RZ, 0x18, R101 ;  /* 0x00000018ff4e7819 */ /* 0x000fe40000011665 */
[----:B------:R-:W-:-:S02]  /*3cdf0*/  PRMT R44, R101, 0x7610, R44 ;  /* 0x00007610652c7816 */ /* 0x000fc4000000002c */
[C-C-:B------:R-:W-:Y:S02]  /*3ce00*/  SHF.R.U64 R77, R20.reuse, 0x8, R21.reuse ;  /* 0x00000008144d7819 */ /* 0x140fe40000001215 */
[C-C-:B------:R-:W-:Y:S02]  /*3ce10*/  SHF.R.U64 R76, R20.reuse, 0x10, R21.reuse ;  /* 0x00000010144c7819 */ /* 0x140fe40000001215 */
[C---:B------:R-:W-:Y:S02]  /*3ce20*/  SHF.R.U64 R75, R20.reuse, 0x18, R21 ;  /* 0x00000018144b7819 */ /* 0x040fe40000001215 */
[----:B------:R-:W-:Y:S02]  /*3ce30*/  PRMT R43, R20, 0x7610, R43 ;  /* 0x00007610142b7816 */ /* 0x000fe4000000002b */
        /* <DEDUP_REMOVED lines=28> */
[--C-:B------:R-:W-:Y:S02]  /*3d000*/  SHF.R.U32.HI R50, RZ, 0x8, R13.reuse ;  /* 0x00000008ff327819 */ /* 0x100fe4000001160d */
[--C-:B------:R-:W-:Y:S02]  /*3d010*/  SHF.R.U32.HI R49, RZ, 0x10, R13.reuse ;  /* 0x00000010ff317819 */ /* 0x100fe4000001160d */
[----:B------:R-:W-:Y:S02]  /*3d020*/  SHF.R.U32.HI R48, RZ, 0x18, R13 ;  /* 0x00000018ff307819 */ /* 0x000fe4000001160d */
[----:B------:R-:W-:-:S02]  /*3d030*/  PRMT R34, R13, 0x7610, R34 ;  /* 0x000076100d227816 */ /* 0x000fc40000000022 */
[----:B------:R-:W-:Y:S01]  /*3d040*/  PRMT R6, R12, 0x7610, R6 ;  /* 0x000076100c067816 */ /* 0x000fe20000000006 */
[----:B0-----:R-:W-:Y:S06]  /*3d050*/  BRA `(.L_x_944) ;  /* 0x0000000000f07947 */ /* 0x001fec0003800000 */
.L_x_943:
[----:B------:R-:W2:Y:S02]  /*3d060*/  LDL.64 R4, [R1+0x4a8] ;  /* 0x0004a80001047983 */ /* 0x000ea40000100a00 */
[----:B--2---:R-:W-:-:S05]  /*3d070*/  IMAD.WIDE R4, R24, 0x48, R4 ;  /* 0x0000004818047825 */ /* 0x004fca00078e0204 */
[----:B------:R-:W2:Y:S04]  /*3d080*/  LD.E.64.STRONG.GPU R6, desc[UR8][R4.64+0x38] ;  /* 0x0000380804067980 */ /* 0x000ea8000c10fb00 */
[----:B------:R-:W3:Y:S04]  /*3d090*/  LD.E.64.STRONG.GPU R100, desc[UR8][R4.64+0x8] ;  /* 0x0000080804647980 */ /* 0x000ee8000c10fb00 */
[----:B-1----:R-:W4:Y:S04]  /*3d0a0*/  LD.E.64.STRONG.GPU R20, desc[UR8][R4.64+0x10] ;  /* 0x0000100804147980 */ /* 0x002f28000c10fb00 */
[----:B------:R-:W4:Y:S04]  /*3d0b0*/  LD.E.64.STRONG.GPU R18, desc[UR8][R4.64+0x18] ;  /* 0x0000180804127980 */ /* 0x000f28000c10fb00 */
[----:B------:R-:W4:Y:S04]  /*3d0c0*/  LD.E.64.STRONG.GPU R16, desc[UR8][R4.64+0x20] ;  /* 0x0000200804107980 */ /* 0x000f28000c10fb00 */
[----:B------:R-:W4:Y:S04]  /*3d0d0*/  LD.E.64.STRONG.GPU R14, desc[UR8][R4.64+0x28] ;  /* 0x00002808040e7980 */ /* 0x000f28000c10fb00 */
[----:B------:R-:W4:Y:S04]  /*3d0e0*/  LD.E.64.STRONG.GPU R12, desc[UR8][R4.64+0x30] ;  /* 0x00003008040c7980 */ /* 0x000f28000c10fb00 */
[----:B------:R0:W5:Y:S04]  /*3d0f0*/  LD.E.64.STRONG.GPU R2, desc[UR8][R4.64] ;  /* 0x0000000804027980 */ /* 0x000168000c10fb00 */
[----:B------:R-:W5:Y:S01]  /*3d100*/  LD.E.64.STRONG.GPU R4, desc[UR8][R4.64+0x40] ;  /* 0x0000400804047980 */ /* 0x000f62000c10fb00 */
[----:B--2---:R-:W-:-:S02]  /*3d110*/  PRMT R84, R6, 0x7610, R84 ;  /* 0x0000761006547816 */ /* 0x004fc40000000054 */
[----:B------:R-:W-:Y:S02]  /*3d120*/  SHF.R.U64 R6, R6, 0x8, R7 ;  /* 0x0000000806067819 */ /* 0x000fe40000001207 */
[C-C-:B---3--:R-:W-:Y:S02]  /*3d130*/  SHF.R.U64 R83, R100.reuse, 0x8, R101.reuse ;  /* 0x0000000864537819 */ /* 0x148fe40000001265 */
[C-C-:B------:R-:W-:Y:S02]  /*3d140*/  SHF.R.U64 R82, R100.reuse, 0x10, R101.reuse ;  /* 0x0000001064527819 */ /* 0x140fe40000001265 */
[--C-:B------:R-:W-:Y:S02]  /*3d150*/  SHF.R.U64 R81, R100, 0x18, R101.reuse ;  /* 0x0000001864517819 */ /* 0x100fe40000001265 */
[--C-:B------:R-:W-:Y:S02]  /*3d160*/  SHF.R.U32.HI R80, RZ, 0x8, R101.reuse ;  /* 0x00000008ff507819 */ /* 0x100fe40000011665 */
[----:B------:R-:W-:-:S02]  /*3d170*/  SHF.R.U32.HI R79, RZ, 0x10, R101 ;  /* 0x00000010ff4f7819 */ /* 0x000fc40000011665 */
[----:B------:R-:W-:Y:S02]  /*3d180*/  SHF.R.U32.HI R78, RZ, 0x18, R101 ;  /* 0x00000018ff4e7819 */ /* 0x000fe40000011665 */
[----:B------:R-:W-:Y:S02]  /*3d190*/  PRMT R44, R101, 0x7610, R44 ;  /* 0x00007610652c7816 */ /* 0x000fe4000000002c */
[C-C-:B----4-:R-:W-:Y:S02]  /*3d1a0*/  SHF.R.U64 R77, R20.reuse, 0x8, R21.reuse ;  /* 0x00000008144d7819 */ /* 0x150fe40000001215 */
        /* <DEDUP_REMOVED lines=38> */
[----:B0-----:R-:W-:-:S07]  /*3d410*/  PRMT R34, R13, 0x7610, R34 ;  /* 0x000076100d227816 */ /* 0x001fce0000000022 */
.L_x_944:
[----:B------:R-:W-:Y:S05]  /*3d420*/  BSYNC.RECONVERGENT B0 ;  /* 0x0000000000007941 */ /* 0x000fea0003800200 */
.L_x_942:
[----:B------:R-:W-:-:S03]  /*3d430*/  UMOV UR4, 0xffffffff ;  /* 0xffffffff00047882 */ /* 0x000fc60000000000 */
[----:B------:R-:W-:Y:S05]  /*3d440*/  BRA.DIV UR4, `(.L_x_945) ;  /* 0x000006f604207947 */ /* 0x000fea000b800000 */
[----:B------:R-:W-:Y:S01]  /*3d450*/  LOP3.LUT R225, R82, 0xffff, RZ, 0xc0, !PT ;  /* 0x0000ffff52e17812 */ /* 0x000fe200078ec0ff */
[----:B------:R-:W0:Y:S01]  /*3d460*/  S2R R85, SR_GEMASK ;  /* 0x0000000000557919 */ /* 0x000e220000003c00 */
[----:B------:R-:W-:Y:S02]  /*3d470*/  LOP3.LUT R223, R100, 0xffff, RZ, 0xc0, !PT ;  /* 0x0000ffff64df7812 */ /* 0x000fe400078ec0ff */
[----:B------:R-:W-:Y:S01]  /*3d480*/  LOP3.LUT R227, R79, 0xffff, RZ, 0xc0, !PT ;  /* 0x0000ffff4fe37812 */ /* 0x000fe200078ec0ff */
[----:B------:R-:W-:Y:S01]  /*3d490*/  IMAD.U32 R13, R225, 0x10000, RZ ;  /* 0x00010000e10d7824 */ /* 0x000fe200078e00ff */
[----:B------:R-:W-:Y:S02]  /*3d4a0*/  LOP3.LUT R12, R223, 0xff, RZ, 0xc0, !PT ;  /* 0x000000ffdf0c7812 */ /* 0x000fe400078ec0ff */
[----:B------:R-:W-:Y:S01]  /*3d4b0*/  LOP3.LUT R228, R76, 0xffff, RZ, 0xc0, !PT ;  /* 0x0000ffff4ce47812 */ /* 0x000fe200078ec0ff */
[----:B-1----:R-:W-:Y:S01]  /*3d4c0*/  IMAD.U32 R20, R227, 0x10000, RZ ;  /* 0x00010000e3147824 */ /* 0x002fe200078e00ff */
[----:B------:R-:W-:-:S02]  /*3d4d0*/  PRMT R12, R83, 0x7604, R12 ;  /* 0x00007604530c7816 */ /* 0x000fc4000000000c */
[----:B------:R-:W-:Y:S01]  /*3d4e0*/  LOP3.LUT R13, R13, 0xff0000, RZ, 0xc0, !PT ;  /* 0x00ff00000d0d7812 */ /* 0x000fe200078ec0ff */
[----:B------:R-:W-:Y:S01]  /*3d4f0*/  IMAD.U32 R19, R228, 0x10000, RZ ;  /* 0x00010000e4137824 */ /* 0x000fe200078e00ff */
[----:B------:R-:W-:Y:S02]  /*3d500*/  LOP3.LUT R226, R44, 0xffff, RZ, 0xc0, !PT ;  /* 0x0000ffff2ce27812 */ /* 0x000fe400078ec0ff */
[----:B------:R-:W-:Y:S01]  /*3d510*/  LOP3.LUT R222, R43, 0xffff, RZ, 0xc0, !PT ;  /* 0x0000ffff2bde7812 */ /* 0x000fe200078ec0ff */
[----:B------:R-:W-:Y:S01]  /*3d520*/  IMAD.IADD R12, R12, 0x1, R13 ;  /* 0x000000010c0c7824 */ /* 0x000fe200078e020d */
[----:B------:R-:W-:Y:S02]  /*3d530*/  LOP3.LUT R13, R226, 0xff, RZ, 0xc0, !PT ;  /* 0x000000ffe20d7812 */ /* 0x000fe400078ec0ff */
[----:B------:R-:W-:Y:S02]  /*3d540*/  LOP3.LUT R14, R222, 0xff, RZ, 0xc0, !PT ;  /* 0x000000ffde0e7812 */ /* 0x000fe400078ec0ff */
[----:B------:R-:W-:-:S02]  /*3d550*/  LOP3.LUT R230, R70, 0xffff, RZ, 0xc0, !PT ;  /* 0x0000ffff46e67812 */ /* 0x000fc400078ec0ff */
[----:B------:R-:W-:Y:S02]  /*3d560*/  LOP3.LUT R229, R73, 0xffff, RZ, 0xc0, !PT ;  /* 0x0000ffff49e57812 */ /* 0x000fe400078ec0ff */
[----:B------:R-:W-:Y:S01]  /*3d570*/  PRMT R13, R80, 0x7604, R13 ;  /* 0x00007604500d7816 */ /* 0x000fe2000000000d */
[----:B------:R-:W-:Y:S01]  /*3d580*/  IMAD.U32 R17, R230, 0x10000, RZ ;  /* 0x00010000e6117824 */ /* 0x000fe200078e00ff */
[----:B------:R-:W-:Y:S01]  /*3d590*/  LOP3.LUT R20, R20, 0xff0000, RZ, 0xc0, !PT ;  /* 0x00ff000014147812 */ /* 0x000fe200078ec0ff */
[----:B------:R-:W-:Y:S01]  /*3d5a0*/  IMAD.U32 R18, R229, 0x10000, RZ ;  /* 0x00010000e5127824 */ /* 0x000fe200078e00ff */
[----:B------:R-:W-:Y:S02]  /*3d5b0*/  LOP3.LUT R220, R41, 0xffff, RZ, 0xc0, !PT ;  /* 0x0000ffff29dc7812 */ /* 0x000fe400078ec0ff */
[----:B------:R-:W-:Y:S01]  /*3d5c0*/  PRMT R14, R77, 0x7604, R14 ;  /* 0x000076044d0e7816 */ /* 0x000fe2000000000e */
[----:B------:R-:W-:Y:S01]  /*3d5d0*/  IMAD.IADD R13, R13, 0x1, R20 ;  /* 0x000000010d0d7824 */ /* 0x000fe200078e0214 */
[----:B------:R-:W-:-:S02]  /*3d5e0*/  LOP3.LUT R19, R19, 0xff0000, RZ, 0xc0, !PT ;  /* 0x00ff000013137812 */ /* 0x000fc400078ec0ff */
[----:B------:R-:W-:Y:S02]  /*3d5f0*/  LOP3.LUT R233, R61, 0xffff, RZ, 0xc0, !PT ;  /* 0x0000ffff3de97812 */ /* 0x000fe400078ec0ff */
[----:B------:R-:W-:Y:S01]  /*3d600*/  LOP3.LUT R221, R42, 0xffff, RZ, 0xc0, !PT ;  /* 0x0000ffff2add7812 */ /* 0x000fe200078ec0ff */
[----:B------:R-:W-:Y:S01]  /*3d610*/  IMAD.IADD R14, R14, 0x1, R19 ;  /* 0x000000010e0e7824 */ /* 0x000fe200078e0213 */
[----:B------:R-:W-:Y:S01]  /*3d620*/  LOP3.LUT R217, R38, 0xffff, RZ, 0xc0, !PT ;  /* 0x0000ffff26d97812 */ /* 0x000fe200078ec0ff */
[----:B------:R-:W-:Y:S01]  /*3d630*/  IMAD.U32 R20, R233, 0x10000, RZ ;  /* 0x00010000e9147824 */ /* 0x000fe200078e00ff */
[----:B------:R-:W-:Y:S02]  /*3d640*/  LOP3.LUT R16, R220, 0xff, RZ, 0xc0, !PT ;  /* 0x000000ffdc107812 */ /* 0x000fe400078ec0ff */
[----:B------:R-:W-:Y:S02]  /*3d650*/  LOP3.LUT R15, R221, 0xff, RZ, 0xc0, !PT ;  /* 0x000000ffdd0f7812 */ /* 0x000fe400078ec0ff */
[----:B------:R-:W-:-:S02]  /*3d660*/  LOP3.LUT R19, R217, 0xff, RZ, 0xc0, !PT ;  /* 0x000000ffd9137812 */ /* 0x000fc400078ec0ff */
[----:B------:R-:W-:Y:S02]  /*3d670*/  PRMT R16, R71, 0x7604, R16 ;  /* 0x0000760447107816 */ /* 0x000fe40000000010 */
[----:B------:R-:W-:Y:S02]  /*3d680*/  LOP3.LUT R17, R17, 0xff0000, RZ, 0xc0, !PT ;  /* 0x00ff000011117812 */ /* 0x000fe400078ec0ff */
[----:B------:R-:W-:Y:S02]  /*3d690*/  LOP3.LUT R231, R67, 0xffff, RZ, 0xc0, !PT ;  /* 0x0000ffff43e77812 */ /* 0x000fe400078ec0ff */
[----:B------:R-:W-:Y:S01]  /*3d6a0*/  PRMT R15, R74, 0x7604, R15 ;  /* 0x000076044a0f7816 */ /* 0x000fe2000000000f */
[----:B------:R-:W-:Y:S01]  /*3d6b0*/  IMAD.IADD R16, R16, 0x1, R17 ;  /* 0x0000000110107824 */ /* 0x000fe200078e0211 */
[----:B------:R-:W-:Y:S01]  /*3d6c0*/  LOP3.LUT R18, R18, 0xff0000, RZ, 0xc0, !PT ;  /* 0x00ff000012127812 */ /* 0x000fe200078ec0ff */
[----:B------:R-:W-:Y:S01]  /*3d6d0*/  IMAD.U32 R22, R231, 0x10000, RZ ;  /* 0x00010000e7167824 */ /* 0x000fe200078e00ff */
[----:B------:R-:W-:-:S02]  /*3d6e0*/  LOP3.LUT R232, R64, 0xffff, RZ, 0xc0, !PT ;  /* 0x0000ffff40e87812 */ /* 0x000fc400078ec0ff */
[----:B------:R-:W-:Y:S01]  /*3d6f0*/  LOP3.LUT R219, R40, 0xffff, RZ, 0xc0, !PT ;  /* 0x0000ffff28db7812 */ /* 0x000fe200078ec0ff */
[----:B------:R-:W-:Y:S01]  /*3d700*/  IMAD.IADD R15, R15, 0x1, R18 ;  /* 0x000000010f0f7824 */ /* 0x000fe200078e0212 */
[----:B------:R-:W-:Y:S01]  /*3d710*/  PRMT R19, R62, 0x7604, R19 ;  /* 0x000076043e137816 */ /* 0x000fe20000000013 */
[----:B------:R-:W-:Y:S01]  /*3d720*/  IMAD.U32 R21, R232, 0x10000, RZ ;  /* 0x00010000e8157824 */ /* 0x000fe200078e00ff */
[----:B------:R-:W-:Y:S02]  /*3d730*/  LOP3.LUT R20, R20, 0xff0000, RZ, 0xc0, !PT ;  /* 0x00ff000014147812 */ /* 0x000fe400078ec0ff */
[----:B------:R-:W-:Y:S02]  /*3d740*/  LOP3.LUT R234, R58, 0xffff, RZ, 0xc0, !PT ;  /* 0x0000ffff3aea7812 */ /* 0x000fe400078ec0ff */
[----:B------:R-:W-:Y:S01]  /*3d750*/  LOP3.LUT R218, R39, 0xffff, RZ, 0xc0, !PT ;  /* 0x0000ffff27da7812 */ /* 0x000fe200078ec0ff */
[----:B------:R-:W-:Y:S01]  /*3d760*/  IMAD.IADD R19, R19, 0x1, R20 ;  /* 0x0000000113137824 */ /* 0x000fe200078e0214 */
[----:B------:R-:W-:Y:S01]  /*3d770*/  LOP3.LUT R216, R37, 0xffff, RZ, 0xc0, !PT ;  /* 0x0000ffff25d87812 */ /* 0x000fe200078ec0ff */
[----:B------:R-:W-:Y:S01]  /*3d780*/  IMAD.U32 R23, R234, 0x10000, RZ ;  /* 0x00010000ea177824 */ /* 0x000fe200078e00ff */
[----:B------:R-:W-:-:S02]  /*3d790*/  LOP3.LUT R17, R219, 0xff, RZ, 0xc0, !PT ;  /* 0x000000ffdb117812 */ /* 0x000fc400078ec0ff */
[----:B------:R-:W-:Y:S02]  /*3d7a0*/  LOP3.LUT R18, R218, 0xff, RZ, 0xc0, !PT ;  /* 0x000000ffda127812 */ /* 0x000fe400078ec0ff */
[----:B------:R-:W-:Y:S02]  /*3d7b0*/  LOP3.LUT R20, R216, 0xff, RZ, 0xc0, !PT ;  /* 0x000000ffd8147812 */ /* 0x000fe400078ec0ff */
[----:B------:R-:W-:Y:S02]  /*3d7c0*/  PRMT R17, R68, 0x7604, R17 ;  /* 0x0000760444117816 */ /* 0x000fe40000000011 */
[----:B------:R-:W-:Y:S02]  /*3d7d0*/  LOP3.LUT R22, R22, 0xff0000, RZ, 0xc0, !PT ;  /* 0x00ff000016167812 */ /* 0x000fe400078ec0ff */
[----:B------:R-:W-:Y:S02]  /*3d7e0*/  PRMT R18, R65, 0x7604, R18 ;  /* 0x0000760441127816 */ /* 0x000fe40000000012 */
[----:B------:R-:W-:Y:S01]  /*3d7f0*/  LOP3.LUT R21, R21, 0xff0000, RZ, 0xc0, !PT ;  /* 0x00ff000015157812 */ /* 0x000fe200078ec0ff */
[----:B------:R-:W-:Y:S01]  /*3d800*/  IMAD.IADD R17, R17, 0x1, R22 ;  /* 0x0000000111117824 */ /* 0x000fe200078e0216 */
[----:B------:R-:W-:-:S02]  /*3d810*/  LOP3.LUT R235, R55, 0xffff, RZ, 0xc0, !PT ;  /* 0x0000ffff37eb7812 */ /* 0x000fc400078ec0ff */
[----:B------:R-:W-:Y:S01]  /*3d820*/  PRMT R20, R59, 0x7604, R20 ;  /* 0x000076043b147816 */ /* 0x000fe20000000014 */
[----:B------:R-:W-:Y:S01]  /*3d830*/  IMAD.IADD R18, R18, 0x1, R21 ;  /* 0x0000000112127824 */ /* 0x000fe200078e0215 */
[----:B------:R-:W-:Y:S01]  /*3d840*/  LOP3.LUT R23, R23, 0xff0000, RZ, 0xc0, !PT ;  /* 0x00ff000017177812 */ /* 0x000fe200078ec0ff */
[----:B------:R-:W-:Y:S01]  /*3d850*/  IMAD.U32 R22, R235, 0x10000, RZ ;  /* 0x00010000eb167824 */ /* 0x000fe200078e00ff */
[----:B------:R-:W-:Y:S02]  /*3d860*/  LOP3.LUT R237, R49, 0xffff, RZ, 0xc0, !PT ;  /* 0x0000ffff31ed7812 */ /* 0x000fe400078ec0ff */
        /* <DEDUP_REMOVED lines=16> */
[----:B------:R-:W-:Y:S02]  /*3d970*/  LOP3.LUT R22, R214, 0xff, RZ, 0xc0, !PT ;  /* 0x000000ffd6167812 */ /* 0x000fe400078ec0ff */
[----:B------:R-:W-:Y:S02]  /*3d980*/  VOTE.ANY R26, PT, !P0 ;  /* 0x00000000001a7806 */ /* 0x000fe400040e0100 */
[----:B------:R-:W-:Y:S02]  /*3d990*/  PRMT R22, R53, 0x7604, R22 ;  /* 0x0000760435167816 */ /* 0x000fe40000000016 */
[----:B------:R-:W-:Y:S02]  /*3d9a0*/  LOP3.LUT R27, R27, 0xff0000, RZ, 0xc0, !PT ;  /* 0x00ff00001b1b7812 */ /* 0x000fe400078ec0ff */
[----:B0-----:R-:W-:-:S02]  /*3d9b0*/  LOP3.LUT R26, R26, 0x80000000, R85, 0xec, !PT ;  /* 0x800000001a1a7812 */ /* 0x001fc400078eec55 */
[----:B------:R-:W-:Y:S01]  /*3d9c0*/  LOP3.LUT R238, R81, 0xffff, RZ, 0xc0, !PT ;  /* 0x0000ffff51ee7812 */ /* 0x000fe200078ec0ff */
[----:B------:R-:W-:Y:S01]  /*3d9d0*/  IMAD.IADD R22, R22, 0x1, R27 ;  /* 0x0000000116167824 */ /* 0x000fe200078e021b */
[----:B------:R-:W-:Y:S01]  /*3d9e0*/  LOP3.LUT R239, R78, 0xffff, RZ, 0xc0, !PT ;  /* 0x0000ffff4eef7812 */ /* 0x000fe200078ec0ff */
[----:B------:R-:W-:Y:S01]  /*3d9f0*/  VIADD R27, R26, 0xffffffff ;  /* 0xffffffff1a1b7836 */ /* 0x000fe20000000000 */
[----:B------:R-:W-:Y:S01]  /*3da00*/  LOP3.LUT R240, R75, 0xffff, RZ, 0xc0, !PT ;  /* 0x0000ffff4bf07812 */ /* 0x000fe200078ec0ff */
[----:B------:R-:W-:Y:S01]  /*3da10*/  IMAD R12, R238, 0x1000000, R12 ;  /* 0x01000000ee0c7824 */ /* 0x000fe200078e020c */
[----:B------:R-:W-:Y:S01]  /*3da20*/  LOP3.LUT R241, R72, 0xffff, RZ, 0xc0, !PT ;  /* 0x0000ffff48f17812 */ /* 0x000fe200078ec0ff */
[----:B------:R-:W-:Y:S01]  /*3da30*/  IMAD R13, R239, 0x1000000, R13 ;  /* 0x01000000ef0d7824 */ /* 0x000fe200078e020d */
[----:B------:R-:W-:Y:S01]  /*3da40*/  LOP3.LUT R26, R26, R27, RZ, 0xc, !PT ;  /* 0x0000001b1a1a7212 */ /* 0x000fe200078e0cff */
[----:B------:R-:W-:Y:S01]  /*3da50*/  IMAD R14, R240, 0x1000000, R14 ;  /* 0x01000000f00e7824 */ /* 0x000fe200078e020e */
[----:B------:R-:W-:Y:S01]  /*3da60*/  LOP3.LUT R242, R69, 0xffff, RZ, 0xc0, !PT ;  /* 0x0000ffff45f27812 */ /* 0x000fe200078ec0ff */
[----:B------:R-:W-:Y:S01]  /*3da70*/  IMAD R15, R241, 0x1000000, R15 ;  /* 0x01000000f10f7824 */ /* 0x000fe200078e020f */
[----:B------:R-:W0:Y:S01]  /*3da80*/  POPC R98, R26 ;  /* 0x0000001a00627309 */ /* 0x000e220000000000 */
[----:B------:R-:W-:-:S02]  /*3da90*/  LOP3.LUT R243, R66, 0xffff, RZ, 0xc0, !PT ;  /* 0x0000ffff42f37812 */ /* 0x000fc400078ec0ff */
        /* <DEDUP_REMOVED lines=12> */
[----:B------:R-:W-:Y:S01]  /*3db60*/  LOP3.LUT R33, R33, 0xff, R84, 0xf8, !PT ;  /* 0x000000ff21217812 */ /* 0x000fe200078ef854 */
[----:B------:R-:W-:Y:S01]  /*3db70*/  IMAD R22, R248, 0x1000000, R22 ;  /* 0x01000000f8167824 */ /* 0x000fe200078e0216 */
[----:B------:R-:W-:Y:S01]  /*3db80*/  LOP3.LUT R27, R6, 0xff, RZ, 0xc0, !PT ;  /* 0x000000ff061b7812 */ /* 0x000fe200078ec0ff */
[----:B------:R-:W-:Y:S01]  /*3db90*/  IMAD R23, R249, 0x1000000, R23 ;  /* 0x01000000f9177824 */ /* 0x000fe200078e0217 */
[----:B0-----:R0:W1:Y:S03]  /*3dba0*/  SHFL.DOWN PT, R12, R12, 0x1, R98 ;  /* 0x082000000c0c7989 */ /* 0x00106600000e0062 */
[----:B------:R-:W-:Y:S01]  /*3dbb0*/  IMAD R33, R27, 0x100, R33 ;  /* 0x000001001b217824 */ /* 0x000fe200078e0221 */
        /* <DEDUP_REMOVED lines=17> */
.L_x_1977:
[----:B------:R-:W1:Y:S01]  /*3dcd0*/  S2R R87, SR_LANEID ;  /* 0x0000000000577919 */ /* 0x000e620000000000 */
[----:B------:R-:W-:Y:S01]  /*3dce0*/  BSSY.RECONVERGENT B1, `(.L_x_946) ;  /* 0x0000133000017945 */ /* 0x000fe20003800200 */
[----:B------:R-:W-:Y:S01]  /*3dcf0*/  IMAD.MOV.U32 R102, RZ, RZ, R2 ;  /* 0x000000ffff667224 */ /* 0x000fe200078e0002 */
        /* <DEDUP_REMOVED lines=16> */
[----:B-1----:R-:W-:Y:S02]  /*3de00*/  ISETP.GE.AND P0, PT, R87, R98, PT ;  /* 0x000000625700720c */ /* 0x002fe40003f06270 */
        /* <DEDUP_REMOVED lines=35> */
[----:B------:R1:W-:Y:S01]  /*3e040*/  STL.128 [R1+0x50], R12 ;  /* 0x0000500c01007387 */ /* 0x0003e20000100c00 */
[----:B------:R-:W-:Y:S01]  /*3e050*/  LOP3.LUT R85, R74, 0xffff, RZ, 0xc0, !PT ;  /* 0x0000ffff4a557812 */ /* 0x000fe200078ec0ff */
[----:B------:R-:W-:Y:S01]  /*3e060*/  BSSY.RECONVERGENT B0, `(.L_x_948) ;  /* 0x00000f8000007945 */ /* 0x000fe20003800200 */
[----:B------:R-:W-:Y:S01]  /*3e070*/  PRMT R87, R237, 0x3340, R249 ;  /* 0x00003340ed577816 */ /* 0x000fe200000000f9 */
[----:B0-----:R0:W-:Y:S01]  /*3e080*/  STL.128 [R1+0x60], R16 ;  /* 0x0000601001007387 */ /* 0x0011e20000100c00 */
[----:B------:R-:W-:Y:S02]  /*3e090*/  PRMT R221, R221, 0x3340, R85 ;  /* 0x00003340dddd7816 */ /* 0x000fe40000000055 */
[----:B------:R-:W-:Y:S01]  /*3e0a0*/  LOP3.LUT R85, R68, 0xffff, RZ, 0xc0, !PT ;  /* 0x0000ffff44557812 */ /* 0x000fe200078ec0ff */
[----:B------:R2:W-:Y:S01]  /*3e0b0*/  STL.128 [R1+0x70], R20 ;  /* 0x0000701401007387 */ /* 0x0005e20000100c00 */
[----:B------:R-:W-:Y:S02]  /*3e0c0*/  PRMT R236, R236, 0x3340, R248 ;  /* 0x00003340ecec7816 */ /* 0x000fe400000000f8 */
[----:B------:R-:W-:Y:S01]  /*3e0d0*/  PRMT R219, R219, 0x3340, R85 ;  /* 0x00003340dbdb7816 */ /* 0x000fe20000000055 */
[----:B------:R-:W-:Y:S01]  /*3e0e0*/  STL.64 [R1], R2 ;  /* 0x0000000201007387 */ /* 0x000fe20000100a00 */
[----:B------:R-:W-:-:S02]  /*3e0f0*/  LOP3.LUT R85, R62, 0xffff, RZ, 0xc0, !PT ;  /* 0x0000ffff3e557812 */ /* 0x000fc400078ec0ff */
[----:B------:R-:W-:Y:S01]  /*3e100*/  ISETP.NE.U32.AND P0, PT, R2, RZ, PT ;  /* 0x000000ff0200720c */ /* 0x000fe20003f05070 */
[----:B------:R-:W-:Y:S01]  /*3e110*/  STL [R1+0x3c], R7 ;  /* 0x00003c0701007387 */ /* 0x000fe20000100800 */
[----:B-1----:R-:W-:Y:S02]  /*3e120*/  LOP3.LUT R13, R80, 0xffff, RZ, 0xc0, !PT ;  /* 0x0000ffff500d7812 */ /* 0x002fe400078ec0ff */
[----:B------:R-:W-:Y:S01]  /*3e130*/  PRMT R217, R217, 0x3340, R85 ;  /* 0x00003340d9d97816 */ /* 0x000fe20000000055 */
[----:B------:R-:W-:Y:S01]  /*3e140*/  STL.64 [R1+0x40], R4 ;  /* 0x0000400401007387 */ /* 0x000fe20000100a00 */
[----:B------:R-:W-:Y:S02]  /*3e150*/  PRMT R226, R226, 0x3340, R13 ;  /* 0x00003340e2e27816 */ /* 0x000fe4000000000d */
[----:B------:R-:W-:Y:S01]  /*3e160*/  LOP3.LUT R13, R83, 0xffff, RZ, 0xc0, !PT ;  /* 0x0000ffff530d7812 */ /* 0x000fe200078ec0ff */
[----:B------:R-:W-:Y:S01]  /*3e170*/  STL.64 [R1+0x48], R26 ;  /* 0x0000481a01007387 */ /* 0x000fe20000100a00 */
[----:B------:R-:W-:-:S02]  /*3e180*/  LOP3.LUT R85, R56, 0xffff, RZ, 0xc0, !PT ;  /* 0x0000ffff38557812 */ /* 0x000fc400078ec0ff */
[----:B------:R-:W-:Y:S01]  /*3e190*/  PRMT R223, R223, 0x3340, R13 ;  /* 0x00003340dfdf7816 */ /* 0x000fe2000000000d */
[----:B------:R-:W-:Y:S01]  /*3e1a0*/  STL [R1+0x84], R191 ;  /* 0x000084bf01007387 */ /* 0x000fe20000100800 */
[----:B------:R-:W-:Y:S02]  /*3e1b0*/  LOP3.LUT R13, R77, 0xffff, RZ, 0xc0, !PT ;  /* 0x0000ffff4d0d7812 */ /* 0x000fe400078ec0ff */
[----:B------:R-:W-:Y:S01]  /*3e1c0*/  PRMT R215, R215, 0x3340, R85 ;  /* 0x00003340d7d77816 */ /* 0x000fe20000000055 */
[----:B------:R-:W-:Y:S01]  /*3e1d0*/  STL.64 [R1+0x88], R28 ;  /* 0x0000881c01007387 */ /* 0x000fe20000100a00 */
[----:B------:R-:W-:Y:S02]  /*3e1e0*/  PRMT R222, R222, 0x3340, R13 ;  /* 0x00003340dede7816 */ /* 0x000fe4000000000d */
[----:B------:R-:W-:Y:S02]  /*3e1f0*/  LOP3.LUT R13, R71, 0xffff, RZ, 0xc0, !PT ;  /* 0x0000ffff470d7812 */ /* 0x000fe400078ec0ff */
[----:B------:R-:W-:-:S02]  /*3e200*/  LOP3.LUT R85, R50, 0xffff, RZ, 0xc0, !PT ;  /* 0x0000ffff32557812 */ /* 0x000fc400078ec0ff */
[----:B------:R-:W-:Y:S02]  /*3e210*/  PRMT R220, R220, 0x3340, R13 ;  /* 0x00003340dcdc7816 */ /* 0x000fe4000000000d */
[----:B------:R-:W-:Y:S02]  /*3e220*/  LOP3.LUT R13, R65, 0xffff, RZ, 0xc0, !PT ;  /* 0x0000ffff410d7812 */ /* 0x000fe400078ec0ff */
[----:B------:R-:W-:Y:S02]  /*3e230*/  PRMT R86, R86, 0x3340, R85 ;  /* 0x0000334056567816 */ /* 0x000fe40000000055 */
[----:B------:R-:W-:Y:S02]  /*3e240*/  PRMT R218, R218, 0x3340, R13 ;  /* 0x00003340dada7816 */ /* 0x000fe4000000000d */
[----:B------:R-:W-:Y:S02]  /*3e250*/  LOP3.LUT R13, R59, 0xffff, RZ, 0xc0, !PT ;  /* 0x0000ffff3b0d7812 */ /* 0x000fe400078ec0ff */
[----:B0-----:R-:W-:-:S02]  /*3e260*/  PRMT R17, R229, 0x3340, R241 ;  /* 0x00003340e5117816 */ /* 0x001fc400000000f1 */
[----:B------:R-:W-:Y:S02]  /*3e270*/  PRMT R216, R216, 0x3340, R13 ;  /* 0x00003340d8d87816 */ /* 0x000fe4000000000d */
[----:B------:R-:W-:Y:S02]  /*3e280*/  LOP3.LUT R13, R53, 0xffff, RZ, 0xc0, !PT ;  /* 0x0000ffff350d7812 */ /* 0x000fe400078ec0ff */
[----:B------:R-:W-:Y:S02]  /*3e290*/  PRMT R16, R228, 0x3340, R240 ;  /* 0x00003340e4107816 */ /* 0x000fe400000000f0 */
[----:B------:R-:W-:Y:S02]  /*3e2a0*/  PRMT R19, R231, 0x3340, R243 ;  /* 0x00003340e7137816 */ /* 0x000fe400000000f3 */
[----:B------:R-:W-:Y:S02]  /*3e2b0*/  PRMT R18, R230, 0x3340, R242 ;  /* 0x00003340e6127816 */ /* 0x000fe400000000f2 */
[----:B--2---:R-:W-:-:S02]  /*3e2c0*/  PRMT R21, R233, 0x3340, R245 ;  /* 0x00003340e9157816 */ /* 0x004fc400000000f5 */
[----:B------:R-:W-:Y:S02]  /*3e2d0*/  PRMT R20, R232, 0x3340, R244 ;  /* 0x00003340e8147816 */ /* 0x000fe400000000f4 */
[----:B------:R-:W-:Y:S02]  /*3e2e0*/  PRMT R23, R235, 0x3340, R247 ;  /* 0x00003340eb177816 */ /* 0x000fe400000000f7 */
[----:B------:R-:W-:Y:S02]  /*3e2f0*/  PRMT R22, R234, 0x3340, R246 ;  /* 0x00003340ea167816 */ /* 0x000fe400000000f6 */
[----:B------:R-:W-:Y:S02]  /*3e300*/  PRMT R214, R214, 0x3340, R13 ;  /* 0x00003340d6d67816 */ /* 0x000fe4000000000d */
[----:B------:R-:W-:Y:S02]  /*3e310*/  SHF.R.U32.HI R85, RZ, 0x8, R224 ;  /* 0x00000008ff557819 */ /* 0x000fe400000116e0 */
[----:B------:R-:W-:-:S02]  /*3e320*/  PRMT R87, R86, 0x5410, R87 ;  /* 0x0000541056577816 */ /* 0x000fc40000000057 */
[----:B------:R-:W-:Y:S02]  /*3e330*/  PRMT R13, R6, 0x7604, R84 ;  /* 0x00007604060d7816 */ /* 0x000fe40000000054 */
[----:B------:R-:W-:Y:S02]  /*3e340*/  PRMT R224, R85, 0x7604, R224 ;  /* 0x0000760455e07816 */ /* 0x000fe400000000e0 */
[----:B------:R-:W-:Y:S01]  /*3e350*/  PRMT R17, R221, 0x5410, R17 ;  /* 0x00005410dd117816 */ /* 0x000fe20000000011 */
[----:B------:R-:W-:Y:S01]  /*3e360*/  STL.U16 [R1+0x38], R13 ;  /* 0x0000380d01007387 */ /* 0x000fe20000100400 */
[----:B------:R-:W-:Y:S02]  /*3e370*/  PRMT R16, R222, 0x5410, R16 ;  /* 0x00005410de107816 */ /* 0x000fe40000000010 */
[----:B------:R-:W-:Y:S01]  /*3e380*/  PRMT R19, R219, 0x5410, R19 ;  /* 0x00005410db137816 */ /* 0x000fe20000000013 */
[----:B------:R-:W-:Y:S01]  /*3e390*/  STL.U16 [R1+0x80], R224 ;  /* 0x000080e001007387 */ /* 0x000fe20000100400 */
[----:B------:R-:W-:-:S02]  /*3e3a0*/  PRMT R18, R220, 0x5410, R18 ;  /* 0x00005410dc127816 */ /* 0x000fc40000000012 */
[----:B------:R-:W-:Y:S02]  /*3e3b0*/  PRMT R21, R217, 0x5410, R21 ;  /* 0x00005410d9157816 */ /* 0x000fe40000000015 */
[----:B------:R-:W-:Y:S01]  /*3e3c0*/  PRMT R20, R218, 0x5410, R20 ;  /* 0x00005410da147816 */ /* 0x000fe20000000014 */
[----:B------:R-:W-:Y:S01]  /*3e3d0*/  STL.128 [R1+0x10], R16 ;  /* 0x0000101001007387 */ /* 0x000fe20000100c00 */
[----:B------:R-:W-:Y:S02]  /*3e3e0*/  PRMT R23, R215, 0x5410, R23 ;  /* 0x00005410d7177816 */ /* 0x000fe40000000017 */
[----:B------:R-:W-:Y:S02]  /*3e3f0*/  PRMT R22, R216, 0x5410, R22 ;  /* 0x00005410d8167816 */ /* 0x000fe40000000016 */
[----:B------:R-:W-:Y:S02]  /*3e400*/  PRMT R86, R214, 0x5410, R236 ;  /* 0x00005410d6567816 */ /* 0x000fe400000000ec */
[----:B------:R-:W-:Y:S01]  /*3e410*/  ISETP.NE.AND.EX P0, PT, R3, RZ, PT, P0 ;  /* 0x000000ff0300720c */ /* 0x000fe20003f05300 */
[----:B------:R-:W-:Y:S01]  /*3e420*/  STL.128 [R1+0x20], R20 ;  /* 0x0000201401007387 */ /* 0x000fe20000100c00 */
[----:B------:R-:W-:-:S02]  /*3e430*/  PRMT R15, R227, 0x3340, R239 ;  /* 0x00003340e30f7816 */ /* 0x000fc400000000ef */
[----:B------:R-:W-:Y:S01]  /*3e440*/  PRMT R14, R225, 0x3340, R238 ;  /* 0x00003340e10e7816 */ /* 0x000fe200000000ee */
[----:B------:R-:W-:Y:S01]  /*3e450*/  STL.64 [R1+0x30], R86 ;  /* 0x0000305601007387 */ /* 0x000fe20000100a00 */
[----:B------:R-:W-:Y:S02]  /*3e460*/  PRMT R15, R226, 0x5410, R15 ;  /* 0x00005410e20f7816 */ /* 0x000fe4000000000f */
[----:B------:R-:W-:Y:S02]  /*3e470*/  PRMT R14, R223, 0x5410, R14 ;  /* 0x00005410df0e7816 */ /* 0x000fe4000000000e */
[----:B------:R-:W-:Y:S02]  /*3e480*/  PRMT R85, R83, 0x7610, R85 ;  /* 0x0000761053557816 */ /* 0x000fe40000000055 */
[----:B------:R-:W-:Y:S01]  /*3e490*/  PRMT R90, R82, 0x7610, R90 ;  /* 0x00007610525a7816 */ /* 0x000fe2000000005a */
[----:B------:R0:W-:Y:S01]  /*3e4a0*/  STL.64 [R1+0x8], R14 ;  /* 0x0000080e01007387 */ /* 0x0001e20000100a00 */
[----:B------:R-:W-:-:S02]  /*3e4b0*/  PRMT R91, R81, 0x7610, R91 ;  /* 0x00007610515b7816 */ /* 0x000fc4000000005b */
[----:B------:R-:W-:Y:S02]  /*3e4c0*/  PRMT R92, R44, 0x7610, R92 ;  /* 0x000076102c5c7816 */ /* 0x000fe4000000005c */
[----:B------:R-:W-:Y:S02]  /*3e4d0*/  PRMT R93, R80, 0x7610, R93 ;  /* 0x00007610505d7816 */ /* 0x000fe4000000005d */
        /* <DEDUP_REMOVED lines=54> */
.L_x_951:
[----:B------:R-:W-:-:S06]  /*3e840*/  IMAD.IADD R4, R1, 0x1, R5 ;  /* 0x0000000101047824 */ /* 0x000fcc00078e0205 */
[----:B------:R-:W2:Y:S02]  /*3e850*/  LDL.U8 R4, [R4+0x160] ;  /* 0x0001600004047983 */ /* 0x000ea40000100000 */
[----:B--2---:R-:W-:Y:S01]  /*3e860*/  ISETP.NE.AND P0, PT, R4, RZ, PT ;  /* 0x000000ff0400720c */ /* 0x004fe20003f05270 */
[----:B------:R-:W-:Y:S02]  /*3e870*/  IMAD.MOV.U32 R4, RZ, RZ, R5 ;  /* 0x000000ffff047224 */ /* 0x000fe400078e0005 */
[----:B------:R-:W-:-:S10]  /*3e880*/  VIADD R5, R5, 0x1 ;  /* 0x0000000105057836 */ /* 0x000fd40000000000 */
[----:B------:R-:W-:Y:S05]  /*3e890*/  @P0 BRA `(.L_x_951) ;  /* 0xfffffffc00e80947 */ /* 0x000fea000383ffff */
[----:B------:R-:W-:Y:S05]  /*3e8a0*/  BSYNC.RECONVERGENT B2 ;  /* 0x0000000000027941 */ /* 0x000fea0003800200 */
.L_x_950:
[----:B------:R-:W-:Y:S01]  /*3e8b0*/  LOP3.LUT P0, RZ, R12, 0xff, RZ, 0xc0, !PT ;  /* 0x000000ff0cff7812 */ /* 0x000fe2000780c0ff */
[----:B------:R-:W-:Y:S01]  /*3e8c0*/  BSSY.RECONVERGENT B2, `(.L_x_952) ;  /* 0x000000f000027945 */ /* 0x000fe20003800200 */
[----:B0-----:R-:W-:-:S11]  /*3e8d0*/  IMAD.MOV.U32 R7, RZ, RZ, R4 ;  /* 0x000000ffff077224 */ /* 0x001fd600078e0004 */
[----:B------:R-:W-:Y:S05]  /*3e8e0*/  @!P0 BRA `(.L_x_953) ;  /* 0x0000000000308947 */ /* 0x000fea0003800000 */
[----:B------:R-:W-:Y:S01]  /*3e8f0*/  BSSY.RECONVERGENT B3, `(.L_x_953) ;  /* 0x000000b000037945 */ /* 0x000fe20003800200 */
[----:B------:R-:W-:-:S07]  /*3e900*/  IMAD.MOV.U32 R5, RZ, RZ, RZ ;  /* 0x000000ffff057224 */ /* 0x000fce00078e00ff */
.L_x_954:
[----:B------:R-:W-:-:S05]  /*3e910*/  IADD3 R7, PT, PT, R1, R5, R4 ;  /* 0x0000000501077210 */ /* 0x000fca0007ffe004 */
[----:B------:R-:W2:Y:S04]  /*3e920*/  LDL.U8 R12, [R7+0x50] ;  /* 0x00005000070c7983 */ /* 0x000ea80000100000 */
[----:B--2---:R0:W-:Y:S02]  /*3e930*/  STL.U8 [R7+0x160], R12 ;  /* 0x0001600c07007387 */ /* 0x0041e40000100000 */
[----:B0-----:R-:W-:-:S06]  /*3e940*/  IMAD.IADD R7, R1, 0x1, R5 ;  /* 0x0000000101077824 */ /* 0x001fcc00078e0205 */
[----:B------:R-:W2:Y:S01]  /*3e950*/  LDL.U8 R7, [R7+0x51] ;  /* 0x0000510007077983 */ /* 0x000ea20000100000 */
[----:B------:R-:W-:Y:S01]  /*3e960*/  VIADD R5, R5, 0x1 ;  /* 0x0000000105057836 */ /* 0x000fe20000000000 */
[----:B--2---:R-:W-:-:S03]  /*3e970*/  ISETP.NE.AND P0, PT, R7, RZ, PT ;  /* 0x000000ff0700720c */ /* 0x004fc60003f05270 */
[----:B------:R-:W-:-:S10]  /*3e980*/  IMAD.IADD R7, R5, 0x1, R4 ;  /* 0x0000000105077824 */ /* 0x000fd400078e0204 */
[----:B------:R-:W-:Y:S05]  /*3e990*/  @P0 BRA `(.L_x_954) ;  /* 0xfffffffc00dc0947 */ /* 0x000fea000383ffff */
[----:B------:R-:W-:Y:S05]  /*3e9a0*/  BSYNC.RECONVERGENT B3 ;  /* 0x0000000000037941 */ /* 0x000fea0003800200 */
.L_x_953:
[----:B------:R-:W-:Y:S05]  /*3e9b0*/  BSYNC.RECONVERGENT B2 ;  /* 0x0000000000027941 */ /* 0x000fea0003800200 */
.L_x_952:
[----:B------:R-:W-:Y:S01]  /*3e9c0*/  IMAD.IADD R7, R1, 0x1, R7 ;  /* 0x0000000101077824 */ /* 0x000fe200078e0207 */
[----:B------:R-:W-:Y:S01]  /*3e9d0*/  BSSY.RECONVERGENT B2, `(.L_x_955) ;  /* 0x0000009000027945 */ /* 0x000fe20003800200 */
[----:B------:R-:W-:-:S03]  /*3e9e0*/  IMAD.MOV.U32 R5, RZ, RZ, RZ ;  /* 0x000000ffff057224 */ /* 0x000fc600078e00ff */
[----:B------:R0:W-:Y:S04]  /*3e9f0*/  STL.U8 [R7+0x161], RZ ;  /* 0x000161ff07007387 */ /* 0x0001e80000100000 */
.L_x_956:
[----:B------:R-:W-:-:S06]  /*3ea00*/  IMAD.IADD R4, R1, 0x1, R5 ;  /* 0x0000000101047824 */ /* 0x000fcc00078e0205 */
[----:B------:R-:W2:Y:S02]  /*3ea10*/  LDL.U8 R4, [R4+0x160] ;  /* 0x0001600004047983 */ /* 0x000ea40000100000 */
[----:B--2---:R-:W-:Y:S01]  /*3ea20*/  ISETP.NE.AND P0, PT, R4, RZ, PT ;  /* 0x000000ff0400720c */ /* 0x004fe20003f05270 */
[----:B------:R-:W-:Y:S02]  /*3ea30*/  IMAD.MOV.U32 R4, RZ, RZ, R5 ;  /* 0x000000ffff047224 */ /* 0x000fe400078e0005 */
[----:B------:R-:W-:-:S10]  /*3ea40*/  VIADD R5, R5, 0x1 ;  /* 0x0000000105057836 */ /* 0x000fd40000000000 */
[----:B------:R-:W-:Y:S05]  /*3ea50*/  @P0 BRA `(.L_x_956) ;  /* 0xfffffffc00e80947 */ /* 0x000fea000383ffff */
[----:B------:R-:W-:Y:S05]  /*3ea60*/  BSYNC.RECONVERGENT B2 ;  /* 0x0000000000027941 */ /* 0x000fea0003800200 */
.L_x_955:
[----:B------:R-:W-:Y:S01]  /*3ea70*/  LOP3.LUT P0, RZ, R100, 0xff, RZ, 0xc0, !PT ;  /* 0x000000ff64ff7812 */ /* 0x000fe2000780c0ff */
[----:B------:R-:W-:Y:S01]  /*3ea80*/  BSSY.RECONVERGENT B2, `(.L_x_957) ;  /* 0x000000f000027945 */ /* 0x000fe20003800200 */
[----:B0-----:R-:W-:-:S11]  /*3ea90*/  IMAD.MOV.U32 R7, RZ, RZ, R4 ;  /* 0x000000ffff077224 */ /* 0x001fd600078e0004 */
[----:B------:R-:W-:Y:S05]  /*3eaa0*/  @!P0 BRA `(.L_x_958) ;  /* 0x0000000000308947 */ /* 0x000fea0003800000 */
[----:B------:R-:W-:Y:S01]  /*3eab0*/  BSSY.RECONVERGENT B3, `(.L_x_958) ;  /* 0x000000b000037945 */ /* 0x000fe20003800200 */
[----:B------:R-:W-:-:S07]  /*3eac0*/  IMAD.MOV.U32 R5, RZ, RZ, RZ ;  /* 0x000000ffff057224 */ /* 0x000fce00078e00ff */
.L_x_959:
        /* <DEDUP_REMOVED lines=10> */
.L_x_958:
[----:B------:R-:W-:Y:S05]  /*3eb70*/  BSYNC.RECONVERGENT B2 ;  /* 0x0000000000027941 */ /* 0x000fea0003800200 */
.L_x_957:
[----:B------:R-:W-:-:S05]  /*3eb80*/  IMAD.IADD R7, R1, 0x1, R7 ;  /* 0x0000000101077824 */ /* 0x000fca00078e0207 */
[----:B------:R0:W-:Y:S04]  /*3eb90*/  STL.U8 [R7+0x161], RZ ;  /* 0x000161ff07007387 */ /* 0x0001e80000100000 */
[----:B------:R-:W2:Y:S04]  /*3eba0*/  LDL.128 R20, [R1+0x160] ;  /* 0x0001600001147983 */ /* 0x000ea80000100c00 */
[----:B------:R-:W3:Y:S04]  /*3ebb0*/  LDL.128 R12, [R1+0x170] ;  /* 0x00017000010c7983 */ /* 0x000ee80000100c00 */
[----:B------:R-:W4:Y:S04]  /*3ebc0*/  LDL.128 R16, [R1+0x180] ;  /* 0x0001800001107983 */ /* 0x000f280000100c00 */
[----:B------:R-:W4:Y:S04]  /*3ebd0*/  LDL.U16 R142, [R1+0x190] ;  /* 0x00019000018e7983 */ /* 0x000f280000100400 */
[----:B------:R1:W5:Y:S04]  /*3ebe0*/  LDL.64 R4, [R1+0x198] ;  /* 0x0001980001047983 */ /* 0x0003680000100a00 */
[----:B0-----:R1:W5:Y:S01]  /*3ebf0*/  LDL R7, [R1+0x194] ;  /* 0x0001940001077983 */ /* 0x0013620000100800 */
        /* <DEDUP_REMOVED lines=62> */
.L_x_949:
[----:B------:R-:W-:Y:S05]  /*3efe0*/  BSYNC.RECONVERGENT B0 ;  /* 0x0000000000007941 */ /* 0x000fea0003800200 */
.L_x_948:
[----:B------:R-:W-:-:S05]  /*3eff0*/  IADD3 R102, P0, PT, R2, R26, RZ ;  /* 0x0000001a02667210 */ /* 0x000fca0007f1e0ff */
[----:B------:R-:W-:-:S08]  /*3f000*/  IMAD.X R101, R3, 0x1, R27, P0 ;  /* 0x0000000103657824 */ /* 0x000fd000000e061b */
.L_x_947:
[----:B------:R-:W-:Y:S05]  /*3f010*/  BSYNC.RECONVERGENT B1 ;  /* 0x0000000000017941 */ /* 0x000fea0003800200 */
.L_x_946:
[----:B------:R-:W-:Y:S01]  /*3f020*/  LOP3.LUT R225, R94, 0xffff, RZ, 0xc0, !PT ;  /* 0x0000ffff5ee17812 */ /* 0x000fe200078ec0ff */
[----:B------:R-:W-:Y:S01]  /*3f030*/  UMOV UR4, 0xffffffff ;  /* 0xffffffff00047882 */ /* 0x000fe20000000000 */
[----:B------:R-:W-:Y:S02]  /*3f040*/  LOP3.LUT R223, R90, 0xffff, RZ, 0xc0, !PT ;  /* 0x0000ffff5adf7812 */ /* 0x000fe400078ec0ff */
[----:B0-----:R-:W-:Y:S01]  /*3f050*/  LOP3.LUT R224, R92, 0xffff, RZ, 0xc0, !PT ;  /* 0x0000ffff5ce07812 */ /* 0x001fe200078ec0ff */
[----:B------:R-:W-:Y:S01]  /*3f060*/  IMAD.U32 R14, R225, 0x10000, RZ ;  /* 0x00010000e10e7824 */ /* 0x000fe200078e00ff */
[----:B------:R-:W-:Y:S01]  /*3f070*/  LOP3.LUT R222, R100, 0xffff, RZ, 0xc0, !PT ;  /* 0x0000ffff64de7812 */ /* 0x000fe200078ec0ff */
[----:B------:R-:W-:Y:S01]  /*3f080*/  IMAD.U32 R15, R223, 0x10000, RZ ;  /* 0x00010000df0f7824 */ /* 0x000fe200078e00ff */
[----:B------:R-:W-:Y:S02]  /*3f090*/  LOP3.LUT R13, R224, 0xff, RZ, 0xc0, !PT ;  /* 0x000000ffe00d7812 */ /* 0x000fe400078ec0ff */
[----:B------:R-:W-:-:S02]  /*3f0a0*/  LOP3.LUT R12, R222, 0xff, RZ, 0xc0, !PT ;  /* 0x000000ffde0c7812 */ /* 0x000fc400078ec0ff */
        /* <DEDUP_REMOVED lines=8> */
[----:B------:R-:W-:Y:S01]  /*3f130*/  IMAD.U32 R17, R230, 0x10000, RZ ;  /* 0x00010000e6117824 */ /* 0x000fe200078e00ff */
[----:B------:R-:W-:-:S02]  /*3f140*/  LOP3.LUT R229, R106, 0xffff, RZ, 0xc0, !PT ;  /* 0x0000ffff6ae57812 */ /* 0x000fc400078ec0ff */
[----:B------:R-:W-:Y:S01]  /*3f150*/  LOP3.LUT R226, R96, 0xffff, RZ, 0xc0, !PT ;  /* 0x0000ffff60e27812 */ /* 0x000fe200078ec0ff */
[----:B------:R-:W-:Y:S01]  /*3f160*/  IMAD.IADD R12, R12, 0x1, R15 ;  /* 0x000000010c0c7824 */ /* 0x000fe200078e020f */
[----:B------:R-:W-:Y:S01]  /*3f170*/  LOP3.LUT R220, R108, 0xffff, RZ, 0xc0, !PT ;  /* 0x0000ffff6cdc7812 */ /* 0x000fe200078ec0ff */
[----:B------:R-:W-:Y:S01]  /*3f180*/  IMAD.U32 R18, R229, 0x10000, RZ ;  /* 0x00010000e5127824 */ /* 0x000fe200078e00ff */
[----:B------:R-:W-:Y:S02]  /*3f190*/  LOP3.LUT R228, R104, 0xffff, RZ, 0xc0, !PT ;  /* 0x0000ffff68e47812 */ /* 0x000fe400078ec0ff */
        /* <DEDUP_REMOVED lines=20> */
[----:B------:R-:W-:Y:S02]  /*3f2e0*/  PRMT R17, R113, 0x7604, R17 ;  /* 0x0000760471117816 */ /* 0x000fe40000000011 */
[----:B------:R-:W-:-:S02]  /*3f2f0*/  LOP3.LUT R20, R20, 0xff0000, RZ, 0xc0, !PT ;  /* 0x00ff000014147812 */ /* 0x000fc400078ec0ff */
[----:B------:R-:W-:Y:S02]  /*3f300*/  LOP3.LUT R234, R126, 0xffff, RZ, 0xc0, !PT ;  /* 0x0000ffff7eea7812 */ /* 0x000fe400078ec0ff */
        /* <DEDUP_REMOVED lines=27> */
[----:B------:R-:W-:Y:S02]  /*3f4c0*/  PRMT R22, R133, 0x7604, R22 ;  /* 0x0000760485167816 */ /* 0x000fe40000000016 */
[----:B------:R-:W-:Y:S01]  /*3f4d0*/  LOP3.LUT R23, R23, 0xff0000, RZ, 0xc0, !PT ;  /* 0x00ff000017177812 */ /* 0x000fe200078ec0ff */
[----:B------:R-:W-:Y:S01]  /*3f4e0*/  IMAD.IADD R21, R21, 0x1, R26 ;  /* 0x0000000115157824 */ /* 0x000fe200078e021a */
[----:B------:R-:W-:Y:S02]  /*3f4f0*/  LOP3.LUT R237, R138, 0xffff, RZ, 0xc0, !PT ;  /* 0x0000ffff8aed7812 */ /* 0x000fe400078ec0ff */
[----:B------:R-:W-:Y:S01]  /*3f500*/  LOP3.LUT R86, R136, 0xffff, RZ, 0xc0, !PT ;  /* 0x0000ffff88567812 */ /* 0x000fe200078ec0ff */
[----:B------:R-:W-:Y:S01]  /*3f510*/  IMAD.IADD R22, R22, 0x1, R23 ;  /* 0x0000000116167824 */ /* 0x000fe200078e0217 */
[----:B------:R-:W-:Y:S01]  /*3f520*/  LOP3.LUT R32, R32, 0xffff0000, RZ, 0xc0, !PT ;  /* 0xffff000020207812 */ /* 0x000fe200078ec0ff */
[----:B------:R-:W-:Y:S01]  /*3f530*/  IMAD.U32 R26, R237, 0x10000, RZ ;  /* 0x00010000ed1a7824 */ /* 0x000fe200078e00ff */
[----:B------:R-:W-:-:S02]  /*3f540*/  LOP3.LUT R23, R86, 0xff, RZ, 0xc0, !PT ;  /* 0x000000ff56177812 */ /* 0x000fc400078ec0ff */
[----:B------:R-:W-:Y:S02]  /*3f550*/  LOP3.LUT R32, R32, 0xff, R140, 0xf8, !PT ;  /* 0x000000ff20207812 */ /* 0x000fe400078ef88c */
[----:B------:R-:W-:Y:S02]  /*3f560*/  PRMT R23, R137, 0x7604, R23 ;  /* 0x0000760489177816 */ /* 0x000fe40000000017 */
[----:B------:R-:W-:Y:S02]  /*3f570*/  LOP3.LUT R26, R26, 0xff0000, RZ, 0xc0, !PT ;  /* 0x00ff00001a1a7812 */ /* 0x000fe400078ec0ff */
        /* <DEDUP_REMOVED lines=25> */
[----:B------:R-:W-:Y:S02]  /*3f710*/  IMAD R22, R248, 0x1000000, R22 ;  /* 0x01000000f8167824 */ /* 0x000fe400078e0216 */
[----:B------:R-:W-:Y:S01]  /*3f720*/  IMAD R23, R249, 0x1000000, R23 ;  /* 0x01000000f9177824 */ /* 0x000fe200078e0217 */
[----:B------:R-:W-:Y:S06]  /*3f730*/  BRA.DIV UR4, `(.L_x_960) ;  /* 0x000006de04cc7947 */ /* 0x000fec000b800000 */
[----:B------:R0:W1:Y:S04]  /*3f740*/  SHFL.DOWN PT, R12, R12, 0x2, R98 ;  /* 0x084000000c0c7989 */ /* 0x00006800000e0062 */
        /* <DEDUP_REMOVED lines=15> */
[----:B------:R0:W0:Y:S04]  /*3f840*/  SHFL.DOWN PT, R28, R4, 0x2, R98 ;  /* 0x08400000041c7989 */ /* 0x00002800000e0062 */
[----:B-1234-:R0:W0:Y:S02]  /*3f850*/  SHFL.DOWN PT, R29, R5, 0x2, R98 ;  /* 0x08400000051d7989 */ /* 0x01e02400000e0062 */
.L_x_1997:
[----:B------:R-:W1:Y:S01]  /*3f860*/  S2R R87, SR_LANEID ;  /* 0x0000000000577919 */ /* 0x000e620000000000 */
[----:B------:R-:W-:Y:S01]  /*3f870*/  BSSY.RECONVERGENT B1, `(.L_x_961) ;  /* 0x00000d4000017945 */ /* 0x000fe20003800200 */
[----:B-1----:R-:W-:-:S05]  /*3f880*/  VIADD R87, R87, 0x2 ;  /* 0x0000000257577836 */ /* 0x002fca0000000000 */
[----:B------:R-:W-:-:S13]  /*3f890*/  ISETP.GT.AND P0, PT, R87, R98, PT ;  /* 0x000000625700720c */ /* 0x000fda0003f04270 */
[----:B------:R-:W-:Y:S05]  /*3f8a0*/  @P0 BRA `(.L_x_962) ;  /* 0x0000000c00400947 */ /* 0x000fea0003800000 */
        /* <DEDUP_REMOVED lines=10> */
[----:B------:R-:W-:Y:S01]  /*3f950*/  STL [R1+0x3c], R7 ;  /* 0x00003c0701007387 */ /* 0x000fe20000100800 */
[----:B------:R-:W-:-:S02]  /*3f960*/  LOP3.LUT R88, R129, 0xffff, RZ, 0xc0, !PT ;  /* 0x0000ffff81587812 */ /* 0x000fc400078ec0ff */
[----:B------:R-:W-:Y:S01]  /*3f970*/  ISETP.NE.U32.AND P0, PT, R102, RZ, PT ;  /* 0x000000ff6600720c */ /* 0x000fe20003f05070 */
[----:B------:R-:W-:Y:S01]  /*3f980*/  STL.64 [R1+0x40], R4 ;  /* 0x0000400401007387 */ /* 0x000fe20000100a00 */
[----:B-1----:R-:W-:Y:S01]  /*3f990*/  LOP3.LUT R13, R93, 0xffff, RZ, 0xc0, !PT ;  /* 0x0000ffff5d0d7812 */ /* 0x002fe200078ec0ff */
[----:B------:R-:W-:Y:S01]  /*3f9a0*/  IMAD.MOV.U32 R14, RZ, RZ, R102 ;  /* 0x000000ffff0e7224 */ /* 0x000fe200078e0066 */
[----:B------:R-:W-:Y:S01]  /*3f9b0*/  PRMT R215, R215, 0x3340, R88 ;  /* 0x00003340d7d77816 */ /* 0x000fe20000000058 */
[----:B------:R-:W-:Y:S01]  /*3f9c0*/  STL [R1+0x84], R191 ;  /* 0x000084bf01007387 */ /* 0x000fe20000100800 */
[----:B------:R-:W-:Y:S01]  /*3f9d0*/  PRMT R224, R224, 0x3340, R13 ;  /* 0x00003340e0e07816 */ /* 0x000fe2000000000d */
[----:B------:R-:W-:Y:S01]  /*3f9e0*/  IMAD.MOV.U32 R15, RZ, RZ, R101 ;  /* 0x000000ffff0f7224 */ /* 0x000fe200078e0065 */
[----:B------:R-:W-:Y:S01]  /*3f9f0*/  LOP3.LUT R13, R85, 0xffff, RZ, 0xc0, !PT ;  /* 0x0000ffff550d7812 */ /* 0x000fe200078ec0ff */
[----:B------:R-:W-:Y:S01]  /*3fa00*/  STL.64 [R1+0x88], R28 ;  /* 0x0000881c01007387 */ /* 0x000fe20000100a00 */
[----:B------:R-:W-:-:S02]  /*3fa10*/  LOP3.LUT R88, R137, 0xffff, RZ, 0xc0, !PT ;  /* 0x0000ffff89587812 */ /* 0x000fc400078ec0ff */
[----:B------:R-:W-:Y:S01]  /*3fa20*/  PRMT R222, R222, 0x3340, R13 ;  /* 0x00003340dede7816 */ /* 0x000fe2000000000d */
[----:B------:R1:W-:Y:S01]  /*3fa30*/  STL.64 [R1], R14 ;  /* 0x0000000e01007387 */ /* 0x0003e20000100a00 */
[----:B------:R-:W-:Y:S02]  /*3fa40*/  LOP3.LUT R13, R105, 0xffff, RZ, 0xc0, !PT ;  /* 0x0000ffff690d7812 */ /* 0x000fe400078ec0ff */
[----:B------:R-:W-:Y:S01]  /*3fa50*/  PRMT R86, R86, 0x3340, R88 ;  /* 0x0000334056567816 */ /* 0x000fe20000000058 */
[----:B------:R3:W-:Y:S01]  /*3fa60*/  STL.64 [R1+0x48], R26 ;  /* 0x0000481a01007387 */ /* 0x0007e20000100a00 */
[----:B------:R-:W-:Y:S02]  /*3fa70*/  PRMT R228, R228, 0x3340, R13 ;  /* 0x00003340e4e47816 */ /* 0x000fe4000000000d */
[----:B------:R-:W-:Y:S02]  /*3fa80*/  LOP3.LUT R13, R97, 0xffff, RZ, 0xc0, !PT ;  /* 0x0000ffff610d7812 */ /* 0x000fe400078ec0ff */
[----:B0-----:R-:W-:-:S02]  /*3fa90*/  PRMT R17, R229, 0x3340, R241 ;  /* 0x00003340e5117816 */ /* 0x001fc400000000f1 */
        /* <DEDUP_REMOVED lines=20> */
[----:B------:R-:W-:Y:S02]  /*3fbe0*/  PRMT R13, R142, 0x7604, R140 ;  /* 0x000076048e0d7816 */ /* 0x000fe4000000008c */
[----:B------:R-:W-:Y:S02]  /*3fbf0*/  PRMT R221, R88, 0x7604, R221 ;  /* 0x0000760458dd7816 */ /* 0x000fe400000000dd */
[----:B------:R-:W-:Y:S01]  /*3fc00*/  PRMT R19, R219, 0x5410, R19 ;  /* 0x00005410db137816 */ /* 0x000fe20000000013 */
[----:B------:R-:W-:Y:S01]  /*3fc10*/  STL.U16 [R1+0x38], R13 ;  /* 0x0000380d01007387 */ /* 0x000fe20000100400 */
[----:B------:R-:W-:-:S02]  /*3fc20*/  PRMT R18, R220, 0x5410, R18 ;  /* 0x00005410dc127816 */ /* 0x000fc40000000012 */
[----:B------:R-:W-:Y:S01]  /*3fc30*/  PRMT R21, R217, 0x5410, R21 ;  /* 0x00005410d9157816 */ /* 0x000fe20000000015 */
[----:B------:R-:W-:Y:S01]  /*3fc40*/  STL.U16 [R1+0x80], R221 ;  /* 0x000080dd01007387 */ /* 0x000fe20000100400 */
[----:B------:R-:W-:Y:S02]  /*3fc50*/  PRMT R20, R218, 0x5410, R20 ;  /* 0x00005410da147816 */ /* 0x000fe40000000014 */
[----:B------:R-:W-:Y:S01]  /*3fc60*/  PRMT R23, R215, 0x5410, R23 ;  /* 0x00005410d7177816 */ /* 0x000fe20000000017 */
[----:B------:R-:W-:Y:S01]  /*3fc70*/  STL.128 [R1+0x10], R16 ;  /* 0x0000101001007387 */ /* 0x000fe20000100c00 */
[----:B------:R-:W-:Y:S02]  /*3fc80*/  PRMT R22, R216, 0x5410, R22 ;  /* 0x00005410d8167816 */ /* 0x000fe40000000016 */
[----:B------:R-:W-:Y:S02]  /*3fc90*/  PRMT R86, R214, 0x5410, R236 ;  /* 0x00005410d6567816 */ /* 0x000fe400000000ec */
[----:B------:R-:W-:Y:S01]  /*3fca0*/  ISETP.NE.AND.EX P0, PT, R101, RZ, PT, P0 ;  /* 0x000000ff6500720c */ /* 0x000fe20003f05300 */
[----:B------:R-:W-:Y:S01]  /*3fcb0*/  STL.128 [R1+0x20], R20 ;  /* 0x0000201401007387 */ /* 0x000fe20000100c00 */
[----:B-1----:R-:W-:-:S02]  /*3fcc0*/  PRMT R15, R225, 0x3340, R239 ;  /* 0x00003340e10f7816 */ /* 0x002fc400000000ef */
[----:B------:R-:W-:Y:S01]  /*3fcd0*/  PRMT R14, R223, 0x3340, R238 ;  /* 0x00003340df0e7816 */ /* 0x000fe200000000ee */
[----:B------:R-:W-:Y:S01]  /*3fce0*/  STL.64 [R1+0x30], R86 ;  /* 0x0000305601007387 */ /* 0x000fe20000100a00 */
[----:B------:R-:W-:Y:S02]  /*3fcf0*/  PRMT R15, R224, 0x5410, R15 ;  /* 0x00005410e00f7816 */ /* 0x000fe4000000000f */
[----:B------:R-:W-:Y:S02]  /*3fd00*/  PRMT R14, R222, 0x5410, R14 ;  /* 0x00005410de0e7816 */ /* 0x000fe4000000000e */
[----:B---3--:R-:W-:-:S03]  /*3fd10*/  IADD3 R26, P1, PT, R26, R102, RZ ;  /* 0x000000661a1a7210 */ /* 0x008fc60007f3e0ff */
[----:B------:R0:W-:Y:S02]  /*3fd20*/  STL.64 [R1+0x8], R14 ;  /* 0x0000080e01007387 */ /* 0x0001e40000100a00 */
[----:B------:R-:W-:Y:S02]  /*3fd30*/  IMAD.X R27, R27, 0x1, R101, P1 ;  /* 0x000000011b1b7824 */ /* 0x000fe400008e0665 */
[----:B0-----:R-:W-:Y:S02]  /*3fd40*/  IMAD.MOV.U32 R14, RZ, RZ, R28 ;  /* 0x000000ffff0e7224 */ /* 0x001fe400078e001c */
        /* <DEDUP_REMOVED lines=9> */
.L_x_966:
[----:B------:R-:W-:-:S06]  /*3fde0*/  IMAD.IADD R4, R1, 0x1, R5 ;  /* 0x0000000101047824 */ /* 0x000fcc00078e0205 */
[----:B------:R-:W2:Y:S02]  /*3fdf0*/  LDL.U8 R4, [R4+0x160] ;  /* 0x0001600004047983 */ /* 0x000ea40000100000 */
[----:B--2---:R-:W-:Y:S01]  /*3fe00*/  ISETP.NE.AND P0, PT, R4, RZ, PT ;  /* 0x000000ff0400720c */ /* 0x004fe20003f05270 */
[----:B------:R-:W-:Y:S02]  /*3fe10*/  IMAD.MOV.U32 R4, RZ, RZ, R5 ;  /* 0x000000ffff047224 */ /* 0x000fe400078e0005 */
[----:B------:R-:W-:-:S10]  /*3fe20*/  VIADD R5, R5, 0x1 ;  /* 0x0000000105057836 */ /* 0x000fd40000000000 */
[----:B------:R-:W-:Y:S05]  /*3fe30*/  @P0 BRA `(.L_x_966) ;  /* 0xfffffffc00e80947 */ /* 0x000fea000383ffff */
[----:B------:R-:W-:Y:S05]  /*3fe40*/  BSYNC.RECONVERGENT B2 ;  /* 0x0000000000027941 */ /* 0x000fea0003800200 */
.L_x_965:
[----:B------:R-:W-:Y:S01]  /*3fe50*/  LOP3.LUT P0, RZ, R12, 0xff, RZ, 0xc0, !PT ;  /* 0x000000ff0cff7812 */ /* 0x000fe2000780c0ff */
[----:B------:R-:W-:Y:S01]  /*3fe60*/  BSSY.RECONVERGENT B2, `(.L_x_967) ;  /* 0x000000f000027945 */ /* 0x000fe20003800200 */
[----:B0-----:R-:W-:-:S11]  /*3fe70*/  IMAD.MOV.U32 R7, RZ, RZ, R4 ;  /* 0x000000ffff077224 */ /* 0x001fd600078e0004 */
[----:B------:R-:W-:Y:S05]  /*3fe80*/  @!P0 BRA `(.L_x_968) ;  /* 0x0000000000308947 */ /* 0x000fea0003800000 */
[----:B------:R-:W-:Y:S01]  /*3fe90*/  BSSY.RECONVERGENT B3, `(.L_x_968) ;  /* 0x000000b000037945 */ /* 0x000fe20003800200 */
[----:B------:R-:W-:-:S07]  /*3fea0*/  IMAD.MOV.U32 R5, RZ, RZ, RZ ;  /* 0x000000ffff057224 */ /* 0x000fce00078e00ff */
.L_x_969:
        /* <DEDUP_REMOVED lines=10> */
.L_x_968:
[----:B------:R-:W-:Y:S05]  /*3ff50*/  BSYNC.RECONVERGENT B2 ;  /* 0x0000000000027941 */ /* 0x000fea0003800200 */
.L_x_967:
[----:B------:R-:W-:Y:S01]  /*3ff60*/  IMAD.IADD R7, R1, 0x1, R7 ;  /* 0x0000000101077824 */ /* 0x000fe200078e0207 */
[----:B------:R-:W-:Y:S01]  /*3ff70*/  BSSY.RECONVERGENT B2, `(.L_x_970) ;  /* 0x0000009000027945 */ /* 0x000fe20003800200 */
[----:B------:R-:W-:-:S03]  /*3ff80*/  IMAD.MOV.U32 R5, RZ, RZ, RZ ;  /* 0x000000ffff057224 */ /* 0x000fc600078e00ff */
[----:B------:R0:W-:Y:S04]  /*3ff90*/  STL.U8 [R7+0x161], RZ ;  /* 0x000161ff07007387 */ /* 0x0001e80000100000 */
.L_x_971:
[----:B------:R-:W-:-:S06]  /*3ffa0*/  IMAD.IADD R4, R1, 0x1, R5 ;  /* 0x0000000101047824 */ /* 0x000fcc00078e0205 */
[----:B------:R-:W2:Y:S02]  /*3ffb0*/  LDL.U8 R4, [R4+0x160] ;  /* 0x0001600004047983 */ /* 0x000ea40000100000 */
[----:B--2---:R-:W-:Y:S01]  /*3ffc0*/  ISETP.NE.AND P0, PT, R4, RZ, PT ;  /* 0x000000ff0400720c */ /* 0x004fe20003f05270 */
[----:B------:R-:W-:Y:S02]  /*3ffd0*/  IMAD.MOV.U32 R4, RZ, RZ, R5 ;  /* 0x000000ffff047224 */ /* 0x000fe400078e0005 */
[----:B------:R-:W-:-:S10]  /*3ffe0*/  VIADD R5, R5, 0x1 ;  /* 0x0000000105057836 */ /* 0x000fd40000000000 */
[----:B------:R-:W-:Y:S05]  /*3fff0*/  @P0 BRA `(.L_x_971) ;  /* 0xfffffffc00e80947 */ /* 0x000fea000383ffff */
[----:B------:R-:W-:Y:S05]  /*40000*/  BSYNC.RECONVERGENT B2 ;  /* 0x0000000000027941 */ /* 0x000fea0003800200 */
.L_x_970:
[----:B------:R-:W-:Y:S01]  /*40010*/  LOP3.LUT P0, RZ, R100, 0xff, RZ, 0xc0, !PT ;  /* 0x000000ff64ff7812 */ /* 0x000fe2000780c0ff */
[----:B------:R-:W-:Y:S01]  /*40020*/  BSSY.RECONVERGENT B2, `(.L_x_972) ;  /* 0x000000f000027945 */ /* 0x000fe20003800200 */
[----:B0-----:R-:W-:-:S11]  /*40030*/  IMAD.MOV.U32 R7, RZ, RZ, R4 ;  /* 0x000000ffff077224 */ /* 0x001fd600078e0004 */
[----:B------:R-:W-:Y:S05]  /*40040*/  @!P0 BRA `(.L_x_973) ;  /* 0x0000000000308947 */ /* 0x000fea0003800000 */
[----:B------:R-:W-:Y:S01]  /*40050*/  BSSY.RECONVERGENT B3, `(.L_x_973) ;  /* 0x000000b000037945 */ /* 0x000fe20003800200 */
[----:B------:R-:W-:-:S07]  /*40060*/  IMAD.MOV.U32 R5, RZ, RZ, RZ ;  /* 0x000000ffff057224 */ /* 0x000fce00078e00ff */
.L_x_974:
        /* <DEDUP_REMOVED lines=10> */
.L_x_973:
[----:B------:R-:W-:Y:S05]  /*40110*/  BSYNC.RECONVERGENT B2 ;  /* 0x0000000000027941 */ /* 0x000fea0003800200 */
.L_x_972:
        /* <DEDUP_REMOVED lines=70> */
.L_x_964:
[----:B------:R-:W-:Y:S05]  /*40580*/  BSYNC.RECONVERGENT B0 ;  /* 0x0000000000007941 */ /* 0x000fea0003800200 */
.L_x_963:
[----:B------:R-:W-:Y:S02]  /*40590*/  IMAD.MOV.U32 R102, RZ, RZ, R26 ;  /* 0x000000ffff667224 */ /* 0x000fe400078e001a */
[----:B------:R-:W-:-:S07]  /*405a0*/  IMAD.MOV.U32 R101, RZ, RZ, R27 ;  /* 0x000000ffff657224 */ /* 0x000fce00078e001b */
.L_x_962:
[----:B------:R-:W-:Y:S05]  /*405b0*/  BSYNC.RECONVERGENT B1 ;  /* 0x0000000000017941 */ /* 0x000fea0003800200 */
.L_x_961:
[----:B------:R-:W-:Y:S01]  /*405c0*/  LOP3.LUT R225, R94, 0xffff, RZ, 0xc0, !PT ;  /* 0x0000ffff5ee17812 */ /* 0x000fe200078ec0ff */
[----:B------:R-:W-:Y:S01]  /*405d0*/  UMOV UR4, 0xffffffff ;  /* 0xffffffff00047882 */ /* 0x000fe20000000000 */
[----:B------:R-:W-:Y:S02]  /*405e0*/  LOP3.LUT R223, R90, 0xffff, RZ, 0xc0, !PT ;  /* 0x0000ffff5adf7812 */ /* 0x000fe400078ec0ff */
[----:B------:R-:W-:Y:S01]  /*405f0*/  LOP3.LUT R224, R92, 0xffff, RZ, 0xc0, !PT ;  /* 0x0000ffff5ce07812 */ /* 0x000fe200078ec0ff */
        /* <DEDUP_REMOVED lines=11> */
[----:B0-----:R-:W-:Y:S01]  /*406b0*/  IMAD.U32 R19, R227, 0x10000, RZ ;  /* 0x00010000e3137824 */ /* 0x001fe200078e00ff */
        /* <DEDUP_REMOVED lines=116> */
.L_x_2017:
        /* <DEDUP_REMOVED lines=88> */
.L_x_981:
[----:B------:R-:W-:-:S06]  /*41380*/  IMAD.IADD R4, R1, 0x1, R5 ;  /* 0x0000000101047824 */ /* 0x000fcc00078e0205 */
[----:B------:R-:W2:Y:S02]  /*41390*/  LDL.U8 R4, [R4+0x160] ;  /* 0x0001600004047983 */ /* 0x000ea40000100000 */
[----:B--2---:R-:W-:Y:S01]  /*413a0*/  ISETP.NE.AND P0, PT, R4, RZ, PT ;  /* 0x000000ff0400720c */ /* 0x004fe20003f05270 */
[----:B------:R-:W-:Y:S02]  /*413b0*/  IMAD.MOV.U32 R4, RZ, RZ, R5 ;  /* 0x000000ffff047224 */ /* 0x000fe400078e0005 */
[----:B------:R-:W-:-:S10]  /*413c0*/  VIADD R5, R5, 0x1 ;  /* 0x0000000105057836 */ /* 0x000fd40000000000 */
[----:B------:R-:W-:Y:S05]  /*413d0*/  @P0 BRA `(.L_x_981) ;  /* 0xfffffffc00e80947 */ /* 0x000fea000383ffff */
[----:B------:R-:W-:Y:S05]  /*413e0*/  BSYNC.RECONVERGENT B2 ;  /* 0x0000000000027941 */ /* 0x000fea0003800200 */
.L_x_980:
[----:B------:R-:W-:Y:S01]  /*413f0*/  LOP3.LUT P0, RZ, R12, 0xff, RZ, 0xc0, !PT ;  /* 0x000000ff0cff7812 */ /* 0x000fe2000780c0ff */
[----:B------:R-:W-:Y:S01]  /*41400*/  BSSY.RECONVERGENT B2, `(.L_x_982) ;  /* 0x000000f000027945 */ /* 0x000fe20003800200 */
[----:B0-----:R-:W-:-:S11]  /*41410*/  IMAD.MOV.U32 R7, RZ, RZ, R4 ;  /* 0x000000ffff077224 */ /* 0x001fd600078e0004 */
[----:B------:R-:W-:Y:S05]  /*41420*/  @!P0 BRA `(.L_x_983) ;  /* 0x0000000000308947 */ /* 0x000fea0003800000 */
[----:B------:R-:W-:Y:S01]  /*41430*/  BSSY.RECONVERGENT B3, `(.L_x_983) ;  /* 0x000000b000037945 */ /* 0x000fe20003800200 */
[----:B------:R-:W-:-:S07]  /*41440*/  IMAD.MOV.U32 R5, RZ, RZ, RZ ;  /* 0x000000ffff057224 */ /* 0x000fce00078e00ff */
.L_x_984:
        /* <DEDUP_REMOVED lines=10> */
.L_x_983:
[----:B------:R-:W-:Y:S05]  /*414f0*/  BSYNC.RECONVERGENT B2 ;  /* 0x0000000000027941 */ /* 0x000fea0003800200 */
.L_x_982:
[----:B------:R-:W-:Y:S01]  /*41500*/  IMAD.IADD R7, R1, 0x1, R7 ;  /* 0x0000000101077824 */ /* 0x000fe200078e0207 */
[----:B------:R-:W-:Y:S01]  /*41510*/  BSSY.RECONVERGENT B2, `(.L_x_985) ;  /* 0x0000009000027945 */ /* 0x000fe20003800200 */
[----:B------:R-:W-:-:S03]  /*41520*/  IMAD.MOV.U32 R5, RZ, RZ, RZ ;  /* 0x000000ffff057224 */ /* 0x000fc600078e00ff */
[----:B------:R0:W-:Y:S04]  /*41530*/  STL.U8 [R7+0x161], RZ ;  /* 0x000161ff07007387 */ /* 0x0001e80000100000 */
.L_x_986:
[----:B------:R-:W-:-:S06]  /*41540*/  IMAD.IADD R4, R1, 0x1, R5 ;  /* 0x0000000101047824 */ /* 0x000fcc00078e0205 */
[----:B------:R-:W2:Y:S02]  /*41550*/  LDL.U8 R4, [R4+0x160] ;  /* 0x0001600004047983 */ /* 0x000ea40000100000 */
[----:B--2---:R-:W-:Y:S01]  /*41560*/  ISETP.NE.AND P0, PT, R4, RZ, PT ;  /* 0x000000ff0400720c */ /* 0x004fe20003f05270 */
[----:B------:R-:W-:Y:S02]  /*41570*/  IMAD.MOV.U32 R4, RZ, RZ, R5 ;  /* 0x000000ffff047224 */ /* 0x000fe400078e0005 */
[----:B------:R-:W-:-:S10]  /*41580*/  VIADD R5, R5, 0x1 ;  /* 0x0000000105057836 */ /* 0x000fd40000000000 */
[----:B------:R-:W-:Y:S05]  /*41590*/  @P0 BRA `(.L_x_986) ;  /* 0xfffffffc00e80947 */ /* 0x000fea000383ffff */
[----:B------:R-:W-:Y:S05]  /*415a0*/  BSYNC.RECONVERGENT B2 ;  /* 0x0000000000027941 */ /* 0x000fea0003800200 */
.L_x_985:
[----:B------:R-:W-:Y:S01]  /*415b0*/  LOP3.LUT P0, RZ, R100, 0xff, RZ, 0xc0, !PT ;  /* 0x000000ff64ff7812 */ /* 0x000fe2000780c0ff */
[----:B------:R-:W-:Y:S01]  /*415c0*/  BSSY.RECONVERGENT B2, `(.L_x_987) ;  /* 0x000000f000027945 */ /* 0x000fe20003800200 */
[----:B0-----:R-:W-:-:S11]  /*415d0*/  IMAD.MOV.U32 R7, RZ, RZ, R4 ;  /* 0x000000ffff077224 */ /* 0x001fd600078e0004 */
[----:B------:R-:W-:Y:S05]  /*415e0*/  @!P0 BRA `(.L_x_988) ;  /* 0x0000000000308947 */ /* 0x000fea0003800000 */
[----:B------:R-:W-:Y:S01]  /*415f0*/  BSSY.RECONVERGENT B3, `(.L_x_988) ;  /* 0x000000b000037945 */ /* 0x000fe20003800200 */
[----:B------:R-:W-:-:S07]  /*41600*/  IMAD.MOV.U32 R5, RZ, RZ, RZ ;  /* 0x000000ffff057224 */ /* 0x000fce00078e00ff */
.L_x_989:
        /* <DEDUP_REMOVED lines=10> */
.L_x_988:
[----:B------:R-:W-:Y:S05]  /*416b0*/  BSYNC.RECONVERGENT B2 ;  /* 0x0000000000027941 */ /* 0x000fea0003800200 */
.L_x_987:
        /* <DEDUP_REMOVED lines=70> */
.L_x_979:
[----:B------:R-:W-:Y:S05]  /*41b20*/  BSYNC.RECONVERGENT B0 ;  /* 0x0000000000007941 */ /* 0x000fea0003800200 */
.L_x_978:
[----:B------:R-:W-:Y:S02]  /*41b30*/  IMAD.MOV.U32 R102, RZ, RZ, R26 ;  /* 0x000000ffff667224 */ /* 0x000fe400078e001a */
[----:B------:R-:W-:-:S07]  /*41b40*/  IMAD.MOV.U32 R101, RZ, RZ, R27 ;  /* 0x000000ffff657224 */ /* 0x000fce00078e001b */
.L_x_977:
[----:B------:R-:W-:Y:S05]  /*41b50*/  BSYNC.RECONVERGENT B1 ;  /* 0x0000000000017941 */ /* 0x000fea0003800200 */
.L_x_976:
        /* <DEDUP_REMOVED lines=132> */
.L_x_2037:
        /* <DEDUP_REMOVED lines=88> */
.L_x_996:
[----:B------:R-:W-:-:S06]  /*42920*/  IMAD.IADD R4, R1, 0x1, R5 ;  /* 0x0000000101047824 */ /* 0x000fcc00078e0205 */
[----:B------:R-:W2:Y:S02]  /*42930*/  LDL.U8 R4, [R4+0x160] ;  /* 0x0001600004047983 */ /* 0x000ea40000100000 */
[----:B--2---:R-:W-:Y:S01]  /*42940*/  ISETP.NE.AND P0, PT, R4, RZ, PT ;  /* 0x000000ff0400720c */ /* 0x004fe20003f05270 */
[----:B------:R-:W-:Y:S02]  /*42950*/  IMAD.MOV.U32 R4, RZ, RZ, R5 ;  /* 0x000000ffff047224 */ /* 0x000fe400078e0005 */
[----:B------:R-:W-:-:S10]  /*42960*/  VIADD R5, R5, 0x1 ;  /* 0x0000000105057836 */ /* 0x000fd40000000000 */
[----:B------:R-:W-:Y:S05]  /*42970*/  @P0 BRA `(.L_x_996) ;  /* 0xfffffffc00e80947 */ /* 0x000fea000383ffff */
[----:B------:R-:W-:Y:S05]  /*42980*/  BSYNC.RECONVERGENT B2 ;  /* 0x0000000000027941 */ /* 0x000fea0003800200 */
.L_x_995:
[----:B------:R-:W-:Y:S01]  /*42990*/  LOP3.LUT P0, RZ, R12, 0xff, RZ, 0xc0, !PT ;  /* 0x000000ff0cff7812 */ /* 0x000fe2000780c0ff */
[----:B------:R-:W-:Y:S01]  /*429a0*/  BSSY.RECONVERGENT B2, `(.L_x_997) ;  /* 0x000000f000027945 */ /* 0x000fe20003800200 */
[----:B0-----:R-:W-:-:S11]  /*429b0*/  IMAD.MOV.U32 R7, RZ, RZ, R4 ;  /* 0x000000ffff077224 */ /* 0x001fd600078e0004 */
[----:B------:R-:W-:Y:S05]  /*429c0*/  @!P0 BRA `(.L_x_998) ;  /* 0x0000000000308947 */ /* 0x000fea0003800000 */
[----:B------:R-:W-:Y:S01]  /*429d0*/  BSSY.RECONVERGENT B3, `(.L_x_998) ;  /* 0x000000b000037945 */ /* 0x000fe20003800200 */
[----:B------:R-:W-:-:S07]  /*429e0*/  IMAD.MOV.U32 R5, RZ, RZ, RZ ;  /* 0x000000ffff057224 */ /* 0x000fce00078e00ff */
.L_x_999:
        /* <DEDUP_REMOVED lines=10> */
.L_x_998:
[----:B------:R-:W-:Y:S05]  /*42a90*/  BSYNC.RECONVERGENT B2 ;  /* 0x0000000000027941 */ /* 0x000fea0003800200 */
.L_x_997:
[----:B------:R-:W-:Y:S01]  /*42aa0*/  IMAD.IADD R7, R1, 0x1, R7 ;  /* 0x0000000101077824 */ /* 0x000fe200078e0207 */
[----:B------:R-:W-:Y:S01]  /*42ab0*/  BSSY.RECONVERGENT B2, `(.L_x_1000) ;  /* 0x0000009000027945 */ /* 0x000fe20003800200 */
[----:B------:R-:W-:-:S03]  /*42ac0*/  IMAD.MOV.U32 R5, RZ, RZ, RZ ;  /* 0x000000ffff057224 */ /* 0x000fc600078e00ff */
[----:B------:R0:W-:Y:S04]  /*42ad0*/  STL.U8 [R7+0x161], RZ ;  /* 0x000161ff07007387 */ /* 0x0001e80000100000 */
.L_x_1001:
[----:B------:R-:W-:-:S06]  /*42ae0*/  IMAD.IADD R4, R1, 0x1, R5 ;  /* 0x0000000101047824 */ /* 0x000fcc00078e0205 */
[----:B------:R-:W2:Y:S02]  /*42af0*/  LDL.U8 R4, [R4+0x160] ;  /* 0x0001600004047983 */ /* 0x000ea40000100000 */
[----:B--2---:R-:W-:Y:S01]  /*42b00*/  ISETP.NE.AND P0, PT, R4, RZ, PT ;  /* 0x000000ff0400720c */ /* 0x004fe20003f05270 */
[----:B------:R-:W-:Y:S02]  /*42b10*/  IMAD.MOV.U32 R4, RZ, RZ, R5 ;  /* 0x000000ffff047224 */ /* 0x000fe400078e0005 */
[----:B------:R-:W-:-:S10]  /*42b20*/  VIADD R5, R5, 0x1 ;  /* 0x0000000105057836 */ /* 0x000fd40000000000 */
[----:B------:R-:W-:Y:S05]  /*42b30*/  @P0 BRA `(.L_x_1001) ;  /* 0xfffffffc00e80947 */ /* 0x000fea000383ffff */
[----:B------:R-:W-:Y:S05]  /*42b40*/  BSYNC.RECONVERGENT B2 ;  /* 0x0000000000027941 */ /* 0x000fea0003800200 */
.L_x_1000:
[----:B------:R-:W-:Y:S01]  /*42b50*/  LOP3.LUT P0, RZ, R100, 0xff, RZ, 0xc0, !PT ;  /* 0x000000ff64ff7812 */ /* 0x000fe2000780c0ff */
[----:B------:R-:W-:Y:S01]  /*42b60*/  BSSY.RECONVERGENT B2, `(.L_x_1002) ;  /* 0x000000f000027945 */ /* 0x000fe20003800200 */
[----:B0-----:R-:W-:-:S11]  /*42b70*/  IMAD.MOV.U32 R7, RZ, RZ, R4 ;  /* 0x000000ffff077224 */ /* 0x001fd600078e0004 */
[----:B------:R-:W-:Y:S05]  /*42b80*/  @!P0 BRA `(.L_x_1003) ;  /* 0x0000000000308947 */ /* 0x000fea0003800000 */
[----:B------:R-:W-:Y:S01]  /*42b90*/  BSSY.RECONVERGENT B3, `(.L_x_1003) ;  /* 0x000000b000037945 */ /* 0x000fe20003800200 */
[----:B------:R-:W-:-:S07]  /*42ba0*/  IMAD.MOV.U32 R5, RZ, RZ, RZ ;  /* 0x000000ffff057224 */ /* 0x000fce00078e00ff */
.L_x_1004:
        /* <DEDUP_REMOVED lines=10> */
.L_x_1003:
[----:B------:R-:W-:Y:S05]  /*42c50*/  BSYNC.RECONVERGENT B2 ;  /* 0x0000000000027941 */ /* 0x000fea0003800200 */
.L_x_1002:
        /* <DEDUP_REMOVED lines=70> */
.L_x_994:
[----:B------:R-:W-:Y:S05]  /*430c0*/  BSYNC.RECONVERGENT B0 ;  /* 0x0000000000007941 */ /* 0x000fea0003800200 */
.L_x_993:
[----:B------:R-:W-:Y:S02]  /*430d0*/  IMAD.MOV.U32 R102, RZ, RZ, R26 ;  /* 0x000000ffff667224 */ /* 0x000fe400078e001a */
[----:B------:R-:W-:-:S07]  /*430e0*/  IMAD.MOV.U32 R101, RZ, RZ, R27 ;  /* 0x000000ffff657224 */ /* 0x000fce00078e001b */
.L_x_992:
[----:B------:R-:W-:Y:S05]  /*430f0*/  BSYNC.RECONVERGENT B1 ;  /* 0x0000000000017941 */ /* 0x000fea0003800200 */
.L_x_991:
        /* <DEDUP_REMOVED lines=132> */
.L_x_2057:
        /* <DEDUP_REMOVED lines=88> */
.L_x_1011:
[----:B------:R-:W-:-:S06]  /*43ec0*/  IMAD.IADD R4, R1, 0x1, R5 ;  /* 0x0000000101047824 */ /* 0x000fcc00078e0205 */
[----:B------:R-:W2:Y:S02]  /*43ed0*/  LDL.U8 R4, [R4+0x160] ;  /* 0x0001600004047983 */ /* 0x000ea40000100000 */
[----:B--2---:R-:W-:Y:S01]  /*43ee0*/  ISETP.NE.AND P0, PT, R4, RZ, PT ;  /* 0x000000ff0400720c */ /* 0x004fe20003f05270 */
[----:B------:R-:W-:Y:S02]  /*43ef0*/  IMAD.MOV.U32 R4, RZ, RZ, R5 ;  /* 0x000000ffff047224 */ /* 0x000fe400078e0005 */
[----:B------:R-:W-:-:S10]  /*43f00*/  VIADD R5, R5, 0x1 ;  /* 0x0000000105057836 */ /* 0x000fd40000000000 */
[----:B------:R-:W-:Y:S05]  /*43f10*/  @P0 BRA `(.L_x_1011) ;  /* 0xfffffffc00e80947 */ /* 0x000fea000383ffff */
[----:B------:R-:W-:Y:S05]  /*43f20*/  BSYNC.RECONVERGENT B2 ;  /* 0x0000000000027941 */ /* 0x000fea0003800200 */
.L_x_1010:
[----:B------:R-:W-:Y:S01]  /*43f30*/  LOP3.LUT P0, RZ, R12, 0xff, RZ, 0xc0, !PT ;  /* 0x000000ff0cff7812 */ /* 0x000fe2000780c0ff */
[----:B------:R-:W-:Y:S01]  /*43f40*/  BSSY.RECONVERGENT B2, `(.L_x_1012) ;  /* 0x000000f000027945 */ /* 0x000fe20003800200 */
[----:B0-----:R-:W-:-:S11]  /*43f50*/  IMAD.MOV.U32 R7, RZ, RZ, R4 ;  /* 0x000000ffff077224 */ /* 0x001fd600078e0004 */
[----:B------:R-:W-:Y:S05]  /*43f60*/  @!P0 BRA `(.L_x_1013) ;  /* 0x0000000000308947 */ /* 0x000fea0003800000 */
[----:B------:R-:W-:Y:S01]  /*43f70*/  BSSY.RECONVERGENT B3, `(.L_x_1013) ;  /* 0x000000b000037945 */ /* 0x000fe20003800200 */
[----:B------:R-:W-:-:S07]  /*43f80*/  IMAD.MOV.U32 R5, RZ, RZ, RZ ;  /* 0x000000ffff057224 */ /* 0x000fce00078e00ff */
.L_x_1014:
        /* <DEDUP_REMOVED lines=10> */
.L_x_1013:
[----:B------:R-:W-:Y:S05]  /*44030*/  BSYNC.RECONVERGENT B2 ;  /* 0x0000000000027941 */ /* 0x000fea0003800200 */
.L_x_1012:
[----:B------:R-:W-:Y:S01]  /*44040*/  IMAD.IADD R7, R1, 0x1, R7 ;  /* 0x0000000101077824 */ /* 0x000fe200078e0207 */
[----:B------:R-:W-:Y:S01]  /*44050*/  BSSY.RECONVERGENT B2, `(.L_x_1015) ;  /* 0x0000009000027945 */ /* 0x000fe20003800200 */
[----:B------:R-:W-:-:S03]  /*44060*/  IMAD.MOV.U32 R5, RZ, RZ, RZ ;  /* 0x000000ffff057224 */ /* 0x000fc600078e00ff */
[----:B------:R0:W-:Y:S04]  /*44070*/  STL.U8 [R7+0x161], RZ ;  /* 0x000161ff07007387 */ /* 0x0001e80000100000 */
.L_x_1016:
[----:B------:R-:W-:-:S06]  /*44080*/  IMAD.IADD R4, R1, 0x1, R5 ;  /* 0x0000000101047824 */ /* 0x000fcc00078e0205 */
[----:B------:R-:W2:Y:S02]  /*44090*/  LDL.U8 R4, [R4+0x160] ;  /* 0x0001600004047983 */ /* 0x000ea40000100000 */
[----:B--2---:R-:W-:Y:S01]  /*440a0*/  ISETP.NE.AND P0, PT, R4, RZ, PT ;  /* 0x000000ff0400720c */ /* 0x004fe20003f05270 */
[----:B------:R-:W-:Y:S02]  /*440b0*/  IMAD.MOV.U32 R4, RZ, RZ, R5 ;  /* 0x000000ffff047224 */ /* 0x000fe400078e0005 */
[----:B------:R-:W-:-:S10]  /*440c0*/  VIADD R5, R5, 0x1 ;  /* 0x0000000105057836 */ /* 0x000fd40000000000 */
[----:B------:R-:W-:Y:S05]  /*440d0*/  @P0 BRA `(.L_x_1016) ;  /* 0xfffffffc00e80947 */ /* 0x000fea000383ffff */
[----:B------:R-:W-:Y:S05]  /*440e0*/  BSYNC.RECONVERGENT B2 ;  /* 0x0000000000027941 */ /* 0x000fea0003800200 */
.L_x_1015:
[----:B------:R-:W-:Y:S01]  /*440f0*/  LOP3.LUT P0, RZ, R100, 0xff, RZ, 0xc0, !PT ;  /* 0x000000ff64ff7812 */ /* 0x000fe2000780c0ff */
[----:B------:R-:W-:Y:S01]  /*44100*/  BSSY.RECONVERGENT B2, `(.L_x_1017) ;  /* 0x000000f000027945 */ /* 0x000fe20003800200 */
[----:B0-----:R-:W-:-:S11]  /*44110*/  IMAD.MOV.U32 R7, RZ, RZ, R4 ;  /* 0x000000ffff077224 */ /* 0x001fd600078e0004 */
[----:B------:R-:W-:Y:S05]  /*44120*/  @!P0 BRA `(.L_x_1018) ;  /* 0x0000000000308947 */ /* 0x000fea0003800000 */
[----:B------:R-:W-:Y:S01]  /*44130*/  BSSY.RECONVERGENT B3, `(.L_x_1018) ;  /* 0x000000b000037945 */ /* 0x000fe20003800200 */
[----:B------:R-:W-:-:S07]  /*44140*/  IMAD.MOV.U32 R5, RZ, RZ, RZ ;  /* 0x000000ffff057224 */ /* 0x000fce00078e00ff */
.L_x_1019:
        /* <DEDUP_REMOVED lines=10> */
.L_x_1018:
[----:B------:R-:W-:Y:S05]  /*441f0*/  BSYNC.RECONVERGENT B2 ;  /* 0x0000000000027941 */ /* 0x000fea0003800200 */
.L_x_1017:
        /* <DEDUP_REMOVED lines=70> */
.L_x_1009:
[----:B------:R-:W-:Y:S05]  /*44660*/  BSYNC.RECONVERGENT B0 ;  /* 0x0000000000007941 */ /* 0x000fea0003800200 */
.L_x_1008:
[----:B------:R-:W-:Y:S02]  /*44670*/  IMAD.MOV.U32 R102, RZ, RZ, R26 ;  /* 0x000000ffff667224 */ /* 0x000fe400078e001a */
[----:B------:R-:W-:-:S07]  /*44680*/  IMAD.MOV.U32 R101, RZ, RZ, R27 ;  /* 0x000000ffff657224 */ /* 0x000fce00078e001b */
.L_x_1007:
[----:B------:R-:W-:Y:S05]  /*44690*/  BSYNC.RECONVERGENT B1 ;  /* 0x0000000000017941 */ /* 0x000fea0003800200 */
.L_x_1006:
[----:B0-----:R-:W-:Y:S01]  /*446a0*/  LOP3.LUT R17, R115, 0xffff, RZ, 0xc0, !PT ;  /* 0x0000ffff73117812 */ /* 0x001fe200078ec0ff */
[----:B-----5:R0:W-:Y:S01]  /*446b0*/  STL [R1+0x114], R7 ;  /* 0x0001140701007387 */ /* 0x0201e20000100800 */
[----:B------:R-:W-:Y:S01]  /*446c0*/  LOP3.LUT R114, R114, 0xffff, RZ, 0xc0, !PT ;  /* 0x0000ffff72727812 */ /* 0x000fe200078ec0ff */
[----:B------:R-:W-:Y:S01]  /*446d0*/  BSSY.RECONVERGENT B0, `(.L_x_1020) ;  /* 0x00000e2000007945 */ /* 0x000fe20003800200 */
[----:B------:R-:W-:Y:S01]  /*446e0*/  LOP3.LUT R16, R113, 0xffff, RZ, 0xc0, !PT ;  /* 0x0000ffff71107812 */ /* 0x000fe200078ec0ff */
[----:B------:R0:W-:Y:S01]  /*446f0*/  STL.64 [R1+0x118], R4 ;  /* 0x0001180401007387 */ /* 0x0001e20000100a00 */
        /* <DEDUP_REMOVED lines=75> */
[----:B------:R-:W-:Y:S01]  /*44bb0*/  IMAD.MOV.U32 R26, RZ, RZ, R102 ;  /* 0x000000ffff1a7224 */ /* 0x000fe200078e0066 */
[----:B------:R-:W-:Y:S01]  /*44bc0*/  PRMT R140, R142, 0x7604, R140 ;  /* 0x000076048e8c7816 */ /* 0x000fe2000000008c */
[----:B------:R-:W-:Y:S01]  /*44bd0*/  IMAD.MOV.U32 R27, RZ, RZ, R101 ;  /* 0x000000ffff1b7224 */ /* 0x000fe200078e0065 */
[----:B------:R-:W-:Y:S01]  /*44be0*/  PRMT R12, R89, 0x5410, R90 ;  /* 0x00005410590c7816 */ /* 0x000fe2000000005a */
[----:B------:R0:W-:Y:S01]  /*44bf0*/  STL.128 [R1+0xf0], R16 ;  /* 0x0000f01001007387 */ /* 0x0001e20000100c00 */
[----:B------:R-:W-:-:S02]  /*44c00*/  PRMT R15, R104, 0x5410, R15 ;  /* 0x00005410680f7816 */ /* 0x000fc4000000000f */
[----:B------:R-:W-:Y:S01]  /*44c10*/  PRMT R14, R96, 0x5410, R14 ;  /* 0x00005410600e7816 */ /* 0x000fe2000000000e */
[----:B------:R0:W-:Y:S01]  /*44c20*/  STL.64 [R1+0xd8], R26 ;  /* 0x0000d81a01007387 */ /* 0x0001e20000100a00 */
[----:B------:R-:W-:Y:S02]  /*44c30*/  PRMT R20, R29, 0x5410, R28 ;  /* 0x000054101d147816 */ /* 0x000fe4000000001c */
[----:B------:R-:W-:Y:S01]  /*44c40*/  PRMT R23, R87, 0x5410, R86 ;  /* 0x0000541057177816 */ /* 0x000fe20000000056 */
[----:B------:R0:W-:Y:S01]  /*44c50*/  STL.U16 [R1+0x110], R140 ;  /* 0x0001108c01007387 */ /* 0x0001e20000100400 */
[----:B------:R-:W-:Y:S02]  /*44c60*/  PRMT R22, R88, 0x5410, R85 ;  /* 0x0000541058167816 */ /* 0x000fe40000000055 */
[C---:B------:R-:W-:Y:S01]  /*44c70*/  ISETP.NE.U32.AND P0, PT, R8.reuse, RZ, PT ;  /* 0x000000ff0800720c */ /* 0x040fe20003f05070 */
[----:B------:R0:W-:Y:S01]  /*44c80*/  STL.128 [R1+0xe0], R12 ;  /* 0x0000e00c01007387 */ /* 0x0001e20000100c00 */
[----:B------:R-:W-:-:S02]  /*44c90*/  IADD3 R8, P1, PT, R8, R102, RZ ;  /* 0x0000006608087210 */ /* 0x000fc40007f3e0ff */
[C---:B------:R-:W-:Y:S01]  /*44ca0*/  ISETP.NE.AND.EX P0, PT, R9.reuse, RZ, PT, P0 ;  /* 0x000000ff0900720c */ /* 0x040fe20003f05300 */
[----:B------:R0:W-:Y:S02]  /*44cb0*/  STL.128 [R1+0x100], R20 ;  /* 0x0001001401007387 */ /* 0x0001e40000100c00 */
[----:B------:R-:W-:-:S10]  /*44cc0*/  IMAD.X R9, R9, 0x1, R101, P1 ;  /* 0x0000000109097824 */ /* 0x000fd400008e0665 */
[----:B------:R-:W-:Y:S05]  /*44cd0*/  @P0 BRA `(.L_x_1021) ;  /* 0x0000000800040947 */ /* 0x000fea0003800000 */
[----:B0-----:R-:W-:Y:S01]  /*44ce0*/  DADD R4, R10, R4 ;  /* 0x000000000a047229 */ /* 0x001fe20000000004 */
[----:B------:R-:W-:Y:S01]  /*44cf0*/  IMAD.IADD R7, R25, 0x1, R7 ;  /* 0x0000000119077824 */ /* 0x000fe200078e0207 */
[----:B------:R0:W-:Y:S01]  /*44d00*/  STL.U8 [R1], RZ ;  /* 0x000000ff01007387 */ /* 0x0001e20000100000 */
[----:B------:R-:W-:Y:S01]  /*44d10*/  BSSY.RECONVERGENT B1, `(.L_x_1022) ;  /* 0x000000a000017945 */ /* 0x000fe20003800200 */
[----:B------:R-:W-:Y:S02]  /*44d20*/  IMAD.MOV.U32 R10, RZ, RZ, RZ ;  /* 0x000000ffff0a7224 */ /* 0x000fe400078e00ff */
[----:B------:R0:W-:Y:S04]  /*44d30*/  STL [R1+0x34], R7 ;  /* 0x0000340701007387 */ /* 0x0001e80000100800 */
[----:B------:R0:W-:Y:S02]  /*44d40*/  STL.64 [R1+0x38], R4 ;  /* 0x0000380401007387 */ /* 0x0001e40000100a00 */
.L_x_1023:
[----:B0-----:R-:W-:-:S05]  /*44d50*/  IMAD.IADD R5, R1, 0x1, R10 ;  /* 0x0000000101057824 */ /* 0x001fca00078e020a */
[----:B------:R-:W2:Y:S02]  /*44d60*/  LDL.U8 R4, [R5] ;  /* 0x0000000005047983 */ /* 0x000ea40000100000 */
[----:B--2---:R-:W-:Y:S01]  /*44d70*/  ISETP.NE.AND P0, PT, R4, RZ, PT ;  /* 0x000000ff0400720c */ /* 0x004fe20003f05270 */
[----:B------:R-:W-:Y:S02]  /*44d80*/  IMAD.MOV.U32 R4, RZ, RZ, R10 ;  /* 0x000000ffff047224 */ /* 0x000fe400078e000a */
[----:B------:R-:W-:-:S10]  /*44d90*/  VIADD R10, R10, 0x1 ;  /* 0x000000010a0a7836 */ /* 0x000fd40000000000 */
[----:B------:R-:W-:Y:S05]  /*44da0*/  @P0 BRA `(.L_x_1023) ;  /* 0xfffffffc00e80947 */ /* 0x000fea000383ffff */
[----:B------:R-:W-:Y:S05]  /*44db0*/  BSYNC.RECONVERGENT B1 ;  /* 0x0000000000017941 */ /* 0x000fea0003800200 */
.L_x_1022:
[----:B------:R-:W-:Y:S01]  /*44dc0*/  LOP3.LUT P0, RZ, R100, 0xff, RZ, 0xc0, !PT ;  /* 0x000000ff64ff7812 */ /* 0x000fe2000780c0ff */
[----:B------:R-:W-:-:S12]  /*44dd0*/  BSSY.RECONVERGENT B1, `(.L_x_1024) ;  /* 0x000000f000017945 */ /* 0x000fd80003800200 */
[----:B------:R-:W-:Y:S05]  /*44de0*/  @!P0 BRA `(.L_x_1025) ;  /* 0x0000000000348947 */ /* 0x000fea0003800000 */
[----:B------:R-:W-:Y:S01]  /*44df0*/  BSSY.RECONVERGENT B2, `(.L_x_1026) ;  /* 0x000000b000027945 */ /* 0x000fe20003800200 */
[----:B------:R-:W-:-:S07]  /*44e00*/  IMAD.MOV.U32 R10, RZ, RZ, RZ ;  /* 0x000000ffff0a7224 */ /* 0x000fce00078e00ff */
.L_x_1027:
        /* <DEDUP_REMOVED lines=10> */
.L_x_1026:
[----:B------:R-:W-:-:S07]  /*44eb0*/  IMAD.MOV.U32 R4, RZ, RZ, R7 ;  /* 0x000000ffff047224 */ /* 0x000fce00078e0007 */
.L_x_1025:
[----:B------:R-:W-:Y:S05]  /*44ec0*/  BSYNC.RECONVERGENT B1 ;  /* 0x0000000000017941 */ /* 0x000fea0003800200 */
.L_x_1024:
[----:B------:R-:W-:Y:S01]  /*44ed0*/  IMAD.IADD R4, R1, 0x1, R4 ;  /* 0x0000000101047824 */ /* 0x000fe200078e0204 */
[----:B------:R-:W-:Y:S01]  /*44ee0*/  BSSY.RECONVERGENT B1, `(.L_x_1028) ;  /* 0x0000009000017945 */ /* 0x000fe20003800200 */
[----:B------:R-:W-:-:S03]  /*44ef0*/  IMAD.MOV.U32 R10, RZ, RZ, RZ ;  /* 0x000000ffff0a7224 */ /* 0x000fc600078e00ff */
[----:B------:R0:W-:Y:S04]  /*44f00*/  STL.U8 [R4+0x1], RZ ;  /* 0x000001ff04007387 */ /* 0x0001e80000100000 */
.L_x_1029:
[----:B------:R-:W-:-:S05]  /*44f10*/  IMAD.IADD R5, R1, 0x1, R10 ;  /* 0x0000000101057824 */ /* 0x000fca00078e020a */
[----:B0-----:R-:W2:Y:S02]  /*44f20*/  LDL.U8 R4, [R5] ;  /* 0x0000000005047983 */ /* 0x001ea40000100000 */
[----:B--2---:R-:W-:Y:S01]  /*44f30*/  ISETP.NE.AND P0, PT, R4, RZ, PT ;  /* 0x000000ff0400720c */ /* 0x004fe20003f05270 */
[----:B------:R-:W-:Y:S02]  /*44f40*/  IMAD.MOV.U32 R4, RZ, RZ, R10 ;  /* 0x000000ffff047224 */ /* 0x000fe400078e000a */
[----:B------:R-:W-:-:S10]  /*44f50*/  VIADD R10, R10, 0x1 ;  /* 0x000000010a0a7836 */ /* 0x000fd40000000000 */
[----:B------:R-:W-:Y:S05]  /*44f60*/  @P0 BRA `(.L_x_1029) ;  /* 0xfffffffc00e80947 */ /* 0x000fea000383ffff */
[----:B------:R-:W-:Y:S05]  /*44f70*/  BSYNC.RECONVERGENT B1 ;  /* 0x0000000000017941 */ /* 0x000fea0003800200 */
.L_x_1028:
[----:B------:R-:W-:Y:S01]  /*44f80*/  LOP3.LUT P0, RZ, R30, 0xff, RZ, 0xc0, !PT ;  /* 0x000000ff1eff7812 */ /* 0x000fe2000780c0ff */
[----:B------:R-:W-:-:S12]  /*44f90*/  BSSY.RECONVERGENT B1, `(.L_x_1030) ;  /* 0x000000f000017945 */ /* 0x000fd80003800200 */
[----:B------:R-:W-:Y:S05]  /*44fa0*/  @!P0 BRA `(.L_x_1031) ;  /* 0x0000000000348947 */ /* 0x000fea0003800000 */
[----:B------:R-:W-:Y:S01]  /*44fb0*/  BSSY.RECONVERGENT B2, `(.L_x_1032) ;  /* 0x000000b000027945 */ /* 0x000fe20003800200 */
[----:B------:R-:W-:-:S07]  /*44fc0*/  IMAD.MOV.U32 R10, RZ, RZ, RZ ;  /* 0x000000ffff0a7224 */ /* 0x000fce00078e00ff */
.L_x_1033:
        /* <DEDUP_REMOVED lines=10> */
.L_x_1032:
[----:B------:R-:W-:-:S07]  /*45070*/  IMAD.MOV.U32 R4, RZ, RZ, R7 ;  /* 0x000000ffff047224 */ /* 0x000fce00078e0007 */
.L_x_1031:
[----:B------:R-:W-:Y:S05]  /*45080*/  BSYNC.RECONVERGENT B1 ;  /* 0x0000000000017941 */ /* 0x000fea0003800200 */
.L_x_1030:
[----:B------:R-:W-:-:S05]  /*45090*/  IMAD.IADD R4, R1, 0x1, R4 ;  /* 0x0000000101047824 */ /* 0x000fca00078e0204 */
[----:B------:R1:W-:Y:S04]  /*450a0*/  STL.U8 [R4+0x1], RZ ;  /* 0x000001ff04007387 */ /* 0x0003e80000100000 */
[----:B------:R-:W2:Y:S04]  /*450b0*/  LDL.128 R20, [R1] ;  /* 0x0000000001147983 */ /* 0x000ea80000100c00 */
[----:B------:R-:W3:Y:S04]  /*450c0*/  LDL.128 R12, [R1+0x10] ;  /* 0x00001000010c7983 */ /* 0x000ee80000100c00 */
[----:B------:R-:W4:Y:S04]  /*450d0*/  LDL.128 R16, [R1+0x20] ;  /* 0x0000200001107983 */ /* 0x000f280000100c00 */
[----:B------:R-:W4:Y:S04]  /*450e0*/  LDL.U16 R176, [R1+0x30] ;  /* 0x0000300001b07983 */ /* 0x000f280000100400 */
[----:B------:R1:W5:Y:S04]  /*450f0*/  LDL.64 R10, [R1+0x38] ;  /* 0x00003800010a7983 */ /* 0x0003680000100a00 */
[----:B------:R1:W5:Y:S01]  /*45100*/  LDL R25, [R1+0x34] ;  /* 0x0000340001197983 */ /* 0x0003620000100800 */
        /* <DEDUP_REMOVED lines=62> */
.L_x_1021:
[----:B------:R-:W-:Y:S05]  /*454f0*/  BSYNC.RECONVERGENT B0 ;  /* 0x0000000000007941 */ /* 0x000fea0003800200 */
.L_x_1020:
[----:B0-----:R-:W-:Y:S01]  /*45500*/  LOP3.LUT R13, R183, 0xffff, RZ, 0xc0, !PT ;  /* 0x0000ffffb70d7812 */ /* 0x001fe200078ec0ff */
[----:B------:R-:W-:Y:S01]  /*45510*/  STL.64 [R1+0x408], R8 ;  /* 0x0004080801007387 */ /* 0x000fe20000100a00 */
[----:B------:R-:W-:Y:S01]  /*45520*/  LOP3.LUT R4, R184, 0xffff, RZ, 0xc0, !PT ;  /* 0x0000ffffb8047812 */ /* 0x000fe200078ec0ff */
[----:B------:R-:W-:Y:S01]  /*45530*/  UMOV UR4, 0xffffffff ;  /* 0xffffffff00047882 */ /* 0x000fe20000000000 */
[----:B------:R-:W-:Y:S01]  /*45540*/  LOP3.LUT R5, R190, 0xffff, RZ, 0xc0, !PT ;  /* 0x0000ffffbe057812 */ /* 0x000fe200078ec0ff */
[----:B------:R-:W-:Y:S01]  /*45550*/  STL.U8 [R1+0x440], R156 ;  /* 0x0004409c01007387 */ /* 0x000fe20000100000 */
[----:B------:R-:W-:Y:S01]  /*45560*/  PRMT R13, R4, 0x3340, R13 ;  /* 0x00003340040d7816 */ /* 0x000fe2000000000d */
[----:B------:R-:W-:Y:S01]  /*45570*/  VIADD R24, R24, 0xffffffe0 ;  /* 0xffffffe018187836 */ /* 0x000fe20000000000 */
[----:B------:R-:W-:Y:S01]  /*45580*/  LOP3.LUT R4, R174, 0xffff, RZ, 0xc0, !PT ;  /* 0x0000ffffae047812 */ /* 0x000fe200078ec0ff */
[----:B------:R-:W-:Y:S01]  /*45590*/  STL.U8 [R1+0x441], R176 ;  /* 0x000441b001007387 */ /* 0x000fe20000100000 */
[----:B------:R-:W-:-:S02]  /*455a0*/  LOP3.LUT R12, R185, 0xffff, RZ, 0xc0, !PT ;  /* 0x0000ffffb90c7812 */ /* 0x000fc400078ec0ff */
[----:B------:R-:W-:Y:S01]  /*455b0*/  PRMT R4, R5, 0x3340, R4 ;  /* 0x0000334005047816 */ /* 0x000fe20000000004 */
[----:B-----5:R-:W-:Y:S01]  /*455c0*/  STL [R1+0x444], R25 ;  /* 0x0004441901007387 */ /* 0x020fe20000100800 */
[----:B------:R-:W-:Y:S02]  /*455d0*/  LOP3.LUT R5, R30, 0xffff, RZ, 0xc0, !PT ;  /* 0x0000ffff1e057812 */ /* 0x000fe400078ec0ff */
[----:B------:R-:W-:Y:S01]  /*455e0*/  PRMT R13, R4, 0x5410, R13 ;  /* 0x00005410040d7816 */ /* 0x000fe2000000000d */
[----:B------:R-:W-:Y:S01]  /*455f0*/  STL.64 [R1+0x448], R10 ;  /* 0x0004480a01007387 */ /* 0x000fe20000100a00 */
        /* <DEDUP_REMOVED lines=9> */
[----:B------:R-:W-:Y:S02]  /*45690*/  ISETP.NE.AND P0, PT, R0, 0x65, PT ;  /* 0x000000650000780c */ /* 0x000fe40003f05270 */
        /* <DEDUP_REMOVED lines=68> */
[----:B------:R0:W-:Y:S01]  /*45ae0*/  STL.128 [R1+0x430], R12 ;  /* 0x0004300c01007387 */ /* 0x0001e20000100c00 */
[----:B------:R-:W-:Y:S05]  /*45af0*/  BRA.DIV UR4, `(.L_x_1034) ;  /* 0x0000069204ec7947 */ /* 0x000fea000b800000 */
[----:B------:R-:W-:-:S13]  /*45b00*/  VOTE.ALL P0, P0 ;  /* 0x0000000000ff7806 */ /* 0x000fda0000000000 */
.L_x_2060:
[----:B------:R-:W-:Y:S05]  /*45b10*/  @P0 BRA `(.L_x_1035) ;  /* 0xffffff7000000947 */ /* 0x000fea000383ffff */
.L_x_939:
[----:B------:R-:W2:Y:S01]  /*45b20*/  S2R R81, SR_TID.X ;  /* 0x0000000000517919 */ /* 0x000ea20000002100 */
[----:B------:R-:W-:Y:S01]  /*45b30*/  BSSY.RECONVERGENT B0, `(.L_x_1036) ;  /* 0x0000321000007945 */ /* 0x000fe20003800200 */
[----:B--2---:R-:W-:-:S13]  /*45b40*/  ISETP.NE.AND P0, PT, R81, RZ, PT ;  /* 0x000000ff5100720c */ /* 0x004fda0003f05270 */
[----:B------:R-:W-:Y:S05]  /*45b50*/  @P0 BRA `(.L_x_1037) ;  /* 0x0000003000780947 */ /* 0x000fea0003800000 */
[----:B------:R-:W-:-:S04]  /*45b60*/  ISETP.NE.U32.AND P0, PT, R250, RZ, PT ;  /* 0x000000fffa00720c */ /* 0x000fc80003f05070 */
[----:B------:R-:W-:-:S13]  /*45b70*/  ISETP.NE.AND.EX P0, PT, R251, RZ, PT, P0 ;  /* 0x000000fffb00720c */ /* 0x000fda0003f05300 */
[----:B------:R-:W-:Y:S05]  /*45b80*/  @P0 BRA `(.L_x_1038) ;  /* 0x0000000c00440947 */ /* 0x000fea0003800000 */
[----:B------:R-:W-:Y:S01]  /*45b90*/  DADD R194, R194, R10 ;  /* 0x00000000c2c27229 */ /* 0x000fe2000000000a */
[----:B------:R-:W-:Y:S01]  /*45ba0*/  IMAD.IADD R252, R252, 0x1, R25 ;  /* 0x00000001fcfc7824 */ /* 0x000fe200078e0219 */
[----:B------:R2:W-:Y:S01]  /*45bb0*/  STL.U8 [R1], RZ ;  /* 0x000000ff01007387 */ /* 0x0005e20000100000 */
[----:B------:R-:W-:Y:S01]  /*45bc0*/  BSSY.RECONVERGENT B1, `(.L_x_1039) ;  /* 0x000000a000017945 */ /* 0x000fe20003800200 */
[----:B------:R-:W-:Y:S02]  /*45bd0*/  IMAD.MOV.U32 R0, RZ, RZ, RZ ;  /* 0x000000ffff007224 */ /* 0x000fe400078e00ff */
[----:B------:R2:W-:Y:S04]  /*45be0*/  STL [R1+0x34], R252 ;  /* 0x000034fc01007387 */ /* 0x0005e80000100800 */
[----:B------:R2:W-:Y:S02]  /*45bf0*/  STL.64 [R1+0x38], R194 ;  /* 0x000038c201007387 */ /* 0x0005e40000100a00 */
.L_x_1040:
[----:B------:R-:W-:-:S05]  /*45c00*/  IMAD.IADD R3, R1, 0x1, R0 ;  /* 0x0000000101037824 */ /* 0x000fca00078e0200 */
[----:B------:R-:W3:Y:S02]  /*45c10*/  LDL.U8 R2, [R3] ;  /* 0x0000000003027983 */ /* 0x000ee40000100000 */
[----:B---3--:R-:W-:Y:S01]  /*45c20*/  ISETP.NE.AND P0, PT, R2, RZ, PT ;  /* 0x000000ff0200720c */ /* 0x008fe20003f05270 */
[----:B------:R-:W-:Y:S02]  /*45c30*/  IMAD.MOV.U32 R2, RZ, RZ, R0 ;  /* 0x000000ffff027224 */ /* 0x000fe400078e0000 */
[----:B------:R-:W-:-:S10]  /*45c40*/  VIADD R0, R0, 0x1 ;  /* 0x0000000100007836 */ /* 0x000fd40000000000 */
[----:B------:R-:W-:Y:S05]  /*45c50*/  @P0 BRA `(.L_x_1040) ;  /* 0xfffffffc00e80947 */ /* 0x000fea000383ffff */
[----:B------:R-:W-:Y:S05]  /*45c60*/  BSYNC.RECONVERGENT B1 ;  /* 0x0000000000017941 */ /* 0x000fea0003800200 */
.L_x_1039:
[----:B------:R-:W-:Y:S01]  /*45c70*/  LOP3.LUT P0, RZ, R30, 0xff, RZ, 0xc0, !PT ;  /* 0x000000ff1eff7812 */ /* 0x000fe2000780c0ff */
[----:B------:R-:W-:Y:S01]  /*45c80*/  BSSY.RECONVERGENT B1, `(.L_x_1041) ;  /* 0x0000010000017945 */ /* 0x000fe20003800200 */
[----:B------:R-:W-:-:S11]  /*45c90*/  IMAD.MOV.U32 R0, RZ, RZ, R2 ;  /* 0x000000ffff007224 */ /* 0x000fd600078e0002 */
[----:B------:R-:W-:Y:S05]  /*45ca0*/  @!P0 BRA `(.L_x_1042) ;  /* 0x0000000000348947 */ /* 0x000fea0003800000 */
[----:B------:R-:W-:Y:S01]  /*45cb0*/  BSSY.RECONVERGENT B2, `(.L_x_1043) ;  /* 0x000000b000027945 */ /* 0x000fe20003800200 */
[----:B------:R-:W-:-:S07]  /*45cc0*/  IMAD.MOV.U32 R0, RZ, RZ, RZ ;  /* 0x000000ffff007224 */ /* 0x000fce00078e00ff */
.L_x_1044:
[----:B------:R-:W-:-:S05]  /*45cd0*/  IADD3 R6, PT, PT, R1, R0, R2 ;  /* 0x0000000001067210 */ /* 0x000fca0007ffe002 */
[----:B------:R-:W3:Y:S01]  /*45ce0*/  LDL.U8 R3, [R6+0x410] ;  /* 0x0004100006037983 */ /* 0x000ee20000100000 */
[----:B------:R-:W-:-:S03]  /*45cf0*/  IMAD.IADD R5, R1, 0x1, R0 ;  /* 0x0000000101057824 */ /* 0x000fc600078e0200 */
[----:B---3--:R3:W-:Y:S04]  /*45d00*/  STL.U8 [R6], R3 ;  /* 0x0000000306007387 */ /* 0x0087e80000100000 */
[----:B------:R-:W4:Y:S01]  /*45d10*/  LDL.U8 R4, [R5+0x411] ;  /* 0x0004110005047983 */ /* 0x000f220000100000 */
[----:B------:R-:W-:Y:S01]  /*45d20*/  VIADD R0, R0, 0x1 ;  /* 0x0000000100007836 */ /* 0x000fe20000000000 */
[----:B----4-:R-:W-:-:S03]  /*45d30*/  ISETP.NE.AND P0, PT, R4, RZ, PT ;  /* 0x000000ff0400720c */ /* 0x010fc60003f05270 */
[----:B------:R-:W-:-:S10]  /*45d40*/  IMAD.IADD R4, R0, 0x1, R2 ;  /* 0x0000000100047824 */ /* 0x000fd400078e0202 */
[----:B---3--:R-:W-:Y:S05]  /*45d50*/  @P0 BRA `(.L_x_1044) ;  /* 0xfffffffc00dc0947 */ /* 0x008fea000383ffff */
[----:B------:R-:W-:Y:S05]  /*45d60*/  BSYNC.RECONVERGENT B2 ;  /* 0x0000000000027941 */ /* 0x000fea0003800200 */
.L_x_1043:
[----:B------:R-:W-:-:S07]  /*45d70*/  IMAD.MOV.U32 R0, RZ, RZ, R4 ;  /* 0x000000ffff007224 */ /* 0x000fce00078e0004 */
.L_x_1042:
[----:B------:R-:W-:Y:S05]  /*45d80*/  BSYNC.RECONVERGENT B1 ;  /* 0x0000000000017941 */ /* 0x000fea0003800200 */
.L_x_1041:
[----:B------:R-:W-:Y:S01]  /*45d90*/  IMAD.IADD R2, R1, 0x1, R0 ;  /* 0x0000000101027824 */ /* 0x000fe200078e0200 */
[----:B------:R-:W-:Y:S01]  /*45da0*/  BSSY.RECONVERGENT B1, `(.L_x_1045) ;  /* 0x0000009000017945 */ /* 0x000fe20003800200 */
[----:B------:R-:W-:-:S03]  /*45db0*/  IMAD.MOV.U32 R0, RZ, RZ, RZ ;  /* 0x000000ffff007224 */ /* 0x000fc600078e00ff */
[----:B------:R3:W-:Y:S04]  /*45dc0*/  STL.U8 [R2+0x1], RZ ;  /* 0x000001ff02007387 */ /* 0x0007e80000100000 */
.L_x_1046:
[----:B------:R-:W-:-:S05]  /*45dd0*/  IMAD.IADD R3, R1, 0x1, R0 ;  /* 0x0000000101037824 */ /* 0x000fca00078e0200 */
[----:B---3--:R-:W3:Y:S02]  /*45de0*/  LDL.U8 R2, [R3] ;  /* 0x0000000003027983 */ /* 0x008ee40000100000 */
[----:B---3--:R-:W-:Y:S01]  /*45df0*/  ISETP.NE.AND P0, PT, R2, RZ, PT ;  /* 0x000000ff0200720c */ /* 0x008fe20003f05270 */
[----:B------:R-:W-:Y:S02]  /*45e00*/  IMAD.MOV.U32 R2, RZ, RZ, R0 ;  /* 0x000000ffff027224 */ /* 0x000fe400078e0000 */
[----:B------:R-:W-:-:S10]  /*45e10*/  VIADD R0, R0, 0x1 ;  /* 0x0000000100007836 */ /* 0x000fd40000000000 */
[----:B------:R-:W-:Y:S05]  /*45e20*/  @P0 BRA `(.L_x_1046) ;  /* 0xfffffffc00e80947 */ /* 0x000fea000383ffff */
[----:B------:R-:W-:Y:S05]  /*45e30*/  BSYNC.RECONVERGENT B1 ;  /* 0x0000000000017941 */ /* 0x000fea0003800200 */
.L_x_1045:
[----:B------:R-:W3:Y:S01]  /*45e40*/  LDL.LU R4, [R1+0x4f8] ;  /* 0x0004f80001047983 */ /* 0x000ee20000300800 */
[----:B------:R-:W-:Y:S01]  /*45e50*/  BSSY.RECONVERGENT B1, `(.L_x_1047) ;  /* 0x0000011000017945 */ /* 0x000fe20003800200 */
[----:B------:R-:W-:Y:S01]  /*45e60*/  IMAD.MOV.U32 R0, RZ, RZ, R2 ;  /* 0x000000ffff007224 */ /* 0x000fe200078e0002 */
[----:B---3--:R-:W-:-:S13]  /*45e70*/  LOP3.LUT P0, RZ, R4, 0xff, RZ, 0xc0, !PT ;  /* 0x000000ff04ff7812 */ /* 0x008fda000780c0ff */
[----:B------:R-:W-:Y:S05]  /*45e80*/  @!P0 BRA `(.L_x_1048) ;  /* 0x0000000000348947 */ /* 0x000fea0003800000 */
[----:B------:R-:W-:Y:S01]  /*45e90*/  BSSY.RECONVERGENT B2, `(.L_x_1049) ;  /* 0x000000b000027945 */ /* 0x000fe20003800200 */
[----:B------:R-:W-:-:S07]  /*45ea0*/  IMAD.MOV.U32 R0, RZ, RZ, RZ ;  /* 0x000000ffff007224 */ /* 0x000fce00078e00ff */
.L_x_1050:
        /* <DEDUP_REMOVED lines=10> */
.L_x_1049:
[----:B------:R-:W-:-:S07]  /*45f50*/  IMAD.MOV.U32 R0, RZ, RZ, R4 ;  /* 0x000000ffff007224 */ /* 0x000fce00078e0004 */
.L_x_1048:
[----:B------:R-:W-:Y:S05]  /*45f60*/  BSYNC.RECONVERGENT B1 ;  /* 0x0000000000017941 */ /* 0x000fea0003800200 */
.L_x_1047:
[----:B------:R-:W-:-:S05]  /*45f70*/  IMAD.IADD R0, R1, 0x1, R0 ;  /* 0x0000000101007824 */ /* 0x000fca00078e0200 */
[----:B------:R3:W-:Y:S04]  /*45f80*/  STL.U8 [R0+0x1], RZ ;  /* 0x000001ff00007387 */ /* 0x0007e80000100000 */
[----:B------:R-:W4:Y:S04]  /*45f90*/  LDL.128 R16, [R1] ;  /* 0x0000000001107983 */ /* 0x000f280000100c00 */
[----:B------:R-:W3:Y:S04]  /*45fa0*/  LDL.128 R4, [R1+0x10] ;  /* 0x0000100001047983 */ /* 0x000ee80000100c00 */
[----:B0-----:R-:W3:Y:S04]  /*45fb0*/  LDL.128 R12, [R1+0x20] ;  /* 0x00002000010c7983 */ /* 0x001ee80000100c00 */
[----:B------:R-:W3:Y:S04]  /*45fc0*/  LDL.U16 R58, [R1+0x30] ;  /* 0x00003000013a7983 */ /* 0x000ee80000100400 */
[----:B--2---:R2:W5:Y:S04]  /*45fd0*/  LDL R252, [R1+0x34] ;  /* 0x0000340001fc7983 */ /* 0x0045680000100800 */
[----:B------:R2:W5:Y:S01]  /*45fe0*/  LDL.64 R194, [R1+0x38] ;  /* 0x0000380001c27983 */ /* 0x0005620000100a00 */
[----:B----4-:R-:W-:-:S02]  /*45ff0*/  PRMT R54, R16, 0x7772, RZ ;  /* 0x0000777210367816 */ /* 0x010fc400000000ff */
[----:B------:R-:W-:Y:S02]  /*46000*/  PRMT R51, R17, 0x7773, RZ ;  /* 0x0000777311337816 */ /* 0x000fe400000000ff */
[----:B------:R-:W-:Y:S02]  /*46010*/  PRMT R49, R18, 0x7772, RZ ;  /* 0x0000777212317816 */ /* 0x000fe400000000ff */
[C---:B------:R-:W-:Y:S02]  /*46020*/  PRMT R48, R19.reuse, 0x7770, RZ ;  /* 0x0000777013307816 */ /* 0x040fe400000000ff */
[C---:B------:R-:W-:Y:S02]  /*46030*/  PRMT R47, R19.reuse, 0x7771, RZ ;  /* 0x00007771132f7816 */ /* 0x040fe400000000ff */
[----:B------:R-:W-:Y:S02]  /*46040*/  PRMT R59, R54, 0x7610, R59 ;  /* 0x00007610363b7816 */ /* 0x000fe4000000003b */
[----:B------:R-:W-:-:S02]  /*46050*/  PRMT R44, R19, 0x7772, RZ ;  /* 0x00007772132c7816 */ /* 0x000fc400000000ff */
[----:B------:R-:W-:Y:S01]  /*46060*/  PRMT R54, R51, 0x7610, R54 ;  /* 0x0000761033367816 */ /* 0x000fe20000000036 */
[----:B------:R2:W-:Y:S01]  /*46070*/  STL.S16 [R1+0x634], R59 ;  /* 0x0006343b01007387 */ /* 0x0005e20000100600 */
[C---:B---3--:R-:W-:Y:S02]  /*46080*/  PRMT R43, R4.reuse, 0x7770, RZ ;  /* 0x00007770042b7816 */ /* 0x048fe400000000ff */
[----:B------:R-:W-:Y:S01]  /*46090*/  PRMT R51, R49, 0x7610, R51 ;  /* 0x0000761031337816 */ /* 0x000fe20000000033 */
[----:B------:R2:W-:Y:S01]  /*460a0*/  STL.S16 [R1+0x650], R54 ;  /* 0x0006503601007387 */ /* 0x0005e20000100600 */
[----:B------:R-:W-:Y:S02]  /*460b0*/  PRMT R42, R4, 0x7771, RZ ;  /* 0x00007771042a7816 */ /* 0x000fe400000000ff */
[----:B------:R-:W-:Y:S01]  /*460c0*/  PRMT R49, R48, 0x7610, R49 ;  /* 0x0000761030317816 */ /* 0x000fe20000000031 */
[----:B------:R2:W-:Y:S01]  /*460d0*/  STL.S16 [R1+0x628], R51 ;  /* 0x0006283301007387 */ /* 0x0005e20000100600 */
[----:B------:R-:W-:-:S02]  /*460e0*/  PRMT R40, R4, 0x7772, RZ ;  /* 0x0000777204287816 */ /* 0x000fc400000000ff */
[----:B------:R-:W-:Y:S01]  /*460f0*/  PRMT R48, R47, 0x7610, R48 ;  /* 0x000076102f307816 */ /* 0x000fe20000000030 */
[----:B------:R2:W-:Y:S01]  /*46100*/  STL.S16 [R1+0x624], R49 ;  /* 0x0006243101007387 */ /* 0x0005e20000100600 */
[C---:B------:R-:W-:Y:S02]  /*46110*/  PRMT R39, R5.reuse, 0x7770, RZ ;  /* 0x0000777005277816 */ /* 0x040fe400000000ff */
        /* <DEDUP_REMOVED lines=8> */
[----:B------:R-:W-:Y:S02]  /*461a0*/  PRMT R35, R6, 0x7770, RZ ;  /* 0x0000777006237816 */ /* 0x000fe400000000ff */
[----:B------:R-:W-:Y:S01]  /*461b0*/  PRMT R42, R40, 0x7610, R42 ;  /* 0x00007610282a7816 */ /* 0x000fe2000000002a */
[----:B------:R2:W-:Y:S01]  /*461c0*/  STL.S16 [R1+0x4d8], R43 ;  /* 0x0004d82b01007387 */ /* 0x0005e20000100600 */
[C---:B------:R-:W-:Y:S02]  /*461d0*/  PRMT R34, R6.reuse, 0x7771, RZ ;  /* 0x0000777106227816 */ /* 0x040fe400000000ff */
        /* <DEDUP_REMOVED lines=20> */
[----:B-1----:R-:W-:-:S02]  /*46320*/  PRMT R22, R12, 0x7772, RZ ;  /* 0x000077720c167816 */ /* 0x002fc400000000ff */
[----:B------:R-:W-:Y:S01]  /*46330*/  PRMT R31, R29, 0x7610, R31 ;  /* 0x000076101d1f7816 */ /* 0x000fe2000000001f */
[----:B------:R2:W-:Y:S01]  /*46340*/  STL.S16 [R1+0x534], R32 ;  /* 0x0005342001007387 */ /* 0x0005e20000100600 */
[----:B------:R-:W-:Y:S02]  /*46350*/  PRMT R21, R13, 0x7770, RZ ;  /* 0x000077700d157816 */ /* 0x000fe400000000ff */
[----:B------:R-:W-:Y:S01]  /*46360*/  PRMT R29, R27, 0x7610, R29 ;  /* 0x000076101b1d7816 */ /* 0x000fe2000000001d */
[----:B------:R2:W-:Y:S01]  /*46370*/  STL.S16 [R1+0x4cc], R31 ;  /* 0x0004cc1f01007387 */ /* 0x0005e20000100600 */
[C---:B------:R-:W-:Y:S02]  /*46380*/  PRMT R2, R18.reuse, 0x7770, RZ ;  /* 0x0000777012027816 */ /* 0x040fe400000000ff */
[C---:B------:R-:W-:Y:S01]  /*46390*/  PRMT R0, R18.reuse, 0x7771, RZ ;  /* 0x0000777112007816 */ /* 0x040fe200000000ff */
[----:B------:R2:W-:Y:S01]  /*463a0*/  STL.S16 [R1+0x530], R29 ;  /* 0x0005301d01007387 */ /* 0x0005e20000100600 */
[----:B------:R-:W-:-:S02]  /*463b0*/  PRMT R50, R18, 0x7773, RZ ;  /* 0x0000777312327816 */ /* 0x000fc400000000ff */
[----:B------:R-:W-:Y:S02]  /*463c0*/  PRMT R20, R13, 0x7771, RZ ;  /* 0x000077710d147816 */ /* 0x000fe400000000ff */
[----:B------:R-:W-:Y:S01]  /*463d0*/  PRMT R27, R26, 0x7610, R27 ;  /* 0x000076101a1b7816 */ /* 0x000fe2000000001b */
[----:B------:R2:W-:Y:S01]  /*463e0*/  STL.S16 [R1+0x63c], R50 ;  /* 0x00063c3201007387 */ /* 0x0005e20000100600 */
[C---:B------:R-:W-:Y:S02]  /*463f0*/  PRMT R53, R17.reuse, 0x7770, RZ ;  /* 0x0000777011357816 */ /* 0x040fe400000000ff */
[C---:B------:R-:W-:Y:S01]  /*46400*/  PRMT R52, R17.reuse, 0x7771, RZ ;  /* 0x0000777111347816 */ /* 0x040fe200000000ff */
[----:B------:R2:W-:Y:S01]  /*46410*/  STL.S16 [R1+0x528], R27 ;  /* 0x0005281b01007387 */ /* 0x0005e20000100600 */
[----:B------:R-:W-:Y:S02]  /*46420*/  PRMT R3, R17, 0x7772, RZ ;  /* 0x0000777211037816 */ /* 0x000fe400000000ff */
[----:B------:R-:W-:-:S02]  /*46430*/  PRMT R18, R13, 0x7772, RZ ;  /* 0x000077720d127816 */ /* 0x000fc400000000ff */
[----:B------:R-:W-:Y:S02]  /*46440*/  PRMT R26, R24, 0x7610, R26 ;  /* 0x00007610181a7816 */ /* 0x000fe4000000001a */
[C---:B------:R-:W-:Y:S02]  /*46450*/  PRMT R57, R16.reuse, 0x7770, RZ ;  /* 0x0000777010397816 */ /* 0x040fe400000000ff */
[C---:B------:R-:W-:Y:S01]  /*46460*/  PRMT R56, R16.reuse, 0x7771, RZ ;  /* 0x0000777110387816 */ /* 0x040fe200000000ff */
[----:B------:R2:W-:Y:S01]  /*46470*/  STL.S16 [R1+0x4c8], R26 ;  /* 0x0004c81a01007387 */ /* 0x0005e20000100600 */
[----:B------:R-:W-:Y:S02]  /*46480*/  PRMT R55, R16, 0x7773, RZ ;  /* 0x0000777310377816 */ /* 0x000fe400000000ff */
[----:B------:R-:W-:Y:S02]  /*46490*/  PRMT R46, R19, 0x7773, RZ ;  /* 0x00007773132e7816 */ /* 0x000fe400000000ff */
[----:B------:R-:W-:-:S02]  /*464a0*/  PRMT R17, R14, 0x7770, RZ ;  /* 0x000077700e117816 */ /* 0x000fc400000000ff */
[----:B------:R-:W-:Y:S01]  /*464b0*/  PRMT R24, R22, 0x7610, R24 ;  /* 0x0000761016187816 */ /* 0x000fe20000000018 */
[----:B------:R2:W-:Y:S01]  /*464c0*/  STL.S16 [R1+0x638], R46 ;  /* 0x0006382e01007387 */ /* 0x0005e20000100600 */
[----:B------:R-:W-:Y:S02]  /*464d0*/  PRMT R33, R6, 0x7773, RZ ;  /* 0x0000777306217816 */ /* 0x000fe400000000ff */
[----:B------:R-:W-:Y:S01]  /*464e0*/  PRMT R28, R7, 0x7773, RZ ;  /* 0x00007773071c7816 */ /* 0x000fe200000000ff */
[----:B------:R2:W-:Y:S01]  /*464f0*/  STL.S16 [R1+0x524], R24 ;  /* 0x0005241801007387 */ /* 0x0005e20000100600 */
[----:B------:R-:W-:Y:S02]  /*46500*/  PRMT R23, R12, 0x7773, RZ ;  /* 0x000077730c177816 */ /* 0x000fe400000000ff */
[----:B------:R-:W-:Y:S01]  /*46510*/  PRMT R19, R13, 0x7773, RZ ;  /* 0x000077730d137816 */ /* 0x000fe200000000ff */
[----:B------:R2:W-:Y:S01]  /*46520*/  STL.S16 [R1+0x53c], R33 ;  /* 0x00053c2101007387 */ /* 0x0005e20000100600 */
[----:B------:R-:W-:-:S02]  /*46530*/  PRMT R16, R14, 0x7771, RZ ;  /* 0x000077710e107816 */ /* 0x000fc400000000ff */
[----:B------:R-:W-:Y:S01]  /*46540*/  PRMT R22, R21, 0x7610, R22 ;  /* 0x0000761015167816 */ /* 0x000fe20000000016 */
[----:B------:R2:W-:Y:S01]  /*46550*/  STL.S16 [R1+0x52c], R28 ;  /* 0x00052c1c01007387 */ /* 0x0005e20000100600 */
[----:B------:R-:W-:Y:S02]  /*46560*/  PRMT R41, R4, 0x7773, RZ ;  /* 0x0000777304297816 */ /* 0x000fe400000000ff */
[----:B------:R-:W-:Y:S01]  /*46570*/  PRMT R37, R5, 0x7773, RZ ;  /* 0x0000777305257816 */ /* 0x000fe200000000ff */
[----:B------:R2:W-:Y:S01]  /*46580*/  STL.S16 [R1+0x520], R23 ;  /* 0x0005201701007387 */ /* 0x0005e20000100600 */
[----:B------:R-:W-:Y:S02]  /*46590*/  PRMT R13, R14, 0x7772, RZ ;  /* 0x000077720e0d7816 */ /* 0x000fe400000000ff */
[C---:B------:R-:W-:Y:S01]  /*465a0*/  PRMT R12, R15.reuse, 0x7770, RZ ;  /* 0x000077700f0c7816 */ /* 0x040fe200000000ff */
[----:B------:R2:W-:Y:S01]  /*465b0*/  STL.S16 [R1+0x554], R41 ;  /* 0x0005542901007387 */ /* 0x0005e20000100600 */
[----:B------:R-:W-:-:S02]  /*465c0*/  PRMT R7, R15, 0x7771, RZ ;  /* 0x000077710f077816 */ /* 0x000fc400000000ff */
[C---:B------:R-:W-:Y:S01]  /*465d0*/  PRMT R6, R15.reuse, 0x7772, RZ ;  /* 0x000077720f067816 */ /* 0x040fe200000000ff */
[----:B------:R2:W-:Y:S01]  /*465e0*/  STL.S16 [R1+0x548], R37 ;  /* 0x0005482501007387 */ /* 0x0005e20000100600 */
[----:B------:R-:W-:Y:S02]  /*465f0*/  PRMT R21, R20, 0x7610, R21 ;  /* 0x0000761014157816 */ /* 0x000fe40000000015 */
[----:B------:R-:W-:Y:S01]  /*46600*/  PRMT R14, R14, 0x7773, RZ ;  /* 0x000077730e0e7816 */ /* 0x000fe200000000ff */
[----:B------:R2:W-:Y:S01]  /*46610*/  STL.S16 [R1+0x51c], R22 ;  /* 0x00051c1601007387 */ /* 0x0005e20000100600 */
[----:B------:R-:W-:Y:S02]  /*46620*/  PRMT R15, R15, 0x7773, RZ ;  /* 0x000077730f0f7816 */ /* 0x000fe400000000ff */
[C---:B------:R-:W-:Y:S01]  /*46630*/  PRMT R5, R58.reuse, 0x7770, RZ ;  /* 0x000077703a057816 */ /* 0x040fe200000000ff */
[----:B------:R2:W-:Y:S01]  /*46640*/  STL.S16 [R1+0x4c4], R21 ;  /* 0x0004c41501007387 */ /* 0x0005e20000100600 */
[----:B------:R-:W-:-:S02]  /*46650*/  PRMT R4, R58, 0x7771, RZ ;  /* 0x000077713a047816 */ /* 0x000fc400000000ff */
        /* <DEDUP_REMOVED lines=23> */
[----:B------:R-:W-:-:S03]  /*467d0*/  PRMT R0, R4, 0x7610, R0 ;  /* 0x0000761004007816 */ /* 0x000fc60000000000 */
        /* <DEDUP_REMOVED lines=12> */
.L_x_1038:
[----:B--2---:R-:W2:Y:S04]  /*468a0*/  LDL.LU R41, [R1+0x4f4] ;  /* 0x0004f40001297983 */ /* 0x004ea80000300800 */
[----:B------:R-:W3:Y:S04]  /*468b0*/  LDL.LU R40, [R1+0x560] ;  /* 0x0005600001287983 */ /* 0x000ee80000300800 */
[----:B------:R-:W4:Y:S04]  /*468c0*/  LDL.LU R39, [R1+0x4f0] ;  /* 0x0004f00001277983 */ /* 0x000f280000300800 */
[----:B------:R-:W4:Y:S04]  /*468d0*/  LDL.LU R38, [R1+0x4ec] ;  /* 0x0004ec0001267983 */ /* 0x000f280000300800 */
[----:B------:R-:W4:Y:S04]  /*468e0*/  LDL.LU R37, [R1+0x4d8] ;  /* 0x0004d80001257983 */ /* 0x000f280000300800 */
[----:B------:R-:W4:Y:S04]  /*468f0*/  LDL.LU R34, [R1+0x4d4] ;  /* 0x0004d40001227983 */ /* 0x000f280000300800 */
[----:B------:R-:W4:Y:S04]  /*46900*/  LDL.LU R32, [R1+0x52c] ;  /* 0x00052c0001207983 */ /* 0x000f280000300800 */
[----:B------:R-:W4:Y:S04]  /*46910*/  LDL.LU R31, [R1+0x4d0] ;  /* 0x0004d000011f7983 */ /* 0x000f280000300800 */
[----:B------:R-:W4:Y:S04]  /*46920*/  LDL.LU R28, [R1+0x524] ;  /* 0x00052400011c7983 */ /* 0x000f280000300800 */
[----:B0-----:R-:W4:Y:S04]  /*46930*/  LDL.LU R15, [R1+0x4cc] ;  /* 0x0004cc00010f7983 */ /* 0x001f280000300800 */
[----:B------:R-:W4:Y:S04]  /*46940*/  LDL.LU R5, [R1+0x54c] ;  /* 0x00054c0001057983 */ /* 0x000f280000300800 */
[----:B------:R-:W4:Y:S04]  /*46950*/  LDL.LU R0, [R1+0x4b8] ;  /* 0x0004b80001007983 */ /* 0x000f280000300800 */
[----:B------:R-:W4:Y:S04]  /*46960*/  LDL.LU R17, [R1+0x4dc] ;  /* 0x0004dc0001117983 */ /* 0x000f280000300800 */
[----:B------:R-:W4:Y:S04]  /*46970*/  LDL.LU R29, [R1+0x548] ;  /* 0x00054800011d7983 */ /* 0x000f280000300800 */
[----:B------:R-:W4:Y:S04]  /*46980*/  LDL.LU R18, [R1+0x4c8] ;  /* 0x0004c80001127983 */ /* 0x000f280000300800 */
[----:B------:R-:W4:Y:S04]  /*46990*/  LDL.LU R4, [R1+0x4c4] ;  /* 0x0004c40001047983 */ /* 0x000f280000300800 */
[----:B------:R-:W4:Y:S04]  /*469a0*/  LDL.LU R19, [R1+0x4c0] ;  /* 0x0004c00001137983 */ /* 0x000f280000300800 */
[----:B------:R-:W4:Y:S04]  /*469b0*/  LDL.LU R35, [R1+0x650] ;  /* 0x0006500001237983 */ /* 0x000f280000300800 */
[----:B-1----:R-:W4:Y:S04]  /*469c0*/  LDL.LU R20, [R1+0x530] ;  /* 0x0005300001147983 */ /* 0x002f280000300800 */
        /* <DEDUP_REMOVED lines=13> */
[----:B------:R-:W4:Y:S01]  /*46aa0*/  LDL.64 R2, [R1+0x4a8] ;  /* 0x0004a80001027983 */ /* 0x000f220000100a00 */
[----:B--2---:R-:W-:-:S02]  /*46ab0*/  IMAD.MOV.U32 R42, RZ, RZ, R41 ;  /* 0x000000ffff2a7224 */ /* 0x004fc400078e0029 */
[----:B---3--:R-:W-:Y:S02]  /*46ac0*/  IMAD.MOV.U32 R41, RZ, RZ, R40 ;  /* 0x000000ffff297224 */ /* 0x008fe400078e0028 */
[----:B----4-:R-:W-:Y:S02]  /*46ad0*/  IMAD.MOV.U32 R40, RZ, RZ, R39 ;  /* 0x000000ffff287224 */ /* 0x010fe400078e0027 */
[----:B------:R-:W-:Y:S02]  /*46ae0*/  IMAD.MOV.U32 R39, RZ, RZ, R38 ;  /* 0x000000ffff277224 */ /* 0x000fe400078e0026 */
[----:B------:R-:W-:Y:S02]  /*46af0*/  IMAD.MOV.U32 R38, RZ, RZ, R37 ;  /* 0x000000ffff267224 */ /* 0x000fe400078e0025 */
[----:B------:R-:W-:Y:S02]  /*46b00*/  IMAD.MOV.U32 R37, RZ, RZ, R34 ;  /* 0x000000ffff257224 */ /* 0x000fe400078e0022 */
[----:B------:R-:W-:-:S02]  /*46b10*/  IMAD.MOV.U32 R34, RZ, RZ, R32 ;  /* 0x000000ffff227224 */ /* 0x000fc400078e0020 */
[----:B------:R-:W-:Y:S02]  /*46b20*/  IMAD.MOV.U32 R32, RZ, RZ, R31 ;  /* 0x000000ffff207224 */ /* 0x000fe400078e001f */
[----:B------:R-:W-:Y:S02]  /*46b30*/  IMAD.MOV.U32 R31, RZ, RZ, R28 ;  /* 0x000000ffff1f7224 */ /* 0x000fe400078e001c */
[----:B------:R-:W-:Y:S02]  /*46b40*/  IMAD.MOV.U32 R28, RZ, RZ, R15 ;  /* 0x000000ffff1c7224 */ /* 0x000fe400078e000f */
[----:B------:R-:W-:Y:S02]  /*46b50*/  IMAD.MOV.U32 R15, RZ, RZ, R5 ;  /* 0x000000ffff0f7224 */ /* 0x000fe400078e0005 */
[----:B------:R-:W2:Y:S01]  /*46b60*/  LDL.LU R5, [R1+0x4f8] ;  /* 0x0004f80001057983 */ /* 0x000ea20000300800 */
[----:B------:R-:W-:Y:S01]  /*46b70*/  LOP3.LUT R16, R0, 0xff, RZ, 0xc0, !PT ;  /* 0x000000ff00107812 */ /* 0x000fe200078ec0ff */
[----:B------:R-:W-:-:S02]  /*46b80*/  IMAD.MOV.U32 R44, RZ, RZ, R42 ;  /* 0x000000ffff2c7224 */ /* 0x000fc400078e002a */
[----:B------:R-:W-:Y:S01]  /*46b90*/  IMAD.MOV.U32 R43, RZ, RZ, R41 ;  /* 0x000000ffff2b7224 */ /* 0x000fe200078e0029 */
[C---:B------:R-:W-:Y:S01]  /*46ba0*/  PRMT R0, R17.reuse, 0x7604, R0 ;  /* 0x0000760411007816 */ /* 0x040fe20000000000 */
[----:B------:R-:W-:Y:S01]  /*46bb0*/  IMAD.MOV.U32 R41, RZ, RZ, R39 ;  /* 0x000000ffff297224 */ /* 0x000fe200078e0027 */
[----:B------:R-:W-:Y:S01]  /*46bc0*/  PRMT R16, R17, 0x7604, R16 ;  /* 0x0000760411107816 */ /* 0x000fe20000000010 */
[----:B------:R-:W-:Y:S02]  /*46bd0*/  IMAD.MOV.U32 R39, RZ, RZ, R37 ;  /* 0x000000ffff277224 */ /* 0x000fe400078e0025 */
[----:B------:R-:W-:Y:S02]  /*46be0*/  IMAD.MOV.U32 R42, RZ, RZ, R40 ;  /* 0x000000ffff2a7224 */ /* 0x000fe400078e0028 */
[----:B------:R-:W-:Y:S02]  /*46bf0*/  IMAD.MOV.U32 R37, RZ, RZ, R32 ;  /* 0x000000ffff257224 */ /* 0x000fe400078e0020 */
[----:B------:R-:W-:Y:S01]  /*46c00*/  IMAD.MOV.U32 R32, RZ, RZ, R28 ;  /* 0x000000ffff207224 */ /* 0x000fe200078e001c */
[----:B------:R-:W-:Y:S01]  /*46c10*/  LOP3.LUT R28, R44, 0xffff, RZ, 0xc0, !PT ;  /* 0x0000ffff2c1c7812 */ /* 0x000fe200078ec0ff */
[----:B------:R-:W-:-:S02]  /*46c20*/  IMAD.MOV.U32 R40, RZ, RZ, R38 ;  /* 0x000000ffff287224 */ /* 0x000fc400078e0026 */
[----:B------:R-:W-:Y:S02]  /*46c30*/  IMAD.MOV.U32 R38, RZ, RZ, R34 ;  /* 0x000000ffff267224 */ /* 0x000fe400078e0022 */
[----:B------:R-:W-:Y:S02]  /*46c40*/  IMAD.MOV.U32 R34, RZ, RZ, R31 ;  /* 0x000000ffff227224 */ /* 0x000fe400078e001f */
[----:B------:R-:W3:Y:S01]  /*46c50*/  LDL.LU R31, [R1+0x554] ;  /* 0x00055400011f7983 */ /* 0x000ee20000300800 */
[----:B--2---:R-:W-:-:S04]  /*46c60*/  LOP3.LUT R5, R5, 0xffff, RZ, 0xc0, !PT ;  /* 0x0000ffff05057812 */ /* 0x004fc800078ec0ff */
[----:B------:R-:W-:-:S04]  /*46c70*/  LOP3.LUT R17, R5, 0xff, RZ, 0xc0, !PT ;  /* 0x000000ff05117812 */ /* 0x000fc800078ec0ff */
[----:B------:R-:W-:Y:S01]  /*46c80*/  PRMT R17, R44, 0x7604, R17 ;  /* 0x000076042c117816 */ /* 0x000fe20000000011 */
[----:B------:R-:W-:Y:S02]  /*46c90*/  IMAD.MOV.U32 R44, RZ, RZ, R43 ;  /* 0x000000ffff2c7224 */ /* 0x000fe400078e002b */
[----:B------:R-:W-:Y:S02]  /*46ca0*/  IMAD.MOV.U32 R43, RZ, RZ, R42 ;  /* 0x000000ffff2b7224 */ /* 0x000fe400078e002a */
        /* <DEDUP_REMOVED lines=8> */
[----:B------:R-:W-:Y:S02]  /*46d30*/  IMAD.MOV.U32 R29, RZ, RZ, R18 ;  /* 0x000000ffff1d7224 */ /* 0x000fe400078e0012 */
[----:B------:R-:W-:-:S02]  /*46d40*/  IMAD.MOV.U32 R18, RZ, RZ, R4 ;  /* 0x000000ffff127224 */ /* 0x000fc400078e0004 */
[----:B------:R-:W2:Y:S01]  /*46d50*/  LDL.LU R4, [R1+0x640] ;  /* 0x0006400001047983 */ /* 0x000ea20000300800 */
        /* <DEDUP_REMOVED lines=8> */
[----:B------:R-:W-:Y:S01]  /*46de0*/  IMAD.MOV.U32 R37, RZ, RZ, R29 ;  /* 0x000000ffff257224 */ /* 0x000fe200078e001d */
[----:B------:R-:W-:Y:S02]  /*46df0*/  LOP3.LUT R29, R48, 0xffff, RZ, 0xc0, !PT ;  /* 0x0000ffff301d7812 */ /* 0x000fe400078ec0ff */
[----:B--2---:R-:W-:-:S04]  /*46e00*/  LOP3.LUT R4, R4, 0xffff, RZ, 0xc0, !PT ;  /* 0x0000ffff04047812 */ /* 0x004fc800078ec0ff */
[----:B------:R-:W-:-:S04]  /*46e10*/  LOP3.LUT R18, R4, 0xff, RZ, 0xc0, !PT ;  /* 0x000000ff04127812 */ /* 0x000fc800078ec0ff */
[----:B------:R-:W-:Y:S02]  /*46e20*/  PRMT R18, R48, 0x7604, R18 ;  /* 0x0000760430127816 */ /* 0x000fe40000000012 */
[----:B------:R-:W2:Y:S01]  /*46e30*/  LDL.LU R48, [R1+0x62c] ;  /* 0x00062c0001307983 */ /* 0x000ea20000300800 */
[----:B------:R-:W-:Y:S01]  /*46e40*/  PRMT R28, R5, 0x3340, R28 ;  /* 0x00003340051c7816 */ /* 0x000fe2000000001c */
[----:B------:R-:W-:Y:S02]  /*46e50*/  IMAD.MOV.U32 R44, RZ, RZ, R41 ;  /* 0x000000ffff2c7224 */ /* 0x000fe400078e0029 */
[----:B------:R-:W-:Y:S02]  /*46e60*/  IMAD.MOV.U32 R49, RZ, RZ, R47 ;  /* 0x000000ffff317224 */ /* 0x000fe400078e002f */
[----:B------:R-:W-:Y:S01]  /*46e70*/  IMAD.MOV.U32 R41, RZ, RZ, R38 ;  /* 0x000000ffff297224 */ /* 0x000fe200078e0026 */
[----:B------:R-:W-:Y:S01]  /*46e80*/  PRMT R29, R4, 0x3340, R29 ;  /* 0x00003340041d7816 */ /* 0x000fe2000000001d */
[----:B------:R-:W-:Y:S01]  /*46e90*/  IMAD.MOV.U32 R47, RZ, RZ, R44 ;  /* 0x000000ffff2f7224 */ /* 0x000fe200078e002c */
[----:B------:R-:W-:Y:S01]  /*46ea0*/  LOP3.LUT R4, R49, 0xffff, RZ, 0xc0, !PT ;  /* 0x0000ffff31047812 */ /* 0x000fe200078ec0ff */
[----:B------:R-:W-:-:S02]  /*46eb0*/  IMAD.MOV.U32 R38, RZ, RZ, R32 ;  /* 0x000000ffff267224 */ /* 0x000fc400078e0020 */
[----:B------:R-:W-:Y:S01]  /*46ec0*/  IMAD.MOV.U32 R44, RZ, RZ, R41 ;  /* 0x000000ffff2c7224 */ /* 0x000fe200078e0029 */
[----:B------:R-:W4:Y:S01]  /*46ed0*/  LDL.LU R32, [R1+0x508] ;  /* 0x0005080001207983 */ /* 0x000f220000300800 */
[----:B------:R-:W-:Y:S02]  /*46ee0*/  IMAD.MOV.U32 R41, RZ, RZ, R39 ;  /* 0x000000ffff297224 */ /* 0x000fe400078e0027 */
[----:B------:R-:W-:Y:S02]  /*46ef0*/  IMAD.MOV.U32 R39, RZ, RZ, R38 ;  /* 0x000000ffff277224 */ /* 0x000fe400078e0026 */
[----:B------:R-:W-:Y:S02]  /*46f00*/  IMAD.MOV.U32 R38, RZ, RZ, R34 ;  /* 0x000000ffff267224 */ /* 0x000fe400078e0022 */
[----:B------:R-:W4:Y:S01]  /*46f10*/  LDL.LU R34, [R1+0x504] ;  /* 0x0005040001227983 */ /* 0x000f220000300800 */
[----:B--2---:R-:W-:Y:S01]  /*46f20*/  LOP3.LUT R5, R48, 0xffff, RZ, 0xc0, !PT ;  /* 0x0000ffff30057812 */ /* 0x004fe200078ec0ff */
[----:B------:R-:W-:-:S02]  /*46f30*/  IMAD.MOV.U32 R48, RZ, RZ, R46 ;  /* 0x000000ffff307224 */ /* 0x000fc400078e002e */
[----:B------:R-:W-:Y:S02]  /*46f40*/  IMAD.MOV.U32 R46, RZ, RZ, R43 ;  /* 0x000000ffff2e7224 */ /* 0x000fe400078e002b */
[----:B------:R-:W-:Y:S02]  /*46f50*/  IMAD.MOV.U32 R43, RZ, RZ, R40 ;  /* 0x000000ffff2b7224 */ /* 0x000fe400078e0028 */
[----:B------:R-:W-:Y:S02]  /*46f60*/  IMAD.MOV.U32 R40, RZ, RZ, R37 ;  /* 0x000000ffff287224 */ /* 0x000fe400078e0025 */
[----:B------:R-:W-:Y:S01]  /*46f70*/  IMAD.MOV.U32 R37, RZ, RZ, R19 ;  /* 0x000000ffff257224 */ /* 0x000fe200078e0013 */
        /* <DEDUP_REMOVED lines=21> */
[----:B------:R-:W3:Y:S01]  /*470d0*/  LDL.LU R35, [R1+0x628] ;  /* 0x0006280001237983 */ /* 0x000ee20000300800 */
[----:B------:R-:W-:Y:S02]  /*470e0*/  IMAD.MOV.U32 R50, RZ, RZ, R48 ;  /* 0x000000ffff327224 */ /* 0x000fe400078e0030 */
[----:B------:R-:W-:Y:S02]  /*470f0*/  IMAD.MOV.U32 R48, RZ, RZ, R46 ;  /* 0x000000ffff307224 */ /* 0x000fe400078e002e */
[----:B------:R-:W-:Y:S02]  /*47100*/  IMAD.MOV.U32 R46, RZ, RZ, R43 ;  /* 0x000000ffff2e7224 */ /* 0x000fe400078e002b */
[----:B------:R-:W-:Y:S02]  /*47110*/  IMAD.MOV.U32 R43, RZ, RZ, R40 ;  /* 0x000000ffff2b7224 */ /* 0x000fe400078e0028 */
[----:B------:R-:W-:Y:S02]  /*47120*/  IMAD.MOV.U32 R40, RZ, RZ, R37 ;  /* 0x000000ffff287224 */ /* 0x000fe400078e0025 */
[----:B------:R-:W-:Y:S01]  /*47130*/  IMAD.MOV.U32 R37, RZ, RZ, R20 ;  /* 0x000000ffff257224 */ /* 0x000fe200078e0014 */
[----:B------:R-:W-:-:S02]  /*47140*/  PRMT R4, R5, 0x3340, R4 ;  /* 0x0000334005047816 */ /* 0x000fc40000000004 */
[----:B------:R-:W-:Y:S02]  /*47150*/  LOP3.LUT R5, R51, 0xffff, RZ, 0xc0, !PT ;  /* 0x0000ffff33057812 */ /* 0x000fe400078ec0ff */
        /* <DEDUP_REMOVED lines=12> */
[----:B---3--:R-:W-:Y:S02]  /*47220*/  IMAD.MOV.U32 R37, RZ, RZ, R35 ;  /* 0x000000ffff257224 */ /* 0x008fe400078e0023 */
[----:B------:R-:W-:Y:S02]  /*47230*/  IMAD.MOV.U32 R35, RZ, RZ, R27 ;  /* 0x000000ffff237224 */ /* 0x000fe400078e001b */
[----:B------:R-:W-:-:S02]  /*47240*/  IMAD.MOV.U32 R27, RZ, RZ, R21 ;  /* 0x000000ffff1b7224 */ /* 0x000fc400078e0015 */
[----:B------:R-:W-:Y:S02]  /*47250*/  IMAD.MOV.U32 R21, RZ, RZ, R7 ;  /* 0x000000ffff157224 */ /* 0x000fe400078e0007 */
[----:B------:R-:W2:Y:S01]  /*47260*/  LDL.LU R7, [R1+0x55c] ;  /* 0x00055c0001077983 */ /* 0x000ea20000300800 */
[----:B------:R-:W-:Y:S02]  /*47270*/  IMAD.MOV.U32 R53, RZ, RZ, R51 ;  /* 0x000000ffff357224 */ /* 0x000fe400078e0033 */
[----:B------:R-:W-:Y:S02]  /*47280*/  IMAD.MOV.U32 R51, RZ, RZ, R49 ;  /* 0x000000ffff337224 */ /* 0x000fe400078e0031 */
[----:B------:R-:W-:Y:S02]  /*47290*/  IMAD.MOV.U32 R49, RZ, RZ, R46 ;  /* 0x000000ffff317224 */ /* 0x000fe400078e002e */
[----:B------:R-:W-:Y:S02]  /*472a0*/  IMAD.MOV.U32 R46, RZ, RZ, R43 ;  /* 0x000000ffff2e7224 */ /* 0x000fe400078e002b */
[----:B------:R-:W-:-:S02]  /*472b0*/  IMAD.MOV.U32 R43, RZ, RZ, R37 ;  /* 0x000000ffff2b7224 */ /* 0x000fc400078e0025 */
[----:B------:R-:W-:Y:S02]  /*472c0*/  IMAD.MOV.U32 R37, RZ, RZ, R21 ;  /* 0x000000ffff257224 */ /* 0x000fe400078e0015 */
[----:B------:R-:W-:Y:S01]  /*472d0*/  IMAD.MOV.U32 R52, RZ, RZ, R50 ;  /* 0x000000ffff347224 */ /* 0x000fe200078e0032 */
[----:B------:R-:W-:Y:S01]  /*472e0*/  PRMT R5, R6, 0x3340, R5 ;  /* 0x0000334006057816 */ /* 0x000fe20000000005 */
[----:B------:R-:W-:Y:S01]  /*472f0*/  IMAD.MOV.U32 R50, RZ, RZ, R48 ;  /* 0x000000ffff327224 */ /* 0x000fe200078e0030 */
[----:B------:R-:W-:Y:S01]  /*47300*/  LOP3.LUT R6, R53, 0xffff, RZ, 0xc0, !PT ;  /* 0x0000ffff35067812 */ /* 0x000fe200078ec0ff */
[----:B------:R-:W-:Y:S02]  /*47310*/  IMAD.MOV.U32 R48, RZ, RZ, R44 ;  /* 0x000000ffff307224 */ /* 0x000fe400078e002c */
[----:B------:R-:W-:Y:S02]  /*47320*/  IMAD.MOV.U32 R44, RZ, RZ, R38 ;  /* 0x000000ffff2c7224 */ /* 0x000fe400078e0026 */
[----:B------:R-:W-:Y:S01]  /*47330*/  IMAD.MOV.U32 R38, RZ, RZ, R35 ;  /* 0x000000ffff267224 */ /* 0x000fe200078e0023 */
        /* <DEDUP_REMOVED lines=21> */
[----:B------:R-:W3:Y:S01]  /*47490*/  LDL.LU R43, [R1+0x654] ;  /* 0x00065400012b7983 */ /* 0x000ee20000300800 */
[----:B------:R-:W-:-:S02]  /*474a0*/  IMAD.MOV.U32 R55, RZ, RZ, R53 ;  /* 0x000000ffff377224 */ /* 0x000fc400078e0035 */
        /* <DEDUP_REMOVED lines=18> */
[----:B---3--:R-:W-:Y:S02]  /*475d0*/  IMAD.MOV.U32 R44, RZ, RZ, R43 ;  /* 0x000000ffff2c7224 */ /* 0x008fe400078e002b */
[----:B------:R-:W-:Y:S02]  /*475e0*/  IMAD.MOV.U32 R43, RZ, RZ, R23 ;  /* 0x000000ffff2b7224 */ /* 0x000fe400078e0017 */
[----:B------:R-:W-:Y:S02]  /*475f0*/  IMAD.MOV.U32 R23, RZ, RZ, R13 ;  /* 0x000000ffff177224 */ /* 0x000fe400078e000d */
[----:B------:R-:W2:Y:S01]  /*47600*/  LDL.LU R13, [R1+0x544] ;  /* 0x00054400010d7983 */ /* 0x000ea20000300800 */
[----:B------:R-:W-:Y:S02]  /*47610*/  IMAD.MOV.U32 R57, RZ, RZ, R55 ;  /* 0x000000ffff397224 */ /* 0x000fe400078e0037 */
[----:B------:R-:W-:-:S02]  /*47620*/  IMAD.MOV.U32 R55, RZ, RZ, R53 ;  /* 0x000000ffff377224 */ /* 0x000fc400078e0035 */
[----:B------:R-:W-:Y:S02]  /*47630*/  IMAD.MOV.U32 R53, RZ, RZ, R51 ;  /* 0x000000ffff357224 */ /* 0x000fe400078e0033 */
[----:B------:R-:W-:Y:S02]  /*47640*/  IMAD.MOV.U32 R51, RZ, RZ, R49 ;  /* 0x000000ffff337224 */ /* 0x000fe400078e0031 */
[----:B------:R-:W3:Y:S01]  /*47650*/  LDL.LU R49, [R1+0x558] ;  /* 0x0005580001317983 */ /* 0x000ee20000300800 */
[----:B------:R-:W-:Y:S02]  /*47660*/  IMAD.MOV.U32 R56, RZ, RZ, R54 ;  /* 0x000000ffff387224 */ /* 0x000fe400078e0036 */
[----:B------:R-:W-:Y:S02]  /*47670*/  IMAD.MOV.U32 R54, RZ, RZ, R52 ;  /* 0x000000ffff367224 */ /* 0x000fe400078e0034 */
[----:B------:R-:W-:Y:S02]  /*47680*/  IMAD.MOV.U32 R52, RZ, RZ, R50 ;  /* 0x000000ffff347224 */ /* 0x000fe400078e0032 */
[----:B------:R-:W-:-:S02]  /*47690*/  IMAD.MOV.U32 R50, RZ, RZ, R44 ;  /* 0x000000ffff327224 */ /* 0x000fc400078e002c */
[----:B------:R-:W-:Y:S01]  /*476a0*/  IMAD.MOV.U32 R44, RZ, RZ, R23 ;  /* 0x000000ffff2c7224 */ /* 0x000fe200078e0017 */
[----:B------:R-:W-:Y:S02]  /*476b0*/  PRMT R7, R12, 0x3340, R7 ;  /* 0x000033400c077816 */ /* 0x000fe40000000007 */
        /* <DEDUP_REMOVED lines=14> */
[----:B------:R-:W-:Y:S02]  /*477a0*/  IMAD.MOV.U32 R24, RZ, RZ, R14 ;  /* 0x000000ffff187224 */ /* 0x000fe400078e000e */
[----:B------:R-:W2:Y:S01]  /*477b0*/  LDL.LU R14, [R1+0x534] ;  /* 0x00053400010e7983 */ /* 0x000ea20000300800 */
[----:B------:R-:W-:-:S02]  /*477c0*/  IMAD.MOV.U32 R58, RZ, RZ, R56 ;  /* 0x000000ffff3a7224 */ /* 0x000fc400078e0038 */
[----:B------:R-:W-:Y:S02]  /*477d0*/  IMAD.MOV.U32 R56, RZ, RZ, R54 ;  /* 0x000000ffff387224 */ /* 0x000fe400078e0036 */
[----:B------:R-:W-:Y:S02]  /*477e0*/  IMAD.MOV.U32 R54, RZ, RZ, R52 ;  /* 0x000000ffff367224 */ /* 0x000fe400078e0034 */
[----:B------:R-:W-:Y:S02]  /*477f0*/  IMAD.MOV.U32 R52, RZ, RZ, R50 ;  /* 0x000000ffff347224 */ /* 0x000fe400078e0032 */
[----:B------:R-:W-:Y:S02]  /*47800*/  IMAD.MOV.U32 R59, RZ, RZ, R57 ;  /* 0x000000ffff3b7224 */ /* 0x000fe400078e0039 */
[----:B------:R-:W-:Y:S01]  /*47810*/  IMAD.MOV.U32 R50, RZ, RZ, R24 ;  /* 0x000000ffff327224 */ /* 0x000fe200078e0018 */
[----:B------:R-:W-:Y:S01]  /*47820*/  PRMT R12, R13, 0x3340, R12 ;  /* 0x000033400d0c7816 */ /* 0x000fe2000000000c */
[----:B------:R-:W-:Y:S01]  /*47830*/  IMAD.MOV.U32 R57, RZ, RZ, R55 ;  /* 0x000000ffff397224 */ /* 0x000fe200078e0037 */
[----:B------:R-:W-:Y:S01]  /*47840*/  LOP3.LUT R13, R59, 0xffff, RZ, 0xc0, !PT ;  /* 0x0000ffff3b0d7812 */ /* 0x000fe200078ec0ff */
[----:B------:R-:W-:-:S02]  /*47850*/  IMAD.MOV.U32 R55, RZ, RZ, R53 ;  /* 0x000000ffff377224 */ /* 0x000fc400078e0035 */
[----:B------:R-:W-:Y:S02]  /*47860*/  IMAD.MOV.U32 R53, RZ, RZ, R51 ;  /* 0x000000ffff357224 */ /* 0x000fe400078e0033 */
[----:B------:R-:W-:Y:S02]  /*47870*/  IMAD.MOV.U32 R51, RZ, RZ, R47 ;  /* 0x000000ffff337224 */ /* 0x000fe400078e002f */
[----:B------:R-:W-:Y:S01]  /*47880*/  IMAD.MOV.U32 R35, RZ, RZ, R27 ;  /* 0x000000ffff237224 */ /* 0x000fe200078e001b */
[----:B------:R-:W3:Y:S04]  /*47890*/  LDL.LU R47, [R1+0x518] ;  /* 0x00051800012f7983 */ /* 0x000ee80000300800 */
[----:B------:R-:W4:Y:S01]  /*478a0*/  LDL.LU R27, [R1+0x510] ;  /* 0x00051000011b7983 */ /* 0x000f220000300800 */
        /* <DEDUP_REMOVED lines=20> */
[----:B------:R-:W2:Y:S01]  /*479f0*/  LDL.LU R39, [R1+0x520] ;  /* 0x0005200001277983 */ /* 0x000ea20000300800 */
[----:B------:R-:W-:Y:S02]  /*47a00*/  IMAD.MOV.U32 R61, RZ, RZ, R59 ;  /* 0x000000ffff3d7224 */ /* 0x000fe400078e003b */
[----:B------:R-:W-:-:S02]  /*47a10*/  IMAD.MOV.U32 R59, RZ, RZ, R57 ;  /* 0x000000ffff3b7224 */ /* 0x000fc400078e0039 */
[----:B------:R-:W-:Y:S02]  /*47a20*/  IMAD.MOV.U32 R57, RZ, RZ, R54 ;  /* 0x000000ffff397224 */ /* 0x000fe400078e0036 */
[----:B------:R-:W-:Y:S02]  /*47a30*/  IMAD.MOV.U32 R54, RZ, RZ, R52 ;  /* 0x000000ffff367224 */ /* 0x000fe400078e0034 */
[----:B------:R-:W-:Y:S02]  /*47a40*/  IMAD.MOV.U32 R52, RZ, RZ, R50 ;  /* 0x000000ffff347224 */ /* 0x000fe400078e0032 */
[----:B------:R-:W-:Y:S01]  /*47a50*/  IMAD.MOV.U32 R50, RZ, RZ, R31 ;  /* 0x000000ffff327224 */ /* 0x000fe200078e001f */
[----:B------:R-:W-:Y:S02]  /*47a60*/  PRMT R13, R14, 0x3340, R13 ;  /* 0x000033400e0d7816 */ /* 0x000fe4000000000d */
[----:B------:R-:W-:Y:S02]  /*47a70*/  LOP3.LUT R14, R61, 0xffff, RZ, 0xc0, !PT ;  /* 0x0000ffff3d0e7812 */ /* 0x000fe400078ec0ff */
[----:B------:R-:W-:-:S02]  /*47a80*/  LOP3.LUT R26, R26, 0xffff, RZ, 0xc0, !PT ;  /* 0x0000ffff1a1a7812 */ /* 0x000fc400078ec0ff */
[----:B----4-:R-:W-:Y:S01]  /*47a90*/  LOP3.LUT R27, R27, 0xffff, RZ, 0xc0, !PT ;  /* 0x0000ffff1b1b7812 */ /* 0x010fe200078ec0ff */
[----:B------:R-:W-:Y:S01]  /*47aa0*/  IMAD.MOV.U32 R62, RZ, RZ, R55 ;  /* 0x000000ffff3e7224 */ /* 0x000fe200078e0037 */
[----:B------:R-:W-:Y:S01]  /*47ab0*/  LOP3.LUT R34, R34, 0xffff, RZ, 0xc0, !PT ;  /* 0x0000ffff22227812 */ /* 0x000fe200078ec0ff */
[----:B------:R-:W-:Y:S01]  /*47ac0*/  IMAD.MOV.U32 R55, RZ, RZ, R48 ;  /* 0x000000ffff377224 */ /* 0x000fe200078e0030 */
[----:B------:R-:W-:Y:S01]  /*47ad0*/  LOP3.LUT R36, R36, 0xffff, RZ, 0xc0, !PT ;  /* 0x0000ffff24247812 */ /* 0x000fe200078ec0ff */
[----:B------:R-:W-:Y:S01]  /*47ae0*/  IMAD.MOV.U32 R48, RZ, RZ, R35 ;  /* 0x000000ffff307224 */ /* 0x000fe200078e0023 */
[----:B------:R-:W-:Y:S01]  /*47af0*/  LOP3.LUT R35, R34, 0xff, RZ, 0xc0, !PT ;  /* 0x000000ff22237812 */ /* 0x000fe200078ec0ff */
[----:B------:R-:W-:Y:S01]  /*47b00*/  IMAD.MOV.U32 R63, RZ, RZ, R41 ;  /* 0x000000ffff3f7224 */ /* 0x000fe200078e0029 */
[----:B------:R-:W-:Y:S02]  /*47b10*/  LOP3.LUT R46, R46, 0xffff, RZ, 0xc0, !PT ;  /* 0x0000ffff2e2e7812 */ /* 0x000fe400078ec0ff */
[----:B------:R-:W-:-:S02]  /*47b20*/  LOP3.LUT R49, R49, 0xffff, RZ, 0xc0, !PT ;  /* 0x0000ffff31317812 */ /* 0x000fc400078ec0ff */
[----:B---3--:R-:W-:Y:S01]  /*47b30*/  LOP3.LUT R47, R47, 0xffff, RZ, 0xc0, !PT ;  /* 0x0000ffff2f2f7812 */ /* 0x008fe200078ec0ff */
[----:B------:R-:W-:Y:S01]  /*47b40*/  IMAD.MOV.U32 R66, RZ, RZ, R48 ;  /* 0x000000ffff427224 */ /* 0x000fe200078e0030 */
[----:B-----5:R-:W-:Y:S04]  /*47b50*/  STL [R1+0x48c], R252 ;  /* 0x00048cfc01007387 */ /* 0x020fe80000100800 */
[----:B------:R-:W-:Y:S04]  /*47b60*/  STL.64 [R1+0x490], R194 ;  /* 0x000490c201007387 */ /* 0x000fe80000100a00 */
[----:B------:R-:W-:Y:S01]  /*47b70*/  STL.U16 [R1+0x488], R0 ;  /* 0x0004880001007387 */ /* 0x000fe20000100400 */
        /* <DEDUP_REMOVED lines=13> */
[----:B------:R-:W-:Y:S01]  /*47c50*/  IMAD.MOV.U32 R33, RZ, RZ, R32 ;  /* 0x000000ffff217224 */ /* 0x000fe200078e0020 */
[----:B------:R-:W-:Y:S02]  /*47c60*/  LOP3.LUT R32, R26, 0xff, RZ, 0xc0, !PT ;  /* 0x000000ff1a207812 */ /* 0x000fe400078ec0ff */
[----:B------:R-:W-:-:S02]  /*47c70*/  PRMT R14, R15, 0x3340, R14 ;  /* 0x000033400f0e7816 */ /* 0x000fc4000000000e */
[C---:B------:R-:W-:Y:S02]  /*47c80*/  LOP3.LUT R15, R60.reuse, 0xffff, RZ, 0xc0, !PT ;  /* 0x0000ffff3c0f7812 */ /* 0x040fe400078ec0ff */
[----:B------:R-:W-:Y:S01]  /*47c90*/  PRMT R32, R60, 0x7604, R32 ;  /* 0x000076043c207816 */ /* 0x000fe20000000020 */
[----:B------:R-:W-:Y:S02]  /*47ca0*/  IMAD.MOV.U32 R60, RZ, RZ, R59 ;  /* 0x000000ffff3c7224 */ /* 0x000fe400078e003b */
[----:B------:R-:W-:Y:S02]  /*47cb0*/  IMAD.MOV.U32 R59, RZ, RZ, R58 ;  /* 0x000000ffff3b7224 */ /* 0x000fe400078e003a */
[----:B------:R-:W-:Y:S02]  /*47cc0*/  IMAD.MOV.U32 R58, RZ, RZ, R57 ;  /* 0x000000ffff3a7224 */ /* 0x000fe400078e0039 */
[----:B------:R-:W-:Y:S02]  /*47cd0*/  IMAD.MOV.U32 R57, RZ, RZ, R56 ;  /* 0x000000ffff397224 */ /* 0x000fe400078e0038 */
[----:B------:R-:W-:-:S02]  /*47ce0*/  IMAD.MOV.U32 R56, RZ, RZ, R54 ;  /* 0x000000ffff387224 */ /* 0x000fc400078e0036 */
[----:B------:R-:W-:Y:S01]  /*47cf0*/  IMAD.MOV.U32 R54, RZ, RZ, R53 ;  /* 0x000000ffff367224 */ /* 0x000fe200078e0035 */
[----:B------:R-:W-:Y:S01]  /*47d00*/  PRMT R15, R26, 0x3340, R15 ;  /* 0x000033401a0f7816 */ /* 0x000fe2000000000f */
[----:B------:R-:W-:Y:S01]  /*47d10*/  IMAD.MOV.U32 R53, RZ, RZ, R52 ;  /* 0x000000ffff357224 */ /* 0x000fe200078e0034 */
[----:B------:R-:W-:Y:S01]  /*47d20*/  LOP3.LUT R26, R61, 0xffff, RZ, 0xc0, !PT ;  /* 0x0000ffff3d1a7812 */ /* 0x000fe200078ec0ff */
[----:B------:R-:W-:Y:S02]  /*47d30*/  IMAD.MOV.U32 R52, RZ, RZ, R50 ;  /* 0x000000ffff347224 */ /* 0x000fe400078e0032 */
[----:B------:R-:W-:Y:S02]  /*47d40*/  IMAD.MOV.U32 R50, RZ, RZ, R39 ;  /* 0x000000ffff327224 */ /* 0x000fe400078e0027 */
[----:B------:R-:W-:Y:S01]  /*47d50*/  IMAD.MOV.U32 R39, RZ, RZ, R33 ;  /* 0x000000ffff277224 */ /* 0x000fe200078e0021 */
[C---:B------:R-:W-:Y:S02]  /*47d60*/  LOP3.LUT R33, R27.reuse, 0xff, RZ, 0xc0, !PT ;  /* 0x000000ff1b217812 */ /* 0x040fe400078ec0ff */
[----:B------:R-:W-:-:S02]  /*47d70*/  PRMT R26, R27, 0x3340, R26 ;  /* 0x000033401b1a7816 */ /* 0x000fc4000000001a */
[----:B------:R-:W-:Y:S02]  /*47d80*/  LOP3.LUT R27, R60, 0xffff, RZ, 0xc0, !PT ;  /* 0x0000ffff3c1b7812 */ /* 0x000fe400078ec0ff */
[----:B------:R-:W-:Y:S01]  /*47d90*/  PRMT R33, R61, 0x7604, R33 ;  /* 0x000076043d217816 */ /* 0x000fe20000000021 */
[----:B------:R-:W-:Y:S01]  /*47da0*/  IMAD.MOV.U32 R61, RZ, RZ, R58 ;  /* 0x000000ffff3d7224 */ /* 0x000fe200078e003a */
[----:B------:R-:W-:Y:S01]  /*47db0*/  PRMT R27, R34, 0x3340, R27 ;  /* 0x00003340221b7816 */ /* 0x000fe2000000001b */
[----:B------:R-:W-:Y:S01]  /*47dc0*/  IMAD.MOV.U32 R58, RZ, RZ, R54 ;  /* 0x000000ffff3a7224 */ /* 0x000fe200078e0036 */
[----:B------:R-:W-:Y:S01]  /*47dd0*/  PRMT R34, R60, 0x7604, R35 ;  /* 0x000076043c227816 */ /* 0x000fe20000000023 */
[----:B------:R-:W-:Y:S01]  /*47de0*/  IMAD.MOV.U32 R54, RZ, RZ, R50 ;  /* 0x000000ffff367224 */ /* 0x000fe200078e0032 */
[----:B------:R-:W-:Y:S01]  /*47df0*/  LOP3.LUT R35, R59, 0xffff, RZ, 0xc0, !PT ;  /* 0x0000ffff3b237812 */ /* 0x000fe200078ec0ff */
[----:B------:R-:W-:Y:S02]  /*47e00*/  IMAD.MOV.U32 R50, RZ, RZ, R37 ;  /* 0x000000ffff327224 */ /* 0x000fe400078e0025 */
[----:B------:R-:W-:-:S02]  /*47e10*/  IMAD.U32 R37, R36, 0x10000, RZ ;  /* 0x0001000024257824 */ /* 0x000fc400078e00ff */
[----:B------:R-:W-:Y:S02]  /*47e20*/  IMAD.MOV.U32 R60, RZ, RZ, R57 ;  /* 0x000000ffff3c7224 */ /* 0x000fe400078e0039 */
[----:B------:R-:W-:Y:S02]  /*47e30*/  IMAD.MOV.U32 R57, RZ, RZ, R53 ;  /* 0x000000ffff397224 */ /* 0x000fe400078e0035 */
[----:B------:R-:W-:Y:S02]  /*47e40*/  IMAD.MOV.U32 R59, RZ, RZ, R56 ;  /* 0x000000ffff3b7224 */ /* 0x000fe400078e0038 */
[----:B------:R-:W-:Y:S02]  /*47e50*/  IMAD.MOV.U32 R53, RZ, RZ, R52 ;  /* 0x000000ffff357224 */ /* 0x000fe400078e0034 */
[----:B------:R-:W-:Y:S02]  /*47e60*/  IMAD.MOV.U32 R56, RZ, RZ, R39 ;  /* 0x000000ffff387224 */ /* 0x000fe400078e0027 */
[----:B------:R-:W-:Y:S01]  /*47e70*/  IMAD.MOV.U32 R52, RZ, RZ, R38 ;  /* 0x000000ffff347224 */ /* 0x000fe200078e0026 */
[----:B------:R-:W-:Y:S01]  /*47e80*/  LOP3.LUT R38, R37, 0xff0000, RZ, 0xc0, !PT ;  /* 0x00ff000025267812 */ /* 0x000fe200078ec0ff */
[----:B------:R-:W-:-:S04]  /*47e90*/  IMAD.U32 R39, R35, 0x10000, RZ ;  /* 0x0001000023277824 */ /* 0x000fc800078e00ff */
[----:B------:R-:W-:Y:S01]  /*47ea0*/  IMAD.IADD R37, R17, 0x1, R38 ;  /* 0x0000000111257824 */ /* 0x000fe200078e0226 */
[----:B------:R-:W-:Y:S02]  /*47eb0*/  LOP3.LUT R39, R39, 0xff0000, RZ, 0xc0, !PT ;  /* 0x00ff000027277812 */ /* 0x000fe400078ec0ff */
[----:B------:R-:W-:Y:S02]  /*47ec0*/  LOP3.LUT R38, R62, 0xffff, RZ, 0xc0, !PT ;  /* 0x0000ffff3e267812 */ /* 0x000fe400078ec0ff */
[----:B------:R-:W-:Y:S01]  /*47ed0*/  LOP3.LUT R17, R55, 0xffff, RZ, 0xc0, !PT ;  /* 0x0000ffff37117812 */ /* 0x000fe200078ec0ff */
[----:B------:R-:W-:Y:S02]  /*47ee0*/  IMAD.IADD R18, R18, 0x1, R39 ;  /* 0x0000000112127824 */ /* 0x000fe400078e0227 */
[----:B------:R-:W-:Y:S02]  /*47ef0*/  IMAD.U32 R39, R38, 0x10000, RZ ;  /* 0x0001000026277824 */ /* 0x000fe400078e00ff */
[----:B------:R-:W-:-:S02]  /*47f00*/  IMAD.U32 R41, R17, 0x10000, RZ ;  /* 0x0001000011297824 */ /* 0x000fc400078e00ff */
[----:B------:R-:W-:Y:S01]  /*47f10*/  IMAD.MOV.U32 R55, RZ, RZ, R40 ;  /* 0x000000ffff377224 */ /* 0x000fe200078e0028 */
[----:B------:R-:W-:Y:S02]  /*47f20*/  LOP3.LUT R40, R39, 0xff0000, RZ, 0xc0, !PT ;  /* 0x00ff000027287812 */ /* 0x000fe400078ec0ff */
[----:B------:R-:W-:Y:S02]  /*47f30*/  LOP3.LUT R41, R41, 0xff0000, RZ, 0xc0, !PT ;  /* 0x00ff000029297812 */ /* 0x000fe400078ec0ff */
[----:B------:R-:W-:Y:S01]  /*47f40*/  LOP3.LUT R39, R57, 0xffff, RZ, 0xc0, !PT ;  /* 0x0000ffff39277812 */ /* 0x000fe200078ec0ff */
[----:B------:R-:W-:Y:S02]  /*47f50*/  IMAD.IADD R40, R19, 0x1, R40 ;  /* 0x0000000113287824 */ /* 0x000fe400078e0228 */
[----:B------:R-:W-:Y:S02]  /*47f60*/  IMAD.MOV.U32 R62, RZ, RZ, R60 ;  /* 0x000000ffff3e7224 */ /* 0x000fe400078e003c */
[----:B------:R-:W-:Y:S01]  /*47f70*/  IMAD.IADD R19, R20, 0x1, R41 ;  /* 0x0000000114137824 */ /* 0x000fe200078e0229 */
[----:B------:R-:W-:Y:S01]  /*47f80*/  LOP3.LUT R41, R61, 0xffff, RZ, 0xc0, !PT ;  /* 0x0000ffff3d297812 */ /* 0x000fe200078ec0ff */
[----:B------:R-:W-:-:S02]  /*47f90*/  IMAD.MOV.U32 R60, RZ, RZ, R58 ;  /* 0x000000ffff3c7224 */ /* 0x000fc400078e003a */
[----:B------:R-:W-:Y:S02]  /*47fa0*/  IMAD.MOV.U32 R58, RZ, RZ, R42 ;  /* 0x000000ffff3a7224 */ /* 0x000fe400078e002a */
[----:B------:R-:W-:Y:S02]  /*47fb0*/  IMAD.U32 R42, R39, 0x10000, RZ ;  /* 0x00010000272a7824 */ /* 0x000fe400078e00ff */
[----:B------:R-:W-:Y:S02]  /*47fc0*/  IMAD.MOV.U32 R61, RZ, RZ, R59 ;  /* 0x000000ffff3d7224 */ /* 0x000fe400078e003b */
[----:B------:R-:W-:Y:S01]  /*47fd0*/  IMAD.MOV.U32 R59, RZ, RZ, R43 ;  /* 0x000000ffff3b7224 */ /* 0x000fe200078e002b */
[----:B------:R-:W-:Y:S01]  /*47fe0*/  LOP3.LUT R43, R42, 0xff0000, RZ, 0xc0, !PT ;  /* 0x00ff00002a2b7812 */ /* 0x000fe200078ec0ff */
[----:B------:R-:W-:Y:S02]  /*47ff0*/  IMAD.U32 R20, R41, 0x10000, RZ ;  /* 0x0001000029147824 */ /* 0x000fe400078e00ff */
[----:B------:R-:W-:-:S02]  /*48000*/  IMAD.MOV.U32 R57, RZ, RZ, R56 ;  /* 0x000000ffff397224 */ /* 0x000fc400078e0038 */
[----:B------:R-:W-:Y:S01]  /*48010*/  IMAD.IADD R42, R22, 0x1, R43 ;  /* 0x00000001162a7824 */ /* 0x000fe200078e022b */
[----:B------:R-:W-:Y:S01]  /*48020*/  LOP3.LUT R20, R20, 0xff0000, RZ, 0xc0, !PT ;  /* 0x00ff000014147812 */ /* 0x000fe200078ec0ff */
[----:B------:R-:W-:Y:S01]  /*48030*/  IMAD.MOV.U32 R56, RZ, RZ, R52 ;  /* 0x000000ffff387224 */ /* 0x000fe200078e0034 */
[----:B------:R-:W-:Y:S01]  /*48040*/  LOP3.LUT R43, R63, 0xffff, RZ, 0xc0, !PT ;  /* 0x0000ffff3f2b7812 */ /* 0x000fe200078ec0ff */
[----:B------:R-:W-:Y:S02]  /*48050*/  IMAD.MOV.U32 R52, RZ, RZ, R44 ;  /* 0x000000ffff347224 */ /* 0x000fe400078e002c */
[----:B------:R-:W-:Y:S02]  /*48060*/  IMAD.IADD R44, R21, 0x1, R20 ;  /* 0x00000001152c7824 */ /* 0x000fe400078e0214 */
[----:B------:R-:W-:Y:S02]  /*48070*/  IMAD.U32 R20, R46, 0x10000, RZ ;  /* 0x000100002e147824 */ /* 0x000fe400078e00ff */
[----:B------:R-:W-:-:S03]  /*48080*/  IMAD.U32 R21, R43, 0x10000, RZ ;  /* 0x000100002b157824 */ /* 0x000fc600078e00ff */
[----:B------:R-:W-:Y:S02]  /*48090*/  LOP3.LUT R20, R20, 0xff0000, RZ, 0xc0, !PT ;  /* 0x00ff000014147812 */ /* 0x000fe400078ec0ff */
[----:B------:R-:W-:-:S03]  /*480a0*/  LOP3.LUT R21, R21, 0xff0000, RZ, 0xc0, !PT ;  /* 0x00ff000015157812 */ /* 0x000fc600078ec0ff */
[----:B------:R-:W-:Y:S02]  /*480b0*/  IMAD.IADD R48, R23, 0x1, R20 ;  /* 0x0000000117307824 */ /* 0x000fe400078e0214 */
[----:B------:R-:W-:Y:S02]  /*480c0*/  IMAD.IADD R24, R24, 0x1, R21 ;  /* 0x0000000118187824 */ /* 0x000fe400078e0215 */
[----:B------:R-:W-:Y:S02]  /*480d0*/  IMAD.U32 R20, R49, 0x10000, RZ ;  /* 0x0001000031147824 */ /* 0x000fe400078e00ff */
[----:B------:R-:W-:Y:S01]  /*480e0*/  IMAD.U32 R21, R47, 0x10000, RZ ;  /* 0x000100002f157824 */ /* 0x000fe200078e00ff */
[----:B------:R-:W-:Y:S02]  /*480f0*/  LOP3.LUT R52, R52, 0xffff, RZ, 0xc0, !PT ;  /* 0x0000ffff34347812 */ /* 0x000fe400078ec0ff */
[----:B------:R-:W-:Y:S02]  /*48100*/  LOP3.LUT R20, R20, 0xff0000, RZ, 0xc0, !PT ;  /* 0x00ff000014147812 */ /* 0x000fe400078ec0ff */
[----:B------:R-:W-:-:S02]  /*48110*/  LOP3.LUT R21, R21, 0xff0000, RZ, 0xc0, !PT ;  /* 0x00ff000015157812 */ /* 0x000fc400078ec0ff */
[----:B------:R-:W-:Y:S01]  /*48120*/  LOP3.LUT R50, R50, 0xffff, RZ, 0xc0, !PT ;  /* 0x0000ffff32327812 */ /* 0x000fe200078ec0ff */
[----:B------:R-:W-:Y:S02]  /*48130*/  IMAD.MOV.U32 R63, RZ, RZ, R51 ;  /* 0x000000ffff3f7224 */ /* 0x000fe400078e0033 */
[----:B------:R-:W-:Y:S02]  /*48140*/  IMAD.IADD R51, R31, 0x1, R20 ;  /* 0x000000011f337824 */ /* 0x000fe400078e0214 */
[----:B------:R-:W-:Y:S02]  /*48150*/  IMAD.IADD R31, R32, 0x1, R21 ;  /* 0x00000001201f7824 */ /* 0x000fe400078e0215 */
[----:B------:R-:W-:Y:S02]  /*48160*/  IMAD.U32 R20, R52, 0x10000, RZ ;  /* 0x0001000034147824 */ /* 0x000fe400078e00ff */
[----:B------:R-:W-:Y:S02]  /*48170*/  IMAD.U32 R21, R50, 0x10000, RZ ;  /* 0x0001000032157824 */ /* 0x000fe400078e00ff */
[----:B------:R-:W-:Y:S01]  /*48180*/  IMAD.MOV.U32 R65, RZ, RZ, R62 ;  /* 0x000000ffff417224 */ /* 0x000fe200078e003e */
[----:B------:R-:W-:Y:S01]  /*48190*/  LOP3.LUT R20, R20, 0xff0000, RZ, 0xc0, !PT ;  /* 0x00ff000014147812 */ /* 0x000fe200078ec0ff */
[----:B------:R-:W-:Y:S01]  /*481a0*/  IMAD.MOV.U32 R62, RZ, RZ, R60 ;  /* 0x000000ffff3e7224 */ /* 0x000fe200078e003c */
[----:B------:R-:W-:Y:S01]  /*481b0*/  LOP3.LUT R21, R21, 0xff0000, RZ, 0xc0, !PT ;  /* 0x00ff000015157812 */ /* 0x000fe200078ec0ff */
[----:B------:R-:W-:-:S02]  /*481c0*/  IMAD.MOV.U32 R64, RZ, RZ, R61 ;  /* 0x000000ffff407224 */ /* 0x000fc400078e003d */
[----:B------:R-:W-:Y:S02]  /*481d0*/  IMAD.MOV.U32 R60, RZ, RZ, R58 ;  /* 0x000000ffff3c7224 */ /* 0x000fe400078e003a */
[----:B------:R-:W-:Y:S02]  /*481e0*/  IMAD.MOV.U32 R61, RZ, RZ, R59 ;  /* 0x000000ffff3d7224 */ /* 0x000fe400078e003b */
[----:B------:R-:W-:Y:S02]  /*481f0*/  IMAD.MOV.U32 R58, RZ, RZ, R54 ;  /* 0x000000ffff3a7224 */ /* 0x000fe400078e0036 */
[----:B------:R-:W-:Y:S02]  /*48200*/  IMAD.MOV.U32 R59, RZ, RZ, R53 ;  /* 0x000000ffff3b7224 */ /* 0x000fe400078e0035 */
[----:B------:R-:W-:Y:S01]  /*48210*/  IMAD.IADD R54, R33, 0x1, R20 ;  /* 0x0000000121367824 */ /* 0x000fe200078e0214 */
[----:B------:R-:W-:Y:S01]  /*48220*/  LOP3.LUT R20, R66, 0xffff, RZ, 0xc0, !PT ;  /* 0x0000ffff42147812 */ /* 0x000fe200078ec0ff */
[----:B------:R-:W-:Y:S01]  /*48230*/  IMAD.IADD R53, R34, 0x1, R21 ;  /* 0x0000000122357824 */ /* 0x000fe200078e0215 */
[----:B------:R-:W-:-:S02]  /*48240*/  LOP3.LUT R21, R55, 0xffff, RZ, 0xc0, !PT ;  /* 0x0000ffff37157812 */ /* 0x000fc400078ec0ff */
[----:B------:R-:W-:Y:S02]  /*48250*/  LOP3.LUT R23, R65, 0xffff, RZ, 0xc0, !PT ;  /* 0x0000ffff41177812 */ /* 0x000fe400078ec0ff */
[----:B------:R-:W-:Y:S02]  /*48260*/  PRMT R55, R36, 0x3340, R20 ;  /* 0x0000334024377816 */ /* 0x000fe40000000014 */
[----:B------:R-:W-:Y:S02]  /*48270*/  LOP3.LUT R22, R64, 0xffff, RZ, 0xc0, !PT ;  /* 0x0000ffff40167812 */ /* 0x000fe400078ec0ff */
[----:B------:R-:W-:Y:S01]  /*48280*/  PRMT R36, R35, 0x3340, R21 ;  /* 0x0000334023247816 */ /* 0x000fe20000000015 */
[----:B------:R-:W-:Y:S02]  /*48290*/  IMAD R21, R21, 0x1000000, R18 ;  /* 0x0100000015157824 */ /* 0x000fe400078e0212 */
[----:B------:R-:W-:Y:S01]  /*482a0*/  IMAD R18, R23, 0x1000000, R40 ;  /* 0x0100000017127824 */ /* 0x000fe200078e0228 */
[----:B------:R-:W-:-:S02]  /*482b0*/  PRMT R40, R17, 0x3340, R22 ;  /* 0x0000334011287816 */ /* 0x000fc40000000016 */
[----:B------:R-:W-:Y:S01]  /*482c0*/  LOP3.LUT R17, R62, 0xffff, RZ, 0xc0, !PT ;  /* 0x0000ffff3e117812 */ /* 0x000fe200078ec0ff */
[----:B------:R-:W-:Y:S01]  /*482d0*/  IMAD R20, R20, 0x1000000, R37 ;  /* 0x0100000014147824 */ /* 0x000fe200078e0225 */
[----:B------:R-:W-:Y:S02]  /*482e0*/  LOP3.LUT R33, R60, 0xffff, RZ, 0xc0, !PT ;  /* 0x0000ffff3c217812 */ /* 0x000fe400078ec0ff */
[----:B------:R-:W-:Y:S01]  /*482f0*/  PRMT R37, R38, 0x3340, R23 ;  /* 0x0000334026257816 */ /* 0x000fe20000000017 */
[----:B------:R-:W-:Y:S01]  /*48300*/  IMAD R23, R17, 0x1000000, R42 ;  /* 0x0100000011177824 */ /* 0x000fe200078e022a */
[----:B------:R-:W-:Y:S02]  /*48310*/  PRMT R42, R43, 0x3340, R33 ;  /* 0x000033402b2a7816 */ /* 0x000fe40000000021 */
[----:B------:R-:W0:Y:S01]  /*48320*/  S2R R43, SR_CTAID.X ;  /* 0x00000000002b7919 */ /* 0x000e220000002500 */
[----:B------:R-:W-:Y:S01]  /*48330*/  IMAD R19, R22, 0x1000000, R19 ;  /* 0x0100000016137824 */ /* 0x000fe200078e0213 */
[----:B------:R-:W-:-:S02]  /*48340*/  LOP3.LUT R22, R63, 0xffff, RZ, 0xc0, !PT ;  /* 0x0000ffff3f167812 */ /* 0x000fc400078ec0ff */
[----:B------:R-:W-:Y:S01]  /*48350*/  LOP3.LUT R34, R59, 0xffff, RZ, 0xc0, !PT ;  /* 0x0000ffff3b227812 */ /* 0x000fe200078ec0ff */
[----:B------:R-:W-:Y:S01]  /*48360*/  IMAD R33, R33, 0x1000000, R24 ;  /* 0x0100000021217824 */ /* 0x000fe200078e0218 */
[----:B------:R-:W-:Y:S01]  /*48370*/  PRMT R41, R41, 0x3340, R22 ;  /* 0x0000334029297816 */ /* 0x000fe20000000016 */
[----:B------:R-:W-:Y:S01]  /*48380*/  IMAD R22, R22, 0x1000000, R44 ;  /* 0x0100000016167824 */ /* 0x000fe200078e022c */
[----:B------:R-:W-:Y:S02]  /*48390*/  LOP3.LUT R35, R61, 0xffff, RZ, 0xc0, !PT ;  /* 0x0000ffff3d237812 */ /* 0x000fe400078ec0ff */
[----:B------:R-:W-:Y:S01]  /*483a0*/  PRMT R49, R49, 0x3340, R34 ;  /* 0x0000334031317816 */ /* 0x000fe20000000022 */
[----:B------:R-:W-:Y:S01]  /*483b0*/  IMAD R34, R34, 0x1000000, R51 ;  /* 0x0100000022227824 */ /* 0x000fe200078e0233 */
[----:B------:R-:W-:Y:S02]  /*483c0*/  LOP3.LUT R24, R58, 0xffff, RZ, 0xc0, !PT ;  /* 0x0000ffff3a187812 */ /* 0x000fe400078ec0ff */
[----:B------:R-:W-:-:S02]  /*483d0*/  PRMT R44, R39, 0x3340, R17 ;  /* 0x00003340272c7816 */ /* 0x000fc40000000011 */
[----:B------:R-:W-:Y:S02]  /*483e0*/  LOP3.LUT R51, R57, 0xffff, RZ, 0xc0, !PT ;  /* 0x0000ffff39337812 */ /* 0x000fe400078ec0ff */
[----:B------:R-:W-:Y:S01]  /*483f0*/  LOP3.LUT R39, R56, 0xffff, RZ, 0xc0, !PT ;  /* 0x0000ffff38277812 */ /* 0x000fe200078ec0ff */
[----:B------:R-:W-:Y:S01]  /*48400*/  IMAD R32, R35, 0x1000000, R48 ;  /* 0x0100000023207824 */ /* 0x000fe200078e0230 */
[----:B------:R-:W-:Y:S01]  /*48410*/  PRMT R17, R46, 0x3340, R35 ;  /* 0x000033402e117816 */ /* 0x000fe20000000023 */
[----:B------:R-:W-:Y:S01]  /*48420*/  IMAD R35, R24, 0x1000000, R31 ;  /* 0x0100000018237824 */ /* 0x000fe200078e021f */
[----:B------:R-:W-:Y:S02]  /*48430*/  PRMT R29, R29, 0x5410, R36 ;  /* 0x000054101d1d7816 */ /* 0x000fe40000000024 */
[----:B------:R-:W-:Y:S02]  /*48440*/  IADD3 R36, P0, PT, R8, R250, RZ ;  /* 0x000000fa08247210 */ /* 0x000fe40007f1e0ff */
[----:B------:R-:W-:-:S02]  /*48450*/  PRMT R46, R47, 0x3340, R24 ;  /* 0x000033402f2e7816 */ /* 0x000fc40000000018 */
[----:B------:R-:W-:Y:S02]  /*48460*/  PRMT R31, R52, 0x3340, R51 ;  /* 0x00003340341f7816 */ /* 0x000fe40000000033 */
[----:B------:R-:W-:Y:S02]  /*48470*/  PRMT R50, R50, 0x3340, R39 ;  /* 0x0000334032327816 */ /* 0x000fe40000000027 */
[----:B------:R-:W-:Y:S01]  /*48480*/  PRMT R4, R4, 0x5410, R37 ;  /* 0x0000541004047816 */ /* 0x000fe20000000025 */
[----:B------:R-:W-:Y:S01]  /*48490*/  IMAD.X R37, R9, 0x1, R251, P0 ;  /* 0x0000000109257824 */ /* 0x000fe200000e06fb */
[----:B------:R-:W-:Y:S01]  /*484a0*/  PRMT R28, R28, 0x5410, R55 ;  /* 0x000054101c1c7816 */ /* 0x000fe20000000037 */
[----:B------:R-:W-:Y:S01]  /*484b0*/  IMAD R38, R51, 0x1000000, R54 ;  /* 0x0100000033267824 */ /* 0x000fe200078e0236 */
[----:B------:R-:W-:Y:S01]  /*484c0*/  PRMT R26, R26, 0x5410, R31 ;  /* 0x000054101a1a7816 */ /* 0x000fe2000000001f */
[----:B------:R-:W-:Y:S01]  /*484d0*/  IMAD R39, R39, 0x1000000, R53 ;  /* 0x0100000027277824 */ /* 0x000fe200078e0235 */
[----:B------:R-:W-:Y:S01]  /*484e0*/  PRMT R27, R27, 0x5410, R50 ;  /* 0x000054101b1b7816 */ /* 0x000fe20000000032 */
[----:B0-----:R-:W-:Y:S01]  /*484f0*/  IMAD.WIDE.U32 R2, R43, 0x48, R2 ;  /* 0x000000482b027825 */ /* 0x001fe200078e0002 */
[----:B------:R-:W-:-:S02]  /*48500*/  PRMT R5, R5, 0x5410, R40 ;  /* 0x0000541005057816 */ /* 0x000fc40000000028 */
[----:B------:R-:W-:Y:S02]  /*48510*/  PRMT R6, R6, 0x5410, R41 ;  /* 0x0000541006067816 */ /* 0x000fe40000000029 */
[----:B------:R-:W-:Y:S02]  /*48520*/  PRMT R7, R7, 0x5410, R44 ;  /* 0x0000541007077816 */ /* 0x000fe4000000002c */
[----:B------:R-:W-:Y:S01]  /*48530*/  PRMT R12, R12, 0x5410, R17 ;  /* 0x000054100c0c7816 */ /* 0x000fe20000000011 */
[----:B------:R-:W-:Y:S01]  /*48540*/  IMAD.MOV.U32 R17, RZ, RZ, R252 ;  /* 0x000000ffff117224 */ /* 0x000fe200078e00fc */
[----:B------:R-:W-:Y:S02]  /*48550*/  PRMT R13, R13, 0x5410, R42 ;  /* 0x000054100d0d7816 */ /* 0x000fe4000000002a */
[----:B------:R-:W-:Y:S02]  /*48560*/  PRMT R14, R14, 0x5410, R49 ;  /* 0x000054100e0e7816 */ /* 0x000fe40000000031 */
[----:B------:R-:W-:Y:S01]  /*48570*/  PRMT R15, R15, 0x5410, R46 ;  /* 0x000054100f0f7816 */ /* 0x000fe2000000002e */
[----:B------:R-:W-:Y:S04]  /*48580*/  STL.64 [R1+0x450], R36 ;  /* 0x0004502401007387 */ /* 0x000fe80000100a00 */
[----:B------:R-:W-:Y:S04]  /*48590*/  STL.64 [R1+0x458], R28 ;  /* 0x0004581c01007387 */ /* 0x000fe80000100a00 */
[----:B------:R-:W-:Y:S04]  /*485a0*/  STL.128 [R1+0x460], R4 ;  /* 0x0004600401007387 */ /* 0x000fe80000100c00 */
[----:B------:R-:W-:Y:S04]  /*485b0*/  STL.128 [R1+0x470], R12 ;  /* 0x0004700c01007387 */ /* 0x000fe80000100c00 */
[----:B------:R-:W-:Y:S04]  /*485c0*/  STL.64 [R1+0x480], R26 ;  /* 0x0004801a01007387 */ /* 0x000fe80000100a00 */
[----:B------:R0:W-:Y:S04]  /*485d0*/  ST.E.64.STRONG.GPU desc[UR8][R2.64+0x938], R16 ;  /* 0x0009381002007985 */ /* 0x0001e8000c10fb08 */
[----:B------:R-:W-:Y:S04]  /*485e0*/  ST.E.64.STRONG.GPU desc[UR8][R2.64+0x908], R20 ;  /* 0x0009081402007985 */ /* 0x000fe8000c10fb08 */
[----:B------:R1:W-:Y:S04]  /*485f0*/  ST.E.64.STRONG.GPU desc[UR8][R2.64+0x910], R18 ;  /* 0x0009101202007985 */ /* 0x0003e8000c10fb08 */
[----:B------:R2:W-:Y:S04]  /*48600*/  ST.E.64.STRONG.GPU desc[UR8][R2.64+0x918], R22 ;  /* 0x0009181602007985 */ /* 0x0005e8000c10fb08 */
[----:B------:R-:W-:Y:S04]  /*48610*/  ST.E.64.STRONG.GPU desc[UR8][R2.64+0x920], R32 ;  /* 0x0009202002007985 */ /* 0x000fe8000c10fb08 */
[----:B------:R-:W-:Y:S04]  /*48620*/  ST.E.64.STRONG.GPU desc[UR8][R2.64+0x928], R34 ;  /* 0x0009282202007985 */ /* 0x000fe8000c10fb08 */
[----:B------:R-:W-:Y:S04]  /*48630*/  ST.E.64.STRONG.GPU desc[UR8][R2.64+0x900], R36 ;  /* 0x0009002402007985 */ /* 0x000fe8000c10fb08 */
[----:B------:R-:W-:Y:S04]  /*48640*/  ST.E.64.STRONG.GPU desc[UR8][R2.64+0x940], R194 ;  /* 0x000940c202007985 */ /* 0x000fe8000c10fb08 */
[----:B------:R3:W-:Y:S04]  /*48650*/  ST.E.64.STRONG.GPU desc[UR8][R2.64+0x930], R38 ;  /* 0x0009302602007985 */ /* 0x0007e8000c10fb08 */
[----:B------:R-:W4:Y:S01]  /*48660*/  LDL.64 R40, [R1+0x498] ;  /* 0x0004980001287983 */ /* 0x000f220000100a00 */
[----:B------:R-:W-:-:S02]  /*48670*/  LOP3.LUT R24, R179, 0xffff, RZ, 0xc0, !PT ;  /* 0x0000ffffb3187812 */ /* 0x000fc400078ec0ff */
[----:B0-----:R-:W-:Y:S02]  /*48680*/  LOP3.LUT R17, R180, 0xffff, RZ, 0xc0, !PT ;  /* 0x0000ffffb4117812 */ /* 0x001fe400078ec0ff */
[----:B------:R-:W-:Y:S02]  /*48690*/  LOP3.LUT R16, R172, 0xffff, RZ, 0xc0, !PT ;  /* 0x0000ffffac107812 */ /* 0x000fe400078ec0ff */
[----:B-1----:R-:W-:Y:S02]  /*486a0*/  PRMT R19, R17, 0x3340, R24 ;  /* 0x0000334011137816 */ /* 0x002fe40000000018 */
[----:B------:R-:W-:Y:S02]  /*486b0*/  LOP3.LUT R17, R188, 0xffff, RZ, 0xc0, !PT ;  /* 0x0000ffffbc117812 */ /* 0x000fe400078ec0ff */
[----:B------:R-:W-:Y:S02]  /*486c0*/  LOP3.LUT R18, R181, 0xffff, RZ, 0xc0, !PT ;  /* 0x0000ffffb5127812 */ /* 0x000fe400078ec0ff */
[----:B------:R-:W-:-:S02]  /*486d0*/  LOP3.LUT R21, R182, 0xffff, RZ, 0xc0, !PT ;  /* 0x0000ffffb6157812 */ /* 0x000fc400078ec0ff */
[----:B------:R-:W-:Y:S02]  /*486e0*/  LOP3.LUT R20, R173, 0xffff, RZ, 0xc0, !PT ;  /* 0x0000ffffad147812 */ /* 0x000fe400078ec0ff */
[----:B--2---:R-:W-:Y:S02]  /*486f0*/  LOP3.LUT R23, R189, 0xffff, RZ, 0xc0, !PT ;  /* 0x0000ffffbd177812 */ /* 0x004fe400078ec0ff */
[----:B---3--:R-:W-:Y:S02]  /*48700*/  LOP3.LUT R2, R183, 0xffff, RZ, 0xc0, !PT ;  /* 0x0000ffffb7027812 */ /* 0x008fe400078ec0ff */
[----:B------:R-:W-:Y:S02]  /*48710*/  LOP3.LUT R3, R184, 0xffff, RZ, 0xc0, !PT ;  /* 0x0000ffffb8037812 */ /* 0x000fe400078ec0ff */
[----:B------:R-:W-:Y:S01]  /*48720*/  PRMT R16, R17, 0x3340, R16 ;  /* 0x0000334011107816 */ /* 0x000fe20000000010 */
[----:B------:R-:W0:Y:S01]  /*48730*/  S2UR UR5, SR_CgaCtaId ;  /* 0x00000000000579c3 */ /* 0x000e220000008800 */
        /* <DEDUP_REMOVED lines=55> */
[----:B------:R-:W-:Y:S01]  /*48ab0*/  UMOV UR4, 0x400 ;  /* 0x0000040000047882 */ /* 0x000fe20000000000 */
[----:B------:R-:W-:Y:S01]  /*48ac0*/  PRMT R51, R51, 0x3340, R46 ;  /* 0x0000334033337816 */ /* 0x000fe2000000002e */
[----:B0-----:R-:W-:Y:S01]  /*48ad0*/  ULEA UR4, UR5, UR4, 0x18 ;  /* 0x0000000405047291 */ /* 0x001fe2000f8ec0ff */
        /* <DEDUP_REMOVED lines=8> */
[----:B------:R-:W-:Y:S01]  /*48b60*/  IMAD.MOV.U32 R31, RZ, RZ, 0x65 ;  /* 0x00000065ff1f7424 */ /* 0x000fe200078e00ff */
        /* <DEDUP_REMOVED lines=9> */
[----:B----4-:R-:W-:Y:S01]  /*48c00*/  IMAD.WIDE.U32 R2, R43, 0x4, R40 ;  /* 0x000000042b027825 */ /* 0x010fe200078e0028 */
[----:B------:R-:W-:Y:S06]  /*48c10*/  MEMBAR.ALL.GPU ;  /* 0x0000000000007992 */ /* 0x000fec000000a000 */
[----:B------:R-:W-:-:S00]  /*48c20*/  ERRBAR ;  /* 0x00000000000079ab */ /* 0x000fc00000000000 */
[----:B------:R-:W-:Y:S06]  /*48c30*/  CGAERRBAR ;  /* 0x00000000000075ab */ /* 0x000fec0000000000 */
[----:B------:R2:W-:Y:S04]  /*48c40*/  ST.E.STRONG.GPU desc[UR8][R2.64+0x80], R31 ;  /* 0x0000801f02007985 */ /* 0x0005e8000c10f908 */
[----:B------:R2:W-:Y:S04]  /*48c50*/  STS.128 [UR4+0x2b0], R16 ;  /* 0x0002b010ff007988 */ /* 0x0005e80008000c04 */
[----:B------:R2:W-:Y:S04]  /*48c60*/  STS.128 [UR4+0x2c0], R20 ;  /* 0x0002c014ff007988 */ /* 0x0005e80008000c04 */
[----:B------:R2:W-:Y:S04]  /*48c70*/  STS.128 [UR4+0x2d0], R32 ;  /* 0x0002d020ff007988 */ /* 0x0005e80008000c04 */
[----:B------:R2:W-:Y:S04]  /*48c80*/  STS.128 [UR4+0x300], R4 ;  /* 0x00030004ff007988 */ /* 0x0005e80008000c04 */
[----:B------:R2:W-:Y:S04]  /*48c90*/  STS.128 [UR4+0x310], R12 ;  /* 0x0003100cff007988 */ /* 0x0005e80008000c04 */
[----:B------:R2:W-:Y:S04]  /*48ca0*/  STS.64 [UR4+0x2f0], R36 ;  /* 0x0002f024ff007988 */ /* 0x0005e80008000a04 */
[----:B------:R2:W-:Y:S04]  /*48cb0*/  STS.64 [UR4+0x2f8], R28 ;  /* 0x0002f81cff007988 */ /* 0x0005e80008000a04 */
[----:B------:R2:W-:Y:S04]  /*48cc0*/  STS.64 [UR4+0x320], R26 ;  /* 0x0003201aff007988 */ /* 0x0005e80008000a04 */
[----:B------:R2:W-:Y:S04]  /*48cd0*/  STS.64 [UR4+0x330], R194 ;  /* 0x000330c2ff007988 */ /* 0x0005e80008000a04 */
[----:B------:R2:W-:Y:S04]  /*48ce0*/  STS.U16 [UR4+0x328], R0 ;  /* 0x00032800ff007988 */ /* 0x0005e80008000404 */
[----:B------:R2:W-:Y:S04]  /*48cf0*/  STS [UR4+0x32c], R252 ;  /* 0x00032cfcff007988 */ /* 0x0005e80008000804 */
[----:B------:R2:W-:Y:S04]  /*48d00*/  STS.U16 [UR4+0x2e0], R24 ;  /* 0x0002e018ff007988 */ /* 0x0005e80008000404 */
[----:B------:R2:W-:Y:S04]  /*48d10*/  STS.64 [UR4+0x2a8], R8 ;  /* 0x0002a808ff007988 */ /* 0x0005e80008000a04 */
[----:B------:R2:W-:Y:S04]  /*48d20*/  STS [UR4+0x2e4], R25 ;  /* 0x0002e419ff007988 */ /* 0x0005e80008000804 */
[----:B------:R2:W-:Y:S02]  /*48d30*/  STS.64 [UR4+0x2e8], R10 ;  /* 0x0002e80aff007988 */ /* 0x0005e40008000a04 */
.L_x_1037:
[----:B------:R-:W-:Y:S05]  /*48d40*/  BSYNC.RECONVERGENT B0 ;  /* 0x0000000000007941 */ /* 0x000fea0003800200 */
.L_x_1036:
[----:B--2---:R-:W2:Y:S02]  /*48d50*/  S2R R0, SR_LANEID ;  /* 0x0000000000007919 */ /* 0x004ea40000000000 */
[----:B--2---:R-:W-:-:S13]  /*48d60*/  ISETP.NE.AND P0, PT, R0, RZ, PT ;  /* 0x000000ff0000720c */ /* 0x004fda0003f05270 */
[----:B------:R-:W-:Y:S05]  /*48d70*/  @P0 BRA `(.L_x_1051) ;  /* 0x0000003800340947 */ /* 0x000fea0003800000 */
[----:B------:R-:W2:Y:S01]  /*48d80*/  S2UR UR5, SR_CgaCtaId ;  /* 0x00000000000579c3 */ /* 0x000ea20000008800 */
[----:B------:R-:W-:Y:S01]  /*48d90*/  LOP3.LUT R0, R183, 0xffff, RZ, 0xc0, !PT ;  /* 0x0000ffffb7007812 */ /* 0x000fe200078ec0ff */
[----:B------:R-:W-:Y:S01]  /*48da0*/  UMOV UR4, 0x400 ;  /* 0x0000040000047882 */ /* 0x000fe20000000000 */
[----:B------:R-:W-:Y:S01]  /*48db0*/  LOP3.LUT R3, R184, 0xffff, RZ, 0xc0, !PT ;  /* 0x0000ffffb8037812 */ /* 0x000fe200078ec0ff */
[----:B------:R-:W-:Y:S01]  /*48dc0*/  STL [R1+0x34c], R25 ;  /* 0x00034c1901007387 */ /* 0x000fe20000100800 */
[----:B------:R-:W-:Y:S01]  /*48dd0*/  LOP3.LUT R2, R174, 0xffff, RZ, 0xc0, !PT ;  /* 0x0000ffffae027812 */ /* 0x000fe200078ec0ff */
[----:B------:R-:W-:Y:S01]  /*48de0*/  IMAD.MOV.U32 R192, RZ, RZ, R8 ;  /* 0x000000ffffc07224 */ /* 0x000fe200078e0008 */
[----:B------:R-:W-:Y:S01]  /*48df0*/  LOP3.LUT R5, R190, 0xffff, RZ, 0xc0, !PT ;  /* 0x0000ffffbe057812 */ /* 0x000fe200078ec0ff */
[----:B------:R-:W-:Y:S01]  /*48e00*/  STL [R1+0x4b0], R25 ;  /* 0x0004b01901007387 */ /* 0x000fe20000100800 */
[----:B------:R-:W-:Y:S01]  /*48e10*/  LOP3.LUT R4, R185, 0xffff, RZ, 0xc0, !PT ;  /* 0x0000ffffb9047812 */ /* 0x000fe200078ec0ff */
[----:B------:R-:W-:Y:S01]  /*48e20*/  IMAD.MOV.U32 R193, RZ, RZ, R9 ;  /* 0x000000ffffc17224 */ /* 0x000fe200078e0009 */
[----:B------:R-:W-:Y:S01]  /*48e30*/  LOP3.LUT R7, R186, 0xffff, RZ, 0xc0, !PT ;  /* 0x0000ffffba077812 */ /* 0x000fe200078ec0ff */
[----:B------:R-:W-:Y:S01]  /*48e40*/  STL.64 [R1+0x310], R8 ;  /* 0x0003100801007387 */ /* 0x000fe20000100a00 */
[----:B------:R-:W-:Y:S01]  /*48e50*/  LOP3.LUT R6, R175, 0xffff, RZ, 0xc0, !PT ;  /* 0x0000ffffaf067812 */ /* 0x000fe200078ec0ff */
[----:B------:R-:W-:Y:S01]  /*48e60*/  IMAD.MOV.U32 R210, RZ, RZ, R10 ;  /* 0x000000ffffd27224 */ /* 0x000fe200078e000a */
[----:B0-----:R-:W-:Y:S01]  /*48e70*/  LOP3.LUT R13, R30, 0xffff, RZ, 0xc0, !PT ;  /* 0x0000ffff1e0d7812 */ /* 0x001fe200078ec0ff */
[----:B------:R-:W-:Y:S01]  /*48e80*/  STL.64 [R1+0x350], R10 ;  /* 0x0003500a01007387 */ /* 0x000fe20000100a00 */
[----:B------:R-:W-:Y:S01]  /*48e90*/  PRMT R3, R3, 0x3340, R0 ;  /* 0x0000334003037816 */ /* 0x000fe20000000000 */
[----:B------:R-:W-:Y:S01]  /*48ea0*/  IMAD.MOV.U32 R211, RZ, RZ, R11 ;  /* 0x000000ffffd37224 */ /* 0x000fe200078e000b */
[----:B------:R-:W-:-:S02]  /*48eb0*/  PRMT R2, R5, 0x3340, R2 ;  /* 0x0000334005027816 */ /* 0x000fc40000000002 */
[----:B------:R-:W-:Y:S02]  /*48ec0*/  LOP3.LUT R0, R179, 0xffff, RZ, 0xc0, !PT ;  /* 0x0000ffffb3007812 */ /* 0x000fe400078ec0ff */
[----:B------:R-:W-:Y:S01]  /*48ed0*/  LOP3.LUT R5, R180, 0xffff, RZ, 0xc0, !PT ;  /* 0x0000ffffb4057812 */ /* 0x000fe200078ec0ff */
[----:B--2---:R-:W-:Y:S01]  /*48ee0*/  ULEA UR4, UR5, UR4, 0x18 ;  /* 0x0000000405047291 */ /* 0x004fe2000f8ec0ff */
[----:B------:R-:W-:Y:S02]  /*48ef0*/  PRMT R4, R7, 0x3340, R4 ;  /* 0x0000334007047816 */ /* 0x000fe40000000004 */
[----:B------:R-:W-:Y:S02]  /*48f00*/  PRMT R13, R13, 0x3340, R6 ;  /* 0x000033400d0d7816 */ /* 0x000fe40000000006 */
[----:B------:R-:W-:Y:S02]  /*48f10*/  LOP3.LUT R6, R172, 0xffff, RZ, 0xc0, !PT ;  /* 0x0000ffffac067812 */ /* 0x000fe400078ec0ff */
[----:B------:R-:W-:-:S02]  /*48f20*/  LOP3.LUT R15, R188, 0xffff, RZ, 0xc0, !PT ;  /* 0x0000ffffbc0f7812 */ /* 0x000fc400078ec0ff */
[----:B------:R-:W-:Y:S01]  /*48f30*/  LOP3.LUT R12, R181, 0xffff, RZ, 0xc0, !PT ;  /* 0x0000ffffb50c7812 */ /* 0x000fe200078ec0ff */
[----:B------:R-:W-:Y:S01]  /*48f40*/  STS [UR4+0x284], R25 ;  /* 0x00028419ff007988 */ /* 0x000fe20008000804 */
[----:B------:R-:W-:Y:S02]  /*48f50*/  LOP3.LUT R17, R182, 0xffff, RZ, 0xc0, !PT ;  /* 0x0000ffffb6117812 */ /* 0x000fe400078ec0ff */
[----:B------:R-:W-:Y:S01]  /*48f60*/  LOP3.LUT R14, R173, 0xffff, RZ, 0xc0, !PT ;  /* 0x0000ffffad0e7812 */ /* 0x000fe200078ec0ff */
[----:B------:R-:W-:Y:S01]  /*48f70*/  STS.64 [UR4+0x248], R8 ;  /* 0x00024808ff007988 */ /* 0x000fe20008000a04 */
[----:B------:R-:W-:Y:S02]  /*48f80*/  LOP3.LUT R19, R189, 0xffff, RZ, 0xc0, !PT ;  /* 0x0000ffffbd137812 */ /* 0x000fe400078ec0ff */
[----:B------:R-:W-:Y:S01]  /*48f90*/  PRMT R7, R5, 0x3340, R0 ;  /* 0x0000334005077816 */ /* 0x000fe20000000000 */
[----:B------:R-:W-:Y:S01]  /*48fa0*/  STS.64 [UR4+0x288], R10 ;  /* 0x0002880aff007988 */ /* 0x000fe20008000a04 */
[----:B------:R-:W-:-:S02]  /*48fb0*/  LOP3.LUT R0, R177, 0xffff, RZ, 0xc0, !PT ;  /* 0x0000ffffb1007812 */ /* 0x000fc400078ec0ff */
[----:B------:R-:W-:Y:S02]  /*48fc0*/  LOP3.LUT R5, R178, 0xffff, RZ, 0xc0, !PT ;  /* 0x0000ffffb2057812 */ /* 0x000fe400078ec0ff */
[----:B------:R-:W-:Y:S02]  /*48fd0*/  LOP3.LUT R16, R154, 0xffff, RZ, 0xc0, !PT ;  /* 0x0000ffff9a107812 */ /* 0x000fe400078ec0ff */
[----:B-1----:R-:W-:Y:S02]  /*48fe0*/  LOP3.LUT R21, R155, 0xffff, RZ, 0xc0, !PT ;  /* 0x0000ffff9b157812 */ /* 0x002fe400078ec0ff */
[----:B------:R-:W-:Y:S02]  /*48ff0*/  LOP3.LUT R18, R171, 0xffff, RZ, 0xc0, !PT ;  /* 0x0000ffffab127812 */ /* 0x000fe400078ec0ff */
[----:B------:R-:W-:Y:S02]  /*49000*/  LOP3.LUT R23, R163, 0xffff, RZ, 0xc0, !PT ;  /* 0x0000ffffa3177812 */ /* 0x000fe400078ec0ff */
[----:B------:R-:W-:-:S02]  /*49010*/  PRMT R6, R15, 0x3340, R6 ;  /* 0x000033400f067816 */ /* 0x000fc40000000006 */
[----:B------:R-:W-:Y:S02]  /*49020*/  PRMT R12, R17, 0x3340, R12 ;  /* 0x00003340110c7816 */ /* 0x000fe4000000000c */
[----:B------:R-:W-:Y:S02]  /*49030*/  PRMT R19, R19, 0x3340, R14 ;  /* 0x0000334013137816 */ /* 0x000fe4000000000e */
[----:B------:R-:W-:Y:S02]  /*49040*/  LOP3.LUT R14, R170, 0xffff, RZ, 0xc0, !PT ;  /* 0x0000ffffaa0e7812 */ /* 0x000fe400078ec0ff */
[----:B------:R-:W-:Y:S02]  /*49050*/  LOP3.LUT R15, R187, 0xffff, RZ, 0xc0, !PT ;  /* 0x0000ffffbb0f7812 */ /* 0x000fe400078ec0ff */
[----:B------:R-:W-:Y:S02]  /*49060*/  PRMT R17, R5, 0x3340, R0 ;  /* 0x0000334005117816 */ /* 0x000fe40000000000 */
        /* <DEDUP_REMOVED lines=29> */
[----:B------:R-:W-:Y:S02]  /*49240*/  LOP3.LUT R5, R45, 0xffff, RZ, 0xc0, !PT ;  /* 0x0000ffff2d057812 */ /* 0x000fe400078ec0ff */
        /* <DEDUP_REMOVED lines=11> */
[----:B------:R-:W-:Y:S01]  /*49300*/  PRMT R18, R29, 0x5410, R20 ;  /* 0x000054101d127816 */ /* 0x000fe20000000014 */
[----:B------:R-:W-:Y:S01]  /*49310*/  IMAD.MOV.U32 R15, RZ, RZ, R17 ;  /* 0x000000ffff0f7224 */ /* 0x000fe200078e0011 */
[----:B------:R-:W-:Y:S01]  /*49320*/  PRMT R21, R22, 0x5410, R21 ;  /* 0x0000541016157816 */ /* 0x000fe20000000015 */
[----:B------:R-:W-:Y:S01]  /*49330*/  IMAD.MOV.U32 R14, RZ, RZ, R16 ;  /* 0x000000ffff0e7224 */ /* 0x000fe200078e0010 */
[----:B------:R-:W-:Y:S01]  /*49340*/  PRMT R20, R33, 0x5410, R24 ;  /* 0x0000541021147816 */ /* 0x000fe20000000018 */
[----:B------:R0:W-:Y:S01]  /*49350*/  STS.128 [UR4+0x260], R16 ;  /* 0x00026010ff007988 */ /* 0x0001e20008000c04 */
[----:B------:R-:W-:-:S02]  /*49360*/  PRMT R26, R26, 0x3340, R5 ;  /* 0x000033401a1a7816 */ /* 0x000fc40000000005 */
[----:B------:R-:W-:Y:S02]  /*49370*/  PRMT R27, R28, 0x3340, R27 ;  /* 0x000033401c1b7816 */ /* 0x000fe4000000001b */
[----:B------:R-:W-:Y:S02]  /*49380*/  PRMT R31, R32, 0x3340, R31 ;  /* 0x00003340201f7816 */ /* 0x000fe4000000001f */
[----:B------:R-:W-:Y:S02]  /*49390*/  PRMT R34, R35, 0x3340, R34 ;  /* 0x0000334023227816 */ /* 0x000fe40000000022 */
[----:B------:R-:W-:Y:S01]  /*493a0*/  PRMT R4, R13, 0x5410, R4 ;  /* 0x000054100d047816 */ /* 0x000fe20000000004 */
[----:B------:R-:W-:Y:S01]  /*493b0*/  IMAD.MOV.U32 R13, RZ, RZ, R7 ;  /* 0x000000ffff0d7224 */ /* 0x000fe200078e0007 */
[----:B------:R-:W-:Y:S02]  /*493c0*/  PRMT R0, R176, 0x7604, R156 ;  /* 0x00007604b0007816 */ /* 0x000fe4000000009c */
[----:B------:R-:W-:Y:S01]  /*493d0*/  PRMT R5, R2, 0x5410, R3 ;  /* 0x0000541002057816 */ /* 0x000fe20000000003 */
[----:B0-----:R-:W-:Y:S01]  /*493e0*/  IMAD.MOV.U32 R17, RZ, RZ, R19 ;  /* 0x000000ffff117224 */ /* 0x001fe200078e0013 */
[----:B------:R-:W-:Y:S01]  /*493f0*/  PRMT R23, R27, 0x5410, R26 ;  /* 0x000054101b177816 */ /* 0x000fe2000000001a */
[----:B------:R-:W-:Y:S01]  /*49400*/  IMAD.MOV.U32 R16, RZ, RZ, R18 ;  /* 0x000000ffff107224 */ /* 0x000fe200078e0012 */
[----:B------:R-:W-:Y:S01]  /*49410*/  PRMT R22, R34, 0x5410, R31 ;  /* 0x0000541022167816 */ /* 0x000fe2000000001f */
[----:B------:R-:W-:Y:S01]  /*49420*/  IMAD.MOV.U32 R18, RZ, RZ, R20 ;  /* 0x000000ffff127224 */ /* 0x000fe200078e0014 */
[----:B------:R-:W-:Y:S01]  /*49430*/  STL.U16 [R1+0x348], R0 ;  /* 0x0003480001007387 */ /* 0x000fe20000100400 */
[----:B------:R-:W-:Y:S01]  /*49440*/  IMAD.MOV.U32 R19, RZ, RZ, R21 ;  /* 0x000000ffff137224 */ /* 0x000fe200078e0015 */
[----:B------:R-:W-:-:S02]  /*49450*/  PRMT R53, R45, 0x7610, R53 ;  /* 0x000076102d357816 */ /* 0x000fc40000000035 */
[----:B------:R-:W-:Y:S01]  /*49460*/  STS.U16 [UR4+0x280], R0 ;  /* 0x00028000ff007988 */ /* 0x000fe20008000404 */
[----:B------:R-:W-:Y:S02]  /*49470*/  PRMT R52, R143, 0x7610, R52 ;  /* 0x000076108f347816 */ /* 0x000fe40000000034 */
[----:B------:R-:W-:Y:S01]  /*49480*/  PRMT R51, R164, 0x7610, R51 ;  /* 0x00007610a4337816 */ /* 0x000fe20000000033 */
[----:B------:R-:W-:Y:S01]  /*49490*/  STS.128 [UR4+0x250], R4 ;  /* 0x00025004ff007988 */ /* 0x000fe20008000c04 */
[----:B------:R-:W-:Y:S02]  /*494a0*/  PRMT R50, R157, 0x7610, R50 ;  /* 0x000076109d327816 */ /* 0x000fe40000000032 */
[----:B------:R-:W-:Y:S01]  /*494b0*/  PRMT R49, R144, 0x7610, R49 ;  /* 0x0000761090317816 */ /* 0x000fe20000000031 */
[----:B------:R-:W-:Y:S01]  /*494c0*/  STL.64 [R1+0x318], R4 ;  /* 0x0003180401007387 */ /* 0x000fe20000100a00 */
[----:B------:R-:W-:Y:S02]  /*494d0*/  PRMT R48, R145, 0x7610, R48 ;  /* 0x0000761091307816 */ /* 0x000fe40000000030 */
[----:B------:R-:W-:Y:S01]  /*494e0*/  PRMT R47, R165, 0x7610, R47 ;  /* 0x00007610a52f7816 */ /* 0x000fe2000000002f */
[----:B------:R-:W-:Y:S01]  /*494f0*/  STS.128 [UR4+0x270], R20 ;  /* 0x00027014ff007988 */ /* 0x000fe20008000c04 */
[----:B------:R-:W-:-:S02]  /*49500*/  PRMT R46, R158, 0x7610, R46 ;  /* 0x000076109e2e7816 */ /* 0x000fc4000000002e */
[----:B------:R-:W-:Y:S01]  /*49510*/  PRMT R45, R146, 0x7610, R45 ;  /* 0x00007610922d7816 */ /* 0x000fe2000000002d */
[----:B------:R0:W-:Y:S01]  /*49520*/  STL.64 [R1+0x340], R22 ;  /* 0x0003401601007387 */ /* 0x0001e20000100a00 */
[----:B------:R-:W-:Y:S02]  /*49530*/  PRMT R44, R147, 0x7610, R44 ;  /* 0x00007610932c7816 */ /* 0x000fe4000000002c */
[----:B------:R-:W-:Y:S01]  /*49540*/  PRMT R43, R166, 0x7610, R43 ;  /* 0x00007610a62b7816 */ /* 0x000fe2000000002b */
[----:B------:R-:W-:Y:S01]  /*49550*/  STL.128 [R1+0x320], R12 ;  /* 0x0003200c01007387 */ /* 0x000fe20000100c00 */
[----:B------:R-:W-:Y:S02]  /*49560*/  PRMT R42, R159, 0x7610, R42 ;  /* 0x000076109f2a7816 */ /* 0x000fe4000000002a */
[----:B------:R-:W-:Y:S01]  /*49570*/  PRMT R41, R148, 0x7610, R41 ;  /* 0x0000761094297816 */ /* 0x000fe20000000029 */
[----:B------:R1:W-:Y:S01]  /*49580*/  STL.128 [R1+0x330], R16 ;  /* 0x0003301001007387 */ /* 0x0003e20000100c00 */
        /* <DEDUP_REMOVED lines=24> */
[----:B0-----:R-:W-:Y:S02]  /*49710*/  PRMT R23, R155, 0x7610, R23 ;  /* 0x000076109b177816 */ /* 0x001fe40000000017 */
[----:B------:R-:W-:Y:S01]  /*49720*/  PRMT R22, R171, 0x7610, R22 ;  /* 0x00007610ab167816 */ /* 0x000fe20000000016 */
[----:B------:R3:W-:Y:S01]  /*49730*/  STL.S16 [R1+0x574], R45 ;  /* 0x0005742d01007387 */ /* 0x0007e20000100600 */
[----:B------:R-:W-:-:S02]  /*49740*/  PRMT R21, R163, 0x7610, R21 ;  /* 0x00007610a3157816 */ /* 0x000fc40000000015 */
[----:B------:R-:W-:Y:S01]  /*49750*/  PRMT R20, R179, 0x7610, R20 ;  /* 0x00007610b3147816 */ /* 0x000fe20000000014 */
[----:B------:R3:W-:Y:S01]  /*49760*/  STL.S16 [R1+0x5e0], R44 ;  /* 0x0005e02c01007387 */ /* 0x0007e20000100600 */
[----:B-1----:R-:W-:Y:S02]  /*49770*/  PRMT R19, R180, 0x7610, R19 ;  /* 0x00007610b4137816 */ /* 0x002fe40000000013 */
        /* <DEDUP_REMOVED lines=55> */
[----:B------:R3:W-:Y:S01]  /*49af0*/  STL.S16 [R1+0x4e0], R2 ;  /* 0x0004e00201007387 */ /* 0x0007e20000100600 */
[----:B------:R-:W-:Y:S05]  /*49b00*/  BRA `(.L_x_1051) ;  /* 0x0000002800d07947 */ /* 0x000fea0003800000 */
.L_x_848:
[----:B------:R-:W-:Y:S01]  /*49b10*/  ISETP.NE.U32.AND P0, PT, R192, RZ, PT ;  /* 0x000000ffc000720c */ /* 0x000fe20003f05070 */
[----:B------:R-:W-:Y:S01]  /*49b20*/  BSSY.RECONVERGENT B0, `(.L_x_1052) ;  /* 0x00000e2000007945 */ /* 0x000fe20003800200 */
[----:B------:R-:W-:Y:S02]  /*49b30*/  IADD3 R192, P1, PT, R82, R192, RZ ;  /* 0x000000c052c07210 */ /* 0x000fe40007f3e0ff */
[----:B------:R-:W-:-:S03]  /*49b40*/  ISETP.NE.AND.EX P0, PT, R193, RZ, PT, P0 ;  /* 0x000000ffc100720c */ /* 0x000fc60003f05300 */
[----:B------:R-:W-:-:S10]  /*49b50*/  IMAD.X R193, R83, 0x1, R193, P1 ;  /* 0x0000000153c17824 */ /* 0x000fd400008e06c1 */
[----:B------:R-:W-:Y:S05]  /*49b60*/  @P0 BRA `(.L_x_1053) ;  /* 0x0000000c00740947 */ /* 0x000fea0003800000 */
[----:B------:R-:W2:Y:S01]  /*49b70*/  LDL.LU R16, [R1+0x4b0] ;  /* 0x0004b00001107983 */ /* 0x000ea20000300800 */
[----:B0-----:R-:W-:Y:S01]  /*49b80*/  DADD R20, R210, R2 ;  /* 0x00000000d2147229 */ /* 0x001fe20000000002 */
[----:B------:R-:W-:Y:S01]  /*49b90*/  BSSY.RECONVERGENT B1, `(.L_x_1054) ;  /* 0x000000c000017945 */ /* 0x000fe20003800200 */
[----:B------:R-:W-:Y:S01]  /*49ba0*/  IMAD.MOV.U32 R18, RZ, RZ, RZ ;  /* 0x000000ffff127224 */ /* 0x000fe200078e00ff */
[----:B------:R0:W-:Y:S04]  /*49bb0*/  STL.U8 [R1], RZ ;  /* 0x000000ff01007387 */ /* 0x0001e80000100000 */
[----:B------:R0:W-:Y:S01]  /*49bc0*/  STL.64 [R1+0x38], R20 ;  /* 0x0000381401007387 */ /* 0x0001e20000100a00 */
[----:B--2---:R-:W-:-:S05]  /*49bd0*/  IMAD.IADD R16, R16, 0x1, R17 ;  /* 0x0000000110107824 */ /* 0x004fca00078e0211 */
[----:B------:R0:W-:Y:S02]  /*49be0*/  STL [R1+0x34], R16 ;  /* 0x0000341001007387 */ /* 0x0001e40000100800 */
.L_x_1055:
[----:B0-----:R-:W-:-:S06]  /*49bf0*/  IMAD.IADD R16, R1, 0x1, R18 ;  /* 0x0000000101107824 */ /* 0x001fcc00078e0212 */
[----:B------:R-:W2:Y:S01]  /*49c00*/  LDL.U8 R16, [R16] ;  /* 0x0000000010107983 */ /* 0x000ea20000100000 */
[----:B------:R-:W-:Y:S02]  /*49c10*/  IMAD.MOV.U32 R20, RZ, RZ, R18 ;  /* 0x000000ffff147224 */ /* 0x000fe400078e0012 */
[----:B------:R-:W-:Y:S01]  /*49c20*/  VIADD R18, R18, 0x1 ;  /* 0x0000000112127836 */ /* 0x000fe20000000000 */
[----:B--2---:R-:W-:-:S13]  /*49c30*/  ISETP.NE.AND P0, PT, R16, RZ, PT ;  /* 0x000000ff1000720c */ /* 0x004fda0003f05270 */
[----:B------:R-:W-:Y:S05]  /*49c40*/  @P0 BRA `(.L_x_1055) ;  /* 0xfffffffc00e80947 */ /* 0x000fea000383ffff */
[----:B------:R-:W-:Y:S05]  /*49c50*/  BSYNC.RECONVERGENT B1 ;  /* 0x0000000000017941 */ /* 0x000fea0003800200 */
.L_x_1054:
[----:B------:R-:W-:Y:S01]  /*49c60*/  LOP3.LUT P0, RZ, R68, 0xff, RZ, 0xc0, !PT ;  /* 0x000000ff44ff7812 */ /* 0x000fe2000780c0ff */
[----:B------:R-:W-:Y:S01]  /*49c70*/  BSSY.RECONVERGENT B1, `(.L_x_1056) ;  /* 0x0000010000017945 */ /* 0x000fe20003800200 */
[----:B------:R-:W-:-:S11]  /*49c80*/  IMAD.MOV.U32 R16, RZ, RZ, R20 ;  /* 0x000000ffff107224 */ /* 0x000fd600078e0014 */
[----:B------:R-:W-:Y:S05]  /*49c90*/  @!P0 BRA `(.L_x_1057) ;  /* 0x0000000000348947 */ /* 0x000fea0003800000 */
[----:B------:R-:W-:Y:S01]  /*49ca0*/  BSSY.RECONVERGENT B2, `(.L_x_1058) ;  /* 0x000000b000027945 */ /* 0x000fe20003800200 */
[----:B------:R-:W-:-:S07]  /*49cb0*/  IMAD.MOV.U32 R16, RZ, RZ, RZ ;  /* 0x000000ffff107224 */ /* 0x000fce00078e00ff */
.L_x_1059:
        /* <DEDUP_REMOVED lines=10> */
.L_x_1058:
[----:B------:R-:W-:-:S07]  /*49d60*/  IMAD.MOV.U32 R16, RZ, RZ, R21 ;  /* 0x000000ffff107224 */ /* 0x000fce00078e0015 */
.L_x_1057:
[----:B------:R-:W-:Y:S05]  /*49d70*/  BSYNC.RECONVERGENT B1 ;  /* 0x0000000000017941 */ /* 0x000fea0003800200 */
.L_x_1056:
[----:B------:R-:W-:Y:S01]  /*49d80*/  IMAD.IADD R18, R1, 0x1, R16 ;  /* 0x0000000101127824 */ /* 0x000fe200078e0210 */
[----:B------:R-:W-:Y:S01]  /*49d90*/  BSSY.RECONVERGENT B1, `(.L_x_1060) ;  /* 0x0000009000017945 */ /* 0x000fe20003800200 */
[----:B------:R-:W-:-:S03]  /*49da0*/  IMAD.MOV.U32 R16, RZ, RZ, RZ ;  /* 0x000000ffff107224 */ /* 0x000fc600078e00ff */
[----:B------:R0:W-:Y:S04]  /*49db0*/  STL.U8 [R18+0x1], RZ ;  /* 0x000001ff12007387 */ /* 0x0001e80000100000 */
.L_x_1061:
[----:B------:R-:W-:-:S05]  /*49dc0*/  IMAD.IADD R20, R1, 0x1, R16 ;  /* 0x0000000101147824 */ /* 0x000fca00078e0210 */
[----:B0-----:R-:W2:Y:S02]  /*49dd0*/  LDL.U8 R18, [R20] ;  /* 0x0000000014127983 */ /* 0x001ea40000100000 */
[----:B--2---:R-:W-:Y:S01]  /*49de0*/  ISETP.NE.AND P0, PT, R18, RZ, PT ;  /* 0x000000ff1200720c */ /* 0x004fe20003f05270 */
[----:B------:R-:W-:Y:S02]  /*49df0*/  IMAD.MOV.U32 R18, RZ, RZ, R16 ;  /* 0x000000ffff127224 */ /* 0x000fe400078e0010 */
[----:B------:R-:W-:-:S10]  /*49e00*/  VIADD R16, R16, 0x1 ;  /* 0x0000000110107836 */ /* 0x000fd40000000000 */
[----:B------:R-:W-:Y:S05]  /*49e10*/  @P0 BRA `(.L_x_1061) ;  /* 0xfffffffc00e80947 */ /* 0x000fea000383ffff */
[----:B------:R-:W-:Y:S05]  /*49e20*/  BSYNC.RECONVERGENT B1 ;  /* 0x0000000000017941 */ /* 0x000fea0003800200 */
.L_x_1060:
[----:B------:R-:W2:Y:S01]  /*49e30*/  LDL.LU R21, [R1+0x4e8] ;  /* 0x0004e80001157983 */ /* 0x000ea20000300800 */
[----:B------:R-:W-:Y:S01]  /*49e40*/  BSSY.RECONVERGENT B1, `(.L_x_1062) ;  /* 0x0000011000017945 */ /* 0x000fe20003800200 */
[----:B------:R-:W-:Y:S01]  /*49e50*/  IMAD.MOV.U32 R16, RZ, RZ, R18 ;  /* 0x000000ffff107224 */ /* 0x000fe200078e0012 */
[----:B--2---:R-:W-:-:S13]  /*49e60*/  LOP3.LUT P0, RZ, R21, 0xff, RZ, 0xc0, !PT ;  /* 0x000000ff15ff7812 */ /* 0x004fda000780c0ff */
[----:B------:R-:W-:Y:S05]  /*49e70*/  @!P0 BRA `(.L_x_1063) ;  /* 0x0000000000348947 */ /* 0x000fea0003800000 */
[----:B------:R-:W-:Y:S01]  /*49e80*/  BSSY.RECONVERGENT B2, `(.L_x_1064) ;  /* 0x000000b000027945 */ /* 0x000fe20003800200 */
[----:B------:R-:W-:-:S07]  /*49e90*/  IMAD.MOV.U32 R16, RZ, RZ, RZ ;  /* 0x000000ffff107224 */ /* 0x000fce00078e00ff */
.L_x_1065:
        /* <DEDUP_REMOVED lines=10> */
.L_x_1064:
[----:B------:R-:W-:-:S07]  /*49f40*/  IMAD.MOV.U32 R16, RZ, RZ, R21 ;  /* 0x000000ffff107224 */ /* 0x000fce00078e0015 */
.L_x_1063:
[----:B------:R-:W-:Y:S05]  /*49f50*/  BSYNC.RECONVERGENT B1 ;  /* 0x0000000000017941 */ /* 0x000fea0003800200 */
.L_x_1062:
[----:B------:R-:W-:-:S05]  /*49f60*/  IMAD.IADD R85, R1, 0x1, R16 ;  /* 0x0000000101557824 */ /* 0x000fca00078e0210 */
[----:B------:R0:W-:Y:S04]  /*49f70*/  STL.U8 [R85+0x1], RZ ;  /* 0x000001ff55007387 */ /* 0x0001e80000100000 */
[----:B------:R-:W2:Y:S04]  /*49f80*/  LDL.128 R28, [R1] ;  /* 0x00000000011c7983 */ /* 0x000ea80000100c00 */
[----:B------:R-:W3:Y:S04]  /*49f90*/  LDL R18, [R1+0x34] ;  /* 0x0000340001127983 */ /* 0x000ee80000100800 */
[----:B------:R-:W4:Y:S04]  /*49fa0*/  LDL.128 R20, [R1+0x10] ;  /* 0x0000100001147983 */ /* 0x000f280000100c00 */
[----:B------:R-:W4:Y:S04]  /*49fb0*/  LDL.128 R24, [R1+0x20] ;  /* 0x0000200001187983 */ /* 0x000f280000100c00 */
[----:B------:R-:W4:Y:S04]  /*49fc0*/  LDL.U16 R90, [R1+0x30] ;  /* 0x00003000015a7983 */ /* 0x000f280000100400 */
[----:B------:R1:W5:Y:S01]  /*49fd0*/  LDL.64 R210, [R1+0x38] ;  /* 0x0000380001d27983 */ /* 0x0003620000100a00 */
[----:B--2---:R-:W-:-:S02]  /*49fe0*/  PRMT R88, R30, 0x7770, RZ ;  /* 0x000077701e587816 */ /* 0x004fc400000000ff */
[C---:B------:R-:W-:Y:S01]  /*49ff0*/  PRMT R89, R30.reuse, 0x7771, RZ ;  /* 0x000077711e597816 */ /* 0x040fe200000000ff */
[----:B---3--:R2:W-:Y:S01]  /*4a000*/  STL [R1+0x4b0], R18 ;  /* 0x0004b01201007387 */ /* 0x0085e20000100800 */
[----:B------:R-:W-:Y:S02]  /*4a010*/  PRMT R91, R30, 0x7772, RZ ;  /* 0x000077721e5b7816 */ /* 0x000fe400000000ff */
[C---:B------:R-:W-:Y:S02]  /*4a020*/  PRMT R16, R28.reuse, 0x7770, RZ ;  /* 0x000077701c107816 */ /* 0x040fe400000000ff */
[----:B------:R-:W-:Y:S02]  /*4a030*/  PRMT R84, R28, 0x7772, RZ ;  /* 0x000077721c547816 */ /* 0x000fe400000000ff */
[C---:B0-----:R-:W-:Y:S02]  /*4a040*/  PRMT R85, R29.reuse, 0x7770, RZ ;  /* 0x000077701d557816 */ /* 0x041fe400000000ff */
[----:B------:R-:W-:-:S02]  /*4a050*/  PRMT R86, R29, 0x7771, RZ ;  /* 0x000077711d567816 */ /* 0x000fc400000000ff */
[----:B--2---:R-:W-:Y:S02]  /*4a060*/  PRMT R18, R28, 0x7771, RZ ;  /* 0x000077711c127816 */ /* 0x004fe400000000ff */
[----:B------:R-:W-:Y:S02]  /*4a070*/  PRMT R87, R29, 0x7772, RZ ;  /* 0x000077721d577816 */ /* 0x000fe400000000ff */
[----:B------:R-:W-:Y:S02]  /*4a080*/  PRMT R30, R30, 0x7773, RZ ;  /* 0x000077731e1e7816 */ /* 0x000fe400000000ff */
[C---:B------:R-:W-:Y:S02]  /*4a090*/  PRMT R92, R31.reuse, 0x7770, RZ ;  /* 0x000077701f5c7816 */ /* 0x040fe400000000ff */
[C---:B------:R-:W-:Y:S02]  /*4a0a0*/  PRMT R93, R31.reuse, 0x7771, RZ ;  /* 0x000077711f5d7816 */ /* 0x040fe400000000ff */
[----:B------:R-:W-:-:S02]  /*4a0b0*/  PRMT R94, R31, 0x7772, RZ ;  /* 0x000077721f5e7816 */ /* 0x000fc400000000ff */
[C---:B----4-:R-:W-:Y:S02]  /*4a0c0*/  PRMT R95, R20.reuse, 0x7770, RZ ;  /* 0x00007770145f7816 */ /* 0x050fe400000000ff */
        /* <DEDUP_REMOVED lines=135> */
.L_x_1053:
[----:B------:R-:W-:Y:S05]  /*4a940*/  BSYNC.RECONVERGENT B0 ;  /* 0x0000000000007941 */ /* 0x000fea0003800200 */
.L_x_1052:
[----:B-1----:R-:W2:Y:S04]  /*4a950*/  LDL R100, [R1+0x5a4] ;  /* 0x0005a40001647983 */ /* 0x002ea80000100800 */
        /* <DEDUP_REMOVED lines=15> */
[----:B0-----:R-:W4:Y:S04]  /*4aa50*/  LDL R23, [R1+0x5dc] ;  /* 0x0005dc0001177983 */ /* 0x001f280000100800 */
        /* <DEDUP_REMOVED lines=66> */
[----:B------:R-:W-:Y:S01]  /*4ae80*/  IMAD.MOV.U32 R21, RZ, RZ, R20 ;  /* 0x000000ffff157224 */ /* 0x000fe200078e0014 */
[----:B------:R-:W2:Y:S01]  /*4ae90*/  LDL R16, [R1+0x5b8] ;  /* 0x0005b80001107983 */ /* 0x000ea20000100800 */
[----:B------:R-:W-:Y:S02]  /*4aea0*/  IMAD.MOV.U32 R88, RZ, RZ, R86 ;  /* 0x000000ffff587224 */ /* 0x000fe400078e0056 */
[----:B------:R-:W-:-:S02]  /*4aeb0*/  IMAD.MOV.U32 R86, RZ, RZ, R84 ;  /* 0x000000ffff567224 */ /* 0x000fc400078e0054 */
[----:B------:R-:W-:Y:S02]  /*4aec0*/  IMAD.MOV.U32 R84, RZ, RZ, R28 ;  /* 0x000000ffff547224 */ /* 0x000fe400078e001c */
[----:B------:R-:W-:Y:S02]  /*4aed0*/  IMAD.MOV.U32 R28, RZ, RZ, R25 ;  /* 0x000000ffff1c7224 */ /* 0x000fe400078e0019 */
[----:B------:R-:W-:Y:S02]  /*4aee0*/  IMAD.MOV.U32 R25, RZ, RZ, R23 ;  /* 0x000000ffff197224 */ /* 0x000fe400078e0017 */
[----:B------:R-:W-:Y:S02]  /*4aef0*/  IMAD.MOV.U32 R20, RZ, RZ, R18 ;  /* 0x000000ffff147224 */ /* 0x000fe400078e0012 */
[----:B------:R-:W-:Y:S01]  /*4af00*/  IMAD.MOV.U32 R23, RZ, RZ, R21 ;  /* 0x000000ffff177224 */ /* 0x000fe200078e0015 */
[----:B------:R-:W3:Y:S04]  /*4af10*/  LDL R18, [R1+0x5bc] ;  /* 0x0005bc0001127983 */ /* 0x000ee80000100800 */
[----:B------:R-:W4:Y:S01]  /*4af20*/  LDL R21, [R1+0x5c0] ;  /* 0x0005c00001157983 */ /* 0x000f220000100800 */
        /* <DEDUP_REMOVED lines=32> */
[----:B------:R-:W-:Y:S01]  /*4b130*/  IMAD.MOV.U32 R89, RZ, RZ, R88 ;  /* 0x000000ffff597224 */ /* 0x000fe200078e0058 */
[----:B------:R-:W-:Y:S01]  /*4b140*/  LOP3.LUT R29, R29, 0xffff, RZ, 0xc0, !PT ;  /* 0x0000ffff1d1d7812 */ /* 0x000fe200078ec0ff */
[----:B------:R-:W-:Y:S02]  /*4b150*/  IMAD.MOV.U32 R88, RZ, RZ, R86 ;  /* 0x000000ffff587224 */ /* 0x000fe400078e0056 */
[----:B------:R-:W-:Y:S02]  /*4b160*/  IMAD.MOV.U32 R86, RZ, RZ, R25 ;  /* 0x000000ffff567224 */ /* 0x000fe400078e0019 */
[----:B------:R-:W-:Y:S02]  /*4b170*/  IMAD.MOV.U32 R84, RZ, RZ, R28 ;  /* 0x000000ffff547224 */ /* 0x000fe400078e001c */
[----:B------:R-:W-:Y:S01]  /*4b180*/  IMAD.MOV.U32 R25, RZ, RZ, R23 ;  /* 0x000000ffff197224 */ /* 0x000fe200078e0017 */
[----:B------:R-:W4:Y:S01]  /*4b190*/  LDL R28, [R1+0x5c4] ;  /* 0x0005c400011c7983 */ /* 0x000f220000100800 */
[----:B------:R-:W-:-:S03]  /*4b1a0*/  IMAD.MOV.U32 R108, RZ, RZ, R107 ;  /* 0x000000ffff6c7224 */ /* 0x000fc600078e006b */
[----:B------:R-:W4:Y:S01]  /*4b1b0*/  LDL R23, [R1+0x5cc] ;  /* 0x0005cc0001177983 */ /* 0x000f220000100800 */
[----:B--2---:R-:W-:-:S04]  /*4b1c0*/  LOP3.LUT R16, R16, 0xffff, RZ, 0xc0, !PT ;  /* 0x0000ffff10107812 */ /* 0x004fc800078ec0ff */
[----:B------:R-:W-:Y:S02]  /*4b1d0*/  PRMT R29, R16, 0x3340, R29 ;  /* 0x00003340101d7816 */ /* 0x000fe4000000001d */
[----:B---3--:R-:W-:Y:S02]  /*4b1e0*/  LOP3.LUT R18, R18, 0xffff, RZ, 0xc0, !PT ;  /* 0x0000ffff12127812 */ /* 0x008fe400078ec0ff */
[----:B----4-:R-:W-:-:S04]  /*4b1f0*/  LOP3.LUT R21, R21, 0xffff, RZ, 0xc0, !PT ;  /* 0x0000ffff15157812 */ /* 0x010fc800078ec0ff */
[----:B------:R-:W-:Y:S02]  /*4b200*/  PRMT R16, R21, 0x3340, R18 ;  /* 0x0000334015107816 */ /* 0x000fe40000000012 */
[----:B------:R-:W-:Y:S02]  /*4b210*/  LOP3.LUT R18, R108, 0xffff, RZ, 0xc0, !PT ;  /* 0x0000ffff6c127812 */ /* 0x000fe400078ec0ff */
[----:B------:R-:W2:Y:S01]  /*4b220*/  LDL R108, [R1+0x610] ;  /* 0x00061000016c7983 */ /* 0x000ea20000100800 */
        /* <DEDUP_REMOVED lines=27> */
[----:B------:R-:W-:Y:S01]  /*4b3e0*/  IMAD.MOV.U32 R94, RZ, RZ, R93 ;  /* 0x000000ffff5e7224 */ /* 0x000fe200078e005d */
[----:B------:R-:W3:Y:S01]  /*4b3f0*/  LDL R20, [R1+0x5c8] ;  /* 0x0005c80001147983 */ /* 0x000ee20000100800 */
[----:B------:R-:W-:-:S02]  /*4b400*/  IMAD.MOV.U32 R93, RZ, RZ, R91 ;  /* 0x000000ffff5d7224 */ /* 0x000fc400078e005b */
[----:B------:R-:W-:Y:S02]  /*4b410*/  IMAD.MOV.U32 R91, RZ, RZ, R90 ;  /* 0x000000ffff5b7224 */ /* 0x000fe400078e005a */
[----:B------:R-:W-:Y:S02]  /*4b420*/  IMAD.MOV.U32 R90, RZ, RZ, R89 ;  /* 0x000000ffff5a7224 */ /* 0x000fe400078e0059 */
[----:B------:R-:W-:Y:S02]  /*4b430*/  IMAD.MOV.U32 R89, RZ, RZ, R88 ;  /* 0x000000ffff597224 */ /* 0x000fe400078e0058 */
[----:B------:R-:W-:Y:S01]  /*4b440*/  IMAD.MOV.U32 R88, RZ, RZ, R25 ;  /* 0x000000ffff587224 */ /* 0x000fe200078e0019 */
[----:B------:R-:W-:Y:S01]  /*4b450*/  LOP3.LUT R28, R28, 0xffff, RZ, 0xc0, !PT ;  /* 0x0000ffff1c1c7812 */ /* 0x000fe200078ec0ff */
[----:B------:R-:W4:Y:S01]  /*4b460*/  LDL R25, [R1+0x4e8] ;  /* 0x0004e80001197983 */ /* 0x000f220000100800 */
[----:B------:R-:W-:-:S04]  /*4b470*/  LOP3.LUT R23, R23, 0xffff, RZ, 0xc0, !PT ;  /* 0x0000ffff17177812 */ /* 0x000fc800078ec0ff */
[----:B------:R-:W-:Y:S02]  /*4b480*/  PRMT R28, R23, 0x3340, R28 ;  /* 0x00003340171c7816 */ /* 0x000fe4000000001c */
[----:B--2---:R-:W-:Y:S02]  /*4b490*/  LOP3.LUT R23, R108, 0xffff, RZ, 0xc0, !PT ;  /* 0x0000ffff6c177812 */ /* 0x004fe400078ec0ff */
        /* <DEDUP_REMOVED lines=15> */
[----:B------:R-:W2:Y:S01]  /*4b590*/  LDL R88, [R1+0x5ec] ;  /* 0x0005ec0001587983 */ /* 0x000ea20000100800 */
[----:B---3--:R-:W-:Y:S02]  /*4b5a0*/  LOP3.LUT R20, R20, 0xffff, RZ, 0xc0, !PT ;  /* 0x0000ffff14147812 */ /* 0x008fe400078ec0ff */
[----:B----4-:R-:W-:-:S04]  /*4b5b0*/  LOP3.LUT R25, R25, 0xffff, RZ, 0xc0, !PT ;  /* 0x0000ffff19197812 */ /* 0x010fc800078ec0ff */
[----:B------:R-:W-:Y:S02]  /*4b5c0*/  PRMT R21, R25, 0x3340, R20 ;  /* 0x0000334019157816 */ /* 0x000fe40000000014 */
[----:B--2---:R-:W-:Y:S02]  /*4b5d0*/  LOP3.LUT R20, R108, 0xffff, RZ, 0xc0, !PT ;  /* 0x0000ffff6c147812 */ /* 0x004fe400078ec0ff */
[----:B------:R-:W2:Y:S02]  /*4b5e0*/  LDL R108, [R1+0x614] ;  /* 0x00061400016c7983 */ /* 0x000ea40000100800 */
[----:B--2---:R-:W-:Y:S01]  /*4b5f0*/  LOP3.LUT R25, R108, 0xffff, RZ, 0xc0, !PT ;  /* 0x0000ffff6c197812 */ /* 0x004fe200078ec0ff */
        /* <DEDUP_REMOVED lines=33> */
[----:B------:R-:W2:Y:S04]  /*4b810*/  LDL R22, [R1+0x5ac] ;  /* 0x0005ac0001167983 */ /* 0x000ea80000100800 */
[----:B------:R-:W3:Y:S01]  /*4b820*/  LDL R27, [R1+0x618] ;  /* 0x00061800011b7983 */ /* 0x000ee20000100800 */
[----:B------:R-:W-:-:S04]  /*4b830*/  IMAD.MOV.U32 R110, RZ, RZ, R109 ;  /* 0x000000ffff6e7224 */ /* 0x000fc800078e006d */
[----:B------:R-:W-:Y:S01]  /*4b840*/  IMAD.MOV.U32 R111, RZ, RZ, R110 ;  /* 0x000000ffff6f7224 */ /* 0x000fe200078e006e */
[----:B------:R-:W-:-:S03]  /*4b850*/  PRMT R18, R23, 0x3340, R18 ;  /* 0x0000334017127816 */ /* 0x000fc60000000012 */
[----:B------:R-:W-:Y:S01]  /*4b860*/  IMAD.MOV.U32 R112, RZ, RZ, R111 ;  /* 0x000000ffff707224 */ /* 0x000fe200078e006f */
[----:B------:R-:W-:Y:S01]  /*4b870*/  PRMT R23, R25, 0x3340, R20 ;  /* 0x0000334019177816 */ /* 0x000fe20000000014 */
[----:B------:R-:W-:Y:S01]  /*4b880*/  IMAD.MOV.U32 R109, RZ, RZ, R108 ;  /* 0x000000ffff6d7224 */ /* 0x000fe200078e006c */
[----:B--2---:R-:W-:Y:S02]  /*4b890*/  LOP3.LUT R22, R22, 0xffff, RZ, 0xc0, !PT ;  /* 0x0000ffff16167812 */ /* 0x004fe400078ec0ff */
[----:B---3--:R-:W-:-:S04]  /*4b8a0*/  LOP3.LUT R27, R27, 0xffff, RZ, 0xc0, !PT ;  /* 0x0000ffff1b1b7812 */ /* 0x008fc800078ec0ff */
        /* <DEDUP_REMOVED lines=16> */
[----:B------:R-:W3:Y:S01]  /*4b9b0*/  LDL R24, [R1+0x5b0] ;  /* 0x0005b00001187983 */ /* 0x000ee20000100800 */
[----:B------:R-:W-:Y:S02]  /*4b9c0*/  IMAD.MOV.U32 R109, RZ, RZ, R108 ;  /* 0x000000ffff6d7224 */ /* 0x000fe400078e006c */
[----:B------:R-:W-:Y:S02]  /*4b9d0*/  IMAD.MOV.U32 R108, RZ, RZ, R107 ;  /* 0x000000ffff6c7224 */ /* 0x000fe400078e006b */
[----:B------:R-:W-:-:S02]  /*4b9e0*/  IMAD.MOV.U32 R107, RZ, RZ, R106 ;  /* 0x000000ffff6b7224 */ /* 0x000fc400078e006a */
[----:B------:R-:W-:Y:S02]  /*4b9f0*/  IMAD.MOV.U32 R106, RZ, RZ, R31 ;  /* 0x000000ffff6a7224 */ /* 0x000fe400078e001f */
[----:B------:R-:W4:Y:S01]  /*4ba00*/  LDL R31, [R1+0x61c] ;  /* 0x00061c00011f7983 */ /* 0x000f220000100800 */
[----:B--2---:R-:W-:-:S03]  /*4ba10*/  LOP3.LUT R27, R112, 0xffff, RZ, 0xc0, !PT ;  /* 0x0000ffff701b7812 */ /* 0x004fc600078ec0ff */
[----:B------:R-:W2:Y:S01]  /*4ba20*/  LDL R112, [R1+0x598] ;  /* 0x0005980001707983 */ /* 0x000ea20000100800 */
[----:B------:R-:W-:Y:S02]  /*4ba30*/  IMAD.MOV.U32 R111, RZ, RZ, R110 ;  /* 0x000000ffff6f7224 */ /* 0x000fe400078e006e */
[----:B------:R-:W-:Y:S02]  /*4ba40*/  IMAD.MOV.U32 R110, RZ, RZ, R109 ;  /* 0x000000ffff6e7224 */ /* 0x000fe400078e006d */
[----:B------:R-:W-:Y:S02]  /*4ba50*/  IMAD.MOV.U32 R109, RZ, RZ, R108 ;  /* 0x000000ffff6d7224 */ /* 0x000fe400078e006c */
[----:B------:R-:W-:Y:S02]  /*4ba60*/  IMAD.MOV.U32 R108, RZ, RZ, R107 ;  /* 0x000000ffff6c7224 */ /* 0x000fe400078e006b */
[----:B------:R-:W-:Y:S02]  /*4ba70*/  IMAD.MOV.U32 R107, RZ, RZ, R106 ;  /* 0x000000ffff6b7224 */ /* 0x000fe400078e006a */
[----:B------:R-:W2:Y:S01]  /*4ba80*/  LDL R106, [R1+0x5e0] ;  /* 0x0005e000016a7983 */ /* 0x000ea20000100800 */
[----:B---3--:R-:W-:-:S02]  /*4ba90*/  LOP3.LUT R24, R24, 0xffff, RZ, 0xc0, !PT ;  /* 0x0000ffff18187812 */ /* 0x008fc400078ec0ff */
        /* <DEDUP_REMOVED lines=13> */
[----:B------:R-:W2:Y:S01]  /*4bb70*/  LDL R26, [R1+0x59c] ;  /* 0x00059c00011a7983 */ /* 0x000ea20000100800 */
[----:B------:R-:W-:-:S02]  /*4bb80*/  PRMT R29, R16, 0x5410, R29 ;  /* 0x00005410101d7816 */ /* 0x000fc4000000001d */
[----:B------:R-:W-:Y:S02]  /*4bb90*/  LOP3.LUT R85, R85, 0xffff, RZ, 0xc0, !PT ;  /* 0x0000ffff55557812 */ /* 0x000fe400078ec0ff */
[----:B------:R-:W-:Y:S02]  /*4bba0*/  LOP3.LUT R30, R30, 0xffff, RZ, 0xc0, !PT ;  /* 0x0000ffff1e1e7812 */ /* 0x000fe400078ec0ff */
[----:B------:R-:W-:Y:S02]  /*4bbb0*/  LOP3.LUT R87, R87, 0xffff, RZ, 0xc0, !PT ;  /* 0x0000ffff57577812 */ /* 0x000fe400078ec0ff */
[----:B------:R-:W-:Y:S02]  /*4bbc0*/  PRMT R16, R96, 0x7604, R100 ;  /* 0x0000760460107816 */ /* 0x000fe40000000064 */
[----:B------:R-:W0:Y:S01]  /*4bbd0*/  S2R R96, SR_LANEID ;  /* 0x0000000000607919 */ /* 0x000e220000000000 */
        /* <DEDUP_REMOVED lines=36> */
[----:B------:R-:W-:Y:S01]  /*4be20*/  PRMT R23, R27, 0x5410, R22 ;  /* 0x000054101b177816 */ /* 0x000fe20000000016 */
[----:B------:R1:W-:Y:S04]  /*4be30*/  STL.U16 [R1+0x348], R16 ;  /* 0x0003481001007387 */ /* 0x0003e80000100400 */
[----:B------:R1:W-:Y:S04]  /*4be40*/  STL.64 [R1+0x318], R28 ;  /* 0x0003181c01007387 */ /* 0x0003e80000100a00 */
[----:B------:R1:W-:Y:S04]  /*4be50*/  STL.64 [R1+0x310], R192 ;  /* 0x000310c001007387 */ /* 0x0003e80000100a00 */
[----:B------:R1:W-:Y:S04]  /*4be60*/  STL [R1+0x34c], R98 ;  /* 0x00034c6201007387 */ /* 0x0003e80000100800 */
[----:B-----5:R1:W-:Y:S01]  /*4be70*/  STL.64 [R1+0x350], R210 ;  /* 0x000350d201007387 */ /* 0x0203e20000100a00 */
[----:B0-----:R-:W-:-:S02]  /*4be80*/  ISETP.NE.AND P0, PT, R96, RZ, PT ;  /* 0x000000ff6000720c */ /* 0x001fc40003f05270 */
[----:B--2---:R-:W-:-:S04]  /*4be90*/  LOP3.LUT R26, R26, 0xffff, RZ, 0xc0, !PT ;  /* 0x0000ffff1a1a7812 */ /* 0x004fc800078ec0ff */
[----:B------:R-:W-:Y:S02]  /*4bea0*/  PRMT R26, R85, 0x3340, R26 ;  /* 0x00003340551a7816 */ /* 0x000fe4000000001a */
[----:B------:R-:W-:-:S04]  /*4beb0*/  LOP3.LUT R85, R109, 0xffff, RZ, 0xc0, !PT ;  /* 0x0000ffff6d557812 */ /* 0x000fc800078ec0ff */
[----:B------:R-:W-:Y:S02]  /*4bec0*/  PRMT R85, R85, 0x3340, R30 ;  /* 0x0000334055557816 */ /* 0x000fe4000000001e */
[----:B------:R-:W-:-:S04]  /*4bed0*/  LOP3.LUT R30, R108, 0xffff, RZ, 0xc0, !PT ;  /* 0x0000ffff6c1e7812 */ /* 0x000fc800078ec0ff */
[----:B------:R-:W-:Y:S02]  /*4bee0*/  PRMT R30, R31, 0x3340, R30 ;  /* 0x000033401f1e7816 */ /* 0x000fe4000000001e */
[----:B------:R-:W-:-:S04]  /*4bef0*/  LOP3.LUT R31, R104, 0xffff, RZ, 0xc0, !PT ;  /* 0x0000ffff681f7812 */ /* 0x000fc800078ec0ff */
        /* <DEDUP_REMOVED lines=8> */
[----:B------:R1:W-:Y:S04]  /*4bf80*/  STL.128 [R1+0x320], R20 ;  /* 0x0003201401007387 */ /* 0x0003e80000100c00 */
[----:B------:R1:W-:Y:S04]  /*4bf90*/  STL.128 [R1+0x330], R24 ;  /* 0x0003301801007387 */ /* 0x0003e80000100c00 */
[----:B------:R1:W-:Y:S01]  /*4bfa0*/  STL.64 [R1+0x340], R30 ;  /* 0x0003401e01007387 */ /* 0x0003e20000100a00 */
[----:B------:R-:W-:Y:S05]  /*4bfb0*/  @P0 BRA `(.L_x_1051) ;  /* 0x0000000400a40947 */ /* 0x000fea0003800000 */
[C---:B-1----:R-:W-:Y:S01]  /*4bfc0*/  PRMT R16, R5.reuse, 0x7771, RZ ;  /* 0x0000777105107816 */ /* 0x042fe200000000ff */
[----:B------:R-:W-:Y:S01]  /*4bfd0*/  IMAD.MOV.U32 R20, RZ, RZ, R10 ;  /* 0x000000ffff147224 */ /* 0x000fe200078e000a */
[----:B------:R-:W-:Y:S01]  /*4bfe0*/  PRMT R5, R5, 0x7770, RZ ;  /* 0x0000777005057816 */ /* 0x000fe200000000ff */
[----:B------:R-:W-:Y:S01]  /*4bff0*/  IMAD.MOV.U32 R21, RZ, RZ, R11 ;  /* 0x000000ffff157224 */ /* 0x000fe200078e000b */
[----:B------:R-:W-:Y:S01]  /*4c000*/  STL.64 [R1+0x318], R8 ;  /* 0x0003180801007387 */ /* 0x000fe20000100a00 */
[----:B------:R-:W-:Y:S01]  /*4c010*/  IMAD.MOV.U32 R22, RZ, RZ, R12 ;  /* 0x000000ffff167224 */ /* 0x000fe200078e000c */
[----:B------:R-:W-:Y:S01]  /*4c020*/  PRMT R5, R5, 0x3340, R16 ;  /* 0x0000334005057816 */ /* 0x000fe20000000010 */
[----:B------:R-:W-:Y:S01]  /*4c030*/  IMAD.MOV.U32 R23, RZ, RZ, R13 ;  /* 0x000000ffff177224 */ /* 0x000fe200078e000d */
[----:B------:R-:W-:Y:S01]  /*4c040*/  STL.64 [R1+0x340], R6 ;  /* 0x0003400601007387 */ /* 0x000fe20000100a00 */
[----:B------:R-:W-:Y:S01]  /*4c050*/  IMAD.MOV.U32 R24, RZ, RZ, R14 ;  /* 0x000000ffff187224 */ /* 0x000fe200078e000e */
[----:B------:R-:W-:Y:S01]  /*4c060*/  PRMT R27, R5, 0x5410, R0 ;  /* 0x00005410051b7816 */ /* 0x000fe20000000000 */
[----:B------:R-:W-:Y:S01]  /*4c070*/  IMAD.MOV.U32 R25, RZ, RZ, R15 ;  /* 0x000000ffff197224 */ /* 0x000fe200078e000f */
[----:B------:R-:W-:Y:S01]  /*4c080*/  PRMT R0, R80, 0x7604, R79 ;  /* 0x0000760450007816 */ /* 0x000fe2000000004f */
[----:B------:R-:W-:Y:S01]  /*4c090*/  IMAD.MOV.U32 R26, RZ, RZ, R4 ;  /* 0x000000ffff1a7224 */ /* 0x000fe200078e0004 */
[----:B------:R0:W-:Y:S01]  /*4c0a0*/  STL.128 [R1+0x320], R20 ;  /* 0x0003201401007387 */ /* 0x0001e20000100c00 */
[----:B------:R-:W-:Y:S01]  /*4c0b0*/  IMAD.MOV.U32 R210, RZ, RZ, R2 ;  /* 0x000000ffffd27224 */ /* 0x000fe200078e0002 */
[----:B------:R-:W-:Y:S01]  /*4c0c0*/  PRMT R31, R50, 0x7610, R31 ;  /* 0x00007610321f7816 */ /* 0x000fe2000000001f */
[----:B------:R-:W-:Y:S01]  /*4c0d0*/  IMAD.MOV.U32 R211, RZ, RZ, R3 ;  /* 0x000000ffffd37224 */ /* 0x000fe200078e0003 */
[----:B------:R-:W-:Y:S01]  /*4c0e0*/  STL.U16 [R1+0x348], R0 ;  /* 0x0003480001007387 */ /* 0x000fe20000100400 */
[----:B------:R-:W-:Y:S01]  /*4c0f0*/  PRMT R30, R49, 0x7610, R30 ;  /* 0x00007610311e7816 */ /* 0x000fe2000000001e */
[----:B------:R-:W-:Y:S01]  /*4c100*/  IMAD.MOV.U32 R192, RZ, RZ, R82 ;  /* 0x000000ffffc07224 */ /* 0x000fe200078e0052 */
[----:B------:R-:W-:Y:S01]  /*4c110*/  PRMT R29, R48, 0x7610, R29 ;  /* 0x00007610301d7816 */ /* 0x000fe2000000001d */
[----:B------:R1:W-:Y:S01]  /*4c120*/  STL.128 [R1+0x330], R24 ;  /* 0x0003301801007387 */ /* 0x0003e20000100c00 */
[----:B------:R-:W-:Y:S01]  /*4c130*/  PRMT R28, R47, 0x7610, R28 ;  /* 0x000076102f1c7816 */ /* 0x000fe2000000001c */
[----:B------:R-:W-:Y:S01]  /*4c140*/  IMAD.MOV.U32 R193, RZ, RZ, R83 ;  /* 0x000000ffffc17224 */ /* 0x000fe200078e0053 */
[----:B------:R-:W-:Y:S01]  /*4c150*/  PRMT R18, R38, 0x7610, R18 ;  /* 0x0000761026127816 */ /* 0x000fe20000000012 */
[----:B------:R-:W-:Y:S01]  /*4c160*/  STL [R1+0x34c], R17 ;  /* 0x00034c1101007387 */ /* 0x000fe20000100800 */
[----:B------:R-:W-:-:S02]  /*4c170*/  PRMT R16, R36, 0x7610, R16 ;  /* 0x0000761024107816 */ /* 0x000fc40000000010 */
[----:B------:R-:W-:Y:S01]  /*4c180*/  PRMT R15, R35, 0x7610, R15 ;  /* 0x00007610230f7816 */ /* 0x000fe2000000000f */
[----:B------:R-:W-:Y:S01]  /*4c190*/  STL.64 [R1+0x350], R2 ;  /* 0x0003500201007387 */ /* 0x000fe20000100a00 */
[----:B0-----:R-:W-:Y:S02]  /*4c1a0*/  PRMT R23, R42, 0x7610, R23 ;  /* 0x000076102a177816 */ /* 0x001fe40000000017 */
[----:B------:R-:W-:Y:S01]  /*4c1b0*/  PRMT R22, R41, 0x7610, R22 ;  /* 0x0000761029167816 */ /* 0x000fe20000000016 */
[----:B------:R0:W-:Y:S01]  /*4c1c0*/  STL [R1+0x4b0], R17 ;  /* 0x0004b01101007387 */ /* 0x0001e20000100800 */
[----:B------:R-:W-:Y:S02]  /*4c1d0*/  PRMT R21, R40, 0x7610, R21 ;  /* 0x0000761028157816 */ /* 0x000fe40000000015 */
[----:B------:R-:W-:Y:S01]  /*4c1e0*/  PRMT R20, R39, 0x7610, R20 ;  /* 0x0000761027147816 */ /* 0x000fe20000000014 */
[----:B------:R2:W-:Y:S01]  /*4c1f0*/  STL.64 [R1+0x310], R82 ;  /* 0x0003105201007387 */ /* 0x0005e20000100a00 */
[----:B-1----:R-:W-:-:S02]  /*4c200*/  PRMT R27, R46, 0x7610, R27 ;  /* 0x000076102e1b7816 */ /* 0x002fc4000000001b */
        /* <DEDUP_REMOVED lines=68> */
.L_x_1051:
[----:B------:R-:W-:Y:S05]  /*4c650*/  WARPSYNC.ALL ;  /* 0x0000000000007948 */ /* 0x000fea0003800000 */
[----:B------:R-:W-:Y:S01]  /*4c660*/  ISETP.NE.AND P0, PT, R81, RZ, PT ;  /* 0x000000ff5100720c */ /* 0x000fe20003f05270 */
[----:B--23--:R-:W2:Y:S01]  /*4c670*/  S2R R3, SR_CgaCtaId ;  /* 0x0000000000037919 */ /* 0x00cea20000008800 */
[----:B-1----:R-:W-:Y:S01]  /*4c680*/  MOV R24, 0x400 ;  /* 0x0000040000187802 */ /* 0x002fe20000000f00 */
[----:B------:R-:W-:Y:S01]  /*4c690*/  BSSY.RECONVERGENT B1, `(.L_x_1066) ;  /* 0x0000242000017945 */ /* 0x000fe20003800200 */
[----:B------:R-:W-:Y:S02]  /*4c6a0*/  BAR.SYNC.DEFER_BLOCKING 0x0 ;  /* 0x0000000000007b1d */ /* 0x000fe40000010000 */
[----:B--2---:R-:W-:-:S05]  /*4c6b0*/  LEA R24, R3, R24, 0x18 ;  /* 0x0000001803187211 */ /* 0x004fca00078ec0ff */
[----:B------:R-:W1:Y:S04]  /*4c6c0*/  LDS.U16 R18, [R24+0x280] ;  /* 0x0002800018127984 */ /* 0x000e680000000400 */
[----:B------:R-:W2:Y:S04]  /*4c6d0*/  LDS.128 R4, [R24+0x260] ;  /* 0x0002600018047984 */ /* 0x000ea80000000c00 */
[----:B------:R-:W3:Y:S04]  /*4c6e0*/  LDS.128 R8, [R24+0x270] ;  /* 0x0002700018087984 */ /* 0x000ee80000000c00 */
[----:B0-----:R-:W0:Y:S04]  /*4c6f0*/  LDS.128 R12, [R24+0x250] ;  /* 0x00025000180c7984 */ /* 0x001e280000000c00 */
[----:B------:R-:W4:Y:S04]  /*4c700*/  LDS.64 R16, [R24+0x248] ;  /* 0x0002480018107984 */ /* 0x000f280000000a00 */
[----:B------:R-:W5:Y:S04]  /*4c710*/  LDS R0, [R24+0x284] ;  /* 0x0002840018007984 */ /* 0x000f680000000800 */
[----:B------:R-:W5:Y:S01]  /*4c720*/  LDS.64 R2, [R24+0x288] ;  /* 0x0002880018027984 */ /* 0x000f620000000a00 */
[----:B-1----:R-:W-:-:S03]  /*4c730*/  PRMT R18, R18, 0x7710, RZ ;  /* 0x0000771012127816 */ /* 0x002fc600000000ff */
[----:B--2---:R1:W-:Y:S04]  /*4c740*/  STL.128 [R1+0x2e0], R4 ;  /* 0x0002e00401007387 */ /* 0x0043e80000100c00 */
[----:B---3--:R1:W-:Y:S04]  /*4c750*/  STL.128 [R1+0x2f0], R8 ;  /* 0x0002f00801007387 */ /* 0x0083e80000100c00 */
[----:B------:R1:W-:Y:S04]  /*4c760*/  STL.U16 [R1+0x300], R18 ;  /* 0x0003001201007387 */ /* 0x0003e80000100400 */
[----:B0-----:R1:W-:Y:S04]  /*4c770*/  STL.128 [R1+0x2d0], R12 ;  /* 0x0002d00c01007387 */ /* 0x0013e80000100c00 */
[----:B----4-:R1:W-:Y:S04]  /*4c780*/  STL.64 [R1+0x2c8], R16 ;  /* 0x0002c81001007387 */ /* 0x0103e80000100a00 */
[----:B-----5:R1:W-:Y:S04]  /*4c790*/  STL [R1+0x304], R0 ;  /* 0x0003040001007387 */ /* 0x0203e80000100800 */
[----:B------:R1:W-:Y:S01]  /*4c7a0*/  STL.64 [R1+0x308], R2 ;  /* 0x0003080201007387 */ /* 0x0003e20000100a00 */
[----:B------:R-:W-:Y:S05]  /*4c7b0*/  @!P0 BRA `(.L_x_1067) ;  /* 0x0000002000bc8947 */ /* 0x000fea0003800000 */
[----:B------:R-:W-:Y:S01]  /*4c7c0*/  ISETP.NE.U32.AND P0, PT, R192, RZ, PT ;  /* 0x000000ffc000720c */ /* 0x000fe20003f05070 */
[----:B------:R-:W-:Y:S01]  /*4c7d0*/  BSSY.RECONVERGENT B0, `(.L_x_1068) ;  /* 0x00000e1000007945 */ /* 0x000fe20003800200 */
[----:B------:R-:W-:Y:S02]  /*4c7e0*/  IADD3 R192, P1, PT, R16, R192, RZ ;  /* 0x000000c010c07210 */ /* 0x000fe40007f3e0ff */
[----:B------:R-:W-:-:S03]  /*4c7f0*/  ISETP.NE.AND.EX P0, PT, R193, RZ, PT, P0 ;  /* 0x000000ffc100720c */ /* 0x000fc60003f05300 */
[----:B------:R-:W-:-:S10]  /*4c800*/  IMAD.X R193, R17, 0x1, R193, P1 ;  /* 0x0000000111c17824 */ /* 0x000fd400008e06c1 */
[----:B------:R-:W-:Y:S05]  /*4c810*/  @P0 BRA `(.L_x_1069) ;  /* 0x0000000c00700947 */ /* 0x000fea0003800000 */
[----:B------:R-:W2:Y:S01]  /*4c820*/  LDL.LU R19, [R1+0x4b0] ;  /* 0x0004b00001137983 */ /* 0x000ea20000300800 */
[----:B-1----:R-:W-:Y:S01]  /*4c830*/  DADD R2, R210, R2 ;  /* 0x00000000d2027229 */ /* 0x002fe20000000002 */
[----:B------:R-:W-:Y:S01]  /*4c840*/  BSSY.RECONVERGENT B2, `(.L_x_1070) ;  /* 0x000000d000027945 */ /* 0x000fe20003800200 */
[----:B------:R-:W-:Y:S01]  /*4c850*/  PRMT R12, R12, 0x7770, RZ ;  /* 0x000077700c0c7816 */ /* 0x000fe200000000ff */
[----:B------:R0:W-:Y:S01]  /*4c860*/  STL.U8 [R1], RZ ;  /* 0x000000ff01007387 */ /* 0x0001e20000100000 */
[----:B------:R-:W-:-:S03]  /*4c870*/  IMAD.MOV.U32 R4, RZ, RZ, RZ ;  /* 0x000000ffff047224 */ /* 0x000fc600078e00ff */
[----:B------:R0:W-:Y:S01]  /*4c880*/  STL.64 [R1+0x38], R2 ;  /* 0x0000380201007387 */ /* 0x0001e20000100a00 */
[----:B--2---:R-:W-:-:S05]  /*4c890*/  IMAD.IADD R0, R19, 0x1, R0 ;  /* 0x0000000113007824 */ /* 0x004fca00078e0200 */
[----:B------:R0:W-:Y:S02]  /*4c8a0*/  STL [R1+0x34], R0 ;  /* 0x0000340001007387 */ /* 0x0001e40000100800 */
.L_x_1071:
[----:B0-----:R-:W-:-:S06]  /*4c8b0*/  IMAD.IADD R0, R1, 0x1, R4 ;  /* 0x0000000101007824 */ /* 0x001fcc00078e0204 */
[----:B------:R-:W2:Y:S01]  /*4c8c0*/  LDL.U8 R0, [R0] ;  /* 0x0000000000007983 */ /* 0x000ea20000100000 */
[----:B------:R-:W-:Y:S02]  /*4c8d0*/  IMAD.MOV.U32 R2, RZ, RZ, R4 ;  /* 0x000000ffff027224 */ /* 0x000fe400078e0004 */
[----:B------:R-:W-:Y:S01]  /*4c8e0*/  VIADD R4, R4, 0x1 ;  /* 0x0000000104047836 */ /* 0x000fe20000000000 */
[----:B--2---:R-:W-:-:S13]  /*4c8f0*/  ISETP.NE.AND P0, PT, R0, RZ, PT ;  /* 0x000000ff0000720c */ /* 0x004fda0003f05270 */
[----:B------:R-:W-:Y:S05]  /*4c900*/  @P0 BRA `(.L_x_1071) ;  /* 0xfffffffc00e80947 */ /* 0x000fea000383ffff */
[----:B------:R-:W-:Y:S05]  /*4c910*/  BSYNC.RECONVERGENT B2 ;  /* 0x0000000000027941 */ /* 0x000fea0003800200 */
.L_x_1070:
[----:B------:R-:W-:Y:S01]  /*4c920*/  ISETP.NE.AND P0, PT, R12, RZ, PT ;  /* 0x000000ff0c00720c */ /* 0x000fe20003f05270 */
[----:B------:R-:W-:-:S12]  /*4c930*/  IMAD.MOV.U32 R0, RZ, RZ, R2 ;  /* 0x000000ffff007224 */ /* 0x000fd800078e0002 */
[----:B------:R-:W-:Y:S05]  /*4c940*/  @!P0 BRA `(.L_x_1072) ;  /* 0x0000000000348947 */ /* 0x000fea0003800000 */
[----:B------:R-:W-:Y:S01]  /*4c950*/  BSSY.RECONVERGENT B2, `(.L_x_1073) ;  /* 0x000000b000027945 */ /* 0x000fe20003800200 */
[----:B------:R-:W-:-:S07]  /*4c960*/  IMAD.MOV.U32 R0, RZ, RZ, RZ ;  /* 0x000000ffff007224 */ /* 0x000fce00078e00ff */
.L_x_1074:
        /* <DEDUP_REMOVED lines=10> */
.L_x_1073:
[----:B------:R-:W-:-:S07]  /*4ca10*/  IMAD.MOV.U32 R0, RZ, RZ, R4 ;  /* 0x000000ffff007224 */ /* 0x000fce00078e0004 */
.L_x_1072:
[----:B------:R-:W-:Y:S01]  /*4ca20*/  IMAD.IADD R2, R1, 0x1, R0 ;  /* 0x0000000101027824 */ /* 0x000fe200078e0200 */
[----:B------:R-:W-:Y:S01]  /*4ca30*/  BSSY.RECONVERGENT B2, `(.L_x_1075) ;  /* 0x0000009000027945 */ /* 0x000fe20003800200 */
[----:B------:R-:W-:-:S03]  /*4ca40*/  IMAD.MOV.U32 R0, RZ, RZ, RZ ;  /* 0x000000ffff007224 */ /* 0x000fc600078e00ff */
[----:B------:R0:W-:Y:S04]  /*4ca50*/  STL.U8 [R2+0x1], RZ ;  /* 0x000001ff02007387 */ /* 0x0001e80000100000 */
.L_x_1076:
[----:B------:R-:W-:-:S05]  /*4ca60*/  IMAD.IADD R3, R1, 0x1, R0 ;  /* 0x0000000101037824 */ /* 0x000fca00078e0200 */
[----:B0-----:R-:W2:Y:S02]  /*4ca70*/  LDL.U8 R2, [R3] ;  /* 0x0000000003027983 */ /* 0x001ea40000100000 */
[----:B--2---:R-:W-:Y:S01]  /*4ca80*/  ISETP.NE.AND P0, PT, R2, RZ, PT ;  /* 0x000000ff0200720c */ /* 0x004fe20003f05270 */
[----:B------:R-:W-:Y:S02]  /*4ca90*/  IMAD.MOV.U32 R2, RZ, RZ, R0 ;  /* 0x000000ffff027224 */ /* 0x000fe400078e0000 */
[----:B------:R-:W-:-:S10]  /*4caa0*/  VIADD R0, R0, 0x1 ;  /* 0x0000000100007836 */ /* 0x000fd40000000000 */
[----:B------:R-:W-:Y:S05]  /*4cab0*/  @P0 BRA `(.L_x_1076) ;  /* 0xfffffffc00e80947 */ /* 0x000fea000383ffff */
[----:B------:R-:W-:Y:S05]  /*4cac0*/  BSYNC.RECONVERGENT B2 ;  /* 0x0000000000027941 */ /* 0x000fea0003800200 */
.L_x_1075:
[----:B------:R-:W2:Y:S01]  /*4cad0*/  LDL.LU R4, [R1+0x4e8] ;  /* 0x0004e80001047983 */ /* 0x000ea20000300800 */
[----:B------:R-:W-:Y:S01]  /*4cae0*/  BSSY.RECONVERGENT B2, `(.L_x_1077) ;  /* 0x0000011000027945 */ /* 0x000fe20003800200 */
[----:B------:R-:W-:Y:S01]  /*4caf0*/  IMAD.MOV.U32 R0, RZ, RZ, R2 ;  /* 0x000000ffff007224 */ /* 0x000fe200078e0002 */
[----:B--2---:R-:W-:-:S13]  /*4cb00*/  LOP3.LUT P0, RZ, R4, 0xff, RZ, 0xc0, !PT ;  /* 0x000000ff04ff7812 */ /* 0x004fda000780c0ff */
[----:B------:R-:W-:Y:S05]  /*4cb10*/  @!P0 BRA `(.L_x_1078) ;  /* 0x0000000000348947 */ /* 0x000fea0003800000 */
[----:B------:R-:W-:Y:S01]  /*4cb20*/  BSSY.RECONVERGENT B3, `(.L_x_1079) ;  /* 0x000000b000037945 */ /* 0x000fe20003800200 */
[----:B------:R-:W-:-:S07]  /*4cb30*/  IMAD.MOV.U32 R0, RZ, RZ, RZ ;  /* 0x000000ffff007224 */ /* 0x000fce00078e00ff */
.L_x_1080:
        /* <DEDUP_REMOVED lines=10> */
.L_x_1079:
[----:B------:R-:W-:-:S07]  /*4cbe0*/  IMAD.MOV.U32 R0, RZ, RZ, R4 ;  /* 0x000000ffff007224 */ /* 0x000fce00078e0004 */
.L_x_1078:
[----:B------:R-:W-:Y:S05]  /*4cbf0*/  BSYNC.RECONVERGENT B2 ;  /* 0x0000000000027941 */ /* 0x000fea0003800200 */
.L_x_1077:
[----:B------:R-:W-:-:S05]  /*4cc00*/  IMAD.IADD R16, R1, 0x1, R0 ;  /* 0x0000000101107824 */ /* 0x000fca00078e0200 */
[----:B------:R0:W-:Y:S04]  /*4cc10*/  STL.U8 [R16+0x1], RZ ;  /* 0x000001ff10007387 */ /* 0x0001e80000100000 */
[----:B------:R-:W0:Y:S04]  /*4cc20*/  LDL.128 R12, [R1] ;  /* 0x00000000010c7983 */ /* 0x000e280000100c00 */
[----:B------:R-:W2:Y:S04]  /*4cc30*/  LDL R2, [R1+0x34] ;  /* 0x0000340001027983 */ /* 0x000ea80000100800 */
[----:B------:R-:W3:Y:S04]  /*4cc40*/  LDL.128 R4, [R1+0x10] ;  /* 0x0000100001047983 */ /* 0x000ee80000100c00 */
[----:B------:R-:W4:Y:S04]  /*4cc50*/  LDL.128 R8, [R1+0x20] ;  /* 0x0000200001087983 */ /* 0x000f280000100c00 */
[----:B------:R-:W4:Y:S04]  /*4cc60*/  LDL.U16 R21, [R1+0x30] ;  /* 0x0000300001157983 */ /* 0x000f280000100400 */
[----:B------:R1:W5:Y:S01]  /*4cc70*/  LDL.64 R210, [R1+0x38] ;  /* 0x0000380001d27983 */ /* 0x0003620000100a00 */
[----:B0-----:R-:W-:-:S02]  /*4cc80*/  PRMT R16, R13, 0x7770, RZ ;  /* 0x000077700d107816 */ /* 0x001fc400000000ff */
[C---:B------:R-:W-:Y:S01]  /*4cc90*/  PRMT R17, R13.reuse, 0x7771, RZ ;  /* 0x000077710d117816 */ /* 0x040fe200000000ff */
[----:B--2---:R0:W-:Y:S01]  /*4cca0*/  STL [R1+0x4b0], R2 ;  /* 0x0004b00201007387 */ /* 0x0041e20000100800 */
[C---:B------:R-:W-:Y:S02]  /*4ccb0*/  PRMT R18, R13.reuse, 0x7772, RZ ;  /* 0x000077720d127816 */ /* 0x040fe400000000ff */
[C---:B------:R-:W-:Y:S02]  /*4ccc0*/  PRMT R0, R12.reuse, 0x7770, RZ ;  /* 0x000077700c007816 */ /* 0x040fe400000000ff */
[----:B------:R-:W-:Y:S02]  /*4ccd0*/  PRMT R3, R12, 0x7772, RZ ;  /* 0x000077720c037816 */ /* 0x000fe400000000ff */
[----:B------:R-:W-:Y:S02]  /*4cce0*/  PRMT R13, R13, 0x7773, RZ ;  /* 0x000077730d0d7816 */ /* 0x000fe400000000ff */
[----:B------:R-:W-:-:S02]  /*4ccf0*/  PRMT R19, R14, 0x7770, RZ ;  /* 0x000077700e137816 */ /* 0x000fc400000000ff */
[----:B0-----:R-:W-:Y:S02]  /*4cd00*/  PRMT R2, R12, 0x7771, RZ ;  /* 0x000077710c027816 */ /* 0x001fe400000000ff */
        /* <DEDUP_REMOVED lines=141> */
.L_x_1069:
[----:B------:R-:W-:Y:S05]  /*4d5e0*/  BSYNC.RECONVERGENT B0 ;  /* 0x0000000000007941 */ /* 0x000fea0003800200 */
.L_x_1068:
        /* <DEDUP_REMOVED lines=62> */
[----:B------:R-:W2:Y:S01]  /*4d9d0*/  LDL R6, [R1+0x5b8] ;  /* 0x0005b80001067983 */ /* 0x000ea20000100800 */
[----:B------:R-:W-:-:S02]  /*4d9e0*/  IMAD.MOV.U32 R9, RZ, RZ, R7 ;  /* 0x000000ffff097224 */ /* 0x000fc400078e0007 */
[----:B------:R-:W-:Y:S02]  /*4d9f0*/  IMAD.MOV.U32 R7, RZ, RZ, R5 ;  /* 0x000000ffff077224 */ /* 0x000fe400078e0005 */
[----:B------:R-:W-:Y:S02]  /*4da00*/  IMAD.MOV.U32 R5, RZ, RZ, R4 ;  /* 0x000000ffff057224 */ /* 0x000fe400078e0004 */
[----:B------:R-:W3:Y:S01]  /*4da10*/  LDL R4, [R1+0x5fc] ;  /* 0x0005fc0001047983 */ /* 0x000ee20000100800 */
        /* <DEDUP_REMOVED lines=37> */
[----:B------:R-:W4:Y:S01]  /*4dc70*/  LDL R5, [R1+0x5c0] ;  /* 0x0005c00001057983 */ /* 0x000f220000100800 */
        /* <DEDUP_REMOVED lines=39> */
[----:B---3--:R-:W-:Y:S02]  /*4def0*/  IMAD.MOV.U32 R7, RZ, RZ, R4 ;  /* 0x000000ffff077224 */ /* 0x008fe400078e0004 */
[----:B------:R-:W-:Y:S02]  /*4df00*/  IMAD.MOV.U32 R4, RZ, RZ, R2 ;  /* 0x000000ffff047224 */ /* 0x000fe400078e0002 */
[----:B------:R-:W-:Y:S01]  /*4df10*/  IMAD.MOV.U32 R9, RZ, RZ, R7 ;  /* 0x000000ffff097224 */ /* 0x000fe200078e0007 */
[----:B------:R-:W-:Y:S01]  /*4df20*/  LOP3.LUT R0, R0, 0xffff, RZ, 0xc0, !PT ;  /* 0x0000ffff00007812 */ /* 0x000fe200078ec0ff */
[----:B------:R-:W-:Y:S01]  /*4df30*/  IMAD.MOV.U32 R40, RZ, RZ, R39 ;  /* 0x000000ffff287224 */ /* 0x000fe200078e0027 */
[----:B------:R-:W-:Y:S01]  /*4df40*/  LOP3.LUT R3, R3, 0xffff, RZ, 0xc0, !PT ;  /* 0x0000ffff03037812 */ /* 0x000fe200078ec0ff */
[----:B------:R-:W-:Y:S01]  /*4df50*/  IMAD.MOV.U32 R21, RZ, RZ, R9 ;  /* 0x000000ffff157224 */ /* 0x000fe200078e0009 */
[----:B--2---:R-:W-:Y:S01]  /*4df60*/  LOP3.LUT R6, R6, 0xffff, RZ, 0xc0, !PT ;  /* 0x0000ffff06067812 */ /* 0x004fe200078ec0ff */
[----:B------:R-:W-:Y:S01]  /*4df70*/  IMAD.MOV.U32 R9, RZ, RZ, R4 ;  /* 0x000000ffff097224 */ /* 0x000fe200078e0004 */
[----:B------:R-:W2:Y:S03]  /*4df80*/  LDL R2, [R1+0x5c4] ;  /* 0x0005c40001027983 */ /* 0x000ea60000100800 */
[----:B------:R-:W-:Y:S01]  /*4df90*/  IMAD.MOV.U32 R22, RZ, RZ, R9 ;  /* 0x000000ffff167224 */ /* 0x000fe200078e0009 */
[----:B------:R-:W3:Y:S04]  /*4dfa0*/  LDL R4, [R1+0x5c8] ;  /* 0x0005c80001047983 */ /* 0x000ee80000100800 */
[----:B------:R-:W4:Y:S04]  /*4dfb0*/  LDL R9, [R1+0x4e8] ;  /* 0x0004e80001097983 */ /* 0x000f280000100800 */
[----:B------:R-:W2:Y:S01]  /*4dfc0*/  LDL R7, [R1+0x5cc] ;  /* 0x0005cc0001077983 */ /* 0x000ea20000100800 */
[----:B---3--:R-:W-:-:S02]  /*4dfd0*/  LOP3.LUT R4, R4, 0xffff, RZ, 0xc0, !PT ;  /* 0x0000ffff04047812 */ /* 0x008fc400078ec0ff */
[----:B----4-:R-:W-:-:S04]  /*4dfe0*/  LOP3.LUT R9, R9, 0xffff, RZ, 0xc0, !PT ;  /* 0x0000ffff09097812 */ /* 0x010fc800078ec0ff */
[----:B------:R-:W-:Y:S02]  /*4dff0*/  PRMT R9, R9, 0x3340, R4 ;  /* 0x0000334009097816 */ /* 0x000fe40000000004 */
[----:B------:R-:W-:Y:S02]  /*4e000*/  LOP3.LUT R4, R40, 0xffff, RZ, 0xc0, !PT ;  /* 0x0000ffff28047812 */ /* 0x000fe400078ec0ff */
[----:B------:R-:W3:Y:S01]  /*4e010*/  LDL R40, [R1+0x610] ;  /* 0x0006100001287983 */ /* 0x000ee20000100800 */
[----:B------:R-:W-:-:S04]  /*4e020*/  LOP3.LUT R5, R5, 0xffff, RZ, 0xc0, !PT ;  /* 0x0000ffff05057812 */ /* 0x000fc800078ec0ff */
[----:B------:R-:W-:Y:S02]  /*4e030*/  PRMT R0, R5, 0x3340, R0 ;  /* 0x0000334005007816 */ /* 0x000fe40000000000 */
[----:B---3--:R-:W-:Y:S02]  /*4e040*/  LOP3.LUT R5, R40, 0xffff, RZ, 0xc0, !PT ;  /* 0x0000ffff28057812 */ /* 0x008fe400078ec0ff */
[----:B------:R-:W3:Y:S01]  /*4e050*/  LDL R40, [R1+0x5a8] ;  /* 0x0005a80001287983 */ /* 0x000ee20000100800 */
[----:B------:R-:W-:Y:S01]  /*4e060*/  PRMT R3, R6, 0x3340, R3 ;  /* 0x0000334006037816 */ /* 0x000fe20000000003 */
        /* <DEDUP_REMOVED lines=12> */
[----:B------:R-:W4:Y:S01]  /*4e130*/  LDL R22, [R1+0x5ec] ;  /* 0x0005ec0001167983 */ /* 0x000f220000100800 */
[----:B---3--:R-:W-:-:S03]  /*4e140*/  LOP3.LUT R6, R40, 0xffff, RZ, 0xc0, !PT ;  /* 0x0000ffff28067812 */ /* 0x008fc600078ec0ff */
[----:B------:R-:W3:Y:S01]  /*4e150*/  LDL R40, [R1+0x614] ;  /* 0x0006140001287983 */ /* 0x000ee20000100800 */
[----:B--2---:R-:W-:Y:S02]  /*4e160*/  LOP3.LUT R2, R2, 0xffff, RZ, 0xc0, !PT ;  /* 0x0000ffff02027812 */ /* 0x004fe400078ec0ff */
[----:B------:R-:W-:-:S04]  /*4e170*/  LOP3.LUT R7, R7, 0xffff, RZ, 0xc0, !PT ;  /* 0x0000ffff07077812 */ /* 0x000fc800078ec0ff */
[----:B------:R-:W-:Y:S02]  /*4e180*/  PRMT R2, R7, 0x3340, R2 ;  /* 0x0000334007027816 */ /* 0x000fe40000000002 */
[----:B---3--:R-:W-:Y:S01]  /*4e190*/  LOP3.LUT R7, R40, 0xffff, RZ, 0xc0, !PT ;  /* 0x0000ffff28077812 */ /* 0x008fe200078ec0ff */
        /* <DEDUP_REMOVED lines=15> */
[----:B----4-:R-:W-:Y:S02]  /*4e290*/  IMAD.MOV.U32 R23, RZ, RZ, R22 ;  /* 0x000000ffff177224 */ /* 0x010fe400078e0016 */
        /* <DEDUP_REMOVED lines=15> */
[----:B------:R-:W2:Y:S01]  /*4e390*/  LDL R8, [R1+0x5ac] ;  /* 0x0005ac0001087983 */ /* 0x000ea20000100800 */
[----:B------:R-:W-:-:S03]  /*4e3a0*/  IMAD.MOV.U32 R44, RZ, RZ, R43 ;  /* 0x000000ffff2c7224 */ /* 0x000fc600078e002b */
[----:B------:R-:W3:Y:S01]  /*4e3b0*/  LDL R11, [R1+0x618] ;  /* 0x00061800010b7983 */ /* 0x000ee20000100800 */
[----:B------:R-:W-:Y:S02]  /*4e3c0*/  PRMT R6, R7, 0x3340, R6 ;  /* 0x0000334007067816 */ /* 0x000fe40000000006 */
[----:B------:R-:W-:Y:S02]  /*4e3d0*/  LOP3.LUT R7, R44, 0xffff, RZ, 0xc0, !PT ;  /* 0x0000ffff2c077812 */ /* 0x000fe400078ec0ff */
[----:B------:R-:W4:Y:S01]  /*4e3e0*/  LDL R44, [R1+0x600] ;  /* 0x00060000012c7983 */ /* 0x000f220000100800 */
[----:B------:R-:W-:Y:S02]  /*4e3f0*/  IMAD.MOV.U32 R41, RZ, RZ, R40 ;  /* 0x000000ffff297224 */ /* 0x000fe400078e0028 */
[----:B------:R-:W-:Y:S02]  /*4e400*/  IMAD.MOV.U32 R40, RZ, RZ, R39 ;  /* 0x000000ffff287224 */ /* 0x000fe400078e0027 */
[----:B------:R-:W-:-:S02]  /*4e410*/  IMAD.MOV.U32 R39, RZ, RZ, R38 ;  /* 0x000000ffff277224 */ /* 0x000fc400078e0026 */
[----:B------:R-:W-:Y:S02]  /*4e420*/  IMAD.MOV.U32 R38, RZ, RZ, R37 ;  /* 0x000000ffff267224 */ /* 0x000fe400078e0025 */
[----:B------:R-:W-:Y:S02]  /*4e430*/  IMAD.MOV.U32 R37, RZ, RZ, R13 ;  /* 0x000000ffff257224 */ /* 0x000fe400078e000d */
[----:B------:R-:W-:Y:S02]  /*4e440*/  IMAD.MOV.U32 R13, RZ, RZ, R10 ;  /* 0x000000ffff0d7224 */ /* 0x000fe400078e000a */
[----:B------:R-:W-:Y:S01]  /*4e450*/  IMAD.MOV.U32 R42, RZ, RZ, R41 ;  /* 0x000000ffff2a7224 */ /* 0x000fe200078e0029 */
[----:B------:R-:W4:Y:S01]  /*4e460*/  LDL R10, [R1+0x5b0] ;  /* 0x0005b000010a7983 */ /* 0x000f220000100800 */
[----:B------:R-:W-:Y:S02]  /*4e470*/  IMAD.MOV.U32 R41, RZ, RZ, R40 ;  /* 0x000000ffff297224 */ /* 0x000fe400078e0028 */
[----:B------:R-:W-:-:S02]  /*4e480*/  IMAD.MOV.U32 R40, RZ, RZ, R39 ;  /* 0x000000ffff287224 */ /* 0x000fc400078e0027 */
[----:B------:R-:W-:Y:S02]  /*4e490*/  IMAD.MOV.U32 R39, RZ, RZ, R38 ;  /* 0x000000ffff277224 */ /* 0x000fe400078e0026 */
[----:B------:R-:W-:Y:S02]  /*4e4a0*/  IMAD.MOV.U32 R38, RZ, RZ, R37 ;  /* 0x000000ffff267224 */ /* 0x000fe400078e0025 */
[----:B------:R-:W-:Y:S02]  /*4e4b0*/  IMAD.MOV.U32 R37, RZ, RZ, R13 ;  /* 0x000000ffff257224 */ /* 0x000fe400078e000d */
[----:B------:R-:W4:Y:S01]  /*4e4c0*/  LDL R13, [R1+0x61c] ;  /* 0x00061c00010d7983 */ /* 0x000f220000100800 */
[----:B------:R-:W-:Y:S02]  /*4e4d0*/  PRMT R5, R5, 0x3340, R4 ;  /* 0x0000334005057816 */ /* 0x000fe40000000004 */
[----:B--2---:R-:W-:Y:S02]  /*4e4e0*/  LOP3.LUT R8, R8, 0xffff, RZ, 0xc0, !PT ;  /* 0x0000ffff08087812 */ /* 0x004fe400078ec0ff */
[----:B---3--:R-:W-:-:S04]  /*4e4f0*/  LOP3.LUT R11, R11, 0xffff, RZ, 0xc0, !PT ;  /* 0x0000ffff0b0b7812 */ /* 0x008fc800078ec0ff */
[----:B------:R-:W-:Y:S02]  /*4e500*/  PRMT R4, R11, 0x3340, R8 ;  /* 0x000033400b047816 */ /* 0x000fe40000000008 */
[----:B----4-:R-:W-:Y:S02]  /*4e510*/  LOP3.LUT R8, R44, 0xffff, RZ, 0xc0, !PT ;  /* 0x0000ffff2c087812 */ /* 0x010fe400078ec0ff */
[----:B------:R-:W2:Y:S01]  /*4e520*/  LDL R44, [R1+0x598] ;  /* 0x00059800012c7983 */ /* 0x000ea20000100800 */
[----:B------:R-:W-:Y:S02]  /*4e530*/  IMAD.MOV.U32 R43, RZ, RZ, R42 ;  /* 0x000000ffff2b7224 */ /* 0x000fe400078e002a */
[----:B------:R-:W-:Y:S01]  /*4e540*/  IMAD.MOV.U32 R42, RZ, RZ, R41 ;  /* 0x000000ffff2a7224 */ /* 0x000fe200078e0029 */
[----:B------:R-:W-:Y:S01]  /*4e550*/  LOP3.LUT R10, R10, 0xffff, RZ, 0xc0, !PT ;  /* 0x0000ffff0a0a7812 */ /* 0x000fe200078ec0ff */
[----:B------:R-:W-:Y:S01]  /*4e560*/  IMAD.MOV.U32 R41, RZ, RZ, R40 ;  /* 0x000000ffff297224 */ /* 0x000fe200078e0028 */
[----:B------:R-:W-:-:S04]  /*4e570*/  LOP3.LUT R13, R13, 0xffff, RZ, 0xc0, !PT ;  /* 0x0000ffff0d0d7812 */ /* 0x000fc800078ec0ff */
[----:B------:R-:W-:Y:S01]  /*4e580*/  PRMT R13, R13, 0x3340, R10 ;  /* 0x000033400d0d7816 */ /* 0x000fe2000000000a */
[----:B------:R-:W-:Y:S02]  /*4e590*/  IMAD.MOV.U32 R40, RZ, RZ, R39 ;  /* 0x000000ffff287224 */ /* 0x000fe400078e0027 */
[----:B------:R-:W-:Y:S02]  /*4e5a0*/  IMAD.MOV.U32 R39, RZ, RZ, R38 ;  /* 0x000000ffff277224 */ /* 0x000fe400078e0026 */
[----:B------:R-:W-:Y:S02]  /*4e5b0*/  IMAD.MOV.U32 R38, RZ, RZ, R37 ;  /* 0x000000ffff267224 */ /* 0x000fe400078e0025 */
[----:B------:R-:W3:Y:S01]  /*4e5c0*/  LDL R37, [R1+0x578] ;  /* 0x0005780001257983 */ /* 0x000ee20000100800 */
[----:B--2---:R-:W-:-:S03]  /*4e5d0*/  LOP3.LUT R10, R44, 0xffff, RZ, 0xc0, !PT ;  /* 0x0000ffff2c0a7812 */ /* 0x004fc600078ec0ff */
[----:B------:R-:W2:Y:S02]  /*4e5e0*/  LDL R44, [R1+0x604] ;  /* 0x00060400012c7983 */ /* 0x000ea40000100800 */
[----:B--2---:R-:W-:Y:S01]  /*4e5f0*/  LOP3.LUT R11, R44, 0xffff, RZ, 0xc0, !PT ;  /* 0x0000ffff2c0b7812 */ /* 0x004fe200078ec0ff */
        /* <DEDUP_REMOVED lines=9> */
[----:B------:R-:W2:Y:S01]  /*4e690*/  LDL R12, [R1+0x59c] ;  /* 0x00059c00010c7983 */ /* 0x000ea20000100800 */
[----:B------:R-:W-:Y:S02]  /*4e6a0*/  LOP3.LUT R15, R15, 0xffff, RZ, 0xc0, !PT ;  /* 0x0000ffff0f0f7812 */ /* 0x000fe400078ec0ff */
[----:B------:R-:W-:-:S02]  /*4e6b0*/  LOP3.LUT R14, R14, 0xffff, RZ, 0xc0, !PT ;  /* 0x0000ffff0e0e7812 */ /* 0x000fc400078ec0ff */
[----:B------:R-:W-:Y:S02]  /*4e6c0*/  LOP3.LUT R17, R17, 0xffff, RZ, 0xc0, !PT ;  /* 0x0000ffff11117812 */ /* 0x000fe400078ec0ff */
        /* <DEDUP_REMOVED lines=40> */
[----:B------:R0:W-:Y:S04]  /*4e950*/  STL.64 [R1+0x310], R192 ;  /* 0x000310c001007387 */ /* 0x0001e80000100a00 */
[----:B------:R0:W-:Y:S04]  /*4e960*/  STL.U16 [R1+0x348], R0 ;  /* 0x0003480001007387 */ /* 0x0001e80000100400 */
[----:B------:R0:W-:Y:S04]  /*4e970*/  STL.64 [R1+0x318], R2 ;  /* 0x0003180201007387 */ /* 0x0001e80000100a00 */
[----:B------:R0:W-:Y:S04]  /*4e980*/  STL [R1+0x34c], R30 ;  /* 0x00034c1e01007387 */ /* 0x0001e80000100800 */
[----:B-----5:R0:W-:Y:S01]  /*4e990*/  STL.64 [R1+0x350], R210 ;  /* 0x000350d201007387 */ /* 0x0201e20000100a00 */
        /* <DEDUP_REMOVED lines=13> */
[----:B------:R-:W-:Y:S01]  /*4ea70*/  PRMT R12, R29, 0x5410, R26 ;  /* 0x000054101d0c7816 */ /* 0x000fe2000000001a */
[----:B------:R0:W-:Y:S04]  /*4ea80*/  STL.128 [R1+0x320], R4 ;  /* 0x0003200401007387 */ /* 0x0001e80000100c00 */
[----:B------:R0:W-:Y:S04]  /*4ea90*/  STL.128 [R1+0x330], R8 ;  /* 0x0003300801007387 */ /* 0x0001e80000100c00 */
[----:B------:R0:W-:Y:S02]  /*4eaa0*/  STL.64 [R1+0x340], R12 ;  /* 0x0003400c01007387 */ /* 0x0001e40000100a00 */
.L_x_1067:
[----:B------:R-:W-:Y:S05]  /*4eab0*/  BSYNC.RECONVERGENT B1 ;  /* 0x0000000000017941 */ /* 0x000fea0003800200 */
.L_x_1066:
[----:B------:R-:W2:Y:S04]  /*4eac0*/  LDL.LU R40, [R1+0x5ac] ;  /* 0x0005ac0001287983 */ /* 0x000ea80000300800 */
[----:B------:R-:W3:Y:S04]  /*4ead0*/  LDL.LU R39, [R1+0x59c] ;  /* 0x00059c0001277983 */ /* 0x000ee80000300800 */
[----:B------:R-:W4:Y:S04]  /*4eae0*/  LDL R38, [R1+0x4e4] ;  /* 0x0004e40001267983 */ /* 0x000f280000100800 */
[----:B------:R-:W5:Y:S04]  /*4eaf0*/  LDL R37, [R1+0x4e0] ;  /* 0x0004e00001257983 */ /* 0x000f680000100800 */
[----:B------:R-:W5:Y:S04]  /*4eb00*/  LDL.LU R36, [R1+0x574] ;  /* 0x0005740001247983 */ /* 0x000f680000300800 */
[----:B------:R-:W5:Y:S04]  /*4eb10*/  LDL.LU R35, [R1+0x5fc] ;  /* 0x0005fc0001237983 */ /* 0x000f680000300800 */
[----:B------:R-:W5:Y:S04]  /*4eb20*/  LDL.LU R34, [R1+0x58c] ;  /* 0x00058c0001227983 */ /* 0x000f680000300800 */
[----:B------:R-:W5:Y:S04]  /*4eb30*/  LDL.LU R33, [R1+0x57c] ;  /* 0x00057c0001217983 */ /* 0x000f680000300800 */
[----:B------:R-:W5:Y:S04]  /*4eb40*/  LDL.LU R32, [R1+0x580] ;  /* 0x0005800001207983 */ /* 0x000f680000300800 */
[----:B------:R-:W5:Y:S04]  /*4eb50*/  LDL.LU R31, [R1+0x5f8] ;  /* 0x0005f800011f7983 */ /* 0x000f680000300800 */
[----:B0-----:R-:W5:Y:S04]  /*4eb60*/  LDL.LU R30, [R1+0x590] ;  /* 0x00059000011e7983 */ /* 0x001f680000300800 */
        /* <DEDUP_REMOVED lines=18> */
[----:B------:R-:W5:Y:S04]  /*4ec90*/  LDL R26, [R1+0x4e8] ;  /* 0x0004e800011a7983 */ /* 0x000f680000100800 */
[----:B------:R-:W5:Y:S01]  /*4eca0*/  LDL R23, [R1+0x4b0] ;  /* 0x0004b00001177983 */ /* 0x000f620000100800 */
[----:B--2---:R-:W-:-:S02]  /*4ecb0*/  IMAD.MOV.U32 R41, RZ, RZ, R40 ;  /* 0x000000ffff297224 */ /* 0x004fc400078e0028 */
[----:B---3--:R-:W-:Y:S02]  /*4ecc0*/  IMAD.MOV.U32 R40, RZ, RZ, R39 ;  /* 0x000000ffff287224 */ /* 0x008fe400078e0027 */
[----:B------:R-:W-:Y:S02]  /*4ecd0*/  IMAD.MOV.U32 R42, RZ, RZ, R41 ;  /* 0x000000ffff2a7224 */ /* 0x000fe400078e0029 */
[----:B----4-:R-:W-:Y:S02]  /*4ece0*/  IMAD.MOV.U32 R39, RZ, RZ, R38 ;  /* 0x000000ffff277224 */ /* 0x010fe400078e0026 */
[----:B------:R-:W-:Y:S02]  /*4ecf0*/  IMAD.MOV.U32 R41, RZ, RZ, R40 ;  /* 0x000000ffff297224 */ /* 0x000fe400078e0028 */
[----:B-----5:R-:W-:Y:S02]  /*4ed00*/  IMAD.MOV.U32 R38, RZ, RZ, R37 ;  /* 0x000000ffff267224 */ /* 0x020fe400078e0025 */
        /* <DEDUP_REMOVED lines=28> */
[----:B------:R-:W2:Y:S01]  /*4eed0*/  LDL.LU R3, [R1+0x610] ;  /* 0x0006100001037983 */ /* 0x000ea20000300800 */
        /* <DEDUP_REMOVED lines=11> */
[----:B------:R-:W3:Y:S01]  /*4ef90*/  LDL.LU R2, [R1+0x5a8] ;  /* 0x0005a80001027983 */ /* 0x000ee20000300800 */
[----:B------:R-:W-:Y:S02]  /*4efa0*/  IMAD.MOV.U32 R31, RZ, RZ, R30 ;  /* 0x000000ffff1f7224 */ /* 0x000fe400078e001e */
[----:B------:R-:W-:Y:S02]  /*4efb0*/  IMAD.MOV.U32 R30, RZ, RZ, R29 ;  /* 0x000000ffff1e7224 */ /* 0x000fe400078e001d */
[----:B------:R-:W-:Y:S02]  /*4efc0*/  IMAD.MOV.U32 R29, RZ, RZ, R28 ;  /* 0x000000ffff1d7224 */ /* 0x000fe400078e001c */
[----:B------:R-:W-:-:S02]  /*4efd0*/  IMAD.MOV.U32 R28, RZ, RZ, R27 ;  /* 0x000000ffff1c7224 */ /* 0x000fc400078e001b */
[----:B------:R-:W-:Y:S02]  /*4efe0*/  IMAD.MOV.U32 R27, RZ, RZ, R13 ;  /* 0x000000ffff1b7224 */ /* 0x000fe400078e000d */
[----:B------:R-:W4:Y:S01]  /*4eff0*/  LDL.LU R13, [R1+0x614] ;  /* 0x00061400010d7983 */ /* 0x000f220000300800 */
[----:B------:R-:W-:Y:S01]  /*4f000*/  IMAD.MOV.U32 R44, RZ, RZ, R43 ;  /* 0x000000ffff2c7224 */ /* 0x000fe200078e002b */
[----:B---3--:R-:W-:Y:S02]  /*4f010*/  LOP3.LUT R2, R2, 0xffff, RZ, 0xc0, !PT ;  /* 0x0000ffff02027812 */ /* 0x008fe400078ec0ff */
[----:B----4-:R-:W-:-:S04]  /*4f020*/  LOP3.LUT R13, R13, 0xffff, RZ, 0xc0, !PT ;  /* 0x0000ffff0d0d7812 */ /* 0x010fc800078ec0ff */
[----:B------:R-:W-:Y:S02]  /*4f030*/  PRMT R13, R13, 0x3340, R2 ;  /* 0x000033400d0d7816 */ /* 0x000fe40000000002 */
[----:B------:R-:W-:Y:S02]  /*4f040*/  LOP3.LUT R2, R44, 0xffff, RZ, 0xc0, !PT ;  /* 0x0000ffff2c027812 */ /* 0x000fe400078ec0ff */
[----:B------:R-:W3:Y:S01]  /*4f050*/  LDL.LU R44, [R1+0x618] ;  /* 0x00061800012c7983 */ /* 0x000ee20000300800 */
[----:B------:R-:W-:Y:S02]  /*4f060*/  LOP3.LUT R0, R0, 0xffff, RZ, 0xc0, !PT ;  /* 0x0000ffff00007812 */ /* 0x000fe400078ec0ff */
[----:B--2---:R-:W-:-:S04]  /*4f070*/  LOP3.LUT R3, R3, 0xffff, RZ, 0xc0, !PT ;  /* 0x0000ffff03037812 */ /* 0x004fc800078ec0ff */
[----:B------:R-:W-:Y:S02]  /*4f080*/  PRMT R0, R3, 0x3340, R0 ;  /* 0x0000334003007816 */ /* 0x000fe40000000000 */
[----:B---3--:R-:W-:Y:S02]  /*4f090*/  LOP3.LUT R3, R44, 0xffff, RZ, 0xc0, !PT ;  /* 0x0000ffff2c037812 */ /* 0x008fe400078ec0ff */
[----:B------:R-:W2:Y:S01]  /*4f0a0*/  LDL.LU R44, [R1+0x5b0] ;  /* 0x0005b000012c7983 */ /* 0x000ea20000300800 */
[----:B------:R-:W-:Y:S02]  /*4f0b0*/  IMAD.MOV.U32 R4, RZ, RZ, R206 ;  /* 0x000000ffff047224 */ /* 0x000fe400078e00ce */
[----:B------:R-:W-:Y:S02]  /*4f0c0*/  IMAD.MOV.U32 R5, RZ, RZ, R207 ;  /* 0x000000ffff057224 */ /* 0x000fe400078e00cf */
[----:B------:R-:W-:Y:S02]  /*4f0d0*/  IMAD.MOV.U32 R6, RZ, RZ, R196 ;  /* 0x000000ffff067224 */ /* 0x000fe400078e00c4 */
[----:B------:R-:W-:-:S05]  /*4f0e0*/  IMAD.MOV.U32 R7, RZ, RZ, R197 ;  /* 0x000000ffff077224 */ /* 0x000fca00078e00c5 */
[----:B------:R2:W-:Y:S02]  /*4f0f0*/  STL.128 [R1+0xa0], R4 ;  /* 0x0000a00401007387 */ /* 0x0005e40000100c00 */
[----:B--2---:R-:W-:Y:S02]  /*4f100*/  LOP3.LUT R4, R44, 0xffff, RZ, 0xc0, !PT ;  /* 0x0000ffff2c047812 */ /* 0x004fe400078ec0ff */
[----:B------:R-:W2:Y:S02]  /*4f110*/  LDL.LU R44, [R1+0x61c] ;  /* 0x00061c00012c7983 */ /* 0x000ea40000300800 */
[----:B--2---:R-:W-:Y:S02]  /*4f120*/  LOP3.LUT R5, R44, 0xffff, RZ, 0xc0, !PT ;  /* 0x0000ffff2c057812 */ /* 0x004fe400078ec0ff */
[----:B------:R-:W2:Y:S02]  /*4f130*/  LDL.LU R44, [R1+0x594] ;  /* 0x00059400012c7983 */ /* 0x000ea40000300800 */
[----:B--2---:R-:W-:-:S02]  /*4f140*/  LOP3.LUT R6, R44, 0xffff, RZ, 0xc0, !PT ;  /* 0x0000ffff2c067812 */ /* 0x004fc400078ec0ff */
[----:B------:R-:W2:Y:S01]  /*4f150*/  LDL.LU R44, [R1+0x600] ;  /* 0x00060000012c7983 */ /* 0x000ea20000300800 */
[----:B------:R-:W-:Y:S02]  /*4f160*/  IMAD.MOV.U32 R8, RZ, RZ, R198 ;  /* 0x000000ffff087224 */ /* 0x000fe400078e00c6 */
[----:B------:R-:W-:Y:S02]  /*4f170*/  IMAD.MOV.U32 R9, RZ, RZ, R199 ;  /* 0x000000ffff097224 */ /* 0x000fe400078e00c7 */
[----:B------:R-:W-:Y:S01]  /*4f180*/  IMAD.MOV.U32 R10, RZ, RZ, R200 ;  /* 0x000000ffff0a7224 */ /* 0x000fe200078e00c8 */
[----:B--2---:R-:W-:Y:S02]  /*4f190*/  LOP3.LUT R7, R44, 0xffff, RZ, 0xc0, !PT ;  /* 0x0000ffff2c077812 */ /* 0x004fe400078ec0ff */
[----:B------:R-:W2:Y:S01]  /*4f1a0*/  LDL.LU R44, [R1+0x598] ;  /* 0x00059800012c7983 */ /* 0x000ea20000300800 */
[----:B------:R-:W-:-:S05]  /*4f1b0*/  IMAD.MOV.U32 R11, RZ, RZ, R201 ;  /* 0x000000ffff0b7224 */ /* 0x000fca00078e00c9 */
[----:B------:R2:W-:Y:S02]  /*4f1c0*/  STL.128 [R1+0xb0], R8 ;  /* 0x0000b00801007387 */ /* 0x0005e40000100c00 */
[----:B--2---:R-:W-:Y:S02]  /*4f1d0*/  LOP3.LUT R8, R44, 0xffff, RZ, 0xc0, !PT ;  /* 0x0000ffff2c087812 */ /* 0x004fe400078ec0ff */
[----:B------:R-:W2:Y:S01]  /*4f1e0*/  LDL.LU R44, [R1+0x604] ;  /* 0x00060400012c7983 */ /* 0x000ea20000300800 */
[----:B------:R-:W-:Y:S01]  /*4f1f0*/  IMAD.MOV.U32 R43, RZ, RZ, R42 ;  /* 0x000000ffff2b7224 */ /* 0x000fe200078e002a */
[----:B------:R-:W-:Y:S02]  /*4f200*/  PRMT R10, R3, 0x3340, R2 ;  /* 0x00003340030a7816 */ /* 0x000fe40000000002 */
[----:B--2---:R-:W-:Y:S01]  /*4f210*/  LOP3.LUT R9, R44, 0xffff, RZ, 0xc0, !PT ;  /* 0x0000ffff2c097812 */ /* 0x004fe200078ec0ff */
[----:B------:R-:W-:-:S05]  /*4f220*/  IMAD.MOV.U32 R44, RZ, RZ, R43 ;  /* 0x000000ffff2c7224 */ /* 0x000fca00078e002b */
[----:B------:R-:W-:Y:S02]  /*4f230*/  LOP3.LUT R2, R44, 0xffff, RZ, 0xc0, !PT ;  /* 0x0000ffff2c027812 */ /* 0x000fe400078ec0ff */
[----:B------:R-:W2:Y:S02]  /*4f240*/  LDL.LU R44, [R1+0x608] ;  /* 0x00060800012c7983 */ /* 0x000ea40000300800 */
[----:B--2---:R-:W-:Y:S02]  /*4f250*/  LOP3.LUT R3, R44, 0xffff, RZ, 0xc0, !PT ;  /* 0x0000ffff2c037812 */ /* 0x004fe400078ec0ff */
[----:B------:R-:W2:Y:S01]  /*4f260*/  LDL.LU R44, [R1+0x5a0] ;  /* 0x0005a000012c7983 */ /* 0x000ea20000300800 */
[----:B------:R-:W-:Y:S01]  /*4f270*/  PRMT R6, R7, 0x3340, R6 ;  /* 0x0000334007067816 */ /* 0x000fe20000000006 */
        /* <DEDUP_REMOVED lines=14> */
[----:B------:R-:W3:Y:S01]  /*4f360*/  LDL.LU R27, [R1+0x564] ;  /* 0x00056400011b7983 */ /* 0x000ee20000300800 */
[----:B--2---:R-:W-:-:S03]  /*4f370*/  LOP3.LUT R7, R44, 0xffff, RZ, 0xc0, !PT ;  /* 0x0000ffff2c077812 */ /* 0x004fc600078ec0ff */
[----:B------:R-:W2:Y:S01]  /*4f380*/  LDL.LU R44, [R1+0x60c] ;  /* 0x00060c00012c7983 */ /* 0x000ea20000300800 */
[----:B------:R-:W-:Y:S01]  /*4f390*/  PRMT R9, R9, 0x3340, R8 ;  /* 0x0000334009097816 */ /* 0x000fe20000000008 */
        /* <DEDUP_REMOVED lines=13> */
[----:B---3--:R-:W-:Y:S02]  /*4f470*/  IMAD.MOV.U32 R28, RZ, RZ, R27 ;  /* 0x000000ffff1c7224 */ /* 0x008fe400078e001b */
[----:B------:R-:W-:Y:S02]  /*4f480*/  IMAD.MOV.U32 R27, RZ, RZ, R21 ;  /* 0x000000ffff1b7224 */ /* 0x000fe400078e0015 */
[----:B------:R-:W-:Y:S02]  /*4f490*/  IMAD.MOV.U32 R21, RZ, RZ, R19 ;  /* 0x000000ffff157224 */ /* 0x000fe400078e0013 */
[----:B------:R-:W-:-:S02]  /*4f4a0*/  IMAD.MOV.U32 R19, RZ, RZ, R18 ;  /* 0x000000ffff137224 */ /* 0x000fc400078e0012 */
[----:B------:R-:W-:Y:S02]  /*4f4b0*/  IMAD.MOV.U32 R18, RZ, RZ, R17 ;  /* 0x000000ffff127224 */ /* 0x000fe400078e0011 */
[----:B------:R-:W3:Y:S01]  /*4f4c0*/  LDL.LU R17, [R1+0x5d8] ;  /* 0x0005d80001117983 */ /* 0x000ee20000300800 */
[----:B--2---:R-:W-:-:S03]  /*4f4d0*/  LOP3.LUT R8, R44, 0xffff, RZ, 0xc0, !PT ;  /* 0x0000ffff2c087812 */ /* 0x004fc600078ec0ff */
[----:B------:R-:W2:Y:S02]  /*4f4e0*/  LDL.LU R44, [R1+0x584] ;  /* 0x00058400012c7983 */ /* 0x000ea40000300800 */
[----:B--2---:R-:W-:Y:S01]  /*4f4f0*/  LOP3.LUT R11, R44, 0xffff, RZ, 0xc0, !PT ;  /* 0x0000ffff2c0b7812 */ /* 0x004fe200078ec0ff */
        /* <DEDUP_REMOVED lines=34> */
[----:B---3--:R-:W-:-:S02]  /*4f720*/  IMAD.MOV.U32 R18, RZ, RZ, R17 ;  /* 0x000000ffff127224 */ /* 0x008fc400078e0011 */
        /* <DEDUP_REMOVED lines=12> */
[----:B------:R-:W-:Y:S01]  /*4f7f0*/  IMAD.MOV.U32 R19, RZ, RZ, R18 ;  /* 0x000000ffff137224 */ /* 0x000fe200078e0012 */
[----:B------:R-:W2:Y:S01]  /*4f800*/  LDL.LU R12, [R1+0x5f0] ;  /* 0x0005f000010c7983 */ /* 0x000ea20000300800 */
        /* <DEDUP_REMOVED lines=11> */
[----:B------:R-:W3:Y:S01]  /*4f8c0*/  LDL.LU R14, [R1+0x588] ;  /* 0x00058800010e7983 */ /* 0x000ee20000300800 */
        /* <DEDUP_REMOVED lines=11> */
[----:B------:R-:W4:Y:S01]  /*4f980*/  LDL.LU R15, [R1+0x5f4] ;  /* 0x0005f400010f7983 */ /* 0x000f220000300800 */
        /* <DEDUP_REMOVED lines=11> */
[----:B------:R-:W5:Y:S01]  /*4fa40*/  LDL.LU R16, [R1+0x5e4] ;  /* 0x0005e40001107983 */ /* 0x000f620000300800 */
[----:B------:R-:W-:Y:S02]  /*4fa50*/  PRMT R5, R5, 0x3340, R4 ;  /* 0x0000334005057816 */ /* 0x000fe40000000004 */
[----:B------:R-:W-:Y:S02]  /*4fa60*/  PRMT R4, R3, 0x3340, R2 ;  /* 0x0000334003047816 */ /* 0x000fe40000000002 */
[----:B------:R-:W-:-:S02]  /*4fa70*/  PRMT R7, R8, 0x3340, R7 ;  /* 0x0000334008077816 */ /* 0x000fc40000000007 */
[----:B------:R-:W-:Y:S01]  /*4fa80*/  LOP3.LUT R3, R46, 0xffff, RZ, 0xc0, !PT ;  /* 0x0000ffff2e037812 */ /* 0x000fe200078ec0ff */
[----:B------:R-:W-:Y:S01]  /*4fa90*/  IMAD.MOV.U32 R46, RZ, RZ, R40 ;  /* 0x000000ffff2e7224 */ /* 0x000fe200078e0028 */
[----:B------:R-:W-:Y:S01]  /*4faa0*/  LOP3.LUT R8, R45, 0xffff, RZ, 0xc0, !PT ;  /* 0x0000ffff2d087812 */ /* 0x000fe200078ec0ff */
        /* <DEDUP_REMOVED lines=8> */
[----:B------:R-:W-:Y:S01]  /*4fb30*/  IMAD.MOV.U32 R34, RZ, RZ, R32 ;  /* 0x000000ffff227224 */ /* 0x000fe200078e0020 */
[----:B------:R-:W-:Y:S01]  /*4fb40*/  LOP3.LUT R20, R20, 0xffff, RZ, 0xc0, !PT ;  /* 0x0000ffff14147812 */ /* 0x000fe200078ec0ff */
[----:B------:R-:W-:Y:S01]  /*4fb50*/  IMAD.MOV.U32 R33, RZ, RZ, R31 ;  /* 0x000000ffff217224 */ /* 0x000fe200078e001f */
[----:B------:R-:W5:Y:S01]  /*4fb60*/  LDL R47, [R1+0x538] ;  /* 0x00053800012f7983 */ /* 0x000f620000100800 */
[----:B------:R-:W-:Y:S02]  /*4fb70*/  IMAD.MOV.U32 R32, RZ, RZ, R30 ;  /* 0x000000ffff207224 */ /* 0x000fe400078e001e */
[----:B------:R-:W-:-:S02]  /*4fb80*/  IMAD.MOV.U32 R31, RZ, RZ, R29 ;  /* 0x000000ffff1f7224 */ /* 0x000fc400078e001d */
[----:B------:R-:W-:Y:S02]  /*4fb90*/  IMAD.MOV.U32 R30, RZ, RZ, R28 ;  /* 0x000000ffff1e7224 */ /* 0x000fe400078e001c */
[----:B------:R-:W-:Y:S02]  /*4fba0*/  IMAD.MOV.U32 R29, RZ, RZ, R27 ;  /* 0x000000ffff1d7224 */ /* 0x000fe400078e001b */
[----:B------:R-:W-:Y:S02]  /*4fbb0*/  IMAD.MOV.U32 R28, RZ, RZ, R21 ;  /* 0x000000ffff1c7224 */ /* 0x000fe400078e0015 */
[----:B------:R-:W-:Y:S01]  /*4fbc0*/  IMAD.MOV.U32 R27, RZ, RZ, R19 ;  /* 0x000000ffff1b7224 */ /* 0x000fe200078e0013 */
[----:B------:R-:W-:Y:S02]  /*4fbd0*/  LOP3.LUT R19, R18, 0xffff, RZ, 0xc0, !PT ;  /* 0x0000ffff12137812 */ /* 0x000fe400078ec0ff */
[----:B------:R-:W-:Y:S02]  /*4fbe0*/  LOP3.LUT R18, R17, 0xffff, RZ, 0xc0, !PT ;  /* 0x0000ffff11127812 */ /* 0x000fe400078ec0ff */
[----:B------:R-:W-:-:S02]  /*4fbf0*/  LOP3.LUT R22, R22, 0xffff, RZ, 0xc0, !PT ;  /* 0x0000ffff16167812 */ /* 0x000fc400078ec0ff */
[----:B------:R-:W-:Y:S02]  /*4fc00*/  PRMT R4, R7, 0x5410, R4 ;  /* 0x0000541007047816 */ /* 0x000fe40000000004 */
[----:B--2---:R-:W-:-:S04]  /*4fc10*/  LOP3.LUT R12, R12, 0xffff, RZ, 0xc0, !PT ;  /* 0x0000ffff0c0c7812 */ /* 0x004fc800078ec0ff */
[----:B------:R-:W-:Y:S02]  /*4fc20*/  PRMT R12, R12, 0x3340, R11 ;  /* 0x000033400c0c7816 */ /* 0x000fe4000000000b */
[----:B------:R-:W-:Y:S01]  /*4fc30*/  LOP3.LUT R11, R44, 0xffff, RZ, 0xc0, !PT ;  /* 0x0000ffff2c0b7812 */ /* 0x000fe200078ec0ff */
[----:B------:R-:W-:Y:S02]  /*4fc40*/  IMAD.MOV.U32 R44, RZ, RZ, R41 ;  /* 0x000000ffff2c7224 */ /* 0x000fe400078e0029 */
[----:B------:R-:W2:Y:S01]  /*4fc50*/  LDL R41, [R1+0x658] ;  /* 0x0006580001297983 */ /* 0x000ea20000100800 */
[----:B---3--:R-:W-:Y:S02]  /*4fc60*/  LOP3.LUT R14, R14, 0xffff, RZ, 0xc0, !PT ;  /* 0x0000ffff0e0e7812 */ /* 0x008fe400078ec0ff */
[----:B------:R-:W-:Y:S02]  /*4fc70*/  PRMT R17, R11, 0x3340, R8 ;  /* 0x000033400b117816 */ /* 0x000fe40000000008 */
[----:B------:R-:W-:-:S02]  /*4fc80*/  LOP3.LUT R11, R45, 0xffff, RZ, 0xc0, !PT ;  /* 0x0000ffff2d0b7812 */ /* 0x000fc400078ec0ff */
[----:B----4-:R-:W-:-:S04]  /*4fc90*/  LOP3.LUT R15, R15, 0xffff, RZ, 0xc0, !PT ;  /* 0x0000ffff0f0f7812 */ /* 0x010fc800078ec0ff */
[----:B------:R-:W-:Y:S02]  /*4fca0*/  PRMT R15, R15, 0x3340, R14 ;  /* 0x000033400f0f7816 */ /* 0x000fe4000000000e */
[----:B------:R-:W-:Y:S01]  /*4fcb0*/  LOP3.LUT R14, R43, 0xffff, RZ, 0xc0, !PT ;  /* 0x0000ffff2b0e7812 */ /* 0x000fe200078ec0ff */
[----:B------:R-:W-:Y:S02]  /*4fcc0*/  IMAD.MOV.U32 R43, RZ, RZ, R42 ;  /* 0x000000ffff2b7224 */ /* 0x000fe400078e002a */
[----:B------:R-:W2:Y:S01]  /*4fcd0*/  LDL R42, [R1+0x65c] ;  /* 0x00065c00012a7983 */ /* 0x000ea20000100800 */
[----:B------:R-:W-:Y:S02]  /*4fce0*/  PRMT R7, R15, 0x5410, R12 ;  /* 0x000054100f077816 */ /* 0x000fe4000000000c */
[----:B-----5:R-:W-:Y:S02]  /*4fcf0*/  LOP3.LUT R21, R16, 0xffff, RZ, 0xc0, !PT ;  /* 0x0000ffff10157812 */ /* 0x020fe400078ec0ff */
[----:B------:R-:W-:-:S02]  /*4fd00*/  PRMT R16, R3, 0x3340, R2 ;  /* 0x0000334003107816 */ /* 0x000fc40000000002 */
[----:B------:R-:W-:Y:S02]  /*4fd10*/  LOP3.LUT R3, R46, 0xffff, RZ, 0xc0, !PT ;  /* 0x0000ffff2e037812 */ /* 0x000fe400078ec0ff */
[----:B------:R-:W-:Y:S02]  /*4fd20*/  PRMT R18, R21, 0x3340, R18 ;  /* 0x0000334015127816 */ /* 0x000fe40000000012 */
[----:B------:R-:W-:Y:S02]  /*4fd30*/  PRMT R20, R20, 0x3340, R3 ;  /* 0x0000334014147816 */ /* 0x000fe40000000003 */
[----:B------:R-:W-:-:S04]  /*4fd40*/  PRMT R21, R22, 0x3340, R11 ;  /* 0x0000334016157816 */ /* 0x000fc8000000000b */
[----:B------:R-:W-:Y:S02]  /*4fd50*/  PRMT R12, R21, 0x5410, R20 ;  /* 0x00005410150c7816 */ /* 0x000fe40000000014 */
[----:B------:R-:W3:Y:S01]  /*4fd60*/  LDL R20, [R1+0x4b4] ;  /* 0x0004b40001147983 */ /* 0x000ee20000100800 */
        /* <DEDUP_REMOVED lines=11> */
[----:B------:R0:W-:Y:S01]  /*4fe20*/  STL.U16 [R1+0x80], R8 ;  /* 0x0000800801007387 */ /* 0x0001e20000100400 */
[----:B------:R-:W-:-:S02]  /*4fe30*/  PRMT R10, R5, 0x5410, R10 ;  /* 0x00005410050a7816 */ /* 0x000fc4000000000a */
        /* <DEDUP_REMOVED lines=8> */
[----:B0-----:R-:W-:Y:S02]  /*4fec0*/  PRMT R8, R78, 0x3340, R43 ;  /* 0x000033404e087816 */ /* 0x001fe4000000002b */
[----:B------:R-:W-:Y:S02]  /*4fed0*/  PRMT R6, R17, 0x5410, R16 ;  /* 0x0000541011067816 */ /* 0x000fe40000000010 */
[----:B------:R-:W-:Y:S02]  /*4fee0*/  PRMT R13, R18, 0x5410, R19 ;  /* 0x00005410120d7816 */ /* 0x000fe40000000013 */
[----:B------:R-:W-:-:S02]  /*4fef0*/  PRMT R15, R79, 0x3340, R44 ;  /* 0x000033404f0f7816 */ /* 0x000fc4000000002c */
[----:B------:R-:W-:Y:S02]  /*4ff00*/  ISETP.NE.AND P0, PT, R47, R212, PT ;  /* 0x000000d42f00720c */ /* 0x000fe40003f05270 */
[----:B------:R-:W-:Y:S02]  /*4ff10*/  PRMT R17, R80, 0x3340, R45 ;  /* 0x0000334050117816 */ /* 0x000fe4000000002d */
[----:B------:R-:W-:Y:S02]  /*4ff20*/  PRMT R19, R83, 0x3340, R46 ;  /* 0x0000334053137816 */ /* 0x000fe4000000002e */
[----:B------:R-:W-:Y:S01]  /*4ff30*/  PRMT R9, R8, 0x5410, R9 ;  /* 0x0000541008097816 */ /* 0x000fe20000000009 */
[----:B------:R-:W-:Y:S01]  /*4ff40*/  IMAD.MOV.U32 R3, RZ, RZ, RZ ;  /* 0x000000ffff037224 */ /* 0x000fe200078e00ff */
[----:B------:R-:W-:Y:S01]  /*4ff50*/  SEL R2, RZ, 0x1, !P0 ;  /* 0x00000001ff027807 */ /* 0x000fe20004000000 */
[----:B------:R-:W-:Y:S04]  /*4ff60*/  STL.64 [R1+0x98], R204 ;  /* 0x000098cc01007387 */ /* 0x000fe80000100a00 */
[----:B------:R-:W-:Y:S04]  /*4ff70*/  STL.64 [R1+0xc0], R202 ;  /* 0x0000c0ca01007387 */ /* 0x000fe80000100a00 */
[----:B------:R-:W-:Y:S04]  /*4ff80*/  STL.64 [R1+0x48], R192 ;  /* 0x000048c001007387 */ /* 0x000fe80000100a00 */
[----:B------:R-:W-:Y:S04]  /*4ff90*/  STL.64 [R1+0x90], R2 ;  /* 0x0000900201007387 */ /* 0x000fe80000100a00 */
[----:B------:R-:W-:Y:S04]  /*4ffa0*/  STL [R1+0x84], R23 ;  /* 0x0000841701007387 */ /* 0x000fe80000100800 */
[----:B------:R-:W-:Y:S04]  /*4ffb0*/  STL.64 [R1+0x88], R210 ;  /* 0x000088d201007387 */ /* 0x000fe80000100a00 */
[----:B------:R-:W-:Y:S04]  /*4ffc0*/  STL.64 [R1+0xd0], R208 ;  /* 0x0000d0d001007387 */ /* 0x000fe80000100a00 */
[----:B------:R-:W-:Y:S01]  /*4ffd0*/  STL.128 [R1+0x60], R4 ;  /* 0x0000600401007387 */ /* 0x000fe20000100c00 */
[----:B------:R-:W-:Y:S01]  /*4ffe0*/  BSSY.RECONVERGENT B0, `(.L_x_1081) ;  /* 0x00000ec000007945 */ /* 0x000fe20003800200 */
[----:B--2---:R-:W-:-:S02]  /*4fff0*/  PRMT R14, R41, 0x7604, R42 ;  /* 0x00007604290e7816 */ /* 0x004fc4000000002a */
[----:B------:R-:W-:Y:S02]  /*50000*/  LOP3.LUT R41, R33, 0xffff, RZ, 0xc0, !PT ;  /* 0x0000ffff21297812 */ /* 0x000fe400078ec0ff */
[----:B------:R-:W-:Y:S01]  /*50010*/  LOP3.LUT R42, R29, 0xffff, RZ, 0xc0, !PT ;  /* 0x0000ffff1d2a7812 */ /* 0x000fe200078ec0ff */
[----:B------:R0:W-:Y:S01]  /*50020*/  STL.U16 [R1+0xc8], R14 ;  /* 0x0000c80e01007387 */ /* 0x0001e20000100400 */
[----:B------:R-:W-:Y:S02]  /*50030*/  PRMT R16, R41, 0x3340, R38 ;  /* 0x0000334029107816 */ /* 0x000fe40000000026 */
[----:B------:R-:W-:Y:S02]  /*50040*/  PRMT R18, R42, 0x3340, R39 ;  /* 0x000033402a127816 */ /* 0x000fe40000000027 */
[----:B0-----:R-:W-:-:S04]  /*50050*/  PRMT R14, R40, 0x3340, R37 ;  /* 0x00003340280e7816 */ /* 0x001fc80000000025 */
[----:B------:R-:W-:Y:S02]  /*50060*/  PRMT R8, R15, 0x5410, R14 ;  /* 0x000054100f087816 */ /* 0x000fe4000000000e */
[----:B------:R-:W-:Y:S02]  /*50070*/  PRMT R15, R17, 0x5410, R16 ;  /* 0x00005410110f7816 */ /* 0x000fe40000000010 */
[----:B------:R-:W-:Y:S01]  /*50080*/  PRMT R14, R19, 0x5410, R18 ;  /* 0x00005410130e7816 */ /* 0x000fe20000000012 */
[----:B------:R0:W-:Y:S04]  /*50090*/  STL.128 [R1+0x50], R8 ;  /* 0x0000500801007387 */ /* 0x0001e80000100c00 */
[----:B------:R0:W-:Y:S04]  /*500a0*/  STL.128 [R1+0x70], R12 ;  /* 0x0000700c01007387 */ /* 0x0001e80000100c00 */
[----:B---3--:R0:W-:Y:S01]  /*500b0*/  STL [R1+0xcc], R20 ;  /* 0x0000cc1401007387 */ /* 0x0081e20000100800 */
        /* <DEDUP_REMOVED lines=8> */
.L_x_1084:
[----:B-1----:R-:W-:-:S06]  /*50140*/  IMAD.IADD R16, R1, 0x1, R18 ;  /* 0x0000000101107824 */ /* 0x002fcc00078e0212 */
[----:B------:R-:W2:Y:S01]  /*50150*/  LDL.U8 R16, [R16] ;  /* 0x0000000010107983 */ /* 0x000ea20000100000 */
[----:B------:R-:W-:Y:S02]  /*50160*/  IMAD.MOV.U32 R17, RZ, RZ, R18 ;  /* 0x000000ffff117224 */ /* 0x000fe400078e0012 */
[----:B------:R-:W-:Y:S01]  /*50170*/  VIADD R18, R18, 0x1 ;  /* 0x0000000112127836 */ /* 0x000fe20000000000 */
[----:B--2---:R-:W-:-:S13]  /*50180*/  ISETP.NE.AND P0, PT, R16, RZ, PT ;  /* 0x000000ff1000720c */ /* 0x004fda0003f05270 */
[----:B------:R-:W-:Y:S05]  /*50190*/  @P0 BRA `(.L_x_1084) ;  /* 0xfffffffc00e80947 */ /* 0x000fea000383ffff */
[----:B------:R-:W-:Y:S05]  /*501a0*/  BSYNC.RECONVERGENT B1 ;  /* 0x0000000000017941 */ /* 0x000fea0003800200 */
.L_x_1083:
[----:B------:R-:W2:Y:S01]  /*501b0*/  LDL.LU R19, [R1+0x4e8] ;  /* 0x0004e80001137983 */ /* 0x000ea20000300800 */
[----:B------:R-:W-:Y:S01]  /*501c0*/  BSSY.RECONVERGENT B1, `(.L_x_1085) ;  /* 0x0000011000017945 */ /* 0x000fe20003800200 */
[----:B------:R-:W-:Y:S01]  /*501d0*/  IMAD.MOV.U32 R16, RZ, RZ, R17 ;  /* 0x000000ffff107224 */ /* 0x000fe200078e0011 */
[----:B--2---:R-:W-:-:S13]  /*501e0*/  LOP3.LUT P0, RZ, R19, 0xff, RZ, 0xc0, !PT ;  /* 0x000000ff13ff7812 */ /* 0x004fda000780c0ff */
[----:B------:R-:W-:Y:S05]  /*501f0*/  @!P0 BRA `(.L_x_1086) ;  /* 0x0000000000348947 */ /* 0x000fea0003800000 */
[----:B------:R-:W-:Y:S01]  /*50200*/  BSSY.RECONVERGENT B2, `(.L_x_1087) ;  /* 0x000000b000027945 */ /* 0x000fe20003800200 */
[----:B------:R-:W-:-:S07]  /*50210*/  IMAD.MOV.U32 R16, RZ, RZ, RZ ;  /* 0x000000ffff107224 */ /* 0x000fce00078e00ff */
.L_x_1088:
[----:B------:R-:W-:-:S05]  /*50220*/  IADD3 R21, PT, PT, R1, R16, R17 ;  /* 0x0000001001157210 */ /* 0x000fca0007ffe011 */
[----:B------:R-:W2:Y:S01]  /*50230*/  LDL.U8 R18, [R21+0x50] ;  /* 0x0000500015127983 */ /* 0x000ea20000100000 */
[----:B0-----:R-:W-:-:S03]  /*50240*/  IMAD.IADD R20, R1, 0x1, R16 ;  /* 0x0000000101147824 */ /* 0x001fc600078e0210 */
[----:B--2---:R1:W-:Y:S04]  /*50250*/  STL.U8 [R21], R18 ;  /* 0x0000001215007387 */ /* 0x0043e80000100000 */
[----:B------:R-:W2:Y:S01]  /*50260*/  LDL.U8 R19, [R20+0x51] ;  /* 0x0000510014137983 */ /* 0x000ea20000100000 */
[----:B------:R-:W-:Y:S01]  /*50270*/  VIADD R16, R16, 0x1 ;  /* 0x0000000110107836 */ /* 0x000fe20000000000 */
[----:B--2---:R-:W-:-:S03]  /*50280*/  ISETP.NE.AND P0, PT, R19, RZ, PT ;  /* 0x000000ff1300720c */ /* 0x004fc60003f05270 */
[----:B------:R-:W-:-:S10]  /*50290*/  IMAD.IADD R19, R16, 0x1, R17 ;  /* 0x0000000110137824 */ /* 0x000fd400078e0211 */
[----:B-1----:R-:W-:Y:S05]  /*502a0*/  @P0 BRA `(.L_x_1088) ;  /* 0xfffffffc00dc0947 */ /* 0x002fea000383ffff */
[----:B------:R-:W-:Y:S05]  /*502b0*/  BSYNC.RECONVERGENT B2 ;  /* 0x0000000000027941 */ /* 0x000fea0003800200 */
.L_x_1087:
[----:B------:R-:W-:-:S07]  /*502c0*/  IMAD.MOV.U32 R16, RZ, RZ, R19 ;  /* 0x000000ffff107224 */ /* 0x000fce00078e0013 */
.L_x_1086:
[----:B------:R-:W-:Y:S05]  /*502d0*/  BSYNC.RECONVERGENT B1 ;  /* 0x0000000000017941 */ /* 0x000fea0003800200 */
.L_x_1085:
[----:B------:R-:W-:Y:S01]  /*502e0*/  IMAD.IADD R17, R1, 0x1, R16 ;  /* 0x0000000101117824 */ /* 0x000fe200078e0210 */
[----:B------:R-:W-:Y:S01]  /*502f0*/  BSSY.RECONVERGENT B1, `(.L_x_1089) ;  /* 0x0000009000017945 */ /* 0x000fe20003800200 */
[----:B------:R-:W-:-:S03]  /*50300*/  IMAD.MOV.U32 R16, RZ, RZ, RZ ;  /* 0x000000ffff107224 */ /* 0x000fc600078e00ff */
[----:B------:R1:W-:Y:S04]  /*50310*/  STL.U8 [R17+0x1], RZ ;  /* 0x000001ff11007387 */ /* 0x0003e80000100000 */
.L_x_1090:
[----:B------:R-:W-:-:S05]  /*50320*/  IMAD.IADD R18, R1, 0x1, R16 ;  /* 0x0000000101127824 */ /* 0x000fca00078e0210 */
[----:B-1----:R-:W2:Y:S02]  /*50330*/  LDL.U8 R17, [R18] ;  /* 0x0000000012117983 */ /* 0x002ea40000100000 */
[----:B--2---:R-:W-:Y:S01]  /*50340*/  ISETP.NE.AND P0, PT, R17, RZ, PT ;  /* 0x000000ff1100720c */ /* 0x004fe20003f05270 */
[----:B------:R-:W-:Y:S02]  /*50350*/  IMAD.MOV.U32 R17, RZ, RZ, R16 ;  /* 0x000000ffff117224 */ /* 0x000fe400078e0010 */
[----:B------:R-:W-:-:S10]  /*50360*/  VIADD R16, R16, 0x1 ;  /* 0x0000000110107836 */ /* 0x000fd40000000000 */
[----:B------:R-:W-:Y:S05]  /*50370*/  @P0 BRA `(.L_x_1090) ;  /* 0xfffffffc00e80947 */ /* 0x000fea000383ffff */
[----:B------:R-:W-:Y:S05]  /*50380*/  BSYNC.RECONVERGENT B1 ;  /* 0x0000000000017941 */ /* 0x000fea0003800200 */
.L_x_1089:
[----:B------:R-:W2:Y:S01]  /*50390*/  LDL.LU R19, [R1+0x644] ;  /* 0x0006440001137983 */ /* 0x000ea20000300800 */
[----:B------:R-:W-:Y:S01]  /*503a0*/  BSSY.RECONVERGENT B1, `(.L_x_1091) ;  /* 0x0000011000017945 */ /* 0x000fe20003800200 */
[----:B------:R-:W-:Y:S01]  /*503b0*/  IMAD.MOV.U32 R16, RZ, RZ, R17 ;  /* 0x000000ffff107224 */ /* 0x000fe200078e0011 */
[----:B--2---:R-:W-:-:S13]  /*503c0*/  LOP3.LUT P0, RZ, R19, 0xff, RZ, 0xc0, !PT ;  /* 0x000000ff13ff7812 */ /* 0x004fda000780c0ff */
[----:B------:R-:W-:Y:S05]  /*503d0*/  @!P0 BRA `(.L_x_1092) ;  /* 0x0000000000348947 */ /* 0x000fea0003800000 */
[----:B------:R-:W-:Y:S01]  /*503e0*/  BSSY.RECONVERGENT B2, `(.L_x_1093) ;  /* 0x000000b000027945 */ /* 0x000fe20003800200 */
[----:B------:R-:W-:-:S07]  /*503f0*/  IMAD.MOV.U32 R16, RZ, RZ, RZ ;  /* 0x000000ffff107224 */ /* 0x000fce00078e00ff */
.L_x_1094:
        /* <DEDUP_REMOVED lines=10> */
.L_x_1093:
[----:B------:R-:W-:-:S07]  /*504a0*/  IMAD.MOV.U32 R16, RZ, RZ, R19 ;  /* 0x000000ffff107224 */ /* 0x000fce00078e0013 */
.L_x_1092:
[----:B------:R-:W-:Y:S05]  /*504b0*/  BSYNC.RECONVERGENT B1 ;  /* 0x0000000000017941 */ /* 0x000fea0003800200 */
.L_x_1091:
[----:B------:R-:W-:-:S05]  /*504c0*/  IMAD.IADD R30, R1, 0x1, R16 ;  /* 0x00000001011e7824 */ /* 0x000fca00078e0210 */
[----:B------:R1:W-:Y:S04]  /*504d0*/  STL.U8 [R30+0x1], RZ ;  /* 0x000001ff1e007387 */ /* 0x0003e80000100000 */
[----:B------:R-:W2:Y:S04]  /*504e0*/  LDL.128 R48, [R1] ;  /* 0x0000000001307983 */ /* 0x000ea80000100c00 */
[----:B------:R-:W3:Y:S04]  /*504f0*/  LDL R63, [R1+0x34] ;  /* 0x00003400013f7983 */ /* 0x000ee80000100800 */
[----:B------:R-:W4:Y:S04]  /*50500*/  LDL.128 R16, [R1+0x10] ;  /* 0x0000100001107983 */ /* 0x000f280000100c00 */
[----:B0-----:R-:W4:Y:S04]  /*50510*/  LDL.128 R20, [R1+0x20] ;  /* 0x0000200001147983 */ /* 0x001f280000100c00 */
[----:B------:R-:W4:Y:S04]  /*50520*/  LDL.U16 R36, [R1+0x30] ;  /* 0x0000300001247983 */ /* 0x000f280000100400 */
[----:B------:R0:W5:Y:S01]  /*50530*/  LDL.64 R208, [R1+0x38] ;  /* 0x0000380001d07983 */ /* 0x0001620000100a00 */
[----:B--2---:R-:W-:-:S02]  /*50540*/  PRMT R26, R48, 0x7770, RZ ;  /* 0x00007770301a7816 */ /* 0x004fc400000000ff */
[C---:B------:R-:W-:Y:S02]  /*50550*/  PRMT R27, R48.reuse, 0x7771, RZ ;  /* 0x00007771301b7816 */ /* 0x040fe400000000ff */
[C---:B------:R-:W-:Y:S01]  /*50560*/  PRMT R28, R48.reuse, 0x7772, RZ ;  /* 0x00007772301c7816 */ /* 0x040fe200000000ff */
[----:B---3--:R2:W-:Y:S01]  /*50570*/  STL [R1+0x4b4], R63 ;  /* 0x0004b43f01007387 */ /* 0x0085e20000100800 */
        /* <DEDUP_REMOVED lines=11> */
[C---:B----4-:R-:W-:Y:S02]  /*50630*/  PRMT R53, R16.reuse, 0x7770, RZ ;  /* 0x0000777010357816 */ /* 0x050fe400000000ff */
        /* <DEDUP_REMOVED lines=9> */
[----:B--2---:R-:W-:-:S02]  /*506d0*/  PRMT R63, R19, 0x7771, RZ ;  /* 0x00007771133f7816 */ /* 0x004fc400000000ff */
        /* <DEDUP_REMOVED lines=124> */
.L_x_1082:
[----:B------:R-:W-:Y:S05]  /*50ea0*/  BSYNC.RECONVERGENT B0 ;  /* 0x0000000000007941 */ /* 0x000fea0003800200 */
.L_x_1081:
[----:B------:R-:W2:Y:S04]  /*50eb0*/  LDL.LU R70, [R1+0x6ac] ;  /* 0x0006ac0001467983 */ /* 0x000ea80000300800 */
[----:B------:R2:W-:Y:S04]  /*50ec0*/  STL.64 [R1+0x368], R8 ;  /* 0x0003680801007387 */ /* 0x0005e80000100a00 */
[----:B------:R1:W-:Y:S04]  /*50ed0*/  STL.64 [R1+0x390], R14 ;  /* 0x0003900e01007387 */ /* 0x0003e80000100a00 */
[----:B------:R-:W3:Y:S04]  /*50ee0*/  LDL.LU R69, [R1+0x674] ;  /* 0x0006740001457983 */ /* 0x000ee80000300800 */
[----:B------:R-:W4:Y:S04]  /*50ef0*/  LDL.LU R68, [R1+0x718] ;  /* 0x0007180001447983 */ /* 0x000f280000300800 */
[----:B------:R-:W4:Y:S04]  /*50f00*/  LDL R67, [R1+0x644] ;  /* 0x0006440001437983 */ /* 0x000f280000100800 */
        /* <DEDUP_REMOVED lines=9> */
[----:B------:R-:W4:Y:S04]  /*50fa0*/  LDL R28, [R1+0x4b4] ;  /* 0x0004b400011c7983 */ /* 0x000f280000100800 */
[----:B------:R-:W4:Y:S04]  /*50fb0*/  LDL.LU R27, [R1+0x704] ;  /* 0x00070400011b7983 */ /* 0x000f280000300800 */
[----:B------:R-:W4:Y:S04]  /*50fc0*/  LDL.LU R26, [R1+0x6a0] ;  /* 0x0006a000011a7983 */ /* 0x000f280000300800 */
[----:B------:R-:W4:Y:S01]  /*50fd0*/  LDL.LU R73, [R1+0x670] ;  /* 0x0006700001497983 */ /* 0x000f220000300800 */
[----:B------:R-:W-:-:S02]  /*50fe0*/  IMAD.MOV.U32 R16, RZ, RZ, R10 ;  /* 0x000000ffff107224 */ /* 0x000fc400078e000a */
[----:B------:R-:W-:Y:S01]  /*50ff0*/  IMAD.MOV.U32 R17, RZ, RZ, R11 ;  /* 0x000000ffff117224 */ /* 0x000fe200078e000b */
[----:B------:R-:W4:Y:S04]  /*51000*/  LDL R82, [R1+0x65c] ;  /* 0x00065c0001527983 */ /* 0x000f280000100800 */
        /* <DEDUP_REMOVED lines=14> */
[----:B------:R-:W4:Y:S01]  /*510f0*/  LDL.LU R57, [R1+0x700] ;  /* 0x0007000001397983 */ /* 0x000f220000300800 */
[----:B--2---:R-:W-:-:S03]  /*51100*/  LOP3.LUT R8, R70, 0xffff, RZ, 0xc0, !PT ;  /* 0x0000ffff46087812 */ /* 0x004fc600078ec0ff */
[----:B------:R-:W2:Y:S02]  /*51110*/  LDL.LU R70, [R1+0x6b0] ;  /* 0x0006b00001467983 */ /* 0x000ea40000300800 */
[----:B--2---:R-:W-:Y:S02]  /*51120*/  LOP3.LUT R9, R70, 0xffff, RZ, 0xc0, !PT ;  /* 0x0000ffff46097812 */ /* 0x004fe400078ec0ff */
[----:B------:R-:W1:Y:S02]  /*51130*/  LDL.LU R70, [R1+0x6b4] ;  /* 0x0006b40001467983 */ /* 0x000e640000300800 */
[----:B-1----:R-:W-:Y:S02]  /*51140*/  LOP3.LUT R14, R70, 0xffff, RZ, 0xc0, !PT ;  /* 0x0000ffff460e7812 */ /* 0x002fe400078ec0ff */
[----:B------:R-:W2:Y:S02]  /*51150*/  LDL.LU R70, [R1+0x6b8] ;  /* 0x0006b80001467983 */ /* 0x000ea40000300800 */
[----:B--2---:R-:W-:Y:S01]  /*51160*/  LOP3.LUT R15, R70, 0xffff, RZ, 0xc0, !PT ;  /* 0x0000ffff460f7812 */ /* 0x004fe200078ec0ff */
[----:B---3--:R-:W-:-:S02]  /*51170*/  IMAD.MOV.U32 R70, RZ, RZ, R69 ;  /* 0x000000ffff467224 */ /* 0x008fc400078e0045 */
[----:B----4-:R-:W-:Y:S02]  /*51180*/  IMAD.MOV.U32 R69, RZ, RZ, R68 ;  /* 0x000000ffff457224 */ /* 0x010fe400078e0044 */
        /* <DEDUP_REMOVED lines=35> */
[----:B------:R-:W-:Y:S01]  /*513c0*/  IMAD.MOV.U32 R64, RZ, RZ, R27 ;  /* 0x000000ffff407224 */ /* 0x000fe200078e001b */
[----:B------:R-:W-:-:S02]  /*513d0*/  PRMT R27, R9, 0x3340, R8 ;  /* 0x00003340091b7816 */ /* 0x000fc40000000008 */
[----:B------:R-:W-:Y:S02]  /*513e0*/  LOP3.LUT R8, R77, 0xffff, RZ, 0xc0, !PT ;  /* 0x0000ffff4d087812 */ /* 0x000fe400078ec0ff */
[----:B------:R-:W3:Y:S01]  /*513f0*/  LDL.LU R77, [R1+0x678] ;  /* 0x00067800014d7983 */ /* 0x000ee20000300800 */
[----:B------:R-:W-:Y:S01]  /*51400*/  IMAD.MOV.U32 R75, RZ, RZ, R70 ;  /* 0x000000ffff4b7224 */ /* 0x000fe200078e0046 */
[----:B---3--:R-:W-:Y:S02]  /*51410*/  LOP3.LUT R9, R77, 0xffff, RZ, 0xc0, !PT ;  /* 0x0000ffff4d097812 */ /* 0x008fe400078ec0ff */
[----:B------:R-:W3:Y:S01]  /*51420*/  LDL.LU R77, [R1+0x67c] ;  /* 0x00067c00014d7983 */ /* 0x000ee20000300800 */
[----:B------:R-:W-:Y:S02]  /*51430*/  IMAD.MOV.U32 R70, RZ, RZ, R65 ;  /* 0x000000ffff467224 */ /* 0x000fe400078e0041 */
[----:B------:R-:W-:Y:S01]  /*51440*/  IMAD.MOV.U32 R65, RZ, RZ, R28 ;  /* 0x000000ffff417224 */ /* 0x000fe200078e001c */
[----:B------:R-:W-:Y:S01]  /*51450*/  PRMT R28, R15, 0x3340, R14 ;  /* 0x000033400f1c7816 */ /* 0x000fe2000000000e */
[----:B------:R-:W-:-:S02]  /*51460*/  IMAD.MOV.U32 R53, RZ, RZ, R52 ;  /* 0x000000ffff357224 */ /* 0x000fc400078e0034 */
[----:B------:R-:W-:Y:S02]  /*51470*/  IMAD.MOV.U32 R52, RZ, RZ, R49 ;  /* 0x000000ffff347224 */ /* 0x000fe400078e0031 */
[----:B------:R-:W-:Y:S01]  /*51480*/  IMAD.MOV.U32 R49, RZ, RZ, R30 ;  /* 0x000000ffff317224 */ /* 0x000fe200078e001e */
[----:B---3--:R-:W-:Y:S02]  /*51490*/  LOP3.LUT R14, R77, 0xffff, RZ, 0xc0, !PT ;  /* 0x0000ffff4d0e7812 */ /* 0x008fe400078ec0ff */
[----:B------:R-:W3:Y:S01]  /*514a0*/  LDL.LU R77, [R1+0x680] ;  /* 0x00068000014d7983 */ /* 0x000ee20000300800 */
[----:B------:R-:W-:Y:S02]  /*514b0*/  IMAD.MOV.U32 R30, RZ, RZ, R29 ;  /* 0x000000ffff1e7224 */ /* 0x000fe400078e001d */
[----:B------:R-:W-:Y:S01]  /*514c0*/  IMAD.MOV.U32 R63, RZ, RZ, R53 ;  /* 0x000000ffff3f7224 */ /* 0x000fe200078e0035 */
[----:B------:R-:W4:Y:S01]  /*514d0*/  LDL.LU R29, [R1+0x698] ;  /* 0x00069800011d7983 */ /* 0x000f220000300800 */
[----:B------:R-:W-:-:S02]  /*514e0*/  IMAD.MOV.U32 R53, RZ, RZ, R52 ;  /* 0x000000ffff357224 */ /* 0x000fc400078e0034 */
[----:B------:R-:W-:Y:S02]  /*514f0*/  IMAD.MOV.U32 R52, RZ, RZ, R49 ;  /* 0x000000ffff347224 */ /* 0x000fe400078e0031 */
[----:B------:R-:W-:Y:S02]  /*51500*/  IMAD.MOV.U32 R49, RZ, RZ, R30 ;  /* 0x000000ffff317224 */ /* 0x000fe400078e001e */
[----:B------:R-:W2:Y:S01]  /*51510*/  LDL.LU R30, [R1+0x66c] ;  /* 0x00066c00011e7983 */ /* 0x000ea20000300800 */
[----:B---3--:R-:W-:-:S03]  /*51520*/  LOP3.LUT R15, R77, 0xffff, RZ, 0xc0, !PT ;  /* 0x0000ffff4d0f7812 */ /* 0x008fc600078ec0ff */
[----:B------:R-:W3:Y:S01]  /*51530*/  LDL.LU R77, [R1+0x684] ;  /* 0x00068400014d7983 */ /* 0x000ee20000300800 */
[----:B------:R-:W-:Y:S02]  /*51540*/  IMAD.MOV.U32 R18, RZ, RZ, R4 ;  /* 0x000000ffff127224 */ /* 0x000fe400078e0004 */
[----:B------:R-:W-:Y:S02]  /*51550*/  IMAD.MOV.U32 R19, RZ, RZ, R5 ;  /* 0x000000ffff137224 */ /* 0x000fe400078e0005 */
[----:B------:R-:W-:-:S03]  /*51560*/  IMAD.MOV.U32 R72, RZ, RZ, R67 ;  /* 0x000000ffff487224 */ /* 0x000fc600078e0043 */
[----:B------:R0:W-:Y:S01]  /*51570*/  STL.128 [R1+0x370], R16 ;  /* 0x0003701001007387 */ /* 0x0001e20000100c00 */
[----:B--2---:R-:W-:Y:S01]  /*51580*/  LOP3.LUT R30, R30, 0xffff, RZ, 0xc0, !PT ;  /* 0x0000ffff1e1e7812 */ /* 0x004fe200078ec0ff */
[----:B------:R-:W-:Y:S01]  /*51590*/  IMAD.MOV.U32 R67, RZ, RZ, R53 ;  /* 0x000000ffff437224 */ /* 0x000fe200078e0035 */
[----:B0-----:R-:W-:Y:S01]  /*515a0*/  LOP3.LUT R17, R73, 0xffff, RZ, 0xc0, !PT ;  /* 0x0000ffff49117812 */ /* 0x001fe200078ec0ff */
[----:B------:R-:W-:Y:S01]  /*515b0*/  IMAD.MOV.U32 R76, RZ, RZ, R71 ;  /* 0x000000ffff4c7224 */ /* 0x000fe200078e0047 */
[----:B------:R-:W2:Y:S02]  /*515c0*/  LDL R19, [R1+0x4e0] ;  /* 0x0004e00001137983 */ /* 0x000ea40000100800 */
[----:B------:R-:W-:Y:S02]  /*515d0*/  PRMT R53, R17, 0x3340, R30 ;  /* 0x0000334011357816 */ /* 0x000fe4000000001e */
[----:B---3--:R-:W-:Y:S02]  /*515e0*/  LOP3.LUT R17, R77, 0xffff, RZ, 0xc0, !PT ;  /* 0x0000ffff4d117812 */ /* 0x008fe400078ec0ff */
[----:B------:R-:W3:Y:S01]  /*515f0*/  LDL.LU R77, [R1+0x688] ;  /* 0x00068800014d7983 */ /* 0x000ee20000300800 */
[----:B------:R-:W-:-:S02]  /*51600*/  IMAD.MOV.U32 R73, RZ, RZ, R68 ;  /* 0x000000ffff497224 */ /* 0x000fc400078e0044 */
[----:B------:R-:W-:Y:S02]  /*51610*/  IMAD.MOV.U32 R68, RZ, RZ, R63 ;  /* 0x000000ffff447224 */ /* 0x000fe400078e003f */
[----:B------:R-:W4:Y:S01]  /*51620*/  LDL.LU R63, [R1+0x690] ;  /* 0x00069000013f7983 */ /* 0x000f220000300800 */
[----:B---3--:R-:W-:-:S03]  /*51630*/  LOP3.LUT R18, R77, 0xffff, RZ, 0xc0, !PT ;  /* 0x0000ffff4d127812 */ /* 0x008fc600078ec0ff */
[----:B------:R-:W3:Y:S01]  /*51640*/  LDL R77, [R1+0x658] ;  /* 0x00065800014d7983 */ /* 0x000ee20000100800 */
[----:B------:R-:W-:Y:S02]  /*51650*/  IMAD.MOV.U32 R71, RZ, RZ, R66 ;  /* 0x000000ffff477224 */ /* 0x000fe400078e0042 */
[----:B------:R-:W-:Y:S01]  /*51660*/  IMAD.MOV.U32 R66, RZ, RZ, R52 ;  /* 0x000000ffff427224 */ /* 0x000fe200078e0034 */
[----:B---3--:R-:W-:Y:S01]  /*51670*/  PRMT R16, R77, 0x7604, R82 ;  /* 0x000076044d107816 */ /* 0x008fe20000000052 */
        /* <DEDUP_REMOVED lines=13> */
[----:B----4-:R-:W-:Y:S02]  /*51750*/  IMAD.MOV.U32 R64, RZ, RZ, R63 ;  /* 0x000000ffff407224 */ /* 0x010fe400078e003f */
        /* <DEDUP_REMOVED lines=10> */
[----:B------:R-:W3:Y:S01]  /*51800*/  LDL.LU R85, [R1+0x708] ;  /* 0x0007080001557983 */ /* 0x000ee20000300800 */
[----:B------:R-:W-:Y:S02]  /*51810*/  IMAD.MOV.U32 R82, RZ, RZ, R75 ;  /* 0x000000ffff527224 */ /* 0x000fe400078e004b */
[----:B------:R-:W-:Y:S02]  /*51820*/  IMAD.MOV.U32 R75, RZ, RZ, R67 ;  /* 0x000000ffff4b7224 */ /* 0x000fe400078e0043 */
[----:B------:R-:W-:Y:S01]  /*51830*/  IMAD.MOV.U32 R67, RZ, RZ, R56 ;  /* 0x000000ffff437224 */ /* 0x000fe200078e0038 */
[----:B------:R-:W-:Y:S02]  /*51840*/  PRMT R56, R18, 0x3340, R17 ;  /* 0x0000334012387816 */ /* 0x000fe40000000011 */
[----:B---3--:R-:W-:-:S02]  /*51850*/  LOP3.LUT R17, R85, 0xffff, RZ, 0xc0, !PT ;  /* 0x0000ffff55117812 */ /* 0x008fc400078ec0ff */
[----:B------:R-:W3:Y:S01]  /*51860*/  LDL.LU R85, [R1+0x6f8] ;  /* 0x0006f80001557983 */ /* 0x000ee20000300800 */
[----:B------:R-:W-:Y:S02]  /*51870*/  IMAD.MOV.U32 R20, RZ, RZ, R6 ;  /* 0x000000ffff147224 */ /* 0x000fe400078e0006 */
[----:B------:R-:W-:Y:S02]  /*51880*/  IMAD.MOV.U32 R21, RZ, RZ, R7 ;  /* 0x000000ffff157224 */ /* 0x000fe400078e0007 */
[----:B------:R-:W-:Y:S02]  /*51890*/  IMAD.MOV.U32 R22, RZ, RZ, R12 ;  /* 0x000000ffff167224 */ /* 0x000fe400078e000c */
[----:B------:R-:W-:Y:S01]  /*518a0*/  IMAD.MOV.U32 R23, RZ, RZ, R13 ;  /* 0x000000ffff177224 */ /* 0x000fe200078e000d */
[----:B---3--:R-:W-:Y:S02]  /*518b0*/  LOP3.LUT R18, R85, 0xffff, RZ, 0xc0, !PT ;  /* 0x0000ffff55127812 */ /* 0x008fe400078ec0ff */
[----:B------:R-:W3:Y:S04]  /*518c0*/  LDL.LU R85, [R1+0x6e8] ;  /* 0x0006e80001557983 */ /* 0x000ee80000300800 */
[----:B------:R0:W-:Y:S01]  /*518d0*/  STL.128 [R1+0x380], R20 ;  /* 0x0003801401007387 */ /* 0x0001e20000100c00 */
[----:B------:R-:W-:-:S02]  /*518e0*/  IMAD.MOV.U32 R84, RZ, RZ, R76 ;  /* 0x000000ffff547224 */ /* 0x000fc400078e004c */
[----:B------:R-:W-:Y:S02]  /*518f0*/  IMAD.MOV.U32 R76, RZ, RZ, R66 ;  /* 0x000000ffff4c7224 */ /* 0x000fe400078e0042 */
[----:B------:R-:W-:Y:S02]  /*51900*/  IMAD.MOV.U32 R66, RZ, RZ, R65 ;  /* 0x000000ffff427224 */ /* 0x000fe400078e0041 */
[----:B------:R-:W-:Y:S02]  /*51910*/  IMAD.MOV.U32 R65, RZ, RZ, R64 ;  /* 0x000000ffff417224 */ /* 0x000fe400078e0040 */
[----:B------:R-:W-:Y:S01]  /*51920*/  IMAD.MOV.U32 R64, RZ, RZ, R63 ;  /* 0x000000ffff407224 */ /* 0x000fe200078e003f */
[----:B0-----:R-:W2:Y:S01]  /*51930*/  LDL R20, [R1+0x4e4] ;  /* 0x0004e40001147983 */ /* 0x001ea20000100800 */
[----:B------:R-:W-:Y:S02]  /*51940*/  IMAD.MOV.U32 R63, RZ, RZ, R59 ;  /* 0x000000ffff3f7224 */ /* 0x000fe400078e003b */
[----:B------:R-:W-:-:S02]  /*51950*/  IMAD.MOV.U32 R59, RZ, RZ, R50 ;  /* 0x000000ffff3b7224 */ /* 0x000fc400078e0032 */
[----:B------:R-:W-:Y:S02]  /*51960*/  IMAD.MOV.U32 R50, RZ, RZ, R48 ;  /* 0x000000ffff327224 */ /* 0x000fe400078e0030 */
[----:B------:R-:W4:Y:S01]  /*51970*/  LDL.LU R48, [R1+0x6d4] ;  /* 0x0006d40001307983 */ /* 0x000f220000300800 */
[----:B---3--:R-:W-:-:S03]  /*51980*/  LOP3.LUT R21, R85, 0xffff, RZ, 0xc0, !PT ;  /* 0x0000ffff55157812 */ /* 0x008fc600078ec0ff */
[----:B------:R-:W3:Y:S01]  /*51990*/  LDL.LU R85, [R1+0x6d8] ;  /* 0x0006d80001557983 */ /* 0x000ee20000300800 */
[----:B------:R-:W-:Y:S02]  /*519a0*/  PRMT R3, R3, 0x3340, R3 ;  /* 0x0000334003037816 */ /* 0x000fe40000000003 */
[----:B------:R-:W-:Y:S01]  /*519b0*/  PRMT R32, R79, 0x3340, R32 ;  /* 0x000033404f207816 */ /* 0x000fe20000000020 */
[----:B------:R-:W-:Y:S01]  /*519c0*/  IMAD.MOV.U32 R88, RZ, RZ, R47 ;  /* 0x000000ffff587224 */ /* 0x000fe200078e002f */
[--C-:B------:R-:W-:Y:S01]  /*519d0*/  PRMT R58, R78, 0x3340, R0.reuse ;  /* 0x000033404e3a7816 */ /* 0x100fe20000000000 */
[----:B------:R-:W-:Y:S01]  /*519e0*/  STL.U16 [R1+0xc8], R16 ;  /* 0x0000c81001007387 */ /* 0x000fe20000100400 */
[----:B------:R-:W-:Y:S02]  /*519f0*/  PRMT R60, R83, 0x3340, R0 ;  /* 0x00003340533c7816 */ /* 0x000fe40000000000 */
[----:B------:R-:W-:Y:S01]  /*51a00*/  PRMT R54, R9, 0x3340, R8 ;  /* 0x0000334009367816 */ /* 0x000fe20000000008 */
[----:B------:R0:W-:Y:S01]  /*51a10*/  STL.U16 [R1+0x38], R16 ;  /* 0x0000381001007387 */ /* 0x0001e20000100400 */
[----:B------:R-:W-:Y:S01]  /*51a20*/  PRMT R9, R32, 0x5410, R3 ;  /* 0x0000541020097816 */ /* 0x000fe20000000003 */
[----:B------:R-:W-:Y:S01]  /*51a30*/  IMAD.MOV.U32 R86, RZ, RZ, R76 ;  /* 0x000000ffff567224 */ /* 0x000fe200078e004c */
[----:B------:R-:W-:Y:S01]  /*51a40*/  LOP3.LUT R26, R26, 0xffff, RZ, 0xc0, !PT ;  /* 0x0000ffff1a1a7812 */ /* 0x000fe200078ec0ff */
[----:B------:R-:W-:Y:S01]  /*51a50*/  IMAD.MOV.U32 R76, RZ, RZ, R59 ;  /* 0x000000ffff4c7224 */ /* 0x000fe200078e003b */
[----:B------:R-:W-:-:S02]  /*51a60*/  LOP3.LUT R29, R29, 0xffff, RZ, 0xc0, !PT ;  /* 0x0000ffff1d1d7812 */ /* 0x000fc400078ec0ff */
[----:B------:R-:W-:Y:S02]  /*51a70*/  PRMT R58, R58, 0x5410, R3 ;  /* 0x000054103a3a7816 */ /* 0x000fe40000000003 */
[----:B--2---:R-:W-:Y:S02]  /*51a80*/  PRMT R20, R19, 0x7604, R20 ;  /* 0x0000760413147816 */ /* 0x004fe40000000014 */
[----:B0-----:R-:W-:Y:S01]  /*51a90*/  PRMT R16, R14, 0x3340, R1 ;  /* 0x000033400e107816 */ /* 0x001fe20000000001 */
[----:B------:R-:W-:Y:S01]  /*51aa0*/  IMAD.MOV.U32 R59, RZ, RZ, R35 ;  /* 0x000000ffff3b7224 */ /* 0x000fe200078e0023 */
[----:B------:R-:W-:Y:S02]  /*51ab0*/  LOP3.LUT R8, R84, 0xffff, RZ, 0xc0, !PT ;  /* 0x0000ffff54087812 */ /* 0x000fe400078ec0ff */
[----:B------:R-:W-:Y:S01]  /*51ac0*/  PRMT R15, R60, 0x5410, R3 ;  /* 0x000054103c0f7816 */ /* 0x000fe20000000003 */
[----:B------:R-:W-:Y:S01]  /*51ad0*/  IMAD.MOV.U32 R87, RZ, RZ, R33 ;  /* 0x000000ffff577224 */ /* 0x000fe200078e0021 */
[----:B------:R-:W-:Y:S01]  /*51ae0*/  LOP3.LUT R19, R88, 0xffff, RZ, 0xc0, !PT ;  /* 0x0000ffff58137812 */ /* 0x000fe200078ec0ff */
[----:B------:R0:W-:Y:S01]  /*51af0*/  STL.U16 [R1+0x398], R20 ;  /* 0x0003981401007387 */ /* 0x0001e20000100400 */
[----:B------:R-:W-:-:S02]  /*51b00*/  PRMT R16, R16, 0x5410, R3 ;  /* 0x0000541010107816 */ /* 0x000fc40000000003 */
[----:B------:R-:W-:Y:S01]  /*51b10*/  PRMT R35, R44, 0x7604, R9 ;  /* 0x000076042c237816 */ /* 0x000fe20000000009 */
[----:B------:R-:W-:Y:S01]  /*51b20*/  IMAD.MOV.U32 R84, RZ, RZ, R31 ;  /* 0x000000ffff547224 */ /* 0x000fe200078e001f */
[----:B------:R-:W-:Y:S02]  /*51b30*/  PRMT R52, R29, 0x3340, R26 ;  /* 0x000033401d347816 */ /* 0x000fe4000000001a */
[----:B------:R-:W-:Y:S02]  /*51b40*/  PRMT R44, R43, 0x7604, R58 ;  /* 0x000076042b2c7816 */ /* 0x000fe4000000003a */
[----:B------:R-:W-:Y:S02]  /*51b50*/  LOP3.LUT R29, R77, 0xffff, RZ, 0xc0, !PT ;  /* 0x0000ffff4d1d7812 */ /* 0x000fe400078ec0ff */
[----:B0-----:R-:W-:Y:S02]  /*51b60*/  PRMT R20, R8, 0x3340, R1 ;  /* 0x0000334008147816 */ /* 0x001fe40000000001 */
[----:B------:R-:W-:-:S02]  /*51b70*/  PRMT R22, R17, 0x3340, R0 ;  /* 0x0000334011167816 */ /* 0x000fc40000000000 */
[----:B------:R-:W-:Y:S01]  /*51b80*/  PRMT R43, R46, 0x7604, R15 ;  /* 0x000076042e2b7816 */ /* 0x000fe2000000000f */
[----:B------:R-:W-:Y:S01]  /*51b90*/  IMAD.MOV.U32 R77, RZ, RZ, R50 ;  /* 0x000000ffff4d7224 */ /* 0x000fe200078e0032 */
[----:B------:R-:W-:Y:S02]  /*51ba0*/  PRMT R15, R14, 0x3340, R19 ;  /* 0x000033400e0f7816 */ /* 0x000fe40000000013 */
[----:B------:R-:W-:Y:S02]  /*51bb0*/  PRMT R14, R19, 0x7604, R16 ;  /* 0x00007604130e7816 */ /* 0x000fe40000000010 */
[----:B------:R-:W-:Y:S02]  /*51bc0*/  PRMT R30, R18, 0x3340, R1 ;  /* 0x00003340121e7816 */ /* 0x000fe40000000001 */
[----:B------:R-:W-:Y:S02]  /*51bd0*/  LOP3.LUT R9, R87, 0xffff, RZ, 0xc0, !PT ;  /* 0x0000ffff57097812 */ /* 0x000fe400078ec0ff */
[----:B------:R-:W-:Y:S01]  /*51be0*/  LOP3.LUT R26, R82, 0xffff, RZ, 0xc0, !PT ;  /* 0x0000ffff521a7812 */ /* 0x000fe200078ec0ff */
[----:B----4-:R-:W-:Y:S01]  /*51bf0*/  IMAD.MOV.U32 R82, RZ, RZ, R48 ;  /* 0x000000ffff527224 */ /* 0x010fe200078e0030 */
[----:B------:R-:W-:-:S02]  /*51c00*/  PRMT R50, R29, 0x3340, R0 ;  /* 0x000033401d327816 */ /* 0x000fc40000000000 */
[--C-:B------:R-:W-:Y:S02]  /*51c10*/  PRMT R20, R20, 0x5410, R3.reuse ;  /* 0x0000541014147816 */ /* 0x100fe40000000003 */
[----:B------:R-:W-:Y:S01]  /*51c20*/  PRMT R31, R22, 0x5410, R3 ;  /* 0x00005410161f7816 */ /* 0x000fe20000000003 */
[----:B------:R-:W-:Y:S01]  /*51c30*/  IMAD.MOV.U32 R47, RZ, RZ, R34 ;  /* 0x000000ffff2f7224 */ /* 0x000fe200078e0022 */
[----:B------:R-:W-:Y:S02]  /*51c40*/  LOP3.LUT R16, R86, 0xffff, RZ, 0xc0, !PT ;  /* 0x0000ffff56107812 */ /* 0x000fe400078ec0ff */
[----:B------:R-:W-:Y:S01]  /*51c50*/  LOP3.LUT R22, R84, 0xffff, RZ, 0xc0, !PT ;  /* 0x0000ffff54167812 */ /* 0x000fe200078ec0ff */
[----:B------:R-:W-:Y:S01]  /*51c60*/  IMAD.MOV.U32 R84, RZ, RZ, R77 ;  /* 0x000000ffff547224 */ /* 0x000fe200078e004d */
[----:B------:R-:W-:Y:S01]  /*51c70*/  PRMT R34, R21, 0x3340, R0 ;  /* 0x0000334015227816 */ /* 0x000fe20000000000 */
[----:B------:R-:W-:Y:S01]  /*51c80*/  IMAD.MOV.U32 R77, RZ, RZ, R68 ;  /* 0x000000ffff4d7224 */ /* 0x000fe200078e0044 */
[----:B------:R-:W-:Y:S01]  /*51c90*/  PRMT R30, R30, 0x5410, R3 ;  /* 0x000054101e1e7816 */ /* 0x000fe20000000003 */
[----:B------:R-:W-:Y:S01]  /*51ca0*/  IMAD.MOV.U32 R68, RZ, RZ, R67 ;  /* 0x000000ffff447224 */ /* 0x000fe200078e0043 */
[----:B------:R-:W-:-:S02]  /*51cb0*/  PRMT R8, R8, 0x3340, R9 ;  /* 0x0000334008087816 */ /* 0x000fc40000000009 */
[----:B------:R-:W-:Y:S02]  /*51cc0*/  PRMT R48, R26, 0x3340, R1 ;  /* 0x000033401a307816 */ /* 0x000fe40000000001 */
[--C-:B------:R-:W-:Y:S02]  /*51cd0*/  PRMT R50, R50, 0x5410, R3.reuse ;  /* 0x0000541032327816 */ /* 0x100fe40000000003 */
[----:B------:R-:W-:Y:S02]  /*51ce0*/  PRMT R9, R9, 0x7604, R20 ;  /* 0x0000760409097816 */ /* 0x000fe40000000014 */
[----:B------:R-:W-:Y:S02]  /*51cf0*/  PRMT R20, R17, 0x3340, R16 ;  /* 0x0000334011147816 */ /* 0x000fe40000000010 */
[----:B------:R-:W-:Y:S01]  /*51d00*/  LOP3.LUT R17, R82, 0xffff, RZ, 0xc0, !PT ;  /* 0x0000ffff52117812 */ /* 0x000fe200078ec0ff */
[----:B------:R-:W-:Y:S01]  /*51d10*/  IMAD.MOV.U32 R82, RZ, RZ, R76 ;  /* 0x000000ffff527224 */ /* 0x000fe200078e004c */
[----:B------:R-:W-:-:S02]  /*51d20*/  PRMT R33, R34, 0x5410, R3 ;  /* 0x0000541022217816 */ /* 0x000fc40000000003 */
[----:B------:R-:W-:Y:S02]  /*51d30*/  PRMT R34, R48, 0x5410, R3 ;  /* 0x0000541030227816 */ /* 0x000fe40000000003 */
[----:B------:R-:W-:Y:S02]  /*51d40*/  PRMT R58, R40, 0x7054, R35 ;  /* 0x00007054283a7816 */ /* 0x000fe40000000023 */
[----:B------:R-:W-:Y:S02]  /*51d50*/  LOP3.LUT R35, R68, 0xffff, RZ, 0xc0, !PT ;  /* 0x0000ffff44237812 */ /* 0x000fe400078ec0ff */
[----:B------:R-:W-:Y:S02]  /*51d60*/  PRMT R16, R16, 0x7604, R31 ;  /* 0x0000760410107816 */ /* 0x000fe4000000001f */
[----:B---3--:R-:W-:Y:S01]  /*51d70*/  LOP3.LUT R23, R85, 0xffff, RZ, 0xc0, !PT ;  /* 0x0000ffff55177812 */ /* 0x008fe200078ec0ff */
[----:B------:R-:W-:-:S05]  /*51d80*/  IMAD.MOV.U32 R85, RZ, RZ, R36 ;  /* 0x000000ffff557224 */ /* 0x000fca00078e0024 */
[----:B------:R-:W-:Y:S02]  /*51d90*/  LOP3.LUT R19, R85, 0xffff, RZ, 0xc0, !PT ;  /* 0x0000ffff55137812 */ /* 0x000fe400078ec0ff */
[----:B------:R-:W-:Y:S02]  /*51da0*/  PRMT R36, R23, 0x3340, R0 ;  /* 0x0000334017247816 */ /* 0x000fe40000000000 */
[----:B------:R-:W-:Y:S02]  /*51db0*/  PRMT R32, R18, 0x3340, R19 ;  /* 0x0000334012207816 */ /* 0x000fe40000000013 */
[----:B------:R-:W-:Y:S02]  /*51dc0*/  LOP3.LUT R18, R74, 0xffff, RZ, 0xc0, !PT ;  /* 0x0000ffff4a127812 */ /* 0x000fe400078ec0ff */
[----:B------:R-:W-:Y:S02]  /*51dd0*/  PRMT R36, R36, 0x5410, R3 ;  /* 0x0000541024247816 */ /* 0x000fe40000000003 */
[----:B------:R-:W-:-:S02]  /*51de0*/  PRMT R30, R19, 0x7604, R30 ;  /* 0x00007604131e7816 */ /* 0x000fc4000000001e */
[----:B------:R-:W-:Y:S02]  /*51df0*/  LOP3.LUT R19, R75, 0xffff, RZ, 0xc0, !PT ;  /* 0x0000ffff4b137812 */ /* 0x000fe400078ec0ff */
[----:B------:R-:W-:Y:S02]  /*51e00*/  PRMT R29, R29, 0x3340, R18 ;  /* 0x000033401d1d7816 */ /* 0x000fe40000000012 */
[----:B------:R-:W-:Y:S01]  /*51e10*/  PRMT R50, R18, 0x7604, R50 ;  /* 0x0000760412327816 */ /* 0x000fe20000000032 */
[----:B------:R-:W-:Y:S01]  /*51e20*/  IMAD.MOV.U32 R74, RZ, RZ, R61 ;  /* 0x000000ffff4a7224 */ /* 0x000fe200078e003d */
        /* <DEDUP_REMOVED lines=8> */
[----:B------:R-:W-:Y:S02]  /*51eb0*/  PRMT R19, R18, 0x3340, R35 ;  /* 0x0000334012137816 */ /* 0x000fe40000000023 */
[----:B------:R-:W-:Y:S02]  /*51ec0*/  PRMT R36, R17, 0x7054, R14 ;  /* 0x0000705411247816 */ /* 0x000fe4000000000e */
[----:B------:R-:W-:-:S02]  /*51ed0*/  PRMT R14, R8, 0x5410, R19 ;  /* 0x00005410080e7816 */ /* 0x000fc40000000013 */
[----:B------:R-:W-:Y:S02]  /*51ee0*/  PRMT R8, R56, 0x5410, R55 ;  /* 0x0000541038087816 */ /* 0x000fe40000000037 */
[----:B------:R-:W2:Y:S01]  /*51ef0*/  LDL R56, [R1+0x4b0] ;  /* 0x0004b00001387983 */ /* 0x000ea20000100800 */
[----:B------:R-:W-:Y:S01]  /*51f00*/  PRMT R62, R80, 0x3340, R0 ;  /* 0x00003340503e7816 */ /* 0x000fe20000000000 */
[----:B------:R-:W-:Y:S01]  /*51f10*/  IMAD.MOV.U32 R76, RZ, RZ, R57 ;  /* 0x000000ffff4c7224 */ /* 0x000fe200078e0039 */
[----:B------:R-:W-:Y:S01]  /*51f20*/  LOP3.LUT R40, R77, 0xffff, RZ, 0xc0, !PT ;  /* 0x0000ffff4d287812 */ /* 0x000fe200078ec0ff */
        /* <DEDUP_REMOVED lines=8> */
[----:B------:R-:W-:Y:S01]  /*51fb0*/  LOP3.LUT R17, R76, 0xffff, RZ, 0xc0, !PT ;  /* 0x0000ffff4c117812 */ /* 0x000fe200078ec0ff */
[----:B------:R-:W-:Y:S01]  /*51fc0*/  IMAD.MOV.U32 R68, RZ, RZ, R59 ;  /* 0x000000ffff447224 */ /* 0x000fe200078e003b */
        /* <DEDUP_REMOVED lines=26> */
[----:B------:R-:W-:Y:S02]  /*52170*/  IADD3 R2, P0, PT, R192, R2, RZ ;  /* 0x00000002c0027210 */ /* 0x000fe40007f1e0ff */
[C---:B------:R-:W-:Y:S02]  /*52180*/  PRMT R19, R18.reuse, 0x3340, R1 ;  /* 0x0000334012137816 */ /* 0x040fe40000000001 */
[----:B------:R-:W-:Y:S02]  /*52190*/  PRMT R27, R18, 0x3340, R55 ;  /* 0x00003340121b7816 */ /* 0x000fe40000000037 */
[----:B------:R-:W-:Y:S02]  /*521a0*/  PRMT R21, R25, 0x3340, R44 ;  /* 0x0000334019157816 */ /* 0x000fe4000000002c */
[----:B------:R-:W-:Y:S02]  /*521b0*/  PRMT R16, R28, 0x3340, R53 ;  /* 0x000033401c107816 */ /* 0x000fe40000000035 */
[----:B------:R-:W-:Y:S01]  /*521c0*/  PRMT R18, R47, 0x3340, R48 ;  /* 0x000033402f127816 */ /* 0x000fe20000000030 */
[----:B------:R-:W-:Y:S01]  /*521d0*/  IMAD.X R3, RZ, RZ, R193, P0 ;  /* 0x000000ffff037224 */ /* 0x000fe200000e06c1 */
[----:B------:R-:W-:-:S02]  /*521e0*/  PRMT R54, R52, 0x5410, R19 ;  /* 0x0000541034367816 */ /* 0x000fc40000000013 */
[----:B------:R-:W-:Y:S02]  /*521f0*/  PRMT R21, R32, 0x5410, R21 ;  /* 0x0000541020157816 */ /* 0x000fe40000000015 */
[----:B------:R-:W-:Y:S02]  /*52200*/  PRMT R16, R51, 0x5410, R16 ;  /* 0x0000541033107816 */ /* 0x000fe40000000010 */
[----:B------:R-:W-:Y:S02]  /*52210*/  PRMT R19, R52, 0x5410, R27 ;  /* 0x0000541034137816 */ /* 0x000fe4000000001b */
[----:B------:R-:W-:Y:S01]  /*52220*/  PRMT R18, R29, 0x5410, R18 ;  /* 0x000054101d127816 */ /* 0x000fe20000000012 */
[----:B------:R0:W-:Y:S04]  /*52230*/  STL.64 [R1+0x360], R192 ;  /* 0x000360c001007387 */ /* 0x0001e80000100a00 */
[----:B------:R0:W-:Y:S04]  /*52240*/  STL.64 [R1+0x90], R2 ;  /* 0x0000900201007387 */ /* 0x0001e80000100a00 */
[----:B------:R0:W-:Y:S04]  /*52250*/  STL.64 [R1], R2 ;  /* 0x0000000201007387 */ /* 0x0001e80000100a00 */
[----:B------:R0:W-:Y:S04]  /*52260*/  STL [R1+0xcc], R61 ;  /* 0x0000cc3d01007387 */ /* 0x0001e80000100800 */
[----:B-----5:R0:W-:Y:S04]  /*52270*/  STL.64 [R1+0xd0], R208 ;  /* 0x0000d0d001007387 */ /* 0x0201e80000100a00 */
[----:B------:R0:W-:Y:S04]  /*52280*/  STL.64 [R1+0x3a0], R210 ;  /* 0x0003a0d201007387 */ /* 0x0001e80000100a00 */
[----:B------:R0:W-:Y:S04]  /*52290*/  STL [R1+0x3c], R61 ;  /* 0x00003c3d01007387 */ /* 0x0001e80000100800 */
[----:B------:R0:W-:Y:S04]  /*522a0*/  STL.64 [R1+0x40], R208 ;  /* 0x000040d001007387 */ /* 0x0001e80000100a00 */
[----:B------:R0:W-:Y:S04]  /*522b0*/  STL.64 [R1+0x98], R14 ;  /* 0x0000980e01007387 */ /* 0x0001e80000100a00 */
[----:B------:R0:W-:Y:S04]  /*522c0*/  STL.128 [R1+0xa0], R20 ;  /* 0x0000a01401007387 */ /* 0x0001e80000100c00 */
[----:B------:R0:W-:Y:S04]  /*522d0*/  STL.128 [R1+0xb0], R16 ;  /* 0x0000b01001007387 */ /* 0x0001e80000100c00 */
[----:B------:R0:W-:Y:S04]  /*522e0*/  STL.64 [R1+0xc0], R8 ;  /* 0x0000c00801007387 */ /* 0x0001e80000100a00 */
[----:B------:R0:W-:Y:S04]  /*522f0*/  STL.64 [R1+0x8], R14 ;  /* 0x0000080e01007387 */ /* 0x0001e80000100a00 */
[----:B------:R0:W-:Y:S04]  /*52300*/  STL.128 [R1+0x10], R20 ;  /* 0x0000101401007387 */ /* 0x0001e80000100c00 */
[----:B------:R0:W-:Y:S04]  /*52310*/  STL.128 [R1+0x20], R16 ;  /* 0x0000201001007387 */ /* 0x0001e80000100c00 */
[----:B------:R0:W-:Y:S01]  /*52320*/  STL.64 [R1+0x30], R8 ;  /* 0x0000300801007387 */ /* 0x0001e20000100a00 */
[----:B------:R-:W-:-:S02]  /*52330*/  ISETP.NE.AND P0, PT, R212, R213, PT ;  /* 0x000000d5d400720c */ /* 0x000fc40003f05270 */
[----:B------:R-:W-:Y:S02]  /*52340*/  PRMT R25, R25, 0x7054, R30 ;  /* 0x0000705419197816 */ /* 0x000fe4000000001e */
[----:B------:R-:W-:Y:S01]  /*52350*/  PRMT R29, R28, 0x7054, R49 ;  /* 0x000070541c1d7816 */ /* 0x000fe20000000031 */
[----:B------:R-:W-:Y:S01]  /*52360*/  BSSY.RECONVERGENT B0, `(.L_x_1095) ;  /* 0x000004b000007945 */ /* 0x000fe20003800200 */
        /* <DEDUP_REMOVED lines=14> */
[----:B--2---:R0:W-:Y:S01]  /*52450*/  STL [R1+0x39c], R56 ;  /* 0x00039c3801007387 */ /* 0x0041e20000100800 */
[----:B------:R-:W-:Y:S05]  /*52460*/  @P0 BRA `(.L_x_1096) ;  /* 0x0000000000e80947 */ /* 0x000fea0003800000 */
[----:B------:R-:W2:Y:S04]  /*52470*/  LDL.LU.64 R62, [R1+0x648] ;  /* 0x00064800013e7983 */ /* 0x000ea80000300a00 */
[----:B------:R-:W3:Y:S01]  /*52480*/  LDL.LU R52, [R1+0x660] ;  /* 0x0006600001347983 */ /* 0x000ee20000300800 */
[----:B------:R-:W-:Y:S01]  /*52490*/  BSSY.RECONVERGENT B1, `(.L_x_1097) ;  /* 0x000000d000017945 */ /* 0x000fe20003800200 */
[----:B------:R-:W-:Y:S02]  /*524a0*/  IMAD.MOV.U32 R28, RZ, RZ, RZ ;  /* 0x000000ffff1c7224 */ /* 0x000fe400078e00ff */
[----:B------:R1:W-:Y:S01]  /*524b0*/  STL.U8 [R1+0xd8], RZ ;  /* 0x0000d8ff01007387 */ /* 0x0003e20000100000 */
[----:B--2---:R-:W-:Y:S01]  /*524c0*/  DADD R26, R62, R208 ;  /* 0x000000003e1a7229 */ /* 0x004fe200000000d0 */
[----:B---3--:R-:W-:-:S06]  /*524d0*/  IMAD.IADD R0, R52, 0x1, R61 ;  /* 0x0000000134007824 */ /* 0x008fcc00078e023d */
[----:B------:R1:W-:Y:S04]  /*524e0*/  STL.64 [R1+0x110], R26 ;  /* 0x0001101a01007387 */ /* 0x0003e80000100a00 */
[----:B------:R1:W-:Y:S02]  /*524f0*/  STL [R1+0x10c], R0 ;  /* 0x00010c0001007387 */ /* 0x0003e40000100800 */
.L_x_1098:
[----:B-1----:R-:W-:-:S06]  /*52500*/  IMAD.IADD R0, R1, 0x1, R28 ;  /* 0x0000000101007824 */ /* 0x002fcc00078e021c */
[----:B------:R-:W2:Y:S01]  /*52510*/  LDL.U8 R0, [R0+0xd8] ;  /* 0x0000d80000007983 */ /* 0x000ea20000100000 */
[----:B------:R-:W-:Y:S02]  /*52520*/  IMAD.MOV.U32 R25, RZ, RZ, R28 ;  /* 0x000000ffff197224 */ /* 0x000fe400078e001c */
[----:B------:R-:W-:Y:S01]  /*52530*/  VIADD R28, R28, 0x1 ;  /* 0x000000011c1c7836 */ /* 0x000fe20000000000 */
[----:B--2---:R-:W-:-:S13]  /*52540*/  ISETP.NE.AND P0, PT, R0, RZ, PT ;  /* 0x000000ff0000720c */ /* 0x004fda0003f05270 */
[----:B------:R-:W-:Y:S05]  /*52550*/  @P0 BRA `(.L_x_1098) ;  /* 0xfffffffc00e80947 */ /* 0x000fea000383ffff */
[----:B------:R-:W-:Y:S05]  /*52560*/  BSYNC.RECONVERGENT B1 ;  /* 0x0000000000017941 */ /* 0x000fea0003800200 */
.L_x_1097:
[----:B------:R-:W2:Y:S01]  /*52570*/  LDL.LU R26, [R1+0x644] ;  /* 0x00064400011a7983 */ /* 0x000ea20000300800 */
[----:B------:R-:W-:Y:S01]  /*52580*/  BSSY.RECONVERGENT B1, `(.L_x_1099) ;  /* 0x0000011000017945 */ /* 0x000fe20003800200 */
[----:B------:R-:W-:Y:S01]  /*52590*/  IMAD.MOV.U32 R0, RZ, RZ, R25 ;  /* 0x000000ffff007224 */ /* 0x000fe200078e0019 */
[----:B--2---:R-:W-:-:S13]  /*525a0*/  LOP3.LUT P0, RZ, R26, 0xff, RZ, 0xc0, !PT ;  /* 0x000000ff1aff7812 */ /* 0x004fda000780c0ff */
[----:B------:R-:W-:Y:S05]  /*525b0*/  @!P0 BRA `(.L_x_1100) ;  /* 0x0000000000348947 */ /* 0x000fea0003800000 */
[----:B------:R-:W-:Y:S01]  /*525c0*/  BSSY.RECONVERGENT B2, `(.L_x_1101) ;  /* 0x000000b000027945 */ /* 0x000fe20003800200 */
[----:B------:R-:W-:-:S07]  /*525d0*/  IMAD.MOV.U32 R0, RZ, RZ, RZ ;  /* 0x000000ffff007224 */ /* 0x000fce00078e00ff */
.L_x_1102:
        /* <DEDUP_REMOVED lines=10> */
.L_x_1101:
[----:B------:R-:W-:-:S07]  /*52680*/  IMAD.MOV.U32 R0, RZ, RZ, R27 ;  /* 0x000000ffff007224 */ /* 0x000fce00078e001b */
.L_x_1100:
[----:B------:R-:W-:Y:S05]  /*52690*/  BSYNC.RECONVERGENT B1 ;  /* 0x0000000000017941 */ /* 0x000fea0003800200 */
.L_x_1099:
[----:B------:R-:W-:Y:S01]  /*526a0*/  IMAD.IADD R25, R1, 0x1, R0 ;  /* 0x0000000101197824 */ /* 0x000fe200078e0200 */
[----:B------:R-:W-:Y:S01]  /*526b0*/  BSSY.RECONVERGENT B1, `(.L_x_1103) ;  /* 0x0000009000017945 */ /* 0x000fe20003800200 */
[----:B------:R-:W-:-:S03]  /*526c0*/  IMAD.MOV.U32 R0, RZ, RZ, RZ ;  /* 0x000000ffff007224 */ /* 0x000fc600078e00ff */
[----:B------:R1:W-:Y:S04]  /*526d0*/  STL.U8 [R25+0xd9], RZ ;  /* 0x0000d9ff19007387 */ /* 0x0003e80000100000 */
.L_x_1104:
[----:B------:R-:W-:-:S05]  /*526e0*/  IMAD.IADD R26, R1, 0x1, R0 ;  /* 0x00000001011a7824 */ /* 0x000fca00078e0200 */
[----:B-1----:R-:W2:Y:S02]  /*526f0*/  LDL.U8 R25, [R26+0xd8] ;  /* 0x0000d8001a197983 */ /* 0x002ea40000100000 */
[----:B--2---:R-:W-:Y:S01]  /*52700*/  ISETP.NE.AND P0, PT, R25, RZ, PT ;  /* 0x000000ff1900720c */ /* 0x004fe20003f05270 */
[----:B------:R-:W-:Y:S02]  /*52710*/  IMAD.MOV.U32 R25, RZ, RZ, R0 ;  /* 0x000000ffff197224 */ /* 0x000fe400078e0000 */
[----:B------:R-:W-:-:S10]  /*52720*/  VIADD R0, R0, 0x1 ;  /* 0x0000000100007836 */ /* 0x000fd40000000000 */
[----:B------:R-:W-:Y:S05]  /*52730*/  @P0 BRA `(.L_x_1104) ;  /* 0xfffffffc00e80947 */ /* 0x000fea000383ffff */
[----:B------:R-:W-:Y:S05]  /*52740*/  BSYNC.RECONVERGENT B1 ;  /* 0x0000000000017941 */ /* 0x000fea0003800200 */
.L_x_1103:
[----:B------:R-:W2:Y:S02]  /*52750*/  LDL.LU R27, [R1+0x664] ;  /* 0x00066400011b7983 */ /* 0x000ea40000300800 */
[----:B--2---:R-:W-:-:S13]  /*52760*/  ISETP.NE.AND P0, PT, R27, RZ, PT ;  /* 0x000000ff1b00720c */ /* 0x004fda0003f05270 */
[----:B------:R-:W-:Y:S05]  /*52770*/  @!P0 BRA `(.L_x_1096) ;  /* 0x0000000000248947 */ /* 0x000fea0003800000 */
[----:B------:R-:W-:-:S07]  /*52780*/  IMAD.MOV.U32 R0, RZ, RZ, RZ ;  /* 0x000000ffff007224 */ /* 0x000fce00078e00ff */
.L_x_1105:
[----:B------:R-:W-:-:S05]  /*52790*/  IADD3 R35, PT, PT, R1, R0, R25 ;  /* 0x0000000001237210 */ /* 0x000fca0007ffe019 */
[----:B------:R-:W2:Y:S01]  /*527a0*/  LDL.U8 R26, [R35+0x3b0] ;  /* 0x0003b000231a7983 */ /* 0x000ea20000100000 */
[----:B------:R-:W-:-:S03]  /*527b0*/  IMAD.IADD R27, R1, 0x1, R0 ;  /* 0x00000001011b7824 */ /* 0x000fc600078e0200 */
[----:B--2---:R1:W-:Y:S04]  /*527c0*/  STL.U8 [R35+0xd8], R26 ;  /* 0x0000d81a23007387 */ /* 0x0043e80000100000 */
[----:B------:R-:W2:Y:S01]  /*527d0*/  LDL.U8 R27, [R27+0x3b1] ;  /* 0x0003b1001b1b7983 */ /* 0x000ea20000100000 */
[----:B------:R-:W-:Y:S01]  /*527e0*/  VIADD R0, R0, 0x1 ;  /* 0x0000000100007836 */ /* 0x000fe20000000000 */
[----:B--2---:R-:W-:-:S13]  /*527f0*/  ISETP.NE.AND P0, PT, R27, RZ, PT ;  /* 0x000000ff1b00720c */ /* 0x004fda0003f05270 */
[----:B-1----:R-:W-:Y:S05]  /*52800*/  @P0 BRA `(.L_x_1105) ;  /* 0xfffffffc00e00947 */ /* 0x002fea000383ffff */
.L_x_1096:
[----:B------:R-:W-:Y:S05]  /*52810*/  BSYNC.RECONVERGENT B0 ;  /* 0x0000000000007941 */ /* 0x000fea0003800200 */
.L_x_1095:
[----:B------:R-:W2:Y:S04]  /*52820*/  LDL.LU R35, [R1+0x65c] ;  /* 0x00065c0001237983 */ /* 0x000ea80000300800 */
[----:B------:R-:W2:Y:S04]  /*52830*/  LDL.LU R34, [R1+0x658] ;  /* 0x0006580001227983 */ /* 0x000ea80000300800 */
[----:B------:R-:W3:Y:S01]  /*52840*/  LDL R28, [R1+0x4b4] ;  /* 0x0004b400011c7983 */ /* 0x000ee20000100800 */
[----:B------:R-:W-:Y:S02]  /*52850*/  IMAD.MOV.U32 R38, RZ, RZ, R20 ;  /* 0x000000ffff267224 */ /* 0x000fe400078e0014 */
[----:B------:R-:W-:Y:S01]  /*52860*/  IMAD.MOV.U32 R39, RZ, RZ, R21 ;  /* 0x000000ffff277224 */ /* 0x000fe200078e0015 */
[----:B------:R-:W1:Y:S01]  /*52870*/  LDS.64 R26, [R24+0x338] ;  /* 0x00033800181a7984 */ /* 0x000e620000000a00 */
[----:B0-----:R-:W-:-:S02]  /*52880*/  IMAD.MOV.U32 R20, RZ, RZ, R22 ;  /* 0x000000ffff147224 */ /* 0x001fc400078e0016 */
[----:B------:R-:W-:Y:S01]  /*52890*/  IMAD.MOV.U32 R21, RZ, RZ, R23 ;  /* 0x000000ffff157224 */ /* 0x000fe200078e0017 */
[----:B------:R0:W-:Y:S01]  /*528a0*/  STL.64 [R1+0x3a8], R2 ;  /* 0x0003a80201007387 */ /* 0x0001e20000100a00 */
[----:B------:R-:W-:Y:S01]  /*528b0*/  IMAD.MOV.U32 R22, RZ, RZ, R16 ;  /* 0x000000ffff167224 */ /* 0x000fe200078e0010 */
[----:B------:R-:W-:Y:S01]  /*528c0*/  PRMT R16, R53, 0x654, R29 ;  /* 0x0000065435107816 */ /* 0x000fe2000000001d */
[----:B------:R-:W-:Y:S01]  /*528d0*/  IMAD.MOV.U32 R40, RZ, RZ, R18 ;  /* 0x000000ffff287224 */ /* 0x000fe200078e0012 */
[----:B------:R0:W-:Y:S01]  /*528e0*/  STL.64 [R1+0x3e8], R208 ;  /* 0x0003e8d001007387 */ /* 0x0001e20000100a00 */
[----:B------:R-:W-:Y:S02]  /*528f0*/  IMAD.MOV.U32 R41, RZ, RZ, R19 ;  /* 0x000000ffff297224 */ /* 0x000fe400078e0013 */
[----:B------:R-:W-:Y:S02]  /*52900*/  IMAD.MOV.U32 R36, RZ, RZ, R14 ;  /* 0x000000ffff247224 */ /* 0x000fe400078e000e */
[----:B------:R-:W-:-:S02]  /*52910*/  IMAD.MOV.U32 R37, RZ, RZ, R15 ;  /* 0x000000ffff257224 */ /* 0x000fc400078e000f */
[----:B------:R-:W-:Y:S02]  /*52920*/  IMAD.MOV.U32 R23, RZ, RZ, R17 ;  /* 0x000000ffff177224 */ /* 0x000fe400078e0011 */
[----:B------:R-:W-:Y:S01]  /*52930*/  IMAD.MOV.U32 R42, RZ, RZ, R8 ;  /* 0x000000ffff2a7224 */ /* 0x000fe200078e0008 */
[----:B------:R0:W-:Y:S01]  /*52940*/  STL.128 [R1+0x3b0], R36 ;  /* 0x0003b02401007387 */ /* 0x0001e20000100c00 */
[----:B------:R-:W-:-:S03]  /*52950*/  IMAD.MOV.U32 R43, RZ, RZ, R9 ;  /* 0x000000ffff2b7224 */ /* 0x000fc600078e0009 */
[----:B------:R0:W-:Y:S04]  /*52960*/  STL.128 [R1+0x3c0], R20 ;  /* 0x0003c01401007387 */ /* 0x0001e80000100c00 */
[----:B------:R0:W-:Y:S01]  /*52970*/  STL.128 [R1+0x3d0], R40 ;  /* 0x0003d02801007387 */ /* 0x0001e20000100c00 */
[----:B-1----:R-:W-:-:S04]  /*52980*/  ISETP.GE.U32.AND P0, PT, R26, 0x101, PT ;  /* 0x000001011a00780c */ /* 0x002fc80003f06070 */
[----:B------:R-:W-:Y:S02]  /*52990*/  ISETP.GE.AND.EX P0, PT, R27, RZ, PT, P0 ;  /* 0x000000ff1b00720c */ /* 0x000fe40003f06300 */
[----:B--2---:R-:W-:Y:S01]  /*529a0*/  PRMT R0, R34, 0x7604, R35 ;  /* 0x0000760422007816 */ /* 0x004fe20000000023 */
[----:B---3--:R0:W-:Y:S04]  /*529b0*/  STL [R1+0x3e4], R28 ;  /* 0x0003e41c01007387 */ /* 0x0081e80000100800 */
[----:B------:R0:W-:Y:S06]  /*529c0*/  STL.U16 [R1+0x3e0], R0 ;  /* 0x0003e00001007387 */ /* 0x0001ec0000100400 */
[----:B------:R-:W-:Y:S05]  /*529d0*/  @!P0 BRA `(.L_x_1106) ;  /* 0x00000008005c8947 */ /* 0x000fea0003800000 */
[----:B------:R-:W2:Y:S01]  /*529e0*/  LDL R34, [R1+0x538] ;  /* 0x0005380001227983 */ /* 0x000ea20000100800 */
[----:B------:R-:W-:Y:S01]  /*529f0*/  ISETP.GT.U32.AND P0, PT, R26, R81, PT ;  /* 0x000000511a00720c */ /* 0x000fe20003f04070 */
[----:B------:R-:W-:Y:S01]  /*52a00*/  BSSY.RECONVERGENT B0, `(.L_x_1107) ;  /* 0x0000017000007945 */ /* 0x000fe20003800200 */
[----:B------:R-:W-:Y:S01]  /*52a10*/  ISETP.NE.AND P2, PT, R212, R213, PT ;  /* 0x000000d5d400720c */ /* 0x000fe20003f45270 */
[----:B------:R1:W3:Y:S01]  /*52a20*/  LDS.64 R14, [R24+0x2a8] ;  /* 0x0002a800180e7984 */ /* 0x0002e20000000a00 */
[----:B------:R-:W-:Y:S01]  /*52a30*/  BAR.SYNC.DEFER_BLOCKING 0x0 ;  /* 0x0000000000007b1d */ /* 0x000fe20000010000 */
[----:B------:R-:W-:Y:S02]  /*52a40*/  ISETP.GT.U32.AND.EX P0, PT, R27, RZ, PT, P0 ;  /* 0x000000ff1b00720c */ /* 0x000fe40003f04100 */
[----:B--2---:R-:W-:-:S13]  /*52a50*/  ISETP.NE.AND P1, PT, R34, R212, PT ;  /* 0x000000d42200720c */ /* 0x004fda0003f25270 */
[----:B-1-3--:R-:W-:Y:S05]  /*52a60*/  @!P1 BRA `(.L_x_1108) ;  /* 0x0000000000409947 */ /* 0x00afea0003800000 */
[----:B------:R-:W2:Y:S04]  /*52a70*/  LDL.LU R49, [R1+0x4e4] ;  /* 0x0004e40001317983 */ /* 0x000ea80000300800 */
[----:B------:R-:W2:Y:S04]  /*52a80*/  LDL.LU R35, [R1+0x4e0] ;  /* 0x0004e00001237983 */ /* 0x000ea80000300800 */
[----:B------:R-:W3:Y:S01]  /*52a90*/  LDL.LU R25, [R1+0x4b0] ;  /* 0x0004b00001197983 */ /* 0x000ee20000300800 */
[----:B------:R-:W-:-:S04]  /*52aa0*/  IMAD.IADD R19, R192, 0x1, -R14 ;  /* 0x00000001c0137824 */ /* 0x000fc800078e0a0e */
[----:B------:R-:W-:-:S05]  /*52ab0*/  IMAD R19, R19, 0x48, R24 ;  /* 0x0000004813137824 */ /* 0x000fca00078e0218 */
[----:B------:R1:W-:Y:S04]  /*52ac0*/  STS.64 [R19+0x8], R30 ;  /* 0x0000081e13007388 */ /* 0x0003e80000000a00 */
[----:B------:R1:W-:Y:S04]  /*52ad0*/  STS.64 [R19+0x10], R10 ;  /* 0x0000100a13007388 */ /* 0x0003e80000000a00 */
[----:B------:R1:W-:Y:S04]  /*52ae0*/  STS.64 [R19+0x18], R4 ;  /* 0x0000180413007388 */ /* 0x0003e80000000a00 */
[----:B------:R1:W-:Y:S04]  /*52af0*/  STS.64 [R19+0x20], R6 ;  /* 0x0000200613007388 */ /* 0x0003e80000000a00 */
[----:B------:R1:W-:Y:S04]  /*52b00*/  STS.64 [R19+0x28], R12 ;  /* 0x0000280c13007388 */ /* 0x0003e80000000a00 */
[----:B------:R1:W-:Y:S04]  /*52b10*/  STS.64 [R19+0x30], R32 ;  /* 0x0000302013007388 */ /* 0x0003e80000000a00 */
[----:B------:R1:W-:Y:S04]  /*52b20*/  STS.64 [R19+0x40], R210 ;  /* 0x000040d213007388 */ /* 0x0003e80000000a00 */
[----:B------:R1:W-:Y:S01]  /*52b30*/  STS [R19], R34 ;  /* 0x0000002213007388 */ /* 0x0003e20000000800 */
[----:B--2---:R-:W-:-:S03]  /*52b40*/  PRMT R18, R35, 0x7604, R49 ;  /* 0x0000760423127816 */ /* 0x004fc60000000031 */
[----:B---3--:R1:W-:Y:S04]  /*52b50*/  STS [R19+0x3c], R25 ;  /* 0x00003c1913007388 */ /* 0x0083e80000000800 */
[----:B------:R1:W-:Y:S02]  /*52b60*/  STS.U16 [R19+0x38], R18 ;  /* 0x0000381213007388 */ /* 0x0003e40000000400 */
.L_x_1108:
[----:B------:R-:W-:Y:S05]  /*52b70*/  BSYNC.RECONVERGENT B0 ;  /* 0x0000000000007941 */ /* 0x000fea0003800200 */
.L_x_1107:
[----:B------:R-:W-:Y:S04]  /*52b80*/  BSSY.RECONVERGENT B0, `(.L_x_1109) ;  /* 0x0000014000007945 */ /* 0x000fe80003800200 */
[----:B------:R-:W-:Y:S05]  /*52b90*/  @!P2 BRA `(.L_x_1110) ;  /* 0x000000000048a947 */ /* 0x000fea0003800000 */
[----:B0-----:R-:W-:Y:S01]  /*52ba0*/  IMAD.IADD R3, R2, 0x1, -R14 ;  /* 0x0000000102037824 */ /* 0x001fe200078e0a0e */
[C---:B------:R-:W-:Y:S02]  /*52bb0*/  PRMT R2, R54.reuse, 0x7771, RZ ;  /* 0x0000777136027816 */ /* 0x040fe400000000ff */
[C---:B-1----:R-:W-:Y:S01]  /*52bc0*/  PRMT R5, R54.reuse, 0x7770, RZ ;  /* 0x0000777036057816 */ /* 0x042fe200000000ff */
[----:B------:R-:W-:Y:S01]  /*52bd0*/  IMAD R3, R3, 0x48, R24 ;  /* 0x0000004803037824 */ /* 0x000fe200078e0218 */
[----:B------:R-:W-:Y:S02]  /*52be0*/  PRMT R4, R54, 0x7772, RZ ;  /* 0x0000777236047816 */ /* 0x000fe400000000ff */
[----:B------:R-:W-:Y:S02]  /*52bf0*/  PRMT R5, R5, 0x3340, R2 ;  /* 0x0000334005057816 */ /* 0x000fe40000000002 */
[----:B------:R-:W-:Y:S01]  /*52c00*/  PRMT R4, R4, 0x3340, R55 ;  /* 0x0000334004047816 */ /* 0x000fe20000000037 */
[----:B------:R2:W-:Y:S03]  /*52c10*/  STS.64 [R3+0x8], R46 ;  /* 0x0000082e03007388 */ /* 0x0005e60000000a00 */
[----:B------:R-:W-:Y:S01]  /*52c20*/  PRMT R49, R5, 0x5410, R4 ;  /* 0x0000541005317816 */ /* 0x000fe20000000004 */
[----:B------:R2:W-:Y:S04]  /*52c30*/  STS.64 [R3+0x10], R50 ;  /* 0x0000103203007388 */ /* 0x0005e80000000a00 */
[----:B------:R2:W-:Y:S04]  /*52c40*/  STS.64 [R3+0x18], R44 ;  /* 0x0000182c03007388 */ /* 0x0005e80000000a00 */
[----:B------:R2:W-:Y:S04]  /*52c50*/  STS.64 [R3+0x20], R16 ;  /* 0x0000201003007388 */ /* 0x0005e80000000a00 */
[----:B------:R2:W-:Y:S04]  /*52c60*/  STS.64 [R3+0x30], R8 ;  /* 0x0000300803007388 */ /* 0x0005e80000000a00 */
[----:B------:R2:W-:Y:S04]  /*52c70*/  STS.64 [R3+0x40], R208 ;  /* 0x000040d003007388 */ /* 0x0005e80000000a00 */
[----:B------:R2:W-:Y:S04]  /*52c80*/  STS [R3], R212 ;  /* 0x000000d403007388 */ /* 0x0005e80000000800 */
[----:B------:R2:W-:Y:S04]  /*52c90*/  STS.U16 [R3+0x38], R0 ;  /* 0x0000380003007388 */ /* 0x0005e80000000400 */
[----:B------:R2:W-:Y:S04]  /*52ca0*/  STS [R3+0x3c], R28 ;  /* 0x00003c1c03007388 */ /* 0x0005e80000000800 */
[----:B------:R2:W-:Y:S02]  /*52cb0*/  STS.64 [R3+0x28], R48 ;  /* 0x0000283003007388 */ /* 0x0005e40000000a00 */
.L_x_1110:
[----:B------:R-:W-:Y:S05]  /*52cc0*/  BSYNC.RECONVERGENT B0 ;  /* 0x0000000000007941 */ /* 0x000fea0003800200 */
.L_x_1109:
[----:B------:R-:W-:Y:S06]  /*52cd0*/  BAR.SYNC.DEFER_BLOCKING 0x0 ;  /* 0x0000000000007b1d */ /* 0x000fec0000010000 */
[----:B------:R-:W-:Y:S05]  /*52ce0*/  @!P0 EXIT ;  /* 0x000000000000894d */ /* 0x000fea0003800000 */
[----:B0-2---:R-:W-:Y:S01]  /*52cf0*/  LOP3.LUT R3, RZ, R81, RZ, 0x33, !PT ;  /* 0x00000051ff037212 */ /* 0x005fe200078e33ff */
[----:B------:R-:W-:Y:S01]  /*52d00*/  UMOV UR4, URZ ;  /* 0x000000ff00047c82 */ /* 0x000fe20008000000 */
[----:B------:R-:W0:Y:S01]  /*52d10*/  LDCU.128 UR16, c[0x0][0x390] ;  /* 0x00007200ff1077ac */ /* 0x000e220008000c00 */
[----:B------:R-:W-:Y:S01]  /*52d20*/  BSSY.RECONVERGENT B0, `(.L_x_1111) ;  /* 0x0000026000007945 */ /* 0x000fe20003800200 */
[----:B------:R-:W-:Y:S01]  /*52d30*/  IADD3 R3, P1, PT, R26, R3, RZ ;  /* 0x000000031a037210 */ /* 0x000fe20007f3e0ff */
[----:B------:R-:W-:-:S03]  /*52d40*/  ULOP3.LUT UR5, URZ, UR4, URZ, 0x33, !UPT ;  /* 0x00000004ff057292 */ /* 0x000fc6000f8e33ff */
[----:B------:R-:W-:-:S03]  /*52d50*/  ISETP.GE.U32.AND P0, PT, R3, 0x100, PT ;  /* 0x000001000300780c */ /* 0x000fc60003f06070 */
[----:B------:R-:W-:Y:S02]  /*52d60*/  IADD3.X R0, PT, PT, R27, UR5, RZ, P1, !PT ;  /* 0x000000051b007c10 */ /* 0x000fe40008ffe4ff */
[----:B------:R-:W-:Y:S02]  /*52d70*/  LOP3.LUT P1, RZ, R3, 0x100, RZ, 0xc0, !PT ;  /* 0x0000010003ff7812 */ /* 0x000fe4000782c0ff */
[----:B------:R-:W-:-:S11]  /*52d80*/  ISETP.GE.U32.AND.EX P0, PT, R0, RZ, PT, P0 ;  /* 0x000000ff0000720c */ /* 0x000fd60003f06100 */
[----:B0-----:R-:W-:Y:S05]  /*52d90*/  @P1 BRA `(.L_x_1112) ;  /* 0x0000000000781947 */ /* 0x001fea0003800000 */
[C---:B------:R-:W-:Y:S01]  /*52da0*/  IMAD R28, R81.reuse, 0x48, R24 ;  /* 0x00000048511c7824 */ /* 0x040fe200078e0218 */
[----:B------:R-:W0:Y:S01]  /*52db0*/  LDCU.128 UR12, c[0x0][0x390] ;  /* 0x00007200ff0c77ac */ /* 0x000e220008000c00 */
[----:B-1----:R-:W-:Y:S01]  /*52dc0*/  IADD3 R5, P1, PT, R14, R81, RZ ;  /* 0x000000510e057210 */ /* 0x002fe20007f3e0ff */
[----:B------:R-:W-:Y:S02]  /*52dd0*/  VIADD R81, R81, 0x100 ;  /* 0x0000010051517836 */ /* 0x000fe40000000000 */
[----:B------:R-:W1:Y:S01]  /*52de0*/  LDS.U16 R0, [R28+0x38] ;  /* 0x000038001c007984 */ /* 0x000e620000000400 */
[----:B------:R-:W-:-:S03]  /*52df0*/  IADD3.X R8, PT, PT, R15, UR4, RZ, P1, !PT ;  /* 0x000000040f087c10 */ /* 0x000fc60008ffe4ff */
[----:B------:R-:W2:Y:S04]  /*52e00*/  LDS R9, [R28] ;  /* 0x000000001c097984 */ /* 0x000ea80000000800 */
[----:B------:R-:W3:Y:S04]  /*52e10*/  LDS.64 R10, [R28+0x8] ;  /* 0x000008001c0a7984 */ /* 0x000ee80000000a00 */
[----:B------:R-:W4:Y:S01]  /*52e20*/  LDS.64 R12, [R28+0x10] ;  /* 0x000010001c0c7984 */ /* 0x000f220000000a00 */
[----:B0-----:R-:W-:-:S03]  /*52e30*/  LEA R6, P2, R5, UR12, 0x2 ;  /* 0x0000000c05067c11 */ /* 0x001fc6000f8410ff */
[----:B------:R-:W0:Y:S01]  /*52e40*/  LDS.64 R16, [R28+0x18] ;  /* 0x000018001c107984 */ /* 0x000e220000000a00 */
[C---:B------:R-:W-:Y:S02]  /*52e50*/  LEA R4, P1, R5.reuse, UR14, 0x6 ;  /* 0x0000000e05047c11 */ /* 0x040fe4000f8230ff */
[C-C-:B------:R-:W-:Y:S01]  /*52e60*/  LEA.HI.X R7, R5.reuse, UR13, R8.reuse, 0x2, P2 ;  /* 0x0000000d05077c11 */ /* 0x140fe200090f1408 */
[----:B------:R-:W5:Y:S01]  /*52e70*/  LDS.64 R18, [R28+0x20] ;  /* 0x000020001c127984 */ /* 0x000f620000000a00 */
[----:B------:R-:W-:-:S03]  /*52e80*/  LEA.HI.X R5, R5, UR15, R8, 0x6, P1 ;  /* 0x0000000f05057c11 */ /* 0x000fc600088f3408 */
[----:B------:R-:W5:Y:S04]  /*52e90*/  LDS.64 R20, [R28+0x28] ;  /* 0x000028001c147984 */ /* 0x000f680000000a00 */
[----:B------:R-:W5:Y:S04]  /*52ea0*/  LDS.64 R22, [R28+0x30] ;  /* 0x000030001c167984 */ /* 0x000f680000000a00 */
[----:B------:R-:W5:Y:S04]  /*52eb0*/  LDS R25, [R28+0x3c] ;  /* 0x00003c001c197984 */ /* 0x000f680000000800 */
[----:B------:R-:W5:Y:S01]  /*52ec0*/  LDS.64 R2, [R28+0x40] ;  /* 0x000040001c027984 */ /* 0x000f620000000a00 */
[----:B-1----:R-:W-:-:S03]  /*52ed0*/  PRMT R29, R0, 0x7710, RZ ;  /* 0x00007710001d7816 */ /* 0x002fc600000000ff */
[----:B--2---:R2:W-:Y:S04]  /*52ee0*/  STG.E desc[UR8][R6.64], R9 ;  /* 0x0000000906007986 */ /* 0x0045e8000c101908 */
[----:B---3--:R2:W-:Y:S04]  /*52ef0*/  STG.E.64 desc[UR8][R4.64], R10 ;  /* 0x0000000a04007986 */ /* 0x0085e8000c101b08 */
[----:B----4-:R2:W-:Y:S04]  /*52f00*/  STG.E.64 desc[UR8][R4.64+0x8], R12 ;  /* 0x0000080c04007986 */ /* 0x0105e8000c101b08 */
[----:B0-----:R2:W-:Y:S04]  /*52f10*/  STG.E.64 desc[UR8][R4.64+0x10], R16 ;  /* 0x0000101004007986 */ /* 0x0015e8000c101b08 */
[----:B-----5:R2:W-:Y:S04]  /*52f20*/  STG.E.64 desc[UR8][R4.64+0x18], R18 ;  /* 0x0000181204007986 */ /* 0x0205e8000c101b08 */
[----:B------:R2:W-:Y:S04]  /*52f30*/  STG.E.64 desc[UR8][R4.64+0x20], R20 ;  /* 0x0000201404007986 */ /* 0x0005e8000c101b08 */
[----:B------:R2:W-:Y:S04]  /*52f40*/  STG.E.64 desc[UR8][R4.64+0x28], R22 ;  /* 0x0000281604007986 */ /* 0x0005e8000c101b08 */
[----:B------:R2:W-:Y:S04]  /*52f50*/  STG.E.U16 desc[UR8][R4.64+0x30], R29 ;  /* 0x0000301d04007986 */ /* 0x0005e8000c101508 */
[----:B------:R2:W-:Y:S04]  /*52f60*/  STG.E desc[UR8][R4.64+0x34], R25 ;  /* 0x0000341904007986 */ /* 0x0005e8000c101908 */
[----:B------:R2:W-:Y:S02]  /*52f70*/  STG.E.64 desc[UR8][R4.64+0x38], R2 ;  /* 0x0000380204007986 */ /* 0x0005e4000c101b08 */
.L_x_1112:
[----:B------:R-:W-:Y:S05]  /*52f80*/  BSYNC.RECONVERGENT B0 ;  /* 0x0000000000007941 */ /* 0x000fea0003800200 */
.L_x_1111:
[----:B------:R-:W-:Y:S05]  /*52f90*/  @!P0 EXIT ;  /* 0x000000000000894d */ /* 0x000fea0003800000 */
.L_x_1113:
[C---:B------:R-:W-:Y:S01]  /*52fa0*/  IMAD R0, R81.reuse, 0x48, R24 ;  /* 0x0000004851007824 */ /* 0x040fe200078e0218 */
[----:B-12---:R-:W-:Y:S01]  /*52fb0*/  IADD3 R12, P0, PT, R14, R81, RZ ;  /* 0x000000510e0c7210 */ /* 0x006fe20007f1e0ff */
[----:B------:R-:W-:-:S03]  /*52fc0*/  VIADD R81, R81, 0x200 ;  /* 0x0000020051517836 */ /* 0x000fc60000000000 */
[----:B------:R-:W0:Y:S01]  /*52fd0*/  LDS.U16 R8, [R0+0x38] ;  /* 0x0000380000087984 */ /* 0x000e220000000400 */
[----:B------:R-:W-:Y:S01]  /*52fe0*/  IADD3.X R5, PT, PT, R15, UR4, RZ, P0, !PT ;  /* 0x000000040f057c10 */ /* 0x000fe200087fe4ff */
[----:B------:R-:W-:Y:S01]  /*52ff0*/  IMAD.X R9, RZ, RZ, R15, P0 ;  /* 0x000000ffff097224 */ /* 0x000fe200000e060f */
[C---:B------:R-:W-:Y:S01]  /*53000*/  LEA R10, P1, R12.reuse, UR16, 0x2 ;  /* 0x000000100c0a7c11 */ /* 0x040fe2000f8210ff */
[----:B------:R-:W1:Y:S01]  /*53010*/  LDS R17, [R0] ;  /* 0x0000000000117984 */ /* 0x000e620000000800 */
[C---:B------:R-:W-:Y:S02]  /*53020*/  LEA R4, P2, R12.reuse, UR18, 0x6 ;  /* 0x000000120c047c11 */ /* 0x040fe4000f8430ff */
[C---:B------:R-:W-:Y:S01]  /*53030*/  LEA.HI.X R11, R12.reuse, UR17, R5, 0x2, P1 ;  /* 0x000000110c0b7c11 */ /* 0x040fe200088f1405 */
[----:B------:R-:W-:Y:S01]  /*53040*/  LDS.U16 R16, [R0+0x4838] ;  /* 0x0048380000107984 */ /* 0x000fe20000000400 */
[C---:B------:R-:W-:Y:S02]  /*53050*/  LEA.HI.X R13, R12.reuse, UR17, R9, 0x2, P1 ;  /* 0x000000110c0d7c11 */ /* 0x040fe400088f1409 */
[C---:B------:R-:W-:Y:S01]  /*53060*/  LEA.HI.X R5, R12.reuse, UR19, R5, 0x6, P2 ;  /* 0x000000130c057c11 */ /* 0x040fe200090f3405 */
[----:B------:R-:W2:Y:S01]  /*53070*/  LDS.64 R18, [R0+0x8] ;  /* 0x0000080000127984 */ /* 0x000ea20000000a00 */
[----:B------:R-:W-:Y:S01]  /*53080*/  LEA.HI.X R9, R12, UR19, R9, 0x6, P2 ;  /* 0x000000130c097c11 */ /* 0x000fe200090f3409 */
[----:B------:R-:W-:Y:S01]  /*53090*/  IMAD.MOV.U32 R12, RZ, RZ, R10 ;  /* 0x000000ffff0c7224 */ /* 0x000fe200078e000a */
[----:B------:R-:W-:Y:S01]  /*530a0*/  ISETP.GT.U32.AND P0, PT, R26, R81, PT ;  /* 0x000000511a00720c */ /* 0x000fe20003f04070 */
[----:B------:R-:W3:Y:S03]  /*530b0*/  LDS.64 R20, [R0+0x10] ;  /* 0x0000100000147984 */ /* 0x000ee60000000a00 */
[----:B------:R-:W-:Y:S01]  /*530c0*/  ISETP.GT.U32.AND.EX P0, PT, R27, RZ, PT, P0 ;  /* 0x000000ff1b00720c */ /* 0x000fe20003f04100 */
[----:B------:R-:W4:Y:S04]  /*530d0*/  LDS.64 R22, [R0+0x18] ;  /* 0x0000180000167984 */ /* 0x000f280000000a00 */
[----:B------:R-:W5:Y:S04]  /*530e0*/  LDS.64 R28, [R0+0x20] ;  /* 0x00002000001c7984 */ /* 0x000f680000000a00 */
[----:B------:R-:W5:Y:S04]  /*530f0*/  LDS.64 R30, [R0+0x28] ;  /* 0x00002800001e7984 */ /* 0x000f680000000a00 */
[----:B------:R-:W5:Y:S04]  /*53100*/  LDS.64 R32, [R0+0x30] ;  /* 0x0000300000207984 */ /* 0x000f680000000a00 */
[----:B------:R-:W5:Y:S04]  /*53110*/  LDS R25, [R0+0x3c] ;  /* 0x00003c0000197984 */ /* 0x000f680000000800 */
[----:B------:R-:W5:Y:S01]  /*53120*/  LDS.64 R2, [R0+0x40] ;  /* 0x0000400000027984 */ /* 0x000f620000000a00 */
[----:B0-----:R-:W-:Y:S01]  /*53130*/  PRMT R51, R8, 0x7710, RZ ;  /* 0x0000771008337816 */ /* 0x001fe200000000ff */
[----:B------:R-:W-:-:S02]  /*53140*/  IMAD.MOV.U32 R8, RZ, RZ, R4 ;  /* 0x000000ffff087224 */ /* 0x000fc400078e0004 */
        /* <DEDUP_REMOVED lines=8> */
[----:B------:R-:W0:Y:S04]  /*531d0*/  LDS.64 R6, [R0+0x4840] ;  /* 0x0048400000067984 */ /* 0x000e280000000a00 */
[----:B-1----:R1:W-:Y:S04]  /*531e0*/  STG.E desc[UR8][R10.64], R17 ;  /* 0x000000110a007986 */ /* 0x0023e8000c101908 */
[----:B--2---:R2:W-:Y:S04]  /*531f0*/  STG.E.64 desc[UR8][R4.64], R18 ;  /* 0x0000001204007986 */ /* 0x0045e8000c101b08 */
[----:B---3--:R2:W-:Y:S01]  /*53200*/  STG.E.64 desc[UR8][R4.64+0x8], R20 ;  /* 0x0000081404007986 */ /* 0x0085e2000c101b08 */
[----:B-1----:R-:W-:-:S03]  /*53210*/  PRMT R11, R16, 0x7710, RZ ;  /* 0x00007710100b7816 */ /* 0x002fc600000000ff */
[----:B----4-:R2:W-:Y:S04]  /*53220*/  STG.E.64 desc[UR8][R4.64+0x10], R22 ;  /* 0x0000101604007986 */ /* 0x0105e8000c101b08 */
[----:B-----5:R2:W-:Y:S04]  /*53230*/  STG.E.64 desc[UR8][R4.64+0x18], R28 ;  /* 0x0000181c04007986 */ /* 0x0205e8000c101b08 */
[----:B------:R2:W-:Y:S04]  /*53240*/  STG.E.64 desc[UR8][R4.64+0x20], R30 ;  /* 0x0000201e04007986 */ /* 0x0005e8000c101b08 */
[----:B------:R2:W-:Y:S04]  /*53250*/  STG.E.64 desc[UR8][R4.64+0x28], R32 ;  /* 0x0000282004007986 */ /* 0x0005e8000c101b08 */
[----:B------:R2:W-:Y:S04]  /*53260*/  STG.E desc[UR8][R4.64+0x34], R25 ;  /* 0x0000341904007986 */ /* 0x0005e8000c101908 */
[----:B------:R2:W-:Y:S04]  /*53270*/  STG.E.U16 desc[UR8][R4.64+0x30], R51 ;  /* 0x0000303304007986 */ /* 0x0005e8000c101508 */
[----:B------:R2:W-:Y:S04]  /*53280*/  STG.E.64 desc[UR8][R4.64+0x38], R2 ;  /* 0x0000380204007986 */ /* 0x0005e8000c101b08 */
[----:B0-----:R2:W-:Y:S04]  /*53290*/  STG.E desc[UR8][R12.64+0x400], R35 ;  /* 0x000400230c007986 */ /* 0x0015e8000c101908 */
        /* <DEDUP_REMOVED lines=11> */
.L_x_1106:
[----:B0-----:R-:W2:Y:S01]  /*53350*/  LDL R22, [R1+0x538] ;  /* 0x0005380001167983 */ /* 0x001ea20000100800 */
[----:B------:R-:W-:Y:S01]  /*53360*/  BSSY.RECONVERGENT B0, `(.L_x_1114) ;  /* 0x0000017000007945 */ /* 0x000fe20003800200 */
[----:B------:R-:W-:Y:S02]  /*53370*/  ISETP.NE.AND P2, PT, R212, R213, PT ;  /* 0x000000d5d400720c */ /* 0x000fe40003f45270 */
[----:B--2---:R-:W-:-:S13]  /*53380*/  ISETP.NE.AND P0, PT, R22, R212, PT ;  /* 0x000000d41600720c */ /* 0x004fda0003f05270 */
[----:B------:R-:W-:Y:S05]  /*53390*/  @!P0 BRA `(.L_x_1115) ;  /* 0x00000000004c8947 */ /* 0x000fea0003800000 */
[----:B------:R-:W2:Y:S01]  /*533a0*/  LDL.LU R23, [R1+0x4e4] ;  /* 0x0004e40001177983 */ /* 0x000ea20000300800 */
[----:B------:R-:W0:Y:S03]  /*533b0*/  LDCU.128 UR4, c[0x0][0x390] ;  /* 0x00007200ff0477ac */ /* 0x000e260008000c00 */
[----:B------:R-:W2:Y:S04]  /*533c0*/  LDL.LU R21, [R1+0x4e0] ;  /* 0x0004e00001157983 */ /* 0x000ea80000300800 */
[----:B------:R-:W3:Y:S01]  /*533d0*/  LDL.LU R20, [R1+0x4b0] ;  /* 0x0004b00001147983 */ /* 0x000ee20000300800 */
[C---:B0-----:R-:W-:Y:S02]  /*533e0*/  LEA R18, P0, R192.reuse, UR4, 0x2 ;  /* 0x00000004c0127c11 */ /* 0x041fe4000f8010ff */
[----:B------:R-:W-:-:S02]  /*533f0*/  LEA R14, P1, R192, UR6, 0x6 ;  /* 0x00000006c00e7c11 */ /* 0x000fc4000f8230ff */
[C-C-:B------:R-:W-:Y:S02]  /*53400*/  LEA.HI.X R19, R192.reuse, UR5, R193.reuse, 0x2, P0 ;  /* 0x00000005c0137c11 */ /* 0x140fe400080f14c1 */
[----:B------:R-:W-:-:S03]  /*53410*/  LEA.HI.X R15, R192, UR7, R193, 0x6, P1 ;  /* 0x00000007c00f7c11 */ /* 0x000fc600088f34c1 */
[----:B------:R0:W-:Y:S04]  /*53420*/  STG.E desc[UR8][R18.64], R22 ;  /* 0x0000001612007986 */ /* 0x0001e8000c101908 */
[----:B------:R0:W-:Y:S04]  /*53430*/  STG.E.64 desc[UR8][R14.64], R30 ;  /* 0x0000001e0e007986 */ /* 0x0001e8000c101b08 */
[----:B------:R0:W-:Y:S04]  /*53440*/  STG.E.64 desc[UR8][R14.64+0x8], R10 ;  /* 0x0000080a0e007986 */ /* 0x0001e8000c101b08 */
[----:B------:R0:W-:Y:S04]  /*53450*/  STG.E.64 desc[UR8][R14.64+0x10], R4 ;  /* 0x000010040e007986 */ /* 0x0001e8000c101b08 */
[----:B------:R0:W-:Y:S04]  /*53460*/  STG.E.64 desc[UR8][R14.64+0x18], R6 ;  /* 0x000018060e007986 */ /* 0x0001e8000c101b08 */
[----:B------:R0:W-:Y:S04]  /*53470*/  STG.E.64 desc[UR8][R14.64+0x20], R12 ;  /* 0x0000200c0e007986 */ /* 0x0001e8000c101b08 */
[----:B------:R0:W-:Y:S04]  /*53480*/  STG.E.64 desc[UR8][R14.64+0x28], R32 ;  /* 0x000028200e007986 */ /* 0x0001e8000c101b08 */
[----:B------:R0:W-:Y:S01]  /*53490*/  STG.E.64 desc[UR8][R14.64+0x38], R210 ;  /* 0x000038d20e007986 */ /* 0x0001e2000c101b08 */
[----:B--2---:R-:W-:-:S03]  /*534a0*/  PRMT R21, R21, 0x7604, R23 ;  /* 0x0000760415157816 */ /* 0x004fc60000000017 */
[----:B---3--:R0:W-:Y:S04]  /*534b0*/  STG.E desc[UR8][R14.64+0x34], R20 ;  /* 0x000034140e007986 */ /* 0x0081e8000c101908 */
[----:B------:R0:W-:Y:S02]  /*534c0*/  STG.E.U16 desc[UR8][R14.64+0x30], R21 ;  /* 0x000030150e007986 */ /* 0x0001e4000c101508 */
.L_x_1115:
[----:B------:R-:W-:Y:S05]  /*534d0*/  BSYNC.RECONVERGENT B0 ;  /* 0x0000000000007941 */ /* 0x000fea0003800200 */
.L_x_1114:
[----:B------:R-:W-:Y:S05]  /*534e0*/  @!P2 EXIT ;  /* 0x000000000000a94d */ /* 0x000fea0003800000 */
[----:B0-----:R-:W2:Y:S01]  /*534f0*/  LDL.LU R12, [R1+0x4b4] ;  /* 0x0004b400010c7983 */ /* 0x001ea20000300800 */
[----:B------:R-:W0:Y:S01]  /*53500*/  LDCU.128 UR4, c[0x0][0x390] ;  /* 0x00007200ff0477ac */ /* 0x000e220008000c00 */
[C---:B------:R-:W-:Y:S02]  /*53510*/  PRMT R5, R54.reuse, 0x7771, RZ ;  /* 0x0000777136057816 */ /* 0x040fe400000000ff */
[C---:B------:R-:W-:Y:S02]  /*53520*/  PRMT R10, R54.reuse, 0x7770, RZ ;  /* 0x00007770360a7816 */ /* 0x040fe400000000ff */
[----:B------:R-:W-:Y:S02]  /*53530*/  PRMT R54, R54, 0x7772, RZ ;  /* 0x0000777236367816 */ /* 0x000fe400000000ff */
[----:B------:R-:W-:Y:S02]  /*53540*/  PRMT R11, R10, 0x3340, R5 ;  /* 0x000033400a0b7816 */ /* 0x000fe40000000005 */
[----:B------:R-:W-:-:S04]  /*53550*/  PRMT R54, R54, 0x3340, R55 ;  /* 0x0000334036367816 */ /* 0x000fc80000000037 */
[----:B------:R-:W-:Y:S02]  /*53560*/  PRMT R49, R11, 0x5410, R54 ;  /* 0x000054100b317816 */ /* 0x000fe40000000036 */
[C---:B0-----:R-:W-:Y:S02]  /*53570*/  LEA R6, P0, R2.reuse, UR4, 0x2 ;  /* 0x0000000402067c11 */ /* 0x041fe4000f8010ff */
[C---:B------:R-:W-:Y:S02]  /*53580*/  LEA R4, P1, R2.reuse, UR6, 0x6 ;  /* 0x0000000602047c11 */ /* 0x040fe4000f8230ff */
[C-C-:B------:R-:W-:Y:S02]  /*53590*/  LEA.HI.X R7, R2.reuse, UR5, R3.reuse, 0x2, P0 ;  /* 0x0000000502077c11 */ /* 0x140fe400080f1403 */
[----:B------:R-:W-:-:S03]  /*535a0*/  LEA.HI.X R5, R2, UR7, R3, 0x6, P1 ;  /* 0x0000000702057c11 */ /* 0x000fc600088f3403 */
        /* <DEDUP_REMOVED lines=9> */
[----:B--2---:R-:W-:Y:S01]  /*53640*/  STG.E desc[UR8][R4.64+0x34], R12 ;  /* 0x0000340c04007986 */ /* 0x004fe2000c101908 */
[----:B------:R-:W-:Y:S05]  /*53650*/  EXIT ;  /* 0x000000000000794d */ /* 0x000fea0003800000 */
.L_x_409:
[----:B------:R-:W-:-:S04]  /*53660*/  ISETP.GE.U32.AND P0, PT, R0, 0x1, PT ;  /* 0x000000010000780c */ /* 0x000fc80003f06070 */
[----:B------:R-:W-:-:S13]  /*53670*/  ISETP.GE.AND.EX P0, PT, R108, RZ, PT, P0 ;  /* 0x000000ff6c00720c */ /* 0x000fda0003f06300 */
[----:B------:R-:W-:Y:S05]  /*53680*/  @!P0 EXIT ;  /* 0x000000000000894d */ /* 0x000fea0003800000 */
[----:B------:R-:W-:-:S13]  /*53690*/  ISETP.NE.AND P0, PT, R139, RZ, PT ;  /* 0x000000ff8b00720c */ /* 0x000fda0003f05270 */
[----:B------:R-:W-:Y:S05]  /*536a0*/  @P0 BRA `(.L_x_1116) ;  /* 0x000001d000f40947 */ /* 0x000fea0003800000 */
[----:B------:R-:W1:Y:S01]  /*536b0*/  LDC.64 R2, c[0x0][0x380] ;  /* 0x0000e000ff027b82 */ /* 0x000e620000000a00 */
[----:B------:R-:W2:Y:S07]  /*536c0*/  S2R R137, SR_TID.X ;  /* 0x0000000000897919 */ /* 0x000eae0000002100 */
[----:B------:R-:W3:Y:S01]  /*536d0*/  LDC.64 R6, c[0x0][0x388] ;  /* 0x0000e200ff067b82 */ /* 0x000ee20000000a00 */
[----:B-1----:R-:W-:-:S05]  /*536e0*/  IMAD.WIDE.U32 R2, RZ, 0x800, R2 ;  /* 0x00000800ff027825 */ /* 0x002fca00078e0002 */
[----:B0-----:R3:W4:Y:S01]  /*536f0*/  LDG.E.CONSTANT R9, desc[UR8][R2.64] ;  /* 0x0000000802097981 */ /* 0x001722000c1e9900 */
[----:B--2---:R-:W-:-:S05]  /*53700*/  IMAD.SHL.U32 R25, R137, 0x2, RZ ;  /* 0x0000000289197824 */ /* 0x004fca00078e00ff */
[----:B------:R-:W-:-:S04]  /*53710*/  LOP3.LUT R10, R25, 0x7c0, RZ, 0xc0, !PT ;  /* 0x000007c0190a7812 */ /* 0x000fc800078ec0ff */
[----:B------:R-:W-:-:S04]  /*53720*/  LOP3.LUT R47, R10, 0x1f, R137, 0xf8, !PT ;  /* 0x0000001f0a2f7812 */ /* 0x000fc800078ef889 */
[C---:B------:R-:W-:Y:S01]  /*53730*/  ISETP.GE.AND P0, PT, R47.reuse, R12, PT ;  /* 0x0000000c2f00720c */ /* 0x040fe20003f06270 */
[C---:B------:R-:W-:Y:S01]  /*53740*/  VIADD R5, R47.reuse, 0x20 ;  /* 0x000000202f057836 */ /* 0x040fe20000000000 */
[----:B------:R-:W-:-:S04]  /*53750*/  LEA R4, P2, R47, R2, 0x2 ;  /* 0x000000022f047211 */ /* 0x000fc800078410ff */
[----:B------:R-:W-:Y:S01]  /*53760*/  ISETP.GE.AND P1, PT, R5, R12, PT ;  /* 0x0000000c0500720c */ /* 0x000fe20003f26270 */
[----:B------:R-:W-:Y:S02]  /*53770*/  IMAD.X R5, RZ, RZ, R3, P2 ;  /* 0x000000ffff057224 */ /* 0x000fe400010e0603 */
[----:B---3--:R-:W-:-:S05]  /*53780*/  IMAD.WIDE.U32 R2, RZ, 0x8000, R6 ;  /* 0x00008000ff027825 */ /* 0x008fca00078e0006 */
[----:B------:R-:W2:Y:S04]  /*53790*/  LDG.E.64.CONSTANT R78, desc[UR8][R2.64] ;  /* 0x00000008024e7981 */ /* 0x000ea8000c1e9b00 */
[----:B------:R-:W3:Y:S04]  /*537a0*/  LDG.E.64.CONSTANT R80, desc[UR8][R2.64+0x8] ;  /* 0x0000080802507981 */ /* 0x000ee8000c1e9b00 */
[----:B------:R-:W5:Y:S04]  /*537b0*/  LDG.E.64.CONSTANT R74, desc[UR8][R2.64+0x10] ;  /* 0x00001008024a7981 */ /* 0x000f68000c1e9b00 */
[----:B------:R-:W5:Y:S04]  /*537c0*/  LDG.E.64.CONSTANT R76, desc[UR8][R2.64+0x18] ;  /* 0x00001808024c7981 */ /* 0x000f68000c1e9b00 */
[----:B------:R-:W5:Y:S04]  /*537d0*/  LDG.E.64.CONSTANT R68, desc[UR8][R2.64+0x20] ;  /* 0x0000200802447981 */ /* 0x000f68000c1e9b00 */
[----:B------:R-:W5:Y:S04]  /*537e0*/  LDG.E.64.CONSTANT R72, desc[UR8][R2.64+0x28] ;  /* 0x0000280802487981 */ /* 0x000f68000c1e9b00 */
[----:B------:R-:W5:Y:S04]  /*537f0*/  LDG.E.64.CONSTANT R28, desc[UR8][R2.64+0x30] ;  /* 0x00003008021c7981 */ /* 0x000f68000c1e9b00 */
[----:B------:R-:W5:Y:S01]  /*53800*/  LDG.E.64.CONSTANT R30, desc[UR8][R2.64+0x38] ;  /* 0x00003808021e7981 */ /* 0x000f62000c1e9b00 */
[----:B----4-:R-:W-:-:S03]  /*53810*/  IMAD.MOV.U32 R8, RZ, RZ, R9 ;  /* 0x000000ffff087224 */ /* 0x010fc600078e0009 */
[----:B------:R-:W4:Y:S04]  /*53820*/  @!P0 LDG.E.CONSTANT R9, desc[UR8][R4.64] ;  /* 0x0000000804098981 */ /* 0x000f28000c1e9900 */
[----:B------:R2:W4:Y:S01]  /*53830*/  @!P1 LDG.E.CONSTANT R8, desc[UR8][R4.64+0x80] ;  /* 0x0000800804089981 */ /* 0x000522000c1e9900 */
[----:B------:R-:W0:Y:S01]  /*53840*/  S2R R6, SR_CgaCtaId ;  /* 0x0000000000067919 */ /* 0x000e220000008800 */
[----:B------:R-:W1:Y:S01]  /*53850*/  S2R R49, SR_LANEID ;  /* 0x0000000000317919 */ /* 0x000e620000000000 */
[----:B------:R-:W-:Y:S02]  /*53860*/  MOV R61, 0x400 ;  /* 0x00000400003d7802 */ /* 0x000fe40000000f00 */
[----:B------:R-:W-:Y:S01]  /*53870*/  LEA R46, P2, R47, R2, 0x6 ;  /* 0x000000022f2e7211 */ /* 0x000fe200078430ff */
[----:B------:R-:W-:Y:S01]  /*53880*/  STL [R1+0x42c], RZ ;  /* 0x00042cff01007387 */ /* 0x000fe20000100800 */
[----:B------:R-:W-:Y:S03]  /*53890*/  BSSY.RECONVERGENT B0, `(.L_x_1117) ;  /* 0x00000a6000007945 */ /* 0x000fe60003800200 */
[----:B------:R-:W-:Y:S04]  /*538a0*/  STL.64 [R1+0x430], RZ ;  /* 0x000430ff01007387 */ /* 0x000fe80000100a00 */
[----:B------:R-:W-:Y:S01]  /*538b0*/  STL.U8 [R1+0x3f8], RZ ;  /* 0x0003f8ff01007387 */ /* 0x000fe20000100000 */
[----:B0-----:R-:W-:Y:S01]  /*538c0*/  LEA R61, R6, R61, 0x18 ;  /* 0x0000003d063d7211 */ /* 0x001fe200078ec0ff */
[----:B-1----:R-:W-:-:S04]  /*538d0*/  IMAD.IADD R24, R10, 0x1, R49 ;  /* 0x000000010a187824 */ /* 0x002fc800078e0231 */
[C---:B------:R-:W-:Y:S02]  /*538e0*/  IMAD R21, R24.reuse, 0x4, R61 ;  /* 0x0000000418157824 */ /* 0x040fe400078e023d */
[----:B------:R-:W-:Y:S02]  /*538f0*/  IMAD.IADD R10, R24, 0x1, R49 ;  /* 0x00000001180a7824 */ /* 0x000fe400078e0231 */
[----:B------:R-:W-:Y:S01]  /*53900*/  IMAD R63, R49, 0x4, R21 ;  /* 0x00000004313f7824 */ /* 0x000fe200078e0215 */
[----:B------:R-:W-:Y:S01]  /*53910*/  STL [R1+0x474], RZ ;  /* 0x000474ff01007387 */ /* 0x000fe20000100800 */
[----:B--2---:R-:W-:Y:S02]  /*53920*/  SHF.R.U32.HI R4, RZ, 0x18, R79 ;  /* 0x00000018ff047819 */ /* 0x004fe4000001164f */
[----:B------:R-:W-:Y:S01]  /*53930*/  IMAD R49, R10, 0x3c, R63 ;  /* 0x0000003c0a317824 */ /* 0x000fe200078e023f */
[----:B------:R-:W-:Y:S01]  /*53940*/  STL.64 [R1+0x478], RZ ;  /* 0x000478ff01007387 */ /* 0x000fe20000100a00 */
[----:B------:R-:W-:-:S03]  /*53950*/  SHF.R.U32.HI R7, RZ, 0x10, R79 ;  /* 0x00000010ff077819 */ /* 0x000fc6000001164f */
[----:B------:R-:W-:Y:S01]  /*53960*/  STL.U8 [R1+0x440], RZ ;  /* 0x000440ff01007387 */ /* 0x000fe20000100000 */
[--C-:B------:R-:W-:Y:S02]  /*53970*/  SHF.R.U32.HI R91, RZ, 0x8, R79.reuse ;  /* 0x00000008ff5b7819 */ /* 0x100fe4000001164f */
[C-C-:B------:R-:W-:Y:S02]  /*53980*/  SHF.R.U64 R89, R78.reuse, 0x18, R79.reuse ;  /* 0x000000184e597819 */ /* 0x140fe4000000124f */
[C-C-:B------:R-:W-:Y:S02]  /*53990*/  SHF.R.U64 R86, R78.reuse, 0x10, R79.reuse ;  /* 0x000000104e567819 */ /* 0x140fe4000000124f */
[----:B------:R-:W-:Y:S02]  /*539a0*/  SHF.R.U64 R82, R78, 0x8, R79 ;  /* 0x000000084e527819 */ /* 0x000fe4000000124f */
[--C-:B---3--:R-:W-:Y:S02]  /*539b0*/  SHF.R.U32.HI R100, RZ, 0x18, R81.reuse ;  /* 0x00000018ff647819 */ /* 0x108fe40000011651 */
[----:B------:R-:W-:-:S02]  /*539c0*/  SHF.R.U32.HI R99, RZ, 0x10, R81 ;  /* 0x00000010ff637819 */ /* 0x000fc40000011651 */
[--C-:B------:R-:W-:Y:S02]  /*539d0*/  SHF.R.U32.HI R98, RZ, 0x8, R81.reuse ;  /* 0x00000008ff627819 */ /* 0x100fe40000011651 */
[C-C-:B------:R-:W-:Y:S02]  /*539e0*/  SHF.R.U64 R97, R80.reuse, 0x18, R81.reuse ;  /* 0x0000001850617819 */ /* 0x140fe40000001251 */
[C-C-:B------:R-:W-:Y:S02]  /*539f0*/  SHF.R.U64 R96, R80.reuse, 0x10, R81.reuse ;  /* 0x0000001050607819 */ /* 0x140fe40000001251 */
[----:B------:R-:W-:Y:S02]  /*53a00*/  SHF.R.U64 R94, R80, 0x8, R81 ;  /* 0x00000008505e7819 */ /* 0x000fe40000001251 */
[--C-:B-----5:R-:W-:Y:S02]  /*53a10*/  SHF.R.U32.HI R102, RZ, 0x18, R75.reuse ;  /* 0x00000018ff667819 */ /* 0x120fe4000001164b */
[----:B------:R-:W-:-:S02]  /*53a20*/  SHF.R.U32.HI R101, RZ, 0x10, R75 ;  /* 0x00000010ff657819 */ /* 0x000fc4000001164b */
[--C-:B------:R-:W-:Y:S02]  /*53a30*/  SHF.R.U32.HI R93, RZ, 0x8, R75.reuse ;  /* 0x00000008ff5d7819 */ /* 0x100fe4000001164b */
[C-C-:B------:R-:W-:Y:S02]  /*53a40*/  SHF.R.U64 R90, R74.reuse, 0x18, R75.reuse ;  /* 0x000000184a5a7819 */ /* 0x140fe4000000124b */
[C-C-:B------:R-:W-:Y:S02]  /*53a50*/  SHF.R.U64 R85, R74.reuse, 0x10, R75.reuse ;  /* 0x000000104a557819 */ /* 0x140fe4000000124b */
[----:B------:R-:W-:Y:S02]  /*53a60*/  SHF.R.U64 R83, R74, 0x8, R75 ;  /* 0x000000084a537819 */ /* 0x000fe4000000124b */
[--C-:B------:R-:W-:Y:S02]  /*53a70*/  SHF.R.U32.HI R109, RZ, 0x18, R77.reuse ;  /* 0x00000018ff6d7819 */ /* 0x100fe4000001164d */
        /* <DEDUP_REMOVED lines=17> */
[----:B------:R-:W-:Y:S01]  /*53b90*/  SHF.R.U64 R11, R28, 0x8, R29 ;  /* 0x000000081c0b7819 */ /* 0x000fe2000000121d */
[----:B------:R-:W-:Y:S01]  /*53ba0*/  IMAD.X R47, RZ, RZ, R3, P2 ;  /* 0x000000ffff2f7224 */ /* 0x000fe200010e0603 */
[----:B------:R-:W-:Y:S01]  /*53bb0*/  PRMT R12, R68, 0x7610, R12 ;  /* 0x00007610440c7816 */ /* 0x000fe2000000000c */
[----:B------:R-:W-:Y:S01]  /*53bc0*/  IMAD R24, R24, 0x3c, R21 ;  /* 0x0000003c18187824 */ /* 0x000fe200078e0215 */
[----:B------:R-:W-:Y:S01]  /*53bd0*/  PRMT R60, R68, 0x7610, R60 ;  /* 0x00007610443c7816 */ /* 0x000fe2000000003c */
[----:B------:R-:W-:Y:S01]  /*53be0*/  IMAD.MOV.U32 R2, RZ, RZ, R30 ;  /* 0x000000ffff027224 */ /* 0x000fe200078e001e */
[C---:B------:R-:W-:Y:S01]  /*53bf0*/  PRMT R19, R72.reuse, 0x7610, R19 ;  /* 0x0000761048137816 */ /* 0x040fe20000000013 */
        /* <DEDUP_REMOVED lines=47> */
[C---:B------:R-:W-:Y:S02]  /*53ef0*/  PRMT R95, R11.reuse, 0x7610, R95 ;  /* 0x000076100b5f7816 */ /* 0x040fe4000000005f */
[----:B------:R-:W-:Y:S01]  /*53f00*/  PRMT R118, R11, 0x7610, R118 ;  /* 0x000076100b767816 */ /* 0x000fe20000000076 */
[----:B----4-:R0:W-:Y:S04]  /*53f10*/  STS [R21], R9 ;  /* 0x0000000915007388 */ /* 0x0101e80000000800 */
[----:B------:R1:W-:Y:S01]  /*53f20*/  STS [R21+0x80], R8 ;  /* 0x0000800815007388 */ /* 0x0003e20000000800 */
[----:B------:R-:W-:-:S03]  /*53f30*/  NOP ;  /* 0x0000000000007918 */ /* 0x000fc60000000000 */
[----:B------:R-:W2:Y:S01]  /*53f40*/  LDS.64 R62, [R63] ;  /* 0x000000003f3e7984 */ /* 0x000ea20000000a00 */
[----:B0-----:R-:W-:Y:S02]  /*53f50*/  PRMT R9, R28, 0x7610, R9 ;  /* 0x000076101c097816 */ /* 0x001fe40000000009 */
[----:B-1----:R-:W-:Y:S02]  /*53f60*/  PRMT R8, R4, 0x7610, R8 ;  /* 0x0000761004087816 */ /* 0x002fe40000000008 */
[----:B------:R-:W-:Y:S02]  /*53f70*/  PRMT R4, R7, 0x7610, R4 ;  /* 0x0000761007047816 */ /* 0x000fe40000000004 */
[----:B------:R-:W-:Y:S02]  /*53f80*/  PRMT R28, R83, 0x7610, R28 ;  /* 0x00007610531c7816 */ /* 0x000fe4000000001c */
[----:B------:R-:W-:Y:S01]  /*53f90*/  PRMT R21, R112, 0x7610, R21 ;  /* 0x0000761070157816 */ /* 0x000fe20000000015 */
[----:B------:R-:W-:Y:S06]  /*53fa0*/  BAR.SYNC.DEFER_BLOCKING 0x0 ;  /* 0x0000000000007b1d */ /* 0x000fec0000010000 */
[----:B------:R-:W-:Y:S05]  /*53fb0*/  @P0 BRA `(.L_x_1118) ;  /* 0x0000000000cc0947 */ /* 0x000fea0003800000 */
[----:B------:R-:W3:Y:S04]  /*53fc0*/  LDG.E.64.CONSTANT R120, desc[UR8][R46.64+0x30] ;  /* 0x000030082e787981 */ /* 0x000ee8000c1e9b00 */
[----:B------:R-:W4:Y:S04]  /*53fd0*/  LDG.E.64.CONSTANT R118, desc[UR8][R46.64+0x28] ;  /* 0x000028082e767981 */ /* 0x000f28000c1e9b00 */
[----:B------:R-:W2:Y:S04]  /*53fe0*/  LDG.E.64.CONSTANT R78, desc[UR8][R46.64] ;  /* 0x000000082e4e7981 */ /* 0x000ea8000c1e9b00 */
[----:B------:R-:W2:Y:S04]  /*53ff0*/  LDG.E.64.CONSTANT R80, desc[UR8][R46.64+0x8] ;  /* 0x000008082e507981 */ /* 0x000ea8000c1e9b00 */
[----:B------:R-:W2:Y:S04]  /*54000*/  LDG.E.64.CONSTANT R74, desc[UR8][R46.64+0x10] ;  /* 0x000010082e4a7981 */ /* 0x000ea8000c1e9b00 */
[----:B------:R-:W2:Y:S04]  /*54010*/  LDG.E.64.CONSTANT R76, desc[UR8][R46.64+0x18] ;  /* 0x000018082e4c7981 */ /* 0x000ea8000c1e9b00 */
[----:B------:R-:W2:Y:S04]  /*54020*/  LDG.E.64.CONSTANT R10, desc[UR8][R46.64+0x20] ;  /* 0x000020082e0a7981 */ /* 0x000ea8000c1e9b00 */
[----:B------:R0:W5:Y:S01]  /*54030*/  LDG.E.64.CONSTANT R2, desc[UR8][R46.64+0x38] ;  /* 0x000038082e027981 */ /* 0x000162000c1e9b00 */
[----:B---3--:R-:W-:Y:S01]  /*54040*/  IMAD.MOV.U32 R29, RZ, RZ, R121 ;  /* 0x000000ffff1d7224 */ /* 0x008fe200078e0079 */
[----:B------:R-:W-:-:S02]  /*54050*/  PRMT R9, R120, 0x7610, R9 ;  /* 0x0000761078097816 */ /* 0x000fc40000000009 */
[C-C-:B----4-:R-:W-:Y:S02]  /*54060*/  SHF.R.U64 R112, R118.reuse, 0x8, R119.reuse ;  /* 0x0000000876707819 */ /* 0x150fe40000001277 */
[C-C-:B------:R-:W-:Y:S02]  /*54070*/  SHF.R.U64 R113, R118.reuse, 0x10, R119.reuse ;  /* 0x0000001076717819 */ /* 0x140fe40000001277 */
[C---:B------:R-:W-:Y:S02]  /*54080*/  SHF.R.U64 R114, R118.reuse, 0x18, R119 ;  /* 0x0000001876727819 */ /* 0x040fe40000001277 */
[----:B------:R-:W-:Y:S02]  /*54090*/  PRMT R71, R118, 0x7610, R71 ;  /* 0x0000761076477816 */ /* 0x000fe40000000047 */
[C-C-:B--2---:R-:W-:Y:S02]  /*540a0*/  SHF.R.U64 R82, R78.reuse, 0x8, R79.reuse ;  /* 0x000000084e527819 */ /* 0x144fe4000000124f */
[----:B------:R-:W-:-:S02]  /*540b0*/  SHF.R.U64 R86, R78, 0x10, R79 ;  /* 0x000000104e567819 */ /* 0x000fc4000000124f */
[--C-:B------:R-:W-:Y:S02]  /*540c0*/  SHF.R.U64 R89, R78, 0x18, R79.reuse ;  /* 0x000000184e597819 */ /* 0x100fe4000000124f */
[--C-:B------:R-:W-:Y:S02]  /*540d0*/  SHF.R.U32.HI R91, RZ, 0x8, R79.reuse ;  /* 0x00000008ff5b7819 */ /* 0x100fe4000001164f */
[--C-:B------:R-:W-:Y:S02]  /*540e0*/  SHF.R.U32.HI R7, RZ, 0x10, R79.reuse ;  /* 0x00000010ff077819 */ /* 0x100fe4000001164f */
[----:B------:R-:W-:Y:S02]  /*540f0*/  SHF.R.U32.HI R8, RZ, 0x18, R79 ;  /* 0x00000018ff087819 */ /* 0x000fe4000001164f */
[C-C-:B------:R-:W-:Y:S02]  /*54100*/  SHF.R.U64 R94, R80.reuse, 0x8, R81.reuse ;  /* 0x00000008505e7819 */ /* 0x140fe40000001251 */
        /* <DEDUP_REMOVED lines=19> */
[C-C-:B------:R-:W-:Y:S02]  /*54240*/  SHF.R.U64 R88, R10.reuse, 0x18, R11.reuse ;  /* 0x000000180a587819 */ /* 0x140fe4000000120b */
        /* <DEDUP_REMOVED lines=8> */
[----:B------:R-:W-:Y:S02]  /*542d0*/  PRMT R73, R119, 0x7610, R73 ;  /* 0x0000761077497816 */ /* 0x000fe40000000049 */
[----:B0-----:R-:W-:-:S07]  /*542e0*/  SHF.R.U64 R118, R120, 0x8, R29 ;  /* 0x0000000878767819 */ /* 0x001fce000000121d */
.L_x_1118:
[----:B------:R-:W-:Y:S05]  /*542f0*/  BSYNC.RECONVERGENT B0 ;  /* 0x0000000000007941 */ /* 0x000fea0003800200 */
.L_x_1117:
[----:B------:R-:W-:Y:S04]  /*54300*/  BSSY.RECONVERGENT B0, `(.L_x_1119) ;  /* 0x0000037000007945 */ /* 0x000fe80003800200 */
        /* <DEDUP_REMOVED lines=9> */
[----:B---3--:R-:W-:-:S02]  /*543a0*/  SHF.R.U64 R28, R10, 0x8, R11 ;  /* 0x000000080a1c7819 */ /* 0x008fc4000000120b */
[C-C-:B------:R-:W-:Y:S02]  /*543b0*/  SHF.R.U64 R32, R10.reuse, 0x10, R11.reuse ;  /* 0x000000100a207819 */ /* 0x140fe4000000120b */
[C---:B------:R-:W-:Y:S02]  /*543c0*/  SHF.R.U64 R34, R10.reuse, 0x18, R11 ;  /* 0x000000180a227819 */ /* 0x040fe4000000120b */
[----:B------:R-:W-:Y:S02]  /*543d0*/  PRMT R27, R10, 0x7610, R27 ;  /* 0x000076100a1b7816 */ /* 0x000fe4000000001b */
[----:B----4-:R-:W-:Y:S02]  /*543e0*/  SHF.R.U64 R10, R120, 0x10, R121 ;  /* 0x00000010780a7819 */ /* 0x010fe40000001279 */
[C-C-:B--2---:R-:W-:Y:S02]  /*543f0*/  SHF.R.U64 R41, R38.reuse, 0x8, R39.reuse ;  /* 0x0000000826297819 */ /* 0x144fe40000001227 */
[----:B------:R-:W-:-:S02]  /*54400*/  SHF.R.U64 R44, R38, 0x10, R39 ;  /* 0x00000010262c7819 */ /* 0x000fc40000001227 */
[--C-:B------:R-:W-:Y:S02]  /*54410*/  SHF.R.U64 R48, R38, 0x18, R39.reuse ;  /* 0x0000001826307819 */ /* 0x100fe40000001227 */
[--C-:B------:R-:W-:Y:S02]  /*54420*/  SHF.R.U32.HI R51, RZ, 0x8, R39.reuse ;  /* 0x00000008ff337819 */ /* 0x100fe40000011627 */
[--C-:B------:R-:W-:Y:S02]  /*54430*/  SHF.R.U32.HI R4, RZ, 0x10, R39.reuse ;  /* 0x00000010ff047819 */ /* 0x100fe40000011627 */
[----:B------:R-:W-:Y:S02]  /*54440*/  SHF.R.U32.HI R5, RZ, 0x18, R39 ;  /* 0x00000018ff057819 */ /* 0x000fe40000011627 */
[----:B------:R-:W-:Y:S02]  /*54450*/  PRMT R40, R39, 0x7610, R40 ;  /* 0x0000761027287816 */ /* 0x000fe40000000028 */
[----:B------:R-:W-:-:S02]  /*54460*/  SHF.R.U64 R59, R56, 0x8, R57 ;  /* 0x00000008383b7819 */ /* 0x000fc40000001239 */
[C-C-:B------:R-:W-:Y:S02]  /*54470*/  SHF.R.U64 R65, R56.reuse, 0x10, R57.reuse ;  /* 0x0000001038417819 */ /* 0x140fe40000001239 */
[C---:B------:R-:W-:Y:S02]  /*54480*/  SHF.R.U64 R67, R56.reuse, 0x18, R57 ;  /* 0x0000001838437819 */ /* 0x040fe40000001239 */
[----:B------:R-:W-:Y:S02]  /*54490*/  PRMT R53, R56, 0x7610, R53 ;  /* 0x0000761038357816 */ /* 0x000fe40000000035 */
[C---:B------:R-:W-:Y:S02]  /*544a0*/  SHF.R.U64 R95, R22.reuse, 0x8, R23 ;  /* 0x00000008165f7819 */ /* 0x040fe40000001217 */
[----:B------:R-:W-:Y:S02]  /*544b0*/  PRMT R6, R22, 0x7610, R6 ;  /* 0x0000761016067816 */ /* 0x000fe40000000006 */
[----:B------:R-:W-:-:S02]  /*544c0*/  SHF.R.U32.HI R68, RZ, 0x8, R57 ;  /* 0x00000008ff447819 */ /* 0x000fc40000011639 */
[--C-:B------:R-:W-:Y:S02]  /*544d0*/  SHF.R.U32.HI R70, RZ, 0x10, R57.reuse ;  /* 0x00000010ff467819 */ /* 0x100fe40000011639 */
[----:B------:R-:W-:Y:S02]  /*544e0*/  SHF.R.U32.HI R72, RZ, 0x18, R57 ;  /* 0x00000018ff487819 */ /* 0x000fe40000011639 */
[--C-:B------:R-:W-:Y:S02]  /*544f0*/  SHF.R.U32.HI R35, RZ, 0x8, R11.reuse ;  /* 0x00000008ff237819 */ /* 0x100fe4000001160b */
[--C-:B------:R-:W-:Y:S02]  /*54500*/  SHF.R.U32.HI R42, RZ, 0x10, R11.reuse ;  /* 0x00000010ff2a7819 */ /* 0x100fe4000001160b */
[----:B------:R-:W-:Y:S02]  /*54510*/  SHF.R.U32.HI R45, RZ, 0x18, R11 ;  /* 0x00000018ff2d7819 */ /* 0x000fe4000001160b */
[----:B------:R-:W-:-:S02]  /*54520*/  PRMT R33, R11, 0x7610, R33 ;  /* 0x000076100b217816 */ /* 0x000fc40000000021 */
[C-C-:B------:R-:W-:Y:S02]  /*54530*/  SHF.R.U64 R50, R36.reuse, 0x8, R37.reuse ;  /* 0x0000000824327819 */ /* 0x140fe40000001225 */
[C-C-:B------:R-:W-:Y:S02]  /*54540*/  SHF.R.U64 R54, R36.reuse, 0x10, R37.reuse ;  /* 0x0000001024367819 */ /* 0x140fe40000001225 */
[--C-:B------:R-:W-:Y:S02]  /*54550*/  SHF.R.U64 R56, R36, 0x18, R37.reuse ;  /* 0x0000001824387819 */ /* 0x100fe40000001225 */
[--C-:B------:R-:W-:Y:S02]  /*54560*/  SHF.R.U32.HI R58, RZ, 0x8, R37.reuse ;  /* 0x00000008ff3a7819 */ /* 0x100fe40000011625 */
[--C-:B------:R-:W-:Y:S02]  /*54570*/  SHF.R.U32.HI R64, RZ, 0x10, R37.reuse ;  /* 0x00000010ff407819 */ /* 0x100fe40000011625 */
[----:B------:R-:W-:-:S02]  /*54580*/  SHF.R.U32.HI R66, RZ, 0x18, R37 ;  /* 0x00000018ff427819 */ /* 0x000fc40000011625 */
[C-C-:B------:R-:W-:Y:S02]  /*54590*/  SHF.R.U64 R16, R12.reuse, 0x8, R13.reuse ;  /* 0x000000080c107819 */ /* 0x140fe4000000120d */
[C-C-:B------:R-:W-:Y:S02]  /*545a0*/  SHF.R.U64 R14, R12.reuse, 0x10, R13.reuse ;  /* 0x000000100c0e7819 */ /* 0x140fe4000000120d */
[--C-:B------:R-:W-:Y:S02]  /*545b0*/  SHF.R.U64 R17, R12, 0x18, R13.reuse ;  /* 0x000000180c117819 */ /* 0x100fe4000000120d */
[--C-:B------:R-:W-:Y:S02]  /*545c0*/  SHF.R.U32.HI R15, RZ, 0x8, R13.reuse ;  /* 0x00000008ff0f7819 */ /* 0x100fe4000001160d */
[--C-:B------:R-:W-:Y:S02]  /*545d0*/  SHF.R.U32.HI R18, RZ, 0x10, R13.reuse ;  /* 0x00000010ff127819 */ /* 0x100fe4000001160d */
[----:B------:R-:W-:-:S02]  /*545e0*/  SHF.R.U32.HI R20, RZ, 0x18, R13 ;  /* 0x00000018ff147819 */ /* 0x000fc4000001160d */
[C-C-:B------:R-:W-:Y:S02]  /*545f0*/  SHF.R.U64 R21, R120.reuse, 0x8, R121.reuse ;  /* 0x0000000878157819 */ /* 0x140fe40000001279 */
[C---:B------:R-:W-:Y:S02]  /*54600*/  SHF.R.U64 R39, R120.reuse, 0x18, R121 ;  /* 0x0000001878277819 */ /* 0x040fe40000001279 */
[----:B------:R-:W-:Y:S02]  /*54610*/  PRMT R19, R120, 0x7610, R19 ;  /* 0x0000761078137816 */ /* 0x000fe40000000013 */
[--C-:B------:R-:W-:Y:S02]  /*54620*/  SHF.R.U32.HI R43, RZ, 0x8, R121.reuse ;  /* 0x00000008ff2b7819 */ /* 0x100fe40000011679 */
[--C-:B------:R-:W-:Y:S02]  /*54630*/  SHF.R.U32.HI R52, RZ, 0x10, R121.reuse ;  /* 0x00000010ff347819 */ /* 0x100fe40000011679 */
[----:B------:R-:W-:-:S02]  /*54640*/  SHF.R.U32.HI R55, RZ, 0x18, R121 ;  /* 0x00000018ff377819 */ /* 0x000fc40000011679 */
[----:B------:R-:W-:Y:S02]  /*54650*/  PRMT R26, R121, 0x7610, R26 ;  /* 0x00007610791a7816 */ /* 0x000fe4000000001a */
[----:B0-----:R-:W-:-:S07]  /*54660*/  PRMT R22, R10, 0x7610, R22 ;  /* 0x000076100a167816 */ /* 0x001fce0000000016 */
.L_x_1120:
[----:B------:R-:W-:Y:S05]  /*54670*/  BSYNC.RECONVERGENT B0 ;  /* 0x0000000000007941 */ /* 0x000fea0003800200 */
.L_x_1119:
[----:B------:R0:W3:Y:S01]  /*54680*/  LDL R134, [R1+0x4b8] ;  /* 0x0004b80001867983 */ /* 0x0000e20000100800 */
[----:B------:R-:W-:Y:S01]  /*54690*/  LOP3.LUT R8, R8, 0xffff, RZ, 0xc0, !PT ;  /* 0x0000ffff08087812 */ /* 0x000fe200078ec0ff */
[----:B------:R-:W-:Y:S01]  /*546a0*/  BSSY.RECONVERGENT B0, `(.L_x_1121) ;  /* 0x0000262000007945 */ /* 0x000fe20003800200 */
[----:B------:R-:W-:Y:S01]  /*546b0*/  LOP3.LUT R7, R7, 0xffff, RZ, 0xc0, !PT ;  /* 0x0000ffff07077812 */ /* 0x000fe200078ec0ff */
[----:B------:R-:W-:Y:S01]  /*546c0*/  STS [R24+0x34], R29 ;  /* 0x0000341d18007388 */ /* 0x000fe20000000800 */
[----:B------:R-:W-:Y:S02]  /*546d0*/  PRMT R47, R118, 0x7604, R9 ;  /* 0x00007604762f7816 */ /* 0x000fe40000000009 */
[----:B------:R-:W-:Y:S01]  /*546e0*/  PRMT R8, R7, 0x3340, R8 ;  /* 0x0000334007087816 */ /* 0x000fe20000000008 */
[----:B-----5:R-:W-:Y:S01]  /*546f0*/  STS.64 [R24+0x38], R2 ;  /* 0x0000380218007388 */ /* 0x020fe20000000a00 */
[----:B------:R-:W-:Y:S02]  /*54700*/  LOP3.LUT R5, R5, 0xffff, RZ, 0xc0, !PT ;  /* 0x0000ffff05057812 */ /* 0x000fe400078ec0ff */
[----:B------:R-:W-:Y:S01]  /*54710*/  LOP3.LUT R4, R4, 0xffff, RZ, 0xc0, !PT ;  /* 0x0000ffff04047812 */ /* 0x000fe200078ec0ff */
[----:B------:R1:W-:Y:S01]  /*54720*/  STS.U16 [R24+0x30], R47 ;  /* 0x0000302f18007388 */ /* 0x0003e20000000400 */
[----:B------:R-:W-:-:S02]  /*54730*/  LOP3.LUT R82, R82, 0xffff, RZ, 0xc0, !PT ;  /* 0x0000ffff52527812 */ /* 0x000fc400078ec0ff */
[----:B------:R-:W-:Y:S01]  /*54740*/  LOP3.LUT R7, R78, 0xffff, RZ, 0xc0, !PT ;  /* 0x0000ffff4e077812 */ /* 0x000fe200078ec0ff */
[----:B------:R4:W-:Y:S01]  /*54750*/  STS.64 [R24+0x838], R30 ;  /* 0x0008381e18007388 */ /* 0x0009e20000000a00 */
[----:B------:R-:W-:Y:S02]  /*54760*/  LOP3.LUT R48, R48, 0xffff, RZ, 0xc0, !PT ;  /* 0x0000ffff30307812 */ /* 0x000fe400078ec0ff */
[----:B------:R-:W-:Y:S01]  /*54770*/  PRMT R11, R7, 0x3340, R82 ;  /* 0x00003340070b7816 */ /* 0x000fe20000000052 */
[----:B------:R2:W-:Y:S01]  /*54780*/  STS [R24+0x834], R23 ;  /* 0x0008341718007388 */ /* 0x0005e20000000800 */
[----:B------:R-:W-:Y:S02]  /*54790*/  LOP3.LUT R84, R84, 0xffff, RZ, 0xc0, !PT ;  /* 0x0000ffff54547812 */ /* 0x000fe400078ec0ff */
[----:B-1----:R-:W-:Y:S02]  /*547a0*/  PRMT R47, R4, 0x3340, R5 ;  /* 0x00003340042f7816 */ /* 0x002fe40000000005 */
        /* <DEDUP_REMOVED lines=29> */
[----:B------:R-:W-:Y:S02]  /*54980*/  LOP3.LUT R100, R100, 0xffff, RZ, 0xc0, !PT ;  /* 0x0000ffff64647812 */ /* 0x000fe400078ec0ff */
[----:B------:R-:W-:-:S02]  /*54990*/  LOP3.LUT R99, R99, 0xffff, RZ, 0xc0, !PT ;  /* 0x0000ffff63637812 */ /* 0x000fc400078ec0ff */
[----:B------:R-:W-:Y:S02]  /*549a0*/  LOP3.LUT R98, R98, 0xffff, RZ, 0xc0, !PT ;  /* 0x0000ffff62627812 */ /* 0x000fe400078ec0ff */
[----:B------:R-:W-:Y:S02]  /*549b0*/  LOP3.LUT R81, R81, 0xffff, RZ, 0xc0, !PT ;  /* 0x0000ffff51517812 */ /* 0x000fe400078ec0ff */
[----:B------:R-:W-:Y:S02]  /*549c0*/  PRMT R9, R95, 0x7604, R6 ;  /* 0x000076045f097816 */ /* 0x000fe40000000006 */
[----:B------:R-:W-:Y:S02]  /*549d0*/  LOP3.LUT R89, R89, 0xffff, RZ, 0xc0, !PT ;  /* 0x0000ffff59597812 */ /* 0x000fe400078ec0ff */
[----:B------:R-:W-:Y:S01]  /*549e0*/  LOP3.LUT R86, R86, 0xffff, RZ, 0xc0, !PT ;  /* 0x0000ffff56567812 */ /* 0x000fe200078ec0ff */
[----:B------:R-:W-:Y:S01]  /*549f0*/  STS.U16 [R24+0x830], R9 ;  /* 0x0008300918007388 */ /* 0x000fe20000000400 */
[----:B------:R-:W-:-:S02]  /*54a00*/  PRMT R45, R7, 0x3340, R50 ;  /* 0x00003340072d7816 */ /* 0x000fc40000000032 */
[----:B------:R-:W-:Y:S02]  /*54a10*/  LOP3.LUT R20, R20, 0xffff, RZ, 0xc0, !PT ;  /* 0x0000ffff14147812 */ /* 0x000fe400078ec0ff */
[----:B------:R-:W-:Y:S02]  /*54a20*/  LOP3.LUT R5, R18, 0xffff, RZ, 0xc0, !PT ;  /* 0x0000ffff12057812 */ /* 0x000fe400078ec0ff */
[----:B------:R-:W-:Y:S02]  /*54a30*/  PRMT R6, R96, 0x3340, R97 ;  /* 0x0000334060067816 */ /* 0x000fe40000000061 */
[----:B------:R-:W-:Y:S02]  /*54a40*/  PRMT R3, R3, 0x3340, R94 ;  /* 0x0000334003037816 */ /* 0x000fe4000000005e */
[----:B------:R-:W-:Y:S02]  /*54a50*/  PRMT R91, R2, 0x3340, R91 ;  /* 0x00003340025b7816 */ /* 0x000fe4000000005b */
[----:B------:R-:W-:-:S02]  /*54a60*/  LOP3.LUT R115, R115, 0xffff, RZ, 0xc0, !PT ;  /* 0x0000ffff73737812 */ /* 0x000fc400078ec0ff */
[----:B----4-:R-:W-:Y:S02]  /*54a70*/  LOP3.LUT R30, R73, 0xffff, RZ, 0xc0, !PT ;  /* 0x0000ffff491e7812 */ /* 0x010fe400078ec0ff */
[----:B------:R-:W-:Y:S02]  /*54a80*/  LOP3.LUT R7, R27, 0xffff, RZ, 0xc0, !PT ;  /* 0x0000ffff1b077812 */ /* 0x000fe400078ec0ff */
[----:B------:R-:W-:Y:S02]  /*54a90*/  LOP3.LUT R51, R51, 0xffff, RZ, 0xc0, !PT ;  /* 0x0000ffff33337812 */ /* 0x000fe400078ec0ff */
[----:B------:R-:W-:Y:S02]  /*54aa0*/  LOP3.LUT R40, R40, 0xffff, RZ, 0xc0, !PT ;  /* 0x0000ffff28287812 */ /* 0x000fe400078ec0ff */
[----:B------:R-:W-:Y:S02]  /*54ab0*/  PRMT R27, R4, 0x3340, R35 ;  /* 0x00003340041b7816 */ /* 0x000fe40000000023 */
        /* <DEDUP_REMOVED lines=39> */
[----:B--2---:R-:W-:Y:S02]  /*54d30*/  LOP3.LUT R23, R70, 0xffff, RZ, 0xc0, !PT ;  /* 0x0000ffff46177812 */ /* 0x004fe400078ec0ff */
[----:B------:R-:W-:Y:S02]  /*54d40*/  LOP3.LUT R68, R68, 0xffff, RZ, 0xc0, !PT ;  /* 0x0000ffff44447812 */ /* 0x000fe400078ec0ff */
[----:B------:R-:W-:Y:S02]  /*54d50*/  LOP3.LUT R57, R57, 0xffff, RZ, 0xc0, !PT ;  /* 0x0000ffff39397812 */ /* 0x000fe400078ec0ff */
        /* <DEDUP_REMOVED lines=24> */
[----:B------:R-:W-:Y:S01]  /*54ee0*/  PRMT R77, R77, 0x3340, R106 ;  /* 0x000033404d4d7816 */ /* 0x000fe2000000006a */
[----:B------:R1:W-:Y:S01]  /*54ef0*/  STS.128 [R24], R4 ;  /* 0x0000000418007388 */ /* 0x0003e20000000c00 */
        /* <DEDUP_REMOVED lines=32> */
[----:B------:R-:W-:Y:S01]  /*55100*/  STS.128 [R24+0x10], R28 ;  /* 0x0000101c18007388 */ /* 0x000fe20000000c00 */
[----:B------:R-:W-:-:S02]  /*55110*/  PRMT R69, R69, 0x5410, R110 ;  /* 0x0000541045457816 */ /* 0x000fc4000000006e */
[----:B------:R-:W-:Y:S02]  /*55120*/  PRMT R68, R84, 0x5410, R87 ;  /* 0x0000541054447816 */ /* 0x000fe40000000057 */
[----:B------:R-:W-:Y:S02]  /*55130*/  PRMT R35, R46, 0x5410, R23 ;  /* 0x000054102e237816 */ /* 0x000fe40000000017 */
[----:B------:R-:W-:Y:S01]  /*55140*/  PRMT R34, R60, 0x5410, R67 ;  /* 0x000054103c227816 */ /* 0x000fe20000000043 */
[----:B------:R-:W-:Y:S01]  /*55150*/  STS.128 [R24+0x20], R68 ;  /* 0x0000204418007388 */ /* 0x000fe20000000c00 */
[----:B-1----:R-:W-:Y:S02]  /*55160*/  PRMT R7, R37, 0x5410, R66 ;  /* 0x0000541025077816 */ /* 0x002fe40000000042 */
[----:B------:R-:W-:Y:S01]  /*55170*/  PRMT R6, R45, 0x5410, R56 ;  /* 0x000054102d067816 */ /* 0x000fe20000000038 */
[----:B------:R-:W-:Y:S01]  /*55180*/  STS.128 [R24+0x800], R32 ;  /* 0x0008002018007388 */ /* 0x000fe20000000c00 */
[----:B------:R-:W-:-:S02]  /*55190*/  PRMT R5, R27, 0x5410, R36 ;  /* 0x000054101b057816 */ /* 0x000fc40000000024 */
[----:B------:R-:W-:Y:S02]  /*551a0*/  PRMT R4, R51, 0x5410, R38 ;  /* 0x0000541033047816 */ /* 0x000fe40000000026 */
[----:B------:R-:W-:Y:S02]  /*551b0*/  PRMT R43, R43, 0x5410, R52 ;  /* 0x000054102b2b7816 */ /* 0x000fe40000000034 */
[----:B------:R-:W-:Y:S01]  /*551c0*/  PRMT R42, R21, 0x5410, R22 ;  /* 0x00005410152a7816 */ /* 0x000fe20000000016 */
[----:B------:R-:W-:Y:S01]  /*551d0*/  STS.128 [R24+0x810], R4 ;  /* 0x0008100418007388 */ /* 0x000fe20000000c00 */
[----:B------:R-:W-:Y:S02]  /*551e0*/  PRMT R41, R15, 0x5410, R20 ;  /* 0x000054100f297816 */ /* 0x000fe40000000014 */
[----:B------:R-:W-:Y:S02]  /*551f0*/  PRMT R40, R3, 0x5410, R14 ;  /* 0x0000541003287816 */ /* 0x000fe4000000000e */
[----:B------:R-:W-:Y:S01]  /*55200*/  ISETP.NE.U32.AND P1, PT, R0, R25, PT ;  /* 0x000000190000720c */ /* 0x000fe20003f25070 */
[----:B------:R-:W-:Y:S01]  /*55210*/  VIADD R25, R25, 0x1 ;  /* 0x0000000119197836 */ /* 0x000fe20000000000 */
[----:B------:R-:W-:Y:S01]  /*55220*/  ISETP.NE.AND P0, PT, R62, R63, PT ;  /* 0x0000003f3e00720c */ /* 0x000fe20003f05270 */
[----:B------:R-:W-:Y:S01]  /*55230*/  STS.128 [R24+0x820], R40 ;  /* 0x0008202818007388 */ /* 0x000fe20000000c00 */
[----:B------:R-:W-:-:S03]  /*55240*/  NOP ;  /* 0x0000000000007918 */ /* 0x000fc60000000000 */
[----:B------:R-:W1:Y:S01]  /*55250*/  LDS.128 R8, [R49] ;  /* 0x0000000031087984 */ /* 0x000e620000000c00 */
[----:B------:R-:W-:Y:S02]  /*55260*/  ISETP.EQ.U32.AND P2, PT, R0, R25, PT ;  /* 0x000000190000720c */ /* 0x000fe40003f42070 */
[C---:B------:R-:W-:Y:S01]  /*55270*/  ISETP.NE.AND.EX P1, PT, R108.reuse, RZ, PT, P1 ;  /* 0x000000ff6c00720c */ /* 0x040fe20003f25310 */
[----:B------:R-:W2:Y:S01]  /*55280*/  LDS.128 R12, [R49+0x10] ;  /* 0x00001000310c7984 */ /* 0x000ea20000000c00 */
[----:B------:R-:W-:Y:S02]  /*55290*/  ISETP.EQ.OR.EX P0, PT, R108, RZ, P0, P2 ;  /* 0x000000ff6c00720c */ /* 0x000fe40000702720 */
[----:B------:R-:W-:Y:S01]  /*552a0*/  ISETP.NE.AND P2, PT, R137, RZ, PT ;  /* 0x000000ff8900720c */ /* 0x000fe20003f45270 */
[----:B------:R-:W4:Y:S01]  /*552b0*/  LDS.128 R20, [R49+0x40] ;  /* 0x0000400031147984 */ /* 0x000f220000000c00 */
[----:B------:R-:W-:-:S03]  /*552c0*/  SEL R138, RZ, 0x1, !P0 ;  /* 0x00000001ff8a7807 */ /* 0x000fc60004000000 */
[----:B------:R-:W0:Y:S04]  /*552d0*/  LDS.128 R16, [R49+0x20] ;  /* 0x0000200031107984 */ /* 0x000e280000000c00 */
[----:B------:R-:W3:Y:S04]  /*552e0*/  LDS.128 R4, [R49+0x60] ;  /* 0x0000600031047984 */ /* 0x000ee80000000c00 */
[----:B------:R-:W3:Y:S04]  /*552f0*/  LDS.128 R36, [R49+0x50] ;  /* 0x0000500031247984 */ /* 0x000ee80000000c00 */
[----:B------:R-:W-:Y:S04]  /*55300*/  LDS.U16 R2, [R49+0x70] ;  /* 0x0000700031027984 */ /* 0x000fe80000000400 */
[----:B------:R-:W3:Y:S04]  /*55310*/  LDS.U16 R112, [R49+0x30] ;  /* 0x0000300031707984 */ /* 0x000ee80000000400 */
[----:B------:R-:W-:Y:S04]  /*55320*/  LDS R48, [R49+0x34] ;  /* 0x0000340031307984 */ /* 0x000fe80000000800 */
[----:B------:R-:W-:Y:S01]  /*55330*/  LDS R110, [R49+0x74] ;  /* 0x00007400316e7984 */ /* 0x000fe20000000800 */
[----:B-1----:R-:W-:-:S03]  /*55340*/  IMAD.MOV.U32 R28, RZ, RZ, R10 ;  /* 0x000000ffff1c7224 */ /* 0x002fc600078e000a */
[----:B------:R-:W-:Y:S01]  /*55350*/  STL [R1+0x4b4], R138 ;  /* 0x0004b48a01007387 */ /* 0x000fe20000100800 */
[----:B------:R-:W-:Y:S01]  /*55360*/  IMAD.MOV.U32 R29, RZ, RZ, R11 ;  /* 0x000000ffff1d7224 */ /* 0x000fe200078e000b */
[C---:B------:R-:W-:Y:S01]  /*55370*/  PRMT R109, R8.reuse, 0x7770, RZ ;  /* 0x00007770086d7816 */ /* 0x040fe200000000ff */
[----:B--2---:R-:W-:Y:S01]  /*55380*/  IMAD.MOV.U32 R30, RZ, RZ, R12 ;  /* 0x000000ffff1e7224 */ /* 0x004fe200078e000c */
[----:B------:R-:W-:Y:S01]  /*55390*/  STL [R1+0x2bc], RZ ;  /* 0x0002bcff01007387 */ /* 0x000fe20000100800 */
[----:B------:R-:W-:Y:S01]  /*553a0*/  IMAD.MOV.U32 R31, RZ, RZ, R13 ;  /* 0x000000ffff1f7224 */ /* 0x000fe200078e000d */
[----:B------:R-:W-:Y:S01]  /*553b0*/  PRMT R252, R8, 0x7772, RZ ;  /* 0x0000777208fc7816 */ /* 0x000fe200000000ff */
[----:B------:R-:W-:Y:S01]  /*553c0*/  IMAD.MOV.U32 R32, RZ, RZ, R14 ;  /* 0x000000ffff207224 */ /* 0x000fe200078e000e */
[----:B----4-:R-:W-:Y:S01]  /*553d0*/  STL.128 [R1+0x440], R20 ;  /* 0x0004401401007387 */ /* 0x010fe20000100c00 */
[C---:B------:R-:W-:Y:S01]  /*553e0*/  PRMT R111, R20.reuse, 0x7770, RZ ;  /* 0x00007770146f7816 */ /* 0x040fe200000000ff */
[----:B------:R-:W-:Y:S01]  /*553f0*/  IMAD.MOV.U32 R33, RZ, RZ, R15 ;  /* 0x000000ffff217224 */ /* 0x000fe200078e000f */
[C---:B------:R-:W-:Y:S01]  /*55400*/  PRMT R24, R20.reuse, 0x7771, RZ ;  /* 0x0000777114187816 */ /* 0x040fe200000000ff */
[----:B------:R1:W-:Y:S01]  /*55410*/  STL.128 [R1+0x400], R28 ;  /* 0x0004001c01007387 */ /* 0x0003e20000100c00 */
[C---:B------:R-:W-:Y:S01]  /*55420*/  PRMT R25, R20.reuse, 0x7772, RZ ;  /* 0x0000777214197816 */ /* 0x040fe200000000ff */
[----:B0-----:R-:W-:Y:S01]  /*55430*/  IMAD.MOV.U32 R34, RZ, RZ, R16 ;  /* 0x000000ffff227224 */ /* 0x001fe200078e0010 */
[----:B------:R-:W-:Y:S01]  /*55440*/  PRMT R26, R20, 0x7773, RZ ;  /* 0x00007773141a7816 */ /* 0x000fe200000000ff */
[----:B------:R-:W-:Y:S01]  /*55450*/  IMAD.MOV.U32 R35, RZ, RZ, R17 ;  /* 0x000000ffff237224 */ /* 0x000fe200078e0011 */
[----:B------:R-:W-:Y:S01]  /*55460*/  PRMT R27, R21, 0x7770, RZ ;  /* 0x00007770151b7816 */ /* 0x000fe200000000ff */
[----:B---3--:R-:W-:Y:S01]  /*55470*/  STL.128 [R1+0x460], R4 ;  /* 0x0004600401007387 */ /* 0x008fe20000100c00 */
[C---:B------:R-:W-:Y:S01]  /*55480*/  PRMT R56, R22.reuse, 0x7772, RZ ;  /* 0x0000777216387816 */ /* 0x040fe200000000ff */
[----:B------:R-:W-:Y:S01]  /*55490*/  IMAD.MOV.U32 R44, RZ, RZ, R14 ;  /* 0x000000ffff2c7224 */ /* 0x000fe200078e000e */
[C---:B------:R-:W-:Y:S01]  /*554a0*/  PRMT R57, R22.reuse, 0x7773, RZ ;  /* 0x0000777316397816 */ /* 0x040fe200000000ff */
[----:B------:R0:W-:Y:S01]  /*554b0*/  STL.128 [R1+0x410], R32 ;  /* 0x0004102001007387 */ /* 0x0001e20000100c00 */
[C---:B------:R-:W-:Y:S01]  /*554c0*/  PRMT R58, R23.reuse, 0x7770, RZ ;  /* 0x00007770173a7816 */ /* 0x040fe200000000ff */
[----:B------:R-:W-:Y:S01]  /*554d0*/  IMAD.MOV.U32 R45, RZ, RZ, R15 ;  /* 0x000000ffff2d7224 */ /* 0x000fe200078e000f */
[C---:B------:R-:W-:Y:S01]  /*554e0*/  PRMT R59, R23.reuse, 0x7771, RZ ;  /* 0x00007771173b7816 */ /* 0x040fe200000000ff */
[----:B------:R-:W-:Y:S01]  /*554f0*/  IMAD.MOV.U32 R46, RZ, RZ, R16 ;  /* 0x000000ffff2e7224 */ /* 0x000fe200078e0010 */
[----:B------:R-:W-:Y:S01]  /*55500*/  PRMT R60, R23, 0x7772, RZ ;  /* 0x00007772173c7816 */ /* 0x000fe200000000ff */
[----:B------:R-:W-:Y:S01]  /*55510*/  IMAD.MOV.U32 R47, RZ, RZ, R17 ;  /* 0x000000ffff2f7224 */ /* 0x000fe200078e0011 */
[C---:B-1----:R-:W-:Y:S01]  /*55520*/  PRMT R28, R21.reuse, 0x7771, RZ ;  /* 0x00007771151c7816 */ /* 0x042fe200000000ff */
[----:B------:R-:W-:Y:S01]  /*55530*/  IMAD.MOV.U32 R40, RZ, RZ, R10 ;  /* 0x000000ffff287224 */ /* 0x000fe200078e000a */
[C---:B------:R-:W-:Y:S01]  /*55540*/  PRMT R29, R21.reuse, 0x7772, RZ ;  /* 0x00007772151d7816 */ /* 0x040fe200000000ff */
[----:B------:R-:W-:Y:S01]  /*55550*/  IMAD.MOV.U32 R41, RZ, RZ, R11 ;  /* 0x000000ffff297224 */ /* 0x000fe200078e000b */
[----:B------:R-:W-:Y:S01]  /*55560*/  PRMT R30, R21, 0x7773, RZ ;  /* 0x00007773151e7816 */ /* 0x000fe200000000ff */
[----:B------:R-:W-:Y:S01]  /*55570*/  IMAD.MOV.U32 R42, RZ, RZ, R12 ;  /* 0x000000ffff2a7224 */ /* 0x000fe200078e000c */
[----:B------:R-:W1:Y:S01]  /*55580*/  LDS.64 R20, [R49+0x38] ;  /* 0x0000380031147984 */ /* 0x000e620000000a00 */
[C---:B------:R-:W-:Y:S01]  /*55590*/  PRMT R31, R22.reuse, 0x7770, RZ ;  /* 0x00007770161f7816 */ /* 0x040fe200000000ff */
[----:B------:R-:W-:Y:S01]  /*555a0*/  IMAD.MOV.U32 R43, RZ, RZ, R13 ;  /* 0x000000ffff2b7224 */ /* 0x000fe200078e000d */
[----:B0-----:R-:W-:Y:S01]  /*555b0*/  PRMT R32, R22, 0x7771, RZ ;  /* 0x0000777116207816 */ /* 0x001fe200000000ff */
[----:B------:R-:W-:Y:S01]  /*555c0*/  IMAD.MOV.U32 R22, RZ, RZ, R138 ;  /* 0x000000ffff167224 */ /* 0x000fe200078e008a */
[----:B------:R-:W-:Y:S01]  /*555d0*/  PRMT R64, R23, 0x7773, RZ ;  /* 0x0000777317407816 */ /* 0x000fe200000000ff */
[----:B------:R-:W-:Y:S01]  /*555e0*/  IMAD.MOV.U32 R23, RZ, RZ, RZ ;  /* 0x000000ffff177224 */ /* 0x000fe200078e00ff */
[C---:B------:R-:W-:Y:S01]  /*555f0*/  PRMT R53, R6.reuse, 0x7770, RZ ;  /* 0x0000777006357816 */ /* 0x040fe200000000ff */
[----:B------:R0:W-:Y:S01]  /*55600*/  STL.128 [R1+0x380], R44 ;  /* 0x0003802c01007387 */ /* 0x0001e20000100c00 */
[----:B------:R-:W-:-:S02]  /*55610*/  PRMT R71, R6, 0x7771, RZ ;  /* 0x0000777106477816 */ /* 0x000fc400000000ff */
[C---:B------:R-:W-:Y:S01]  /*55620*/  PRMT R72, R6.reuse, 0x7772, RZ ;  /* 0x0000777206487816 */ /* 0x040fe200000000ff */
[----:B------:R-:W-:Y:S01]  /*55630*/  STL.128 [R1+0x370], R40 ;  /* 0x0003702801007387 */ /* 0x000fe20000100c00 */
[----:B------:R-:W-:Y:S01]  /*55640*/  PRMT R73, R6, 0x7773, RZ ;  /* 0x0000777306497816 */ /* 0x000fe200000000ff */
[----:B------:R-:W-:Y:S01]  /*55650*/  IMAD R6, R137, 0x4, R61 ;  /* 0x0000000489067824 */ /* 0x000fe200078e023d */
[----:B------:R-:W-:Y:S01]  /*55660*/  PRMT R69, R39, 0x7772, RZ ;  /* 0x0000777227457816 */ /* 0x000fe200000000ff */
[----:B------:R-:W-:Y:S01]  /*55670*/  STL.128 [R1+0x450], R36 ;  /* 0x0004502401007387 */ /* 0x000fe20000100c00 */
[C---:B------:R-:W-:Y:S02]  /*55680*/  PRMT R50, R5.reuse, 0x7771, RZ ;  /* 0x0000777105327816 */ /* 0x040fe400000000ff */
[C---:B------:R-:W-:Y:S01]  /*55690*/  PRMT R51, R5.reuse, 0x7772, RZ ;  /* 0x0000777205337816 */ /* 0x040fe200000000ff */
[----:B------:R-:W-:Y:S01]  /*556a0*/  STL.64 [R1+0x2c0], RZ ;  /* 0x0002c0ff01007387 */ /* 0x000fe20000100a00 */
[----:B------:R-:W-:-:S02]  /*556b0*/  PRMT R52, R5, 0x7773, RZ ;  /* 0x0000777305347816 */ /* 0x000fc400000000ff */
[----:B------:R-:W-:Y:S01]  /*556c0*/  PRMT R74, R7, 0x7770, RZ ;  /* 0x00007770074a7816 */ /* 0x000fe200000000ff */
[----:B------:R-:W-:Y:S01]  /*556d0*/  STL.U8 [R1+0x288], RZ ;  /* 0x000288ff01007387 */ /* 0x000fe20000100000 */
[----:B0-----:R-:W-:Y:S02]  /*556e0*/  PRMT R47, R5, 0x7770, RZ ;  /* 0x00007770052f7816 */ /* 0x001fe400000000ff */
[C---:B------:R-:W-:Y:S01]  /*556f0*/  PRMT R75, R7.reuse, 0x7771, RZ ;  /* 0x00007771074b7816 */ /* 0x040fe200000000ff */
[----:B------:R-:W-:Y:S01]  /*55700*/  STL.64 [R1+0x3f8], R8 ;  /* 0x0003f80801007387 */ /* 0x000fe20000100a00 */
[C---:B------:R-:W-:Y:S02]  /*55710*/  PRMT R76, R7.reuse, 0x7772, RZ ;  /* 0x00007772074c7816 */ /* 0x040fe400000000ff */
[----:B------:R-:W-:Y:S01]  /*55720*/  PRMT R77, R7, 0x7773, RZ ;  /* 0x00007773074d7816 */ /* 0x000fe200000000ff */
[----:B------:R-:W-:Y:S01]  /*55730*/  IMAD.MOV.U32 R7, RZ, RZ, RZ ;  /* 0x000000ffff077224 */ /* 0x000fe200078e00ff */
[----:B------:R-:W-:Y:S01]  /*55740*/  PRMT R5, R112, 0x7770, RZ ;  /* 0x0000777070057816 */ /* 0x000fe200000000ff */
[----:B------:R-:W-:Y:S01]  /*55750*/  STL.64 [R1+0x368], R8 ;  /* 0x0003680801007387 */ /* 0x000fe20000100a00 */
[----:B------:R-:W-:-:S02]  /*55760*/  PRMT R65, R38, 0x7772, RZ ;  /* 0x0000777226417816 */ /* 0x000fc400000000ff */
[----:B------:R-:W-:Y:S01]  /*55770*/  PRMT R66, R38, 0x7773, RZ ;  /* 0x0000777326427816 */ /* 0x000fe200000000ff */
[----:B------:R-:W-:Y:S01]  /*55780*/  STL.64 [R1+0x420], R18 ;  /* 0x0004201201007387 */ /* 0x000fe20000100a00 */
[C---:B------:R-:W-:Y:S02]  /*55790*/  PRMT R67, R39.reuse, 0x7770, RZ ;  /* 0x0000777027437816 */ /* 0x040fe400000000ff */
[C---:B------:R-:W-:Y:S01]  /*557a0*/  PRMT R68, R39.reuse, 0x7771, RZ ;  /* 0x0000777127447816 */ /* 0x040fe200000000ff */
[----:B-1----:R-:W-:Y:S01]  /*557b0*/  STL.128 [R1+0x430], R20 ;  /* 0x0004301401007387 */ /* 0x002fe20000100c00 */
[----:B------:R-:W-:Y:S02]  /*557c0*/  PRMT R70, R39, 0x7773, RZ ;  /* 0x0000777327467816 */ /* 0x000fe400000000ff */
[----:B------:R-:W-:Y:S01]  /*557d0*/  PRMT R79, R2, 0x7771, RZ ;  /* 0x00007771024f7816 */ /* 0x000fe200000000ff */
[----:B------:R0:W1:Y:S01]  /*557e0*/  LDS.64 R22, [R49+0x78] ;  /* 0x0000780031167984 */ /* 0x0000620000000a00 */
[----:B------:R-:W-:-:S02]  /*557f0*/  PRMT R112, R112, 0x7771, RZ ;  /* 0x0000777170707816 */ /* 0x000fc400000000ff */
[C---:B------:R-:W-:Y:S01]  /*55800*/  PRMT R33, R36.reuse, 0x7770, RZ ;  /* 0x0000777024217816 */ /* 0x040fe200000000ff */
[----:B------:R-:W-:Y:S01]  /*55810*/  BAR.SYNC.DEFER_BLOCKING 0x0 ;  /* 0x0000000000007b1d */ /* 0x000fe20000010000 */
[C---:B------:R-:W-:Y:S02]  /*55820*/  PRMT R34, R36.reuse, 0x7771, RZ ;  /* 0x0000777124227816 */ /* 0x040fe400000000ff */
[C---:B------:R-:W-:Y:S01]  /*55830*/  PRMT R35, R36.reuse, 0x7772, RZ ;  /* 0x0000777224237816 */ /* 0x040fe200000000ff */
[----:B0-----:R-:W-:Y:S01]  /*55840*/  IMAD.MOV.U32 R49, RZ, RZ, R110 ;  /* 0x000000ffff317224 */ /* 0x001fe200078e006e */
[----:B------:R-:W-:Y:S02]  /*55850*/  PRMT R40, R36, 0x7773, RZ ;  /* 0x0000777324287816 */ /* 0x000fe400000000ff */
[C---:B------:R-:W-:Y:S01]  /*55860*/  PRMT R41, R37.reuse, 0x7770, RZ ;  /* 0x0000777025297816 */ /* 0x040fe200000000ff */
[----:B------:R-:W-:Y:S01]  /*55870*/  STL.64 [R1+0x390], R18 ;  /* 0x0003901201007387 */ /* 0x000fe20000100a00 */
[----:B------:R-:W-:-:S02]  /*55880*/  PRMT R42, R37, 0x7771, RZ ;  /* 0x00007771252a7816 */ /* 0x000fc400000000ff */
[C---:B------:R-:W-:Y:S01]  /*55890*/  PRMT R43, R37.reuse, 0x7772, RZ ;  /* 0x00007772252b7816 */ /* 0x040fe200000000ff */
[----:B------:R-:W-:Y:S01]  /*558a0*/  STL.64 [R1+0x3a0], R20 ;  /* 0x0003a01401007387 */ /* 0x000fe20000100a00 */
[----:B------:R-:W-:Y:S02]  /*558b0*/  PRMT R44, R37, 0x7773, RZ ;  /* 0x00007773252c7816 */ /* 0x000fe400000000ff */
[C---:B------:R-:W-:Y:S01]  /*558c0*/  PRMT R45, R38.reuse, 0x7770, RZ ;  /* 0x00007770262d7816 */ /* 0x040fe200000000ff */
[----:B------:R-:W-:Y:S01]  /*558d0*/  STL [R1+0x42c], R48 ;  /* 0x00042c3001007387 */ /* 0x000fe20000100800 */
[----:B------:R-:W-:Y:S02]  /*558e0*/  PRMT R46, R38, 0x7771, RZ ;  /* 0x00007771262e7816 */ /* 0x000fe400000000ff */
[C---:B------:R-:W-:Y:S01]  /*558f0*/  PRMT R36, R4.reuse, 0x7770, RZ ;  /* 0x0000777004247816 */ /* 0x040fe200000000ff */
[----:B------:R-:W-:Y:S01]  /*55900*/  STL [R1+0x39c], R48 ;  /* 0x00039c3001007387 */ /* 0x000fe20000100800 */
[----:B------:R-:W-:-:S02]  /*55910*/  PRMT R37, R4, 0x7771, RZ ;  /* 0x0000777104257816 */ /* 0x000fc400000000ff */
[C---:B------:R-:W-:Y:S01]  /*55920*/  PRMT R38, R4.reuse, 0x7772, RZ ;  /* 0x0000777204267816 */ /* 0x040fe200000000ff */
[----:B------:R-:W-:Y:S01]  /*55930*/  STS [R6+0x780], R63 ;  /* 0x0007803f06007388 */ /* 0x000fe20000000800 */
[----:B------:R-:W-:Y:S02]  /*55940*/  PRMT R39, R4, 0x7773, RZ ;  /* 0x0000777304277816 */ /* 0x000fe400000000ff */
[----:B------:R-:W-:Y:S01]  /*55950*/  PRMT R54, R2, 0x7770, RZ ;  /* 0x0000777002367816 */ /* 0x000fe200000000ff */
[----:B------:R-:W-:Y:S01]  /*55960*/  BAR.SYNC.DEFER_BLOCKING 0x0 ;  /* 0x0000000000007b1d */ /* 0x000fe20000010000 */
[----:B------:R-:W-:Y:S02]  /*55970*/  SEL R7, R7, RZ, P1 ;  /* 0x000000ff07077207 */ /* 0x000fe40000800000 */
[----:B------:R-:W-:Y:S02]  /*55980*/  PRMT R4, R8, 0x7771, RZ ;  /* 0x0000777108047816 */ /* 0x000fe400000000ff */
[----:B------:R-:W-:-:S02]  /*55990*/  PRMT R136, R60, 0x7610, R136 ;  /* 0x000076103c887816 */ /* 0x000fc40000000088 */
[----:B------:R-:W-:Y:S01]  /*559a0*/  PRMT R135, R64, 0x7610, R135 ;  /* 0x0000761040877816 */ /* 0x000fe20000000087 */
[----:B------:R-:W-:Y:S01]  /*559b0*/  STL [R1+0x474], R110 ;  /* 0x0004746e01007387 */ /* 0x000fe20000100800 */
[----:B------:R-:W-:Y:S01]  /*559c0*/  PRMT R133, R65, 0x7610, R133 ;  /* 0x0000761041857816 */ /* 0x000fe20000000085 */
[----:B-1----:R-:W-:Y:S01]  /*559d0*/  IMAD.MOV.U32 R3, RZ, RZ, R23 ;  /* 0x000000ffff037224 */ /* 0x002fe200078e0017 */
[----:B------:R-:W-:Y:S01]  /*559e0*/  PRMT R132, R66, 0x7610, R132 ;  /* 0x0000761042847816 */ /* 0x000fe20000000084 */
[----:B------:R-:W-:Y:S01]  /*559f0*/  STL.64 [R1+0x478], R22 ;  /* 0x0004781601007387 */ /* 0x000fe20000100a00 */
[----:B------:R-:W-:Y:S02]  /*55a00*/  PRMT R131, R67, 0x7610, R131 ;  /* 0x0000761043837816 */ /* 0x000fe40000000083 */
[----:B------:R-:W-:Y:S01]  /*55a10*/  PRMT R130, R68, 0x7610, R130 ;  /* 0x0000761044827816 */ /* 0x000fe20000000082 */
[----:B------:R-:W-:Y:S01]  /*55a20*/  STL.S16 [R1+0x4b0], R4 ;  /* 0x0004b00401007387 */ /* 0x000fe20000100600 */
[----:B------:R-:W-:-:S02]  /*55a30*/  PRMT R129, R70, 0x7610, R129 ;  /* 0x0000761046817816 */ /* 0x000fc40000000081 */
[----:B------:R-:W-:Y:S01]  /*55a40*/  PRMT R81, R71, 0x7610, R81 ;  /* 0x0000761047517816 */ /* 0x000fe20000000051 */
[----:B------:R-:W-:Y:S01]  /*55a50*/  STL.S16 [R1+0x580], R24 ;  /* 0x0005801801007387 */ /* 0x000fe20000100600 */
[----:B------:R-:W-:Y:S02]  /*55a60*/  PRMT R80, R72, 0x7610, R80 ;  /* 0x0000761048507816 */ /* 0x000fe40000000050 */
[C---:B------:R-:W-:Y:S01]  /*55a70*/  PRMT R78, R79.reuse, 0x7610, R78 ;  /* 0x000076104f4e7816 */ /* 0x040fe2000000004e */
[----:B------:R0:W1:Y:S01]  /*55a80*/  @P2 LDS R134, [R6+0x77c] ;  /* 0x00077c0006862984 */ /* 0x0000620000000800 */
[----:B------:R-:W-:Y:S02]  /*55a90*/  PRMT R82, R112, 0x7604, R5 ;  /* 0x0000760470527816 */ /* 0x000fe40000000005 */
[----:B------:R-:W-:Y:S01]  /*55aa0*/  PRMT R2, R79, 0x7604, R54 ;  /* 0x000076044f027816 */ /* 0x000fe20000000036 */
[----:B------:R-:W-:Y:S01]  /*55ab0*/  STL.S16 [R1+0x57c], R25 ;  /* 0x00057c1901007387 */ /* 0x000fe20000100600 */
[----:B------:R-:W-:-:S02]  /*55ac0*/  PRMT R251, R8, 0x7773, RZ ;  /* 0x0000777308fb7816 */ /* 0x000fc400000000ff */
[----:B------:R-:W-:Y:S01]  /*55ad0*/  PRMT R250, R9, 0x7770, RZ ;  /* 0x0000777009fa7816 */ /* 0x000fe200000000ff */
[----:B------:R-:W-:Y:S01]  /*55ae0*/  STL.S16 [R1+0x578], R26 ;  /* 0x0005781a01007387 */ /* 0x000fe20000100600 */
[----:B0-----:R-:W-:Y:S02]  /*55af0*/  PRMT R6, R69, 0x7610, R6 ;  /* 0x0000761045067816 */ /* 0x001fe40000000006 */
[C---:B------:R-:W-:Y:S01]  /*55b00*/  PRMT R249, R9.reuse, 0x7771, RZ ;  /* 0x0000777109f97816 */ /* 0x040fe200000000ff */
[----:B------:R-:W-:Y:S01]  /*55b10*/  STL.S16 [R1+0x574], R27 ;  /* 0x0005741b01007387 */ /* 0x000fe20000100600 */
[----:B------:R-:W-:Y:S02]  /*55b20*/  PRMT R100, R6, 0x7610, R100 ;  /* 0x0000761006647816 */ /* 0x000fe40000000064 */
[C---:B------:R-:W-:Y:S01]  /*55b30*/  PRMT R248, R9.reuse, 0x7772, RZ ;  /* 0x0000777209f87816 */ /* 0x040fe200000000ff */
[----:B------:R0:W-:Y:S01]  /*55b40*/  STL.S16 [R1+0x50c], R6 ;  /* 0x00050c0601007387 */ /* 0x0001e20000100600 */
[----:B------:R-:W-:-:S02]  /*55b50*/  PRMT R247, R9, 0x7773, RZ ;  /* 0x0000777309f77816 */ /* 0x000fc400000000ff */
[C---:B------:R-:W-:Y:S01]  /*55b60*/  PRMT R244, R10.reuse, 0x7770, RZ ;  /* 0x000077700af47816 */ /* 0x040fe200000000ff */
[----:B------:R-:W-:Y:S01]  /*55b70*/  STL.S16 [R1+0x570], R28 ;  /* 0x0005701c01007387 */ /* 0x000fe20000100600 */
[C---:B------:R-:W-:Y:S02]  /*55b80*/  PRMT R243, R10.reuse, 0x7771, RZ ;  /* 0x000077710af37816 */ /* 0x040fe400000000ff */
[C---:B------:R-:W-:Y:S01]  /*55b90*/  PRMT R241, R10.reuse, 0x7772, RZ ;  /* 0x000077720af17816 */ /* 0x040fe200000000ff */
[----:B------:R-:W-:Y:S01]  /*55ba0*/  STL.S16 [R1+0x56c], R29 ;  /* 0x00056c1d01007387 */ /* 0x000fe20000100600 */
[----:B------:R-:W-:Y:S02]  /*55bb0*/  PRMT R240, R10, 0x7773, RZ ;  /* 0x000077730af07816 */ /* 0x000fe400000000ff */
[C---:B------:R-:W-:Y:S01]  /*55bc0*/  PRMT R238, R11.reuse, 0x7770, RZ ;  /* 0x000077700bee7816 */ /* 0x040fe200000000ff */
[----:B------:R-:W-:Y:S01]  /*55bd0*/  STL.S16 [R1+0x568], R30 ;  /* 0x0005681e01007387 */ /* 0x000fe20000100600 */
[----:B------:R-:W-:-:S02]  /*55be0*/  PRMT R237, R11, 0x7771, RZ ;  /* 0x000077710bed7816 */ /* 0x000fc400000000ff */
[C---:B------:R-:W-:Y:S01]  /*55bf0*/  PRMT R236, R11.reuse, 0x7772, RZ ;  /* 0x000077720bec7816 */ /* 0x040fe200000000ff */
[----:B------:R-:W-:Y:S01]  /*55c00*/  STL.S16 [R1+0x564], R31 ;  /* 0x0005641f01007387 */ /* 0x000fe20000100600 */
[----:B------:R-:W-:Y:S02]  /*55c10*/  PRMT R235, R11, 0x7773, RZ ;  /* 0x000077730beb7816 */ /* 0x000fe400000000ff */
[C---:B------:R-:W-:Y:S01]  /*55c20*/  PRMT R234, R12.reuse, 0x7770, RZ ;  /* 0x000077700cea7816 */ /* 0x040fe200000000ff */
[----:B------:R-:W-:Y:S01]  /*55c30*/  STL.S16 [R1+0x560], R32 ;  /* 0x0005602001007387 */ /* 0x000fe20000100600 */
[C---:B------:R-:W-:Y:S02]  /*55c40*/  PRMT R233, R12.reuse, 0x7771, RZ ;  /* 0x000077710ce97816 */ /* 0x040fe400000000ff */
[----:B------:R-:W-:Y:S01]  /*55c50*/  PRMT R232, R12, 0x7772, RZ ;  /* 0x000077720ce87816 */ /* 0x000fe200000000ff */
[----:B-1----:R-:W-:Y:S01]  /*55c60*/  @P2 STL [R1+0x4b8], R134 ;  /* 0x0004b88601002387 */ /* 0x002fe20000100800 */
[----:B------:R-:W-:-:S02]  /*55c70*/  @P2 ISETP.NE.AND P3, PT, R134, R62, PT ;  /* 0x0000003e8600220c */ /* 0x000fc40003f65270 */
[----:B------:R-:W-:Y:S01]  /*55c80*/  PRMT R231, R12, 0x7773, RZ ;  /* 0x000077730ce77816 */ /* 0x000fe200000000ff */
[----:B------:R-:W-:Y:S01]  /*55c90*/  STL.S16 [R1+0x55c], R56 ;  /* 0x00055c3801007387 */ /* 0x000fe20000100600 */
[----:B------:R-:W-:Y:S02]  /*55ca0*/  @P2 SEL R55, RZ, 0x1, !P3 ;  /* 0x00000001ff372807 */ /* 0x000fe40005800000 */
[----:B------:R-:W-:Y:S01]  /*55cb0*/  PRMT R230, R13, 0x7770, RZ ;  /* 0x000077700de67816 */ /* 0x000fe200000000ff */
[----:B------:R-:W-:Y:S01]  /*55cc0*/  STL.S16 [R1+0x558], R57 ;  /* 0x0005583901007387 */ /* 0x000fe20000100600 */
[----:B0-----:R-:W-:Y:S02]  /*55cd0*/  SEL R6, R55, 0x1, P1 ;  /* 0x0000000137067807 */ /* 0x001fe40000800000 */
[C---:B------:R-:W-:Y:S01]  /*55ce0*/  PRMT R229, R13.reuse, 0x7771, RZ ;  /* 0x000077710de57816 */ /* 0x040fe200000000ff */
[----:B------:R-:W-:Y:S01]  /*55cf0*/  STL.S16 [R1+0x554], R58 ;  /* 0x0005543a01007387 */ /* 0x000fe20000100600 */
[----:B------:R-:W-:-:S02]  /*55d00*/  PRMT R228, R13, 0x7772, RZ ;  /* 0x000077720de47816 */ /* 0x000fc400000000ff */
[----:B------:R-:W-:Y:S01]  /*55d10*/  PRMT R227, R13, 0x7773, RZ ;  /* 0x000077730de37816 */ /* 0x000fe200000000ff */
[----:B------:R-:W-:Y:S01]  /*55d20*/  STL.S16 [R1+0x550], R59 ;  /* 0x0005503b01007387 */ /* 0x000fe20000100600 */
[C---:B------:R-:W-:Y:S02]  /*55d30*/  PRMT R198, R14.reuse, 0x7770, RZ ;  /* 0x000077700ec67816 */ /* 0x040fe400000000ff */
[C---:B------:R-:W-:Y:S01]  /*55d40*/  PRMT R197, R14.reuse, 0x7771, RZ ;  /* 0x000077710ec57816 */ /* 0x040fe200000000ff */
[----:B------:R-:W-:Y:S01]  /*55d50*/  STL.S16 [R1+0x54c], R136 ;  /* 0x00054c8801007387 */ /* 0x000fe20000100600 */
[C---:B------:R-:W-:Y:S02]  /*55d60*/  PRMT R196, R14.reuse, 0x7772, RZ ;  /* 0x000077720ec47816 */ /* 0x040fe400000000ff */
[----:B------:R-:W-:Y:S01]  /*55d70*/  PRMT R195, R14, 0x7773, RZ ;  /* 0x000077730ec37816 */ /* 0x000fe200000000ff */
[----:B------:R-:W-:Y:S01]  /*55d80*/  STL.S16 [R1+0x548], R135 ;  /* 0x0005488701007387 */ /* 0x000fe20000100600 */
[----:B------:R-:W-:-:S02]  /*55d90*/  PRMT R194, R15, 0x7770, RZ ;  /* 0x000077700fc27816 */ /* 0x000fc400000000ff */
[C---:B------:R-:W-:Y:S01]  /*55da0*/  PRMT R192, R15.reuse, 0x7771, RZ ;  /* 0x000077710fc07816 */ /* 0x040fe200000000ff */
[----:B------:R-:W-:Y:S01]  /*55db0*/  STL.S16 [R1+0x544], R33 ;  /* 0x0005442101007387 */ /* 0x000fe20000100600 */
[C---:B------:R-:W-:Y:S02]  /*55dc0*/  PRMT R191, R15.reuse, 0x7772, RZ ;  /* 0x000077720fbf7816 */ /* 0x040fe400000000ff */
[----:B------:R-:W-:Y:S01]  /*55dd0*/  PRMT R190, R15, 0x7773, RZ ;  /* 0x000077730fbe7816 */ /* 0x000fe200000000ff */
[----:B------:R-:W-:Y:S01]  /*55de0*/  STL.S16 [R1+0x540], R34 ;  /* 0x0005402201007387 */ /* 0x000fe20000100600 */
[C---:B------:R-:W-:Y:S02]  /*55df0*/  PRMT R188, R16.reuse, 0x7770, RZ ;  /* 0x0000777010bc7816 */ /* 0x040fe400000000ff */
        /* <DEDUP_REMOVED lines=94> */
[----:B------:R-:W-:Y:S01]  /*563e0*/  STL [R1+0x4bc], R82 ;  /* 0x0004bc5201007387 */ /* 0x000fe20000100800 */
[----:B------:R-:W-:Y:S02]  /*563f0*/  PRMT R114, R54, 0x7610, R114 ;  /* 0x0000761036727816 */ /* 0x000fe40000000072 */
[----:B------:R-:W-:Y:S01]  /*56400*/  PRMT R115, R78, 0x7610, R115 ;  /* 0x000076104e737816 */ /* 0x000fe20000000073 */
[----:B------:R-:W-:Y:S04]  /*56410*/  STL.U16 [R1+0x428], R82 ;  /* 0x0004285201007387 */ /* 0x000fe80000100400 */
[----:B------:R-:W-:Y:S04]  /*56420*/  STL.U16 [R1+0x398], R82 ;  /* 0x0003985201007387 */ /* 0x000fe80000100400 */
[----:B------:R-:W-:Y:S04]  /*56430*/  STL.64 [R1+0x3f0], R6 ;  /* 0x0003f00601007387 */ /* 0x000fe80000100a00 */
[----:B------:R-:W-:Y:S04]  /*56440*/  STL.64 [R1+0x360], R6 ;  /* 0x0003600601007387 */ /* 0x000fe80000100a00 */
[----:B------:R0:W-:Y:S02]  /*56450*/  STL.U16 [R1+0x470], R2 ;  /* 0x0004700201007387 */ /* 0x0001e40000100400 */
[----:B0-----:R-:W-:Y:S01]  /*56460*/  IMAD.MOV.U32 R2, RZ, RZ, R22 ;  /* 0x000000ffff027224 */ /* 0x001fe200078e0016 */
        /* <DEDUP_REMOVED lines=8> */
.L_x_1124:
[----:B0-----:R-:W-:-:S06]  /*564f0*/  IMAD.IADD R2, R1, 0x1, R24 ;  /* 0x0000000101027824 */ /* 0x001fcc00078e0218 */
[----:B------:R-:W2:Y:S01]  /*56500*/  LDL.U8 R2, [R2] ;  /* 0x0000000002027983 */ /* 0x000ea20000100000 */
[----:B------:R-:W-:Y:S02]  /*56510*/  IMAD.MOV.U32 R3, RZ, RZ, R24 ;  /* 0x000000ffff037224 */ /* 0x000fe400078e0018 */
[----:B------:R-:W-:Y:S01]  /*56520*/  VIADD R24, R24, 0x1 ;  /* 0x0000000118187836 */ /* 0x000fe20000000000 */
[----:B--2---:R-:W-:-:S13]  /*56530*/  ISETP.NE.AND P1, PT, R2, RZ, PT ;  /* 0x000000ff0200720c */ /* 0x004fda0003f25270 */
[----:B------:R-:W-:Y:S05]  /*56540*/  @P1 BRA `(.L_x_1124) ;  /* 0xfffffffc00e81947 */ /* 0x000fea000383ffff */
[----:B------:R-:W-:Y:S05]  /*56550*/  BSYNC.RECONVERGENT B1 ;  /* 0x0000000000017941 */ /* 0x000fea0003800200 */
.L_x_1123:
[----:B------:R-:W-:Y:S01]  /*56560*/  LOP3.LUT P1, RZ, R109, 0xff, RZ, 0xc0, !PT ;  /* 0x000000ff6dff7812 */ /* 0x000fe2000782c0ff */
[----:B------:R-:W-:Y:S01]  /*56570*/  BSSY.RECONVERGENT B1, `(.L_x_1125) ;  /* 0x0000010000017945 */ /* 0x000fe20003800200 */
[----:B------:R-:W-:-:S11]  /*56580*/  IMAD.MOV.U32 R2, RZ, RZ, R3 ;  /* 0x000000ffff027224 */ /* 0x000fd600078e0003 */
[----:B------:R-:W-:Y:S05]  /*56590*/  @!P1 BRA `(.L_x_1126) ;  /* 0x0000000000349947 */ /* 0x000fea0003800000 */
[----:B------:R-:W-:Y:S01]  /*565a0*/  BSSY.RECONVERGENT B2, `(.L_x_1127) ;  /* 0x000000b000027945 */ /* 0x000fe20003800200 */
[----:B------:R-:W-:-:S07]  /*565b0*/  IMAD.MOV.U32 R2, RZ, RZ, RZ ;  /* 0x000000ffff027224 */ /* 0x000fce00078e00ff */
.L_x_1128:
        /* <DEDUP_REMOVED lines=10> */
.L_x_1127:
[----:B------:R-:W-:-:S07]  /*56660*/  IMAD.MOV.U32 R2, RZ, RZ, R5 ;  /* 0x000000ffff027224 */ /* 0x000fce00078e0005 */
.L_x_1126:
[----:B------:R-:W-:Y:S05]  /*56670*/  BSYNC.RECONVERGENT B1 ;  /* 0x0000000000017941 */ /* 0x000fea0003800200 */
.L_x_1125:
[----:B------:R-:W-:Y:S01]  /*56680*/  IMAD.IADD R3, R1, 0x1, R2 ;  /* 0x0000000101037824 */ /* 0x000fe200078e0202 */
[----:B------:R-:W-:Y:S01]  /*56690*/  BSSY.RECONVERGENT B1, `(.L_x_1129) ;  /* 0x0000009000017945 */ /* 0x000fe20003800200 */
[----:B------:R-:W-:-:S03]  /*566a0*/  IMAD.MOV.U32 R2, RZ, RZ, RZ ;  /* 0x000000ffff027224 */ /* 0x000fc600078e00ff */
[----:B------:R0:W-:Y:S04]  /*566b0*/  STL.U8 [R3+0x1], RZ ;  /* 0x000001ff03007387 */ /* 0x0001e80000100000 */
.L_x_1130:
[----:B------:R-:W-:-:S05]  /*566c0*/  IMAD.IADD R4, R1, 0x1, R2 ;  /* 0x0000000101047824 */ /* 0x000fca00078e0202 */
[----:B0-----:R-:W2:Y:S02]  /*566d0*/  LDL.U8 R3, [R4] ;  /* 0x0000000004037983 */ /* 0x001ea40000100000 */
[----:B--2---:R-:W-:Y:S01]  /*566e0*/  ISETP.NE.AND P1, PT, R3, RZ, PT ;  /* 0x000000ff0300720c */ /* 0x004fe20003f25270 */
[----:B------:R-:W-:Y:S02]  /*566f0*/  IMAD.MOV.U32 R3, RZ, RZ, R2 ;  /* 0x000000ffff037224 */ /* 0x000fe400078e0002 */
[----:B------:R-:W-:-:S10]  /*56700*/  VIADD R2, R2, 0x1 ;  /* 0x0000000102027836 */ /* 0x000fd40000000000 */
[----:B------:R-:W-:Y:S05]  /*56710*/  @P1 BRA `(.L_x_1130) ;  /* 0xfffffffc00e81947 */ /* 0x000fea000383ffff */
[----:B------:R-:W-:Y:S05]  /*56720*/  BSYNC.RECONVERGENT B1 ;  /* 0x0000000000017941 */ /* 0x000fea0003800200 */
.L_x_1129:
[----:B------:R-:W-:Y:S01]  /*56730*/  LOP3.LUT P1, RZ, R111, 0xff, RZ, 0xc0, !PT ;  /* 0x000000ff6fff7812 */ /* 0x000fe2000782c0ff */
[----:B------:R-:W-:Y:S01]  /*56740*/  BSSY.RECONVERGENT B1, `(.L_x_1131) ;  /* 0x0000010000017945 */ /* 0x000fe20003800200 */
[----:B------:R-:W-:-:S11]  /*56750*/  IMAD.MOV.U32 R2, RZ, RZ, R3 ;  /* 0x000000ffff027224 */ /* 0x000fd600078e0003 */
[----:B------:R-:W-:Y:S05]  /*56760*/  @!P1 BRA `(.L_x_1132) ;  /* 0x0000000000349947 */ /* 0x000fea0003800000 */
[----:B------:R-:W-:Y:S01]  /*56770*/  BSSY.RECONVERGENT B2, `(.L_x_1133) ;  /* 0x000000b000027945 */ /* 0x000fe20003800200 */
[----:B------:R-:W-:-:S07]  /*56780*/  IMAD.MOV.U32 R2, RZ, RZ, RZ ;  /* 0x000000ffff027224 */ /* 0x000fce00078e00ff */
.L_x_1134:
        /* <DEDUP_REMOVED lines=10> */
.L_x_1133:
[----:B------:R-:W-:-:S07]  /*56830*/  IMAD.MOV.U32 R2, RZ, RZ, R5 ;  /* 0x000000ffff027224 */ /* 0x000fce00078e0005 */
.L_x_1132:
[----:B------:R-:W-:Y:S05]  /*56840*/  BSYNC.RECONVERGENT B1 ;  /* 0x0000000000017941 */ /* 0x000fea0003800200 */
.L_x_1131:
        /* <DEDUP_REMOVED lines=71> */
.L_x_1122:
[----:B------:R-:W-:Y:S05]  /*56cc0*/  BSYNC.RECONVERGENT B0 ;  /* 0x0000000000007941 */ /* 0x000fea0003800200 */
.L_x_1121:
[----:B------:R-:W2:Y:S01]  /*56cd0*/  LDL R162, [R1+0x4b4] ;  /* 0x0004b40001a27983 */ /* 0x000ea20000100800 */
[----:B------:R-:W-:Y:S01]  /*56ce0*/  PRMT R32, R115, 0x7604, R114 ;  /* 0x0000760473207816 */ /* 0x000fe20000000072 */
[----:B------:R-:W-:Y:S01]  /*56cf0*/  BSSY.RECONVERGENT B0, `(.L_x_1135) ;  /* 0x000019b000007945 */ /* 0x000fe20003800200 */
[----:B------:R-:W-:Y:S01]  /*56d00*/  LOP3.LUT R34, R122, 0xffff, RZ, 0xc0, !PT ;  /* 0x0000ffff7a227812 */ /* 0x000fe200078ec0ff */
[----:B-----5:R-:W-:Y:S01]  /*56d10*/  STL [R1+0x39c], R49 ;  /* 0x00039c3101007387 */ /* 0x020fe20000100800 */
[----:B------:R-:W-:Y:S02]  /*56d20*/  LOP3.LUT R25, R121, 0xffff, RZ, 0xc0, !PT ;  /* 0x0000ffff79197812 */ /* 0x000fe400078ec0ff */
        /* <DEDUP_REMOVED lines=11> */
[----:B------:R-:W-:Y:S02]  /*56de0*/  PRMT R28, R29, 0x3340, R28 ;  /* 0x000033401d1c7816 */ /* 0x000fe4000000001c */
[----:B------:R-:W-:Y:S01]  /*56df0*/  LOP3.LUT R33, R25, 0xff, RZ, 0xc0, !PT ;  /* 0x000000ff19217812 */ /* 0x000fe200078ec0ff */
[----:B------:R-:W-:Y:S01]  /*56e00*/  IMAD.U32 R39, R4, 0x10000, RZ ;  /* 0x0001000004277824 */ /* 0x000fe200078e00ff */
[----:B------:R-:W-:Y:S01]  /*56e10*/  LOP3.LUT R40, R29, 0xff, RZ, 0xc0, !PT ;  /* 0x000000ff1d287812 */ /* 0x000fe200078ec0ff */
[----:B------:R-:W-:Y:S01]  /*56e20*/  IMAD.U32 R29, R24, 0x10000, RZ ;  /* 0x00010000181d7824 */ /* 0x000fe200078e00ff */
[----:B0-----:R-:W-:Y:S01]  /*56e30*/  PRMT R32, R25, 0x3340, R34 ;  /* 0x0000334019207816 */ /* 0x001fe20000000022 */
[----:B------:R-:W-:Y:S01]  /*56e40*/  IMAD.U32 R25, R5, 0x10000, RZ ;  /* 0x0001000005197824 */ /* 0x000fe200078e00ff */
[C---:B------:R-:W-:Y:S01]  /*56e50*/  PRMT R26, R27.reuse, 0x3340, R26 ;  /* 0x000033401b1a7816 */ /* 0x040fe2000000001a */
[----:B------:R-:W-:Y:S01]  /*56e60*/  STL [R1+0x274], R49 ;  /* 0x0002743101007387 */ /* 0x000fe20000100800 */
[----:B------:R-:W-:-:S02]  /*56e70*/  LOP3.LUT R27, R27, 0xff, RZ, 0xc0, !PT ;  /* 0x000000ff1b1b7812 */ /* 0x000fc400078ec0ff */
[----:B------:R-:W-:Y:S01]  /*56e80*/  LOP3.LUT R38, R127, 0xffff, RZ, 0xc0, !PT ;  /* 0x0000ffff7f267812 */ /* 0x000fe200078ec0ff */
[----:B------:R-:W-:Y:S01]  /*56e90*/  STL.64 [R1+0x278], R2 ;  /* 0x0002780201007387 */ /* 0x000fe20000100a00 */
[----:B------:R-:W-:Y:S02]  /*56ea0*/  LOP3.LUT R30, R126, 0xffff, RZ, 0xc0, !PT ;  /* 0x0000ffff7e1e7812 */ /* 0x000fe400078ec0ff */
[----:B------:R-:W-:Y:S01]  /*56eb0*/  LOP3.LUT R31, R125, 0xffff, RZ, 0xc0, !PT ;  /* 0x0000ffff7d1f7812 */ /* 0x000fe200078ec0ff */
[----:B------:R-:W-:Y:S01]  /*56ec0*/  IMAD.U32 R35, R38, 0x10000, RZ ;  /* 0x0001000026237824 */ /* 0x000fe200078e00ff */
[----:B------:R-:W-:Y:S01]  /*56ed0*/  PRMT R27, R118, 0x7604, R27 ;  /* 0x00007604761b7816 */ /* 0x000fe2000000001b */
[----:B------:R-:W-:Y:S01]  /*56ee0*/  STL [R1+0x39c], R49 ;  /* 0x00039c3101007387 */ /* 0x000fe20000100800 */
[----:B------:R-:W-:Y:S02]  /*56ef0*/  LOP3.LUT R46, R25, 0xff0000, RZ, 0xc0, !PT ;  /* 0x00ff0000192e7812 */ /* 0x000fe400078ec0ff */
[----:B------:R-:W-:Y:S01]  /*56f00*/  PRMT R33, R122, 0x7604, R33 ;  /* 0x000076047a217816 */ /* 0x000fe20000000021 */
[----:B------:R-:W-:Y:S01]  /*56f10*/  STL.64 [R1+0x3a0], R2 ;  /* 0x0003a00201007387 */ /* 0x000fe20000100a00 */
[----:B------:R-:W-:Y:S01]  /*56f20*/  LOP3.LUT R34, R29, 0xff0000, RZ, 0xc0, !PT ;  /* 0x00ff00001d227812 */ /* 0x000fe200078ec0ff */
[----:B------:R-:W-:Y:S01]  /*56f30*/  IMAD.IADD R46, R27, 0x1, R46 ;  /* 0x000000011b2e7824 */ /* 0x000fe200078e022e */
[----:B------:R-:W-:-:S02]  /*56f40*/  PRMT R37, R83, 0x7604, R40 ;  /* 0x0000760453257816 */ /* 0x000fc40000000028 */
[----:B------:R-:W-:Y:S01]  /*56f50*/  PRMT R30, R31, 0x3340, R30 ;  /* 0x000033401f1e7816 */ /* 0x000fe2000000001e */
[----:B------:R-:W-:Y:S01]  /*56f60*/  IMAD.IADD R47, R33, 0x1, R34 ;  /* 0x00000001212f7824 */ /* 0x000fe200078e0222 */
[----:B------:R-:W-:Y:S02]  /*56f70*/  LOP3.LUT R40, R39, 0xff0000, RZ, 0xc0, !PT ;  /* 0x00ff000027287812 */ /* 0x000fe400078ec0ff */
[----:B------:R-:W-:Y:S02]  /*56f80*/  LOP3.LUT R31, R31, 0xff, RZ, 0xc0, !PT ;  /* 0x000000ff1f1f7812 */ /* 0x000fe400078ec0ff */
[----:B------:R-:W-:Y:S01]  /*56f90*/  LOP3.LUT R27, R92, 0xffff, RZ, 0xc0, !PT ;  /* 0x0000ffff5c1b7812 */ /* 0x000fe200078ec0ff */
[----:B------:R-:W-:Y:S01]  /*56fa0*/  IMAD.IADD R37, R37, 0x1, R40 ;  /* 0x0000000125257824 */ /* 0x000fe200078e0228 */
[----:B------:R-:W-:Y:S02]  /*56fb0*/  LOP3.LUT R34, R95, 0xffff, RZ, 0xc0, !PT ;  /* 0x0000ffff5f227812 */ /* 0x000fe400078ec0ff */
[----:B------:R-:W-:-:S02]  /*56fc0*/  LOP3.LUT R29, R94, 0xffff, RZ, 0xc0, !PT ;  /* 0x0000ffff5e1d7812 */ /* 0x000fc400078ec0ff */
[----:B------:R-:W-:Y:S02]  /*56fd0*/  PRMT R31, R126, 0x7604, R31 ;  /* 0x000076047e1f7816 */ /* 0x000fe4000000001f */
[----:B------:R-:W-:Y:S02]  /*56fe0*/  LOP3.LUT R36, R35, 0xff0000, RZ, 0xc0, !PT ;  /* 0x00ff000023247812 */ /* 0x000fe400078ec0ff */
[----:B------:R-:W-:Y:S02]  /*56ff0*/  LOP3.LUT R25, R90, 0xffff, RZ, 0xc0, !PT ;  /* 0x0000ffff5a197812 */ /* 0x000fe400078ec0ff */
[----:B------:R-:W-:Y:S01]  /*57000*/  LOP3.LUT R40, R91, 0xffff, RZ, 0xc0, !PT ;  /* 0x0000ffff5b287812 */ /* 0x000fe200078ec0ff */
[----:B------:R-:W-:Y:S01]  /*57010*/  IMAD.IADD R36, R31, 0x1, R36 ;  /* 0x000000011f247824 */ /* 0x000fe200078e0224 */
[----:B------:R-:W-:Y:S02]  /*57020*/  LOP3.LUT R33, R88, 0xffff, RZ, 0xc0, !PT ;  /* 0x0000ffff58217812 */ /* 0x000fe400078ec0ff */
[----:B------:R-:W-:-:S02]  /*57030*/  LOP3.LUT R42, R96, 0xffff, RZ, 0xc0, !PT ;  /* 0x0000ffff602a7812 */ /* 0x000fc400078ec0ff */
[----:B------:R-:W-:Y:S02]  /*57040*/  LOP3.LUT R39, R87, 0xffff, RZ, 0xc0, !PT ;  /* 0x0000ffff57277812 */ /* 0x000fe400078ec0ff */
[----:B------:R-:W-:Y:S01]  /*57050*/  LOP3.LUT R44, R86, 0xffff, RZ, 0xc0, !PT ;  /* 0x0000ffff562c7812 */ /* 0x000fe200078ec0ff */
[----:B------:R-:W-:Y:S01]  /*57060*/  IMAD.U32 R31, R42, 0x10000, RZ ;  /* 0x000100002a1f7824 */ /* 0x000fe200078e00ff */
[C---:B------:R-:W-:Y:S02]  /*57070*/  PRMT R34, R29.reuse, 0x3340, R34 ;  /* 0x000033401d227816 */ /* 0x040fe40000000022 */
[----:B------:R-:W-:Y:S01]  /*57080*/  LOP3.LUT R54, R29, 0xff, RZ, 0xc0, !PT ;  /* 0x000000ff1d367812 */ /* 0x000fe200078ec0ff */
[----:B------:R-:W-:Y:S01]  /*57090*/  IMAD.U32 R29, R27, 0x10000, RZ ;  /* 0x000100001b1d7824 */ /* 0x000fe200078e00ff */
[----:B------:R-:W-:Y:S02]  /*570a0*/  LOP3.LUT R41, R100, 0xffff, RZ, 0xc0, !PT ;  /* 0x0000ffff64297812 */ /* 0x000fe400078ec0ff */
[----:B------:R-:W-:-:S02]  /*570b0*/  LOP3.LUT R52, R25, 0xff, RZ, 0xc0, !PT ;  /* 0x000000ff19347812 */ /* 0x000fc400078ec0ff */
[----:B------:R-:W-:Y:S01]  /*570c0*/  PRMT R40, R25, 0x3340, R40 ;  /* 0x0000334019287816 */ /* 0x000fe20000000028 */
[----:B------:R-:W-:Y:S01]  /*570d0*/  IMAD.U32 R25, R33, 0x10000, RZ ;  /* 0x0001000021197824 */ /* 0x000fe200078e00ff */
[----:B------:R-:W-:Y:S01]  /*570e0*/  LOP3.LUT R35, R99, 0xffff, RZ, 0xc0, !PT ;  /* 0x0000ffff63237812 */ /* 0x000fe200078ec0ff */
[----:B------:R-:W-:Y:S01]  /*570f0*/  IMAD.U32 R43, R41, 0x10000, RZ ;  /* 0x00010000292b7824 */ /* 0x000fe200078e00ff */
[----:B------:R-:W-:Y:S02]  /*57100*/  LOP3.LUT R50, R98, 0xffff, RZ, 0xc0, !PT ;  /* 0x0000ffff62327812 */ /* 0x000fe400078ec0ff */
[C---:B------:R-:W-:Y:S02]  /*57110*/  PRMT R39, R44.reuse, 0x3340, R39 ;  /* 0x000033402c277816 */ /* 0x040fe40000000027 */
[----:B------:R-:W-:Y:S02]  /*57120*/  LOP3.LUT R44, R44, 0xff, RZ, 0xc0, !PT ;  /* 0x000000ff2c2c7812 */ /* 0x000fe400078ec0ff */
[----:B------:R-:W-:-:S02]  /*57130*/  PRMT R52, R91, 0x7604, R52 ;  /* 0x000076045b347816 */ /* 0x000fc40000000034 */
[----:B------:R-:W-:Y:S02]  /*57140*/  LOP3.LUT R29, R29, 0xff0000, RZ, 0xc0, !PT ;  /* 0x00ff00001d1d7812 */ /* 0x000fe400078ec0ff */
[C---:B------:R-:W-:Y:S02]  /*57150*/  PRMT R35, R50.reuse, 0x3340, R35 ;  /* 0x0000334032237816 */ /* 0x040fe40000000023 */
[----:B------:R-:W-:Y:S01]  /*57160*/  LOP3.LUT R56, R50, 0xff, RZ, 0xc0, !PT ;  /* 0x000000ff32387812 */ /* 0x000fe200078ec0ff */
[----:B------:R-:W-:Y:S01]  /*57170*/  IMAD.IADD R73, R52, 0x1, R29 ;  /* 0x0000000134497824 */ /* 0x000fe200078e021d */
[----:B------:R-:W-:Y:S02]  /*57180*/  LOP3.LUT R75, R120, 0xffff, RZ, 0xc0, !PT ;  /* 0x0000ffff784b7812 */ /* 0x000fe400078ec0ff */
[----:B------:R-:W-:Y:S02]  /*57190*/  LOP3.LUT R59, R128, 0xffff, RZ, 0xc0, !PT ;  /* 0x0000ffff803b7812 */ /* 0x000fe400078ec0ff */
[----:B------:R-:W-:Y:S01]  /*571a0*/  PRMT R44, R87, 0x7604, R44 ;  /* 0x00007604572c7816 */ /* 0x000fe2000000002c */
[----:B------:R-:W-:Y:S01]  /*571b0*/  IMAD R46, R75, 0x1000000, R46 ;  /* 0x010000004b2e7824 */ /* 0x000fe200078e022e */
[----:B------:R-:W-:Y:S01]  /*571c0*/  LOP3.LUT R25, R25, 0xff0000, RZ, 0xc0, !PT ;  /* 0x00ff000019197812 */ /* 0x000fe200078ec0ff */
[----:B------:R-:W-:Y:S01]  /*571d0*/  IMAD R36, R59, 0x1000000, R36 ;  /* 0x010000003b247824 */ /* 0x000fe200078e0224 */
[----:B------:R-:W-:-:S02]  /*571e0*/  PRMT R50, R95, 0x7604, R54 ;  /* 0x000076045f327816 */ /* 0x000fc40000000036 */
[----:B------:R-:W-:Y:S01]  /*571f0*/  LOP3.LUT R31, R31, 0xff0000, RZ, 0xc0, !PT ;  /* 0x00ff00001f1f7812 */ /* 0x000fe200078ec0ff */
[----:B------:R-:W-:Y:S01]  /*57200*/  IMAD.IADD R53, R44, 0x1, R25 ;  /* 0x000000012c357824 */ /* 0x000fe200078e0219 */
[----:B------:R-:W-:Y:S01]  /*57210*/  LOP3.LUT R54, R43, 0xff0000, RZ, 0xc0, !PT ;  /* 0x00ff00002b367812 */ /* 0x000fe200078ec0ff */
[----:B------:R-:W-:Y:S01]  /*57220*/  SHFL.UP PT, R36, R36, 0x1, RZ ;  /* 0x0420000024247989 */ /* 0x000fe200000e00ff */
[----:B------:R-:W-:Y:S01]  /*57230*/  LOP3.LUT R74, R124, 0xffff, RZ, 0xc0, !PT ;  /* 0x0000ffff7c4a7812 */ /* 0x000fe200078ec0ff */
[----:B------:R-:W-:Y:S01]  /*57240*/  IMAD.IADD R50, R50, 0x1, R31 ;  /* 0x0000000132327824 */ /* 0x000fe200078e021f */
[----:B------:R-:W-:Y:S01]  /*57250*/  LOP3.LUT R58, R85, 0xffff, RZ, 0xc0, !PT ;  /* 0x0000ffff553a7812 */ /* 0x000fe200078ec0ff */
[----:B------:R-:W-:Y:S01]  /*57260*/  SHFL.UP PT, R46, R46, 0x1, RZ ;  /* 0x042000002e2e7989 */ /* 0x000fe200000e00ff */
[----:B------:R-:W-:Y:S01]  /*57270*/  PRMT R29, R5, 0x3340, R75 ;  /* 0x00003340051d7816 */ /* 0x000fe2000000004b */
[----:B------:R-:W-:Y:S01]  /*57280*/  IMAD R47, R74, 0x1000000, R47 ;  /* 0x010000004a2f7824 */ /* 0x000fe200078e022f */
[----:B------:R-:W-:Y:S01]  /*57290*/  PRMT R43, R38, 0x3340, R59 ;  /* 0x00003340262b7816 */ /* 0x000fe2000000003b */
[----:B------:R-:W-:Y:S01]  /*572a0*/  IMAD R37, R58, 0x1000000, R37 ;  /* 0x010000003a257824 */ /* 0x000fe200078e0225 */
[----:B------:R-:W-:-:S02]  /*572b0*/  PRMT R25, R24, 0x3340, R74 ;  /* 0x0000334018197816 */ /* 0x000fc4000000004a */
[----:B------:R-:W-:Y:S01]  /*572c0*/  PRMT R31, R4, 0x3340, R58 ;  /* 0x00003340041f7816 */ /* 0x000fe2000000003a */
[----:B------:R-:W-:Y:S01]  /*572d0*/  SHFL.UP PT, R47, R47, 0x1, RZ ;  /* 0x042000002f2f7989 */ /* 0x000fe200000e00ff */
[----:B------:R-:W-:Y:S02]  /*572e0*/  PRMT R4, R26, 0x5410, R29 ;  /* 0x000054101a047816 */ /* 0x000fe4000000001d */
[----:B------:R-:W-:Y:S01]  /*572f0*/  PRMT R24, R30, 0x5410, R43 ;  /* 0x000054101e187816 */ /* 0x000fe2000000002b */
[----:B------:R-:W-:Y:S01]  /*57300*/  SHFL.UP PT, R37, R37, 0x1, RZ ;  /* 0x0420000025257989 */ /* 0x000fe200000e00ff */
[----:B------:R-:W-:Y:S02]  /*57310*/  LOP3.LUT R43, R60, 0xffff, RZ, 0xc0, !PT ;  /* 0x0000ffff3c2b7812 */ /* 0x000fe400078ec0ff */
[----:B------:R-:W-:Y:S02]  /*57320*/  LOP3.LUT R26, R102, 0xffff, RZ, 0xc0, !PT ;  /* 0x0000ffff661a7812 */ /* 0x000fe400078ec0ff */
[----:B------:R-:W-:-:S02]  /*57330*/  LOP3.LUT R57, R64, 0xffff, RZ, 0xc0, !PT ;  /* 0x0000ffff40397812 */ /* 0x000fc400078ec0ff */
[----:B------:R-:W-:Y:S02]  /*57340*/  PRMT R45, R99, 0x7604, R56 ;  /* 0x00007604632d7816 */ /* 0x000fe40000000038 */
[C---:B------:R-:W-:Y:S02]  /*57350*/  PRMT R43, R26.reuse, 0x3340, R43 ;  /* 0x000033401a2b7816 */ /* 0x040fe4000000002b */
[----:B------:R-:W-:Y:S01]  /*57360*/  LOP3.LUT R77, R26, 0xff, RZ, 0xc0, !PT ;  /* 0x000000ff1a4d7812 */ /* 0x000fe200078ec0ff */
[----:B------:R-:W-:Y:S01]  /*57370*/  IMAD.U32 R26, R57, 0x10000, RZ ;  /* 0x00010000391a7824 */ /* 0x000fe200078e00ff */
[----:B------:R-:W-:Y:S01]  /*57380*/  PRMT R5, R32, 0x5410, R25 ;  /* 0x0000541020057816 */ /* 0x000fe20000000019 */
[----:B------:R-:W-:Y:S01]  /*57390*/  IMAD.IADD R45, R45, 0x1, R54 ;  /* 0x000000012d2d7824 */ /* 0x000fe200078e0236 */
[----:B------:R-:W-:Y:S02]  /*573a0*/  PRMT R25, R28, 0x5410, R31 ;  /* 0x000054101c197816 */ /* 0x000fe4000000001f */
[----:B------:R-:W-:Y:S01]  /*573b0*/  LOP3.LUT R44, R67, 0xffff, RZ, 0xc0, !PT ;  /* 0x0000ffff432c7812 */ /* 0x000fe200078ec0ff */
[----:B------:R-:W-:Y:S01]  /*573c0*/  STL.64 [R1+0x368], R4 ;  /* 0x0003680401007387 */ /* 0x000fe20000100a00 */
[----:B------:R-:W-:-:S02]  /*573d0*/  LOP3.LUT R29, R66, 0xffff, RZ, 0xc0, !PT ;  /* 0x0000ffff421d7812 */ /* 0x000fc400078ec0ff */
[----:B------:R-:W-:Y:S01]  /*573e0*/  LOP3.LUT R51, R72, 0xffff, RZ, 0xc0, !PT ;  /* 0x0000ffff48337812 */ /* 0x000fe200078ec0ff */
[----:B------:R0:W-:Y:S01]  /*573f0*/  STL.64 [R1+0x368], R4 ;  /* 0x0003680401007387 */ /* 0x0001e20000100a00 */
        /* <DEDUP_REMOVED lines=8> */
[C---:B------:R-:W-:Y:S02]  /*57480*/  PRMT R44, R29.reuse, 0x3340, R44 ;  /* 0x000033401d2c7816 */ /* 0x040fe4000000002c */
[----:B------:R-:W-:Y:S01]  /*57490*/  LOP3.LUT R30, R29, 0xff, RZ, 0xc0, !PT ;  /* 0x000000ff1d1e7812 */ /* 0x000fe200078ec0ff */
[----:B------:R-:W-:Y:S01]  /*574a0*/  IMAD.U32 R29, R51, 0x10000, RZ ;  /* 0x00010000331d7824 */ /* 0x000fe200078e00ff */
[----:B------:R-:W-:Y:S01]  /*574b0*/  PRMT R55, R28, 0x3340, R55 ;  /* 0x000033401c377816 */ /* 0x000fe20000000037 */
[----:B------:R-:W-:Y:S01]  /*574c0*/  IMAD.IADD R77, R77, 0x1, R26 ;  /* 0x000000014d4d7824 */ /* 0x000fe200078e021a */
[----:B------:R-:W-:-:S02]  /*574d0*/  PRMT R54, R31, 0x3340, R54 ;  /* 0x000033401f367816 */ /* 0x000fc40000000036 */
[----:B------:R-:W-:Y:S01]  /*574e0*/  LOP3.LUT R38, R31, 0xff, RZ, 0xc0, !PT ;  /* 0x000000ff1f267812 */ /* 0x000fe200078ec0ff */
[----:B------:R-:W-:Y:S01]  /*574f0*/  IMAD.U32 R31, R52, 0x10000, RZ ;  /* 0x00010000341f7824 */ /* 0x000fe200078e00ff */
[----:B------:R-:W-:Y:S01]  /*57500*/  LOP3.LUT R76, R28, 0xff, RZ, 0xc0, !PT ;  /* 0x000000ff1c4c7812 */ /* 0x000fe200078ec0ff */
[----:B------:R-:W-:Y:S01]  /*57510*/  IMAD.U32 R28, R56, 0x10000, RZ ;  /* 0x00010000381c7824 */ /* 0x000fe200078e00ff */
[----:B------:R-:W-:Y:S02]  /*57520*/  LOP3.LUT R26, R93, 0xffff, RZ, 0xc0, !PT ;  /* 0x0000ffff5d1a7812 */ /* 0x000fe400078ec0ff */
[----:B------:R-:W-:Y:S02]  /*57530*/  PRMT R38, R71, 0x7604, R38 ;  /* 0x0000760447267816 */ /* 0x000fe40000000026 */
[----:B------:R-:W-:Y:S01]  /*57540*/  LOP3.LUT R81, R29, 0xff0000, RZ, 0xc0, !PT ;  /* 0x00ff00001d517812 */ /* 0x000fe200078ec0ff */
[----:B------:R-:W-:Y:S01]  /*57550*/  IMAD.MOV.U32 R29, RZ, RZ, R5 ;  /* 0x000000ffff1d7224 */ /* 0x000fe200078e0005 */
[----:B------:R-:W-:Y:S01]  /*57560*/  PRMT R32, R67, 0x7604, R30 ;  /* 0x0000760443207816 */ /* 0x000fe2000000001e */
[----:B------:R-:W-:Y:S01]  /*57570*/  IMAD.MOV.U32 R30, RZ, RZ, R24 ;  /* 0x000000ffff1e7224 */ /* 0x000fe200078e0018 */
[----:B------:R-:W-:Y:S01]  /*57580*/  LOP3.LUT R79, R28, 0xff0000, RZ, 0xc0, !PT ;  /* 0x00ff00001c4f7812 */ /* 0x000fe200078ec0ff */
[----:B------:R-:W-:Y:S01]  /*57590*/  IMAD.MOV.U32 R28, RZ, RZ, R4 ;  /* 0x000000ffff1c7224 */ /* 0x000fe200078e0004 */
[----:B------:R-:W-:Y:S01]  /*575a0*/  LOP3.LUT R129, R31, 0xff0000, RZ, 0xc0, !PT ;  /* 0x00ff00001f817812 */ /* 0x000fe200078ec0ff */
[----:B------:R-:W-:Y:S01]  /*575b0*/  IMAD.MOV.U32 R31, RZ, RZ, R25 ;  /* 0x000000ffff1f7224 */ /* 0x000fe200078e0019 */
[----:B------:R-:W-:Y:S01]  /*575c0*/  PRMT R27, R27, 0x3340, R26 ;  /* 0x000033401b1b7816 */ /* 0x000fe2000000001a */
[----:B------:R-:W-:Y:S01]  /*575d0*/  IMAD R73, R26, 0x1000000, R73 ;  /* 0x010000001a497824 */ /* 0x000fe200078e0249 */
[----:B------:R-:W-:Y:S01]  /*575e0*/  PRMT R80, R105, 0x7604, R76 ;  /* 0x0000760469507816 */ /* 0x000fe2000000004c */
[----:B------:R-:W-:Y:S01]  /*575f0*/  IMAD.IADD R76, R38, 0x1, R81 ;  /* 0x00000001264c7824 */ /* 0x000fe200078e0251 */
[----:B------:R-:W-:Y:S01]  /*57600*/  LOP3.LUT R26, R101, 0xffff, RZ, 0xc0, !PT ;  /* 0x0000ffff651a7812 */ /* 0x000fe200078ec0ff */
[----:B------:R1:W-:Y:S01]  /*57610*/  STL.128 [R1+0x240], R28 ;  /* 0x0002401c01007387 */ /* 0x0003e20000100c00 */
[----:B------:R-:W-:Y:S01]  /*57620*/  LOP3.LUT R38, R89, 0xffff, RZ, 0xc0, !PT ;  /* 0x0000ffff59267812 */ /* 0x000fe200078ec0ff */
[----:B------:R-:W-:Y:S01]  /*57630*/  IMAD.IADD R78, R32, 0x1, R79 ;  /* 0x00000001204e7824 */ /* 0x000fe200078e024f */
[----:B------:R-:W-:Y:S01]  /*57640*/  LOP3.LUT R75, R69, 0xffff, RZ, 0xc0, !PT ;  /* 0x0000ffff454b7812 */ /* 0x000fe200078ec0ff */
[----:B------:R-:W-:Y:S01]  /*57650*/  IMAD.IADD R80, R80, 0x1, R129 ;  /* 0x0000000150507824 */ /* 0x000fe200078e0281 */
[----:B------:R-:W-:Y:S01]  /*57660*/  PRMT R32, R33, 0x3340, R38 ;  /* 0x0000334021207816 */ /* 0x000fe20000000026 */
[----:B------:R-:W-:Y:S01]  /*57670*/  IMAD R38, R38, 0x1000000, R53 ;  /* 0x0100000026267824 */ /* 0x000fe200078e0235 */
[----:B------:R-:W-:Y:S01]  /*57680*/  LOP3.LUT R33, R97, 0xffff, RZ, 0xc0, !PT ;  /* 0x0000ffff61217812 */ /* 0x000fe200078ec0ff */
[----:B0-----:R-:W-:Y:S01]  /*57690*/  IMAD.MOV.U32 R4, RZ, RZ, R2 ;  /* 0x000000ffff047224 */ /* 0x001fe200078e0002 */
[----:B------:R-:W-:Y:S01]  /*576a0*/  PRMT R27, R40, 0x5410, R27 ;  /* 0x00005410281b7816 */ /* 0x000fe2000000001b */
[----:B------:R-:W-:Y:S01]  /*576b0*/  IMAD.MOV.U32 R5, RZ, RZ, R3 ;  /* 0x000000ffff057224 */ /* 0x000fe200078e0003 */
[----:B------:R-:W-:Y:S01]  /*576c0*/  PRMT R82, R117, 0x7610, R82 ;  /* 0x0000761075527816 */ /* 0x000fe20000000052 */
[----:B------:R-:W-:Y:S01]  /*576d0*/  IMAD R74, R33, 0x1000000, R50 ;  /* 0x01000000214a7824 */ /* 0x000fe200078e0232 */
[----:B------:R-:W-:Y:S01]  /*576e0*/  SHFL.UP PT, R38, R38, 0x1, RZ ;  /* 0x0420000026267989 */ /* 0x000fe200000e00ff */
[----:B------:R-:W-:-:S02]  /*576f0*/  PRMT R81, R118, 0x7610, R81 ;  /* 0x0000761076517816 */ /* 0x000fc40000000051 */
[----:B-1----:R-:W-:Y:S01]  /*57700*/  PRMT R28, R41, 0x3340, R26 ;  /* 0x00003340291c7816 */ /* 0x002fe2000000001a */
[----:B------:R-:W-:Y:S01]  /*57710*/  IMAD R41, R26, 0x1000000, R45 ;  /* 0x010000001a297824 */ /* 0x000fe200078e022d */
[----:B------:R-:W-:Y:S01]  /*57720*/  LOP3.LUT R26, R103, 0xffff, RZ, 0xc0, !PT ;  /* 0x0000ffff671a7812 */ /* 0x000fe200078ec0ff */
[----:B------:R-:W-:Y:S01]  /*57730*/  SHFL.UP PT, R40, R74, 0x1, RZ ;  /* 0x042000004a287989 */ /* 0x000fe200000e00ff */
[----:B------:R-:W-:Y:S02]  /*57740*/  PRMT R31, R42, 0x3340, R33 ;  /* 0x000033402a1f7816 */ /* 0x000fe40000000021 */
[----:B------:R-:W-:Y:S01]  /*57750*/  PRMT R51, R51, 0x3340, R26 ;  /* 0x0000334033337816 */ /* 0x000fe2000000001a */
[----:B------:R-:W-:Y:S01]  /*57760*/  IMAD R58, R26, 0x1000000, R76 ;  /* 0x010000001a3a7824 */ /* 0x000fe200078e024c */
[----:B------:R-:W-:Y:S01]  /*57770*/  LOP3.LUT R42, R65, 0xffff, RZ, 0xc0, !PT ;  /* 0x0000ffff412a7812 */ /* 0x000fe200078ec0ff */
[----:B------:R-:W-:Y:S01]  /*57780*/  SHFL.UP PT, R41, R41, 0x1, RZ ;  /* 0x0420000029297989 */ /* 0x000fe200000e00ff */
[----:B------:R-:W-:-:S02]  /*57790*/  PRMT R26, R39, 0x5410, R32 ;  /* 0x00005410271a7816 */ /* 0x000fc40000000020 */
        /* <DEDUP_REMOVED lines=10> */
[----:B------:R-:W-:Y:S01]  /*57840*/  STL.128 [R1+0x370], R24 ;  /* 0x0003701801007387 */ /* 0x000fe20000100c00 */
[----:B------:R-:W-:Y:S01]  /*57850*/  PRMT R52, R52, 0x3340, R29 ;  /* 0x0000334034347816 */ /* 0x000fe2000000001d */
[----:B------:R-:W-:Y:S01]  /*57860*/  IMAD.MOV.U32 R32, RZ, RZ, R26 ;  /* 0x000000ffff207224 */ /* 0x000fe200078e001a */
[----:B------:R-:W-:Y:S01]  /*57870*/  PRMT R29, R35, 0x5410, R28 ;  /* 0x00005410231d7816 */ /* 0x000fe2000000001c */
[----:B------:R-:W0:Y:S01]  /*57880*/  SHFL.UP PT, R76, R39, 0x1, RZ ;  /* 0x04200000274c7989 */ /* 0x000e2200000e00ff */
[----:B------:R-:W-:-:S02]  /*57890*/  PRMT R28, R34, 0x5410, R31 ;  /* 0x00005410221c7816 */ /* 0x000fc4000000001f */
[----:B------:R-:W-:Y:S01]  /*578a0*/  PRMT R31, R44, 0x5410, R33 ;  /* 0x000054102c1f7816 */ /* 0x000fe20000000021 */
[----:B------:R-:W-:Y:S01]  /*578b0*/  STL.128 [R1+0x370], R24 ;  /* 0x0003701801007387 */ /* 0x000fe20000100c00 */
[----:B------:R-:W-:Y:S01]  /*578c0*/  PRMT R30, R43, 0x5410, R30 ;  /* 0x000054102b1e7816 */ /* 0x000fe2000000001e */
[----:B------:R-:W-:Y:S01]  /*578d0*/  IMAD.MOV.U32 R33, RZ, RZ, R27 ;  /* 0x000000ffff217224 */ /* 0x000fe200078e001b */
[----:B------:R-:W-:Y:S01]  /*578e0*/  PRMT R55, R55, 0x5410, R52 ;  /* 0x0000541037377816 */ /* 0x000fe20000000034 */
[----:B------:R0:W1:Y:S01]  /*578f0*/  SHFL.UP PT, R39, R73, 0x1, RZ ;  /* 0x0420000049277989 */ /* 0x00006200000e00ff */
[----:B------:R-:W-:Y:S01]  /*57900*/  IMAD.MOV.U32 R34, RZ, RZ, R28 ;  /* 0x000000ffff227224 */ /* 0x000fe200078e001c */
[----:B------:R-:W-:Y:S01]  /*57910*/  PRMT R80, R119, 0x7610, R80 ;  /* 0x0000761077507816 */ /* 0x000fe20000000050 */
[----:B------:R-:W-:Y:S01]  /*57920*/  IMAD.MOV.U32 R35, RZ, RZ, R29 ;  /* 0x000000ffff237224 */ /* 0x000fe200078e001d */
[----:B------:R-:W-:Y:S01]  /*57930*/  SHFL.UP PT, R42, R42, 0x1, RZ ;  /* 0x042000002a2a7989 */ /* 0x000fe200000e00ff */
[----:B------:R-:W-:Y:S01]  /*57940*/  IMAD.MOV.U32 R52, RZ, RZ, R30 ;  /* 0x000000ffff347224 */ /* 0x000fe200078e001e */
[----:B------:R-:W-:Y:S01]  /*57950*/  PRMT R79, R120, 0x7610, R79 ;  /* 0x00007610784f7816 */ /* 0x000fe2000000004f */
[----:B------:R-:W-:Y:S01]  /*57960*/  IMAD.MOV.U32 R53, RZ, RZ, R31 ;  /* 0x000000ffff357224 */ /* 0x000fe200078e001f */
[----:B------:R3:W-:Y:S01]  /*57970*/  SHFL.UP PT, R43, R75, 0x1, RZ ;  /* 0x042000004b2b7989 */ /* 0x0007e200000e00ff */
[----:B------:R-:W-:-:S02]  /*57980*/  PRMT R78, R121, 0x7610, R78 ;  /* 0x00007610794e7816 */ /* 0x000fc4000000004e */
[----:B------:R-:W-:Y:S01]  /*57990*/  PRMT R77, R122, 0x7610, R77 ;  /* 0x000076107a4d7816 */ /* 0x000fe2000000004d */
[----:B------:R-:W-:Y:S01]  /*579a0*/  SHFL.UP PT, R26, R49, 0x1, RZ ;  /* 0x04200000311a7989 */ /* 0x000fe200000e00ff */
[----:B------:R-:W-:Y:S02]  /*579b0*/  PRMT R161, R126, 0x7610, R161 ;  /* 0x000076107ea17816 */ /* 0x000fe400000000a1 */
[----:B------:R-:W-:Y:S01]  /*579c0*/  PRMT R160, R127, 0x7610, R160 ;  /* 0x000076107fa07816 */ /* 0x000fe200000000a0 */
[----:B------:R-:W4:Y:S01]  /*579d0*/  SHFL.UP PT, R56, R2, 0x1, RZ ;  /* 0x0420000002387989 */ /* 0x000f2200000e00ff */
[--C-:B0-----:R-:W-:Y:S02]  /*579e0*/  SHF.R.U32.HI R73, RZ, 0x8, R76.reuse ;  /* 0x00000008ff497819 */ /* 0x101fe4000001164c */
[----:B---3--:R-:W-:Y:S01]  /*579f0*/  PRMT R75, R124, 0x7610, R75 ;  /* 0x000076107c4b7816 */ /* 0x008fe2000000004b */
[----:B------:R-:W0:Y:S01]  /*57a00*/  SHFL.UP PT, R57, R3, 0x1, RZ ;  /* 0x0420000003397989 */ /* 0x000e2200000e00ff */
        /* <DEDUP_REMOVED lines=8> */
[----:B------:R-:W-:Y:S01]  /*57a90*/  STL.128 [R1+0x250], R32 ;  /* 0x0002502001007387 */ /* 0x000fe20000100c00 */
[----:B------:R-:W-:-:S02]  /*57aa0*/  PRMT R155, R85, 0x7610, R155 ;  /* 0x00007610559b7816 */ /* 0x000fc4000000009b */
[----:B------:R-:W-:Y:S01]  /*57ab0*/  PRMT R154, R86, 0x7610, R154 ;  /* 0x00007610569a7816 */ /* 0x000fe2000000009a */
[----:B------:R-:W-:Y:S01]  /*57ac0*/  STL.128 [R1+0x380], R28 ;  /* 0x0003801c01007387 */ /* 0x000fe20000100c00 */
[----:B------:R-:W-:Y:S02]  /*57ad0*/  PRMT R153, R87, 0x7610, R153 ;  /* 0x0000761057997816 */ /* 0x000fe40000000099 */
[----:B------:R-:W-:Y:S01]  /*57ae0*/  PRMT R152, R88, 0x7610, R152 ;  /* 0x0000761058987816 */ /* 0x000fe20000000098 */
[----:B-1----:R-:W-:Y:S01]  /*57af0*/  STL.128 [R1+0x10], R36 ;  /* 0x0000102401007387 */ /* 0x002fe20000100c00 */
[----:B----4-:R-:W-:Y:S01]  /*57b00*/  IMAD.MOV.U32 R24, RZ, RZ, R56 ;  /* 0x000000ffff187224 */ /* 0x010fe200078e0038 */
[----:B------:R-:W-:Y:S02]  /*57b10*/  PRMT R151, R89, 0x7610, R151 ;  /* 0x0000761059977816 */ /* 0x000fe40000000097 */
[----:B------:R-:W-:Y:S01]  /*57b20*/  STL.128 [R1+0x20], R40 ;  /* 0x0000202801007387 */ /* 0x000fe20000100c00 */
[----:B0-----:R-:W-:Y:S01]  /*57b30*/  IMAD.MOV.U32 R25, RZ, RZ, R57 ;  /* 0x000000ffff197224 */ /* 0x001fe200078e0039 */
[----:B------:R-:W-:-:S02]  /*57b40*/  PRMT R150, R90, 0x7610, R150 ;  /* 0x000076105a967816 */ /* 0x000fc40000000096 */
[----:B------:R-:W-:Y:S01]  /*57b50*/  STL [R1+0x3c], R26 ;  /* 0x00003c1a01007387 */ /* 0x000fe20000100800 */
[----:B--2---:R-:W-:Y:S02]  /*57b60*/  IADD3 R50, P1, PT, R162, R6, RZ ;  /* 0x00000006a2327210 */ /* 0x004fe40007f3e0ff */
[----:B------:R-:W-:Y:S01]  /*57b70*/  PRMT R149, R91, 0x7610, R149 ;  /* 0x000076105b957816 */ /* 0x000fe20000000095 */
[----:B------:R-:W-:Y:S01]  /*57b80*/  STL.64 [R1+0x390], R54 ;  /* 0x0003903601007387 */ /* 0x000fe20000100a00 */
[----:B------:R-:W-:Y:S01]  /*57b90*/  PRMT R148, R92, 0x7610, R148 ;  /* 0x000076105c947816 */ /* 0x000fe20000000094 */
[----:B------:R-:W-:Y:S01]  /*57ba0*/  IMAD.X R51, RZ, RZ, R7, P1 ;  /* 0x000000ffff337224 */ /* 0x000fe200008e0607 */
[----:B------:R-:W-:Y:S01]  /*57bb0*/  ISETP.NE.U32.AND P1, PT, R50, RZ, PT ;  /* 0x000000ff3200720c */ /* 0x000fe20003f25070 */
[----:B------:R-:W-:Y:S01]  /*57bc0*/  SHFL.UP PT, R44, R50, 0x1, RZ ;  /* 0x04200000322c7989 */ /* 0x000fe200000e00ff */
[----:B------:R-:W-:Y:S02]  /*57bd0*/  PRMT R147, R93, 0x7610, R147 ;  /* 0x000076105d937816 */ /* 0x000fe40000000093 */
[----:B------:R-:W-:Y:S01]  /*57be0*/  ISETP.NE.AND.EX P1, PT, R51, RZ, PT, P1 ;  /* 0x000000ff3300720c */ /* 0x000fe20003f25310 */
[----:B------:R-:W0:Y:S01]  /*57bf0*/  SHFL.UP PT, R45, R51, 0x1, RZ ;  /* 0x04200000332d7989 */ /* 0x000e2200000e00ff */
[----:B------:R-:W-:-:S02]  /*57c00*/  PRMT R146, R94, 0x7610, R146 ;  /* 0x000076105e927816 */ /* 0x000fc40000000092 */
[----:B------:R-:W-:Y:S01]  /*57c10*/  PRMT R145, R95, 0x7610, R145 ;  /* 0x000076105f917816 */ /* 0x000fe20000000091 */
[----:B------:R-:W-:Y:S01]  /*57c20*/  STL.64 [R1+0x360], R50 ;  /* 0x0003603201007387 */ /* 0x000fe20000100a00 */
        /* <DEDUP_REMOVED lines=11> */
[----:B------:R1:W-:Y:S01]  /*57ce0*/  STL.64 [R1+0x390], R54 ;  /* 0x0003903601007387 */ /* 0x0003e20000100a00 */
[----:B------:R-:W-:Y:S02]  /*57cf0*/  PRMT R136, R64, 0x7610, R136 ;  /* 0x0000761040887816 */ /* 0x000fe40000000088 */
[----:B------:R-:W-:Y:S01]  /*57d00*/  PRMT R135, R65, 0x7610, R135 ;  /* 0x0000761041877816 */ /* 0x000fe20000000087 */
[----:B0-----:R-:W-:Y:S01]  /*57d10*/  STL.128 [R1], R44 ;  /* 0x0000002c01007387 */ /* 0x001fe20000100c00 */
[----:B------:R-:W-:-:S02]  /*57d20*/  PRMT R134, R66, 0x7610, R134 ;  /* 0x0000761042867816 */ /* 0x000fc40000000086 */
[----:B------:R-:W-:Y:S01]  /*57d30*/  PRMT R73, R67, 0x7610, R73 ;  /* 0x0000761043497816 */ /* 0x000fe20000000049 */
[----:B------:R0:W-:Y:S01]  /*57d40*/  STL.U16 [R1+0x38], R74 ;  /* 0x0000384a01007387 */ /* 0x0001e20000100400 */
[----:B------:R-:W-:Y:S02]  /*57d50*/  PRMT R133, R105, 0x7610, R133 ;  /* 0x0000761069857816 */ /* 0x000fe40000000085 */
[----:B------:R-:W-:Y:S01]  /*57d60*/  PRMT R132, R106, 0x7610, R132 ;  /* 0x000076106a847816 */ /* 0x000fe20000000084 */
[----:B------:R2:W-:Y:S01]  /*57d70*/  STL.64 [R1+0x30], R58 ;  /* 0x0000303a01007387 */ /* 0x0005e20000100a00 */
[----:B-1----:R-:W-:Y:S01]  /*57d80*/  PRMT R55, R72, 0x7610, R55 ;  /* 0x0000761048377816 */ /* 0x002fe20000000037 */
[----:B------:R-:W-:Y:S01]  /*57d90*/  IMAD.MOV.U32 R52, RZ, RZ, R49 ;  /* 0x000000ffff347224 */ /* 0x000fe200078e0031 */
[----:B------:R-:W-:Y:S01]  /*57da0*/  PRMT R54, R103, 0x7610, R54 ;  /* 0x0000761067367816 */ /* 0x000fe20000000036 */
[----:B------:R1:W-:Y:S01]  /*57db0*/  STL.64 [R1+0x40], R56 ;  /* 0x0000403801007387 */ /* 0x0003e20000100a00 */
[----:B------:R-:W-:-:S02]  /*57dc0*/  PRMT R53, R104, 0x7610, R53 ;  /* 0x0000761068357816 */ /* 0x000fc40000000035 */
[----:B0-----:R-:W-:Y:S02]  /*57dd0*/  PRMT R74, R125, 0x7610, R74 ;  /* 0x000076107d4a7816 */ /* 0x001fe4000000004a */
[----:B------:R-:W-:Y:S02]  /*57de0*/  PRMT R131, R107, 0x7610, R131 ;  /* 0x000076106b837816 */ /* 0x000fe40000000083 */
[----:B------:R-:W-:Y:S02]  /*57df0*/  PRMT R130, R114, 0x7610, R130 ;  /* 0x0000761072827816 */ /* 0x000fe40000000082 */
[----:B--2---:R-:W-:Y:S02]  /*57e00*/  PRMT R59, R68, 0x7610, R59 ;  /* 0x00007610443b7816 */ /* 0x004fe4000000003b */
[----:B------:R-:W-:Y:S02]  /*57e10*/  PRMT R58, R69, 0x7610, R58 ;  /* 0x00007610453a7816 */ /* 0x000fe4000000003a */
[----:B-1----:R-:W-:-:S02]  /*57e20*/  PRMT R57, R70, 0x7610, R57 ;  /* 0x0000761046397816 */ /* 0x002fc40000000039 */
        /* <DEDUP_REMOVED lines=10> */
.L_x_1138:
[----:B0-----:R-:W-:-:S06]  /*57ed0*/  IMAD.IADD R4, R1, 0x1, R26 ;  /* 0x0000000101047824 */ /* 0x001fcc00078e021a */
[----:B------:R-:W2:Y:S01]  /*57ee0*/  LDL.U8 R4, [R4+0x48] ;  /* 0x0000480004047983 */ /* 0x000ea20000100000 */
[----:B------:R-:W-:Y:S02]  /*57ef0*/  IMAD.MOV.U32 R5, RZ, RZ, R26 ;  /* 0x000000ffff057224 */ /* 0x000fe400078e001a */
[----:B------:R-:W-:Y:S01]  /*57f00*/  VIADD R26, R26, 0x1 ;  /* 0x000000011a1a7836 */ /* 0x000fe20000000000 */
[----:B--2---:R-:W-:-:S13]  /*57f10*/  ISETP.NE.AND P1, PT, R4, RZ, PT ;  /* 0x000000ff0400720c */ /* 0x004fda0003f25270 */
[----:B------:R-:W-:Y:S05]  /*57f20*/  @P1 BRA `(.L_x_1138) ;  /* 0xfffffffc00e81947 */ /* 0x000fea000383ffff */
[----:B------:R-:W-:Y:S05]  /*57f30*/  BSYNC.RECONVERGENT B1 ;  /* 0x0000000000017941 */ /* 0x000fea0003800200 */
.L_x_1137:
[----:B------:R-:W-:Y:S01]  /*57f40*/  LOP3.LUT P1, RZ, R46, 0xff, RZ, 0xc0, !PT ;  /* 0x000000ff2eff7812 */ /* 0x000fe2000782c0ff */
[----:B------:R-:W-:Y:S01]  /*57f50*/  BSSY.RECONVERGENT B1, `(.L_x_1139) ;  /* 0x0000010000017945 */ /* 0x000fe20003800200 */
[----:B------:R-:W-:-:S11]  /*57f60*/  IMAD.MOV.U32 R4, RZ, RZ, R5 ;  /* 0x000000ffff047224 */ /* 0x000fd600078e0005 */
[----:B------:R-:W-:Y:S05]  /*57f70*/  @!P1 BRA `(.L_x_1140) ;  /* 0x0000000000349947 */ /* 0x000fea0003800000 */
[----:B------:R-:W-:Y:S01]  /*57f80*/  BSSY.RECONVERGENT B2, `(.L_x_1141) ;  /* 0x000000b000027945 */ /* 0x000fe20003800200 */
[----:B------:R-:W-:-:S07]  /*57f90*/  IMAD.MOV.U32 R4, RZ, RZ, RZ ;  /* 0x000000ffff047224 */ /* 0x000fce00078e00ff */
.L_x_1142:
        /* <DEDUP_REMOVED lines=10> */
.L_x_1141:
[----:B------:R-:W-:-:S07]  /*58040*/  IMAD.MOV.U32 R4, RZ, RZ, R25 ;  /* 0x000000ffff047224 */ /* 0x000fce00078e0019 */
.L_x_1140:
[----:B------:R-:W-:Y:S05]  /*58050*/  BSYNC.RECONVERGENT B1 ;  /* 0x0000000000017941 */ /* 0x000fea0003800200 */
.L_x_1139:
[----:B------:R-:W-:Y:S01]  /*58060*/  IMAD.IADD R5, R1, 0x1, R4 ;  /* 0x0000000101057824 */ /* 0x000fe200078e0204 */
[----:B------:R-:W-:Y:S01]  /*58070*/  BSSY.RECONVERGENT B1, `(.L_x_1143) ;  /* 0x0000009000017945 */ /* 0x000fe20003800200 */
[----:B------:R-:W-:-:S03]  /*58080*/  IMAD.MOV.U32 R4, RZ, RZ, RZ ;  /* 0x000000ffff047224 */ /* 0x000fc600078e00ff */
[----:B------:R0:W-:Y:S04]  /*58090*/  STL.U8 [R5+0x49], RZ ;  /* 0x000049ff05007387 */ /* 0x0001e80000100000 */
.L_x_1144:
[----:B------:R-:W-:-:S05]  /*580a0*/  IMAD.IADD R24, R1, 0x1, R4 ;  /* 0x0000000101187824 */ /* 0x000fca00078e0204 */
[----:B0-----:R-:W2:Y:S02]  /*580b0*/  LDL.U8 R5, [R24+0x48] ;  /* 0x0000480018057983 */ /* 0x001ea40000100000 */
[----:B--2---:R-:W-:Y:S01]  /*580c0*/  ISETP.NE.AND P1, PT, R5, RZ, PT ;  /* 0x000000ff0500720c */ /* 0x004fe20003f25270 */
[----:B------:R-:W-:Y:S02]  /*580d0*/  IMAD.MOV.U32 R5, RZ, RZ, R4 ;  /* 0x000000ffff057224 */ /* 0x000fe400078e0004 */
[----:B------:R-:W-:-:S10]  /*580e0*/  VIADD R4, R4, 0x1 ;  /* 0x0000000104047836 */ /* 0x000fd40000000000 */
[----:B------:R-:W-:Y:S05]  /*580f0*/  @P1 BRA `(.L_x_1144) ;  /* 0xfffffffc00e81947 */ /* 0x000fea000383ffff */
[----:B------:R-:W-:Y:S05]  /*58100*/  BSYNC.RECONVERGENT B1 ;  /* 0x0000000000017941 */ /* 0x000fea0003800200 */
.L_x_1143:
[----:B------:R-:W-:Y:S01]  /*58110*/  LOP3.LUT P1, RZ, R117, 0xff, RZ, 0xc0, !PT ;  /* 0x000000ff75ff7812 */ /* 0x000fe2000782c0ff */
[----:B------:R-:W-:Y:S01]  /*58120*/  BSSY.RECONVERGENT B1, `(.L_x_1145) ;  /* 0x0000010000017945 */ /* 0x000fe20003800200 */
[----:B------:R-:W-:-:S11]  /*58130*/  IMAD.MOV.U32 R4, RZ, RZ, R5 ;  /* 0x000000ffff047224 */ /* 0x000fd600078e0005 */
[----:B------:R-:W-:Y:S05]  /*58140*/  @!P1 BRA `(.L_x_1146) ;  /* 0x0000000000349947 */ /* 0x000fea0003800000 */
[----:B------:R-:W-:Y:S01]  /*58150*/  BSSY.RECONVERGENT B2, `(.L_x_1147) ;  /* 0x000000b000027945 */ /* 0x000fe20003800200 */
[----:B------:R-:W-:-:S07]  /*58160*/  IMAD.MOV.U32 R4, RZ, RZ, RZ ;  /* 0x000000ffff047224 */ /* 0x000fce00078e00ff */
.L_x_1148:
        /* <DEDUP_REMOVED lines=10> */
.L_x_1147:
[----:B------:R-:W-:-:S07]  /*58210*/  IMAD.MOV.U32 R4, RZ, RZ, R25 ;  /* 0x000000ffff047224 */ /* 0x000fce00078e0019 */
.L_x_1146:
[----:B------:R-:W-:Y:S05]  /*58220*/  BSYNC.RECONVERGENT B1 ;  /* 0x0000000000017941 */ /* 0x000fea0003800200 */
.L_x_1145:
        /* <DEDUP_REMOVED lines=71> */
.L_x_1136:
[----:B------:R-:W-:Y:S05]  /*586a0*/  BSYNC.RECONVERGENT B0 ;  /* 0x0000000000007941 */ /* 0x000fea0003800200 */
.L_x_1135:
[----:B------:R-:W0:Y:S01]  /*586b0*/  S2R R24, SR_LANEID ;  /* 0x0000000000187919 */ /* 0x000e220000000000 */
[----:B------:R-:W-:Y:S01]  /*586c0*/  IADD3 R162, P1, PT, R44, R50, RZ ;  /* 0x000000322ca27210 */ /* 0x000fe20007f3e0ff */
[----:B------:R-:W-:Y:S04]  /*586d0*/  BSSY.RECONVERGENT B0, `(.L_x_1149) ;  /* 0x000003b000007945 */ /* 0x000fe80003800200 */
[----:B------:R-:W-:Y:S01]  /*586e0*/  IMAD.X R163, R45, 0x1, R51, P1 ;  /* 0x000000012da37824 */ /* 0x000fe200008e0633 */
        /* <DEDUP_REMOVED lines=57> */
.L_x_1150:
[----:B------:R-:W-:Y:S05]  /*58a80*/  BSYNC.RECONVERGENT B0 ;  /* 0x0000000000007941 */ /* 0x000fea0003800200 */
.L_x_1149:
[----:B------:R-:W-:Y:S01]  /*58a90*/  LOP3.LUT R49, R80, 0xffff, RZ, 0xc0, !PT ;  /* 0x0000ffff50317812 */ /* 0x000fe200078ec0ff */
[----:B------:R-:W-:Y:S01]  /*58aa0*/  IMAD.MOV.U32 R2, RZ, RZ, R162 ;  /* 0x000000ffff027224 */ /* 0x000fe200078e00a2 */
[----:B------:R-:W-:Y:S01]  /*58ab0*/  LOP3.LUT R25, R82, 0xffff, RZ, 0xc0, !PT ;  /* 0x0000ffff52197812 */ /* 0x000fe200078ec0ff */
[----:B------:R-:W-:Y:S01]  /*58ac0*/  IMAD.MOV.U32 R3, RZ, RZ, R163 ;  /* 0x000000ffff037224 */ /* 0x000fe200078e00a3 */
[----:B------:R-:W-:Y:S01]  /*58ad0*/  LOP3.LUT R46, R81, 0xffff, RZ, 0xc0, !PT ;  /* 0x0000ffff512e7812 */ /* 0x000fe200078ec0ff */
[----:B------:R-:W-:Y:S01]  /*58ae0*/  IMAD.U32 R26, R49, 0x10000, RZ ;  /* 0x00010000311a7824 */ /* 0x000fe200078e00ff */
[----:B------:R-:W-:Y:S01]  /*58af0*/  LOP3.LUT R24, R25, 0xff, RZ, 0xc0, !PT ;  /* 0x000000ff19187812 */ /* 0x000fe200078ec0ff */
[----:B-----5:R-:W-:Y:S01]  /*58b00*/  STL [R1+0x39c], R52 ;  /* 0x00039c3401007387 */ /* 0x020fe20000100800 */
[----:B------:R-:W-:Y:S01]  /*58b10*/  PRMT R34, R129, 0x7604, R130 ;  /* 0x0000760481227816 */ /* 0x000fe20000000082 */
[----:B------:R-:W-:Y:S01]  /*58b20*/  BSSY.RECONVERGENT B0, `(.L_x_1151) ;  /* 0x0000178000007945 */ /* 0x000fe20003800200 */
[----:B------:R-:W-:Y:S01]  /*58b30*/  PRMT R24, R81, 0x7604, R24 ;  /* 0x0000760451187816 */ /* 0x000fe20000000018 */
[----:B------:R0:W-:Y:S01]  /*58b40*/  STL.64 [R1+0x360], R2 ;  /* 0x0003600201007387 */ /* 0x0001e20000100a00 */
[----:B------:R-:W-:-:S02]  /*58b50*/  LOP3.LUT R27, R26, 0xff0000, RZ, 0xc0, !PT ;  /* 0x00ff00001a1b7812 */ /* 0x000fc400078ec0ff */
[----:B------:R-:W-:Y:S01]  /*58b60*/  PRMT R46, R25, 0x3340, R46 ;  /* 0x00003340192e7816 */ /* 0x000fe2000000002e */
[----:B------:R1:W-:Y:S01]  /*58b70*/  STL.U16 [R1+0x398], R34 ;  /* 0x0003982201007387 */ /* 0x0003e20000100400 */
[----:B------:R-:W-:Y:S01]  /*58b80*/  LOP3.LUT R29, R157, 0xffff, RZ, 0xc0, !PT ;  /* 0x0000ffff9d1d7812 */ /* 0x000fe200078ec0ff */
[----:B------:R-:W-:Y:S01]  /*58b90*/  IMAD.IADD R26, R24, 0x1, R27 ;  /* 0x00000001181a7824 */ /* 0x000fe200078e021b */
[----:B------:R-:W-:Y:S01]  /*58ba0*/  LOP3.LUT R30, R158, 0xffff, RZ, 0xc0, !PT ;  /* 0x0000ffff9e1e7812 */ /* 0x000fe200078ec0ff */
[----:B------:R-:W-:Y:S01]  /*58bb0*/  STL.64 [R1+0x3a0], R4 ;  /* 0x0003a00401007387 */ /* 0x000fe20000100a00 */
[----:B------:R-:W-:Y:S02]  /*58bc0*/  LOP3.LUT R24, R156, 0xffff, RZ, 0xc0, !PT ;  /* 0x0000ffff9c187812 */ /* 0x000fe400078ec0ff */
[----:B------:R-:W-:Y:S02]  /*58bd0*/  LOP3.LUT R27, R77, 0xffff, RZ, 0xc0, !PT ;  /* 0x0000ffff4d1b7812 */ /* 0x000fe400078ec0ff */
[----:B------:R-:W-:-:S02]  /*58be0*/  LOP3.LUT R28, R78, 0xffff, RZ, 0xc0, !PT ;  /* 0x0000ffff4e1c7812 */ /* 0x000fc400078ec0ff */
[----:B------:R-:W-:Y:S02]  /*58bf0*/  LOP3.LUT R25, R76, 0xffff, RZ, 0xc0, !PT ;  /* 0x0000ffff4c197812 */ /* 0x000fe400078ec0ff */
[----:B0-----:R-:W-:Y:S02]  /*58c00*/  LOP3.LUT R2, R160, 0xffff, RZ, 0xc0, !PT ;  /* 0x0000ffffa0027812 */ /* 0x001fe400078ec0ff */
[----:B------:R-:W-:Y:S02]  /*58c10*/  LOP3.LUT R38, R153, 0xffff, RZ, 0xc0, !PT ;  /* 0x0000ffff99267812 */ /* 0x000fe400078ec0ff */
[----:B------:R-:W-:Y:S02]  /*58c20*/  LOP3.LUT R3, R154, 0xffff, RZ, 0xc0, !PT ;  /* 0x0000ffff9a037812 */ /* 0x000fe400078ec0ff */
[----:B------:R-:W-:Y:S02]  /*58c30*/  LOP3.LUT R31, R161, 0xffff, RZ, 0xc0, !PT ;  /* 0x0000ffffa11f7812 */ /* 0x000fe400078ec0ff */
[----:B------:R-:W-:-:S02]  /*58c40*/  LOP3.LUT R32, R74, 0xffff, RZ, 0xc0, !PT ;  /* 0x0000ffff4a207812 */ /* 0x000fc400078ec0ff */
[----:B------:R-:W-:Y:S02]  /*58c50*/  LOP3.LUT R67, R152, 0xffff, RZ, 0xc0, !PT ;  /* 0x0000ffff98437812 */ /* 0x000fe400078ec0ff */
[----:B------:R-:W-:Y:S01]  /*58c60*/  PRMT R37, R30, 0x3340, R29 ;  /* 0x000033401e257816 */ /* 0x000fe2000000001d */
[----:B------:R-:W-:Y:S01]  /*58c70*/  IMAD.U32 R29, R24, 0x10000, RZ ;  /* 0x00010000181d7824 */ /* 0x000fe200078e00ff */
[----:B------:R-:W-:Y:S01]  /*58c80*/  PRMT R47, R28, 0x3340, R27 ;  /* 0x000033401c2f7816 */ /* 0x000fe2000000001b */
[----:B------:R-:W-:Y:S01]  /*58c90*/  IMAD.U32 R27, R2, 0x10000, RZ ;  /* 0x00010000021b7824 */ /* 0x000fe200078e00ff */
[C---:B------:R-:W-:Y:S02]  /*58ca0*/  PRMT R38, R3.reuse, 0x3340, R38 ;  /* 0x0000334003267816 */ /* 0x040fe40000000026 */
[----:B-1----:R-:W-:Y:S01]  /*58cb0*/  LOP3.LUT R34, R3, 0xff, RZ, 0xc0, !PT ;  /* 0x000000ff03227812 */ /* 0x002fe200078ec0ff */
[----:B------:R-:W-:Y:S01]  /*58cc0*/  IMAD.U32 R3, R25, 0x10000, RZ ;  /* 0x0001000019037824 */ /* 0x000fe200078e00ff */
[----:B------:R-:W-:Y:S01]  /*58cd0*/  PRMT R36, R32, 0x3340, R31 ;  /* 0x0000334020247816 */ /* 0x000fe2000000001f */
        /* <DEDUP_REMOVED lines=23> */
[----:B------:R-:W-:Y:S01]  /*58e50*/  LOP3.LUT R40, R145, 0xffff, RZ, 0xc0, !PT ;  /* 0x0000ffff91287812 */ /* 0x000fe200078ec0ff */
[----:B------:R-:W-:Y:S01]  /*58e60*/  IMAD.U32 R45, R3, 0x10000, RZ ;  /* 0x00010000032d7824 */ /* 0x000fe200078e00ff */
[----:B------:R-:W-:Y:S02]  /*58e70*/  LOP3.LUT R29, R146, 0xffff, RZ, 0xc0, !PT ;  /* 0x0000ffff921d7812 */ /* 0x000fe400078ec0ff */
[----:B------:R-:W-:-:S02]  /*58e80*/  LOP3.LUT R39, R149, 0xffff, RZ, 0xc0, !PT ;  /* 0x0000ffff95277812 */ /* 0x000fc400078ec0ff */
        /* <DEDUP_REMOVED lines=9> */
[C---:B------:R-:W-:Y:S02]  /*58f20*/  PRMT R39, R28.reuse, 0x3340, R39 ;  /* 0x000033401c277816 */ /* 0x040fe40000000027 */
[C---:B------:R-:W-:Y:S02]  /*58f30*/  LOP3.LUT R60, R31.reuse, 0xff, RZ, 0xc0, !PT ;  /* 0x000000ff1f3c7812 */ /* 0x040fe400078ec0ff */
[----:B------:R-:W-:Y:S02]  /*58f40*/  LOP3.LUT R28, R28, 0xff, RZ, 0xc0, !PT ;  /* 0x000000ff1c1c7812 */ /* 0x000fe400078ec0ff */
[----:B------:R-:W-:Y:S02]  /*58f50*/  PRMT R42, R31, 0x3340, R42 ;  /* 0x000033401f2a7816 */ /* 0x000fe4000000002a */
        /* <DEDUP_REMOVED lines=19> */
[C---:B------:R-:W-:Y:S01]  /*59090*/  PRMT R50, R45.reuse, 0x3340, R50 ;  /* 0x000033402d327816 */ /* 0x040fe20000000032 */
[----:B------:R-:W-:Y:S01]  /*590a0*/  IMAD.U32 R70, R28, 0x10000, RZ ;  /* 0x000100001c467824 */ /* 0x000fe200078e00ff */
[----:B------:R-:W-:Y:S01]  /*590b0*/  LOP3.LUT R65, R45, 0xff, RZ, 0xc0, !PT ;  /* 0x000000ff2d417812 */ /* 0x000fe200078ec0ff */
[----:B------:R-:W-:Y:S01]  /*590c0*/  IMAD.U32 R45, R30, 0x10000, RZ ;  /* 0x000100001e2d7824 */ /* 0x000fe200078e00ff */
[----:B------:R-:W-:Y:S02]  /*590d0*/  LOP3.LUT R51, R133, 0xffff, RZ, 0xc0, !PT ;  /* 0x0000ffff85337812 */ /* 0x000fe400078ec0ff */
[----:B------:R-:W-:-:S02]  /*590e0*/  LOP3.LUT R29, R55, 0xffff, RZ, 0xc0, !PT ;  /* 0x0000ffff371d7812 */ /* 0x000fc400078ec0ff */
[C---:B------:R-:W-:Y:S02]  /*590f0*/  PRMT R43, R34.reuse, 0x3340, R43 ;  /* 0x00003340222b7816 */ /* 0x040fe4000000002b */
[----:B------:R-:W-:Y:S02]  /*59100*/  LOP3.LUT R34, R34, 0xff, RZ, 0xc0, !PT ;  /* 0x000000ff22227812 */ /* 0x000fe400078ec0ff */
[C---:B------:R-:W-:Y:S02]  /*59110*/  LOP3.LUT R64, R60.reuse, 0xff, RZ, 0xc0, !PT ;  /* 0x000000ff3c407812 */ /* 0x040fe400078ec0ff */
[----:B------:R-:W-:Y:S01]  /*59120*/  PRMT R51, R60, 0x3340, R51 ;  /* 0x000033403c337816 */ /* 0x000fe20000000033 */
[----:B------:R-:W-:Y:S01]  /*59130*/  IMAD.U32 R60, R29, 0x10000, RZ ;  /* 0x000100001d3c7824 */ /* 0x000fe200078e00ff */
[----:B------:R-:W-:Y:S02]  /*59140*/  PRMT R34, R73, 0x7604, R34 ;  /* 0x0000760449227816 */ /* 0x000fe40000000022 */
[----:B------:R-:W-:-:S02]  /*59150*/  LOP3.LUT R45, R45, 0xff0000, RZ, 0xc0, !PT ;  /* 0x00ff00002d2d7812 */ /* 0x000fc400078ec0ff */
[----:B------:R-:W-:Y:S02]  /*59160*/  PRMT R64, R133, 0x7604, R64 ;  /* 0x0000760485407816 */ /* 0x000fe40000000040 */
        /* <DEDUP_REMOVED lines=10> */
[----:B------:R-:W-:-:S02]  /*59210*/  LOP3.LUT R25, R155, 0xffff, RZ, 0xc0, !PT ;  /* 0x0000ffff9b197812 */ /* 0x000fc400078ec0ff */
[----:B------:R-:W-:Y:S02]  /*59220*/  LOP3.LUT R34, R79, 0xffff, RZ, 0xc0, !PT ;  /* 0x0000ffff4f227812 */ /* 0x000fe400078ec0ff */
        /* <DEDUP_REMOVED lines=9> */
[----:B------:R-:W-:Y:S01]  /*592c0*/  IMAD R87, R24, 0x1000000, R68 ;  /* 0x0100000018577824 */ /* 0x000fe200078e0244 */
[----:B------:R-:W-:Y:S01]  /*592d0*/  LOP3.LUT R26, R151, 0xffff, RZ, 0xc0, !PT ;  /* 0x0000ffff971a7812 */ /* 0x000fe200078ec0ff */
        /* <DEDUP_REMOVED lines=20> */
[----:B------:R-:W-:Y:S01]  /*59420*/  LOP3.LUT R2, R131, 0xffff, RZ, 0xc0, !PT ;  /* 0x0000ffff83027812 */ /* 0x000fe200078ec0ff */
        /* <DEDUP_REMOVED lines=8> */
[----:B------:R-:W-:Y:S01]  /*594b0*/  IMAD R3, R2, 0x1000000, R45 ;  /* 0x0100000002037824 */ /* 0x000fe200078e022d */
[----:B------:R-:W-:Y:S01]  /*594c0*/  PRMT R72, R30, 0x3340, R27 ;  /* 0x000033401e487816 */ /* 0x000fe2000000001b */
[----:B------:R-:W-:Y:S01]  /*594d0*/  STL.128 [R1+0x370], R36 ;  /* 0x0003702401007387 */ /* 0x000fe20000100c00 */
[----:B------:R-:W-:Y:S02]  /*594e0*/  PRMT R84, R129, 0x7604, R24 ;  /* 0x0000760481547816 */ /* 0x000fe40000000018 */
[----:B------:R-:W-:Y:S01]  /*594f0*/  PRMT R70, R28, 0x3340, R2 ;  /* 0x000033401c467816 */ /* 0x000fe20000000002 */
[----:B------:R-:W-:Y:S01]  /*59500*/  SHFL.UP PT, R24, R83, 0x2, RZ ;  /* 0x0440000053187989 */ /* 0x000fe200000e00ff */
[----:B------:R-:W-:Y:S02]  /*59510*/  PRMT R47, R47, 0x5410, R60 ;  /* 0x000054102f2f7816 */ /* 0x000fe4000000003c */
[----:B------:R-:W-:Y:S01]  /*59520*/  PRMT R46, R46, 0x5410, R49 ;  /* 0x000054102e2e7816 */ /* 0x000fe20000000031 */
[----:B------:R-:W0:Y:S01]  /*59530*/  SHFL.UP PT, R27, R86, 0x2, RZ ;  /* 0x04400000561b7989 */ /* 0x000e2200000e00ff */
[----:B------:R-:W-:-:S02]  /*59540*/  PRMT R41, R41, 0x5410, R68 ;  /* 0x0000541029297816 */ /* 0x000fc40000000044 */
[----:B------:R-:W-:Y:S01]  /*59550*/  PRMT R40, R40, 0x5410, R69 ;  /* 0x0000541028287816 */ /* 0x000fe20000000045 */
[----:B------:R1:W-:Y:S01]  /*59560*/  SHFL.UP PT, R28, R87, 0x2, RZ ;  /* 0x04400000571c7989 */ /* 0x0003e200000e00ff */
[----:B------:R-:W-:Y:S02]  /*59570*/  PRMT R43, R43, 0x5410, R72 ;  /* 0x000054102b2b7816 */ /* 0x000fe40000000048 */
[----:B------:R-:W-:Y:S01]  /*59580*/  PRMT R42, R42, 0x5410, R71 ;  /* 0x000054102a2a7816 */ /* 0x000fe20000000047 */
[----:B------:R2:W-:Y:S01]  /*59590*/  SHFL.UP PT, R29, R88, 0x2, RZ ;  /* 0x04400000581d7989 */ /* 0x0005e200000e00ff */
[----:B------:R-:W-:Y:S02]  /*595a0*/  PRMT R51, R51, 0x5410, R70 ;  /* 0x0000541033337816 */ /* 0x000fe40000000046 */
[----:B------:R-:W-:Y:S01]  /*595b0*/  PRMT R50, R50, 0x5410, R85 ;  /* 0x0000541032327816 */ /* 0x000fe20000000055 */
[----:B------:R3:W-:Y:S01]  /*595c0*/  SHFL.UP PT, R30, R89, 0x2, RZ ;  /* 0x04400000591e7989 */ /* 0x0007e200000e00ff */
[----:B------:R-:W-:-:S02]  /*595d0*/  ISETP.NE.U32.AND P1, PT, R162, RZ, PT ;  /* 0x000000ffa200720c */ /* 0x000fc40003f25070 */
[----:B-1----:R-:W-:Y:S01]  /*595e0*/  PRMT R87, R80, 0x7610, R87 ;  /* 0x0000761050577816 */ /* 0x002fe20000000057 */
[----:B------:R-:W-:Y:S01]  /*595f0*/  SHFL.UP PT, R45, R5, 0x2, RZ ;  /* 0x04400000052d7989 */ /* 0x000fe200000e00ff */
[----:B------:R-:W-:Y:S02]  /*59600*/  ISETP.NE.AND.EX P1, PT, R163, RZ, PT, P1 ;  /* 0x000000ffa300720c */ /* 0x000fe40003f25310 */
[----:B--2---:R-:W-:Y:S01]  /*59610*/  PRMT R88, R81, 0x7610, R88 ;  /* 0x0000761051587816 */ /* 0x004fe20000000058 */
[----:B------:R-:W-:Y:S01]  /*59620*/  SHFL.UP PT, R36, R52, 0x2, RZ ;  /* 0x0440000034247989 */ /* 0x000fe200000e00ff */
[----:B---3--:R-:W-:Y:S02]  /*59630*/  PRMT R89, R82, 0x7610, R89 ;  /* 0x0000761052597816 */ /* 0x008fe40000000059 */
[----:B------:R-:W-:Y:S01]  /*59640*/  PRMT R86, R79, 0x7610, R86 ;  /* 0x000076104f567816 */ /* 0x000fe20000000056 */
[----:B------:R-:W1:Y:S01]  /*59650*/  SHFL.UP PT, R84, R84, 0x2, RZ ;  /* 0x0440000054547989 */ /* 0x000e6200000e00ff */
        /* <DEDUP_REMOVED lines=17> */
[----:B0-----:R-:W-:Y:S01]  /*59770*/  STL.128 [R1+0x10], R24 ;  /* 0x0000101801007387 */ /* 0x001fe20000100c00 */
[----:B-1----:R-:W-:-:S02]  /*59780*/  SHF.R.U32.HI R49, RZ, 0x8, R84 ;  /* 0x00000008ff317819 */ /* 0x002fc40000011654 */
[----:B------:R-:W-:Y:S01]  /*59790*/  PRMT R119, R153, 0x7610, R119 ;  /* 0x0000761099777816 */ /* 0x000fe20000000077 */
[----:B------:R-:W-:Y:S01]  /*597a0*/  STL.128 [R1+0x20], R28 ;  /* 0x0000201c01007387 */ /* 0x000fe20000100c00 */
[----:B------:R-:W-:Y:S01]  /*597b0*/  PRMT R60, R49, 0x7604, R84 ;  /* 0x00007604313c7816 */ /* 0x000fe20000000054 */
[----:B------:R-:W-:Y:S01]  /*597c0*/  IMAD.MOV.U32 R49, RZ, RZ, R52 ;  /* 0x000000ffff317224 */ /* 0x000fe200078e0034 */
[----:B------:R-:W-:Y:S01]  /*597d0*/  PRMT R84, R77, 0x7610, R84 ;  /* 0x000076104d547816 */ /* 0x000fe20000000054 */
[----:B------:R-:W-:Y:S01]  /*597e0*/  STL.128 [R1], R32 ;  /* 0x0000002001007387 */ /* 0x000fe20000100c00 */
[----:B------:R-:W-:Y:S02]  /*597f0*/  PRMT R118, R152, 0x7610, R118 ;  /* 0x0000761098767816 */ /* 0x000fe40000000076 */
[----:B------:R-:W-:Y:S01]  /*59800*/  PRMT R117, R151, 0x7610, R117 ;  /* 0x0000761097757816 */ /* 0x000fe20000000075 */
[----:B------:R-:W-:Y:S01]  /*59810*/  STL.64 [R1+0x40], R44 ;  /* 0x0000402c01007387 */ /* 0x000fe20000100a00 */
[----:B------:R-:W-:-:S02]  /*59820*/  PRMT R116, R150, 0x7610, R116 ;  /* 0x0000761096747816 */ /* 0x000fc40000000074 */
[----:B------:R-:W-:Y:S01]  /*59830*/  PRMT R115, R149, 0x7610, R115 ;  /* 0x0000761095737816 */ /* 0x000fe20000000073 */
[----:B------:R-:W-:Y:S01]  /*59840*/  STL [R1+0x3c], R36 ;  /* 0x00003c2401007387 */ /* 0x000fe20000100800 */
[----:B------:R-:W-:Y:S02]  /*59850*/  PRMT R114, R148, 0x7610, R114 ;  /* 0x0000761094727816 */ /* 0x000fe40000000072 */
[----:B------:R-:W-:Y:S01]  /*59860*/  PRMT R107, R147, 0x7610, R107 ;  /* 0x00007610936b7816 */ /* 0x000fe2000000006b */
[----:B------:R-:W-:Y:S01]  /*59870*/  STL.U16 [R1+0x38], R60 ;  /* 0x0000383c01007387 */ /* 0x000fe20000100400 */
[----:B------:R-:W-:Y:S02]  /*59880*/  PRMT R106, R146, 0x7610, R106 ;  /* 0x00007610926a7816 */ /* 0x000fe4000000006a */
[----:B------:R-:W-:Y:S01]  /*59890*/  PRMT R105, R145, 0x7610, R105 ;  /* 0x0000761091697816 */ /* 0x000fe20000000069 */
[----:B--2---:R0:W-:Y:S01]  /*598a0*/  STL.64 [R1+0x30], R2 ;  /* 0x0000300201007387 */ /* 0x0041e20000100a00 */
        /* <DEDUP_REMOVED lines=34> */
.L_x_1154:
[----:B0-----:R-:W-:-:S06]  /*59ad0*/  IMAD.IADD R2, R1, 0x1, R26 ;  /* 0x0000000101027824 */ /* 0x001fcc00078e021a */
[----:B------:R-:W2:Y:S01]  /*59ae0*/  LDL.U8 R2, [R2+0x48] ;  /* 0x0000480002027983 */ /* 0x000ea20000100000 */
[----:B------:R-:W-:Y:S02]  /*59af0*/  IMAD.MOV.U32 R3, RZ, RZ, R26 ;  /* 0x000000ffff037224 */ /* 0x000fe400078e001a */
[----:B------:R-:W-:Y:S01]  /*59b00*/  VIADD R26, R26, 0x1 ;  /* 0x000000011a1a7836 */ /* 0x000fe20000000000 */
[----:B--2---:R-:W-:-:S13]  /*59b10*/  ISETP.NE.AND P1, PT, R2, RZ, PT ;  /* 0x000000ff0200720c */ /* 0x004fda0003f25270 */
[----:B------:R-:W-:Y:S05]  /*59b20*/  @P1 BRA `(.L_x_1154) ;  /* 0xfffffffc00e81947 */ /* 0x000fea000383ffff */
[----:B------:R-:W-:Y:S05]  /*59b30*/  BSYNC.RECONVERGENT B1 ;  /* 0x0000000000017941 */ /* 0x000fea0003800200 */
.L_x_1153:
[----:B------:R-:W-:Y:S01]  /*59b40*/  LOP3.LUT P1, RZ, R34, 0xff, RZ, 0xc0, !PT ;  /* 0x000000ff22ff7812 */ /* 0x000fe2000782c0ff */
[----:B------:R-:W-:Y:S01]  /*59b50*/  BSSY.RECONVERGENT B1, `(.L_x_1155) ;  /* 0x0000010000017945 */ /* 0x000fe20003800200 */
[----:B------:R-:W-:-:S11]  /*59b60*/  IMAD.MOV.U32 R2, RZ, RZ, R3 ;  /* 0x000000ffff027224 */ /* 0x000fd600078e0003 */
[----:B------:R-:W-:Y:S05]  /*59b70*/  @!P1 BRA `(.L_x_1156) ;  /* 0x0000000000349947 */ /* 0x000fea0003800000 */
[----:B------:R-:W-:Y:S01]  /*59b80*/  BSSY.RECONVERGENT B2, `(.L_x_1157) ;  /* 0x000000b000027945 */ /* 0x000fe20003800200 */
[----:B------:R-:W-:-:S07]  /*59b90*/  IMAD.MOV.U32 R2, RZ, RZ, RZ ;  /* 0x000000ffff027224 */ /* 0x000fce00078e00ff */
.L_x_1158:
        /* <DEDUP_REMOVED lines=10> */
.L_x_1157:
[----:B------:R-:W-:-:S07]  /*59c40*/  IMAD.MOV.U32 R2, RZ, RZ, R25 ;  /* 0x000000ffff027224 */ /* 0x000fce00078e0019 */
.L_x_1156:
[----:B------:R-:W-:Y:S05]  /*59c50*/  BSYNC.RECONVERGENT B1 ;  /* 0x0000000000017941 */ /* 0x000fea0003800200 */
.L_x_1155:
[----:B------:R-:W-:Y:S01]  /*59c60*/  IMAD.IADD R3, R1, 0x1, R2 ;  /* 0x0000000101037824 */ /* 0x000fe200078e0202 */
[----:B------:R-:W-:Y:S01]  /*59c70*/  BSSY.RECONVERGENT B1, `(.L_x_1159) ;  /* 0x0000009000017945 */ /* 0x000fe20003800200 */
[----:B------:R-:W-:-:S03]  /*59c80*/  IMAD.MOV.U32 R2, RZ, RZ, RZ ;  /* 0x000000ffff027224 */ /* 0x000fc600078e00ff */
[----:B------:R0:W-:Y:S04]  /*59c90*/  STL.U8 [R3+0x49], RZ ;  /* 0x000049ff03007387 */ /* 0x0001e80000100000 */
.L_x_1160:
[----:B------:R-:W-:-:S05]  /*59ca0*/  IMAD.IADD R24, R1, 0x1, R2 ;  /* 0x0000000101187824 */ /* 0x000fca00078e0202 */
[----:B0-----:R-:W2:Y:S02]  /*59cb0*/  LDL.U8 R3, [R24+0x48] ;  /* 0x0000480018037983 */ /* 0x001ea40000100000 */
[----:B--2---:R-:W-:Y:S01]  /*59cc0*/  ISETP.NE.AND P1, PT, R3, RZ, PT ;  /* 0x000000ff0300720c */ /* 0x004fe20003f25270 */
[----:B------:R-:W-:Y:S02]  /*59cd0*/  IMAD.MOV.U32 R3, RZ, RZ, R2 ;  /* 0x000000ffff037224 */ /* 0x000fe400078e0002 */
[----:B------:R-:W-:-:S10]  /*59ce0*/  VIADD R2, R2, 0x1 ;  /* 0x0000000102027836 */ /* 0x000fd40000000000 */
[----:B------:R-:W-:Y:S05]  /*59cf0*/  @P1 BRA `(.L_x_1160) ;  /* 0xfffffffc00e81947 */ /* 0x000fea000383ffff */
[----:B------:R-:W-:Y:S05]  /*59d00*/  BSYNC.RECONVERGENT B1 ;  /* 0x0000000000017941 */ /* 0x000fea0003800200 */
.L_x_1159:
[----:B------:R-:W-:Y:S01]  /*59d10*/  LOP3.LUT P1, RZ, R82, 0xff, RZ, 0xc0, !PT ;  /* 0x000000ff52ff7812 */ /* 0x000fe2000782c0ff */
[----:B------:R-:W-:Y:S01]  /*59d20*/  BSSY.RECONVERGENT B1, `(.L_x_1161) ;  /* 0x0000010000017945 */ /* 0x000fe20003800200 */
[----:B------:R-:W-:-:S11]  /*59d30*/  IMAD.MOV.U32 R2, RZ, RZ, R3 ;  /* 0x000000ffff027224 */ /* 0x000fd600078e0003 */
[----:B------:R-:W-:Y:S05]  /*59d40*/  @!P1 BRA `(.L_x_1162) ;  /* 0x0000000000349947 */ /* 0x000fea0003800000 */
[----:B------:R-:W-:Y:S01]  /*59d50*/  BSSY.RECONVERGENT B2, `(.L_x_1163) ;  /* 0x000000b000027945 */ /* 0x000fe20003800200 */
[----:B------:R-:W-:-:S07]  /*59d60*/  IMAD.MOV.U32 R2, RZ, RZ, RZ ;  /* 0x000000ffff027224 */ /* 0x000fce00078e00ff */
.L_x_1164:
        /* <DEDUP_REMOVED lines=10> */
.L_x_1163:
[----:B------:R-:W-:-:S07]  /*59e10*/  IMAD.MOV.U32 R2, RZ, RZ, R25 ;  /* 0x000000ffff027224 */ /* 0x000fce00078e0019 */
.L_x_1162:
[----:B------:R-:W-:Y:S05]  /*59e20*/  BSYNC.RECONVERGENT B1 ;  /* 0x0000000000017941 */ /* 0x000fea0003800200 */
.L_x_1161:
        /* <DEDUP_REMOVED lines=71> */
.L_x_1152:
[----:B------:R-:W-:Y:S05]  /*5a2a0*/  BSYNC.RECONVERGENT B0 ;  /* 0x0000000000007941 */ /* 0x000fea0003800200 */
.L_x_1151:
[----:B------:R-:W0:Y:S01]  /*5a2b0*/  S2R R24, SR_LANEID ;  /* 0x0000000000187919 */ /* 0x000e220000000000 */
[----:B------:R-:W-:Y:S01]  /*5a2c0*/  IADD3 R164, P1, PT, R32, R162, RZ ;  /* 0x000000a220a47210 */ /* 0x000fe20007f3e0ff */
[----:B------:R-:W-:Y:S04]  /*5a2d0*/  BSSY.RECONVERGENT B0, `(.L_x_1165) ;  /* 0x000003b000007945 */ /* 0x000fe80003800200 */
[----:B------:R-:W-:Y:S01]  /*5a2e0*/  IMAD.X R165, R33, 0x1, R163, P1 ;  /* 0x0000000121a57824 */ /* 0x000fe200008e06a3 */
[----:B0-----:R-:W-:-:S13]  /*5a2f0*/  ISETP.GT.AND P3, PT, R24, 0x1, PT ;  /* 0x000000011800780c */ /* 0x001fda0003f64270 */
        /* <DEDUP_REMOVED lines=56> */
.L_x_1166:
[----:B------:R-:W-:Y:S05]  /*5a680*/  BSYNC.RECONVERGENT B0 ;  /* 0x0000000000007941 */ /* 0x000fea0003800200 */
.L_x_1165:
        /* <DEDUP_REMOVED lines=28> */
[----:B------:R-:W-:Y:S01]  /*5a850*/  LOP3.LUT R28, R85, 0xffff, RZ, 0xc0, !PT ;  /* 0x0000ffff551c7812 */ /* 0x000fe200078ec0ff */
[----:B------:R-:W-:Y:S01]  /*5a860*/  IMAD.U32 R33, R57, 0x10000, RZ ;  /* 0x0001000039217824 */ /* 0x000fe200078e00ff */
[----:B------:R-:W-:Y:S01]  /*5a870*/  PRMT R37, R30, 0x3340, R29 ;  /* 0x000033401e257816 */ /* 0x000fe2000000001d */
[----:B------:R-:W-:Y:S01]  /*5a880*/  IMAD.U32 R29, R4, 0x10000, RZ ;  /* 0x00010000041d7824 */ /* 0x000fe200078e00ff */
[----:B------:R-:W-:Y:S01]  /*5a890*/  PRMT R36, R32, 0x3340, R31 ;  /* 0x0000334020247816 */ /* 0x000fe2000000001f */
[----:B------:R-:W-:Y:S01]  /*5a8a0*/  IMAD.U32 R31, R24, 0x10000, RZ ;  /* 0x00010000181f7824 */ /* 0x000fe200078e00ff */
[C---:B------:R-:W-:Y:S02]  /*5a8b0*/  PRMT R38, R5.reuse, 0x3340, R38 ;  /* 0x0000334005267816 */ /* 0x040fe40000000026 */
[----:B-1----:R-:W-:Y:S01]  /*5a8c0*/  LOP3.LUT R34, R5, 0xff, RZ, 0xc0, !PT ;  /* 0x000000ff05227812 */ /* 0x002fe200078ec0ff */
[----:B------:R-:W-:Y:S01]  /*5a8d0*/  IMAD.U32 R5, R25, 0x10000, RZ ;  /* 0x0001000019057824 */ /* 0x000fe200078e00ff */
[----:B------:R-:W-:-:S02]  /*5a8e0*/  LOP3.LUT R32, R32, 0xff, RZ, 0xc0, !PT ;  /* 0x000000ff20207812 */ /* 0x000fc400078ec0ff */
[----:B------:R-:W-:Y:S02]  /*5a8f0*/  LOP3.LUT R30, R30, 0xff, RZ, 0xc0, !PT ;  /* 0x000000ff1e1e7812 */ /* 0x000fe400078ec0ff */
[C---:B------:R-:W-:Y:S02]  /*5a900*/  PRMT R47, R28.reuse, 0x3340, R27 ;  /* 0x000033401c2f7816 */ /* 0x040fe4000000001b */
[----:B------:R-:W-:Y:S02]  /*5a910*/  LOP3.LUT R27, R28, 0xff, RZ, 0xc0, !PT ;  /* 0x000000ff1c1b7812 */ /* 0x000fe400078ec0ff */
[----:B------:R-:W-:Y:S02]  /*5a920*/  LOP3.LUT R28, R5, 0xff0000, RZ, 0xc0, !PT ;  /* 0x00ff0000051c7812 */ /* 0x000fe400078ec0ff */
        /* <DEDUP_REMOVED lines=19> */
[----:B------:R-:W-:Y:S01]  /*5aa60*/  LOP3.LUT R28, R116, 0xffff, RZ, 0xc0, !PT ;  /* 0x0000ffff741c7812 */ /* 0x000fe200078ec0ff */
[----:B------:R-:W-:Y:S01]  /*5aa70*/  IMAD.U32 R45, R5, 0x10000, RZ ;  /* 0x00010000052d7824 */ /* 0x000fe200078e00ff */
[----:B------:R-:W-:-:S02]  /*5aa80*/  LOP3.LUT R27, R100, 0xffff, RZ, 0xc0, !PT ;  /* 0x0000ffff641b7812 */ /* 0x000fc400078ec0ff */
[----:B------:R-:W-:Y:S02]  /*5aa90*/  LOP3.LUT R31, R98, 0xffff, RZ, 0xc0, !PT ;  /* 0x0000ffff621f7812 */ /* 0x000fe400078ec0ff */
[C---:B------:R-:W-:Y:S01]  /*5aaa0*/  PRMT R41, R30.reuse, 0x3340, R41 ;  /* 0x000033401e297816 */ /* 0x040fe20000000029 */
[----:B------:R-:W-:Y:S01]  /*5aab0*/  IMAD.U32 R43, R27, 0x10000, RZ ;  /* 0x000100001b2b7824 */ /* 0x000fe200078e00ff */
[----:B------:R-:W-:Y:S01]  /*5aac0*/  LOP3.LUT R50, R30, 0xff, RZ, 0xc0, !PT ;  /* 0x000000ff1e327812 */ /* 0x000fe200078ec0ff */
[----:B------:R-:W-:Y:S01]  /*5aad0*/  IMAD.U32 R30, R59, 0x10000, RZ ;  /* 0x000100003b1e7824 */ /* 0x000fe200078e00ff */
[----:B------:R-:W-:Y:S02]  /*5aae0*/  LOP3.LUT R42, R97, 0xffff, RZ, 0xc0, !PT ;  /* 0x0000ffff612a7812 */ /* 0x000fe400078ec0ff */
[C---:B------:R-:W-:Y:S02]  /*5aaf0*/  PRMT R40, R29.reuse, 0x3340, R40 ;  /* 0x000033401d287816 */ /* 0x040fe40000000028 */
[----:B------:R-:W-:Y:S01]  /*5ab00*/  LOP3.LUT R34, R29, 0xff, RZ, 0xc0, !PT ;  /* 0x000000ff1d227812 */ /* 0x000fe200078ec0ff */
[----:B------:R-:W-:Y:S01]  /*5ab10*/  IMAD.U32 R29, R56, 0x10000, RZ ;  /* 0x00010000381d7824 */ /* 0x000fe200078e00ff */
[----:B------:R-:W-:-:S02]  /*5ab20*/  PRMT R39, R28, 0x3340, R39 ;  /* 0x000033401c277816 */ /* 0x000fc40000000027 */
[----:B------:R-:W-:Y:S02]  /*5ab30*/  LOP3.LUT R28, R28, 0xff, RZ, 0xc0, !PT ;  /* 0x000000ff1c1c7812 */ /* 0x000fe400078ec0ff */
[C---:B------:R-:W-:Y:S02]  /*5ab40*/  LOP3.LUT R52, R31.reuse, 0xff, RZ, 0xc0, !PT ;  /* 0x000000ff1f347812 */ /* 0x040fe400078ec0ff */
[----:B------:R-:W-:Y:S02]  /*5ab50*/  PRMT R42, R31, 0x3340, R42 ;  /* 0x000033401f2a7816 */ /* 0x000fe4000000002a */
        /* <DEDUP_REMOVED lines=22> */
[----:B------:R-:W-:Y:S02]  /*5acc0*/  LOP3.LUT R43, R70, 0xffff, RZ, 0xc0, !PT ;  /* 0x0000ffff462b7812 */ /* 0x000fe400078ec0ff */
[----:B------:R-:W-:Y:S02]  /*5acd0*/  LOP3.LUT R34, R71, 0xffff, RZ, 0xc0, !PT ;  /* 0x0000ffff47227812 */ /* 0x000fe400078ec0ff */
[----:B------:R-:W-:Y:S02]  /*5ace0*/  LOP3.LUT R30, R69, 0xffff, RZ, 0xc0, !PT ;  /* 0x0000ffff451e7812 */ /* 0x000fe400078ec0ff */
[C---:B------:R-:W-:Y:S02]  /*5acf0*/  PRMT R50, R45.reuse, 0x3340, R50 ;  /* 0x000033402d327816 */ /* 0x040fe40000000032 */
[----:B------:R-:W-:-:S02]  /*5ad00*/  LOP3.LUT R45, R45, 0xff, RZ, 0xc0, !PT ;  /* 0x000000ff2d2d7812 */ /* 0x000fc400078ec0ff */
[C---:B------:R-:W-:Y:S02]  /*5ad10*/  PRMT R43, R34.reuse, 0x3340, R43 ;  /* 0x00003340222b7816 */ /* 0x040fe4000000002b */
        /* <DEDUP_REMOVED lines=32> */
[----:B------:R-:W-:Y:S01]  /*5af20*/  LOP3.LUT R26, R117, 0xffff, RZ, 0xc0, !PT ;  /* 0x0000ffff751a7812 */ /* 0x000fe200078ec0ff */
[----:B------:R-:W-:Y:S01]  /*5af30*/  IMAD R81, R4, 0x1000000, R73 ;  /* 0x0100000004517824 */ /* 0x000fe200078e0249 */
[----:B------:R-:W-:Y:S01]  /*5af40*/  PRMT R59, R59, 0x3340, R24 ;  /* 0x000033403b3b7816 */ /* 0x000fe20000000018 */
[----:B------:R-:W-:Y:S01]  /*5af50*/  SHFL.UP PT, R25, R25, 0x4, RZ ;  /* 0x0480000019197989 */ /* 0x000fe200000e00ff */
[----:B------:R-:W-:-:S02]  /*5af60*/  LOP3.LUT R24, R95, 0xffff, RZ, 0xc0, !PT ;  /* 0x0000ffff5f187812 */ /* 0x000fc400078ec0ff */
        /* <DEDUP_REMOVED lines=11> */
[----:B------:R-:W-:Y:S01]  /*5b020*/  LOP3.LUT R27, R91, 0xff, RZ, 0xc0, !PT ;  /* 0x000000ff5b1b7812 */ /* 0x000fe200078ec0ff */
[----:B------:R-:W-:Y:S01]  /*5b030*/  IMAD R129, R5, 0x1000000, R74 ;  /* 0x0100000005817824 */ /* 0x000fe200078e024a */
[----:B------:R-:W-:Y:S01]  /*5b040*/  LOP3.LUT R4, R92, 0xffff, RZ, 0xc0, !PT ;  /* 0x0000ffff5c047812 */ /* 0x000fe200078ec0ff */
[----:B------:R-:W-:Y:S01]  /*5b050*/  SHFL.UP PT, R24, R76, 0x4, RZ ;  /* 0x048000004c187989 */ /* 0x000fe200000e00ff */
[----:B------:R-:W-:Y:S02]  /*5b060*/  PRMT R37, R37, 0x5410, R54 ;  /* 0x0000541025257816 */ /* 0x000fe40000000036 */
[----:B------:R-:W-:Y:S01]  /*5b070*/  PRMT R36, R36, 0x5410, R55 ;  /* 0x0000541024247816 */ /* 0x000fe20000000037 */
[----:B------:R-:W-:Y:S01]  /*5b080*/  SHFL.UP PT, R26, R26, 0x4, RZ ;  /* 0x048000001a1a7989 */ /* 0x000fe200000e00ff */
[----:B------:R-:W-:Y:S02]  /*5b090*/  PRMT R39, R39, 0x5410, R56 ;  /* 0x0000541027277816 */ /* 0x000fe40000000038 */
[----:B------:R-:W-:Y:S01]  /*5b0a0*/  PRMT R38, R38, 0x5410, R57 ;  /* 0x0000541026267816 */ /* 0x000fe20000000039 */
[----:B------:R0:W-:Y:S01]  /*5b0b0*/  SHFL.UP PT, R30, R82, 0x4, RZ ;  /* 0x04800000521e7989 */ /* 0x0001e200000e00ff */
[----:B------:R-:W-:Y:S01]  /*5b0c0*/  PRMT R75, R29, 0x3340, R5 ;  /* 0x000033401d4b7816 */ /* 0x000fe20000000005 */
[----:B------:R-:W-:Y:S01]  /*5b0d0*/  IMAD R5, R4, 0x1000000, R45 ;  /* 0x0100000004057824 */ /* 0x000fe200078e022d */
[----:B------:R-:W-:Y:S01]  /*5b0e0*/  PRMT R77, R90, 0x7604, R27 ;  /* 0x000076045a4d7816 */ /* 0x000fe2000000001b */
[----:B------:R-:W-:Y:S01]  /*5b0f0*/  STL.128 [R1+0x370], R36 ;  /* 0x0003702401007387 */ /* 0x000fe20000100c00 */
[----:B------:R-:W-:-:S02]  /*5b100*/  PRMT R74, R28, 0x3340, R4 ;  /* 0x000033401c4a7816 */ /* 0x000fc40000000004 */
[----:B------:R-:W-:Y:S01]  /*5b110*/  PRMT R47, R47, 0x5410, R52 ;  /* 0x000054102f2f7816 */ /* 0x000fe20000000034 */
[----:B------:R-:W1:Y:S01]  /*5b120*/  SHFL.UP PT, R27, R79, 0x4, RZ ;  /* 0x048000004f1b7989 */ /* 0x000e6200000e00ff */
[----:B------:R-:W-:Y:S02]  /*5b130*/  PRMT R46, R46, 0x5410, R53 ;  /* 0x000054102e2e7816 */ /* 0x000fe40000000035 */
[----:B------:R-:W-:Y:S01]  /*5b140*/  PRMT R41, R41, 0x5410, R58 ;  /* 0x0000541029297816 */ /* 0x000fe2000000003a */
[----:B------:R-:W-:Y:S01]  /*5b150*/  SHFL.UP PT, R28, R80, 0x4, RZ ;  /* 0x04800000501c7989 */ /* 0x000fe200000e00ff */
[----:B------:R-:W-:Y:S02]  /*5b160*/  PRMT R40, R40, 0x5410, R59 ;  /* 0x0000541028287816 */ /* 0x000fe4000000003b */
[----:B------:R-:W-:Y:S01]  /*5b170*/  PRMT R43, R43, 0x5410, R78 ;  /* 0x000054102b2b7816 */ /* 0x000fe2000000004e */
[----:B------:R2:W-:Y:S01]  /*5b180*/  SHFL.UP PT, R29, R81, 0x4, RZ ;  /* 0x04800000511d7989 */ /* 0x0005e200000e00ff */
[----:B------:R-:W-:-:S02]  /*5b190*/  PRMT R42, R42, 0x5410, R73 ;  /* 0x000054102a2a7816 */ /* 0x000fc40000000049 */
[----:B------:R-:W-:Y:S01]  /*5b1a0*/  PRMT R51, R51, 0x5410, R74 ;  /* 0x0000541033337816 */ /* 0x000fe2000000004a */
[----:B------:R-:W-:Y:S01]  /*5b1b0*/  SHFL.UP PT, R31, R31, 0x4, RZ ;  /* 0x048000001f1f7989 */ /* 0x000fe200000e00ff */
[----:B------:R-:W-:Y:S02]  /*5b1c0*/  PRMT R50, R50, 0x5410, R75 ;  /* 0x0000541032327816 */ /* 0x000fe4000000004b */
[----:B------:R-:W-:Y:S01]  /*5b1d0*/  ISETP.NE.U32.AND P1, PT, R164, RZ, PT ;  /* 0x000000ffa400720c */ /* 0x000fe20003f25070 */
[----:B------:R-:W-:Y:S01]  /*5b1e0*/  SHFL.UP PT, R45, R3, 0x4, RZ ;  /* 0x04800000032d7989 */ /* 0x000fe200000e00ff */
[----:B0-----:R-:W-:Y:S02]  /*5b1f0*/  PRMT R82, R89, 0x7610, R82 ;  /* 0x0000761059527816 */ /* 0x001fe40000000052 */
[----:B------:R-:W-:Y:S01]  /*5b200*/  ISETP.NE.AND.EX P1, PT, R165, RZ, PT, P1 ;  /* 0x000000ffa500720c */ /* 0x000fe20003f25310 */
[----:B------:R-:W-:Y:S01]  /*5b210*/  SHFL.UP PT, R36, R49, 0x4, RZ ;  /* 0x0480000031247989 */ /* 0x000fe200000e00ff */
[----:B--2---:R-:W-:-:S02]  /*5b220*/  PRMT R81, R88, 0x7610, R81 ;  /* 0x0000761058517816 */ /* 0x004fc40000000051 */
[----:B------:R-:W-:Y:S01]  /*5b230*/  PRMT R80, R87, 0x7610, R80 ;  /* 0x0000761057507816 */ /* 0x000fe20000000050 */
[----:B------:R-:W0:Y:S01]  /*5b240*/  SHFL.UP PT, R77, R77, 0x4, RZ ;  /* 0x048000004d4d7989 */ /* 0x000e2200000e00ff */
        /* <DEDUP_REMOVED lines=8> */
[----:B------:R-:W-:Y:S01]  /*5b2d0*/  STL.128 [R1+0x380], R40 ;  /* 0x0003802801007387 */ /* 0x000fe20000100c00 */
        /* <DEDUP_REMOVED lines=8> */
[----:B-1----:R-:W-:Y:S01]  /*5b360*/  STL.128 [R1+0x10], R24 ;  /* 0x0000101801007387 */ /* 0x002fe20000100c00 */
[----:B0-----:R-:W-:Y:S02]  /*5b370*/  SHF.R.U32.HI R52, RZ, 0x8, R77 ;  /* 0x00000008ff347819 */ /* 0x001fe4000001164d */
[----:B------:R-:W-:Y:S01]  /*5b380*/  PRMT R153, R120, 0x7610, R153 ;  /* 0x0000761078997816 */ /* 0x000fe20000000099 */
[----:B------:R-:W-:Y:S01]  /*5b390*/  STL.128 [R1+0x20], R28 ;  /* 0x0000201c01007387 */ /* 0x000fe20000100c00 */
[--C-:B------:R-:W-:Y:S02]  /*5b3a0*/  PRMT R52, R52, 0x7604, R77.reuse ;  /* 0x0000760434347816 */ /* 0x100fe4000000004d */
[----:B------:R-:W-:Y:S01]  /*5b3b0*/  PRMT R77, R84, 0x7610, R77 ;  /* 0x00007610544d7816 */ /* 0x000fe2000000004d */
[----:B------:R-:W-:Y:S01]  /*5b3c0*/  STL.128 [R1], R32 ;  /* 0x0000002001007387 */ /* 0x000fe20000100c00 */
[----:B------:R-:W-:-:S02]  /*5b3d0*/  PRMT R152, R119, 0x7610, R152 ;  /* 0x0000761077987816 */ /* 0x000fc40000000098 */
[----:B------:R-:W-:Y:S01]  /*5b3e0*/  PRMT R151, R118, 0x7610, R151 ;  /* 0x0000761076977816 */ /* 0x000fe20000000097 */
[----:B------:R-:W-:Y:S01]  /*5b3f0*/  STL.64 [R1+0x40], R44 ;  /* 0x0000402c01007387 */ /* 0x000fe20000100a00 */
[----:B------:R-:W-:Y:S02]  /*5b400*/  PRMT R150, R117, 0x7610, R150 ;  /* 0x0000761075967816 */ /* 0x000fe40000000096 */
[----:B------:R-:W-:Y:S01]  /*5b410*/  PRMT R149, R116, 0x7610, R149 ;  /* 0x0000761074957816 */ /* 0x000fe20000000095 */
[----:B------:R-:W-:Y:S01]  /*5b420*/  STL [R1+0x3c], R36 ;  /* 0x00003c2401007387 */ /* 0x000fe20000100800 */
[----:B------:R-:W-:Y:S02]  /*5b430*/  PRMT R148, R115, 0x7610, R148 ;  /* 0x0000761073947816 */ /* 0x000fe40000000094 */
[----:B------:R-:W-:Y:S01]  /*5b440*/  PRMT R147, R114, 0x7610, R147 ;  /* 0x0000761072937816 */ /* 0x000fe20000000093 */
[----:B------:R0:W-:Y:S01]  /*5b450*/  STL.U16 [R1+0x38], R52 ;  /* 0x0000383401007387 */ /* 0x0001e20000100400 */
[----:B------:R-:W-:-:S02]  /*5b460*/  PRMT R146, R107, 0x7610, R146 ;  /* 0x000076106b927816 */ /* 0x000fc40000000092 */
[----:B------:R-:W-:Y:S01]  /*5b470*/  PRMT R145, R106, 0x7610, R145 ;  /* 0x000076106a917816 */ /* 0x000fe20000000091 */
[----:B--2---:R1:W-:Y:S01]  /*5b480*/  STL.64 [R1+0x30], R4 ;  /* 0x0000300401007387 */ /* 0x0043e20000100a00 */
[----:B------:R-:W-:Y:S02]  /*5b490*/  PRMT R144, R105, 0x7610, R144 ;  /* 0x0000761069907816 */ /* 0x000fe40000000090 */
[----:B------:R-:W-:Y:S02]  /*5b4a0*/  PRMT R143, R104, 0x7610, R143 ;  /* 0x00007610688f7816 */ /* 0x000fe4000000008f */
[----:B------:R-:W-:Y:S01]  /*5b4b0*/  PRMT R142, R103, 0x7610, R142 ;  /* 0x00007610678e7816 */ /* 0x000fe2000000008e */
[----:B0-----:R-:W-:Y:S01]  /*5b4c0*/  IMAD.MOV.U32 R52, RZ, RZ, R49 ;  /* 0x000000ffff347224 */ /* 0x001fe200078e0031 */
[----:B------:R-:W-:Y:S02]  /*5b4d0*/  PRMT R141, R102, 0x7610, R141 ;  /* 0x00007610668d7816 */ /* 0x000fe4000000008d */
[----:B------:R-:W-:-:S02]  /*5b4e0*/  PRMT R140, R101, 0x7610, R140 ;  /* 0x00007610658c7816 */ /* 0x000fc4000000008c */
[----:B------:R-:W-:Y:S01]  /*5b4f0*/  PRMT R139, R100, 0x7610, R139 ;  /* 0x00007610648b7816 */ /* 0x000fe2000000008b */
[----:B-1----:R-:W-:Y:S01]  /*5b500*/  IMAD.MOV.U32 R4, RZ, RZ, R2 ;  /* 0x000000ffff047224 */ /* 0x002fe200078e0002 */
        /* <DEDUP_REMOVED lines=28> */
.L_x_1170:
[----:B0-----:R-:W-:-:S06]  /*5b6d0*/  IMAD.IADD R4, R1, 0x1, R26 ;  /* 0x0000000101047824 */ /* 0x001fcc00078e021a */
[----:B------:R-:W2:Y:S01]  /*5b6e0*/  LDL.U8 R4, [R4+0x48] ;  /* 0x0000480004047983 */ /* 0x000ea20000100000 */
[----:B------:R-:W-:Y:S02]  /*5b6f0*/  IMAD.MOV.U32 R5, RZ, RZ, R26 ;  /* 0x000000ffff057224 */ /* 0x000fe400078e001a */
[----:B------:R-:W-:Y:S01]  /*5b700*/  VIADD R26, R26, 0x1 ;  /* 0x000000011a1a7836 */ /* 0x000fe20000000000 */
[----:B--2---:R-:W-:-:S13]  /*5b710*/  ISETP.NE.AND P1, PT, R4, RZ, PT ;  /* 0x000000ff0400720c */ /* 0x004fda0003f25270 */
[----:B------:R-:W-:Y:S05]  /*5b720*/  @P1 BRA `(.L_x_1170) ;  /* 0xfffffffc00e81947 */ /* 0x000fea000383ffff */
[----:B------:R-:W-:Y:S05]  /*5b730*/  BSYNC.RECONVERGENT B1 ;  /* 0x0000000000017941 */ /* 0x000fea0003800200 */
.L_x_1169:
[----:B------:R-:W-:Y:S01]  /*5b740*/  LOP3.LUT P1, RZ, R34, 0xff, RZ, 0xc0, !PT ;  /* 0x000000ff22ff7812 */ /* 0x000fe2000782c0ff */
[----:B------:R-:W-:Y:S01]  /*5b750*/  BSSY.RECONVERGENT B1, `(.L_x_1171) ;  /* 0x0000010000017945 */ /* 0x000fe20003800200 */
[----:B------:R-:W-:-:S11]  /*5b760*/  IMAD.MOV.U32 R4, RZ, RZ, R5 ;  /* 0x000000ffff047224 */ /* 0x000fd600078e0005 */
[----:B------:R-:W-:Y:S05]  /*5b770*/  @!P1 BRA `(.L_x_1172) ;  /* 0x0000000000349947 */ /* 0x000fea0003800000 */
[----:B------:R-:W-:Y:S01]  /*5b780*/  BSSY.RECONVERGENT B2, `(.L_x_1173) ;  /* 0x000000b000027945 */ /* 0x000fe20003800200 */
[----:B------:R-:W-:-:S07]  /*5b790*/  IMAD.MOV.U32 R4, RZ, RZ, RZ ;  /* 0x000000ffff047224 */ /* 0x000fce00078e00ff */
.L_x_1174:
        /* <DEDUP_REMOVED lines=10> */
.L_x_1173:
[----:B------:R-:W-:-:S07]  /*5b840*/  IMAD.MOV.U32 R4, RZ, RZ, R25 ;  /* 0x000000ffff047224 */ /* 0x000fce00078e0019 */
.L_x_1172:
[----:B------:R-:W-:Y:S05]  /*5b850*/  BSYNC.RECONVERGENT B1 ;  /* 0x0000000000017941 */ /* 0x000fea0003800200 */
.L_x_1171:
[----:B------:R-:W-:Y:S01]  /*5b860*/  IMAD.IADD R5, R1, 0x1, R4 ;  /* 0x0000000101057824 */ /* 0x000fe200078e0204 */
[----:B------:R-:W-:Y:S01]  /*5b870*/  BSSY.RECONVERGENT B1, `(.L_x_1175) ;  /* 0x0000009000017945 */ /* 0x000fe20003800200 */
[----:B------:R-:W-:-:S03]  /*5b880*/  IMAD.MOV.U32 R4, RZ, RZ, RZ ;  /* 0x000000ffff047224 */ /* 0x000fc600078e00ff */
[----:B------:R0:W-:Y:S04]  /*5b890*/  STL.U8 [R5+0x49], RZ ;  /* 0x000049ff05007387 */ /* 0x0001e80000100000 */
.L_x_1176:
[----:B------:R-:W-:-:S05]  /*5b8a0*/  IMAD.IADD R24, R1, 0x1, R4 ;  /* 0x0000000101187824 */ /* 0x000fca00078e0204 */
[----:B0-----:R-:W2:Y:S02]  /*5b8b0*/  LDL.U8 R5, [R24+0x48] ;  /* 0x0000480018057983 */ /* 0x001ea40000100000 */
[----:B--2---:R-:W-:Y:S01]  /*5b8c0*/  ISETP.NE.AND P1, PT, R5, RZ, PT ;  /* 0x000000ff0500720c */ /* 0x004fe20003f25270 */
[----:B------:R-:W-:Y:S02]  /*5b8d0*/  IMAD.MOV.U32 R5, RZ, RZ, R4 ;  /* 0x000000ffff057224 */ /* 0x000fe400078e0004 */
[----:B------:R-:W-:-:S10]  /*5b8e0*/  VIADD R4, R4, 0x1 ;  /* 0x0000000104047836 */ /* 0x000fd40000000000 */
[----:B------:R-:W-:Y:S05]  /*5b8f0*/  @P1 BRA `(.L_x_1176) ;  /* 0xfffffffc00e81947 */ /* 0x000fea000383ffff */
[----:B------:R-:W-:Y:S05]  /*5b900*/  BSYNC.RECONVERGENT B1 ;  /* 0x0000000000017941 */ /* 0x000fea0003800200 */
.L_x_1175:
[----:B------:R-:W-:Y:S01]  /*5b910*/  LOP3.LUT P1, RZ, R89, 0xff, RZ, 0xc0, !PT ;  /* 0x000000ff59ff7812 */ /* 0x000fe2000782c0ff */
[----:B------:R-:W-:Y:S01]  /*5b920*/  BSSY.RECONVERGENT B1, `(.L_x_1177) ;  /* 0x0000010000017945 */ /* 0x000fe20003800200 */
[----:B------:R-:W-:-:S11]  /*5b930*/  IMAD.MOV.U32 R4, RZ, RZ, R5 ;  /* 0x000000ffff047224 */ /* 0x000fd600078e0005 */
[----:B------:R-:W-:Y:S05]  /*5b940*/  @!P1 BRA `(.L_x_1178) ;  /* 0x0000000000349947 */ /* 0x000fea0003800000 */
[----:B------:R-:W-:Y:S01]  /*5b950*/  BSSY.RECONVERGENT B2, `(.L_x_1179) ;  /* 0x000000b000027945 */ /* 0x000fe20003800200 */
[----:B------:R-:W-:-:S07]  /*5b960*/  IMAD.MOV.U32 R4, RZ, RZ, RZ ;  /* 0x000000ffff047224 */ /* 0x000fce00078e00ff */
.L_x_1180:
        /* <DEDUP_REMOVED lines=10> */
.L_x_1179:
[----:B------:R-:W-:-:S07]  /*5ba10*/  IMAD.MOV.U32 R4, RZ, RZ, R25 ;  /* 0x000000ffff047224 */ /* 0x000fce00078e0019 */
.L_x_1178:
[----:B------:R-:W-:Y:S05]  /*5ba20*/  BSYNC.RECONVERGENT B1 ;  /* 0x0000000000017941 */ /* 0x000fea0003800200 */
.L_x_1177:
        /* <DEDUP_REMOVED lines=71> */
.L_x_1168:
[----:B------:R-:W-:Y:S05]  /*5bea0*/  BSYNC.RECONVERGENT B0 ;  /* 0x0000000000007941 */ /* 0x000fea0003800200 */
.L_x_1167:
        /* <DEDUP_REMOVED lines=61> */
.L_x_1182:
[----:B------:R-:W-:Y:S05]  /*5c280*/  BSYNC.RECONVERGENT B0 ;  /* 0x0000000000007941 */ /* 0x000fea0003800200 */
.L_x_1181:
        /* <DEDUP_REMOVED lines=8> */
[----:B------:R-:W-:Y:S01]  /*5c310*/  LOP3.LUT R31, R160, 0xffff, RZ, 0xc0, !PT ;  /* 0x0000ffffa01f7812 */ /* 0x000fe200078ec0ff */
[----:B------:R-:W-:Y:S01]  /*5c320*/  BSSY.RECONVERGENT B0, `(.L_x_1183) ;  /* 0x0000178000007945 */ /* 0x000fe20003800200 */
[----:B------:R-:W-:Y:S01]  /*5c330*/  PRMT R24, R81, 0x7604, R24 ;  /* 0x0000760451187816 */ /* 0x000fe20000000018 */
[----:B------:R0:W-:Y:S01]  /*5c340*/  STL.64 [R1+0x360], R2 ;  /* 0x0003600201007387 */ /* 0x0001e20000100a00 */
[----:B------:R-:W-:-:S02]  /*5c350*/  LOP3.LUT R27, R26, 0xff0000, RZ, 0xc0, !PT ;  /* 0x00ff00001a1b7812 */ /* 0x000fc400078ec0ff */
[----:B------:R-:W-:Y:S01]  /*5c360*/  LOP3.LUT R32, R161, 0xffff, RZ, 0xc0, !PT ;  /* 0x0000ffffa1207812 */ /* 0x000fe200078ec0ff */
[----:B------:R-:W-:Y:S01]  /*5c370*/  STL.64 [R1+0x3a0], R4 ;  /* 0x0003a00401007387 */ /* 0x000fe20000100a00 */
[----:B------:R-:W-:Y:S01]  /*5c380*/  PRMT R46, R25, 0x3340, R46 ;  /* 0x00003340192e7816 */ /* 0x000fe2000000002e */
[----:B------:R-:W-:Y:S01]  /*5c390*/  IMAD.IADD R26, R24, 0x1, R27 ;  /* 0x00000001181a7824 */ /* 0x000fe200078e021b */
[----:B------:R-:W-:Y:S02]  /*5c3a0*/  LOP3.LUT R29, R156, 0xffff, RZ, 0xc0, !PT ;  /* 0x0000ffff9c1d7812 */ /* 0x000fe400078ec0ff */
[----:B------:R-:W-:Y:S02]  /*5c3b0*/  LOP3.LUT R30, R157, 0xffff, RZ, 0xc0, !PT ;  /* 0x0000ffff9d1e7812 */ /* 0x000fe400078ec0ff */
[----:B------:R-:W-:Y:S02]  /*5c3c0*/  LOP3.LUT R24, R155, 0xffff, RZ, 0xc0, !PT ;  /* 0x0000ffff9b187812 */ /* 0x000fe400078ec0ff */
[----:B0-----:R-:W-:-:S02]  /*5c3d0*/  LOP3.LUT R2, R159, 0xffff, RZ, 0xc0, !PT ;  /* 0x0000ffff9f027812 */ /* 0x001fc400078ec0ff */
[----:B------:R-:W-:Y:S02]  /*5c3e0*/  PRMT R34, R129, 0x7604, R130 ;  /* 0x0000760481227816 */ /* 0x000fe40000000082 */
        /* <DEDUP_REMOVED lines=8> */
[----:B------:R-:W-:Y:S01]  /*5c470*/  PRMT R37, R30, 0x3340, R29 ;  /* 0x000033401e257816 */ /* 0x000fe2000000001d */
[----:B------:R-:W-:Y:S01]  /*5c480*/  IMAD.U32 R29, R2, 0x10000, RZ ;  /* 0x00010000021d7824 */ /* 0x000fe200078e00ff */
[----:B------:R-:W-:Y:S01]  /*5c490*/  LOP3.LUT R31, R30, 0xff, RZ, 0xc0, !PT ;  /* 0x000000ff1e1f7812 */ /* 0x000fe200078ec0ff */
[----:B------:R-:W-:Y:S01]  /*5c4a0*/  IMAD.U32 R30, R24, 0x10000, RZ ;  /* 0x00010000181e7824 */ /* 0x000fe200078e00ff */
[----:B------:R-:W-:Y:S01]  /*5c4b0*/  PRMT R47, R28, 0x3340, R27 ;  /* 0x000033401c2f7816 */ /* 0x000fe2000000001b */
[----:B0-----:R-:W-:Y:S01]  /*5c4c0*/  IMAD.U32 R34, R67, 0x10000, RZ ;  /* 0x0001000043227824 */ /* 0x001fe200078e00ff */
[----:B------:R-:W-:-:S02]  /*5c4d0*/  PRMT R38, R3, 0x3340, R38 ;  /* 0x0000334003267816 */ /* 0x000fc40000000026 */
[----:B------:R-:W-:Y:S01]  /*5c4e0*/  LOP3.LUT R33, R3, 0xff, RZ, 0xc0, !PT ;  /* 0x000000ff03217812 */ /* 0x000fe200078ec0ff */
[----:B------:R-:W-:Y:S01]  /*5c4f0*/  IMAD.U32 R3, R25, 0x10000, RZ ;  /* 0x0001000019037824 */ /* 0x000fe200078e00ff */
[----:B------:R-:W-:Y:S02]  /*5c500*/  LOP3.LUT R27, R32, 0xff, RZ, 0xc0, !PT ;  /* 0x000000ff201b7812 */ /* 0x000fe400078ec0ff */
[----:B------:R-:W-:Y:S02]  /*5c510*/  LOP3.LUT R28, R28, 0xff, RZ, 0xc0, !PT ;  /* 0x000000ff1c1c7812 */ /* 0x000fe400078ec0ff */
[----:B------:R-:W-:Y:S02]  /*5c520*/  PRMT R27, R160, 0x7604, R27 ;  /* 0x00007604a01b7816 */ /* 0x000fe4000000001b */
[----:B------:R-:W-:Y:S02]  /*5c530*/  LOP3.LUT R44, R29, 0xff0000, RZ, 0xc0, !PT ;  /* 0x00ff00001d2c7812 */ /* 0x000fe400078ec0ff */
[----:B------:R-:W-:-:S02]  /*5c540*/  PRMT R31, R156, 0x7604, R31 ;  /* 0x000076049c1f7816 */ /* 0x000fc4000000001f */
[----:B------:R-:W-:Y:S01]  /*5c550*/  LOP3.LUT R30, R30, 0xff0000, RZ, 0xc0, !PT ;  /* 0x00ff00001e1e7812 */ /* 0x000fe200078ec0ff */
[----:B------:R-:W-:Y:S01]  /*5c560*/  IMAD.IADD R44, R27, 0x1, R44 ;  /* 0x000000011b2c7824 */ /* 0x000fe200078e022c */
[----:B------:R-:W-:Y:S02]  /*5c570*/  PRMT R28, R77, 0x7604, R28 ;  /* 0x000076044d1c7816 */ /* 0x000fe4000000001c */
[----:B------:R-:W-:Y:S02]  /*5c580*/  LOP3.LUT R3, R3, 0xff0000, RZ, 0xc0, !PT ;  /* 0x00ff000003037812 */ /* 0x000fe400078ec0ff */
[----:B------:R-:W-:Y:S01]  /*5c590*/  PRMT R32, R152, 0x7604, R33 ;  /* 0x0000760498207816 */ /* 0x000fe20000000021 */
[----:B------:R-:W-:Y:S01]  /*5c5a0*/  IMAD.IADD R33, R31, 0x1, R30 ;  /* 0x000000011f217824 */ /* 0x000fe200078e021e */
        /* <DEDUP_REMOVED lines=8> */
[----:B------:R-:W-:Y:S02]  /*5c630*/  LOP3.LUT R69, R143, 0xffff, RZ, 0xc0, !PT ;  /* 0x0000ffff8f457812 */ /* 0x000fe400078ec0ff */
[----:B------:R-:W-:-:S02]  /*5c640*/  LOP3.LUT R3, R135, 0xffff, RZ, 0xc0, !PT ;  /* 0x0000ffff87037812 */ /* 0x000fc400078ec0ff */
[----:B------:R-:W-:Y:S02]  /*5c650*/  LOP3.LUT R39, R148, 0xffff, RZ, 0xc0, !PT ;  /* 0x0000ffff94277812 */ /* 0x000fe400078ec0ff */
[----:B------:R-:W-:Y:S01]  /*5c660*/  LOP3.LUT R28, R149, 0xffff, RZ, 0xc0, !PT ;  /* 0x0000ffff951c7812 */ /* 0x000fe200078ec0ff */
[----:B------:R-:W-:Y:S01]  /*5c670*/  IMAD.U32 R50, R3, 0x10000, RZ ;  /* 0x0001000003327824 */ /* 0x000fe200078e00ff */
[----:B------:R-:W-:Y:S02]  /*5c680*/  LOP3.LUT R66, R147, 0xffff, RZ, 0xc0, !PT ;  /* 0x0000ffff93427812 */ /* 0x000fe400078ec0ff */
[----:B------:R-:W-:Y:S02]  /*5c690*/  LOP3.LUT R40, R144, 0xffff, RZ, 0xc0, !PT ;  /* 0x0000ffff90287812 */ /* 0x000fe400078ec0ff */
[----:B------:R-:W-:Y:S02]  /*5c6a0*/  LOP3.LUT R29, R145, 0xffff, RZ, 0xc0, !PT ;  /* 0x0000ffff911d7812 */ /* 0x000fe400078ec0ff */
[----:B------:R-:W-:-:S02]  /*5c6b0*/  PRMT R42, R31, 0x3340, R42 ;  /* 0x000033401f2a7816 */ /* 0x000fc4000000002a */
[----:B------:R-:W-:Y:S01]  /*5c6c0*/  LOP3.LUT R51, R31, 0xff, RZ, 0xc0, !PT ;  /* 0x000000ff1f337812 */ /* 0x000fe200078ec0ff */
[----:B------:R-:W-:Y:S01]  /*5c6d0*/  IMAD.U32 R31, R27, 0x10000, RZ ;  /* 0x000100001b1f7824 */ /* 0x000fe200078e00ff */
[C---:B------:R-:W-:Y:S02]  /*5c6e0*/  PRMT R41, R30.reuse, 0x3340, R41 ;  /* 0x000033401e297816 */ /* 0x040fe40000000029 */
[----:B------:R-:W-:Y:S01]  /*5c6f0*/  LOP3.LUT R45, R30, 0xff, RZ, 0xc0, !PT ;  /* 0x000000ff1e2d7812 */ /* 0x000fe200078ec0ff */
[----:B------:R-:W-:Y:S01]  /*5c700*/  IMAD.U32 R30, R69, 0x10000, RZ ;  /* 0x00010000451e7824 */ /* 0x000fe200078e00ff */
[C---:B------:R-:W-:Y:S02]  /*5c710*/  PRMT R39, R28.reuse, 0x3340, R39 ;  /* 0x000033401c277816 */ /* 0x040fe40000000027 */
        /* <DEDUP_REMOVED lines=106> */
[----:B------:R-:W-:Y:S01]  /*5cdc0*/  SHFL.UP PT, R30, R89, 0x8, RZ ;  /* 0x05000000591e7989 */ /* 0x000fe200000e00ff */
[----:B------:R-:W-:-:S02]  /*5cdd0*/  ISETP.NE.U32.AND P1, PT, R162, RZ, PT ;  /* 0x000000ffa200720c */ /* 0x000fc40003f25070 */
[----:B------:R-:W-:Y:S01]  /*5cde0*/  PRMT R64, R81, 0x7610, R64 ;  /* 0x0000761051407816 */ /* 0x000fe20000000040 */
[----:B------:R-:W-:Y:S01]  /*5cdf0*/  SHFL.UP PT, R45, R5, 0x8, RZ ;  /* 0x05000000052d7989 */ /* 0x000fe200000e00ff */
[----:B------:R-:W-:Y:S02]  /*5ce00*/  ISETP.NE.AND.EX P1, PT, R163, RZ, PT, P1 ;  /* 0x000000ffa300720c */ /* 0x000fe40003f25310 */
[----:B------:R-:W-:Y:S01]  /*5ce10*/  PRMT R65, R80, 0x7610, R65 ;  /* 0x0000761050417816 */ /* 0x000fe20000000041 */
[----:B------:R-:W-:Y:S01]  /*5ce20*/  SHFL.UP PT, R36, R52, 0x8, RZ ;  /* 0x0500000034247989 */ /* 0x000fe200000e00ff */
[----:B------:R-:W-:Y:S02]  /*5ce30*/  PRMT R66, R79, 0x7610, R66 ;  /* 0x000076104f427816 */ /* 0x000fe40000000042 */
[----:B------:R-:W-:Y:S01]  /*5ce40*/  PRMT R67, R78, 0x7610, R67 ;  /* 0x000076104e437816 */ /* 0x000fe20000000043 */
[----:B------:R-:W1:Y:S01]  /*5ce50*/  SHFL.UP PT, R84, R84, 0x8, RZ ;  /* 0x0500000054547989 */ /* 0x000e6200000e00ff */
[----:B------:R-:W-:-:S02]  /*5ce60*/  PRMT R68, R77, 0x7610, R68 ;  /* 0x000076104d447816 */ /* 0x000fc40000000044 */
[----:B------:R-:W-:Y:S01]  /*5ce70*/  PRMT R69, R76, 0x7610, R69 ;  /* 0x000076104c457816 */ /* 0x000fe20000000045 */
[----:B------:R2:W-:Y:S01]  /*5ce80*/  SHFL.UP PT, R2, R90, 0x8, RZ ;  /* 0x050000005a027989 */ /* 0x0005e200000e00ff */
[----:B------:R-:W-:Y:S02]  /*5ce90*/  PRMT R70, R75, 0x7610, R70 ;  /* 0x000076104b467816 */ /* 0x000fe40000000046 */
[----:B------:R-:W-:Y:S01]  /*5cea0*/  PRMT R91, R160, 0x7610, R91 ;  /* 0x00007610a05b7816 */ /* 0x000fe2000000005b */
[----:B------:R-:W3:Y:S01]  /*5ceb0*/  SHFL.UP PT, R3, R3, 0x8, RZ ;  /* 0x0500000003037989 */ /* 0x000ee200000e00ff */
[----:B------:R-:W-:Y:S02]  /*5cec0*/  PRMT R92, R159, 0x7610, R92 ;  /* 0x000076109f5c7816 */ /* 0x000fe4000000005c */
[----:B------:R-:W-:Y:S01]  /*5ced0*/  PRMT R93, R158, 0x7610, R93 ;  /* 0x000076109e5d7816 */ /* 0x000fe2000000005d */
[----:B------:R-:W-:Y:S01]  /*5cee0*/  STL.128 [R1+0x380], R40 ;  /* 0x0003802801007387 */ /* 0x000fe20000100c00 */
[----:B--2---:R-:W-:-:S02]  /*5cef0*/  PRMT R90, R161, 0x7610, R90 ;  /* 0x00007610a15a7816 */ /* 0x004fc4000000005a */
        /* <DEDUP_REMOVED lines=23> */
[----:B------:R0:W-:Y:S01]  /*5d070*/  STL.U16 [R1+0x38], R60 ;  /* 0x0000383c01007387 */ /* 0x0001e20000100400 */
[----:B------:R-:W-:Y:S02]  /*5d080*/  PRMT R107, R144, 0x7610, R107 ;  /* 0x00007610906b7816 */ /* 0x000fe4000000006b */
[----:B------:R-:W-:Y:S01]  /*5d090*/  PRMT R114, R143, 0x7610, R114 ;  /* 0x000076108f727816 */ /* 0x000fe20000000072 */
[----:B---3--:R1:W-:Y:S01]  /*5d0a0*/  STL.64 [R1+0x30], R2 ;  /* 0x0000300201007387 */ /* 0x0083e20000100a00 */
[----:B------:R-:W-:-:S02]  /*5d0b0*/  PRMT R115, R142, 0x7610, R115 ;  /* 0x000076108e737816 */ /* 0x000fc40000000073 */
[----:B------:R-:W-:Y:S02]  /*5d0c0*/  PRMT R116, R141, 0x7610, R116 ;  /* 0x000076108d747816 */ /* 0x000fe40000000074 */
[----:B------:R-:W-:Y:S02]  /*5d0d0*/  PRMT R117, R140, 0x7610, R117 ;  /* 0x000076108c757816 */ /* 0x000fe40000000075 */
[----:B0-----:R-:W-:Y:S02]  /*5d0e0*/  PRMT R60, R82, 0x7610, R60 ;  /* 0x00007610523c7816 */ /* 0x001fe4000000003c */
        /* <DEDUP_REMOVED lines=30> */
.L_x_1186:
[----:B0-----:R-:W-:-:S06]  /*5d2d0*/  IMAD.IADD R2, R1, 0x1, R26 ;  /* 0x0000000101027824 */ /* 0x001fcc00078e021a */
[----:B------:R-:W2:Y:S01]  /*5d2e0*/  LDL.U8 R2, [R2+0x48] ;  /* 0x0000480002027983 */ /* 0x000ea20000100000 */
[----:B------:R-:W-:Y:S02]  /*5d2f0*/  IMAD.MOV.U32 R3, RZ, RZ, R26 ;  /* 0x000000ffff037224 */ /* 0x000fe400078e001a */
[----:B------:R-:W-:Y:S01]  /*5d300*/  VIADD R26, R26, 0x1 ;  /* 0x000000011a1a7836 */ /* 0x000fe20000000000 */
[----:B--2---:R-:W-:-:S13]  /*5d310*/  ISETP.NE.AND P1, PT, R2, RZ, PT ;  /* 0x000000ff0200720c */ /* 0x004fda0003f25270 */
[----:B------:R-:W-:Y:S05]  /*5d320*/  @P1 BRA `(.L_x_1186) ;  /* 0xfffffffc00e81947 */ /* 0x000fea000383ffff */
[----:B------:R-:W-:Y:S05]  /*5d330*/  BSYNC.RECONVERGENT B1 ;  /* 0x0000000000017941 */ /* 0x000fea0003800200 */
.L_x_1185:
[----:B------:R-:W-:Y:S01]  /*5d340*/  LOP3.LUT P1, RZ, R34, 0xff, RZ, 0xc0, !PT ;  /* 0x000000ff22ff7812 */ /* 0x000fe2000782c0ff */
[----:B------:R-:W-:Y:S01]  /*5d350*/  BSSY.RECONVERGENT B1, `(.L_x_1187) ;  /* 0x0000010000017945 */ /* 0x000fe20003800200 */
[----:B------:R-:W-:-:S11]  /*5d360*/  IMAD.MOV.U32 R2, RZ, RZ, R3 ;  /* 0x000000ffff027224 */ /* 0x000fd600078e0003 */
[----:B------:R-:W-:Y:S05]  /*5d370*/  @!P1 BRA `(.L_x_1188) ;  /* 0x0000000000349947 */ /* 0x000fea0003800000 */
[----:B------:R-:W-:Y:S01]  /*5d380*/  BSSY.RECONVERGENT B2, `(.L_x_1189) ;  /* 0x000000b000027945 */ /* 0x000fe20003800200 */
[----:B------:R-:W-:-:S07]  /*5d390*/  IMAD.MOV.U32 R2, RZ, RZ, RZ ;  /* 0x000000ffff027224 */ /* 0x000fce00078e00ff */
.L_x_1190:
        /* <DEDUP_REMOVED lines=10> */
.L_x_1189:
[----:B------:R-:W-:-:S07]  /*5d440*/  IMAD.MOV.U32 R2, RZ, RZ, R25 ;  /* 0x000000ffff027224 */ /* 0x000fce00078e0019 */
.L_x_1188:
[----:B------:R-:W-:Y:S05]  /*5d450*/  BSYNC.RECONVERGENT B1 ;  /* 0x0000000000017941 */ /* 0x000fea0003800200 */
.L_x_1187:
[----:B------:R-:W-:Y:S01]  /*5d460*/  IMAD.IADD R3, R1, 0x1, R2 ;  /* 0x0000000101037824 */ /* 0x000fe200078e0202 */
[----:B------:R-:W-:Y:S01]  /*5d470*/  BSSY.RECONVERGENT B1, `(.L_x_1191) ;  /* 0x0000009000017945 */ /* 0x000fe20003800200 */
[----:B------:R-:W-:-:S03]  /*5d480*/  IMAD.MOV.U32 R2, RZ, RZ, RZ ;  /* 0x000000ffff027224 */ /* 0x000fc600078e00ff */
[----:B------:R0:W-:Y:S04]  /*5d490*/  STL.U8 [R3+0x49], RZ ;  /* 0x000049ff03007387 */ /* 0x0001e80000100000 */
.L_x_1192:
[----:B------:R-:W-:-:S05]  /*5d4a0*/  IMAD.IADD R24, R1, 0x1, R2 ;  /* 0x0000000101187824 */ /* 0x000fca00078e0202 */
[----:B0-----:R-:W2:Y:S02]  /*5d4b0*/  LDL.U8 R3, [R24+0x48] ;  /* 0x0000480018037983 */ /* 0x001ea40000100000 */
[----:B--2---:R-:W-:Y:S01]  /*5d4c0*/  ISETP.NE.AND P1, PT, R3, RZ, PT ;  /* 0x000000ff0300720c */ /* 0x004fe20003f25270 */
[----:B------:R-:W-:Y:S02]  /*5d4d0*/  IMAD.MOV.U32 R3, RZ, RZ, R2 ;  /* 0x000000ffff037224 */ /* 0x000fe400078e0002 */
[----:B------:R-:W-:-:S10]  /*5d4e0*/  VIADD R2, R2, 0x1 ;  /* 0x0000000102027836 */ /* 0x000fd40000000000 */
[----:B------:R-:W-:Y:S05]  /*5d4f0*/  @P1 BRA `(.L_x_1192) ;  /* 0xfffffffc00e81947 */ /* 0x000fea000383ffff */
[----:B------:R-:W-:Y:S05]  /*5d500*/  BSYNC.RECONVERGENT B1 ;  /* 0x0000000000017941 */ /* 0x000fea0003800200 */
.L_x_1191:
[----:B------:R-:W-:Y:S01]  /*5d510*/  LOP3.LUT P1, RZ, R82, 0xff, RZ, 0xc0, !PT ;  /* 0x000000ff52ff7812 */ /* 0x000fe2000782c0ff */
[----:B------:R-:W-:Y:S01]  /*5d520*/  BSSY.RECONVERGENT B1, `(.L_x_1193) ;  /* 0x0000010000017945 */ /* 0x000fe20003800200 */
[----:B------:R-:W-:-:S11]  /*5d530*/  IMAD.MOV.U32 R2, RZ, RZ, R3 ;  /* 0x000000ffff027224 */ /* 0x000fd600078e0003 */
[----:B------:R-:W-:Y:S05]  /*5d540*/  @!P1 BRA `(.L_x_1194) ;  /* 0x0000000000349947 */ /* 0x000fea0003800000 */
[----:B------:R-:W-:Y:S01]  /*5d550*/  BSSY.RECONVERGENT B2, `(.L_x_1195) ;  /* 0x000000b000027945 */ /* 0x000fe20003800200 */
[----:B------:R-:W-:-:S07]  /*5d560*/  IMAD.MOV.U32 R2, RZ, RZ, RZ ;  /* 0x000000ffff027224 */ /* 0x000fce00078e00ff */
.L_x_1196:
        /* <DEDUP_REMOVED lines=10> */
.L_x_1195:
[----:B------:R-:W-:-:S07]  /*5d610*/  IMAD.MOV.U32 R2, RZ, RZ, R25 ;  /* 0x000000ffff027224 */ /* 0x000fce00078e0019 */
.L_x_1194:
[----:B------:R-:W-:Y:S05]  /*5d620*/  BSYNC.RECONVERGENT B1 ;  /* 0x0000000000017941 */ /* 0x000fea0003800200 */
.L_x_1193:
        /* <DEDUP_REMOVED lines=71> */
.L_x_1184:
[----:B------:R-:W-:Y:S05]  /*5daa0*/  BSYNC.RECONVERGENT B0 ;  /* 0x0000000000007941 */ /* 0x000fea0003800200 */
.L_x_1183:
        /* <DEDUP_REMOVED lines=61> */
.L_x_1198:
[----:B------:R-:W-:Y:S05]  /*5de80*/  BSYNC.RECONVERGENT B0 ;  /* 0x0000000000007941 */ /* 0x000fea0003800200 */
.L_x_1197:
[----:B------:R-:W-:Y:S01]  /*5de90*/  LOP3.LUT R53, R65, 0xffff, RZ, 0xc0, !PT ;  /* 0x0000ffff41357812 */ /* 0x000fe200078ec0ff */
[----:B------:R-:W-:Y:S01]  /*5dea0*/  IMAD.MOV.U32 R4, RZ, RZ, R164 ;  /* 0x000000ffff047224 */ /* 0x000fe200078e00a4 */
[----:B------:R-:W-:Y:S01]  /*5deb0*/  LOP3.LUT R25, R60, 0xffff, RZ, 0xc0, !PT ;  /* 0x0000ffff3c197812 */ /* 0x000fe200078ec0ff */
[----:B------:R-:W-:Y:S01]  /*5dec0*/  IMAD.MOV.U32 R5, RZ, RZ, R165 ;  /* 0x000000ffff057224 */ /* 0x000fe200078e00a5 */
[----:B------:R-:W-:Y:S01]  /*5ded0*/  LOP3.LUT R46, R64, 0xffff, RZ, 0xc0, !PT ;  /* 0x0000ffff402e7812 */ /* 0x000fe200078ec0ff */
[----:B------:R-:W-:Y:S01]  /*5dee0*/  IMAD.U32 R24, R53, 0x10000, RZ ;  /* 0x0001000035187824 */ /* 0x000fe200078e00ff */
[----:B------:R-:W-:Y:S01]  /*5def0*/  LOP3.LUT R27, R25, 0xff, RZ, 0xc0, !PT ;  /* 0x000000ff191b7812 */ /* 0x000fe200078ec0ff */
[----:B-----5:R-:W0:Y:S01]  /*5df00*/  SHFL.UP PT, R142, R49, 0x10, RZ ;  /* 0x06000000318e7989 */ /* 0x020e2200000e00ff */
        /* <DEDUP_REMOVED lines=10> */
[----:B------:R-:W-:Y:S01]  /*5dfb0*/  STL [R1+0x39c], R49 ;  /* 0x00039c3101007387 */ /* 0x000fe20000100800 */
[----:B------:R-:W-:Y:S02]  /*5dfc0*/  LOP3.LUT R30, R94, 0xffff, RZ, 0xc0, !PT ;  /* 0x0000ffff5e1e7812 */ /* 0x000fe400078ec0ff */
[----:B------:R-:W-:Y:S01]  /*5dfd0*/  LOP3.LUT R24, R96, 0xffff, RZ, 0xc0, !PT ;  /* 0x0000ffff60187812 */ /* 0x000fe200078ec0ff */
[----:B------:R-:W-:Y:S01]  /*5dfe0*/  STL.64 [R1+0x3a0], R2 ;  /* 0x0003a00201007387 */ /* 0x000fe20000100a00 */
[----:B------:R-:W-:-:S02]  /*5dff0*/  LOP3.LUT R31, R91, 0xffff, RZ, 0xc0, !PT ;  /* 0x0000ffff5b1f7812 */ /* 0x000fc400078ec0ff */
[----:B------:R-:W-:Y:S02]  /*5e000*/  LOP3.LUT R32, R90, 0xffff, RZ, 0xc0, !PT ;  /* 0x0000ffff5a207812 */ /* 0x000fe400078ec0ff */
[----:B-1----:R-:W-:Y:S02]  /*5e010*/  LOP3.LUT R4, R92, 0xffff, RZ, 0xc0, !PT ;  /* 0x0000ffff5c047812 */ /* 0x002fe400078ec0ff */
[----:B------:R-:W-:Y:S01]  /*5e020*/  LOP3.LUT R38, R99, 0xffff, RZ, 0xc0, !PT ;  /* 0x0000ffff63267812 */ /* 0x000fe200078ec0ff */
[----:B0-----:R-:W-:Y:S01]  /*5e030*/  STL [R1+0x3c], R142 ;  /* 0x00003c8e01007387 */ /* 0x001fe20000100800 */
        /* <DEDUP_REMOVED lines=10> */
[----:B--2---:R-:W-:Y:S01]  /*5e0e0*/  LOP3.LUT R34, R5, 0xff, RZ, 0xc0, !PT ;  /* 0x000000ff05227812 */ /* 0x004fe200078ec0ff */
        /* <DEDUP_REMOVED lines=105> */
[----:B------:R-:W-:-:S02]  /*5e780*/  LOP3.LUT R27, R127, 0xff, RZ, 0xc0, !PT ;  /* 0x000000ff7f1b7812 */ /* 0x000fc400078ec0ff */
[----:B------:R-:W-:Y:S01]  /*5e790*/  LOP3.LUT R34, R66, 0xffff, RZ, 0xc0, !PT ;  /* 0x0000ffff42227812 */ /* 0x000fe200078ec0ff */
[----:B------:R-:W-:Y:S01]  /*5e7a0*/  IMAD R31, R4, 0x1000000, R77 ;  /* 0x01000000041f7824 */ /* 0x000fe200078e024d */
[----:B------:R-:W-:Y:S02]  /*5e7b0*/  PRMT R77, R128, 0x7604, R27 ;  /* 0x00007604804d7816 */ /* 0x000fe4000000001b */
[----:B------:R-:W-:Y:S01]  /*5e7c0*/  PRMT R73, R5, 0x3340, R24 ;  /* 0x0000334005497816 */ /* 0x000fe20000000018 */
[----:B------:R-:W-:Y:S01]  /*5e7d0*/  SHFL.UP PT, R27, R79, 0x10, RZ ;  /* 0x060000004f1b7989 */ /* 0x000fe200000e00ff */
[----:B------:R-:W-:Y:S01]  /*5e7e0*/  PRMT R53, R53, 0x3340, R34 ;  /* 0x0000334035357816 */ /* 0x000fe20000000022 */
[----:B------:R-:W-:Y:S01]  /*5e7f0*/  IMAD R34, R34, 0x1000000, R26 ;  /* 0x0100000022227824 */ /* 0x000fe200078e021a */
[----:B------:R-:W-:Y:S01]  /*5e800*/  LOP3.LUT R5, R88, 0xffff, RZ, 0xc0, !PT ;  /* 0x0000ffff58057812 */ /* 0x000fe200078ec0ff */
[----:B------:R-:W0:Y:S01]  /*5e810*/  SHFL.UP PT, R77, R77, 0x10, RZ ;  /* 0x060000004d4d7989 */ /* 0x000e2200000e00ff */
[----:B------:R-:W-:-:S02]  /*5e820*/  PRMT R78, R30, 0x3340, R4 ;  /* 0x000033401e4e7816 */ /* 0x000fc40000000004 */
[----:B------:R-:W-:Y:S01]  /*5e830*/  LOP3.LUT R4, R126, 0xffff, RZ, 0xc0, !PT ;  /* 0x0000ffff7e047812 */ /* 0x000fe200078ec0ff */
[----:B------:R-:W-:Y:S01]  /*5e840*/  IMAD R129, R5, 0x1000000, R74 ;  /* 0x0100000005817824 */ /* 0x000fe200078e024a */
[----:B------:R-:W-:Y:S01]  /*5e850*/  LOP3.LUT R26, R101, 0xffff, RZ, 0xc0, !PT ;  /* 0x0000ffff651a7812 */ /* 0x000fe200078ec0ff */
[----:B------:R-:W-:Y:S01]  /*5e860*/  SHFL.UP PT, R24, R76, 0x10, RZ ;  /* 0x060000004c187989 */ /* 0x000fe200000e00ff */
[----:B------:R-:W-:Y:S01]  /*5e870*/  PRMT R75, R29, 0x3340, R5 ;  /* 0x000033401d4b7816 */ /* 0x000fe20000000005 */
[----:B------:R-:W-:Y:S01]  /*5e880*/  IMAD R5, R4, 0x1000000, R45 ;  /* 0x0100000004057824 */ /* 0x000fe200078e022d */
[----:B------:R-:W-:Y:S01]  /*5e890*/  PRMT R57, R57, 0x3340, R26 ;  /* 0x0000334039397816 */ /* 0x000fe2000000001a */
[----:B------:R-:W-:Y:S01]  /*5e8a0*/  IMAD R26, R26, 0x1000000, R32 ;  /* 0x010000001a1a7824 */ /* 0x000fe200078e0220 */
[----:B------:R-:W-:Y:S01]  /*5e8b0*/  PRMT R74, R28, 0x3340, R4 ;  /* 0x000033401c4a7816 */ /* 0x000fe20000000004 */
[----:B------:R-:W-:Y:S01]  /*5e8c0*/  SHFL.UP PT, R32, R164, 0x10, RZ ;  /* 0x06000000a4207989 */ /* 0x000fe200000e00ff */
[----:B------:R-:W-:-:S02]  /*5e8d0*/  ISETP.NE.U32.AND P1, PT, R164, RZ, PT ;  /* 0x000000ffa400720c */ /* 0x000fc40003f25070 */
[----:B------:R-:W-:Y:S01]  /*5e8e0*/  PRMT R47, R47, 0x5410, R52 ;  /* 0x000054102f2f7816 */ /* 0x000fe20000000034 */
[----:B------:R-:W-:Y:S01]  /*5e8f0*/  SHFL.UP PT, R4, R129, 0x10, RZ ;  /* 0x0600000081047989 */ /* 0x000fe200000e00ff */
[----:B------:R-:W-:Y:S02]  /*5e900*/  ISETP.NE.AND.EX P1, PT, R165, RZ, PT, P1 ;  /* 0x000000ffa500720c */ /* 0x000fe40003f25310 */
[----:B------:R-:W-:Y:S01]  /*5e910*/  PRMT R46, R46, 0x5410, R53 ;  /* 0x000054102e2e7816 */ /* 0x000fe20000000035 */
[----:B------:R-:W1:Y:S01]  /*5e920*/  SHFL.UP PT, R5, R5, 0x10, RZ ;  /* 0x0600000005057989 */ /* 0x000e6200000e00ff */
[----:B------:R-:W-:Y:S02]  /*5e930*/  PRMT R37, R37, 0x5410, R54 ;  /* 0x0000541025257816 */ /* 0x000fe40000000036 */
[----:B------:R-:W-:Y:S01]  /*5e940*/  PRMT R36, R36, 0x5410, R55 ;  /* 0x0000541024247816 */ /* 0x000fe20000000037 */
[----:B------:R-:W-:Y:S01]  /*5e950*/  SHFL.UP PT, R26, R26, 0x10, RZ ;  /* 0x060000001a1a7989 */ /* 0x000fe200000e00ff */
[----:B0-----:R-:W-:-:S02]  /*5e960*/  SHF.R.U32.HI R52, RZ, 0x8, R77 ;  /* 0x00000008ff347819 */ /* 0x001fc4000001164d */
        /* <DEDUP_REMOVED lines=19> */
[----:B-1----:R1:W-:Y:S01]  /*5eaa0*/  STL.64 [R1+0x30], R4 ;  /* 0x0000300401007387 */ /* 0x0023e20000100a00 */
[----:B------:R-:W-:Y:S02]  /*5eab0*/  PRMT R59, R105, 0x7610, R59 ;  /* 0x00007610693b7816 */ /* 0x000fe4000000003b */
[----:B------:R-:W-:Y:S01]  /*5eac0*/  PRMT R73, R106, 0x7610, R73 ;  /* 0x000076106a497816 */ /* 0x000fe20000000049 */
[----:B------:R2:W-:Y:S01]  /*5ead0*/  STL.128 [R1+0x370], R36 ;  /* 0x0003702401007387 */ /* 0x0005e20000100c00 */
[----:B------:R-:W-:Y:S02]  /*5eae0*/  PRMT R53, R107, 0x7610, R53 ;  /* 0x000076106b357816 */ /* 0x000fe40000000035 */
[----:B------:R-:W-:Y:S01]  /*5eaf0*/  PRMT R54, R114, 0x7610, R54 ;  /* 0x0000761072367816 */ /* 0x000fe20000000036 */
[----:B------:R3:W-:Y:S01]  /*5eb00*/  STL.128 [R1+0x380], R40 ;  /* 0x0003802801007387 */ /* 0x0007e20000100c00 */
[----:B------:R-:W-:-:S02]  /*5eb10*/  PRMT R75, R115, 0x7610, R75 ;  /* 0x00007610734b7816 */ /* 0x000fc4000000004b */
[----:B------:R-:W-:Y:S01]  /*5eb20*/  PRMT R76, R116, 0x7610, R76 ;  /* 0x00007610744c7816 */ /* 0x000fe2000000004c */
[----:B------:R4:W-:Y:S01]  /*5eb30*/  STL.64 [R1+0x368], R46 ;  /* 0x0003682e01007387 */ /* 0x0009e20000100a00 */
[----:B-1----:R-:W-:Y:S01]  /*5eb40*/  IMAD.MOV.U32 R4, RZ, RZ, R44 ;  /* 0x000000ffff047224 */ /* 0x002fe200078e002c */
[----:B------:R-:W-:Y:S02]  /*5eb50*/  PRMT R77, R117, 0x7610, R77 ;  /* 0x00007610754d7816 */ /* 0x000fe4000000004d */
[----:B------:R1:W-:Y:S01]  /*5eb60*/  STL.64 [R1+0x390], R50 ;  /* 0x0003903201007387 */ /* 0x0003e20000100a00 */
[----:B------:R-:W-:Y:S02]  /*5eb70*/  PRMT R55, R118, 0x7610, R55 ;  /* 0x0000761076377816 */ /* 0x000fe40000000037 */
[----:B------:R-:W-:Y:S01]  /*5eb80*/  PRMT R78, R119, 0x7610, R78 ;  /* 0x00007610774e7816 */ /* 0x000fe2000000004e */
[----:B------:R-:W-:Y:S01]  /*5eb90*/  STL.U16 [R1+0x38], R52 ;  /* 0x0000383401007387 */ /* 0x000fe20000100400 */
[----:B0-----:R-:W-:Y:S01]  /*5eba0*/  IMAD.MOV.U32 R5, RZ, RZ, R45 ;  /* 0x000000ffff057224 */ /* 0x001fe200078e002d */
[----:B--2---:R-:W-:-:S02]  /*5ebb0*/  PRMT R36, R92, 0x7610, R36 ;  /* 0x000076105c247816 */ /* 0x004fc40000000024 */
[----:B------:R0:W-:Y:S01]  /*5ebc0*/  STL.128 [R1+0x10], R24 ;  /* 0x0000101801007387 */ /* 0x0001e20000100c00 */
[----:B---3--:R-:W-:Y:S01]  /*5ebd0*/  PRMT R42, R60, 0x7610, R42 ;  /* 0x000076103c2a7816 */ /* 0x008fe2000000002a */
[----:B----4-:R-:W-:Y:S01]  /*5ebe0*/  IMAD.MOV.U32 R46, RZ, RZ, R49 ;  /* 0x000000ffff2e7224 */ /* 0x010fe200078e0031 */
[----:B------:R-:W-:Y:S01]  /*5ebf0*/  PRMT R47, R91, 0x7610, R47 ;  /* 0x000076105b2f7816 */ /* 0x000fe2000000002f */
[----:B------:R2:W-:Y:S01]  /*5ec00*/  STL.128 [R1+0x20], R28 ;  /* 0x0000201c01007387 */ /* 0x0005e20000100c00 */
[----:B------:R-:W-:Y:S02]  /*5ec10*/  PRMT R37, R93, 0x7610, R37 ;  /* 0x000076105d257816 */ /* 0x000fe40000000025 */
[----:B------:R-:W-:Y:S01]  /*5ec20*/  PRMT R38, R94, 0x7610, R38 ;  /* 0x000076105e267816 */ /* 0x000fe20000000026 */
[----:B------:R-:W-:Y:S01]  /*5ec30*/  STL.128 [R1], R32 ;  /* 0x0000002001007387 */ /* 0x000fe20000100c00 */
[----:B-1----:R-:W-:Y:S02]  /*5ec40*/  PRMT R50, R95, 0x7610, R50 ;  /* 0x000076105f327816 */ /* 0x002fe40000000032 */
[----:B------:R-:W-:Y:S01]  /*5ec50*/  PRMT R39, R96, 0x7610, R39 ;  /* 0x0000761060277816 */ /* 0x000fe20000000027 */
[----:B------:R1:W-:Y:S01]  /*5ec60*/  STL.64 [R1+0x40], R44 ;  /* 0x0000402c01007387 */ /* 0x0003e20000100a00 */
[----:B------:R-:W-:-:S02]  /*5ec70*/  PRMT R43, R97, 0x7610, R43 ;  /* 0x00007610612b7816 */ /* 0x000fc4000000002b */
[----:B------:R-:W-:Y:S02]  /*5ec80*/  PRMT R40, R98, 0x7610, R40 ;  /* 0x0000761062287816 */ /* 0x000fe40000000028 */
[----:B0-----:R-:W-:Y:S02]  /*5ec90*/  PRMT R27, R64, 0x7610, R27 ;  /* 0x00007610401b7816 */ /* 0x001fe4000000001b */
[----:B------:R-:W-:Y:S02]  /*5eca0*/  PRMT R26, R68, 0x7610, R26 ;  /* 0x00007610441a7816 */ /* 0x000fe4000000001a */
[----:B--2---:R-:W-:Y:S02]  /*5ecb0*/  PRMT R31, R66, 0x7610, R31 ;  /* 0x00007610421f7816 */ /* 0x004fe4000000001f */
        /* <DEDUP_REMOVED lines=35> */
.L_x_1202:
[----:B0-----:R-:W-:-:S06]  /*5eef0*/  IMAD.IADD R4, R1, 0x1, R26 ;  /* 0x0000000101047824 */ /* 0x001fcc00078e021a */
[----:B------:R-:W2:Y:S01]  /*5ef00*/  LDL.U8 R4, [R4+0x48] ;  /* 0x0000480004047983 */ /* 0x000ea20000100000 */
[----:B------:R-:W-:Y:S02]  /*5ef10*/  IMAD.MOV.U32 R5, RZ, RZ, R26 ;  /* 0x000000ffff057224 */ /* 0x000fe400078e001a */
[----:B------:R-:W-:Y:S01]  /*5ef20*/  VIADD R26, R26, 0x1 ;  /* 0x000000011a1a7836 */ /* 0x000fe20000000000 */
[----:B--2---:R-:W-:-:S13]  /*5ef30*/  ISETP.NE.AND P1, PT, R4, RZ, PT ;  /* 0x000000ff0400720c */ /* 0x004fda0003f25270 */
[----:B------:R-:W-:Y:S05]  /*5ef40*/  @P1 BRA `(.L_x_1202) ;  /* 0xfffffffc00e81947 */ /* 0x000fea000383ffff */
[----:B------:R-:W-:Y:S05]  /*5ef50*/  BSYNC.RECONVERGENT B1 ;  /* 0x0000000000017941 */ /* 0x000fea0003800200 */
.L_x_1201:
[----:B------:R-:W-:Y:S01]  /*5ef60*/  LOP3.LUT P1, RZ, R34, 0xff, RZ, 0xc0, !PT ;  /* 0x000000ff22ff7812 */ /* 0x000fe2000782c0ff */
[----:B------:R-:W-:Y:S01]  /*5ef70*/  BSSY.RECONVERGENT B1, `(.L_x_1203) ;  /* 0x0000010000017945 */ /* 0x000fe20003800200 */
[----:B------:R-:W-:-:S11]  /*5ef80*/  IMAD.MOV.U32 R4, RZ, RZ, R5 ;  /* 0x000000ffff047224 */ /* 0x000fd600078e0005 */
[----:B------:R-:W-:Y:S05]  /*5ef90*/  @!P1 BRA `(.L_x_1204) ;  /* 0x0000000000349947 */ /* 0x000fea0003800000 */
[----:B------:R-:W-:Y:S01]  /*5efa0*/  BSSY.RECONVERGENT B2, `(.L_x_1205) ;  /* 0x000000b000027945 */ /* 0x000fe20003800200 */
[----:B------:R-:W-:-:S07]  /*5efb0*/  IMAD.MOV.U32 R4, RZ, RZ, RZ ;  /* 0x000000ffff047224 */ /* 0x000fce00078e00ff */
.L_x_1206:
        /* <DEDUP_REMOVED lines=10> */
.L_x_1205:
[----:B------:R-:W-:-:S07]  /*5f060*/  IMAD.MOV.U32 R4, RZ, RZ, R25 ;  /* 0x000000ffff047224 */ /* 0x000fce00078e0019 */
.L_x_1204:
[----:B------:R-:W-:Y:S05]  /*5f070*/  BSYNC.RECONVERGENT B1 ;  /* 0x0000000000017941 */ /* 0x000fea0003800200 */
.L_x_1203:
[----:B------:R-:W-:Y:S01]  /*5f080*/  IMAD.IADD R5, R1, 0x1, R4 ;  /* 0x0000000101057824 */ /* 0x000fe200078e0204 */
[----:B------:R-:W-:Y:S01]  /*5f090*/  BSSY.RECONVERGENT B1, `(.L_x_1207) ;  /* 0x0000009000017945 */ /* 0x000fe20003800200 */
[----:B------:R-:W-:-:S03]  /*5f0a0*/  IMAD.MOV.U32 R4, RZ, RZ, RZ ;  /* 0x000000ffff047224 */ /* 0x000fc600078e00ff */
[----:B------:R0:W-:Y:S04]  /*5f0b0*/  STL.U8 [R5+0x49], RZ ;  /* 0x000049ff05007387 */ /* 0x0001e80000100000 */
.L_x_1208:
[----:B------:R-:W-:-:S05]  /*5f0c0*/  IMAD.IADD R24, R1, 0x1, R4 ;  /* 0x0000000101187824 */ /* 0x000fca00078e0204 */
[----:B0-----:R-:W2:Y:S02]  /*5f0d0*/  LDL.U8 R5, [R24+0x48] ;  /* 0x0000480018057983 */ /* 0x001ea40000100000 */
[----:B--2---:R-:W-:Y:S01]  /*5f0e0*/  ISETP.NE.AND P1, PT, R5, RZ, PT ;  /* 0x000000ff0500720c */ /* 0x004fe20003f25270 */
[----:B------:R-:W-:Y:S02]  /*5f0f0*/  IMAD.MOV.U32 R5, RZ, RZ, R4 ;  /* 0x000000ffff057224 */ /* 0x000fe400078e0004 */
[----:B------:R-:W-:-:S10]  /*5f100*/  VIADD R4, R4, 0x1 ;  /* 0x0000000104047836 */ /* 0x000fd40000000000 */
[----:B------:R-:W-:Y:S05]  /*5f110*/  @P1 BRA `(.L_x_1208) ;  /* 0xfffffffc00e81947 */ /* 0x000fea000383ffff */
[----:B------:R-:W-:Y:S05]  /*5f120*/  BSYNC.RECONVERGENT B1 ;  /* 0x0000000000017941 */ /* 0x000fea0003800200 */
.L_x_1207:
[----:B------:R-:W-:Y:S01]  /*5f130*/  LOP3.LUT P1, RZ, R60, 0xff, RZ, 0xc0, !PT ;  /* 0x000000ff3cff7812 */ /* 0x000fe2000782c0ff */
[----:B------:R-:W-:Y:S01]  /*5f140*/  BSSY.RECONVERGENT B1, `(.L_x_1209) ;  /* 0x0000010000017945 */ /* 0x000fe20003800200 */
[----:B------:R-:W-:-:S11]  /*5f150*/  IMAD.MOV.U32 R4, RZ, RZ, R5 ;  /* 0x000000ffff047224 */ /* 0x000fd600078e0005 */
[----:B------:R-:W-:Y:S05]  /*5f160*/  @!P1 BRA `(.L_x_1210) ;  /* 0x0000000000349947 */ /* 0x000fea0003800000 */
[----:B------:R-:W-:Y:S01]  /*5f170*/  BSSY.RECONVERGENT B2, `(.L_x_1211) ;  /* 0x000000b000027945 */ /* 0x000fe20003800200 */
[----:B------:R-:W-:-:S07]  /*5f180*/  IMAD.MOV.U32 R4, RZ, RZ, RZ ;  /* 0x000000ffff047224 */ /* 0x000fce00078e00ff */
.L_x_1212:
        /* <DEDUP_REMOVED lines=10> */
.L_x_1211:
[----:B------:R-:W-:-:S07]  /*5f230*/  IMAD.MOV.U32 R4, RZ, RZ, R25 ;  /* 0x000000ffff047224 */ /* 0x000fce00078e0019 */
.L_x_1210:
[----:B------:R-:W-:Y:S05]  /*5f240*/  BSYNC.RECONVERGENT B1 ;  /* 0x0000000000017941 */ /* 0x000fea0003800200 */
.L_x_1209:
        /* <DEDUP_REMOVED lines=14> */
[----:B----4-:R-:W-:Y:S02]  /*5f330*/  PRMT R24, R4, 0x7772, RZ ;  /* 0x0000777204187816 */ /* 0x010fe400000000ff */
[----:B------:R-:W-:-:S02]  /*5f340*/  PRMT R47, R28, 0x7770, RZ ;  /* 0x000077701c2f7816 */ /* 0x000fc400000000ff */
[C---:B------:R-:W-:Y:S02]  /*5f350*/  PRMT R43, R28.reuse, 0x7771, RZ ;  /* 0x000077711c2b7816 */ /* 0x040fe400000000ff */
[C---:B------:R-:W-:Y:S02]  /*5f360*/  PRMT R36, R28.reuse, 0x7772, RZ ;  /* 0x000077721c247816 */ /* 0x040fe400000000ff */
[----:B0-----:R-:W-:Y:S02]  /*5f370*/  PRMT R37, R28, 0x7773, RZ ;  /* 0x000077731c257816 */ /* 0x001fe400000000ff */
[----:B------:R-:W-:Y:S02]  /*5f380*/  PRMT R52, R30, 0x7772, RZ ;  /* 0x000077721e347816 */ /* 0x000fe400000000ff */
[----:B------:R-:W-:Y:S02]  /*5f390*/  PRMT R50, R5, 0x7773, RZ ;  /* 0x0000777305327816 */ /* 0x000fe400000000ff */
        /* <DEDUP_REMOVED lines=35> */
[----:B------:R-:W-:Y:S02]  /*5f5d0*/  PRMT R35, R24, 0x7610, R35 ;  /* 0x0000761018237816 */ /* 0x000fe40000000023 */
[----:B------:R-:W-:-:S02]  /*5f5e0*/  PRMT R51, R41, 0x7610, R51 ;  /* 0x0000761029337816 */ /* 0x000fc40000000033 */
        /* <DEDUP_REMOVED lines=10> */
[----:B------:R-:W-:Y:S02]  /*5f690*/  PRMT R139, R140, 0x7770, RZ ;  /* 0x000077708c8b7816 */ /* 0x000fe400000000ff */
[----:B------:R-:W-:-:S02]  /*5f6a0*/  PRMT R53, R74, 0x7610, R53 ;  /* 0x000076104a357816 */ /* 0x000fc40000000035 */
[----:B------:R-:W-:Y:S02]  /*5f6b0*/  PRMT R28, R131, 0x7610, R28 ;  /* 0x00007610831c7816 */ /* 0x000fe4000000001c */
[----:B------:R-:W-:Y:S02]  /*5f6c0*/  PRMT R29, R134, 0x7610, R29 ;  /* 0x00007610861d7816 */ /* 0x000fe4000000001d */
[----:B------:R-:W-:Y:S02]  /*5f6d0*/  PRMT R140, R140, 0x7771, RZ ;  /* 0x000077718c8c7816 */ /* 0x000fe400000000ff */
[----:B------:R-:W-:Y:S02]  /*5f6e0*/  PRMT R131, R5, 0x7610, R131 ;  /* 0x0000761005837816 */ /* 0x000fe40000000083 */
[----:B------:R-:W-:Y:S02]  /*5f6f0*/  PRMT R134, R4, 0x7610, R134 ;  /* 0x0000761004867816 */ /* 0x000fe40000000086 */
[----:B-1----:R-:W-:-:S07]  /*5f700*/  PRMT R74, R34, 0x7610, R74 ;  /* 0x00007610224a7816 */ /* 0x002fce000000004a */
.L_x_1200:
[----:B------:R-:W-:Y:S05]  /*5f710*/  BSYNC.RECONVERGENT B0 ;  /* 0x0000000000007941 */ /* 0x000fea0003800200 */
.L_x_1199:
        /* <DEDUP_REMOVED lines=61> */
.L_x_1214:
[----:B------:R-:W-:Y:S05]  /*5faf0*/  BSYNC.RECONVERGENT B0 ;  /* 0x0000000000007941 */ /* 0x000fea0003800200 */
.L_x_1213:
        /* <DEDUP_REMOVED lines=8> */
[----:B------:R-:W-:Y:S02]  /*5fb80*/  LOP3.LUT R70, R39, 0xffff, RZ, 0xc0, !PT ;  /* 0x0000ffff27467812 */ /* 0x000fe400078ec0ff */
[----:B------:R-:W-:-:S02]  /*5fb90*/  LOP3.LUT R69, R38, 0xffff, RZ, 0xc0, !PT ;  /* 0x0000ffff26457812 */ /* 0x000fc400078ec0ff */
[----:B------:R-:W-:Y:S02]  /*5fba0*/  LOP3.LUT R2, R60, 0xff, RZ, 0xc0, !PT ;  /* 0x000000ff3c027812 */ /* 0x000fe400078ec0ff */
[----:B------:R-:W-:Y:S01]  /*5fbb0*/  LOP3.LUT R68, R36, 0xffff, RZ, 0xc0, !PT ;  /* 0x0000ffff24447812 */ /* 0x000fe200078ec0ff */
[----:B------:R-:W-:Y:S01]  /*5fbc0*/  IMAD.U32 R36, R70, 0x10000, RZ ;  /* 0x0001000046247824 */ /* 0x000fe200078e00ff */
[----:B------:R-:W-:Y:S02]  /*5fbd0*/  LOP3.LUT R25, R30, 0xff, RZ, 0xc0, !PT ;  /* 0x000000ff1e197812 */ /* 0x000fe400078ec0ff */
[----:B------:R-:W-:Y:S01]  /*5fbe0*/  LOP3.LUT R133, R133, 0xffff, RZ, 0xc0, !PT ;  /* 0x0000ffff85857812 */ /* 0x000fe200078ec0ff */
[----:B------:R-:W-:Y:S01]  /*5fbf0*/  IMAD.U32 R33, R68, 0x10000, RZ ;  /* 0x0001000044217824 */ /* 0x000fe200078e00ff */
[----:B------:R-:W-:Y:S02]  /*5fc00*/  LOP3.LUT R35, R69, 0xff, RZ, 0xc0, !PT ;  /* 0x000000ff45237812 */ /* 0x000fe400078ec0ff */
        /* <DEDUP_REMOVED lines=9> */
[----:B------:R-:W-:Y:S01]  /*5fca0*/  IMAD.U32 R3, R83, 0x10000, RZ ;  /* 0x0001000053037824 */ /* 0x000fe200078e00ff */
[----:B------:R-:W-:-:S02]  /*5fcb0*/  LOP3.LUT R36, R36, 0xff0000, RZ, 0xc0, !PT ;  /* 0x00ff000024247812 */ /* 0x000fc400078ec0ff */
[----:B------:R-:W-:Y:S02]  /*5fcc0*/  LOP3.LUT R71, R40, 0xffff, RZ, 0xc0, !PT ;  /* 0x0000ffff28477812 */ /* 0x000fe400078ec0ff */
[----:B------:R-:W-:Y:S01]  /*5fcd0*/  LOP3.LUT R58, R58, 0xffff, RZ, 0xc0, !PT ;  /* 0x0000ffff3a3a7812 */ /* 0x000fe200078ec0ff */
[----:B------:R-:W-:Y:S01]  /*5fce0*/  IMAD.IADD R38, R35, 0x1, R36 ;  /* 0x0000000123267824 */ /* 0x000fe200078e0224 */
[----:B------:R-:W-:Y:S02]  /*5fcf0*/  LOP3.LUT R54, R54, 0xffff, RZ, 0xc0, !PT ;  /* 0x0000ffff36367812 */ /* 0x000fe400078ec0ff */
[----:B------:R-:W-:Y:S01]  /*5fd00*/  PRMT R34, R47, 0x7604, R34 ;  /* 0x000076042f227816 */ /* 0x000fe20000000022 */
[----:B------:R-:W-:Y:S01]  /*5fd10*/  IMAD.U32 R35, R58, 0x10000, RZ ;  /* 0x000100003a237824 */ /* 0x000fe200078e00ff */
[----:B------:R-:W-:Y:S01]  /*5fd20*/  LOP3.LUT R33, R33, 0xff0000, RZ, 0xc0, !PT ;  /* 0x00ff000021217812 */ /* 0x000fe200078ec0ff */
[----:B------:R-:W-:Y:S01]  /*5fd30*/  IMAD.U32 R39, R54, 0x10000, RZ ;  /* 0x0001000036277824 */ /* 0x000fe200078e00ff */
[----:B------:R-:W-:-:S02]  /*5fd40*/  LOP3.LUT R32, R71, 0xff, RZ, 0xc0, !PT ;  /* 0x000000ff47207812 */ /* 0x000fc400078ec0ff */
[----:B------:R-:W-:Y:S01]  /*5fd50*/  LOP3.LUT R73, R73, 0xffff, RZ, 0xc0, !PT ;  /* 0x0000ffff49497812 */ /* 0x000fe200078ec0ff */
[----:B------:R-:W-:Y:S01]  /*5fd60*/  IMAD.IADD R34, R34, 0x1, R33 ;  /* 0x0000000122227824 */ /* 0x000fe200078e0221 */
        /* <DEDUP_REMOVED lines=10> */
[----:B------:R-:W-:Y:S01]  /*5fe10*/  IMAD.IADD R39, R32, 0x1, R3 ;  /* 0x0000000120277824 */ /* 0x000fe200078e0203 */
[----:B------:R-:W-:Y:S01]  /*5fe20*/  LOP3.LUT R42, R76, 0xff, RZ, 0xc0, !PT ;  /* 0x000000ff4c2a7812 */ /* 0x000fe200078ec0ff */
[----:B------:R-:W-:Y:S01]  /*5fe30*/  IMAD.U32 R32, R81, 0x10000, RZ ;  /* 0x0001000051207824 */ /* 0x000fe200078e00ff */
[----:B------:R-:W-:-:S02]  /*5fe40*/  PRMT R40, R53, 0x7604, R40 ;  /* 0x0000760435287816 */ /* 0x000fc40000000028 */
[----:B------:R-:W-:Y:S02]  /*5fe50*/  PRMT R33, R52, 0x7604, R33 ;  /* 0x0000760434217816 */ /* 0x000fe40000000021 */
[----:B------:R-:W-:Y:S02]  /*5fe60*/  LOP3.LUT R31, R31, 0xffff, RZ, 0xc0, !PT ;  /* 0x0000ffff1f1f7812 */ /* 0x000fe400078ec0ff */
[----:B------:R-:W-:Y:S01]  /*5fe70*/  LOP3.LUT R85, R37, 0xffff, RZ, 0xc0, !PT ;  /* 0x0000ffff25557812 */ /* 0x000fe200078ec0ff */
[----:B------:R-:W-:Y:S01]  /*5fe80*/  IMAD.IADD R36, R33, 0x1, R36 ;  /* 0x0000000121247824 */ /* 0x000fe200078e0224 */
[----:B------:R-:W-:Y:S02]  /*5fe90*/  LOP3.LUT R87, R43, 0xffff, RZ, 0xc0, !PT ;  /* 0x0000ffff2b577812 */ /* 0x000fe400078ec0ff */
[----:B------:R-:W-:Y:S01]  /*5fea0*/  LOP3.LUT R72, R24, 0xffff, RZ, 0xc0, !PT ;  /* 0x0000ffff18487812 */ /* 0x000fe200078ec0ff */
[----:B------:R-:W-:Y:S01]  /*5feb0*/  IMAD R34, R85, 0x1000000, R34 ;  /* 0x0100000055227824 */ /* 0x000fe200078e0222 */
[----:B------:R-:W-:Y:S01]  /*5fec0*/  LOP3.LUT R130, R130, 0xffff, RZ, 0xc0, !PT ;  /* 0x0000ffff82827812 */ /* 0x000fe200078ec0ff */
[----:B------:R-:W-:Y:S01]  /*5fed0*/  IMAD.U32 R24, R84, 0x10000, RZ ;  /* 0x0001000054187824 */ /* 0x000fe200078e00ff */
[----:B------:R-:W-:Y:S01]  /*5fee0*/  PRMT R91, R77, 0x7604, R42 ;  /* 0x000076044d5b7816 */ /* 0x000fe2000000002a */
[----:B------:R-:W-:Y:S01]  /*5fef0*/  IMAD.IADD R42, R40, 0x1, R35 ;  /* 0x00000001282a7824 */ /* 0x000fe200078e0223 */
[----:B------:R-:W-:Y:S01]  /*5ff00*/  LOP3.LUT R3, R139, 0xff, RZ, 0xc0, !PT ;  /* 0x000000ff8b037812 */ /* 0x000fe200078ec0ff */
[----:B------:R-:W-:Y:S01]  /*5ff10*/  IMAD R35, R87, 0x1000000, R38 ;  /* 0x0100000057237824 */ /* 0x000fe200078e0226 */
[----:B------:R-:W-:Y:S01]  /*5ff20*/  LOP3.LUT R40, R32, 0xff0000, RZ, 0xc0, !PT ;  /* 0x00ff000020287812 */ /* 0x000fe200078ec0ff */
[----:B------:R-:W-:Y:S01]  /*5ff30*/  IMAD R32, R31, 0x1000000, R2 ;  /* 0x010000001f207824 */ /* 0x000fe200078e0202 */
[----:B------:R-:W-:Y:S01]  /*5ff40*/  LOP3.LUT R33, R130, 0xff, RZ, 0xc0, !PT ;  /* 0x000000ff82217812 */ /* 0x000fe200078ec0ff */
[----:B------:R-:W-:Y:S01]  /*5ff50*/  IMAD R25, R72, 0x1000000, R25 ;  /* 0x0100000048197824 */ /* 0x000fe200078e0219 */
[----:B------:R-:W-:Y:S01]  /*5ff60*/  PRMT R65, R140, 0x7604, R3 ;  /* 0x000076048c417816 */ /* 0x000fe20000000003 */
[----:B------:R-:W-:Y:S01]  /*5ff70*/  SHFL.UP PT, R34, R34, 0x1, RZ ;  /* 0x0420000022227989 */ /* 0x000fe200000e00ff */
[----:B------:R-:W-:-:S02]  /*5ff80*/  PRMT R37, R28, 0x7604, R33 ;  /* 0x000076041c257816 */ /* 0x000fc40000000021 */
[----:B------:R-:W-:Y:S01]  /*5ff90*/  LOP3.LUT R55, R55, 0xffff, RZ, 0xc0, !PT ;  /* 0x0000ffff37377812 */ /* 0x000fe200078ec0ff */
[----:B------:R-:W-:Y:S01]  /*5ffa0*/  SHFL.UP PT, R32, R32, 0x1, RZ ;  /* 0x0420000020207989 */ /* 0x000fe200000e00ff */
[----:B------:R-:W-:Y:S01]  /*5ffb0*/  LOP3.LUT R89, R134, 0xffff, RZ, 0xc0, !PT ;  /* 0x0000ffff86597812 */ /* 0x000fe200078ec0ff */
[----:B------:R-:W-:Y:S01]  /*5ffc0*/  IMAD.IADD R37, R37, 0x1, R40 ;  /* 0x0000000125257824 */ /* 0x000fe200078e0228 */
[----:B------:R-:W-:Y:S01]  /*5ffd0*/  LOP3.LUT R137, R137, 0xffff, RZ, 0xc0, !PT ;  /* 0x0000ffff89897812 */ /* 0x000fe200078ec0ff */
[----:B------:R-:W-:Y:S01]  /*5ffe0*/  SHFL.UP PT, R33, R25, 0x1, RZ ;  /* 0x0420000019217989 */ /* 0x000fe200000e00ff */
[----:B------:R-:W-:Y:S01]  /*5fff0*/  IMAD.U32 R41, R55, 0x10000, RZ ;  /* 0x0001000037297824 */ /* 0x000fe200078e00ff */
[----:B------:R-:W-:Y:S01]  /*60000*/  LOP3.LUT R79, R79, 0xffff, RZ, 0xc0, !PT ;  /* 0x0000ffff4f4f7812 */ /* 0x000fe200078ec0ff */
[----:B------:R-:W-:Y:S01]  /*60010*/  IMAD.U32 R43, R89, 0x10000, RZ ;  /* 0x00010000592b7824 */ /* 0x000fe200078e00ff */
[----:B------:R-:W1:Y:S01]  /*60020*/  SHFL.UP PT, R35, R35, 0x1, RZ ;  /* 0x0420000023237989 */ /* 0x000e6200000e00ff */
[----:B------:R-:W-:Y:S01]  /*60030*/  LOP3.LUT R131, R131, 0xffff, RZ, 0xc0, !PT ;  /* 0x0000ffff83837812 */ /* 0x000fe200078ec0ff */
[----:B------:R-:W-:Y:S01]  /*60040*/  IMAD.U32 R86, R137, 0x10000, RZ ;  /* 0x0001000089567824 */ /* 0x000fe200078e00ff */
[----:B------:R-:W-:Y:S01]  /*60050*/  LOP3.LUT R64, R41, 0xff0000, RZ, 0xc0, !PT ;  /* 0x00ff000029407812 */ /* 0x000fe200078ec0ff */
[----:B------:R-:W2:Y:S01]  /*60060*/  SHFL.UP PT, R65, R65, 0x1, RZ ;  /* 0x0420000041417989 */ /* 0x000ea200000e00ff */
[----:B------:R-:W-:-:S02]  /*60070*/  LOP3.LUT R135, R135, 0xffff, RZ, 0xc0, !PT ;  /* 0x0000ffff87877812 */ /* 0x000fc400078ec0ff */
[----:B------:R-:W-:Y:S01]  /*60080*/  LOP3.LUT R3, R79, 0xff, RZ, 0xc0, !PT ;  /* 0x000000ff4f037812 */ /* 0x000fe200078ec0ff */
[----:B------:R-:W-:Y:S01]  /*60090*/  IMAD.IADD R91, R91, 0x1, R64 ;  /* 0x000000015b5b7824 */ /* 0x000fe200078e0240 */
[----:B------:R-:W-:Y:S02]  /*600a0*/  LOP3.LUT R64, R131, 0xff, RZ, 0xc0, !PT ;  /* 0x000000ff83407812 */ /* 0x000fe400078ec0ff */
[----:B------:R-:W-:Y:S02]  /*600b0*/  LOP3.LUT R49, R135, 0xff, RZ, 0xc0, !PT ;  /* 0x000000ff87317812 */ /* 0x000fe400078ec0ff */
[----:B------:R-:W-:Y:S02]  /*600c0*/  PRMT R3, R80, 0x7604, R3 ;  /* 0x0000760450037816 */ /* 0x000fe40000000003 */
[----:B------:R-:W-:Y:S02]  /*600d0*/  LOP3.LUT R24, R24, 0xff0000, RZ, 0xc0, !PT ;  /* 0x00ff000018187812 */ /* 0x000fe400078ec0ff */
[----:B------:R-:W-:-:S02]  /*600e0*/  PRMT R41, R29, 0x7604, R64 ;  /* 0x000076041d297816 */ /* 0x000fc40000000040 */
[----:B------:R-:W-:Y:S01]  /*600f0*/  LOP3.LUT R82, R43, 0xff0000, RZ, 0xc0, !PT ;  /* 0x00ff00002b527812 */ /* 0x000fe200078ec0ff */
[----:B------:R-:W-:Y:S01]  /*60100*/  IMAD.IADD R38, R3, 0x1, R24 ;  /* 0x0000000103267824 */ /* 0x000fe200078e0218 */
[----:B------:R-:W-:Y:S01]  /*60110*/  PRMT R49, R136, 0x7604, R49 ;  /* 0x0000760488317816 */ /* 0x000fe20000000031 */
[----:B------:R-:W-:Y:S01]  /*60120*/  IMAD.MOV.U32 R3, RZ, RZ, R5 ;  /* 0x000000ffff037224 */ /* 0x000fe200078e0005 */
[----:B------:R-:W-:Y:S01]  /*60130*/  LOP3.LUT R86, R86, 0xff0000, RZ, 0xc0, !PT ;  /* 0x00ff000056567812 */ /* 0x000fe200078ec0ff */
[----:B-1----:R-:W-:Y:S01]  /*60140*/  STL.128 [R1+0x240], R32 ;  /* 0x0002402001007387 */ /* 0x002fe20000100c00 */
[----:B------:R-:W-:Y:S01]  /*60150*/  LOP3.LUT R59, R59, 0xffff, RZ, 0xc0, !PT ;  /* 0x0000ffff3b3b7812 */ /* 0x000fe200078ec0ff */
[----:B------:R-:W-:Y:S01]  /*60160*/  IMAD.IADD R93, R41, 0x1, R82 ;  /* 0x00000001295d7824 */ /* 0x000fe200078e0252 */
[----:B------:R-:W-:Y:S01]  /*60170*/  ISETP.NE.AND P1, PT, R141, 0x1f, PT ;  /* 0x0000001f8d00780c */ /* 0x000fe20003f25270 */
[----:B------:R-:W-:Y:S01]  /*60180*/  IMAD.IADD R95, R49, 0x1, R86 ;  /* 0x00000001315f7824 */ /* 0x000fe200078e0256 */
[----:B--2---:R-:W-:Y:S01]  /*60190*/  SHF.R.U32.HI R64, RZ, 0x8, R65 ;  /* 0x00000008ff407819 */ /* 0x004fe20000011641 */
[----:B------:R-:W-:Y:S01]  /*601a0*/  IMAD R41, R59, 0x1000000, R36 ;  /* 0x010000003b297824 */ /* 0x000fe200078e0224 */
[----:B------:R-:W-:Y:S01]  /*601b0*/  LOP3.LUT R56, R56, 0xffff, RZ, 0xc0, !PT ;  /* 0x0000ffff38387812 */ /* 0x000fe200078ec0ff */
[----:B-----5:R-:W1:Y:S01]  /*601c0*/  SHFL.UP PT, R49, R46, 0x1, RZ ;  /* 0x042000002e317989 */ /* 0x020e6200000e00ff */
[----:B------:R-:W-:-:S02]  /*601d0*/  LOP3.LUT R129, R129, 0xffff, RZ, 0xc0, !PT ;  /* 0x0000ffff81817812 */ /* 0x000fc400078ec0ff */
[----:B------:R-:W-:Y:S01]  /*601e0*/  PRMT R2, R64, 0x7604, R65 ;  /* 0x0000760440027816 */ /* 0x000fe20000000041 */
[----:B------:R-:W-:Y:S01]  /*601f0*/  IMAD R40, R56, 0x1000000, R39 ;  /* 0x0100000038287824 */ /* 0x000fe200078e0227 */
[----:B------:R-:W-:Y:S01]  /*60200*/  LOP3.LUT R75, R75, 0xffff, RZ, 0xc0, !PT ;  /* 0x0000ffff4b4b7812 */ /* 0x000fe200078ec0ff */
[----:B------:R-:W-:Y:S01]  /*60210*/  IMAD R36, R129, 0x1000000, R38 ;  /* 0x0100000081247824 */ /* 0x000fe200078e0226 */
[----:B------:R-:W-:Y:S01]  /*60220*/  LOP3.LUT R78, R78, 0xffff, RZ, 0xc0, !PT ;  /* 0x0000ffff4e4e7812 */ /* 0x000fe200078ec0ff */
[----:B------:R2:W-:Y:S01]  /*60230*/  STL.U16 [R1+0x270], R2 ;  /* 0x0002700201007387 */ /* 0x0005e20000100400 */
[----:B------:R-:W-:Y:S01]  /*60240*/  LOP3.LUT R132, R132, 0xffff, RZ, 0xc0, !PT ;  /* 0x0000ffff84847812 */ /* 0x000fe200078ec0ff */
[----:B------:R-:W-:Y:S01]  /*60250*/  IMAD R42, R75, 0x1000000, R42 ;  /* 0x010000004b2a7824 */ /* 0x000fe200078e022a */
[----:B------:R-:W-:Y:S01]  /*60260*/  LOP3.LUT R74, R74, 0xffff, RZ, 0xc0, !PT ;  /* 0x0000ffff4a4a7812 */ /* 0x000fe200078ec0ff */
[----:B------:R-:W-:Y:S01]  /*60270*/  IMAD R43, R78, 0x1000000, R91 ;  /* 0x010000004e2b7824 */ /* 0x000fe200078e025b */
[----:B------:R-:W-:Y:S01]  /*60280*/  LOP3.LUT R138, R138, 0xffff, RZ, 0xc0, !PT ;  /* 0x0000ffff8a8a7812 */ /* 0x000fe200078ec0ff */
[----:B------:R-:W-:Y:S01]  /*60290*/  IMAD R37, R132, 0x1000000, R37 ;  /* 0x0100000084257824 */ /* 0x000fe200078e0225 */
[----:B------:R3:W4:Y:S01]  /*602a0*/  SHFL.UP PT, R5, R45, 0x1, RZ ;  /* 0x042000002d057989 */ /* 0x00072200000e00ff */
[----:B------:R-:W-:-:S02]  /*602b0*/  IMAD R38, R74, 0x1000000, R93 ;  /* 0x010000004a267824 */ /* 0x000fc400078e025d */
[----:B------:R-:W-:Y:S01]  /*602c0*/  IMAD R39, R138, 0x1000000, R95 ;  /* 0x010000008a277824 */ /* 0x000fe200078e025f */
[----:B------:R3:W0:Y:S01]  /*602d0*/  SHFL.UP PT, R25, R3, 0x1, RZ ;  /* 0x0420000003197989 */ /* 0x00062200000e00ff */
[----:B--2---:R-:W-:-:S03]  /*602e0*/  IMAD.MOV.U32 R2, RZ, RZ, R4 ;  /* 0x000000ffff027224 */ /* 0x004fc600078e0004 */
[----:B------:R3:W2:Y:S04]  /*602f0*/  SHFL.UP PT, R4, R44, 0x1, RZ ;  /* 0x042000002c047989 */ /* 0x0006a800000e00ff */
        /* <DEDUP_REMOVED lines=15> */
[----:B------:R-:W-:-:S02]  /*603f0*/  LOP3.LUT R26, R51, 0xffff, RZ, 0xc0, !PT ;  /* 0x0000ffff331a7812 */ /* 0x000fc400078ec0ff */
[----:B------:R-:W-:Y:S02]  /*60400*/  PRMT R30, R30, 0x3340, R31 ;  /* 0x000033401e1e7816 */ /* 0x000fe4000000001f */
[----:B------:R-:W-:Y:S02]  /*60410*/  LOP3.LUT R50, R50, 0xffff, RZ, 0xc0, !PT ;  /* 0x0000ffff32327812 */ /* 0x000fe400078ec0ff */
[----:B------:R-:W-:Y:S02]  /*60420*/  PRMT R31, R60, 0x3340, R27 ;  /* 0x000033403c1f7816 */ /* 0x000fe4000000001b */
[----:B------:R-:W-:Y:S02]  /*60430*/  PRMT R71, R71, 0x3340, R26 ;  /* 0x0000334047477816 */ /* 0x000fe4000000001a */
[----:B------:R-:W-:Y:S02]  /*60440*/  LOP3.LUT R27, R28, 0xffff, RZ, 0xc0, !PT ;  /* 0x0000ffff1c1b7812 */ /* 0x000fe400078ec0ff */
[----:B0-----:R-:W-:-:S02]  /*60450*/  SHF.R.U32.HI R28, RZ, 0x5, R94 ;  /* 0x00000005ff1c7819 */ /* 0x001fc4000001165e */
[----:B------:R-:W-:Y:S02]  /*60460*/  LOP3.LUT R26, R29, 0xffff, RZ, 0xc0, !PT ;  /* 0x0000ffff1d1a7812 */ /* 0x000fe400078ec0ff */
[----:B------:R-:W-:Y:S01]  /*60470*/  PRMT R67, R67, 0x3340, R72 ;  /* 0x0000334043437816 */ /* 0x000fe20000000048 */
[----:B------:R-:W-:Y:S01]  /*60480*/  IMAD R47, R28, 0x48, R61 ;  /* 0x000000481c2f7824 */ /* 0x000fe200078e023d */
[----:B------:R-:W-:Y:S02]  /*60490*/  PRMT R69, R69, 0x3340, R50 ;  /* 0x0000334045457816 */ /* 0x000fe40000000032 */
[----:B------:R-:W-:Y:S02]  /*604a0*/  LOP3.LUT R52, R52, 0xffff, RZ, 0xc0, !PT ;  /* 0x0000ffff34347812 */ /* 0x000fe400078ec0ff */
[----:B------:R-:W-:Y:S01]  /*604b0*/  LOP3.LUT R77, R77, 0xffff, RZ, 0xc0, !PT ;  /* 0x0000ffff4d4d7812 */ /* 0x000fe200078ec0ff */
[----:B------:R0:W-:Y:S01]  /*604c0*/  STS.64 [R47], R2 ;  /* 0x000000022f007388 */ /* 0x0001e20000000a00 */
[----:B------:R-:W-:-:S02]  /*604d0*/  LOP3.LUT R50, R53, 0xffff, RZ, 0xc0, !PT ;  /* 0x0000ffff35327812 */ /* 0x000fc400078ec0ff */
[----:B------:R-:W-:Y:S01]  /*604e0*/  LOP3.LUT R80, R80, 0xffff, RZ, 0xc0, !PT ;  /* 0x0000ffff50507812 */ /* 0x000fe200078ec0ff */
[----:B------:R-:W-:Y:S01]  /*604f0*/  STS.64 [R47+0x40], R44 ;  /* 0x0000402c2f007388 */ /* 0x000fe20000000a00 */
[----:B------:R-:W-:Y:S02]  /*60500*/  LOP3.LUT R136, R136, 0xffff, RZ, 0xc0, !PT ;  /* 0x0000ffff88887812 */ /* 0x000fe400078ec0ff */
[----:B------:R-:W-:Y:S01]  /*60510*/  PRMT R130, R130, 0x3340, R27 ;  /* 0x0000334082827816 */ /* 0x000fe2000000001b */
[----:B------:R-:W-:Y:S01]  /*60520*/  STS [R47+0x3c], R46 ;  /* 0x00003c2e2f007388 */ /* 0x000fe20000000800 */
[----:B------:R-:W-:Y:S02]  /*60530*/  PRMT R131, R131, 0x3340, R26 ;  /* 0x0000334083837816 */ /* 0x000fe4000000001a */
[----:B------:R-:W-:Y:S02]  /*60540*/  PRMT R27, R30, 0x5410, R67 ;  /* 0x000054101e1b7816 */ /* 0x000fe40000000043 */
[----:B------:R-:W-:-:S02]  /*60550*/  PRMT R26, R31, 0x5410, R66 ;  /* 0x000054101f1a7816 */ /* 0x000fc40000000042 */
[----:B------:R-:W-:Y:S02]  /*60560*/  PRMT R70, R70, 0x3340, R87 ;  /* 0x0000334046467816 */ /* 0x000fe40000000057 */
[----:B------:R-:W-:Y:S01]  /*60570*/  PRMT R68, R68, 0x3340, R85 ;  /* 0x0000334044447816 */ /* 0x000fe20000000055 */
[----:B------:R1:W-:Y:S01]  /*60580*/  STS.64 [R47+0x8], R26 ;  /* 0x0000081a2f007388 */ /* 0x0003e20000000a00 */
        /* <DEDUP_REMOVED lines=14> */
[----:B0-----:R-:W-:Y:S02]  /*60670*/  PRMT R3, R69, 0x5410, R70 ;  /* 0x0000541045037816 */ /* 0x001fe40000000046 */
[----:B------:R-:W-:Y:S01]  /*60680*/  PRMT R2, R133, 0x5410, R68 ;  /* 0x0000541085027816 */ /* 0x000fe20000000044 */
[----:B------:R2:W-:Y:S01]  /*60690*/  STS.U16 [R47+0x38], R139 ;  /* 0x0000388b2f007388 */ /* 0x0005e20000000400 */
[----:B-1----:R-:W-:-:S02]  /*606a0*/  PRMT R27, R57, 0x5410, R58 ;  /* 0x00005410391b7816 */ /* 0x002fc4000000003a */
        /* <DEDUP_REMOVED lines=11> */
[----:B------:R2:W-:Y:S02]  /*60760*/  STS.64 [R47+0x30], R44 ;  /* 0x0000302c2f007388 */ /* 0x0005e40000000a00 */
.L_x_1216:
[----:B------:R-:W-:Y:S05]  /*60770*/  BSYNC.RECONVERGENT B0 ;  /* 0x0000000000007941 */ /* 0x000fea0003800200 */
.L_x_1215:
[----:B------:R-:W-:Y:S01]  /*60780*/  BAR.SYNC.DEFER_BLOCKING 0x0 ;  /* 0x0000000000007b1d */ /* 0x000fe20000010000 */
[--C-:B0-----:R-:W-:Y:S02]  /*60790*/  SHF.R.U32.HI R131, RZ, 0x18, R40.reuse ;  /* 0x00000018ff837819 */ /* 0x101fe40000011628 */
        /* <DEDUP_REMOVED lines=15> */
[----:B--2---:R-:W0:Y:S01]  /*60890*/  LDS.128 R28, [R61+0x10] ;  /* 0x000010003d1c7984 */ /* 0x004e220000000c00 */
[----:B------:R-:W-:-:S02]  /*608a0*/  SHF.R.U32.HI R121, RZ, 0x18, R43 ;  /* 0x00000018ff797819 */ /* 0x000fc4000001162b */
[----:B------:R-:W-:Y:S01]  /*608b0*/  SHF.R.U32.HI R124, RZ, 0x8, R43 ;  /* 0x00000008ff7c7819 */ /* 0x000fe2000001162b */
[----:B------:R-:W-:Y:S01]  /*608c0*/  LDS.U16 R137, [R61+0x80] ;  /* 0x000080003d897984 */ /* 0x000fe20000000400 */
[C---:B------:R-:W-:Y:S02]  /*608d0*/  PRMT R158, R43.reuse, 0x7610, R158 ;  /* 0x000076102b9e7816 */ /* 0x040fe4000000009e */
[----:B------:R-:W-:Y:S01]  /*608e0*/  PRMT R157, R43, 0x7632, R157 ;  /* 0x000076322b9d7816 */ /* 0x000fe2000000009d */
[----:B------:R-:W1:Y:S01]  /*608f0*/  LDS.64 R50, [R61] ;  /* 0x000000003d327984 */ /* 0x000e620000000a00 */
[--C-:B------:R-:W-:Y:S02]  /*60900*/  SHF.R.U32.HI R147, RZ, 0x18, R32.reuse ;  /* 0x00000018ff937819 */ /* 0x100fe40000011620 */
[----:B------:R-:W-:Y:S01]  /*60910*/  SHF.R.U32.HI R148, RZ, 0x8, R32 ;  /* 0x00000008ff947819 */ /* 0x000fe20000011620 */
[----:B------:R-:W2:Y:S01]  /*60920*/  LDS.128 R40, [R61+0x50] ;  /* 0x000050003d287984 */ /* 0x000ea20000000c00 */
[----:B------:R-:W-:-:S02]  /*60930*/  PRMT R66, R32, 0x7610, R66 ;  /* 0x0000761020427816 */ /* 0x000fc40000000042 */
[----:B------:R-:W-:Y:S01]  /*60940*/  PRMT R171, R32, 0x7632, R171 ;  /* 0x0000763220ab7816 */ /* 0x000fe200000000ab */
[----:B------:R-:W3:Y:S01]  /*60950*/  LDS R128, [R61+0x84] ;  /* 0x000084003d807984 */ /* 0x000ee20000000800 */
[--C-:B------:R-:W-:Y:S02]  /*60960*/  SHF.R.U32.HI R145, RZ, 0x18, R33.reuse ;  /* 0x00000018ff917819 */ /* 0x100fe40000011621 */
[----:B------:R-:W-:Y:S01]  /*60970*/  SHF.R.U32.HI R146, RZ, 0x8, R33 ;  /* 0x00000008ff927819 */ /* 0x000fe20000011621 */
[----:B------:R-:W4:Y:S01]  /*60980*/  LDS.128 R44, [R61+0x60] ;  /* 0x000060003d2c7984 */ /* 0x000f220000000c00 */
        /* <DEDUP_REMOVED lines=11> */
[----:B------:R-:W-:Y:S01]  /*60a40*/  PRMT R165, R35, 0x7632, R165 ;  /* 0x0000763223a57816 */ /* 0x000fe200000000a5 */
[----:B0-----:R-:W-:Y:S01]  /*60a50*/  STL.128 [R1+0x290], R28 ;  /* 0x0002901c01007387 */ /* 0x001fe20000100c00 */
[C---:B------:R-:W-:Y:S02]  /*60a60*/  PRMT R123, R28.reuse, 0x7770, RZ ;  /* 0x000077701c7b7816 */ /* 0x040fe400000000ff */
[C---:B------:R-:W-:Y:S01]  /*60a70*/  PRMT R52, R28.reuse, 0x7771, RZ ;  /* 0x000077711c347816 */ /* 0x040fe200000000ff */
[----:B------:R-:W0:Y:S01]  /*60a80*/  LDS.128 R32, [R61+0x20] ;  /* 0x000020003d207984 */ /* 0x000e220000000c00 */
[C---:B------:R-:W-:Y:S02]  /*60a90*/  PRMT R53, R28.reuse, 0x7772, RZ ;  /* 0x000077721c357816 */ /* 0x040fe400000000ff */
[----:B------:R-:W-:Y:S01]  /*60aa0*/  PRMT R54, R28, 0x7773, RZ ;  /* 0x000077731c367816 */ /* 0x000fe200000000ff */
[----:B-1----:R-:W-:Y:S01]  /*60ab0*/  IMAD.MOV.U32 R27, RZ, RZ, R51 ;  /* 0x000000ffff1b7224 */ /* 0x002fe200078e0033 */
[C---:B------:R-:W-:Y:S01]  /*60ac0*/  PRMT R55, R29.reuse, 0x7770, RZ ;  /* 0x000077701d377816 */ /* 0x040fe200000000ff */
[----:B------:R-:W-:Y:S01]  /*60ad0*/  STL.64 [R1+0x280], R50 ;  /* 0x0002803201007387 */ /* 0x000fe20000100a00 */
[----:B------:R-:W-:-:S02]  /*60ae0*/  PRMT R56, R29, 0x7771, RZ ;  /* 0x000077711d387816 */ /* 0x000fc400000000ff */
[C---:B------:R-:W-:Y:S01]  /*60af0*/  PRMT R57, R29.reuse, 0x7772, RZ ;  /* 0x000077721d397816 */ /* 0x040fe200000000ff */
[----:B--2---:R1:W-:Y:S01]  /*60b00*/  STL.128 [R1+0x1b0], R40 ;  /* 0x0001b02801007387 */ /* 0x0043e20000100c00 */
[----:B------:R-:W-:Y:S02]  /*60b10*/  PRMT R58, R29, 0x7773, RZ ;  /* 0x000077731d3a7816 */ /* 0x000fe400000000ff */
[C---:B------:R-:W-:Y:S01]  /*60b20*/  PRMT R59, R30.reuse, 0x7770, RZ ;  /* 0x000077701e3b7816 */ /* 0x040fe200000000ff */
[----:B---3--:R-:W-:Y:S01]  /*60b30*/  STL [R1+0x1e4], R128 ;  /* 0x0001e48001007387 */ /* 0x008fe20000100800 */
[C---:B------:R-:W-:Y:S02]  /*60b40*/  PRMT R60, R30.reuse, 0x7771, RZ ;  /* 0x000077711e3c7816 */ /* 0x040fe400000000ff */
[C---:B------:R-:W-:Y:S01]  /*60b50*/  PRMT R68, R30.reuse, 0x7772, RZ ;  /* 0x000077721e447816 */ /* 0x040fe200000000ff */
[----:B----4-:R-:W-:Y:S01]  /*60b60*/  STL.128 [R1+0x1c0], R44 ;  /* 0x0001c02c01007387 */ /* 0x010fe20000100c00 */
[----:B------:R-:W-:-:S02]  /*60b70*/  PRMT R69, R30, 0x7773, RZ ;  /* 0x000077731e457816 */ /* 0x000fc400000000ff */
[C---:B------:R-:W-:Y:S01]  /*60b80*/  PRMT R70, R31.reuse, 0x7770, RZ ;  /* 0x000077701f467816 */ /* 0x040fe200000000ff */
[----:B-----5:R-:W-:Y:S01]  /*60b90*/  STL.64 [R1+0x288], R2 ;  /* 0x0002880201007387 */ /* 0x020fe20000100a00 */
[C---:B------:R-:W-:Y:S02]  /*60ba0*/  PRMT R71, R31.reuse, 0x7771, RZ ;  /* 0x000077711f477816 */ /* 0x040fe400000000ff */
[C---:B------:R-:W-:Y:S02]  /*60bb0*/  PRMT R72, R31.reuse, 0x7772, RZ ;  /* 0x000077721f487816 */ /* 0x040fe400000000ff */
[----:B------:R-:W-:Y:S02]  /*60bc0*/  PRMT R73, R31, 0x7773, RZ ;  /* 0x000077731f497816 */ /* 0x000fe400000000ff */
[----:B------:R-:W2:Y:S01]  /*60bd0*/  LDS.128 R28, [R61+0x30] ;  /* 0x000030003d1c7984 */ /* 0x000ea20000000c00 */
[C---:B------:R-:W-:Y:S02]  /*60be0*/  PRMT R129, R40.reuse, 0x7770, RZ ;  /* 0x0000777028817816 */ /* 0x040fe400000000ff */
[----:B------:R-:W-:-:S02]  /*60bf0*/  PRMT R225, R40, 0x7771, RZ ;  /* 0x0000777128e17816 */ /* 0x000fc400000000ff */
[C---:B------:R-:W-:Y:S02]  /*60c00*/  PRMT R224, R40.reuse, 0x7772, RZ ;  /* 0x0000777228e07816 */ /* 0x040fe400000000ff */
[----:B------:R-:W-:Y:S02]  /*60c10*/  PRMT R223, R40, 0x7773, RZ ;  /* 0x0000777328df7816 */ /* 0x000fe400000000ff */
[----:B-1----:R-:W-:Y:S01]  /*60c20*/  PRMT R40, R137, 0x7710, RZ ;  /* 0x0000771089287816 */ /* 0x002fe200000000ff */
[----:B0-----:R-:W-:Y:S01]  /*60c30*/  STL.128 [R1+0x2a0], R32 ;  /* 0x0002a02001007387 */ /* 0x001fe20000100c00 */
[C---:B------:R-:W-:Y:S02]  /*60c40*/  PRMT R74, R32.reuse, 0x7770, RZ ;  /* 0x00007770204a7816 */ /* 0x040fe400000000ff */
[C---:B------:R-:W-:Y:S01]  /*60c50*/  PRMT R75, R32.reuse, 0x7771, RZ ;  /* 0x00007771204b7816 */ /* 0x040fe200000000ff */
[----:B------:R-:W-:Y:S01]  /*60c60*/  STL.U16 [R1+0x1e0], R40 ;  /* 0x0001e02801007387 */ /* 0x000fe20000100400 */
        /* <DEDUP_REMOVED lines=12> */
[C---:B------:R-:W-:Y:S01]  /*60d30*/  PRMT R88, R35.reuse, 0x7772, RZ ;  /* 0x0000777223587816 */ /* 0x040fe200000000ff */
[----:B--2---:R-:W-:Y:S01]  /*60d40*/  STL [R1+0x2bc], R31 ;  /* 0x0002bc1f01007387 */ /* 0x004fe20000100800 */
[----:B------:R-:W-:-:S02]  /*60d50*/  PRMT R89, R35, 0x7773, RZ ;  /* 0x0000777323597816 */ /* 0x000fc400000000ff */
[C---:B------:R-:W-:Y:S01]  /*60d60*/  PRMT R222, R41.reuse, 0x7770, RZ ;  /* 0x0000777029de7816 */ /* 0x040fe200000000ff */
[----:B------:R-:W0:Y:S01]  /*60d70*/  LDS.128 R32, [R61+0x40] ;  /* 0x000040003d207984 */ /* 0x000e220000000c00 */
[C---:B------:R-:W-:Y:S02]  /*60d80*/  PRMT R221, R41.reuse, 0x7771, RZ ;  /* 0x0000777129dd7816 */ /* 0x040fe400000000ff */
[C---:B------:R-:W-:Y:S01]  /*60d90*/  PRMT R220, R41.reuse, 0x7772, RZ ;  /* 0x0000777229dc7816 */ /* 0x040fe200000000ff */
[----:B------:R-:W-:Y:S01]  /*60da0*/  STL.64 [R1+0x2b0], R28 ;  /* 0x0002b01c01007387 */ /* 0x000fe20000100a00 */
[----:B------:R-:W-:Y:S02]  /*60db0*/  PRMT R219, R41, 0x7773, RZ ;  /* 0x0000777329db7816 */ /* 0x000fe400000000ff */
[--C-:B------:R-:W-:Y:S01]  /*60dc0*/  SHF.R.U32.HI R119, RZ, 0x18, R36.reuse ;  /* 0x00000018ff777819 */ /* 0x100fe20000011624 */
[----:B------:R-:W1:Y:S01]  /*60dd0*/  LDS.64 R40, [R61+0x88] ;  /* 0x000088003d287984 */ /* 0x000e620000000a00 */
[----:B------:R-:W-:-:S02]  /*60de0*/  SHF.R.U32.HI R120, RZ, 0x8, R36 ;  /* 0x00000008ff787819 */ /* 0x000fc40000011624 */
[C---:B------:R-:W-:Y:S02]  /*60df0*/  PRMT R156, R36.reuse, 0x7610, R156 ;  /* 0x00007610249c7816 */ /* 0x040fe4000000009c */
[----:B------:R-:W-:Y:S02]  /*60e00*/  PRMT R155, R36, 0x7632, R155 ;  /* 0x00007632249b7816 */ /* 0x000fe4000000009b */
[--C-:B------:R-:W-:Y:S02]  /*60e10*/  SHF.R.U32.HI R117, RZ, 0x18, R37.reuse ;  /* 0x00000018ff757819 */ /* 0x100fe40000011625 */
[----:B------:R-:W-:Y:S02]  /*60e20*/  SHF.R.U32.HI R118, RZ, 0x8, R37 ;  /* 0x00000008ff767819 */ /* 0x000fe40000011625 */
[C---:B------:R-:W-:Y:S02]  /*60e30*/  PRMT R154, R37.reuse, 0x7610, R154 ;  /* 0x00007610259a7816 */ /* 0x040fe4000000009a */
        /* <DEDUP_REMOVED lines=9> */
[----:B------:R-:W2:Y:S01]  /*60ed0*/  LDS.128 R36, [R61+0x70] ;  /* 0x000070003d247984 */ /* 0x000ea20000000c00 */
[C---:B------:R-:W-:Y:S02]  /*60ee0*/  PRMT R106, R30.reuse, 0x7770, RZ ;  /* 0x000077701e6a7816 */ /* 0x040fe400000000ff */
[----:B------:R-:W-:Y:S01]  /*60ef0*/  SHF.R.U64 R30, R30, 0x8, R31 ;  /* 0x000000081e1e7819 */ /* 0x000fe2000000121f */
[----:B0-----:R-:W-:Y:S01]  /*60f00*/  STL.64 [R1+0x2c0], R32 ;  /* 0x0002c02001007387 */ /* 0x001fe20000100a00 */
[----:B------:R-:W-:Y:S02]  /*60f10*/  PRMT R218, R42, 0x7770, RZ ;  /* 0x000077702ada7816 */ /* 0x000fe400000000ff */
[----:B------:R-:W-:Y:S01]  /*60f20*/  PRMT R26, R30, 0x7604, R106 ;  /* 0x000076041e1a7816 */ /* 0x000fe2000000006a */
[----:B------:R-:W-:Y:S01]  /*60f30*/  STL.64 [R1+0x1a8], R34 ;  /* 0x0001a82201007387 */ /* 0x000fe20000100a00 */
[----:B------:R-:W-:-:S02]  /*60f40*/  PRMT R217, R42, 0x7771, RZ ;  /* 0x000077712ad97816 */ /* 0x000fc400000000ff */
[C---:B------:R-:W-:Y:S01]  /*60f50*/  PRMT R216, R42.reuse, 0x7772, RZ ;  /* 0x000077722ad87816 */ /* 0x040fe200000000ff */
[----:B------:R0:W-:Y:S01]  /*60f60*/  STL.U16 [R1+0x2b8], R26 ;  /* 0x0002b81a01007387 */ /* 0x0001e20000100400 */
[----:B------:R-:W-:Y:S02]  /*60f70*/  PRMT R215, R42, 0x7773, RZ ;  /* 0x000077732ad77816 */ /* 0x000fe400000000ff */
[----:B------:R-:W-:Y:S01]  /*60f80*/  ISETP.NE.U32.AND P1, PT, R34, RZ, PT ;  /* 0x000000ff2200720c */ /* 0x000fe20003f25070 */
[----:B-1----:R-:W-:Y:S01]  /*60f90*/  STL.64 [R1+0x1e8], R40 ;  /* 0x0001e82801007387 */ /* 0x002fe20000100a00 */
[----:B------:R-:W-:Y:S02]  /*60fa0*/  SHF.R.U32.HI R94, RZ, 0x5, R94 ;  /* 0x00000005ff5e7819 */ /* 0x000fe4000001165e */
[C---:B------:R-:W-:Y:S02]  /*60fb0*/  PRMT R214, R43.reuse, 0x7770, RZ ;  /* 0x000077702bd67816 */ /* 0x040fe400000000ff */
[C---:B------:R-:W-:Y:S01]  /*60fc0*/  PRMT R213, R43.reuse, 0x7771, RZ ;  /* 0x000077712bd57816 */ /* 0x040fe200000000ff */
[----:B0-----:R-:W-:Y:S01]  /*60fd0*/  IMAD.MOV.U32 R26, RZ, RZ, R50 ;  /* 0x000000ffff1a7224 */ /* 0x001fe200078e0032 */
[C---:B------:R-:W-:Y:S01]  /*60fe0*/  PRMT R212, R43.reuse, 0x7772, RZ ;  /* 0x000077722bd47816 */ /* 0x040fe200000000ff */
[----:B------:R-:W-:Y:S01]  /*60ff0*/  IMAD.MOV.U32 R50, RZ, RZ, RZ ;  /* 0x000000ffff327224 */ /* 0x000fe200078e00ff */
[----:B------:R-:W-:-:S02]  /*61000*/  PRMT R211, R43, 0x7773, RZ ;  /* 0x000077732bd37816 */ /* 0x000fc400000000ff */
[----:B------:R-:W-:Y:S02]  /*61010*/  IADD3 R42, P3, PT, R26, R34, RZ ;  /* 0x000000221a2a7210 */ /* 0x000fe40007f7e0ff */
[----:B------:R-:W-:Y:S02]  /*61020*/  ISETP.NE.AND.EX P1, PT, R35, RZ, PT, P1 ;  /* 0x000000ff2300720c */ /* 0x000fe40003f25310 */
[----:B------:R-:W-:Y:S01]  /*61030*/  PRMT R95, R28, 0x7771, RZ ;  /* 0x000077711c5f7816 */ /* 0x000fe200000000ff */
[----:B------:R-:W-:Y:S01]  /*61040*/  IMAD.X R43, R27, 0x1, R35, P3 ;  /* 0x000000011b2b7824 */ /* 0x000fe200018e0623 */
[----:B------:R-:W-:Y:S02]  /*61050*/  ISETP.NE.AND P3, PT, R94, 0x1, PT ;  /* 0x000000015e00780c */ /* 0x000fe40003f65270 */
[C---:B------:R-:W-:Y:S02]  /*61060*/  PRMT R94, R28.reuse, 0x7770, RZ ;  /* 0x000077701c5e7816 */ /* 0x040fe400000000ff */
[----:B------:R-:W-:-:S02]  /*61070*/  PRMT R96, R28, 0x7772, RZ ;  /* 0x000077721c607816 */ /* 0x000fc400000000ff */
[----:B------:R-:W-:Y:S01]  /*61080*/  PRMT R97, R28, 0x7773, RZ ;  /* 0x000077731c617816 */ /* 0x000fe200000000ff */
[----:B--2---:R0:W-:Y:S01]  /*61090*/  STL.128 [R1+0x1d0], R36 ;  /* 0x0001d02401007387 */ /* 0x0041e20000100c00 */
[C---:B------:R-:W-:Y:S02]  /*610a0*/  PRMT R140, R36.reuse, 0x7770, RZ ;  /* 0x00007770248c7816 */ /* 0x040fe400000000ff */
[C---:B------:R-:W-:Y:S02]  /*610b0*/  PRMT R139, R36.reuse, 0x7771, RZ ;  /* 0x00007771248b7816 */ /* 0x040fe400000000ff */
[----:B------:R-:W-:Y:S01]  /*610c0*/  PRMT R138, R36, 0x7772, RZ ;  /* 0x00007772248a7816 */ /* 0x000fe200000000ff */
[----:B------:R-:W-:Y:S01]  /*610d0*/  @!P3 IMAD.MOV.U32 R50, RZ, RZ, R31 ;  /* 0x000000ffff32b224 */ /* 0x000fe200078e001f */
[C---:B------:R-:W-:Y:S02]  /*610e0*/  PRMT R35, R39.reuse, 0x7772, RZ ;  /* 0x0000777227237816 */ /* 0x040fe400000000ff */
[----:B------:R-:W-:-:S02]  /*610f0*/  PRMT R91, R39, 0x7773, RZ ;  /* 0x00007773275b7816 */ /* 0x000fc400000000ff */
[C---:B------:R-:W-:Y:S02]  /*61100*/  PRMT R98, R29.reuse, 0x7770, RZ ;  /* 0x000077701d627816 */ /* 0x040fe400000000ff */
[C---:B------:R-:W-:Y:S02]  /*61110*/  PRMT R99, R29.reuse, 0x7771, RZ ;  /* 0x000077711d637816 */ /* 0x040fe400000000ff */
[C---:B------:R-:W-:Y:S02]  /*61120*/  PRMT R100, R29.reuse, 0x7772, RZ ;  /* 0x000077721d647816 */ /* 0x040fe400000000ff */
[----:B0-----:R-:W-:Y:S02]  /*61130*/  PRMT R36, R36, 0x7773, RZ ;  /* 0x0000777324247816 */ /* 0x001fe400000000ff */
[----:B------:R-:W-:Y:S02]  /*61140*/  PRMT R101, R29, 0x7773, RZ ;  /* 0x000077731d657816 */ /* 0x000fe400000000ff */
[----:B------:R-:W-:-:S02]  /*61150*/  PRMT R28, R137, 0x7770, RZ ;  /* 0x00007770891c7816 */ /* 0x000fc400000000ff */
[----:B------:R-:W-:Y:S02]  /*61160*/  PRMT R29, R137, 0x7771, RZ ;  /* 0x00007771891d7816 */ /* 0x000fe400000000ff */
[C---:B------:R-:W-:Y:S02]  /*61170*/  PRMT R136, R37.reuse, 0x7770, RZ ;  /* 0x0000777025887816 */ /* 0x040fe400000000ff */
[C---:B------:R-:W-:Y:S02]  /*61180*/  PRMT R135, R37.reuse, 0x7771, RZ ;  /* 0x0000777125877816 */ /* 0x040fe400000000ff */
[C---:B------:R-:W-:Y:S02]  /*61190*/  PRMT R134, R37.reuse, 0x7772, RZ ;  /* 0x0000777225867816 */ /* 0x040fe400000000ff */
[----:B------:R-:W-:Y:S02]  /*611a0*/  PRMT R137, R36, 0x7610, R137 ;  /* 0x0000761024897816 */ /* 0x000fe40000000089 */
[----:B------:R-:W-:-:S02]  /*611b0*/  PRMT R37, R37, 0x7773, RZ ;  /* 0x0000777325257816 */ /* 0x000fc400000000ff */
[----:B------:R-:W-:Y:S02]  /*611c0*/  PRMT R36, R35, 0x7610, R36 ;  /* 0x0000761023247816 */ /* 0x000fe40000000024 */
        /* <DEDUP_REMOVED lines=8> */
[----:B------:R-:W-:Y:S02]  /*61250*/  PRMT R35, R91, 0x7610, R35 ;  /* 0x000076105b237816 */ /* 0x000fe40000000023 */
[----:B------:R-:W-:Y:S02]  /*61260*/  PRMT R44, R44, 0x7773, RZ ;  /* 0x000077732c2c7816 */ /* 0x000fe400000000ff */
        /* <DEDUP_REMOVED lines=10> */
[----:B------:R-:W-:Y:S02]  /*61310*/  PRMT R91, RZ, 0x7610, R91 ;  /* 0x00007610ff5b7816 */ /* 0x000fe4000000005b */
        /* <DEDUP_REMOVED lines=10> */
[----:B------:R-:W-:Y:S02]  /*613c0*/  CS2R R2, SRZ ;  /* 0x0000000000027805 */ /* 0x000fe4000001ff00 */
[----:B------:R-:W-:Y:S01]  /*613d0*/  PRMT R51, R123, 0x7610, R51 ;  /* 0x000076107b337816 */ /* 0x000fe20000000033 */
[----:B------:R-:W-:Y:S01]  /*613e0*/  @!P3 IMAD.MOV.U32 R2, RZ, RZ, R32 ;  /* 0x000000ffff02b224 */ /* 0x000fe200078e0020 */
[----:B------:R-:W-:Y:S01]  /*613f0*/  PRMT R38, R39, 0x7770, RZ ;  /* 0x0000777027267816 */ /* 0x000fe200000000ff */
[----:B------:R-:W-:Y:S01]  /*61400*/  @!P3 IMAD.MOV.U32 R3, RZ, RZ, R33 ;  /* 0x000000ffff03b224 */ /* 0x000fe200078e0021 */
[----:B------:R-:W-:-:S02]  /*61410*/  PRMT R123, R37, 0x7610, R123 ;  /* 0x00007610257b7816 */ /* 0x000fc4000000007b */
[----:B------:R-:W-:Y:S02]  /*61420*/  PRMT R39, R226, 0x7610, R39 ;  /* 0x00007610e2277816 */ /* 0x000fe40000000027 */
[----:B------:R-:W-:Y:S02]  /*61430*/  PRMT R37, R105, 0x7610, R37 ;  /* 0x0000761069257816 */ /* 0x000fe40000000025 */
[----:B------:R-:W-:Y:S02]  /*61440*/  PRMT R207, R44, 0x7610, R207 ;  /* 0x000076102ccf7816 */ /* 0x000fe400000000cf */
[----:B------:R-:W-:Y:S02]  /*61450*/  PRMT R203, R45, 0x7610, R203 ;  /* 0x000076102dcb7816 */ /* 0x000fe400000000cb */
[----:B------:R-:W-:Y:S02]  /*61460*/  @!P3 PRMT R91, R34, 0x7610, R91 ;  /* 0x00007610225bb816 */ /* 0x000fe4000000005b */
        /* <DEDUP_REMOVED lines=11> */
.L_x_1219:
[----:B------:R-:W-:-:S05]  /*61520*/  IMAD.IADD R29, R1, 0x1, R30 ;  /* 0x00000001011d7824 */ /* 0x000fca00078e021e */
[----:B------:R-:W2:Y:S02]  /*61530*/  LDL.U8 R28, [R29+0x360] ;  /* 0x000360001d1c7983 */ /* 0x000ea40000100000 */
[----:B--2---:R-:W-:Y:S01]  /*61540*/  ISETP.NE.AND P1, PT, R28, RZ, PT ;  /* 0x000000ff1c00720c */ /* 0x004fe20003f25270 */
[----:B------:R-:W-:Y:S02]  /*61550*/  IMAD.MOV.U32 R28, RZ, RZ, R30 ;  /* 0x000000ffff1c7224 */ /* 0x000fe400078e001e */
[----:B------:R-:W-:-:S10]  /*61560*/  VIADD R30, R30, 0x1 ;  /* 0x000000011e1e7836 */ /* 0x000fd40000000000 */
[----:B------:R-:W-:Y:S05]  /*61570*/  @P1 BRA `(.L_x_1219) ;  /* 0xfffffffc00e81947 */ /* 0x000fea000383ffff */
[----:B------:R-:W-:Y:S05]  /*61580*/  BSYNC.RECONVERGENT B0 ;  /* 0x0000000000007941 */ /* 0x000fea0003800200 */
.L_x_1218:
[----:B------:R-:W-:-:S13]  /*61590*/  ISETP.NE.AND P1, PT, R34, RZ, PT ;  /* 0x000000ff2200720c */ /* 0x000fda0003f25270 */
[----:B------:R-:W-:Y:S05]  /*615a0*/  @!P1 BRA `(.L_x_1220) ;  /* 0x0000000000349947 */ /* 0x000fea0003800000 */
[----:B------:R-:W-:Y:S01]  /*615b0*/  BSSY.RECONVERGENT B0, `(.L_x_1221) ;  /* 0x000000b000007945 */ /* 0x000fe20003800200 */
[----:B------:R-:W-:-:S07]  /*615c0*/  IMAD.MOV.U32 R30, RZ, RZ, RZ ;  /* 0x000000ffff1e7224 */ /* 0x000fce00078e00ff */
.L_x_1222:
[----:B------:R-:W-:-:S05]  /*615d0*/  IADD3 R34, PT, PT, R1, R30, R28 ;  /* 0x0000001e01227210 */ /* 0x000fca0007ffe01c */
[----:B------:R-:W2:Y:S01]  /*615e0*/  LDL.U8 R29, [R34+0x288] ;  /* 0x00028800221d7983 */ /* 0x000ea20000100000 */
[----:B0-----:R-:W-:-:S03]  /*615f0*/  IMAD.IADD R32, R1, 0x1, R30 ;  /* 0x0000000101207824 */ /* 0x001fc600078e021e */
[----:B--2---:R1:W-:Y:S04]  /*61600*/  STL.U8 [R34+0x360], R29 ;  /* 0x0003601d22007387 */ /* 0x0043e80000100000 */
[----:B------:R-:W2:Y:S01]  /*61610*/  LDL.U8 R31, [R32+0x289] ;  /* 0x00028900201f7983 */ /* 0x000ea20000100000 */
[----:B------:R-:W-:Y:S01]  /*61620*/  VIADD R30, R30, 0x1 ;  /* 0x000000011e1e7836 */ /* 0x000fe20000000000 */
[----:B--2---:R-:W-:-:S03]  /*61630*/  ISETP.NE.AND P1, PT, R31, RZ, PT ;  /* 0x000000ff1f00720c */ /* 0x004fc60003f25270 */
[----:B------:R-:W-:-:S10]  /*61640*/  IMAD.IADD R31, R30, 0x1, R28 ;  /* 0x000000011e1f7824 */ /* 0x000fd400078e021c */
[----:B-1----:R-:W-:Y:S05]  /*61650*/  @P1 BRA `(.L_x_1222) ;  /* 0xfffffffc00dc1947 */ /* 0x002fea000383ffff */
[----:B------:R-:W-:Y:S05]  /*61660*/  BSYNC.RECONVERGENT B0 ;  /* 0x0000000000007941 */ /* 0x000fea0003800200 */
.L_x_1221:
[----:B------:R-:W-:-:S07]  /*61670*/  IMAD.MOV.U32 R28, RZ, RZ, R31 ;  /* 0x000000ffff1c7224 */ /* 0x000fce00078e001f */
.L_x_1220:
[----:B------:R-:W-:Y:S01]  /*61680*/  IMAD.IADD R28, R1, 0x1, R28 ;  /* 0x00000001011c7824 */ /* 0x000fe200078e021c */
[----:B------:R-:W-:Y:S01]  /*61690*/  BSSY.RECONVERGENT B0, `(.L_x_1223) ;  /* 0x0000009000007945 */ /* 0x000fe20003800200 */
[----:B------:R-:W-:-:S03]  /*616a0*/  IMAD.MOV.U32 R30, RZ, RZ, RZ ;  /* 0x000000ffff1e7224 */ /* 0x000fc600078e00ff */
[----:B------:R1:W-:Y:S04]  /*616b0*/  STL.U8 [R28+0x361], RZ ;  /* 0x000361ff1c007387 */ /* 0x0003e80000100000 */
.L_x_1224:
[----:B------:R-:W-:-:S05]  /*616c0*/  IMAD.IADD R29, R1, 0x1, R30 ;  /* 0x00000001011d7824 */ /* 0x000fca00078e021e */
[----:B-1----:R-:W2:Y:S02]  /*616d0*/  LDL.U8 R28, [R29+0x360] ;  /* 0x000360001d1c7983 */ /* 0x002ea40000100000 */
[----:B--2---:R-:W-:Y:S01]  /*616e0*/  ISETP.NE.AND P1, PT, R28, RZ, PT ;  /* 0x000000ff1c00720c */ /* 0x004fe20003f25270 */
[----:B------:R-:W-:Y:S02]  /*616f0*/  IMAD.MOV.U32 R28, RZ, RZ, R30 ;  /* 0x000000ffff1c7224 */ /* 0x000fe400078e001e */
[----:B------:R-:W-:-:S10]  /*61700*/  VIADD R30, R30, 0x1 ;  /* 0x000000011e1e7836 */ /* 0x000fd40000000000 */
[----:B------:R-:W-:Y:S05]  /*61710*/  @P1 BRA `(.L_x_1224) ;  /* 0xfffffffc00e81947 */ /* 0x000fea000383ffff */
[----:B------:R-:W-:Y:S05]  /*61720*/  BSYNC.RECONVERGENT B0 ;  /* 0x0000000000007941 */ /* 0x000fea0003800200 */
.L_x_1223:
[----:B------:R-:W-:-:S13]  /*61730*/  LOP3.LUT P1, RZ, R129, 0xff, RZ, 0xc0, !PT ;  /* 0x000000ff81ff7812 */ /* 0x000fda000782c0ff */
[----:B------:R-:W-:Y:S05]  /*61740*/  @!P1 BRA `(.L_x_1225) ;  /* 0x0000000000349947 */ /* 0x000fea0003800000 */
[----:B------:R-:W-:Y:S01]  /*61750*/  BSSY.RECONVERGENT B0, `(.L_x_1226) ;  /* 0x000000b000007945 */ /* 0x000fe20003800200 */
[----:B------:R-:W-:-:S07]  /*61760*/  IMAD.MOV.U32 R30, RZ, RZ, RZ ;  /* 0x000000ffff1e7224 */ /* 0x000fce00078e00ff */
.L_x_1227:
        /* <DEDUP_REMOVED lines=10> */
.L_x_1226:
[----:B------:R-:W-:-:S07]  /*61810*/  IMAD.MOV.U32 R28, RZ, RZ, R31 ;  /* 0x000000ffff1c7224 */ /* 0x000fce00078e001f */
.L_x_1225:
[----:B------:R-:W-:-:S05]  /*61820*/  IMAD.IADD R44, R1, 0x1, R28 ;  /* 0x00000001012c7824 */ /* 0x000fca00078e021c */
[----:B------:R1:W-:Y:S04]  /*61830*/  STL.U8 [R44+0x361], RZ ;  /* 0x000361ff2c007387 */ /* 0x0003e80000100000 */
[----:B------:R-:W2:Y:S04]  /*61840*/  LDL.128 R36, [R1+0x360] ;  /* 0x0003600001247983 */ /* 0x000ea80000100c00 */
[----:B0-----:R-:W3:Y:S04]  /*61850*/  LDL.128 R28, [R1+0x370] ;  /* 0x00037000011c7983 */ /* 0x001ee80000100c00 */
        /* <DEDUP_REMOVED lines=8> */
[C---:B---3--:R-:W-:Y:S02]  /*618e0*/  PRMT R210, R28.reuse, 0x7770, RZ ;  /* 0x000077701cd27816 */ /* 0x048fe400000000ff */
        /* <DEDUP_REMOVED lines=11> */
[C---:B----4-:R-:W-:Y:S02]  /*619a0*/  PRMT R140, R32.reuse, 0x7770, RZ ;  /* 0x00007770208c7816 */ /* 0x050fe400000000ff */
        /* <DEDUP_REMOVED lines=40> */
[----:B-1----:R-:W-:-:S07]  /*61c30*/  PRMT R39, R34, 0x7610, R39 ;  /* 0x0000761022277816 */ /* 0x002fce0000000027 */
.L_x_1217:
[----:B------:R-:W-:Y:S01]  /*61c40*/  LOP3.LUT R29, R219, 0xffff, RZ, 0xc0, !PT ;  /* 0x0000ffffdb1d7812 */ /* 0x000fe200078ec0ff */
[----:B------:R-:W0:Y:S01]  /*61c50*/  S2R R34, SR_TID.X ;  /* 0x0000000000227919 */ /* 0x000e220000002100 */
        /* <DEDUP_REMOVED lines=20> */
[----:B0-----:R-:W-:Y:S02]  /*61da0*/  SHF.R.U32.HI R34, RZ, 0x5, R34 ;  /* 0x00000005ff227819 */ /* 0x001fe40000011622 */
[----:B------:R-:W-:Y:S02]  /*61db0*/  LOP3.LUT R44, R39, 0xffff, RZ, 0xc0, !PT ;  /* 0x0000ffff272c7812 */ /* 0x000fe400078ec0ff */
[----:B------:R-:W-:Y:S02]  /*61dc0*/  ISETP.NE.AND P1, PT, R34, 0x2, PT ;  /* 0x000000022200780c */ /* 0x000fe40003f25270 */
[----:B------:R-:W-:Y:S02]  /*61dd0*/  PRMT R242, R239, 0x7604, R226 ;  /* 0x00007604eff27816 */ /* 0x000fe400000000e2 */
[----:B-1----:R-:W-:-:S02]  /*61de0*/  LOP3.LUT R29, R211, 0xffff, RZ, 0xc0, !PT ;  /* 0x0000ffffd31d7812 */ /* 0x002fc400078ec0ff */
        /* <DEDUP_REMOVED lines=52> */
[----:B------:R0:W-:Y:S02]  /*62130*/  STL.128 [R1+0x2a0], R28 ;  /* 0x0002a01c01007387 */ /* 0x0001e40000100c00 */
[----:B0-----:R-:W-:Y:S02]  /*62140*/  LOP3.LUT R28, R36, 0xffff, RZ, 0xc0, !PT ;  /* 0x0000ffff241c7812 */ /* 0x001fe400078ec0ff */
[----:B------:R-:W-:Y:S02]  /*62150*/  LOP3.LUT R29, R38, 0xffff, RZ, 0xc0, !PT ;  /* 0x0000ffff261d7812 */ /* 0x000fe400078ec0ff */
        /* <DEDUP_REMOVED lines=9> */
[----:B------:R-:W-:Y:S01]  /*621f0*/  PRMT R44, R28, 0x5410, R44 ;  /* 0x000054101c2c7816 */ /* 0x000fe2000000002c */
[----:B------:R-:W-:Y:S06]  /*62200*/  @P1 BRA `(.L_x_1229) ;  /* 0x0000000000dc1947 */ /* 0x000fec0003800000 */
[----:B------:R-:W-:Y:S01]  /*62210*/  PRMT R107, R225, 0x7610, R107 ;  /* 0x00007610e16b7816 */ /* 0x000fe2000000006b */
        /* <DEDUP_REMOVED lines=54> */
.L_x_1229:
[----:B------:R-:W-:Y:S05]  /*62580*/  BSYNC.RECONVERGENT B0 ;  /* 0x0000000000007941 */ /* 0x000fea0003800200 */
.L_x_1228:
[----:B------:R-:W0:Y:S04]  /*62590*/  LDS.64 R122, [R61+0x90] ;  /* 0x000090003d7a7984 */ /* 0x000e280000000a00 */
[----:B------:R0:W-:Y:S04]  /*625a0*/  STL.64 [R1+0x2b0], R44 ;  /* 0x0002b02c01007387 */ /* 0x0001e80000100a00 */
[----:B------:R-:W1:Y:S04]  /*625b0*/  LDS.128 R28, [R61+0xc0] ;  /* 0x0000c0003d1c7984 */ /* 0x000e680000000c00 */
[----:B------:R-:W2:Y:S04]  /*625c0*/  LDS.128 R32, [R61+0xa0] ;  /* 0x0000a0003d207984 */ /* 0x000ea80000000c00 */
[----:B------:R-:W3:Y:S04]  /*625d0*/  LDS.128 R36, [R61+0xb0] ;  /* 0x0000b0003d247984 */ /* 0x000ee80000000c00 */
[----:B------:R-:W4:Y:S04]  /*625e0*/  LDS.64 R46, [R61+0x98] ;  /* 0x000098003d2e7984 */ /* 0x000f280000000a00 */
[----:B-----5:R-:W-:Y:S04]  /*625f0*/  STL [R1+0x2bc], R128 ;  /* 0x0002bc8001007387 */ /* 0x020fe80000100800 */
[----:B------:R-:W-:Y:S04]  /*62600*/  STL.64 [R1+0x2c0], R40 ;  /* 0x0002c02801007387 */ /* 0x000fe80000100a00 */
        /* <DEDUP_REMOVED lines=19> */
[----:B------:R-:W-:Y:S01]  /*62740*/  STL.U16 [R1+0x198], R30 ;  /* 0x0001981e01007387 */ /* 0x000fe20000100400 */
[C---:B------:R-:W-:Y:S02]  /*62750*/  PRMT R136, R33.reuse, 0x7771, RZ ;  /* 0x0000777121887816 */ /* 0x040fe400000000ff */
[C---:B------:R-:W-:Y:S01]  /*62760*/  PRMT R134, R33.reuse, 0x7772, RZ ;  /* 0x0000777221867816 */ /* 0x040fe200000000ff */
[----:B---3--:R3:W-:Y:S01]  /*62770*/  STL.128 [R1+0x180], R36 ;  /* 0x0001802401007387 */ /* 0x0087e20000100c00 */
[----:B------:R-:W-:-:S02]  /*62780*/  PRMT R135, R33, 0x7773, RZ ;  /* 0x0000777321877816 */ /* 0x000fc400000000ff */
[C---:B------:R-:W-:Y:S01]  /*62790*/  PRMT R213, R34.reuse, 0x7772, RZ ;  /* 0x0000777222d57816 */ /* 0x040fe200000000ff */
[----:B----4-:R4:W-:Y:S01]  /*627a0*/  STL.64 [R1+0x168], R46 ;  /* 0x0001682e01007387 */ /* 0x0109e20000100a00 */
[C---:B-1----:R-:W-:Y:S02]  /*627b0*/  PRMT R33, R34.reuse, 0x7770, RZ ;  /* 0x0000777022217816 */ /* 0x042fe400000000ff */
[C---:B------:R-:W-:Y:S02]  /*627c0*/  PRMT R32, R34.reuse, 0x7771, RZ ;  /* 0x0000777122207816 */ /* 0x040fe400000000ff */
[----:B------:R-:W-:Y:S02]  /*627d0*/  PRMT R215, R34, 0x7773, RZ ;  /* 0x0000777322d77816 */ /* 0x000fe400000000ff */
[C---:B------:R-:W-:Y:S02]  /*627e0*/  PRMT R217, R35.reuse, 0x7770, RZ ;  /* 0x0000777023d97816 */ /* 0x040fe400000000ff */
[----:B------:R-:W-:-:S02]  /*627f0*/  PRMT R218, R35, 0x7771, RZ ;  /* 0x0000777123da7816 */ /* 0x000fc400000000ff */
[C---:B------:R-:W-:Y:S02]  /*62800*/  PRMT R219, R35.reuse, 0x7772, RZ ;  /* 0x0000777223db7816 */ /* 0x040fe400000000ff */
[----:B------:R-:W-:Y:S02]  /*62810*/  PRMT R220, R35, 0x7773, RZ ;  /* 0x0000777323dc7816 */ /* 0x000fe400000000ff */
[C---:B------:R-:W-:Y:S01]  /*62820*/  PRMT R209, R28.reuse, 0x7770, RZ ;  /* 0x000077701cd17816 */ /* 0x040fe200000000ff */
[----:B0-----:R0:W-:Y:S01]  /*62830*/  STL.64 [R1+0x1a0], R122 ;  /* 0x0001a07a01007387 */ /* 0x0011e20000100a00 */
[C---:B------:R-:W-:Y:S02]  /*62840*/  PRMT R210, R28.reuse, 0x7771, RZ ;  /* 0x000077711cd27816 */ /* 0x040fe400000000ff */
[----:B------:R-:W-:Y:S02]  /*62850*/  PRMT R211, R28, 0x7772, RZ ;  /* 0x000077721cd37816 */ /* 0x000fe400000000ff */
[----:B------:R-:W-:-:S02]  /*62860*/  PRMT R212, R29, 0x7770, RZ ;  /* 0x000077701dd47816 */ /* 0x000fc400000000ff */
[C---:B------:R-:W-:Y:S02]  /*62870*/  PRMT R221, R29.reuse, 0x7771, RZ ;  /* 0x000077711ddd7816 */ /* 0x040fe400000000ff */
[C---:B------:R-:W-:Y:S02]  /*62880*/  PRMT R222, R29.reuse, 0x7772, RZ ;  /* 0x000077721dde7816 */ /* 0x040fe400000000ff */
[C---:B------:R-:W-:Y:S02]  /*62890*/  PRMT R34, R36.reuse, 0x7770, RZ ;  /* 0x0000777024227816 */ /* 0x040fe400000000ff */
[----:B------:R-:W-:Y:S02]  /*628a0*/  PRMT R35, R36, 0x7771, RZ ;  /* 0x0000777124237816 */ /* 0x000fe400000000ff */
[----:B--2---:R-:W-:Y:S02]  /*628b0*/  PRMT R28, R28, 0x7773, RZ ;  /* 0x000077731c1c7816 */ /* 0x004fe400000000ff */
        /* <DEDUP_REMOVED lines=16> */
[C---:B---3--:R-:W-:Y:S02]  /*629c0*/  PRMT R39, R46.reuse, 0x7771, RZ ;  /* 0x000077712e277816 */ /* 0x048fe400000000ff */
        /* <DEDUP_REMOVED lines=9> */
[----:B------:R-:W-:Y:S02]  /*62a60*/  PRMT R38, R139, 0x7610, R38 ;  /* 0x000076108b267816 */ /* 0x000fe40000000026 */
[----:B----4-:R-:W-:Y:S02]  /*62a70*/  PRMT R46, R33, 0x7610, R46 ;  /* 0x00007610212e7816 */ /* 0x010fe4000000002e */
        /* <DEDUP_REMOVED lines=13> */
.L_x_1232:
[----:B0-----:R-:W-:-:S05]  /*62b50*/  IMAD.IADD R29, R1, 0x1, R32 ;  /* 0x00000001011d7824 */ /* 0x001fca00078e0220 */
[----:B------:R-:W2:Y:S02]  /*62b60*/  LDL.U8 R28, [R29+0x360] ;  /* 0x000360001d1c7983 */ /* 0x000ea40000100000 */
[----:B--2---:R-:W-:Y:S01]  /*62b70*/  ISETP.NE.AND P1, PT, R28, RZ, PT ;  /* 0x000000ff1c00720c */ /* 0x004fe20003f25270 */
[----:B------:R-:W-:Y:S02]  /*62b80*/  IMAD.MOV.U32 R28, RZ, RZ, R32 ;  /* 0x000000ffff1c7224 */ /* 0x000fe400078e0020 */
[----:B------:R-:W-:-:S10]  /*62b90*/  VIADD R32, R32, 0x1 ;  /* 0x0000000120207836 */ /* 0x000fd40000000000 */
[----:B------:R-:W-:Y:S05]  /*62ba0*/  @P1 BRA `(.L_x_1232) ;  /* 0xfffffffc00e81947 */ /* 0x000fea000383ffff */
[----:B------:R-:W-:Y:S05]  /*62bb0*/  BSYNC.RECONVERGENT B0 ;  /* 0x0000000000007941 */ /* 0x000fea0003800200 */
.L_x_1231:
[----:B------:R-:W-:Y:S01]  /*62bc0*/  LOP3.LUT P1, RZ, R129, 0xff, RZ, 0xc0, !PT ;  /* 0x000000ff81ff7812 */ /* 0x000fe2000782c0ff */
[----:B------:R-:W-:-:S12]  /*62bd0*/  BSSY.RECONVERGENT B0, `(.L_x_1233) ;  /* 0x000000f000007945 */ /* 0x000fd80003800200 */
[----:B------:R-:W-:Y:S05]  /*62be0*/  @!P1 BRA `(.L_x_1234) ;  /* 0x0000000000349947 */ /* 0x000fea0003800000 */
[----:B------:R-:W-:Y:S01]  /*62bf0*/  BSSY.RECONVERGENT B1, `(.L_x_1235) ;  /* 0x000000b000017945 */ /* 0x000fe20003800200 */
[----:B------:R-:W-:-:S07]  /*62c00*/  IMAD.MOV.U32 R30, RZ, RZ, RZ ;  /* 0x000000ffff1e7224 */ /* 0x000fce00078e00ff */
.L_x_1236:
        /* <DEDUP_REMOVED lines=10> */
.L_x_1235:
[----:B------:R-:W-:-:S07]  /*62cb0*/  IMAD.MOV.U32 R28, RZ, RZ, R31 ;  /* 0x000000ffff1c7224 */ /* 0x000fce00078e001f */
.L_x_1234:
[----:B------:R-:W-:Y:S05]  /*62cc0*/  BSYNC.RECONVERGENT B0 ;  /* 0x0000000000007941 */ /* 0x000fea0003800200 */
.L_x_1233:
[----:B------:R-:W-:Y:S01]  /*62cd0*/  IMAD.IADD R28, R1, 0x1, R28 ;  /* 0x00000001011c7824 */ /* 0x000fe200078e021c */
[----:B------:R-:W-:Y:S01]  /*62ce0*/  BSSY.RECONVERGENT B0, `(.L_x_1237) ;  /* 0x0000009000007945 */ /* 0x000fe20003800200 */
[----:B------:R-:W-:-:S03]  /*62cf0*/  IMAD.MOV.U32 R30, RZ, RZ, RZ ;  /* 0x000000ffff1e7224 */ /* 0x000fc600078e00ff */
[----:B------:R0:W-:Y:S04]  /*62d00*/  STL.U8 [R28+0x361], RZ ;  /* 0x000361ff1c007387 */ /* 0x0001e80000100000 */
.L_x_1238:
[----:B------:R-:W-:-:S05]  /*62d10*/  IMAD.IADD R29, R1, 0x1, R30 ;  /* 0x00000001011d7824 */ /* 0x000fca00078e021e */
[----:B0-----:R-:W2:Y:S02]  /*62d20*/  LDL.U8 R28, [R29+0x360] ;  /* 0x000360001d1c7983 */ /* 0x001ea40000100000 */
[----:B--2---:R-:W-:Y:S01]  /*62d30*/  ISETP.NE.AND P1, PT, R28, RZ, PT ;  /* 0x000000ff1c00720c */ /* 0x004fe20003f25270 */
[----:B------:R-:W-:Y:S02]  /*62d40*/  IMAD.MOV.U32 R28, RZ, RZ, R30 ;  /* 0x000000ffff1c7224 */ /* 0x000fe400078e001e */
[----:B------:R-:W-:-:S10]  /*62d50*/  VIADD R30, R30, 0x1 ;  /* 0x000000011e1e7836 */ /* 0x000fd40000000000 */
[----:B------:R-:W-:Y:S05]  /*62d60*/  @P1 BRA `(.L_x_1238) ;  /* 0xfffffffc00e81947 */ /* 0x000fea000383ffff */
[----:B------:R-:W-:Y:S05]  /*62d70*/  BSYNC.RECONVERGENT B0 ;  /* 0x0000000000007941 */ /* 0x000fea0003800200 */
.L_x_1237:
[----:B------:R-:W-:-:S13]  /*62d80*/  LOP3.LUT P1, RZ, R203, 0xff, RZ, 0xc0, !PT ;  /* 0x000000ffcbff7812 */ /* 0x000fda000782c0ff */
[----:B------:R-:W-:Y:S05]  /*62d90*/  @!P1 BRA `(.L_x_1239) ;  /* 0x0000000000349947 */ /* 0x000fea0003800000 */
[----:B------:R-:W-:Y:S01]  /*62da0*/  BSSY.RECONVERGENT B0, `(.L_x_1240) ;  /* 0x000000b000007945 */ /* 0x000fe20003800200 */
[----:B------:R-:W-:-:S07]  /*62db0*/  IMAD.MOV.U32 R30, RZ, RZ, RZ ;  /* 0x000000ffff1e7224 */ /* 0x000fce00078e00ff */
.L_x_1241:
        /* <DEDUP_REMOVED lines=10> */
.L_x_1240:
[----:B------:R-:W-:-:S07]  /*62e60*/  IMAD.MOV.U32 R28, RZ, RZ, R31 ;  /* 0x000000ffff1c7224 */ /* 0x000fce00078e001f */
.L_x_1239:
        /* <DEDUP_REMOVED lines=68> */
.L_x_1230:
        /* <DEDUP_REMOVED lines=92> */
[----:B0-----:R-:W-:Y:S06]  /*63870*/  @P1 BRA `(.L_x_1243) ;  /* 0x0000000000dc1947 */ /* 0x001fec0003800000 */
        /* <DEDUP_REMOVED lines=55> */
.L_x_1243:
[----:B------:R-:W-:Y:S05]  /*63bf0*/  BSYNC.RECONVERGENT B0 ;  /* 0x0000000000007941 */ /* 0x000fea0003800200 */
.L_x_1242:
[----:B------:R-:W-:Y:S04]  /*63c00*/  STL.U16 [R1+0x2b8], R128 ;  /* 0x0002b88001007387 */ /* 0x000fe80000100400 */
[----:B------:R-:W0:Y:S04]  /*63c10*/  LDS R128, [R61+0x114] ;  /* 0x000114003d807984 */ /* 0x000e280000000800 */
        /* <DEDUP_REMOVED lines=12> */
[----:B------:R0:W-:Y:S01]  /*63ce0*/  STL.64 [R1+0x280], R44 ;  /* 0x0002802c01007387 */ /* 0x0001e20000100a00 */
[----:B------:R-:W-:-:S03]  /*63cf0*/  ISETP.NE.AND.EX P1, PT, R29, RZ, PT, P1 ;  /* 0x000000ff1d00720c */ /* 0x000fc60003f25310 */
[----:B---3--:R1:W-:Y:S01]  /*63d00*/  STL.128 [R1+0xe0], R32 ;  /* 0x0000e02001007387 */ /* 0x0083e20000100c00 */
[C---:B------:R-:W-:Y:S02]  /*63d10*/  PRMT R129, R32.reuse, 0x7770, RZ ;  /* 0x0000777020817816 */ /* 0x040fe400000000ff */
[C---:B------:R-:W-:Y:S01]  /*63d20*/  PRMT R193, R32.reuse, 0x7771, RZ ;  /* 0x0000777120c17816 */ /* 0x040fe200000000ff */
[----:B------:R-:W-:Y:S01]  /*63d30*/  STL.64 [R1+0xd8], R28 ;  /* 0x0000d81c01007387 */ /* 0x000fe20000100a00 */
[C---:B------:R-:W-:Y:S02]  /*63d40*/  PRMT R137, R32.reuse, 0x7772, RZ ;  /* 0x0000777220897816 */ /* 0x040fe400000000ff */
[----:B------:R-:W-:Y:S01]  /*63d50*/  PRMT R138, R32, 0x7773, RZ ;  /* 0x00007773208a7816 */ /* 0x000fe200000000ff */
[----:B----4-:R2:W-:Y:S01]  /*63d60*/  STL.128 [R1+0xf0], R36 ;  /* 0x0000f02401007387 */ /* 0x0105e20000100c00 */
[----:B0-----:R-:W-:Y:S02]  /*63d70*/  IADD3 R44, P3, PT, R28, R44, RZ ;  /* 0x0000002c1c2c7210 */ /* 0x001fe40007f7e0ff */
[----:B------:R-:W-:-:S02]  /*63d80*/  PRMT R30, R34, 0x7771, RZ ;  /* 0x00007771221e7816 */ /* 0x000fc400000000ff */
[C---:B------:R-:W-:Y:S01]  /*63d90*/  PRMT R209, R34.reuse, 0x7772, RZ ;  /* 0x0000777222d17816 */ /* 0x040fe200000000ff */
[----:B------:R-:W-:Y:S01]  /*63da0*/  IMAD.X R45, R29, 0x1, R45, P3 ;  /* 0x000000011d2d7824 */ /* 0x000fe200018e062d */
[C---:B------:R-:W-:Y:S01]  /*63db0*/  PRMT R210, R34.reuse, 0x7773, RZ ;  /* 0x0000777322d27816 */ /* 0x040fe200000000ff */
[----:B------:R0:W-:Y:S01]  /*63dc0*/  STL.128 [R1+0x100], R40 ;  /* 0x0001002801007387 */ /* 0x0001e20000100c00 */
[----:B-1----:R-:W-:Y:S02]  /*63dd0*/  PRMT R32, R34, 0x7770, RZ ;  /* 0x0000777022207816 */ /* 0x002fe400000000ff */
[----:B------:R-:W-:Y:S02]  /*63de0*/  PRMT R34, R208, 0x7710, RZ ;  /* 0x00007710d0227816 */ /* 0x000fe400000000ff */
[C---:B------:R-:W-:Y:S02]  /*63df0*/  PRMT R199, R38.reuse, 0x7770, RZ ;  /* 0x0000777026c77816 */ /* 0x040fe400000000ff */
[C---:B------:R-:W-:Y:S01]  /*63e00*/  PRMT R200, R38.reuse, 0x7771, RZ ;  /* 0x0000777126c87816 */ /* 0x040fe200000000ff */
[----:B------:R1:W-:Y:S01]  /*63e10*/  STL.U16 [R1+0x110], R34 ;  /* 0x0001102201007387 */ /* 0x0003e20000100400 */
[----:B------:R-:W-:-:S02]  /*63e20*/  PRMT R215, R38, 0x7772, RZ ;  /* 0x0000777226d77816 */ /* 0x000fc400000000ff */
[----:B------:R-:W-:Y:S02]  /*63e30*/  PRMT R216, R38, 0x7773, RZ ;  /* 0x0000777326d87816 */ /* 0x000fe400000000ff */
[C---:B------:R-:W-:Y:S02]  /*63e40*/  PRMT R217, R39.reuse, 0x7770, RZ ;  /* 0x0000777027d97816 */ /* 0x040fe400000000ff */
        /* <DEDUP_REMOVED lines=10> */
[----:B------:R-:W-:Y:S02]  /*63ef0*/  PRMT R29, R36, 0x7771, RZ ;  /* 0x00007771241d7816 */ /* 0x000fe400000000ff */
[----:B0-----:R-:W-:Y:S02]  /*63f00*/  PRMT R40, R40, 0x7773, RZ ;  /* 0x0000777328287816 */ /* 0x001fe400000000ff */
        /* <DEDUP_REMOVED lines=22> */
[----:B-1----:R-:W-:Y:S02]  /*64070*/  PRMT R34, R193, 0x7610, R34 ;  /* 0x00007610c1227816 */ /* 0x002fe40000000022 */
[----:B------:R-:W-:Y:S02]  /*64080*/  PRMT R35, R137, 0x7610, R35 ;  /* 0x0000761089237816 */ /* 0x000fe40000000023 */
[----:B------:R-:W-:Y:S02]  /*64090*/  PRMT R36, R138, 0x7610, R36 ;  /* 0x000076108a247816 */ /* 0x000fe40000000024 */
[----:B------:R-:W-:Y:S02]  /*640a0*/  PRMT R33, R33, 0x7773, RZ ;  /* 0x0000777321217816 */ /* 0x000fe400000000ff */
[----:B------:R-:W-:Y:S02]  /*640b0*/  PRMT R37, R37, 0x7773, RZ ;  /* 0x0000777325257816 */ /* 0x000fe400000000ff */
[----:B------:R-:W-:-:S02]  /*640c0*/  PRMT R208, R208, 0x7771, RZ ;  /* 0x00007771d0d07816 */ /* 0x000fc400000000ff */
        /* <DEDUP_REMOVED lines=13> */
.L_x_1246:
[----:B0-----:R-:W-:-:S05]  /*641a0*/  IMAD.IADD R29, R1, 0x1, R32 ;  /* 0x00000001011d7824 */ /* 0x001fca00078e0220 */
[----:B------:R-:W2:Y:S02]  /*641b0*/  LDL.U8 R28, [R29+0x360] ;  /* 0x000360001d1c7983 */ /* 0x000ea40000100000 */
[----:B--2---:R-:W-:Y:S01]  /*641c0*/  ISETP.NE.AND P1, PT, R28, RZ, PT ;  /* 0x000000ff1c00720c */ /* 0x004fe20003f25270 */
[----:B------:R-:W-:Y:S02]  /*641d0*/  IMAD.MOV.U32 R28, RZ, RZ, R32 ;  /* 0x000000ffff1c7224 */ /* 0x000fe400078e0020 */
[----:B------:R-:W-:-:S10]  /*641e0*/  VIADD R32, R32, 0x1 ;  /* 0x0000000120207836 */ /* 0x000fd40000000000 */
[----:B------:R-:W-:Y:S05]  /*641f0*/  @P1 BRA `(.L_x_1246) ;  /* 0xfffffffc00e81947 */ /* 0x000fea000383ffff */
[----:B------:R-:W-:Y:S05]  /*64200*/  BSYNC.RECONVERGENT B0 ;  /* 0x0000000000007941 */ /* 0x000fea0003800200 */
.L_x_1245:
[----:B------:R-:W-:Y:S01]  /*64210*/  LOP3.LUT P1, RZ, R203, 0xff, RZ, 0xc0, !PT ;  /* 0x000000ffcbff7812 */ /* 0x000fe2000782c0ff */
[----:B------:R-:W-:-:S12]  /*64220*/  BSSY.RECONVERGENT B0, `(.L_x_1247) ;  /* 0x000000f000007945 */ /* 0x000fd80003800200 */
[----:B------:R-:W-:Y:S05]  /*64230*/  @!P1 BRA `(.L_x_1248) ;  /* 0x0000000000349947 */ /* 0x000fea0003800000 */
[----:B------:R-:W-:Y:S01]  /*64240*/  BSSY.RECONVERGENT B1, `(.L_x_1249) ;  /* 0x000000b000017945 */ /* 0x000fe20003800200 */
[----:B------:R-:W-:-:S07]  /*64250*/  IMAD.MOV.U32 R30, RZ, RZ, RZ ;  /* 0x000000ffff1e7224 */ /* 0x000fce00078e00ff */
.L_x_1250:
        /* <DEDUP_REMOVED lines=10> */
.L_x_1249:
[----:B------:R-:W-:-:S07]  /*64300*/  IMAD.MOV.U32 R28, RZ, RZ, R31 ;  /* 0x000000ffff1c7224 */ /* 0x000fce00078e001f */
.L_x_1248:
[----:B------:R-:W-:Y:S05]  /*64310*/  BSYNC.RECONVERGENT B0 ;  /* 0x0000000000007941 */ /* 0x000fea0003800200 */
.L_x_1247:
[----:B------:R-:W-:Y:S01]  /*64320*/  IMAD.IADD R28, R1, 0x1, R28 ;  /* 0x00000001011c7824 */ /* 0x000fe200078e021c */
[----:B------:R-:W-:Y:S01]  /*64330*/  BSSY.RECONVERGENT B0, `(.L_x_1251) ;  /* 0x0000009000007945 */ /* 0x000fe20003800200 */
[----:B------:R-:W-:-:S03]  /*64340*/  IMAD.MOV.U32 R30, RZ, RZ, RZ ;  /* 0x000000ffff1e7224 */ /* 0x000fc600078e00ff */
[----:B------:R0:W-:Y:S04]  /*64350*/  STL.U8 [R28+0x361], RZ ;  /* 0x000361ff1c007387 */ /* 0x0001e80000100000 */
.L_x_1252:
[----:B------:R-:W-:-:S05]  /*64360*/  IMAD.IADD R29, R1, 0x1, R30 ;  /* 0x00000001011d7824 */ /* 0x000fca00078e021e */
[----:B0-----:R-:W2:Y:S02]  /*64370*/  LDL.U8 R28, [R29+0x360] ;  /* 0x000360001d1c7983 */ /* 0x001ea40000100000 */
[----:B--2---:R-:W-:Y:S01]  /*64380*/  ISETP.NE.AND P1, PT, R28, RZ, PT ;  /* 0x000000ff1c00720c */ /* 0x004fe20003f25270 */
[----:B------:R-:W-:Y:S02]  /*64390*/  IMAD.MOV.U32 R28, RZ, RZ, R30 ;  /* 0x000000ffff1c7224 */ /* 0x000fe400078e001e */
[----:B------:R-:W-:-:S10]  /*643a0*/  VIADD R30, R30, 0x1 ;  /* 0x000000011e1e7836 */ /* 0x000fd40000000000 */
[----:B------:R-:W-:Y:S05]  /*643b0*/  @P1 BRA `(.L_x_1252) ;  /* 0xfffffffc00e81947 */ /* 0x000fea000383ffff */
[----:B------:R-:W-:Y:S05]  /*643c0*/  BSYNC.RECONVERGENT B0 ;  /* 0x0000000000007941 */ /* 0x000fea0003800200 */
.L_x_1251:
[----:B------:R-:W-:-:S13]  /*643d0*/  LOP3.LUT P1, RZ, R129, 0xff, RZ, 0xc0, !PT ;  /* 0x000000ff81ff7812 */ /* 0x000fda000782c0ff */
[----:B------:R-:W-:Y:S05]  /*643e0*/  @!P1 BRA `(.L_x_1253) ;  /* 0x0000000000349947 */ /* 0x000fea0003800000 */
[----:B------:R-:W-:Y:S01]  /*643f0*/  BSSY.RECONVERGENT B0, `(.L_x_1254) ;  /* 0x000000b000007945 */ /* 0x000fe20003800200 */
[----:B------:R-:W-:-:S07]  /*64400*/  IMAD.MOV.U32 R30, RZ, RZ, RZ ;  /* 0x000000ffff1e7224 */ /* 0x000fce00078e00ff */
.L_x_1255:
        /* <DEDUP_REMOVED lines=10> */
.L_x_1254:
[----:B------:R-:W-:-:S07]  /*644b0*/  IMAD.MOV.U32 R28, RZ, RZ, R31 ;  /* 0x000000ffff1c7224 */ /* 0x000fce00078e001f */
.L_x_1253:
        /* <DEDUP_REMOVED lines=11> */
[----:B0-----:R-:W-:Y:S02]  /*64570*/  PRMT R40, R37, 0x7773, RZ ;  /* 0x0000777325287816 */ /* 0x001fe400000000ff */
[----:B------:R-:W-:Y:S02]  /*64580*/  PRMT R37, R38, 0x7770, RZ ;  /* 0x0000777026257816 */ /* 0x000fe400000000ff */
[C---:B---3--:R-:W-:Y:S02]  /*64590*/  PRMT R137, R28.reuse, 0x7770, RZ ;  /* 0x000077701c897816 */ /* 0x048fe400000000ff */
        /* <DEDUP_REMOVED lines=24> */
[----:B----4-:R-:W-:-:S02]  /*64720*/  PRMT R38, R32, 0x7770, RZ ;  /* 0x0000777020267816 */ /* 0x010fc400000000ff */
[C---:B------:R-:W-:Y:S02]  /*64730*/  PRMT R39, R32.reuse, 0x7771, RZ ;  /* 0x0000777120277816 */ /* 0x040fe400000000ff */
[C---:B------:R-:W-:Y:S02]  /*64740*/  PRMT R201, R32.reuse, 0x7772, RZ ;  /* 0x0000777220c97816 */ /* 0x040fe400000000ff */
        /* <DEDUP_REMOVED lines=25> */
.L_x_1244:
        /* <DEDUP_REMOVED lines=20> */
[----:B0-----:R-:W-:Y:S01]  /*64a20*/  SHF.R.U32.HI R122, RZ, 0x5, R122 ;  /* 0x00000005ff7a7819 */ /* 0x001fe2000001167a */
[----:B------:R0:W-:Y:S03]  /*64a30*/  STL.64 [R1+0x288], R28 ;  /* 0x0002881c01007387 */ /* 0x0001e60000100a00 */
[----:B------:R-:W-:Y:S02]  /*64a40*/  ISETP.NE.AND P1, PT, R122, 0x4, PT ;  /* 0x000000047a00780c */ /* 0x000fe40003f25270 */
[----:B------:R-:W-:Y:S02]  /*64a50*/  PRMT R122, R208, 0x7604, R43 ;  /* 0x00007604d07a7816 */ /* 0x000fe4000000002b */
[----:B0-----:R-:W-:Y:S02]  /*64a60*/  LOP3.LUT R29, R214, 0xffff, RZ, 0xc0, !PT ;  /* 0x0000ffffd61d7812 */ /* 0x001fe400078ec0ff */
        /* <DEDUP_REMOVED lines=123> */
.L_x_1257:
[----:B------:R-:W-:Y:S05]  /*65220*/  BSYNC.RECONVERGENT B0 ;  /* 0x0000000000007941 */ /* 0x000fea0003800200 */
.L_x_1256:
[----:B------:R-:W-:Y:S04]  /*65230*/  STL.U16 [R1+0x2b8], R122 ;  /* 0x0002b87a01007387 */ /* 0x000fe80000100400 */
[----:B------:R-:W0:Y:S04]  /*65240*/  LDS.128 R28, [R61+0x150] ;  /* 0x000150003d1c7984 */ /* 0x000e280000000c00 */
        /* <DEDUP_REMOVED lines=8> */
[----:B------:R2:W-:Y:S04]  /*652d0*/  STL.64 [R1+0x280], R44 ;  /* 0x0002802c01007387 */ /* 0x0005e80000100a00 */
        /* <DEDUP_REMOVED lines=28> */
[C---:B0-----:R-:W-:Y:S02]  /*654a0*/  PRMT R33, R34.reuse, 0x7770, RZ ;  /* 0x0000777022217816 */ /* 0x041fe400000000ff */
        /* <DEDUP_REMOVED lines=17> */
[----:B------:R-:W-:Y:S02]  /*655c0*/  PRMT R220, R29, 0x7772, RZ ;  /* 0x000077721ddc7816 */ /* 0x000fe400000000ff */
[C---:B------:R-:W-:Y:S02]  /*655d0*/  PRMT R34, R36.reuse, 0x7770, RZ ;  /* 0x0000777024227816 */ /* 0x040fe400000000ff */
[----:B------:R-:W-:Y:S02]  /*655e0*/  PRMT R35, R36, 0x7771, RZ ;  /* 0x0000777124237816 */ /* 0x000fe400000000ff */
[----:B--2---:R-:W-:Y:S02]  /*655f0*/  PRMT R40, R40, 0x7773, RZ ;  /* 0x0000777328287816 */ /* 0x004fe400000000ff */
[----:B------:R-:W-:Y:S02]  /*65600*/  PRMT R41, R41, 0x7773, RZ ;  /* 0x0000777329297816 */ /* 0x000fe400000000ff */
        /* <DEDUP_REMOVED lines=12> */
[----:B---3--:R-:W-:-:S02]  /*656d0*/  PRMT R30, R193, 0x7610, R30 ;  /* 0x00007610c11e7816 */ /* 0x008fc4000000001e */
        /* <DEDUP_REMOVED lines=19> */
.L_x_1260:
[----:B0-----:R-:W-:-:S05]  /*65810*/  IMAD.IADD R29, R1, 0x1, R32 ;  /* 0x00000001011d7824 */ /* 0x001fca00078e0220 */
[----:B------:R-:W2:Y:S02]  /*65820*/  LDL.U8 R28, [R29+0x360] ;  /* 0x000360001d1c7983 */ /* 0x000ea40000100000 */
[----:B--2---:R-:W-:Y:S01]  /*65830*/  ISETP.NE.AND P1, PT, R28, RZ, PT ;  /* 0x000000ff1c00720c */ /* 0x004fe20003f25270 */
[----:B------:R-:W-:Y:S02]  /*65840*/  IMAD.MOV.U32 R28, RZ, RZ, R32 ;  /* 0x000000ffff1c7224 */ /* 0x000fe400078e0020 */
[----:B------:R-:W-:-:S10]  /*65850*/  VIADD R32, R32, 0x1 ;  /* 0x0000000120207836 */ /* 0x000fd40000000000 */
[----:B------:R-:W-:Y:S05]  /*65860*/  @P1 BRA `(.L_x_1260) ;  /* 0xfffffffc00e81947 */ /* 0x000fea000383ffff */
[----:B------:R-:W-:Y:S05]  /*65870*/  BSYNC.RECONVERGENT B0 ;  /* 0x0000000000007941 */ /* 0x000fea0003800200 */
.L_x_1259:
[----:B------:R-:W-:Y:S01]  /*65880*/  LOP3.LUT P1, RZ, R129, 0xff, RZ, 0xc0, !PT ;  /* 0x000000ff81ff7812 */ /* 0x000fe2000782c0ff */
[----:B------:R-:W-:-:S12]  /*65890*/  BSSY.RECONVERGENT B0, `(.L_x_1261) ;  /* 0x000000f000007945 */ /* 0x000fd80003800200 */
[----:B------:R-:W-:Y:S05]  /*658a0*/  @!P1 BRA `(.L_x_1262) ;  /* 0x0000000000349947 */ /* 0x000fea0003800000 */
[----:B------:R-:W-:Y:S01]  /*658b0*/  BSSY.RECONVERGENT B1, `(.L_x_1263) ;  /* 0x000000b000017945 */ /* 0x000fe20003800200 */
[----:B------:R-:W-:-:S07]  /*658c0*/  IMAD.MOV.U32 R30, RZ, RZ, RZ ;  /* 0x000000ffff1e7224 */ /* 0x000fce00078e00ff */
.L_x_1264:
        /* <DEDUP_REMOVED lines=10> */
.L_x_1263:
[----:B------:R-:W-:-:S07]  /*65970*/  IMAD.MOV.U32 R28, RZ, RZ, R31 ;  /* 0x000000ffff1c7224 */ /* 0x000fce00078e001f */
.L_x_1262:
[----:B------:R-:W-:Y:S05]  /*65980*/  BSYNC.RECONVERGENT B0 ;  /* 0x0000000000007941 */ /* 0x000fea0003800200 */
.L_x_1261:
[----:B------:R-:W-:Y:S01]  /*65990*/  IMAD.IADD R28, R1, 0x1, R28 ;  /* 0x00000001011c7824 */ /* 0x000fe200078e021c */
[----:B------:R-:W-:Y:S01]  /*659a0*/  BSSY.RECONVERGENT B0, `(.L_x_1265) ;  /* 0x0000009000007945 */ /* 0x000fe20003800200 */
[----:B------:R-:W-:-:S03]  /*659b0*/  IMAD.MOV.U32 R30, RZ, RZ, RZ ;  /* 0x000000ffff1e7224 */ /* 0x000fc600078e00ff */
[----:B------:R0:W-:Y:S04]  /*659c0*/  STL.U8 [R28+0x361], RZ ;  /* 0x000361ff1c007387 */ /* 0x0001e80000100000 */
.L_x_1266:
[----:B------:R-:W-:-:S05]  /*659d0*/  IMAD.IADD R29, R1, 0x1, R30 ;  /* 0x00000001011d7824 */ /* 0x000fca00078e021e */
[----:B0-----:R-:W2:Y:S02]  /*659e0*/  LDL.U8 R28, [R29+0x360] ;  /* 0x000360001d1c7983 */ /* 0x001ea40000100000 */
[----:B--2---:R-:W-:Y:S01]  /*659f0*/  ISETP.NE.AND P1, PT, R28, RZ, PT ;  /* 0x000000ff1c00720c */ /* 0x004fe20003f25270 */
[----:B------:R-:W-:Y:S02]  /*65a00*/  IMAD.MOV.U32 R28, RZ, RZ, R30 ;  /* 0x000000ffff1c7224 */ /* 0x000fe400078e001e */
[----:B------:R-:W-:-:S10]  /*65a10*/  VIADD R30, R30, 0x1 ;  /* 0x000000011e1e7836 */ /* 0x000fd40000000000 */
[----:B------:R-:W-:Y:S05]  /*65a20*/  @P1 BRA `(.L_x_1266) ;  /* 0xfffffffc00e81947 */ /* 0x000fea000383ffff */
[----:B------:R-:W-:Y:S05]  /*65a30*/  BSYNC.RECONVERGENT B0 ;  /* 0x0000000000007941 */ /* 0x000fea0003800200 */
.L_x_1265:
[----:B------:R-:W-:-:S13]  /*65a40*/  LOP3.LUT P1, RZ, R203, 0xff, RZ, 0xc0, !PT ;  /* 0x000000ffcbff7812 */ /* 0x000fda000782c0ff */
[----:B------:R-:W-:Y:S05]  /*65a50*/  @!P1 BRA `(.L_x_1267) ;  /* 0x0000000000349947 */ /* 0x000fea0003800000 */
[----:B------:R-:W-:Y:S01]  /*65a60*/  BSSY.RECONVERGENT B0, `(.L_x_1268) ;  /* 0x000000b000007945 */ /* 0x000fe20003800200 */
[----:B------:R-:W-:-:S07]  /*65a70*/  IMAD.MOV.U32 R30, RZ, RZ, RZ ;  /* 0x000000ffff1e7224 */ /* 0x000fce00078e00ff */
.L_x_1269:
        /* <DEDUP_REMOVED lines=10> */
.L_x_1268:
[----:B------:R-:W-:-:S07]  /*65b20*/  IMAD.MOV.U32 R28, RZ, RZ, R31 ;  /* 0x000000ffff1c7224 */ /* 0x000fce00078e001f */
.L_x_1267:
        /* <DEDUP_REMOVED lines=68> */
.L_x_1258:
        /* <DEDUP_REMOVED lines=148> */
.L_x_1271:
[----:B------:R-:W-:Y:S05]  /*668b0*/  BSYNC.RECONVERGENT B0 ;  /* 0x0000000000007941 */ /* 0x000fea0003800200 */
.L_x_1270:
[----:B------:R-:W0:Y:S04]  /*668c0*/  LDS.64 R28, [R61+0x168] ;  /* 0x000168003d1c7984 */ /* 0x000e280000000a00 */
[----:B------:R0:W-:Y:S04]  /*668d0*/  STL.U16 [R1+0x2b8], R46 ;  /* 0x0002b82e01007387 */ /* 0x0001e80000100400 */
[----:B------:R-:W-:Y:S04]  /*668e0*/  STL.64 [R1+0x280], R44 ;  /* 0x0002802c01007387 */ /* 0x000fe80000100a00 */
[----:B------:R-:W1:Y:S04]  /*668f0*/  LDS R128, [R61+0x1a4] ;  /* 0x0001a4003d807984 */ /* 0x000e680000000800 */
[----:B------:R-:W2:Y:S04]  /*66900*/  LDS.128 R32, [R61+0x170] ;  /* 0x000170003d207984 */ /* 0x000ea80000000c00 */
[----:B------:R-:W-:Y:S04]  /*66910*/  LDS.U16 R208, [R61+0x1a0] ;  /* 0x0001a0003dd07984 */ /* 0x000fe80000000400 */
[----:B------:R-:W3:Y:S04]  /*66920*/  LDS.128 R36, [R61+0x180] ;  /* 0x000180003d247984 */ /* 0x000ee80000000c00 */
[----:B------:R-:W-:Y:S04]  /*66930*/  STL.64 [R1+0x2b0], R40 ;  /* 0x0002b02801007387 */ /* 0x000fe80000100a00 */
[----:B------:R-:W4:Y:S04]  /*66940*/  LDS.128 R40, [R61+0x190] ;  /* 0x000190003d287984 */ /* 0x000f280000000c00 */
[----:B-----5:R-:W-:Y:S01]  /*66950*/  STL [R1+0x2bc], R31 ;  /* 0x0002bc1f01007387 */ /* 0x020fe20000100800 */
[----:B0-----:R-:W-:-:S03]  /*66960*/  IADD3 R46, P3, PT, R28, R44, RZ ;  /* 0x0000002c1c2e7210 */ /* 0x001fc60007f7e0ff */
[----:B------:R-:W-:Y:S01]  /*66970*/  STL.64 [R1+0x2c0], R122 ;  /* 0x0002c07a01007387 */ /* 0x000fe20000100a00 */
[----:B------:R-:W-:Y:S01]  /*66980*/  ISETP.NE.U32.AND P1, PT, R28, RZ, PT ;  /* 0x000000ff1c00720c */ /* 0x000fe20003f25070 */
[----:B------:R-:W-:-:S03]  /*66990*/  IMAD.X R47, R29, 0x1, R45, P3 ;  /* 0x000000011d2f7824 */ /* 0x000fc600018e062d */
[----:B------:R-:W-:Y:S01]  /*669a0*/  ISETP.NE.AND.EX P1, PT, R29, RZ, PT, P1 ;  /* 0x000000ff1d00720c */ /* 0x000fe20003f25310 */
[----:B------:R-:W0:Y:S04]  /*669b0*/  LDS.64 R44, [R61+0x1a8] ;  /* 0x0001a8003d2c7984 */ /* 0x000e280000000a00 */
[----:B------:R-:W-:Y:S04]  /*669c0*/  STL.64 [R1+0x48], R28 ;  /* 0x0000481c01007387 */ /* 0x000fe80000100a00 */
[----:B-1----:R-:W-:Y:S01]  /*669d0*/  STL [R1+0x84], R128 ;  /* 0x0000848001007387 */ /* 0x002fe20000100800 */
[----:B--2---:R-:W-:-:S02]  /*669e0*/  PRMT R129, R32, 0x7770, RZ ;  /* 0x0000777020817816 */ /* 0x004fc400000000ff */
[C---:B------:R-:W-:Y:S01]  /*669f0*/  PRMT R193, R32.reuse, 0x7771, RZ ;  /* 0x0000777120c17816 */ /* 0x040fe200000000ff */
[----:B------:R1:W-:Y:S01]  /*66a00*/  STL.128 [R1+0x50], R32 ;  /* 0x0000502001007387 */ /* 0x0003e20000100c00 */
[C---:B------:R-:W-:Y:S02]  /*66a10*/  PRMT R137, R32.reuse, 0x7772, RZ ;  /* 0x0000777220897816 */ /* 0x040fe400000000ff */
[----:B------:R-:W-:Y:S02]  /*66a20*/  PRMT R138, R32, 0x7773, RZ ;  /* 0x00007773208a7816 */ /* 0x000fe400000000ff */
[C---:B------:R-:W-:Y:S01]  /*66a30*/  PRMT R30, R34.reuse, 0x7771, RZ ;  /* 0x00007771221e7816 */ /* 0x040fe200000000ff */
[----:B---3--:R2:W-:Y:S01]  /*66a40*/  STL.128 [R1+0x60], R36 ;  /* 0x0000602401007387 */ /* 0x0085e20000100c00 */
[C---:B------:R-:W-:Y:S02]  /*66a50*/  PRMT R209, R34.reuse, 0x7772, RZ ;  /* 0x0000777222d17816 */ /* 0x040fe400000000ff */
[----:B------:R-:W-:-:S02]  /*66a60*/  PRMT R210, R34, 0x7773, RZ ;  /* 0x0000777322d27816 */ /* 0x000fc400000000ff */
[C---:B------:R-:W-:Y:S02]  /*66a70*/  PRMT R199, R38.reuse, 0x7770, RZ ;  /* 0x0000777026c77816 */ /* 0x040fe400000000ff */
[C---:B------:R-:W-:Y:S01]  /*66a80*/  PRMT R200, R38.reuse, 0x7771, RZ ;  /* 0x0000777126c87816 */ /* 0x040fe200000000ff */
[----:B----4-:R3:W-:Y:S01]  /*66a90*/  STL.128 [R1+0x70], R40 ;  /* 0x0000702801007387 */ /* 0x0107e20000100c00 */
[----:B------:R-:W-:Y:S02]  /*66aa0*/  PRMT R215, R38, 0x7772, RZ ;  /* 0x0000777226d77816 */ /* 0x000fe400000000ff */
[----:B-1----:R-:W-:Y:S02]  /*66ab0*/  PRMT R32, R34, 0x7770, RZ ;  /* 0x0000777022207816 */ /* 0x002fe400000000ff */
[----:B------:R-:W-:Y:S02]  /*66ac0*/  PRMT R34, R208, 0x7710, RZ ;  /* 0x00007710d0227816 */ /* 0x000fe400000000ff */
[----:B------:R-:W-:-:S02]  /*66ad0*/  PRMT R216, R38, 0x7773, RZ ;  /* 0x0000777326d87816 */ /* 0x000fc400000000ff */
[C---:B------:R-:W-:Y:S01]  /*66ae0*/  PRMT R217, R39.reuse, 0x7770, RZ ;  /* 0x0000777027d97816 */ /* 0x040fe200000000ff */
[----:B------:R1:W-:Y:S01]  /*66af0*/  STL.U16 [R1+0x80], R34 ;  /* 0x0000802201007387 */ /* 0x0003e20000100400 */
[C---:B------:R-:W-:Y:S02]  /*66b00*/  PRMT R218, R39.reuse, 0x7771, RZ ;  /* 0x0000777127da7816 */ /* 0x040fe400000000ff */
[C---:B------:R-:W-:Y:S01]  /*66b10*/  PRMT R219, R39.reuse, 0x7772, RZ ;  /* 0x0000777227db7816 */ /* 0x040fe200000000ff */
[----:B0-----:R0:W-:Y:S01]  /*66b20*/  STL.64 [R1+0x88], R44 ;  /* 0x0000882c01007387 */ /* 0x0011e20000100a00 */
[----:B------:R-:W-:Y:S02]  /*66b30*/  PRMT R220, R39, 0x7773, RZ ;  /* 0x0000777327dc7816 */ /* 0x000fe400000000ff */
[C---:B--2---:R-:W-:Y:S02]  /*66b40*/  PRMT R38, R40.reuse, 0x7770, RZ ;  /* 0x0000777028267816 */ /* 0x044fe400000000ff */
[----:B------:R-:W-:-:S02]  /*66b50*/  PRMT R39, R40, 0x7771, RZ ;  /* 0x0000777128277816 */ /* 0x000fc400000000ff */
[----:B------:R-:W-:Y:S02]  /*66b60*/  PRMT R201, R40, 0x7772, RZ ;  /* 0x0000777228c97816 */ /* 0x000fe400000000ff */
[C---:B------:R-:W-:Y:S02]  /*66b70*/  PRMT R202, R41.reuse, 0x7770, RZ ;  /* 0x0000777029ca7816 */ /* 0x040fe400000000ff */
[C---:B------:R-:W-:Y:S02]  /*66b80*/  PRMT R204, R41.reuse, 0x7771, RZ ;  /* 0x0000777129cc7816 */ /* 0x040fe400000000ff */
[----:B------:R-:W-:Y:S02]  /*66b90*/  PRMT R205, R41, 0x7772, RZ ;  /* 0x0000777229cd7816 */ /* 0x000fe400000000ff */
[C---:B------:R-:W-:Y:S02]  /*66ba0*/  PRMT R28, R36.reuse, 0x7770, RZ ;  /* 0x00007770241c7816 */ /* 0x040fe400000000ff */
[----:B------:R-:W-:-:S02]  /*66bb0*/  PRMT R29, R36, 0x7771, RZ ;  /* 0x00007771241d7816 */ /* 0x000fc400000000ff */
[----:B---3--:R-:W-:Y:S02]  /*66bc0*/  PRMT R40, R40, 0x7773, RZ ;  /* 0x0000777328287816 */ /* 0x008fe400000000ff */
[----:B------:R-:W-:Y:S02]  /*66bd0*/  PRMT R41, R41, 0x7773, RZ ;  /* 0x0000777329297816 */ /* 0x000fe400000000ff */
[C---:B------:R-:W-:Y:S02]  /*66be0*/  PRMT R211, R35.reuse, 0x7770, RZ ;  /* 0x0000777023d37816 */ /* 0x040fe400000000ff */
[C---:B------:R-:W-:Y:S02]  /*66bf0*/  PRMT R212, R35.reuse, 0x7771, RZ ;  /* 0x0000777123d47816 */ /* 0x040fe400000000ff */
        /* <DEDUP_REMOVED lines=19> */
[----:B-1----:R-:W-:-:S02]  /*66d30*/  PRMT R34, R193, 0x7610, R34 ;  /* 0x00007610c1227816 */ /* 0x002fc40000000022 */
[----:B------:R-:W-:Y:S02]  /*66d40*/  PRMT R35, R137, 0x7610, R35 ;  /* 0x0000761089237816 */ /* 0x000fe40000000023 */
[----:B------:R-:W-:Y:S02]  /*66d50*/  PRMT R36, R138, 0x7610, R36 ;  /* 0x000076108a247816 */ /* 0x000fe40000000024 */
[----:B------:R-:W-:Y:S02]  /*66d60*/  PRMT R33, R33, 0x7773, RZ ;  /* 0x0000777321217816 */ /* 0x000fe400000000ff */
[----:B------:R-:W-:Y:S02]  /*66d70*/  PRMT R37, R37, 0x7773, RZ ;  /* 0x0000777325257816 */ /* 0x000fe400000000ff */
[----:B------:R-:W-:Y:S02]  /*66d80*/  PRMT R208, R208, 0x7771, RZ ;  /* 0x00007771d0d07816 */ /* 0x000fe400000000ff */
        /* <DEDUP_REMOVED lines=13> */
.L_x_1274:
[----:B0-----:R-:W-:-:S05]  /*66e60*/  IMAD.IADD R29, R1, 0x1, R32 ;  /* 0x00000001011d7824 */ /* 0x001fca00078e0220 */
[----:B------:R-:W2:Y:S02]  /*66e70*/  LDL.U8 R28, [R29+0x360] ;  /* 0x000360001d1c7983 */ /* 0x000ea40000100000 */
[----:B--2---:R-:W-:Y:S01]  /*66e80*/  ISETP.NE.AND P1, PT, R28, RZ, PT ;  /* 0x000000ff1c00720c */ /* 0x004fe20003f25270 */
[----:B------:R-:W-:Y:S02]  /*66e90*/  IMAD.MOV.U32 R28, RZ, RZ, R32 ;  /* 0x000000ffff1c7224 */ /* 0x000fe400078e0020 */
[----:B------:R-:W-:-:S10]  /*66ea0*/  VIADD R32, R32, 0x1 ;  /* 0x0000000120207836 */ /* 0x000fd40000000000 */
[----:B------:R-:W-:Y:S05]  /*66eb0*/  @P1 BRA `(.L_x_1274) ;  /* 0xfffffffc00e81947 */ /* 0x000fea000383ffff */
[----:B------:R-:W-:Y:S05]  /*66ec0*/  BSYNC.RECONVERGENT B0 ;  /* 0x0000000000007941 */ /* 0x000fea0003800200 */
.L_x_1273:
[----:B------:R-:W-:Y:S01]  /*66ed0*/  LOP3.LUT P1, RZ, R203, 0xff, RZ, 0xc0, !PT ;  /* 0x000000ffcbff7812 */ /* 0x000fe2000782c0ff */
[----:B------:R-:W-:-:S12]  /*66ee0*/  BSSY.RECONVERGENT B0, `(.L_x_1275) ;  /* 0x000000f000007945 */ /* 0x000fd80003800200 */
[----:B------:R-:W-:Y:S05]  /*66ef0*/  @!P1 BRA `(.L_x_1276) ;  /* 0x0000000000349947 */ /* 0x000fea0003800000 */
[----:B------:R-:W-:Y:S01]  /*66f00*/  BSSY.RECONVERGENT B1, `(.L_x_1277) ;  /* 0x000000b000017945 */ /* 0x000fe20003800200 */
[----:B------:R-:W-:-:S07]  /*66f10*/  IMAD.MOV.U32 R30, RZ, RZ, RZ ;  /* 0x000000ffff1e7224 */ /* 0x000fce00078e00ff */
.L_x_1278:
        /* <DEDUP_REMOVED lines=10> */
.L_x_1277:
[----:B------:R-:W-:-:S07]  /*66fc0*/  IMAD.MOV.U32 R28, RZ, RZ, R31 ;  /* 0x000000ffff1c7224 */ /* 0x000fce00078e001f */
.L_x_1276:
[----:B------:R-:W-:Y:S05]  /*66fd0*/  BSYNC.RECONVERGENT B0 ;  /* 0x0000000000007941 */ /* 0x000fea0003800200 */
.L_x_1275:
[----:B------:R-:W-:Y:S01]  /*66fe0*/  IMAD.IADD R28, R1, 0x1, R28 ;  /* 0x00000001011c7824 */ /* 0x000fe200078e021c */
[----:B------:R-:W-:Y:S01]  /*66ff0*/  BSSY.RECONVERGENT B0, `(.L_x_1279) ;  /* 0x0000009000007945 */ /* 0x000fe20003800200 */
[----:B------:R-:W-:-:S03]  /*67000*/  IMAD.MOV.U32 R30, RZ, RZ, RZ ;  /* 0x000000ffff1e7224 */ /* 0x000fc600078e00ff */
[----:B------:R0:W-:Y:S04]  /*67010*/  STL.U8 [R28+0x361], RZ ;  /* 0x000361ff1c007387 */ /* 0x0001e80000100000 */
.L_x_1280:
[----:B------:R-:W-:-:S05]  /*67020*/  IMAD.IADD R29, R1, 0x1, R30 ;  /* 0x00000001011d7824 */ /* 0x000fca00078e021e */
[----:B0-----:R-:W2:Y:S02]  /*67030*/  LDL.U8 R28, [R29+0x360] ;  /* 0x000360001d1c7983 */ /* 0x001ea40000100000 */
[----:B--2---:R-:W-:Y:S01]  /*67040*/  ISETP.NE.AND P1, PT, R28, RZ, PT ;  /* 0x000000ff1c00720c */ /* 0x004fe20003f25270 */
[----:B------:R-:W-:Y:S02]  /*67050*/  IMAD.MOV.U32 R28, RZ, RZ, R30 ;  /* 0x000000ffff1c7224 */ /* 0x000fe400078e001e */
[----:B------:R-:W-:-:S10]  /*67060*/  VIADD R30, R30, 0x1 ;  /* 0x000000011e1e7836 */ /* 0x000fd40000000000 */
[----:B------:R-:W-:Y:S05]  /*67070*/  @P1 BRA `(.L_x_1280) ;  /* 0xfffffffc00e81947 */ /* 0x000fea000383ffff */
[----:B------:R-:W-:Y:S05]  /*67080*/  BSYNC.RECONVERGENT B0 ;  /* 0x0000000000007941 */ /* 0x000fea0003800200 */
.L_x_1279:
[----:B------:R-:W-:-:S13]  /*67090*/  LOP3.LUT P1, RZ, R129, 0xff, RZ, 0xc0, !PT ;  /* 0x000000ff81ff7812 */ /* 0x000fda000782c0ff */
[----:B------:R-:W-:Y:S05]  /*670a0*/  @!P1 BRA `(.L_x_1281) ;  /* 0x0000000000349947 */ /* 0x000fea0003800000 */
[----:B------:R-:W-:Y:S01]  /*670b0*/  BSSY.RECONVERGENT B0, `(.L_x_1282) ;  /* 0x000000b000007945 */ /* 0x000fe20003800200 */
[----:B------:R-:W-:-:S07]  /*670c0*/  IMAD.MOV.U32 R30, RZ, RZ, RZ ;  /* 0x000000ffff1e7224 */ /* 0x000fce00078e00ff */
.L_x_1283:
        /* <DEDUP_REMOVED lines=10> */
.L_x_1282:
[----:B------:R-:W-:-:S07]  /*67170*/  IMAD.MOV.U32 R28, RZ, RZ, R31 ;  /* 0x000000ffff1c7224 */ /* 0x000fce00078e001f */
.L_x_1281:
        /* <DEDUP_REMOVED lines=66> */
.L_x_1272:
        /* <DEDUP_REMOVED lines=148> */
.L_x_1285:
[----:B------:R-:W-:Y:S05]  /*67ee0*/  BSYNC.RECONVERGENT B0 ;  /* 0x0000000000007941 */ /* 0x000fea0003800200 */
.L_x_1284:
        /* <DEDUP_REMOVED lines=9> */
[----:B------:R2:W-:Y:S04]  /*67f80*/  STL.U16 [R1+0x2b8], R122 ;  /* 0x0002b87a01007387 */ /* 0x0005e80000100400 */
        /* <DEDUP_REMOVED lines=12> */
[----:B------:R-:W-:Y:S01]  /*68050*/  STL.64 [R1+0x280], R46 ;  /* 0x0002802e01007387 */ /* 0x000fe20000100a00 */
[C---:B------:R-:W-:Y:S01]  /*68060*/  PRMT R187, R32.reuse, 0x7771, RZ ;  /* 0x0000777120bb7816 */ /* 0x040fe200000000ff */
[----:B------:R-:W-:Y:S01]  /*68070*/  IMAD.X R123, R43, 0x1, R47, P3 ;  /* 0x000000012b7b7824 */ /* 0x000fe200018e062f */
[C---:B------:R-:W-:Y:S01]  /*68080*/  PRMT R140, R32.reuse, 0x7772, RZ ;  /* 0x00007772208c7816 */ /* 0x040fe200000000ff */
[----:B------:R1:W-:Y:S01]  /*68090*/  STL.64 [R1], R42 ;  /* 0x0000002a01007387 */ /* 0x0003e20000100a00 */
[----:B------:R-:W-:Y:S02]  /*680a0*/  PRMT R141, R32, 0x7773, RZ ;  /* 0x00007773208d7816 */ /* 0x000fe400000000ff */
[C---:B------:R-:W-:Y:S01]  /*680b0*/  PRMT R139, R33.reuse, 0x7770, RZ ;  /* 0x00007770218b7816 */ /* 0x040fe200000000ff */
[----:B------:R-:W-:Y:S01]  /*680c0*/  STL.U16 [R1+0x38], R30 ;  /* 0x0000381e01007387 */ /* 0x000fe20000100400 */
[----:B------:R-:W-:-:S02]  /*680d0*/  PRMT R138, R33, 0x7771, RZ ;  /* 0x00007771218a7816 */ /* 0x000fc400000000ff */
[C---:B------:R-:W-:Y:S01]  /*680e0*/  PRMT R136, R33.reuse, 0x7772, RZ ;  /* 0x0000777221887816 */ /* 0x040fe200000000ff */
[----:B----4-:R2:W-:Y:S01]  /*680f0*/  STL.128 [R1+0x20], R36 ;  /* 0x0000202401007387 */ /* 0x0105e20000100c00 */
[----:B------:R-:W-:Y:S02]  /*68100*/  PRMT R137, R33, 0x7773, RZ ;  /* 0x0000777321897816 */ /* 0x000fe400000000ff */
[C---:B0-----:R-:W-:Y:S01]  /*68110*/  PRMT R33, R34.reuse, 0x7770, RZ ;  /* 0x0000777022217816 */ /* 0x041fe200000000ff */
[----:B------:R0:W-:Y:S01]  /*68120*/  STL.64 [R1+0x8], R40 ;  /* 0x0000082801007387 */ /* 0x0001e20000100a00 */
        /* <DEDUP_REMOVED lines=10> */
[C---:B------:R-:W-:Y:S02]  /*681d0*/  PRMT R213, R29.reuse, 0x7771, RZ ;  /* 0x000077711dd57816 */ /* 0x040fe400000000ff */
[----:B------:R-:W-:Y:S02]  /*681e0*/  PRMT R222, R29, 0x7772, RZ ;  /* 0x000077721dde7816 */ /* 0x000fe400000000ff */
[C---:B------:R-:W-:Y:S02]  /*681f0*/  PRMT R34, R36.reuse, 0x7770, RZ ;  /* 0x0000777024227816 */ /* 0x040fe400000000ff */
[----:B------:R-:W-:Y:S02]  /*68200*/  PRMT R35, R36, 0x7771, RZ ;  /* 0x0000777124237816 */ /* 0x000fe400000000ff */
[----:B------:R-:W-:-:S02]  /*68210*/  PRMT R28, R28, 0x7773, RZ ;  /* 0x000077731c1c7816 */ /* 0x000fc400000000ff */
[----:B------:R-:W-:Y:S02]  /*68220*/  PRMT R29, R29, 0x7773, RZ ;  /* 0x000077731d1d7816 */ /* 0x000fe400000000ff */
[C---:B-1----:R-:W-:Y:S02]  /*68230*/  PRMT R42, R36.reuse, 0x7772, RZ ;  /* 0x00007772242a7816 */ /* 0x042fe400000000ff */
        /* <DEDUP_REMOVED lines=14> */
[C---:B--2---:R-:W-:Y:S02]  /*68320*/  PRMT R39, R40.reuse, 0x7771, RZ ;  /* 0x0000777128277816 */ /* 0x044fe400000000ff */
[----:B------:R-:W-:-:S02]  /*68330*/  PRMT R202, R40, 0x7772, RZ ;  /* 0x0000777228ca7816 */ /* 0x000fc400000000ff */
[----:B------:R-:W-:Y:S02]  /*68340*/  PRMT R204, R40, 0x7773, RZ ;  /* 0x0000777328cc7816 */ /* 0x000fe400000000ff */
[C---:B------:R-:W-:Y:S02]  /*68350*/  PRMT R205, R41.reuse, 0x7770, RZ ;  /* 0x0000777029cd7816 */ /* 0x040fe400000000ff */
[C---:B------:R-:W-:Y:S02]  /*68360*/  PRMT R206, R41.reuse, 0x7771, RZ ;  /* 0x0000777129ce7816 */ /* 0x040fe400000000ff */
[C---:B------:R-:W-:Y:S02]  /*68370*/  PRMT R207, R41.reuse, 0x7772, RZ ;  /* 0x0000777229cf7816 */ /* 0x040fe400000000ff */
[----:B------:R-:W-:Y:S02]  /*68380*/  PRMT R208, R41, 0x7773, RZ ;  /* 0x0000777329d07816 */ /* 0x000fe400000000ff */
[----:B------:R-:W-:-:S02]  /*68390*/  PRMT R30, R193, 0x7610, R30 ;  /* 0x00007610c11e7816 */ /* 0x000fc4000000001e */
[----:B------:R-:W-:Y:S02]  /*683a0*/  PRMT R36, R187, 0x7610, R36 ;  /* 0x00007610bb247816 */ /* 0x000fe40000000024 */
[----:B------:R-:W-:Y:S02]  /*683b0*/  PRMT R37, R140, 0x7610, R37 ;  /* 0x000076108c257816 */ /* 0x000fe40000000025 */
[----:B------:R-:W-:Y:S02]  /*683c0*/  PRMT R38, R141, 0x7610, R38 ;  /* 0x000076108d267816 */ /* 0x000fe40000000026 */
[----:B0-----:R-:W-:Y:S02]  /*683d0*/  PRMT R40, R33, 0x7610, R40 ;  /* 0x0000761021287816 */ /* 0x001fe40000000028 */
        /* <DEDUP_REMOVED lines=13> */
.L_x_1288:
[----:B0-----:R-:W-:-:S05]  /*684b0*/  IMAD.IADD R29, R1, 0x1, R32 ;  /* 0x00000001011d7824 */ /* 0x001fca00078e0220 */
[----:B------:R-:W2:Y:S02]  /*684c0*/  LDL.U8 R28, [R29+0x360] ;  /* 0x000360001d1c7983 */ /* 0x000ea40000100000 */
[----:B--2---:R-:W-:Y:S01]  /*684d0*/  ISETP.NE.AND P1, PT, R28, RZ, PT ;  /* 0x000000ff1c00720c */ /* 0x004fe20003f25270 */
[----:B------:R-:W-:Y:S02]  /*684e0*/  IMAD.MOV.U32 R28, RZ, RZ, R32 ;  /* 0x000000ffff1c7224 */ /* 0x000fe400078e0020 */
[----:B------:R-:W-:-:S10]  /*684f0*/  VIADD R32, R32, 0x1 ;  /* 0x0000000120207836 */ /* 0x000fd40000000000 */
[----:B------:R-:W-:Y:S05]  /*68500*/  @P1 BRA `(.L_x_1288) ;  /* 0xfffffffc00e81947 */ /* 0x000fea000383ffff */
[----:B------:R-:W-:Y:S05]  /*68510*/  BSYNC.RECONVERGENT B0 ;  /* 0x0000000000007941 */ /* 0x000fea0003800200 */
.L_x_1287:
[----:B------:R-:W-:Y:S01]  /*68520*/  LOP3.LUT P1, RZ, R129, 0xff, RZ, 0xc0, !PT ;  /* 0x000000ff81ff7812 */ /* 0x000fe2000782c0ff */
[----:B------:R-:W-:-:S12]  /*68530*/  BSSY.RECONVERGENT B0, `(.L_x_1289) ;  /* 0x000000f000007945 */ /* 0x000fd80003800200 */
[----:B------:R-:W-:Y:S05]  /*68540*/  @!P1 BRA `(.L_x_1290) ;  /* 0x0000000000349947 */ /* 0x000fea0003800000 */
[----:B------:R-:W-:Y:S01]  /*68550*/  BSSY.RECONVERGENT B1, `(.L_x_1291) ;  /* 0x000000b000017945 */ /* 0x000fe20003800200 */
[----:B------:R-:W-:-:S07]  /*68560*/  IMAD.MOV.U32 R30, RZ, RZ, RZ ;  /* 0x000000ffff1e7224 */ /* 0x000fce00078e00ff */
.L_x_1292:
        /* <DEDUP_REMOVED lines=10> */
.L_x_1291:
[----:B------:R-:W-:-:S07]  /*68610*/  IMAD.MOV.U32 R28, RZ, RZ, R31 ;  /* 0x000000ffff1c7224 */ /* 0x000fce00078e001f */
.L_x_1290:
[----:B------:R-:W-:Y:S05]  /*68620*/  BSYNC.RECONVERGENT B0 ;  /* 0x0000000000007941 */ /* 0x000fea0003800200 */
.L_x_1289:
[----:B------:R-:W-:Y:S01]  /*68630*/  IMAD.IADD R28, R1, 0x1, R28 ;  /* 0x00000001011c7824 */ /* 0x000fe200078e021c */
[----:B------:R-:W-:Y:S01]  /*68640*/  BSSY.RECONVERGENT B0, `(.L_x_1293) ;  /* 0x0000009000007945 */ /* 0x000fe20003800200 */
[----:B------:R-:W-:-:S03]  /*68650*/  IMAD.MOV.U32 R30, RZ, RZ, RZ ;  /* 0x000000ffff1e7224 */ /* 0x000fc600078e00ff */
[----:B------:R0:W-:Y:S04]  /*68660*/  STL.U8 [R28+0x361], RZ ;  /* 0x000361ff1c007387 */ /* 0x0001e80000100000 */
.L_x_1294:
[----:B------:R-:W-:-:S05]  /*68670*/  IMAD.IADD R29, R1, 0x1, R30 ;  /* 0x00000001011d7824 */ /* 0x000fca00078e021e */
[----:B0-----:R-:W2:Y:S02]  /*68680*/  LDL.U8 R28, [R29+0x360] ;  /* 0x000360001d1c7983 */ /* 0x001ea40000100000 */
[----:B--2---:R-:W-:Y:S01]  /*68690*/  ISETP.NE.AND P1, PT, R28, RZ, PT ;  /* 0x000000ff1c00720c */ /* 0x004fe20003f25270 */
[----:B------:R-:W-:Y:S02]  /*686a0*/  IMAD.MOV.U32 R28, RZ, RZ, R30 ;  /* 0x000000ffff1c7224 */ /* 0x000fe400078e001e */
[----:B------:R-:W-:-:S10]  /*686b0*/  VIADD R30, R30, 0x1 ;  /* 0x000000011e1e7836 */ /* 0x000fd40000000000 */
[----:B------:R-:W-:Y:S05]  /*686c0*/  @P1 BRA `(.L_x_1294) ;  /* 0xfffffffc00e81947 */ /* 0x000fea000383ffff */
[----:B------:R-:W-:Y:S05]  /*686d0*/  BSYNC.RECONVERGENT B0 ;  /* 0x0000000000007941 */ /* 0x000fea0003800200 */
.L_x_1293:
[----:B------:R-:W-:-:S13]  /*686e0*/  LOP3.LUT P1, RZ, R203, 0xff, RZ, 0xc0, !PT ;  /* 0x000000ffcbff7812 */ /* 0x000fda000782c0ff */
[----:B------:R-:W-:Y:S05]  /*686f0*/  @!P1 BRA `(.L_x_1295) ;  /* 0x0000000000349947 */ /* 0x000fea0003800000 */
[----:B------:R-:W-:Y:S01]  /*68700*/  BSSY.RECONVERGENT B0, `(.L_x_1296) ;  /* 0x000000b000007945 */ /* 0x000fe20003800200 */
[----:B------:R-:W-:-:S07]  /*68710*/  IMAD.MOV.U32 R30, RZ, RZ, RZ ;  /* 0x000000ffff1e7224 */ /* 0x000fce00078e00ff */
.L_x_1297:
        /* <DEDUP_REMOVED lines=10> */
.L_x_1296:
[----:B------:R-:W-:-:S07]  /*687c0*/  IMAD.MOV.U32 R28, RZ, RZ, R31 ;  /* 0x000000ffff1c7224 */ /* 0x000fce00078e001f */
.L_x_1295:
        /* <DEDUP_REMOVED lines=67> */
.L_x_1286:
[----:B------:R-:W-:Y:S01]  /*68c00*/  LOP3.LUT R29, R208, 0xffff, RZ, 0xc0, !PT ;  /* 0x0000ffffd01d7812 */ /* 0x000fe200078ec0ff */
[----:B------:R-:W0:Y:S01]  /*68c10*/  S2R R44, SR_TID.X ;  /* 0x00000000002c7919 */ /* 0x000e220000002100 */
[----:B------:R-:W-:Y:S01]  /*68c20*/  LOP3.LUT R28, R207, 0xffff, RZ, 0xc0, !PT ;  /* 0x0000ffffcf1c7812 */ /* 0x000fe200078ec0ff */
[----:B------:R-:W-:Y:S01]  /*68c30*/  BSSY.RECONVERGENT B0, `(.L_x_1298) ;  /* 0x0000091000007945 */ /* 0x000fe20003800200 */
[----:B------:R-:W-:Y:S01]  /*68c40*/  LOP3.LUT R32, R205, 0xffff, RZ, 0xc0, !PT ;  /* 0x0000ffffcd207812 */ /* 0x000fe200078ec0ff */
[----:B------:R-:W-:Y:S01]  /*68c50*/  STL.64 [R1+0x280], R122 ;  /* 0x0002807a01007387 */ /* 0x000fe20000100a00 */
        /* <DEDUP_REMOVED lines=20> */
[----:B-1----:R-:W-:Y:S02]  /*68da0*/  LOP3.LUT R28, R136, 0xffff, RZ, 0xc0, !PT ;  /* 0x0000ffff881c7812 */ /* 0x002fe400078ec0ff */
[----:B------:R-:W-:-:S02]  /*68db0*/  LOP3.LUT R29, R139, 0xffff, RZ, 0xc0, !PT ;  /* 0x0000ffff8b1d7812 */ /* 0x000fc400078ec0ff */
        /* <DEDUP_REMOVED lines=120> */
.L_x_1299:
[----:B------:R-:W-:Y:S05]  /*69540*/  BSYNC.RECONVERGENT B0 ;  /* 0x0000000000007941 */ /* 0x000fea0003800200 */
.L_x_1298:
[----:B------:R-:W0:Y:S01]  /*69550*/  LDS.64 R28, [R61+0x1f8] ;  /* 0x0001f8003d1c7984 */ /* 0x000e220000000a00 */
[----:B------:R-:W-:-:S03]  /*69560*/  PRMT R215, R217, 0x7604, R215 ;  /* 0x00007604d9d77816 */ /* 0x000fc600000000d7 */
[----:B------:R-:W1:Y:S04]  /*69570*/  LDS R193, [R61+0x234] ;  /* 0x000234003dc17984 */ /* 0x000e680000000800 */
[----:B------:R-:W2:Y:S04]  /*69580*/  LDS.128 R32, [R61+0x200] ;  /* 0x000200003d207984 */ /* 0x000ea80000000c00 */
[----:B------:R-:W3:Y:S04]  /*69590*/  LDS.128 R40, [R61+0x210] ;  /* 0x000210003d287984 */ /* 0x000ee80000000c00 */
[----:B------:R-:W4:Y:S04]  /*695a0*/  LDS.128 R44, [R61+0x220] ;  /* 0x000220003d2c7984 */ /* 0x000f280000000c00 */
[----:B------:R-:W4:Y:S04]  /*695b0*/  LDS.U16 R202, [R61+0x230] ;  /* 0x000230003dca7984 */ /* 0x000f280000000400 */
[----:B-----5:R-:W-:Y:S04]  /*695c0*/  STL [R1+0x2bc], R31 ;  /* 0x0002bc1f01007387 */ /* 0x020fe80000100800 */
[----:B------:R-:W-:Y:S04]  /*695d0*/  STL.64 [R1+0x2c0], R134 ;  /* 0x0002c08601007387 */ /* 0x000fe80000100a00 */
[----:B------:R2:W-:Y:S04]  /*695e0*/  STL.64 [R1+0x2b0], R128 ;  /* 0x0002b08001007387 */ /* 0x0005e80000100a00 */
[----:B------:R-:W-:Y:S01]  /*695f0*/  STL.U16 [R1+0x2b8], R215 ;  /* 0x0002b8d701007387 */ /* 0x000fe20000100400 */
[----:B0-----:R-:W-:-:S03]  /*69600*/  IADD3 R187, P3, PT, R28, R122, RZ ;  /* 0x0000007a1cbb7210 */ /* 0x001fc60007f7e0ff */
[----:B------:R0:W-:Y:S01]  /*69610*/  STL.64 [R1+0x360], R28 ;  /* 0x0003601c01007387 */ /* 0x0001e20000100a00 */
[----:B------:R-:W-:Y:S01]  /*69620*/  ISETP.NE.U32.AND P1, PT, R28, RZ, PT ;  /* 0x000000ff1c00720c */ /* 0x000fe20003f25070 */
[C---:B------:R-:W-:Y:S02]  /*69630*/  IMAD.X R189, R29.reuse, 0x1, R123, P3 ;  /* 0x000000011dbd7824 */ /* 0x040fe400018e067b */
[----:B-1----:R-:W-:Y:S01]  /*69640*/  STL [R1+0x39c], R193 ;  /* 0x00039cc101007387 */ /* 0x002fe20000100800 */
[----:B------:R-:W-:Y:S01]  /*69650*/  ISETP.NE.AND.EX P1, PT, R29, RZ, PT, P1 ;  /* 0x000000ff1d00720c */ /* 0x000fe20003f25310 */
[----:B--2---:R-:W-:Y:S01]  /*69660*/  IMAD.MOV.U32 R36, RZ, RZ, R34 ;  /* 0x000000ffff247224 */ /* 0x004fe200078e0022 */
[----:B------:R-:W-:Y:S01]  /*69670*/  PRMT R129, R32, 0x7772, RZ ;  /* 0x0000777220817816 */ /* 0x000fe200000000ff */
[----:B------:R-:W1:Y:S01]  /*69680*/  LDS.64 R122, [R61+0x238] ;  /* 0x000238003d7a7984 */ /* 0x000e620000000a00 */
[----:B------:R-:W-:Y:S01]  /*69690*/  IMAD.MOV.U32 R37, RZ, RZ, R35 ;  /* 0x000000ffff257224 */ /* 0x000fe200078e0023 */
[----:B------:R-:W-:Y:S01]  /*696a0*/  PRMT R128, R33, 0x7772, RZ ;  /* 0x0000777221807816 */ /* 0x000fe200000000ff */
[----:B---3--:R-:W-:Y:S01]  /*696b0*/  IMAD.MOV.U32 R38, RZ, RZ, R40 ;  /* 0x000000ffff267224 */ /* 0x008fe200078e0028 */
[----:B------:R2:W-:Y:S01]  /*696c0*/  STL.64 [R1+0x368], R32 ;  /* 0x0003682001007387 */ /* 0x0005e20000100a00 */
[----:B------:R-:W-:Y:S01]  /*696d0*/  IMAD.MOV.U32 R39, RZ, RZ, R41 ;  /* 0x000000ffff277224 */ /* 0x000fe200078e0029 */
[----:B----4-:R-:W-:-:S02]  /*696e0*/  PRMT R199, R47, 0x7772, RZ ;  /* 0x000077722fc77816 */ /* 0x010fc400000000ff */
[----:B------:R-:W-:Y:S01]  /*696f0*/  PRMT R140, R32, 0x7770, RZ ;  /* 0x00007770208c7816 */ /* 0x000fe200000000ff */
[----:B------:R-:W-:Y:S01]  /*69700*/  STL.64 [R1+0x390], R46 ;  /* 0x0003902e01007387 */ /* 0x000fe20000100a00 */
[----:B0-----:R-:W-:Y:S02]  /*69710*/  PRMT R28, R202, 0x7710, RZ ;  /* 0x00007710ca1c7816 */ /* 0x001fe400000000ff */
[C---:B------:R-:W-:Y:S01]  /*69720*/  PRMT R139, R32.reuse, 0x7771, RZ ;  /* 0x00007771208b7816 */ /* 0x040fe200000000ff */
[----:B------:R0:W-:Y:S01]  /*69730*/  STL.128 [R1+0x370], R36 ;  /* 0x0003702401007387 */ /* 0x0001e20000100c00 */
[----:B------:R-:W-:Y:S02]  /*69740*/  PRMT R136, R32, 0x7773, RZ ;  /* 0x0000777320887816 */ /* 0x000fe400000000ff */
[----:B------:R-:W-:Y:S01]  /*69750*/  PRMT R200, R202, 0x7770, RZ ;  /* 0x00007770cac87816 */ /* 0x000fe200000000ff */
[----:B------:R-:W-:Y:S01]  /*69760*/  STL.U16 [R1+0x398], R28 ;  /* 0x0003981c01007387 */ /* 0x000fe20000100400 */
[----:B------:R-:W-:-:S02]  /*69770*/  PRMT R30, R33, 0x7770, RZ ;  /* 0x00007770211e7816 */ /* 0x000fc400000000ff */
[C---:B--2---:R-:W-:Y:S02]  /*69780*/  PRMT R32, R33.reuse, 0x7771, RZ ;  /* 0x0000777121207816 */ /* 0x044fe400000000ff */
[----:B------:R-:W-:Y:S02]  /*69790*/  PRMT R137, R33, 0x7773, RZ ;  /* 0x0000777321897816 */ /* 0x000fe400000000ff */
[C---:B------:R-:W-:Y:S02]  /*697a0*/  PRMT R138, R34.reuse, 0x7770, RZ ;  /* 0x00007770228a7816 */ /* 0x040fe400000000ff */
[C---:B------:R-:W-:Y:S02]  /*697b0*/  PRMT R33, R34.reuse, 0x7771, RZ ;  /* 0x0000777122217816 */ /* 0x040fe400000000ff */
[C---:B------:R-:W-:Y:S01]  /*697c0*/  PRMT R204, R34.reuse, 0x7772, RZ ;  /* 0x0000777222cc7816 */ /* 0x040fe200000000ff */
[----:B0-----:R-:W-:Y:S01]  /*697d0*/  IMAD.MOV.U32 R36, RZ, RZ, R42 ;  /* 0x000000ffff247224 */ /* 0x001fe200078e002a */
[----:B------:R-:W-:Y:S01]  /*697e0*/  PRMT R205, R34, 0x7773, RZ ;  /* 0x0000777322cd7816 */ /* 0x000fe200000000ff */
[----:B------:R-:W-:Y:S01]  /*697f0*/  IMAD.MOV.U32 R37, RZ, RZ, R43 ;  /* 0x000000ffff257224 */ /* 0x000fe200078e002b */
[C---:B------:R-:W-:Y:S01]  /*69800*/  PRMT R206, R35.reuse, 0x7770, RZ ;  /* 0x0000777023ce7816 */ /* 0x040fe200000000ff */
[----:B------:R-:W-:Y:S01]  /*69810*/  IMAD.MOV.U32 R38, RZ, RZ, R44 ;  /* 0x000000ffff267224 */ /* 0x000fe200078e002c */
[C---:B------:R-:W-:Y:S01]  /*69820*/  PRMT R207, R35.reuse, 0x7771, RZ ;  /* 0x0000777123cf7816 */ /* 0x040fe200000000ff */
[----:B------:R-:W-:Y:S01]  /*69830*/  IMAD.MOV.U32 R39, RZ, RZ, R45 ;  /* 0x000000ffff277224 */ /* 0x000fe200078e002d */
[----:B------:R-:W-:-:S02]  /*69840*/  PRMT R208, R35, 0x7772, RZ ;  /* 0x0000777223d07816 */ /* 0x000fc400000000ff */
[----:B------:R-:W-:Y:S01]  /*69850*/  PRMT R209, R35, 0x7773, RZ ;  /* 0x0000777323d17816 */ /* 0x000fe200000000ff */
[----:B-1----:R-:W-:Y:S01]  /*69860*/  STL.64 [R1+0x3a0], R122 ;  /* 0x0003a07a01007387 */ /* 0x002fe20000100a00 */
[C---:B------:R-:W-:Y:S02]  /*69870*/  PRMT R210, R42.reuse, 0x7772, RZ ;  /* 0x000077722ad27816 */ /* 0x040fe400000000ff */
[----:B------:R-:W-:Y:S01]  /*69880*/  PRMT R211, R42, 0x7773, RZ ;  /* 0x000077732ad37816 */ /* 0x000fe200000000ff */
[----:B------:R0:W-:Y:S01]  /*69890*/  STL.128 [R1+0x380], R36 ;  /* 0x0003802401007387 */ /* 0x0001e20000100c00 */
        /* <DEDUP_REMOVED lines=8> */
[----:B0-----:R-:W-:-:S02]  /*69920*/  PRMT R38, R42, 0x7770, RZ ;  /* 0x000077702a267816 */ /* 0x001fc400000000ff */
        /* <DEDUP_REMOVED lines=15> */
[----:B------:R-:W-:Y:S02]  /*69a20*/  PRMT R141, R47, 0x7771, RZ ;  /* 0x000077712f8d7816 */ /* 0x000fe400000000ff */
[----:B------:R-:W-:Y:S01]  /*69a30*/  PRMT R201, R129, 0x7610, R201 ;  /* 0x0000761081c97816 */ /* 0x000fe200000000c9 */
[----:B------:R-:W-:Y:S01]  /*69a40*/  IMAD.MOV.U32 R129, RZ, RZ, R27 ;  /* 0x000000ffff817224 */ /* 0x000fe200078e001b */
[----:B------:R-:W-:Y:S01]  /*69a50*/  PRMT R224, R128, 0x7610, R224 ;  /* 0x0000761080e07816 */ /* 0x000fe200000000e0 */
[----:B------:R-:W-:Y:S01]  /*69a60*/  IMAD.MOV.U32 R128, RZ, RZ, R26 ;  /* 0x000000ffff807224 */ /* 0x000fe200078e001a */
[----:B------:R-:W-:-:S02]  /*69a70*/  PRMT R225, R199, 0x7610, R225 ;  /* 0x00007610c7e17816 */ /* 0x000fc400000000e1 */
[----:B------:R-:W-:Y:S02]  /*69a80*/  PRMT R40, R40, 0x7773, RZ ;  /* 0x0000777328287816 */ /* 0x000fe400000000ff */
[----:B------:R-:W-:Y:S02]  /*69a90*/  PRMT R41, R41, 0x7773, RZ ;  /* 0x0000777329297816 */ /* 0x000fe400000000ff */
[----:B------:R-:W-:Y:S02]  /*69aa0*/  PRMT R46, R46, 0x7773, RZ ;  /* 0x000077732e2e7816 */ /* 0x000fe400000000ff */
[----:B------:R-:W-:Y:S02]  /*69ab0*/  PRMT R47, R47, 0x7773, RZ ;  /* 0x000077732f2f7816 */ /* 0x000fe400000000ff */
[----:B------:R-:W-:Y:S02]  /*69ac0*/  PRMT R202, R202, 0x7771, RZ ;  /* 0x00007771caca7816 */ /* 0x000fe400000000ff */
        /* <DEDUP_REMOVED lines=9> */
.L_x_1302:
[----:B------:R-:W-:-:S05]  /*69b60*/  IMAD.IADD R27, R1, 0x1, R28 ;  /* 0x00000001011b7824 */ /* 0x000fca00078e021c */
[----:B------:R-:W2:Y:S02]  /*69b70*/  LDL.U8 R26, [R27+0x2c8] ;  /* 0x0002c8001b1a7983 */ /* 0x000ea40000100000 */
[----:B--2---:R-:W-:Y:S01]  /*69b80*/  ISETP.NE.AND P1, PT, R26, RZ, PT ;  /* 0x000000ff1a00720c */ /* 0x004fe20003f25270 */
[----:B------:R-:W-:Y:S02]  /*69b90*/  IMAD.MOV.U32 R26, RZ, RZ, R28 ;  /* 0x000000ffff1a7224 */ /* 0x000fe400078e001c */
[----:B------:R-:W-:-:S10]  /*69ba0*/  VIADD R28, R28, 0x1 ;  /* 0x000000011c1c7836 */ /* 0x000fd40000000000 */
[----:B------:R-:W-:Y:S05]  /*69bb0*/  @P1 BRA `(.L_x_1302) ;  /* 0xfffffffc00e81947 */ /* 0x000fea000383ffff */
[----:B------:R-:W-:Y:S05]  /*69bc0*/  BSYNC.RECONVERGENT B0 ;  /* 0x0000000000007941 */ /* 0x000fea0003800200 */
.L_x_1301:
[----:B------:R-:W-:Y:S01]  /*69bd0*/  LOP3.LUT P1, RZ, R203, 0xff, RZ, 0xc0, !PT ;  /* 0x000000ffcbff7812 */ /* 0x000fe2000782c0ff */
[----:B------:R-:W-:-:S12]  /*69be0*/  BSSY.RECONVERGENT B0, `(.L_x_1303) ;  /* 0x000000f000007945 */ /* 0x000fd80003800200 */
[----:B------:R-:W-:Y:S05]  /*69bf0*/  @!P1 BRA `(.L_x_1304) ;  /* 0x0000000000349947 */ /* 0x000fea0003800000 */
[----:B------:R-:W-:Y:S01]  /*69c00*/  BSSY.RECONVERGENT B1, `(.L_x_1305) ;  /* 0x000000b000017945 */ /* 0x000fe20003800200 */
[----:B------:R-:W-:-:S07]  /*69c10*/  IMAD.MOV.U32 R28, RZ, RZ, RZ ;  /* 0x000000ffff1c7224 */ /* 0x000fce00078e00ff */
.L_x_1306:
        /* <DEDUP_REMOVED lines=10> */
.L_x_1305:
[----:B------:R-:W-:-:S07]  /*69cc0*/  IMAD.MOV.U32 R26, RZ, RZ, R29 ;  /* 0x000000ffff1a7224 */ /* 0x000fce00078e001d */
.L_x_1304:
[----:B------:R-:W-:Y:S05]  /*69cd0*/  BSYNC.RECONVERGENT B0 ;  /* 0x0000000000007941 */ /* 0x000fea0003800200 */
.L_x_1303:
[----:B------:R-:W-:Y:S01]  /*69ce0*/  IMAD.IADD R26, R1, 0x1, R26 ;  /* 0x00000001011a7824 */ /* 0x000fe200078e021a */
[----:B------:R-:W-:Y:S01]  /*69cf0*/  BSSY.RECONVERGENT B0, `(.L_x_1307) ;  /* 0x0000009000007945 */ /* 0x000fe20003800200 */
[----:B------:R-:W-:-:S03]  /*69d00*/  IMAD.MOV.U32 R28, RZ, RZ, RZ ;  /* 0x000000ffff1c7224 */ /* 0x000fc600078e00ff */
[----:B------:R1:W-:Y:S04]  /*69d10*/  STL.U8 [R26+0x2c9], RZ ;  /* 0x0002c9ff1a007387 */ /* 0x0003e80000100000 */
.L_x_1308:
[----:B------:R-:W-:-:S05]  /*69d20*/  IMAD.IADD R27, R1, 0x1, R28 ;  /* 0x00000001011b7824 */ /* 0x000fca00078e021c */
[----:B-1----:R-:W2:Y:S02]  /*69d30*/  LDL.U8 R26, [R27+0x2c8] ;  /* 0x0002c8001b1a7983 */ /* 0x002ea40000100000 */
[----:B--2---:R-:W-:Y:S01]  /*69d40*/  ISETP.NE.AND P1, PT, R26, RZ, PT ;  /* 0x000000ff1a00720c */ /* 0x004fe20003f25270 */
[----:B------:R-:W-:Y:S02]  /*69d50*/  IMAD.MOV.U32 R26, RZ, RZ, R28 ;  /* 0x000000ffff1a7224 */ /* 0x000fe400078e001c */
[----:B------:R-:W-:-:S10]  /*69d60*/  VIADD R28, R28, 0x1 ;  /* 0x000000011c1c7836 */ /* 0x000fd40000000000 */
[----:B------:R-:W-:Y:S05]  /*69d70*/  @P1 BRA `(.L_x_1308) ;  /* 0xfffffffc00e81947 */ /* 0x000fea000383ffff */
[----:B------:R-:W-:Y:S05]  /*69d80*/  BSYNC.RECONVERGENT B0 ;  /* 0x0000000000007941 */ /* 0x000fea0003800200 */
.L_x_1307:
[----:B------:R-:W-:-:S13]  /*69d90*/  LOP3.LUT P1, RZ, R140, 0xff, RZ, 0xc0, !PT ;  /* 0x000000ff8cff7812 */ /* 0x000fda000782c0ff */
[----:B------:R-:W-:Y:S05]  /*69da0*/  @!P1 BRA `(.L_x_1309) ;  /* 0x0000000000349947 */ /* 0x000fea0003800000 */
[----:B------:R-:W-:Y:S01]  /*69db0*/  BSSY.RECONVERGENT B0, `(.L_x_1310) ;  /* 0x000000b000007945 */ /* 0x000fe20003800200 */
[----:B------:R-:W-:-:S07]  /*69dc0*/  IMAD.MOV.U32 R28, RZ, RZ, RZ ;  /* 0x000000ffff1c7224 */ /* 0x000fce00078e00ff */
.L_x_1311:
        /* <DEDUP_REMOVED lines=10> */
.L_x_1310:
[----:B------:R-:W-:-:S07]  /*69e70*/  IMAD.MOV.U32 R26, RZ, RZ, R29 ;  /* 0x000000ffff1a7224 */ /* 0x000fce00078e001d */
.L_x_1309:
[----:B------:R-:W-:-:S05]  /*69e80*/  IMAD.IADD R38, R1, 0x1, R26 ;  /* 0x0000000101267824 */ /* 0x000fca00078e021a */
[----:B------:R1:W-:Y:S04]  /*69e90*/  STL.U8 [R38+0x2c9], RZ ;  /* 0x0002c9ff26007387 */ /* 0x0003e80000100000 */
[----:B------:R-:W2:Y:S04]  /*69ea0*/  LDL.128 R28, [R1+0x2e0] ;  /* 0x0002e000011c7983 */ /* 0x000ea80000100c00 */
[----:B------:R-:W3:Y:S04]  /*69eb0*/  LDL.64 R26, [R1+0x2c8] ;  /* 0x0002c800011a7983 */ /* 0x000ee80000100a00 */
[----:B------:R-:W4:Y:S04]  /*69ec0*/  LDL.128 R32, [R1+0x2d0] ;  /* 0x0002d00001207983 */ /* 0x000f280000100c00 */
[----:B------:R-:W4:Y:S04]  /*69ed0*/  LDL.64 R36, [R1+0x2f0] ;  /* 0x0002f00001247983 */ /* 0x000f280000100a00 */
[----:B------:R-:W4:Y:S04]  /*69ee0*/  LDL.U16 R136, [R1+0x2f8] ;  /* 0x0002f80001887983 */ /* 0x000f280000100400 */
[----:B0-----:R0:W5:Y:S04]  /*69ef0*/  LDL R193, [R1+0x2fc] ;  /* 0x0002fc0001c17983 */ /* 0x0011680000100800 */
[----:B------:R0:W5:Y:S01]  /*69f00*/  LDL.64 R122, [R1+0x300] ;  /* 0x00030000017a7983 */ /* 0x0001620000100a00 */
[----:B--2---:R-:W-:-:S02]  /*69f10*/  PRMT R134, R28, 0x7770, RZ ;  /* 0x000077701c867816 */ /* 0x004fc400000000ff */
[C---:B------:R-:W-:Y:S02]  /*69f20*/  PRMT R47, R28.reuse, 0x7771, RZ ;  /* 0x000077711c2f7816 */ /* 0x040fe400000000ff */
[C---:B------:R-:W-:Y:S02]  /*69f30*/  PRMT R210, R28.reuse, 0x7772, RZ ;  /* 0x000077721cd27816 */ /* 0x040fe400000000ff */
[----:B------:R-:W-:Y:S02]  /*69f40*/  PRMT R211, R28, 0x7773, RZ ;  /* 0x000077731cd37816 */ /* 0x000fe400000000ff */
[----:B---3--:R-:W-:Y:S02]  /*69f50*/  PRMT R28, R26, 0x7773, RZ ;  /* 0x000077731a1c7816 */ /* 0x008fe400000000ff */
[C---:B----4-:R-:W-:Y:S02]  /*69f60*/  PRMT R138, R32.reuse, 0x7770, RZ ;  /* 0x00007770208a7816 */ /* 0x050fe400000000ff */
        /* <DEDUP_REMOVED lines=9> */
[C---:B-1----:R-:W-:Y:S02]  /*6a000*/  PRMT R38, R34.reuse, 0x7771, RZ ;  /* 0x0000777122267816 */ /* 0x042fe400000000ff */
[----:B------:R-:W-:Y:S02]  /*6a010*/  PRMT R202, R34, 0x7773, RZ ;  /* 0x0000777322ca7816 */ /* 0x000fe400000000ff */
        /* <DEDUP_REMOVED lines=15> */
[----:B------:R-:W-:Y:S02]  /*6a110*/  PRMT R26, R37, 0x7773, RZ ;  /* 0x00007773251a7816 */ /* 0x000fe400000000ff */
[C---:B------:R-:W-:Y:S02]  /*6a120*/  PRMT R27, R136.reuse, 0x7770, RZ ;  /* 0x00007770881b7816 */ /* 0x040fe400000000ff */
        /* <DEDUP_REMOVED lines=30> */
[----:B0-----:R-:W-:-:S07]  /*6a310*/  PRMT R202, R31, 0x7610, R202 ;  /* 0x000076101fca7816 */ /* 0x001fce00000000ca */
.L_x_1300:
[----:B------:R-:W-:Y:S01]  /*6a320*/  LOP3.LUT R36, R36, 0xffff, RZ, 0xc0, !PT ;  /* 0x0000ffff24247812 */ /* 0x000fe200078ec0ff */
[----:B------:R-:W-:Y:S01]  /*6a330*/  IMAD.MOV.U32 R26, RZ, RZ, R187 ;  /* 0x000000ffff1a7224 */ /* 0x000fe200078e00bb */
[----:B------:R-:W-:Y:S01]  /*6a340*/  LOP3.LUT R35, R35, 0xffff, RZ, 0xc0, !PT ;  /* 0x0000ffff23237812 */ /* 0x000fe200078ec0ff */
[----:B------:R-:W-:Y:S01]  /*6a350*/  IMAD.MOV.U32 R27, RZ, RZ, R189 ;  /* 0x000000ffff1b7224 */ /* 0x000fe200078e00bd */
[----:B------:R-:W-:Y:S01]  /*6a360*/  LOP3.LUT R29, R29, 0xffff, RZ, 0xc0, !PT ;  /* 0x0000ffff1d1d7812 */ /* 0x000fe200078ec0ff */
[----:B------:R-:W0:Y:S01]  /*6a370*/  S2R R226, SR_TID.X ;  /* 0x0000000000e27919 */ /* 0x000e220000002100 */
[----:B------:R-:W-:Y:S01]  /*6a380*/  LOP3.LUT R28, R28, 0xffff, RZ, 0xc0, !PT ;  /* 0x0000ffff1c1c7812 */ /* 0x000fe200078ec0ff */
[----:B------:R-:W-:Y:S01]  /*6a390*/  BSSY.RECONVERGENT B1, `(.L_x_1312) ;  /* 0x00001ee000017945 */ /* 0x000fe20003800200 */
[----:B------:R-:W-:Y:S01]  /*6a3a0*/  PRMT R35, R35, 0x3340, R36 ;  /* 0x0000334023237816 */ /* 0x000fe20000000024 */
[----:B------:R1:W-:Y:S01]  /*6a3b0*/  STL.64 [R1+0x280], R26 ;  /* 0x0002801a01007387 */ /* 0x0003e20000100a00 */
[----:B------:R-:W-:-:S02]  /*6a3c0*/  PRMT R36, R28, 0x3340, R29 ;  /* 0x000033401c247816 */ /* 0x000fc4000000001d */
[----:B------:R-:W-:Y:S01]  /*6a3d0*/  LOP3.LUT R39, R39, 0xffff, RZ, 0xc0, !PT ;  /* 0x0000ffff27277812 */ /* 0x000fe200078ec0ff */
[----:B-----5:R-:W-:Y:S01]  /*6a3e0*/  STL [R1+0x2bc], R193 ;  /* 0x0002bcc101007387 */ /* 0x020fe20000100800 */
[----:B------:R-:W-:Y:S02]  /*6a3f0*/  LOP3.LUT R28, R38, 0xffff, RZ, 0xc0, !PT ;  /* 0x0000ffff261c7812 */ /* 0x000fe400078ec0ff */
[----:B------:R-:W-:Y:S01]  /*6a400*/  LOP3.LUT R29, R93, 0xffff, RZ, 0xc0, !PT ;  /* 0x0000ffff5d1d7812 */ /* 0x000fe200078ec0ff */
        /* <DEDUP_REMOVED lines=8> */
[----:B------:R-:W-:Y:S01]  /*6a490*/  LOP3.LUT R137, R137, 0xffff, RZ, 0xc0, !PT ;  /* 0x0000ffff89897812 */ /* 0x000fe200078ec0ff */
[----:B------:R-:W-:Y:S01]  /*6a4a0*/  STL.64 [R1+0x230], R2 ;  /* 0x0002300201007387 */ /* 0x000fe20000100a00 */
[----:B------:R-:W-:Y:S02]  /*6a4b0*/  LOP3.LUT R224, R224, 0xffff, RZ, 0xc0, !PT ;  /* 0x0000ffffe0e07812 */ /* 0x000fe400078ec0ff */
[----:B------:R-:W-:Y:S02]  /*6a4c0*/  LOP3.LUT R32, R32, 0xffff, RZ, 0xc0, !PT ;  /* 0x0000ffff20207812 */ /* 0x000fe400078ec0ff */
[----:B------:R-:W-:-:S02]  /*6a4d0*/  LOP3.LUT R30, R30, 0xffff, RZ, 0xc0, !PT ;  /* 0x0000ffff1e1e7812 */ /* 0x000fc400078ec0ff */
[----:B------:R-:W-:Y:S02]  /*6a4e0*/  PRMT R134, R28, 0x3340, R134 ;  /* 0x000033401c867816 */ /* 0x000fe40000000086 */
[----:B------:R-:W-:Y:S02]  /*6a4f0*/  PRMT R137, R224, 0x3340, R137 ;  /* 0x00003340e0897816 */ /* 0x000fe40000000089 */
[----:B------:R-:W-:Y:S02]  /*6a500*/  PRMT R30, R30, 0x3340, R32 ;  /* 0x000033401e1e7816 */ /* 0x000fe40000000020 */
[----:B------:R-:W-:Y:S02]  /*6a510*/  LOP3.LUT R135, R141, 0xffff, RZ, 0xc0, !PT ;  /* 0x0000ffff8d877812 */ /* 0x000fe400078ec0ff */
        /* <DEDUP_REMOVED lines=13> */
[----:B------:R-:W-:-:S02]  /*6a5f0*/  PRMT R136, R30, 0x5410, R136 ;  /* 0x000054101e887816 */ /* 0x000fc40000000088 */
[----:B------:R-:W-:Y:S02]  /*6a600*/  PRMT R29, R42, 0x3340, R29 ;  /* 0x000033402a1d7816 */ /* 0x000fe4000000001d */
[----:B------:R-:W-:Y:S01]  /*6a610*/  LOP3.LUT R32, R33, 0xffff, RZ, 0xc0, !PT ;  /* 0x0000ffff21207812 */ /* 0x000fe200078ec0ff */
[----:B------:R-:W-:Y:S01]  /*6a620*/  STL.64 [R1+0x288], R136 ;  /* 0x0002888801007387 */ /* 0x000fe20000100a00 */
        /* <DEDUP_REMOVED lines=19> */
[----:B------:R-:W-:Y:S02]  /*6a760*/  LOP3.LUT R30, R95, 0xffff, RZ, 0xc0, !PT ;  /* 0x0000ffff5f1e7812 */ /* 0x000fe400078ec0ff */
[----:B------:R-:W-:Y:S02]  /*6a770*/  LOP3.LUT R43, R94, 0xffff, RZ, 0xc0, !PT ;  /* 0x0000ffff5e2b7812 */ /* 0x000fe400078ec0ff */
[----:B-1----:R-:W-:-:S02]  /*6a780*/  LOP3.LUT R26, R209, 0xffff, RZ, 0xc0, !PT ;  /* 0x0000ffffd11a7812 */ /* 0x002fc400078ec0ff */
        /* <DEDUP_REMOVED lines=9> */
[----:B------:R-:W-:Y:S01]  /*6a820*/  LOP3.LUT R42, R58, 0xffff, RZ, 0xc0, !PT ;  /* 0x0000ffff3a2a7812 */ /* 0x000fe200078ec0ff */
[----:B------:R-:W-:Y:S01]  /*6a830*/  STL.64 [R1+0x2b0], R134 ;  /* 0x0002b08601007387 */ /* 0x000fe20000100a00 */
        /* <DEDUP_REMOVED lines=24> */
[----:B------:R-:W-:Y:S01]  /*6a9c0*/  LOP3.LUT R37, R215, 0xffff, RZ, 0xc0, !PT ;  /* 0x0000ffffd7257812 */ /* 0x000fe200078ec0ff */
[----:B------:R-:W-:Y:S01]  /*6a9d0*/  STL.U16 [R1+0x2b8], R199 ;  /* 0x0002b8c701007387 */ /* 0x000fe20000100400 */
        /* <DEDUP_REMOVED lines=9> */
[----:B------:R-:W-:Y:S01]  /*6aa70*/  PRMT R45, R32, 0x3340, R45 ;  /* 0x00003340202d7816 */ /* 0x000fe2000000002d */
[----:B------:R-:W-:Y:S01]  /*6aa80*/  STL.64 [R1+0x220], R138 ;  /* 0x0002208a01007387 */ /* 0x000fe20000100a00 */
        /* <DEDUP_REMOVED lines=16> */
[----:B------:R-:W-:Y:S01]  /*6ab90*/  STL.128 [R1+0x290], R28 ;  /* 0x0002901c01007387 */ /* 0x000fe20000100c00 */
        /* <DEDUP_REMOVED lines=15> */
[----:B------:R-:W-:Y:S02]  /*6ac90*/  LOP3.LUT R26, R77, 0xffff, RZ, 0xc0, !PT ;  /* 0x0000ffff4d1a7812 */ /* 0x000fe400078ec0ff */
[----:B------:R-:W-:-:S02]  /*6aca0*/  LOP3.LUT R42, R76, 0xffff, RZ, 0xc0, !PT ;  /* 0x0000ffff4c2a7812 */ /* 0x000fc400078ec0ff */
[----:B------:R-:W-:Y:S02]  /*6acb0*/  PRMT R27, R39, 0x3340, R27 ;  /* 0x00003340271b7816 */ /* 0x000fe4000000001b */
[----:B------:R-:W-:Y:S02]  /*6acc0*/  PRMT R26, R42, 0x3340, R26 ;  /* 0x000033402a1a7816 */ /* 0x000fe4000000001a */
[----:B------:R-:W-:Y:S02]  /*6acd0*/  PRMT R39, R45, 0x5410, R44 ;  /* 0x000054102d277816 */ /* 0x000fe4000000002c */
[----:B------:R-:W-:Y:S02]  /*6ace0*/  PRMT R38, R40, 0x5410, R38 ;  /* 0x0000541028267816 */ /* 0x000fe40000000026 */
[----:B------:R-:W-:Y:S02]  /*6acf0*/  LOP3.LUT R43, R89, 0xffff, RZ, 0xc0, !PT ;  /* 0x0000ffff592b7812 */ /* 0x000fe400078ec0ff */
[----:B------:R-:W-:Y:S01]  /*6ad00*/  LOP3.LUT R42, R88, 0xffff, RZ, 0xc0, !PT ;  /* 0x0000ffff582a7812 */ /* 0x000fe200078ec0ff */
[----:B------:R-:W-:Y:S01]  /*6ad10*/  STL.128 [R1+0x200], R36 ;  /* 0x0002002401007387 */ /* 0x000fe20000100c00 */
        /* <DEDUP_REMOVED lines=18> */
[----:B------:R-:W-:Y:S01]  /*6ae40*/  PRMT R204, R216, 0x3340, R204 ;  /* 0x00003340d8cc7816 */ /* 0x000fe200000000cc */
[----:B------:R1:W-:Y:S01]  /*6ae50*/  STL.64 [R1+0x1f8], R140 ;  /* 0x0001f88c01007387 */ /* 0x0003e20000100a00 */
[----:B------:R-:W-:-:S02]  /*6ae60*/  PRMT R44, R40, 0x3340, R44 ;  /* 0x00003340282c7816 */ /* 0x000fc4000000002c */
[----:B------:R-:W-:Y:S02]  /*6ae70*/  PRMT R34, R204, 0x5410, R203 ;  /* 0x00005410cc227816 */ /* 0x000fe400000000cb */
[----:B------:R-:W-:Y:S02]  /*6ae80*/  PRMT R41, R46, 0x5410, R41 ;  /* 0x000054102e297816 */ /* 0x000fe40000000029 */
[----:B------:R-:W-:Y:S01]  /*6ae90*/  PRMT R40, R27, 0x5410, R26 ;  /* 0x000054101b287816 */ /* 0x000fe2000000001a */
[----:B------:R2:W-:Y:S01]  /*6aea0*/  STL.128 [R1+0x2a0], R32 ;  /* 0x0002a02001007387 */ /* 0x0005e20000100c00 */
[----:B------:R-:W-:Y:S02]  /*6aeb0*/  PRMT R43, R45, 0x5410, R43 ;  /* 0x000054102d2b7816 */ /* 0x000fe4000000002b */
[----:B------:R-:W-:Y:S02]  /*6aec0*/  PRMT R42, R44, 0x5410, R42 ;  /* 0x000054102c2a7816 */ /* 0x000fe4000000002a */
[----:B-1----:R-:W-:-:S02]  /*6aed0*/  PRMT R140, R105, 0x7604, R106 ;  /* 0x00007604698c7816 */ /* 0x002fc4000000006a */
[----:B0-----:R-:W-:Y:S01]  /*6aee0*/  ISETP.GE.U32.AND P1, PT, R226, 0x20, PT ;  /* 0x00000020e200780c */ /* 0x001fe20003f26070 */
[----:B------:R2:W-:Y:S04]  /*6aef0*/  STL.128 [R1+0x210], R40 ;  /* 0x0002102801007387 */ /* 0x0005e80000100c00 */
[----:B------:R2:W-:Y:S08]  /*6af00*/  STL.U16 [R1+0x228], R140 ;  /* 0x0002288c01007387 */ /* 0x0005f00000100400 */
        /* <DEDUP_REMOVED lines=14> */
.L_x_1317:
[----:B0-----:R-:W-:-:S06]  /*6aff0*/  IMAD.IADD R4, R1, 0x1, R26 ;  /* 0x0000000101047824 */ /* 0x001fcc00078e021a */
[----:B------:R-:W3:Y:S01]  /*6b000*/  LDL.U8 R4, [R4+0x360] ;  /* 0x0003600004047983 */ /* 0x000ee20000100000 */
[----:B------:R-:W-:Y:S02]  /*6b010*/  IMAD.MOV.U32 R5, RZ, RZ, R26 ;  /* 0x000000ffff057224 */ /* 0x000fe400078e001a */
[----:B------:R-:W-:Y:S01]  /*6b020*/  VIADD R26, R26, 0x1 ;  /* 0x000000011a1a7836 */ /* 0x000fe20000000000 */
[----:B---3--:R-:W-:-:S13]  /*6b030*/  ISETP.NE.AND P1, PT, R4, RZ, PT ;  /* 0x000000ff0400720c */ /* 0x008fda0003f25270 */
[----:B------:R-:W-:Y:S05]  /*6b040*/  @P1 BRA `(.L_x_1317) ;  /* 0xfffffffc00e81947 */ /* 0x000fea000383ffff */
[----:B------:R-:W-:Y:S05]  /*6b050*/  BSYNC.RECONVERGENT B2 ;  /* 0x0000000000027941 */ /* 0x000fea0003800200 */
.L_x_1316:
[----:B------:R-:W-:Y:S01]  /*6b060*/  LOP3.LUT P1, RZ, R91, 0xff, RZ, 0xc0, !PT ;  /* 0x000000ff5bff7812 */ /* 0x000fe2000782c0ff */
[----:B------:R-:W-:Y:S01]  /*6b070*/  BSSY.RECONVERGENT B2, `(.L_x_1318) ;  /* 0x0000010000027945 */ /* 0x000fe20003800200 */
[----:B------:R-:W-:-:S11]  /*6b080*/  IMAD.MOV.U32 R4, RZ, RZ, R5 ;  /* 0x000000ffff047224 */ /* 0x000fd600078e0005 */
[----:B------:R-:W-:Y:S05]  /*6b090*/  @!P1 BRA `(.L_x_1319) ;  /* 0x0000000000349947 */ /* 0x000fea0003800000 */
[----:B------:R-:W-:Y:S01]  /*6b0a0*/  BSSY.RECONVERGENT B3, `(.L_x_1320) ;  /* 0x000000b000037945 */ /* 0x000fe20003800200 */
[----:B------:R-:W-:-:S07]  /*6b0b0*/  IMAD.MOV.U32 R4, RZ, RZ, RZ ;  /* 0x000000ffff047224 */ /* 0x000fce00078e00ff */
.L_x_1321:
        /* <DEDUP_REMOVED lines=8> */
[----:B0-----:R-:W-:Y:S05]  /*6b140*/  @P1 BRA `(.L_x_1321) ;  /* 0xfffffffc00dc1947 */ /* 0x001fea000383ffff */
[----:B------:R-:W-:Y:S05]  /*6b150*/  BSYNC.RECONVERGENT B3 ;  /* 0x0000000000037941 */ /* 0x000fea0003800200 */
.L_x_1320:
[----:B------:R-:W-:-:S07]  /*6b160*/  IMAD.MOV.U32 R4, RZ, RZ, R25 ;  /* 0x000000ffff047224 */ /* 0x000fce00078e0019 */
.L_x_1319:
[----:B------:R-:W-:Y:S05]  /*6b170*/  BSYNC.RECONVERGENT B2 ;  /* 0x0000000000027941 */ /* 0x000fea0003800200 */
.L_x_1318:
[----:B------:R-:W-:Y:S01]  /*6b180*/  IMAD.IADD R5, R1, 0x1, R4 ;  /* 0x0000000101057824 */ /* 0x000fe200078e0204 */
[----:B------:R-:W-:Y:S01]  /*6b190*/  BSSY.RECONVERGENT B2, `(.L_x_1322) ;  /* 0x0000009000027945 */ /* 0x000fe20003800200 */
[----:B------:R-:W-:-:S03]  /*6b1a0*/  IMAD.MOV.U32 R4, RZ, RZ, RZ ;  /* 0x000000ffff047224 */ /* 0x000fc600078e00ff */
[----:B------:R0:W-:Y:S04]  /*6b1b0*/  STL.U8 [R5+0x361], RZ ;  /* 0x000361ff05007387 */ /* 0x0001e80000100000 */
.L_x_1323:
[----:B------:R-:W-:-:S05]  /*6b1c0*/  IMAD.IADD R24, R1, 0x1, R4 ;  /* 0x0000000101187824 */ /* 0x000fca00078e0204 */
[----:B0-----:R-:W3:Y:S02]  /*6b1d0*/  LDL.U8 R5, [R24+0x360] ;  /* 0x0003600018057983 */ /* 0x001ee40000100000 */
[----:B---3--:R-:W-:Y:S01]  /*6b1e0*/  ISETP.NE.AND P1, PT, R5, RZ, PT ;  /* 0x000000ff0500720c */ /* 0x008fe20003f25270 */
[----:B------:R-:W-:Y:S02]  /*6b1f0*/  IMAD.MOV.U32 R5, RZ, RZ, R4 ;  /* 0x000000ffff057224 */ /* 0x000fe400078e0004 */
[----:B------:R-:W-:-:S10]  /*6b200*/  VIADD R4, R4, 0x1 ;  /* 0x0000000104047836 */ /* 0x000fd40000000000 */
[----:B------:R-:W-:Y:S05]  /*6b210*/  @P1 BRA `(.L_x_1323) ;  /* 0xfffffffc00e81947 */ /* 0x000fea000383ffff */
[----:B------:R-:W-:Y:S05]  /*6b220*/  BSYNC.RECONVERGENT B2 ;  /* 0x0000000000027941 */ /* 0x000fea0003800200 */
.L_x_1322:
[----:B------:R-:W-:Y:S01]  /*6b230*/  LOP3.LUT P1, RZ, R66, 0xff, RZ, 0xc0, !PT ;  /* 0x000000ff42ff7812 */ /* 0x000fe2000782c0ff */
[----:B------:R-:W-:Y:S01]  /*6b240*/  BSSY.RECONVERGENT B2, `(.L_x_1324) ;  /* 0x0000010000027945 */ /* 0x000fe20003800200 */
[----:B------:R-:W-:-:S11]  /*6b250*/  IMAD.MOV.U32 R4, RZ, RZ, R5 ;  /* 0x000000ffff047224 */ /* 0x000fd600078e0005 */
[----:B------:R-:W-:Y:S05]  /*6b260*/  @!P1 BRA `(.L_x_1325) ;  /* 0x0000000000349947 */ /* 0x000fea0003800000 */
[----:B------:R-:W-:Y:S01]  /*6b270*/  BSSY.RECONVERGENT B3, `(.L_x_1326) ;  /* 0x000000b000037945 */ /* 0x000fe20003800200 */
[----:B------:R-:W-:-:S07]  /*6b280*/  IMAD.MOV.U32 R4, RZ, RZ, RZ ;  /* 0x000000ffff047224 */ /* 0x000fce00078e00ff */
.L_x_1327:
        /* <DEDUP_REMOVED lines=10> */
.L_x_1326:
[----:B------:R-:W-:-:S07]  /*6b330*/  IMAD.MOV.U32 R4, RZ, RZ, R25 ;  /* 0x000000ffff047224 */ /* 0x000fce00078e0019 */
.L_x_1325:
[----:B------:R-:W-:Y:S05]  /*6b340*/  BSYNC.RECONVERGENT B2 ;  /* 0x0000000000027941 */ /* 0x000fea0003800200 */
.L_x_1324:
[----:B------:R-:W-:-:S05]  /*6b350*/  IMAD.IADD R114, R1, 0x1, R4 ;  /* 0x0000000101727824 */ /* 0x000fca00078e0204 */
[----:B------:R0:W-:Y:S04]  /*6b360*/  STL.U8 [R114+0x361], RZ ;  /* 0x000361ff72007387 */ /* 0x0001e80000100000 */
[----:B------:R-:W3:Y:S04]  /*6b370*/  LDL.128 R64, [R1+0x360] ;  /* 0x0003600001407983 */ /* 0x000ee80000100c00 */
[----:B------:R-:W4:Y:S04]  /*6b380*/  LDL.128 R24, [R1+0x370] ;  /* 0x0003700001187983 */ /* 0x000f280000100c00 */
[----:B------:R-:W2:Y:S04]  /*6b390*/  LDL.128 R44, [R1+0x380] ;  /* 0x00038000012c7983 */ /* 0x000ea80000100c00 */
[----:B------:R-:W2:Y:S04]  /*6b3a0*/  LDL.U16 R117, [R1+0x390] ;  /* 0x0003900001757983 */ /* 0x000ea80000100400 */
[----:B------:R1:W5:Y:S04]  /*6b3b0*/  LDL R49, [R1+0x394] ;  /* 0x0003940001317983 */ /* 0x0003680000100800 */
[----:B------:R1:W5:Y:S01]  /*6b3c0*/  LDL.64 R4, [R1+0x398] ;  /* 0x0003980001047983 */ /* 0x0003620000100a00 */
[----:B---3--:R-:W-:-:S02]  /*6b3d0*/  PRMT R166, R67, 0x7770, RZ ;  /* 0x0000777043a67816 */ /* 0x008fc400000000ff */
[C---:B------:R-:W-:Y:S02]  /*6b3e0*/  PRMT R142, R67.reuse, 0x7771, RZ ;  /* 0x00007771438e7816 */ /* 0x040fe400000000ff */
[C---:B------:R-:W-:Y:S02]  /*6b3f0*/  PRMT R165, R67.reuse, 0x7772, RZ ;  /* 0x0000777243a57816 */ /* 0x040fe400000000ff */
[----:B------:R-:W-:Y:S02]  /*6b400*/  PRMT R115, R64, 0x7770, RZ ;  /* 0x0000777040737816 */ /* 0x000fe400000000ff */
[----:B------:R-:W-:Y:S02]  /*6b410*/  PRMT R67, R67, 0x7773, RZ ;  /* 0x0000777343437816 */ /* 0x000fe400000000ff */
[C---:B----4-:R-:W-:Y:S02]  /*6b420*/  PRMT R164, R24.reuse, 0x7770, RZ ;  /* 0x0000777018a47816 */ /* 0x050fe400000000ff */
        /* <DEDUP_REMOVED lines=21> */
[C---:B0-----:R-:W-:Y:S02]  /*6b580*/  PRMT R114, R47.reuse, 0x7771, RZ ;  /* 0x000077712f727816 */ /* 0x041fe400000000ff */
        /* <DEDUP_REMOVED lines=32> */
.L_x_1315:
[----:B------:R-:W-:Y:S05]  /*6b790*/  BSYNC.RECONVERGENT B0 ;  /* 0x0000000000007941 */ /* 0x000fea0003800200 */
.L_x_1314:
        /* <DEDUP_REMOVED lines=91> */
[----:B0-----:R-:W-:Y:S01]  /*6bd50*/  PRMT R24, R64, 0x7604, R65 ;  /* 0x0000760440187816 */ /* 0x001fe20000000041 */
[----:B------:R-:W-:-:S04]  /*6bd60*/  IMAD.MOV.U32 R25, RZ, RZ, R203 ;  /* 0x000000ffff197224 */ /* 0x000fc800078e00cb */
[----:B------:R0:W-:Y:S02]  /*6bd70*/  STL.U16 [R1+0x270], R24 ;  /* 0x0002701801007387 */ /* 0x0001e40000100400 */
[----:B0-----:R-:W-:-:S05]  /*6bd80*/  IMAD.MOV.U32 R24, RZ, RZ, R202 ;  /* 0x000000ffff187224 */ /* 0x001fca00078e00ca */
[----:B------:R0:W-:Y:S01]  /*6bd90*/  STL.64 [R1+0x238], R24 ;  /* 0x0002381801007387 */ /* 0x0001e20000100a00 */
[----:B------:R-:W-:Y:S05]  /*6bda0*/  @P1 BRA `(.L_x_1313) ;  /* 0x0000000400301947 */ /* 0x000fea0003800000 */
[----:B------:R-:W-:Y:S01]  /*6bdb0*/  IMAD.MOV.U32 R26, RZ, RZ, R36 ;  /* 0x000000ffff1a7224 */ /* 0x000fe200078e0024 */
[----:B------:R-:W-:Y:S01]  /*6bdc0*/  STL.U16 [R1+0x270], R140 ;  /* 0x0002708c01007387 */ /* 0x000fe20000100400 */
[----:B------:R-:W-:Y:S01]  /*6bdd0*/  IMAD.MOV.U32 R27, RZ, RZ, R37 ;  /* 0x000000ffff1b7224 */ /* 0x000fe200078e0025 */
[----:B------:R-:W-:Y:S01]  /*6bde0*/  LOP3.LUT R4, R91, 0xffff, RZ, 0xc0, !PT ;  /* 0x0000ffff5b047812 */ /* 0x000fe200078ec0ff */
[----:B------:R-:W-:Y:S01]  /*6bdf0*/  IMAD.MOV.U32 R36, RZ, RZ, R38 ;  /* 0x000000ffff247224 */ /* 0x000fe200078e0026 */
[----:B------:R-:W-:Y:S01]  /*6be00*/  STL.64 [R1+0x238], R128 ;  /* 0x0002388001007387 */ /* 0x000fe20000100a00 */
[----:B------:R-:W-:Y:S01]  /*6be10*/  IMAD.MOV.U32 R37, RZ, RZ, R39 ;  /* 0x000000ffff257224 */ /* 0x000fe200078e0027 */
[----:B------:R-:W-:Y:S01]  /*6be20*/  PRMT R201, R4, 0x3340, R201 ;  /* 0x0000334004c97816 */ /* 0x000fe200000000c9 */
[----:B------:R-:W-:Y:S01]  /*6be30*/  IMAD.MOV.U32 R38, RZ, RZ, R40 ;  /* 0x000000ffff267224 */ /* 0x000fe200078e0028 */
[----:B------:R-:W-:Y:S01]  /*6be40*/  STL [R1+0x274], R50 ;  /* 0x0002743201007387 */ /* 0x000fe20000100800 */
[----:B------:R-:W-:Y:S01]  /*6be50*/  IMAD.MOV.U32 R39, RZ, RZ, R41 ;  /* 0x000000ffff277224 */ /* 0x000fe200078e0029 */
[----:B0-----:R-:W-:Y:S01]  /*6be60*/  PRMT R24, R201, 0x5410, R200 ;  /* 0x00005410c9187816 */ /* 0x001fe200000000c8 */
[----:B--2---:R-:W-:Y:S01]  /*6be70*/  IMAD.MOV.U32 R40, RZ, RZ, R42 ;  /* 0x000000ffff287224 */ /* 0x004fe200078e002a */
[----:B------:R-:W-:Y:S01]  /*6be80*/  STL.64 [R1+0x278], R2 ;  /* 0x0002780201007387 */ /* 0x000fe20000100a00 */
[----:B------:R-:W-:Y:S01]  /*6be90*/  IMAD.MOV.U32 R41, RZ, RZ, R43 ;  /* 0x000000ffff297224 */ /* 0x000fe200078e002b */
[----:B------:R-:W-:Y:S01]  /*6bea0*/  PRMT R64, R105, 0x7610, R64 ;  /* 0x0000761069407816 */ /* 0x000fe20000000040 */
[----:B------:R-:W-:Y:S01]  /*6beb0*/  IMAD.MOV.U32 R42, RZ, RZ, R138 ;  /* 0x000000ffff2a7224 */ /* 0x000fe200078e008a */
[----:B------:R-:W-:Y:S01]  /*6bec0*/  STL.128 [R1+0x250], R36 ;  /* 0x0002502401007387 */ /* 0x000fe20000100c00 */
[----:B------:R-:W-:Y:S01]  /*6bed0*/  IMAD.MOV.U32 R43, RZ, RZ, R139 ;  /* 0x000000ffff2b7224 */ /* 0x000fe200078e008b */
[----:B------:R-:W-:Y:S01]  /*6bee0*/  PRMT R65, R106, 0x7610, R65 ;  /* 0x000076106a417816 */ /* 0x000fe20000000041 */
[----:B------:R-:W-:Y:S01]  /*6bef0*/  IMAD.MOV.U32 R25, RZ, RZ, R141 ;  /* 0x000000ffff197224 */ /* 0x000fe200078e008d */
[----:B------:R-:W-:Y:S01]  /*6bf00*/  PRMT R67, R101, 0x7610, R67 ;  /* 0x0000761065437816 */ /* 0x000fe20000000043 */
[----:B------:R-:W-:Y:S01]  /*6bf10*/  IMAD.MOV.U32 R49, RZ, RZ, R50 ;  /* 0x000000ffff317224 */ /* 0x000fe200078e0032 */
[----:B------:R-:W-:Y:S01]  /*6bf20*/  STL.128 [R1+0x260], R40 ;  /* 0x0002602801007387 */ /* 0x000fe20000100c00 */
[----:B------:R-:W-:Y:S01]  /*6bf30*/  PRMT R149, R100, 0x7610, R149 ;  /* 0x0000761064957816 */ /* 0x000fe20000000095 */
[----:B------:R-:W-:Y:S01]  /*6bf40*/  IMAD.MOV.U32 R4, RZ, RZ, R2 ;  /* 0x000000ffff047224 */ /* 0x000fe200078e0002 */
[----:B------:R-:W-:Y:S01]  /*6bf50*/  PRMT R114, R99, 0x7610, R114 ;  /* 0x0000761063727816 */ /* 0x000fe20000000072 */
[----:B------:R0:W-:Y:S01]  /*6bf60*/  STL.128 [R1+0x240], R24 ;  /* 0x0002401801007387 */ /* 0x0001e20000100c00 */
        /* <DEDUP_REMOVED lines=47> */
[----:B------:R-:W-:-:S07]  /*6c260*/  PRMT R66, R91, 0x7610, R66 ;  /* 0x000076105b427816 */ /* 0x000fce0000000042 */
.L_x_1313:
[----:B------:R-:W-:Y:S05]  /*6c270*/  BSYNC.RECONVERGENT B1 ;  /* 0x0000000000017941 */ /* 0x000fea0003800200 */
.L_x_1312:
[----:B------:R-:W3:Y:S01]  /*6c280*/  LDL.LU R2, [R1+0x4bc] ;  /* 0x0004bc0001027983 */ /* 0x000ee20000300800 */
        /* <DEDUP_REMOVED lines=8> */
[----:B------:R-:W-:Y:S01]  /*6c310*/  LOP3.LUT R127, R127, 0xffff, RZ, 0xc0, !PT ;  /* 0x0000ffff7f7f7812 */ /* 0x000fe200078ec0ff */
[----:B------:R-:W-:Y:S01]  /*6c320*/  IMAD.MOV.U32 R51, RZ, RZ, R7 ;  /* 0x000000ffff337224 */ /* 0x000fe200078e0007 */
[----:B------:R-:W-:Y:S01]  /*6c330*/  LOP3.LUT R130, R130, 0xffff, RZ, 0xc0, !PT ;  /* 0x0000ffff82827812 */ /* 0x000fe200078ec0ff */
[----:B------:R5:W-:Y:S01]  /*6c340*/  STL.128 [R1+0x70], R16 ;  /* 0x0000701001007387 */ /* 0x000be20000100c00 */
[----:B------:R-:W-:-:S02]  /*6c350*/  LOP3.LUT R131, R131, 0xffff, RZ, 0xc0, !PT ;  /* 0x0000ffff83837812 */ /* 0x000fc400078ec0ff */
[----:B------:R-:W-:Y:S01]  /*6c360*/  LOP3.LUT R132, R132, 0xffff, RZ, 0xc0, !PT ;  /* 0x0000ffff84847812 */ /* 0x000fe200078ec0ff */
[----:B------:R-:W-:Y:S01]  /*6c370*/  STL.128 [R1+0x40], R4 ;  /* 0x0000400401007387 */ /* 0x000fe20000100c00 */
[----:B------:R-:W-:Y:S02]  /*6c380*/  LOP3.LUT R121, R121, 0xffff, RZ, 0xc0, !PT ;  /* 0x0000ffff79797812 */ /* 0x000fe400078ec0ff */
[----:B------:R-:W-:Y:S01]  /*6c390*/  LOP3.LUT R124, R124, 0xffff, RZ, 0xc0, !PT ;  /* 0x0000ffff7c7c7812 */ /* 0x000fe200078ec0ff */
[----:B------:R-:W-:Y:S01]  /*6c3a0*/  STL.64 [R1], R24 ;  /* 0x0000001801007387 */ /* 0x000fe20000100a00 */
[----:B-1----:R-:W-:Y:S02]  /*6c3b0*/  LOP3.LUT R11, R168, 0xffff, RZ, 0xc0, !PT ;  /* 0x0000ffffa80b7812 */ /* 0x002fe400078ec0ff */
[----:B------:R-:W-:Y:S01]  /*6c3c0*/  PRMT R8, R3, 0x3340, R142 ;  /* 0x0000334003087816 */ /* 0x000fe2000000008e */
[----:B------:R-:W-:Y:S01]  /*6c3d0*/  STL [R1+0x3c], R49 ;  /* 0x00003c3101007387 */ /* 0x000fe20000100800 */
[----:B------:R-:W-:-:S02]  /*6c3e0*/  PRMT R144, R11, 0x3340, R144 ;  /* 0x000033400b907816 */ /* 0x000fc40000000090 */
[----:B------:R-:W-:Y:S01]  /*6c3f0*/  LOP3.LUT R3, R162, 0xffff, RZ, 0xc0, !PT ;  /* 0x0000ffffa2037812 */ /* 0x000fe200078ec0ff */
[----:B------:R-:W-:Y:S01]  /*6c400*/  STL [R1+0x84], R48 ;  /* 0x0000843001007387 */ /* 0x000fe20000100800 */
[----:B------:R-:W-:Y:S02]  /*6c410*/  LOP3.LUT R10, R163, 0xffff, RZ, 0xc0, !PT ;  /* 0x0000ffffa30a7812 */ /* 0x000fe400078ec0ff */
[----:B------:R-:W-:Y:S01]  /*6c420*/  LOP3.LUT R11, R164, 0xffff, RZ, 0xc0, !PT ;  /* 0x0000ffffa40b7812 */ /* 0x000fe200078ec0ff */
[----:B------:R-:W-:Y:S01]  /*6c430*/  STL.64 [R1+0x88], R20 ;  /* 0x0000881401007387 */ /* 0x000fe20000100a00 */
        /* <DEDUP_REMOVED lines=8> */
[----:B------:R-:W-:-:S02]  /*6c4c0*/  PRMT R124, R3, 0x3340, R124 ;  /* 0x00003340037c7816 */ /* 0x000fc4000000007c */
[----:B----4-:R-:W-:Y:S02]  /*6c4d0*/  PRMT R12, R10, 0x3340, R125 ;  /* 0x000033400a0c7816 */ /* 0x010fe4000000007d */
        /* <DEDUP_REMOVED lines=29> */
[----:B-----5:R-:W-:Y:S02]  /*6c6b0*/  PRMT R17, R11, 0x3340, R120 ;  /* 0x000033400b117816 */ /* 0x020fe40000000078 */
        /* <DEDUP_REMOVED lines=14> */
[----:B------:R-:W-:Y:S04]  /*6c7a0*/  STL.64 [R1+0x30], R26 ;  /* 0x0000301a01007387 */ /* 0x000fe80000100a00 */
[----:B---3--:R1:W-:Y:S02]  /*6c7b0*/  STL.U16 [R1+0x80], R2 ;  /* 0x0000800201007387 */ /* 0x0083e40000100400 */
[----:B-1----:R-:W-:-:S04]  /*6c7c0*/  LOP3.LUT R2, R165, 0xffff, RZ, 0xc0, !PT ;  /* 0x0000ffffa5027812 */ /* 0x002fc800078ec0ff */
[----:B------:R-:W-:Y:S02]  /*6c7d0*/  PRMT R9, R2, 0x3340, R133 ;  /* 0x0000334002097816 */ /* 0x000fe40000000085 */
[----:B------:R-:W-:Y:S02]  /*6c7e0*/  LOP3.LUT R2, R161, 0xffff, RZ, 0xc0, !PT ;  /* 0x0000ffffa1027812 */ /* 0x000fe400078ec0ff */
[----:B------:R-:W-:Y:S02]  /*6c7f0*/  PRMT R9, R8, 0x5410, R9 ;  /* 0x0000541008097816 */ /* 0x000fe40000000009 */
[----:B------:R-:W-:Y:S02]  /*6c800*/  PRMT R127, R2, 0x3340, R127 ;  /* 0x00003340027f7816 */ /* 0x000fe4000000007f */
[----:B------:R-:W-:Y:S02]  /*6c810*/  LOP3.LUT R2, R157, 0xffff, RZ, 0xc0, !PT ;  /* 0x0000ffff9d027812 */ /* 0x000fe400078ec0ff */
[----:B------:R-:W-:-:S02]  /*6c820*/  PRMT R8, R144, 0x5410, R143 ;  /* 0x0000541090087816 */ /* 0x000fc4000000008f */
[----:B------:R-:W-:Y:S02]  /*6c830*/  PRMT R13, R2, 0x3340, R121 ;  /* 0x00003340020d7816 */ /* 0x000fe40000000079 */
[----:B------:R-:W-:Y:S02]  /*6c840*/  PRMT R2, R64, 0x7604, R65 ;  /* 0x0000760440027816 */ /* 0x000fe40000000041 */
[----:B------:R-:W-:-:S03]  /*6c850*/  PRMT R13, R124, 0x5410, R13 ;  /* 0x000054107c0d7816 */ /* 0x000fc6000000000d */
[----:B------:R1:W-:Y:S04]  /*6c860*/  STL.U16 [R1+0x38], R2 ;  /* 0x0000380201007387 */ /* 0x0003e80000100400 */
[----:B------:R3:W-:Y:S01]  /*6c870*/  STL.128 [R1+0x20], R12 ;  /* 0x0000200c01007387 */ /* 0x0007e20000100c00 */
[----:B-1----:R-:W-:-:S04]  /*6c880*/  PRMT R2, R45, 0x3340, R146 ;  /* 0x000033402d027816 */ /* 0x002fc80000000092 */
[----:B------:R-:W-:Y:S02]  /*6c890*/  PRMT R3, R2, 0x5410, R3 ;  /* 0x0000541002037816 */ /* 0x000fe40000000003 */
[----:B------:R-:W-:Y:S02]  /*6c8a0*/  PRMT R2, R11, 0x5410, R10 ;  /* 0x000054100b027816 */ /* 0x000fe4000000000a */
[----:B------:R-:W-:Y:S02]  /*6c8b0*/  PRMT R11, R130, 0x5410, R127 ;  /* 0x00005410820b7816 */ /* 0x000fe4000000007f */
[----:B------:R-:W-:Y:S01]  /*6c8c0*/  PRMT R10, R132, 0x5410, R131 ;  /* 0x00005410840a7816 */ /* 0x000fe20000000083 */
[----:B------:R3:W-:Y:S04]  /*6c8d0*/  STL.64 [R1+0x8], R2 ;  /* 0x0000080201007387 */ /* 0x0007e80000100a00 */
[----:B------:R3:W-:Y:S01]  /*6c8e0*/  STL.128 [R1+0x10], R8 ;  /* 0x0000100801007387 */ /* 0x0007e20000100c00 */
[----:B------:R-:W-:Y:S05]  /*6c8f0*/  @!P2 BRA `(.L_x_1329) ;  /* 0x0000000c00aca947 */ /* 0x000fea0003800000 */
[----:B------:R-:W-:Y:S01]  /*6c900*/  ISETP.NE.U32.AND P1, PT, R6, RZ, PT ;  /* 0x000000ff0600720c */ /* 0x000fe20003f25070 */
[----:B------:R-:W-:Y:S03]  /*6c910*/  BSSY.RECONVERGENT B0, `(.L_x_1330) ;  /* 0x0000088000007945 */ /* 0x000fe60003800200 */
[----:B------:R-:W-:-:S13]  /*6c920*/  ISETP.NE.AND.EX P1, PT, R7, RZ, PT, P1 ;  /* 0x000000ff0700720c */ /* 0x000fda0003f25310 */
        /* <DEDUP_REMOVED lines=8> */
.L_x_1333:
[----:B------:R-:W-:-:S05]  /*6c9b0*/  IMAD.IADD R18, R1, 0x1, R16 ;  /* 0x0000000101127824 */ /* 0x000fca00078e0210 */
[----:B------:R-:W4:Y:S02]  /*6c9c0*/  LDL.U8 R17, [R18+0x360] ;  /* 0x0003600012117983 */ /* 0x000f240000100000 */
[----:B----4-:R-:W-:Y:S01]  /*6c9d0*/  ISETP.NE.AND P1, PT, R17, RZ, PT ;  /* 0x000000ff1100720c */ /* 0x010fe20003f25270 */
[----:B------:R-:W-:Y:S02]  /*6c9e0*/  IMAD.MOV.U32 R17, RZ, RZ, R16 ;  /* 0x000000ffff117224 */ /* 0x000fe400078e0010 */
[----:B------:R-:W-:-:S10]  /*6c9f0*/  VIADD R16, R16, 0x1 ;  /* 0x0000000110107836 */ /* 0x000fd40000000000 */
[----:B------:R-:W-:Y:S05]  /*6ca00*/  @P1 BRA `(.L_x_1333) ;  /* 0xfffffffc00e81947 */ /* 0x000fea000383ffff */
[----:B------:R-:W-:Y:S05]  /*6ca10*/  BSYNC.RECONVERGENT B2 ;  /* 0x0000000000027941 */ /* 0x000fea0003800200 */
.L_x_1332:
[----:B------:R-:W-:Y:S01]  /*6ca20*/  LOP3.LUT P1, RZ, R66, 0xff, RZ, 0xc0, !PT ;  /* 0x000000ff42ff7812 */ /* 0x000fe2000782c0ff */
[----:B------:R-:W-:Y:S01]  /*6ca30*/  BSSY.RECONVERGENT B2, `(.L_x_1334) ;  /* 0x0000010000027945 */ /* 0x000fe20003800200 */
[----:B------:R-:W-:-:S11]  /*6ca40*/  IMAD.MOV.U32 R16, RZ, RZ, R17 ;  /* 0x000000ffff107224 */ /* 0x000fd600078e0011 */
[----:B------:R-:W-:Y:S05]  /*6ca50*/  @!P1 BRA `(.L_x_1335) ;  /* 0x0000000000349947 */ /* 0x000fea0003800000 */
[----:B------:R-:W-:Y:S01]  /*6ca60*/  BSSY.RECONVERGENT B3, `(.L_x_1336) ;  /* 0x000000b000037945 */ /* 0x000fe20003800200 */
[----:B------:R-:W-:-:S07]  /*6ca70*/  IMAD.MOV.U32 R16, RZ, RZ, RZ ;  /* 0x000000ffff107224 */ /* 0x000fce00078e00ff */
.L_x_1337:
[----:B-1----:R-:W-:-:S05]  /*6ca80*/  IADD3 R21, PT, PT, R1, R16, R17 ;  /* 0x0000001001157210 */ /* 0x002fca0007ffe011 */
[----:B------:R-:W4:Y:S01]  /*6ca90*/  LDL.U8 R18, [R21+0x8] ;  /* 0x0000080015127983 */ /* 0x000f220000100000 */
[----:B------:R-:W-:-:S03]  /*6caa0*/  IMAD.IADD R20, R1, 0x1, R16 ;  /* 0x0000000101147824 */ /* 0x000fc600078e0210 */
[----:B----4-:R4:W-:Y:S04]  /*6cab0*/  STL.U8 [R21+0x360], R18 ;  /* 0x0003601215007387 */ /* 0x0109e80000100000 */
[----:B------:R-:W5:Y:S01]  /*6cac0*/  LDL.U8 R19, [R20+0x9] ;  /* 0x0000090014137983 */ /* 0x000f620000100000 */
[----:B------:R-:W-:Y:S01]  /*6cad0*/  VIADD R16, R16, 0x1 ;  /* 0x0000000110107836 */ /* 0x000fe20000000000 */
[----:B-----5:R-:W-:-:S03]  /*6cae0*/  ISETP.NE.AND P1, PT, R19, RZ, PT ;  /* 0x000000ff1300720c */ /* 0x020fc60003f25270 */
[----:B------:R-:W-:-:S10]  /*6caf0*/  IMAD.IADD R19, R16, 0x1, R17 ;  /* 0x0000000110137824 */ /* 0x000fd400078e0211 */
[----:B----4-:R-:W-:Y:S05]  /*6cb00*/  @P1 BRA `(.L_x_1337) ;  /* 0xfffffffc00dc1947 */ /* 0x010fea000383ffff */
[----:B------:R-:W-:Y:S05]  /*6cb10*/  BSYNC.RECONVERGENT B3 ;  /* 0x0000000000037941 */ /* 0x000fea0003800200 */
.L_x_1336:
[----:B------:R-:W-:-:S07]  /*6cb20*/  IMAD.MOV.U32 R16, RZ, RZ, R19 ;  /* 0x000000ffff107224 */ /* 0x000fce00078e0013 */
.L_x_1335:
[----:B------:R-:W-:Y:S05]  /*6cb30*/  BSYNC.RECONVERGENT B2 ;  /* 0x0000000000027941 */ /* 0x000fea0003800200 */
.L_x_1334:
[----:B------:R-:W-:Y:S01]  /*6cb40*/  IMAD.IADD R17, R1, 0x1, R16 ;  /* 0x0000000101117824 */ /* 0x000fe200078e0210 */
[----:B------:R-:W-:Y:S01]  /*6cb50*/  BSSY.RECONVERGENT B2, `(.L_x_1338) ;  /* 0x0000009000027945 */ /* 0x000fe20003800200 */
[----:B------:R-:W-:-:S03]  /*6cb60*/  IMAD.MOV.U32 R16, RZ, RZ, RZ ;  /* 0x000000ffff107224 */ /* 0x000fc600078e00ff */
[----:B------:R4:W-:Y:S04]  /*6cb70*/  STL.U8 [R17+0x361], RZ ;  /* 0x000361ff11007387 */ /* 0x0009e80000100000 */
.L_x_1339:
[----:B------:R-:W-:-:S05]  /*6cb80*/  IMAD.IADD R18, R1, 0x1, R16 ;  /* 0x0000000101127824 */ /* 0x000fca00078e0210 */
[----:B----4-:R-:W4:Y:S02]  /*6cb90*/  LDL.U8 R17, [R18+0x360] ;  /* 0x0003600012117983 */ /* 0x010f240000100000 */
[----:B----4-:R-:W-:Y:S01]  /*6cba0*/  ISETP.NE.AND P1, PT, R17, RZ, PT ;  /* 0x000000ff1100720c */ /* 0x010fe20003f25270 */
[----:B------:R-:W-:Y:S02]  /*6cbb0*/  IMAD.MOV.U32 R17, RZ, RZ, R16 ;  /* 0x000000ffff117224 */ /* 0x000fe400078e0010 */
[----:B------:R-:W-:-:S10]  /*6cbc0*/  VIADD R16, R16, 0x1 ;  /* 0x0000000110107836 */ /* 0x000fd40000000000 */
[----:B------:R-:W-:Y:S05]  /*6cbd0*/  @P1 BRA `(.L_x_1339) ;  /* 0xfffffffc00e81947 */ /* 0x000fea000383ffff */
[----:B------:R-:W-:Y:S05]  /*6cbe0*/  BSYNC.RECONVERGENT B2 ;  /* 0x0000000000027941 */ /* 0x000fea0003800200 */
.L_x_1338:
[----:B------:R-:W-:Y:S01]  /*6cbf0*/  LOP3.LUT P1, RZ, R109, 0xff, RZ, 0xc0, !PT ;  /* 0x000000ff6dff7812 */ /* 0x000fe2000782c0ff */
[----:B------:R-:W-:Y:S01]  /*6cc00*/  BSSY.RECONVERGENT B2, `(.L_x_1340) ;  /* 0x0000010000027945 */ /* 0x000fe20003800200 */
[----:B------:R-:W-:-:S11]  /*6cc10*/  IMAD.MOV.U32 R16, RZ, RZ, R17 ;  /* 0x000000ffff107224 */ /* 0x000fd600078e0011 */
[----:B------:R-:W-:Y:S05]  /*6cc20*/  @!P1 BRA `(.L_x_1341) ;  /* 0x0000000000349947 */ /* 0x000fea0003800000 */
[----:B------:R-:W-:Y:S01]  /*6cc30*/  BSSY.RECONVERGENT B3, `(.L_x_1342) ;  /* 0x000000b000037945 */ /* 0x000fe20003800200 */
[----:B------:R-:W-:-:S07]  /*6cc40*/  IMAD.MOV.U32 R16, RZ, RZ, RZ ;  /* 0x000000ffff107224 */ /* 0x000fce00078e00ff */
.L_x_1343:
        /* <DEDUP_REMOVED lines=10> */
.L_x_1342:
[----:B------:R-:W-:-:S07]  /*6ccf0*/  IMAD.MOV.U32 R16, RZ, RZ, R19 ;  /* 0x000000ffff107224 */ /* 0x000fce00078e0013 */
.L_x_1341:
[----:B------:R-:W-:Y:S05]  /*6cd00*/  BSYNC.RECONVERGENT B2 ;  /* 0x0000000000027941 */ /* 0x000fea0003800200 */
.L_x_1340:
[----:B------:R-:W-:-:S05]  /*6cd10*/  IMAD.IADD R51, R1, 0x1, R16 ;  /* 0x0000000101337824 */ /* 0x000fca00078e0210 */
[----:B------:R4:W-:Y:S04]  /*6cd20*/  STL.U8 [R51+0x361], RZ ;  /* 0x000361ff33007387 */ /* 0x0009e80000100000 */
[----:B--2---:R-:W2:Y:S04]  /*6cd30*/  LDL.128 R40, [R1+0x360] ;  /* 0x0003600001287983 */ /* 0x004ea80000100c00 */
[----:B------:R-:W3:Y:S04]  /*6cd40*/  LDL.128 R16, [R1+0x370] ;  /* 0x0003700001107983 */ /* 0x000ee80000100c00 */
[----:B------:R-:W4:Y:S04]  /*6cd50*/  LDL.128 R36, [R1+0x380] ;  /* 0x0003800001247983 */ /* 0x000f280000100c00 */
[----:B------:R-:W4:Y:S04]  /*6cd60*/  LDL.U16 R46, [R1+0x390] ;  /* 0x00039000012e7983 */ /* 0x000f280000100400 */
[----:B-1----:R1:W5:Y:S04]  /*6cd70*/  LDL R48, [R1+0x394] ;  /* 0x0003940001307983 */ /* 0x0023680000100800 */
[----:B------:R1:W5:Y:S01]  /*6cd80*/  LDL.64 R20, [R1+0x398] ;  /* 0x0003980001147983 */ /* 0x0003620000100a00 */
[----:B--2---:R-:W-:-:S02]  /*6cd90*/  PRMT R44, R40, 0x7771, RZ ;  /* 0x00007771282c7816 */ /* 0x004fc400000000ff */
[C---:B------:R-:W-:Y:S02]  /*6cda0*/  PRMT R109, R40.reuse, 0x7770, RZ ;  /* 0x00007770286d7816 */ /* 0x040fe400000000ff */
[----:B------:R-:W-:Y:S01]  /*6cdb0*/  PRMT R252, R40, 0x7772, RZ ;  /* 0x0000777228fc7816 */ /* 0x000fe200000000ff */
[----:B------:R1:W-:Y:S01]  /*6cdc0*/  STL.S16 [R1+0x4b0], R44 ;  /* 0x0004b02c01007387 */ /* 0x0003e20000100600 */
        /* <DEDUP_REMOVED lines=59> */
[----:B-1----:R-:W-:-:S07]  /*6d180*/  PRMT R112, R46, 0x7610, R112 ;  /* 0x000076102e707816 */ /* 0x002fce0000000070 */
.L_x_1331:
[----:B------:R-:W-:Y:S05]  /*6d190*/  BSYNC.RECONVERGENT B0 ;  /* 0x0000000000007941 */ /* 0x000fea0003800200 */
.L_x_1330:
[----:B------:R-:W4:Y:S01]  /*6d1a0*/  LDL R38, [R1+0x4b0] ;  /* 0x0004b00001267983 */ /* 0x000f220000100800 */
[----:B------:R-:W-:Y:S02]  /*6d1b0*/  LOP3.LUT R16, R247, 0xffff, RZ, 0xc0, !PT ;  /* 0x0000fffff7107812 */ /* 0x000fe400078ec0ff */
[----:B------:R-:W-:Y:S01]  /*6d1c0*/  LOP3.LUT R17, R248, 0xffff, RZ, 0xc0, !PT ;  /* 0x0000fffff8117812 */ /* 0x000fe200078ec0ff */
[----:B-----5:R-:W-:Y:S01]  /*6d1d0*/  STL [R1+0x84], R48 ;  /* 0x0000843001007387 */ /* 0x020fe20000100800 */
[----:B------:R-:W-:Y:S02]  /*6d1e0*/  LOP3.LUT R18, R249, 0xffff, RZ, 0xc0, !PT ;  /* 0x0000fffff9127812 */ /* 0x000fe400078ec0ff */
        /* <DEDUP_REMOVED lines=11> */
[----:B--2---:R-:W-:Y:S02]  /*6d2a0*/  LOP3.LUT R40, R240, 0xffff, RZ, 0xc0, !PT ;  /* 0x0000fffff0287812 */ /* 0x004fe400078ec0ff */
        /* <DEDUP_REMOVED lines=44> */
[----:B----4-:R-:W-:-:S04]  /*6d570*/  LOP3.LUT R38, R38, 0xffff, RZ, 0xc0, !PT ;  /* 0x0000ffff26267812 */ /* 0x010fc800078ec0ff */
[----:B------:R-:W-:Y:S02]  /*6d580*/  PRMT R39, R39, 0x3340, R38 ;  /* 0x0000334027277816 */ /* 0x000fe40000000026 */
[----:B------:R-:W-:Y:S02]  /*6d590*/  LOP3.LUT R38, R238, 0xffff, RZ, 0xc0, !PT ;  /* 0x0000ffffee267812 */ /* 0x000fe400078ec0ff */
[----:B------:R-:W-:Y:S02]  /*6d5a0*/  PRMT R16, R39, 0x5410, R16 ;  /* 0x0000541027107816 */ /* 0x000fe40000000010 */
[----:B------:R-:W-:Y:S02]  /*6d5b0*/  PRMT R38, R38, 0x3340, R37 ;  /* 0x0000334026267816 */ /* 0x000fe40000000025 */
[----:B------:R-:W-:Y:S02]  /*6d5c0*/  LOP3.LUT R37, R228, 0xffff, RZ, 0xc0, !PT ;  /* 0x0000ffffe4257812 */ /* 0x000fe400078ec0ff */
[----:B------:R-:W-:-:S02]  /*6d5d0*/  PRMT R19, R38, 0x5410, R19 ;  /* 0x0000541026137816 */ /* 0x000fc40000000013 */
[----:B------:R-:W-:Y:S02]  /*6d5e0*/  PRMT R37, R37, 0x3340, R36 ;  /* 0x0000334025257816 */ /* 0x000fe40000000024 */
[----:B------:R-:W-:Y:S01]  /*6d5f0*/  PRMT R36, R51, 0x3340, R44 ;  /* 0x0000334033247816 */ /* 0x000fe2000000002c */
[----:B------:R1:W-:Y:S01]  /*6d600*/  STL.128 [R1+0x50], R16 ;  /* 0x0000501001007387 */ /* 0x0003e20000100c00 */
        /* <DEDUP_REMOVED lines=11> */
[----:B------:R-:W-:Y:S02]  /*6d6c0*/  PRMT R54, R73, 0x3340, R60 ;  /* 0x0000334049367816 */ /* 0x000fe4000000003c */
[----:B------:R-:W-:Y:S02]  /*6d6d0*/  IADD3 R60, P1, PT, R24, R6, RZ ;  /* 0x00000006183c7210 */ /* 0x000fe40007f3e0ff */
[----:B------:R-:W-:Y:S02]  /*6d6e0*/  PRMT R43, R54, 0x5410, R51 ;  /* 0x00005410362b7816 */ /* 0x000fe40000000033 */
[----:B------:R-:W-:Y:S01]  /*6d6f0*/  PRMT R41, R55, 0x5410, R44 ;  /* 0x0000541037297816 */ /* 0x000fe2000000002c */
[----:B------:R-:W-:Y:S01]  /*6d700*/  IMAD.X R51, R25, 0x1, R7, P1 ;  /* 0x0000000119337824 */ /* 0x000fe200008e0607 */
[----:B------:R-:W-:Y:S01]  /*6d710*/  PRMT R36, R53, 0x5410, R36 ;  /* 0x0000541035247816 */ /* 0x000fe20000000024 */
[----:B-1----:R-:W-:Y:S01]  /*6d720*/  IMAD.MOV.U32 R16, RZ, RZ, R60 ;  /* 0x000000ffff107224 */ /* 0x002fe200078e003c */
[----:B------:R-:W-:Y:S01]  /*6d730*/  PRMT R38, R69, 0x5410, R52 ;  /* 0x0000541045267816 */ /* 0x000fe20000000034 */
[----:B------:R-:W-:Y:S01]  /*6d740*/  IMAD.MOV.U32 R17, RZ, RZ, R51 ;  /* 0x000000ffff117224 */ /* 0x000fe200078e0033 */
[----:B------:R-:W-:-:S02]  /*6d750*/  PRMT R44, R112, 0x7604, R113 ;  /* 0x00007604702c7816 */ /* 0x000fc40000000071 */
[----:B------:R-:W-:Y:S01]  /*6d760*/  PRMT R42, R77, 0x5410, R68 ;  /* 0x000054104d2a7816 */ /* 0x000fe20000000044 */
[----:B------:R1:W-:Y:S04]  /*6d770*/  STL.128 [R1+0x60], R36 ;  /* 0x0000602401007387 */ /* 0x0003e80000100c00 */
[----:B------:R1:W-:Y:S04]  /*6d780*/  STL.U16 [R1+0x80], R44 ;  /* 0x0000802c01007387 */ /* 0x0003e80000100400 */
[----:B------:R1:W-:Y:S04]  /*6d790*/  STL.128 [R1+0x70], R40 ;  /* 0x0000702801007387 */ /* 0x0003e80000100c00 */
[----:B------:R1:W-:Y:S02]  /*6d7a0*/  STL.64 [R1+0x48], R16 ;  /* 0x0000481001007387 */ /* 0x0003e40000100a00 */
.L_x_1329:
[----:B------:R-:W-:Y:S05]  /*6d7b0*/  BSYNC.RECONVERGENT B1 ;  /* 0x0000000000017941 */ /* 0x000fea0003800200 */
.L_x_1328:
[----:B-12---:R-:W2:Y:S01]  /*6d7c0*/  LDL.LU R40, [R1+0x4b0] ;  /* 0x0004b00001287983 */ /* 0x006ea20000300800 */
[----:B------:R-:W-:Y:S01]  /*6d7d0*/  LOP3.LUT R192, R192, 0xffff, RZ, 0xc0, !PT ;  /* 0x0000ffffc0c07812 */ /* 0x000fe200078ec0ff */
[----:B------:R-:W-:Y:S01]  /*6d7e0*/  BSSY.RECONVERGENT B0, `(.L_x_1344) ;  /* 0x0000142000007945 */ /* 0x000fe20003800200 */
[----:B------:R-:W-:Y:S01]  /*6d7f0*/  LOP3.LUT R186, R186, 0xffff, RZ, 0xc0, !PT ;  /* 0x0000ffffbaba7812 */ /* 0x000fe200078ec0ff */
[----:B------:R3:W-:Y:S01]  /*6d800*/  STL.64 [R1+0x3f8], R2 ;  /* 0x0003f80201007387 */ /* 0x0007e20000100a00 */
[----:B------:R-:W-:Y:S02]  /*6d810*/  LOP3.LUT R247, R247, 0xffff, RZ, 0xc0, !PT ;  /* 0x0000fffff7f77812 */ /* 0x000fe400078ec0ff */
[----:B------:R-:W-:Y:S01]  /*6d820*/  LOP3.LUT R248, R248, 0xffff, RZ, 0xc0, !PT ;  /* 0x0000fffff8f87812 */ /* 0x000fe200078ec0ff */
[----:B------:R-:W-:Y:S01]  /*6d830*/  STL.64 [R1+0x420], R26 ;  /* 0x0004201a01007387 */ /* 0x000fe20000100a00 */
[----:B------:R-:W-:Y:S02]  /*6d840*/  LOP3.LUT R249, R249, 0xffff, RZ, 0xc0, !PT ;  /* 0x0000fffff9f97812 */ /* 0x000fe400078ec0ff */
[----:B------:R-:W-:Y:S01]  /*6d850*/  LOP3.LUT R250, R250, 0xffff, RZ, 0xc0, !PT ;  /* 0x0000fffffafa7812 */ /* 0x000fe200078ec0ff */
[----:B------:R-:W-:Y:S01]  /*6d860*/  STL.64 [R1+0x3f0], R24 ;  /* 0x0003f01801007387 */ /* 0x000fe20000100a00 */
[----:B------:R-:W-:-:S02]  /*6d870*/  LOP3.LUT R235, R235, 0xffff, RZ, 0xc0, !PT ;  /* 0x0000ffffebeb7812 */ /* 0x000fc400078ec0ff */
[----:B------:R-:W-:Y:S01]  /*6d880*/  LOP3.LUT R236, R236, 0xffff, RZ, 0xc0, !PT ;  /* 0x0000ffffecec7812 */ /* 0x000fe200078ec0ff */
[----:B---3--:R-:W-:Y:S01]  /*6d890*/  IMAD.MOV.U32 R2, RZ, RZ, R60 ;  /* 0x000000ffff027224 */ /* 0x008fe200078e003c */
[----:B------:R-:W-:Y:S01]  /*6d8a0*/  LOP3.LUT R237, R237, 0xffff, RZ, 0xc0, !PT ;  /* 0x0000ffffeded7812 */ /* 0x000fe200078ec0ff */
[----:B------:R-:W-:Y:S01]  /*6d8b0*/  IMAD.MOV.U32 R3, RZ, RZ, R51 ;  /* 0x000000ffff037224 */ /* 0x000fe200078e0033 */
[----:B------:R-:W-:Y:S01]  /*6d8c0*/  LOP3.LUT R238, R238, 0xffff, RZ, 0xc0, !PT ;  /* 0x0000ffffeeee7812 */ /* 0x000fe200078ec0ff */
[----:B------:R-:W-:Y:S01]  /*6d8d0*/  STL.128 [R1+0x400], R8 ;  /* 0x0004000801007387 */ /* 0x000fe20000100c00 */
[----:B------:R-:W-:Y:S02]  /*6d8e0*/  LOP3.LUT R240, R240, 0xffff, RZ, 0xc0, !PT ;  /* 0x0000fffff0f07812 */ /* 0x000fe400078ec0ff */
[----:B------:R-:W-:Y:S01]  /*6d8f0*/  LOP3.LUT R241, R241, 0xffff, RZ, 0xc0, !PT ;  /* 0x0000fffff1f17812 */ /* 0x000fe200078ec0ff */
[----:B------:R1:W-:Y:S01]  /*6d900*/  STL.64 [R1+0x360], R2 ;  /* 0x0003600201007387 */ /* 0x0003e20000100a00 */
[----:B------:R-:W-:-:S02]  /*6d910*/  LOP3.LUT R243, R243, 0xffff, RZ, 0xc0, !PT ;  /* 0x0000fffff3f37812 */ /* 0x000fc400078ec0ff */
[----:B------:R-:W-:Y:S01]  /*6d920*/  LOP3.LUT R244, R244, 0xffff, RZ, 0xc0, !PT ;  /* 0x0000fffff4f47812 */ /* 0x000fe200078ec0ff */
[----:B------:R3:W-:Y:S01]  /*6d930*/  STL.128 [R1+0x410], R12 ;  /* 0x0004100c01007387 */ /* 0x0007e20000100c00 */
[----:B------:R-:W-:Y:S02]  /*6d940*/  LOP3.LUT R227, R227, 0xffff, RZ, 0xc0, !PT ;  /* 0x0000ffffe3e37812 */ /* 0x000fe400078ec0ff */
[----:B------:R-:W-:Y:S01]  /*6d950*/  LOP3.LUT R228, R228, 0xffff, RZ, 0xc0, !PT ;  /* 0x0000ffffe4e47812 */ /* 0x000fe200078ec0ff */
[----:B------:R3:W-:Y:S01]  /*6d960*/  STL [R1+0x42c], R49 ;  /* 0x00042c3101007387 */ /* 0x0007e20000100800 */
[----:B------:R-:W-:Y:S02]  /*6d970*/  LOP3.LUT R229, R229, 0xffff, RZ, 0xc0, !PT ;  /* 0x0000ffffe5e57812 */ /* 0x000fe400078ec0ff */
[----:B------:R-:W-:Y:S01]  /*6d980*/  LOP3.LUT R230, R230, 0xffff, RZ, 0xc0, !PT ;  /* 0x0000ffffe6e67812 */ /* 0x000fe200078ec0ff */
[----:B------:R3:W-:Y:S01]  /*6d990*/  STL.64 [R1+0x430], R4 ;  /* 0x0004300401007387 */ /* 0x0007e20000100a00 */
[----:B-1----:R-:W-:-:S02]  /*6d9a0*/  LOP3.LUT R3, R194, 0xffff, RZ, 0xc0, !PT ;  /* 0x0000ffffc2037812 */ /* 0x002fc400078ec0ff */
[----:B------:R-:W-:Y:S01]  /*6d9b0*/  LOP3.LUT R231, R231, 0xffff, RZ, 0xc0, !PT ;  /* 0x0000ffffe7e77812 */ /* 0x000fe200078ec0ff */
[----:B------:R3:W-:Y:S01]  /*6d9c0*/  STL [R1+0x39c], R48 ;  /* 0x00039c3001007387 */ /* 0x0007e20000100800 */
[----:B------:R-:W-:Y:S02]  /*6d9d0*/  PRMT R192, R3, 0x3340, R192 ;  /* 0x0000334003c07816 */ /* 0x000fe400000000c0 */
[----:B------:R-:W-:Y:S01]  /*6d9e0*/  LOP3.LUT R3, R188, 0xffff, RZ, 0xc0, !PT ;  /* 0x0000ffffbc037812 */ /* 0x000fe200078ec0ff */
[----:B------:R3:W-:Y:S01]  /*6d9f0*/  STL.64 [R1+0x3a0], R20 ;  /* 0x0003a01401007387 */ /* 0x0007e20000100a00 */
        /* <DEDUP_REMOVED lines=50> */
[----:B------:R3:W-:Y:S01]  /*6dd20*/  STL.U16 [R1+0x428], R26 ;  /* 0x0004281a01007387 */ /* 0x0007e20000100400 */
[----:B------:R-:W-:-:S02]  /*6dd30*/  PRMT R54, R179, 0x5410, R54 ;  /* 0x00005410b3367816 */ /* 0x000fc40000000036 */
[----:B------:R-:W-:Y:S02]  /*6dd40*/  PRMT R17, R238, 0x5410, R17 ;  /* 0x00005410ee117816 */ /* 0x000fe40000000011 */
[----:B------:R-:W-:Y:S01]  /*6dd50*/  PRMT R16, R243, 0x5410, R16 ;  /* 0x00005410f3107816 */ /* 0x000fe20000000010 */
[----:B------:R3:W-:Y:S01]  /*6dd60*/  STL.64 [R1+0x390], R54 ;  /* 0x0003903601007387 */ /* 0x0007e20000100a00 */
[----:B------:R-:W-:Y:S02]  /*6dd70*/  PRMT R19, R230, 0x5410, R19 ;  /* 0x00005410e6137816 */ /* 0x000fe40000000013 */
[----:B------:R-:W-:Y:S02]  /*6dd80*/  PRMT R18, R233, 0x5410, R18 ;  /* 0x00005410e9127816 */ /* 0x000fe40000000012 */
[----:B------:R-:W-:Y:S02]  /*6dd90*/  PRMT R37, R192, 0x5410, R37 ;  /* 0x00005410c0257816 */ /* 0x000fe40000000025 */
[----:B------:R-:W-:Y:S01]  /*6dda0*/  PRMT R36, R197, 0x5410, R36 ;  /* 0x00005410c5247816 */ /* 0x000fe20000000024 */
[----:B------:R3:W-:Y:S01]  /*6ddb0*/  STL.128 [R1+0x370], R16 ;  /* 0x0003701001007387 */ /* 0x0007e20000100c00 */
[----:B------:R-:W-:-:S02]  /*6ddc0*/  PRMT R39, R182, 0x5410, R39 ;  /* 0x00005410b6277816 */ /* 0x000fc40000000027 */
[----:B------:R-:W-:Y:S02]  /*6ddd0*/  PRMT R38, R27, 0x5410, R38 ;  /* 0x000054101b267816 */ /* 0x000fe40000000026 */
[----:B------:R-:W-:-:S03]  /*6dde0*/  PRMT R52, R112, 0x7604, R113 ;  /* 0x0000760470347816 */ /* 0x000fc60000000071 */
[----:B------:R3:W-:Y:S04]  /*6ddf0*/  STL.128 [R1+0x380], R36 ;  /* 0x0003802401007387 */ /* 0x0007e80000100c00 */
[----:B------:R3:W-:Y:S01]  /*6de00*/  STL.U16 [R1+0x398], R52 ;  /* 0x0003983401007387 */ /* 0x0007e20000100400 */
[----:B--2---:R-:W-:-:S04]  /*6de10*/  LOP3.LUT R2, R40, 0xffff, RZ, 0xc0, !PT ;  /* 0x0000ffff28027812 */ /* 0x004fc800078ec0ff */
[----:B------:R-:W-:Y:S02]  /*6de20*/  PRMT R2, R3, 0x3340, R2 ;  /* 0x0000334003027816 */ /* 0x000fe40000000002 */
[----:B------:R-:W-:-:S04]  /*6de30*/  PRMT R3, R252, 0x3340, R251 ;  /* 0x00003340fc037816 */ /* 0x000fc800000000fb */
[----:B------:R-:W-:-:S05]  /*6de40*/  PRMT R40, R2, 0x5410, R3 ;  /* 0x0000541002287816 */ /* 0x000fca0000000003 */
[----:B------:R3:W-:Y:S01]  /*6de50*/  STL.64 [R1+0x368], R40 ;  /* 0x0003682801007387 */ /* 0x0007e20000100a00 */
[----:B------:R-:W-:Y:S05]  /*6de60*/  @P0 BRA `(.L_x_1345) ;  /* 0x0000000c00640947 */ /* 0x000fea0003800000 */
[----:B------:R-:W-:Y:S01]  /*6de70*/  DADD R22, R22, R20 ;  /* 0x0000000016167229 */ /* 0x000fe20000000014 */
[----:B------:R-:W-:Y:S01]  /*6de80*/  IMAD.IADD R110, R110, 0x1, R48 ;  /* 0x000000016e6e7824 */ /* 0x000fe200078e0230 */
[----:B------:R1:W-:Y:S01]  /*6de90*/  STL.U8 [R1+0x90], RZ ;  /* 0x000090ff01007387 */ /* 0x0003e20000100000 */
[----:B------:R-:W-:Y:S01]  /*6dea0*/  BSSY.RECONVERGENT B1, `(.L_x_1346) ;  /* 0x000000a000017945 */ /* 0x000fe20003800200 */
[----:B---3--:R-:W-:Y:S02]  /*6deb0*/  IMAD.MOV.U32 R26, RZ, RZ, RZ ;  /* 0x000000ffff1a7224 */ /* 0x008fe400078e00ff */
[----:B------:R1:W-:Y:S04]  /*6dec0*/  STL [R1+0xc4], R110 ;  /* 0x0000c46e01007387 */ /* 0x0003e80000100800 */
[----:B------:R1:W-:Y:S02]  /*6ded0*/  STL.64 [R1+0xc8], R22 ;  /* 0x0000c81601007387 */ /* 0x0003e40000100a00 */
.L_x_1347:
[----:B-1----:R-:W-:-:S05]  /*6dee0*/  IMAD.IADD R22, R1, 0x1, R26 ;  /* 0x0000000101167824 */ /* 0x002fca00078e021a */
[----:B------:R-:W2:Y:S02]  /*6def0*/  LDL.U8 R3, [R22+0x90] ;  /* 0x0000900016037983 */ /* 0x000ea40000100000 */
[----:B--2---:R-:W-:Y:S01]  /*6df00*/  ISETP.NE.AND P1, PT, R3, RZ, PT ;  /* 0x000000ff0300720c */ /* 0x004fe20003f25270 */
[----:B------:R-:W-:Y:S02]  /*6df10*/  IMAD.MOV.U32 R3, RZ, RZ, R26 ;  /* 0x000000ffff037224 */ /* 0x000fe400078e001a */
[----:B------:R-:W-:-:S10]  /*6df20*/  VIADD R26, R26, 0x1 ;  /* 0x000000011a1a7836 */ /* 0x000fd40000000000 */
[----:B------:R-:W-:Y:S05]  /*6df30*/  @P1 BRA `(.L_x_1347) ;  /* 0xfffffffc00e81947 */ /* 0x000fea000383ffff */
[----:B------:R-:W-:Y:S05]  /*6df40*/  BSYNC.RECONVERGENT B1 ;  /* 0x0000000000017941 */ /* 0x000fea0003800200 */
.L_x_1346:
[----:B------:R-:W-:Y:S01]  /*6df50*/  LOP3.LUT P1, RZ, R109, 0xff, RZ, 0xc0, !PT ;  /* 0x000000ff6dff7812 */ /* 0x000fe2000782c0ff */
[----:B------:R-:W-:Y:S01]  /*6df60*/  BSSY.RECONVERGENT B1, `(.L_x_1348) ;  /* 0x0000010000017945 */ /* 0x000fe20003800200 */
[----:B------:R-:W-:-:S11]  /*6df70*/  IMAD.MOV.U32 R22, RZ, RZ, R3 ;  /* 0x000000ffff167224 */ /* 0x000fd600078e0003 */
[----:B------:R-:W-:Y:S05]  /*6df80*/  @!P1 BRA `(.L_x_1349) ;  /* 0x0000000000349947 */ /* 0x000fea0003800000 */
[----:B------:R-:W-:Y:S01]  /*6df90*/  BSSY.RECONVERGENT B2, `(.L_x_1350) ;  /* 0x000000b000027945 */ /* 0x000fe20003800200 */
[----:B------:R-:W-:-:S07]  /*6dfa0*/  IMAD.MOV.U32 R22, RZ, RZ, RZ ;  /* 0x000000ffff167224 */ /* 0x000fce00078e00ff */
.L_x_1351:
        /* <DEDUP_REMOVED lines=10> */
.L_x_1350:
[----:B------:R-:W-:-:S07]  /*6e050*/  IMAD.MOV.U32 R22, RZ, RZ, R26 ;  /* 0x000000ffff167224 */ /* 0x000fce00078e001a */
.L_x_1349:
[----:B------:R-:W-:Y:S05]  /*6e060*/  BSYNC.RECONVERGENT B1 ;  /* 0x0000000000017941 */ /* 0x000fea0003800200 */
.L_x_1348:
[----:B------:R-:W-:Y:S01]  /*6e070*/  IMAD.IADD R3, R1, 0x1, R22 ;  /* 0x0000000101037824 */ /* 0x000fe200078e0216 */
[----:B------:R-:W-:Y:S01]  /*6e080*/  BSSY.RECONVERGENT B1, `(.L_x_1352) ;  /* 0x0000009000017945 */ /* 0x000fe20003800200 */
[----:B------:R-:W-:-:S03]  /*6e090*/  IMAD.MOV.U32 R22, RZ, RZ, RZ ;  /* 0x000000ffff167224 */ /* 0x000fc600078e00ff */
[----:B------:R1:W-:Y:S04]  /*6e0a0*/  STL.U8 [R3+0x91], RZ ;  /* 0x000091ff03007387 */ /* 0x0003e80000100000 */
.L_x_1353:
[----:B------:R-:W-:-:S05]  /*6e0b0*/  IMAD.IADD R23, R1, 0x1, R22 ;  /* 0x0000000101177824 */ /* 0x000fca00078e0216 */
[----:B-1----:R-:W2:Y:S02]  /*6e0c0*/  LDL.U8 R3, [R23+0x90] ;  /* 0x0000900017037983 */ /* 0x002ea40000100000 */
[----:B--2---:R-:W-:Y:S01]  /*6e0d0*/  ISETP.NE.AND P1, PT, R3, RZ, PT ;  /* 0x000000ff0300720c */ /* 0x004fe20003f25270 */
[----:B------:R-:W-:Y:S02]  /*6e0e0*/  IMAD.MOV.U32 R3, RZ, RZ, R22 ;  /* 0x000000ffff037224 */ /* 0x000fe400078e0016 */
[----:B------:R-:W-:-:S10]  /*6e0f0*/  VIADD R22, R22, 0x1 ;  /* 0x0000000116167836 */ /* 0x000fd40000000000 */
[----:B------:R-:W-:Y:S05]  /*6e100*/  @P1 BRA `(.L_x_1353) ;  /* 0xfffffffc00e81947 */ /* 0x000fea000383ffff */
[----:B------:R-:W-:Y:S05]  /*6e110*/  BSYNC.RECONVERGENT B1 ;  /* 0x0000000000017941 */ /* 0x000fea0003800200 */
.L_x_1352:
[----:B------:R-:W-:Y:S01]  /*6e120*/  LOP3.LUT P1, RZ, R111, 0xff, RZ, 0xc0, !PT ;  /* 0x000000ff6fff7812 */ /* 0x000fe2000782c0ff */
[----:B------:R-:W-:Y:S01]  /*6e130*/  BSSY.RECONVERGENT B1, `(.L_x_1354) ;  /* 0x0000010000017945 */ /* 0x000fe20003800200 */
[----:B------:R-:W-:-:S11]  /*6e140*/  IMAD.MOV.U32 R22, RZ, RZ, R3 ;  /* 0x000000ffff167224 */ /* 0x000fd600078e0003 */
[----:B------:R-:W-:Y:S05]  /*6e150*/  @!P1 BRA `(.L_x_1355) ;  /* 0x0000000000349947 */ /* 0x000fea0003800000 */
[----:B------:R-:W-:Y:S01]  /*6e160*/  BSSY.RECONVERGENT B2, `(.L_x_1356) ;  /* 0x000000b000027945 */ /* 0x000fe20003800200 */
[----:B------:R-:W-:-:S07]  /*6e170*/  IMAD.MOV.U32 R22, RZ, RZ, RZ ;  /* 0x000000ffff167224 */ /* 0x000fce00078e00ff */
.L_x_1357:
        /* <DEDUP_REMOVED lines=10> */
.L_x_1356:
[----:B------:R-:W-:-:S07]  /*6e220*/  IMAD.MOV.U32 R22, RZ, RZ, R26 ;  /* 0x000000ffff167224 */ /* 0x000fce00078e001a */
.L_x_1355:
[----:B------:R-:W-:Y:S05]  /*6e230*/  BSYNC.RECONVERGENT B1 ;  /* 0x0000000000017941 */ /* 0x000fea0003800200 */
.L_x_1354:
        /* <DEDUP_REMOVED lines=14> */
[----:B-1----:R-:W-:-:S02]  /*6e320*/  PRMT R27, R81, 0x7770, RZ ;  /* 0x00007770511b7816 */ /* 0x002fc400000000ff */
[C---:B------:R-:W-:Y:S02]  /*6e330*/  PRMT R42, R81.reuse, 0x7771, RZ ;  /* 0x00007771512a7816 */ /* 0x040fe400000000ff */
[----:B------:R-:W-:Y:S02]  /*6e340*/  PRMT R43, R81, 0x7772, RZ ;  /* 0x00007772512b7816 */ /* 0x000fe400000000ff */
        /* <DEDUP_REMOVED lines=139> */
.L_x_1345:
[----:B------:R-:W-:Y:S05]  /*6ec00*/  BSYNC.RECONVERGENT B0 ;  /* 0x0000000000007941 */ /* 0x000fea0003800200 */
.L_x_1344:
[----:B------:R-:W2:Y:S04]  /*6ec10*/  LDL.LU R102, [R1+0x56c] ;  /* 0x00056c0001667983 */ /* 0x000ea80000300800 */
[----:B0-----:R-:W4:Y:S04]  /*6ec20*/  LDL.LU R42, [R1+0x548] ;  /* 0x00054800012a7983 */ /* 0x001f280000300800 */
[----:B------:R-:W4:Y:S04]  /*6ec30*/  LDL.LU R85, [R1+0x528] ;  /* 0x0005280001557983 */ /* 0x000f280000300800 */
[----:B-----5:R2:W-:Y:S04]  /*6ec40*/  STL.64 [R1+0x3a0], R22 ;  /* 0x0003a01601007387 */ /* 0x0205e80000100a00 */
        /* <DEDUP_REMOVED lines=20> */
[----:B---3--:R-:W3:Y:S04]  /*6ed90*/  LDL.LU R26, [R1+0x524] ;  /* 0x00052400011a7983 */ /* 0x008ee80000300800 */
[----:B------:R-:W3:Y:S04]  /*6eda0*/  LDL.LU R3, [R1+0x568] ;  /* 0x0005680001037983 */ /* 0x000ee80000300800 */
        /* <DEDUP_REMOVED lines=8> */
[----:B------:R-:W3:Y:S01]  /*6ee30*/  LDL.LU R53, [R1+0x4e8] ;  /* 0x0004e80001357983 */ /* 0x000ee20000300800 */
[----:B--2---:R-:W-:-:S03]  /*6ee40*/  LOP3.LUT R22, R102, 0xffff, RZ, 0xc0, !PT ;  /* 0x0000ffff66167812 */ /* 0x004fc600078ec0ff */
[----:B------:R-:W2:Y:S01]  /*6ee50*/  LDL.LU R102, [R1+0x570] ;  /* 0x0005700001667983 */ /* 0x000ea20000300800 */
[----:B----4-:R-:W-:Y:S02]  /*6ee60*/  IMAD.MOV.U32 R101, RZ, RZ, R42 ;  /* 0x000000ffff657224 */ /* 0x010fe400078e002a */
[----:B------:R-:W-:Y:S02]  /*6ee70*/  IMAD.MOV.U32 R100, RZ, RZ, R85 ;  /* 0x000000ffff647224 */ /* 0x000fe400078e0055 */
[----:B------:R-:W-:Y:S02]  /*6ee80*/  IMAD.MOV.U32 R98, RZ, RZ, R88 ;  /* 0x000000ffff627224 */ /* 0x000fe400078e0058 */
[----:B------:R-:W-:Y:S02]  /*6ee90*/  IMAD.MOV.U32 R97, RZ, RZ, R90 ;  /* 0x000000ffff617224 */ /* 0x000fe400078e005a */
[----:B------:R-:W-:Y:S02]  /*6eea0*/  IMAD.MOV.U32 R96, RZ, RZ, R93 ;  /* 0x000000ffff607224 */ /* 0x000fe400078e005d */
[----:B------:R-:W-:-:S02]  /*6eeb0*/  IMAD.MOV.U32 R42, RZ, RZ, R16 ;  /* 0x000000ffff2a7224 */ /* 0x000fc400078e0010 */
[----:B------:R-:W-:Y:S02]  /*6eec0*/  IMAD.MOV.U32 R99, RZ, RZ, R43 ;  /* 0x000000ffff637224 */ /* 0x000fe400078e002b */
[----:B------:R-:W-:-:S05]  /*6eed0*/  IMAD.MOV.U32 R43, RZ, RZ, R17 ;  /* 0x000000ffff2b7224 */ /* 0x000fca00078e0011 */
[----:B------:R0:W-:Y:S02]  /*6eee0*/  STL.128 [R1+0x440], R40 ;  /* 0x0004402801007387 */ /* 0x0001e40000100c00 */
[----:B0-----:R-:W-:Y:S02]  /*6eef0*/  LOP3.LUT R40, R105, 0xffff, RZ, 0xc0, !PT ;  /* 0x0000ffff69287812 */ /* 0x001fe400078ec0ff */
[----:B---3--:R-:W-:-:S04]  /*6ef00*/  LOP3.LUT R3, R3, 0xffff, RZ, 0xc0, !PT ;  /* 0x0000ffff03037812 */ /* 0x008fc800078ec0ff */
[----:B------:R-:W-:Y:S02]  /*6ef10*/  PRMT R3, R22, 0x3340, R3 ;  /* 0x0000334016037816 */ /* 0x000fe40000000003 */
        /* <DEDUP_REMOVED lines=25> */
[----:B------:R-:W2:Y:S04]  /*6f0b0*/  LDL.LU R26, [R1+0x574] ;  /* 0x00057400011a7983 */ /* 0x000ea80000300800 */
[----:B------:R-:W-:Y:S02]  /*6f0c0*/  LOP3.LUT R22, R105, 0xffff, RZ, 0xc0, !PT ;  /* 0x0000ffff69167812 */ /* 0x000fe400078ec0ff */
[----:B------:R-:W3:Y:S01]  /*6f0d0*/  LDL.LU R105, [R1+0x54c] ;  /* 0x00054c0001697983 */ /* 0x000ee20000300800 */
        /* <DEDUP_REMOVED lines=30> */
[----:B------:R-:W4:Y:S01]  /*6f2c0*/  LDL.LU R66, [R1+0x57c] ;  /* 0x00057c0001427983 */ /* 0x000f220000300800 */
[----:B--2---:R-:W-:-:S04]  /*6f2d0*/  LOP3.LUT R26, R26, 0xffff, RZ, 0xc0, !PT ;  /* 0x0000ffff1a1a7812 */ /* 0x004fc800078ec0ff */
[----:B------:R-:W-:Y:S02]  /*6f2e0*/  PRMT R26, R26, 0x3340, R23 ;  /* 0x000033401a1a7816 */ /* 0x000fe40000000017 */
[----:B---3--:R-:W-:Y:S02]  /*6f2f0*/  LOP3.LUT R23, R105, 0xffff, RZ, 0xc0, !PT ;  /* 0x0000ffff69177812 */ /* 0x008fe400078ec0ff */
[----:B------:R-:W2:Y:S01]  /*6f300*/  LDL.LU R105, [R1+0x550] ;  /* 0x0005500001697983 */ /* 0x000ea20000300800 */
[----:B----4-:R-:W-:Y:S02]  /*6f310*/  LOP3.LUT R27, R27, 0xffff, RZ, 0xc0, !PT ;  /* 0x0000ffff1b1b7812 */ /* 0x010fe400078ec0ff */
[----:B------:R-:W-:-:S04]  /*6f320*/  LOP3.LUT R66, R66, 0xffff, RZ, 0xc0, !PT ;  /* 0x0000ffff42427812 */ /* 0x000fc800078ec0ff */
[----:B------:R-:W-:Y:S02]  /*6f330*/  PRMT R66, R66, 0x3340, R27 ;  /* 0x0000334042427816 */ /* 0x000fe4000000001b */
[----:B--2---:R-:W-:Y:S02]  /*6f340*/  LOP3.LUT R27, R105, 0xffff, RZ, 0xc0, !PT ;  /* 0x0000ffff691b7812 */ /* 0x004fe400078ec0ff */
[----:B------:R-:W2:Y:S01]  /*6f350*/  LDL.LU R105, [R1+0x554] ;  /* 0x0005540001697983 */ /* 0x000ea20000300800 */
[----:B------:R-:W-:-:S04]  /*6f360*/  LOP3.LUT R111, R111, 0xffff, RZ, 0xc0, !PT ;  /* 0x0000ffff6f6f7812 */ /* 0x000fc800078ec0ff */
[----:B------:R-:W-:Y:S02]  /*6f370*/  PRMT R111, R111, 0x3340, R40 ;  /* 0x000033406f6f7816 */ /* 0x000fe40000000028 */
[----:B--2---:R-:W-:Y:S02]  /*6f380*/  LOP3.LUT R40, R105, 0xffff, RZ, 0xc0, !PT ;  /* 0x0000ffff69287812 */ /* 0x004fe400078ec0ff */
[----:B------:R-:W2:Y:S01]  /*6f390*/  LDL.LU R105, [R1+0x558] ;  /* 0x0005580001697983 */ /* 0x000ea20000300800 */
[----:B------:R-:W-:Y:S02]  /*6f3a0*/  IMAD.MOV.U32 R42, RZ, RZ, R60 ;  /* 0x000000ffff2a7224 */ /* 0x000fe400078e003c */
[----:B------:R-:W-:-:S05]  /*6f3b0*/  IMAD.MOV.U32 R43, RZ, RZ, R51 ;  /* 0x000000ffff2b7224 */ /* 0x000fca00078e0033 */
[----:B------:R2:W-:Y:S02]  /*6f3c0*/  STL.64 [R1+0x438], R42 ;  /* 0x0004382a01007387 */ /* 0x0005e40000100a00 */
[----:B--2---:R-:W-:Y:S02]  /*6f3d0*/  LOP3.LUT R42, R105, 0xffff, RZ, 0xc0, !PT ;  /* 0x0000ffff692a7812 */ /* 0x004fe400078ec0ff */
[----:B------:R-:W2:Y:S01]  /*6f3e0*/  LDL.LU R105, [R1+0x55c] ;  /* 0x00055c0001697983 */ /* 0x000ea20000300800 */
[----:B------:R-:W-:Y:S01]  /*6f3f0*/  IMAD.MOV.U32 R93, RZ, RZ, R75 ;  /* 0x000000ffff5d7224 */ /* 0x000fe200078e004b */
[----:B------:R-:W-:Y:S01]  /*6f400*/  PRMT R68, R47, 0x3340, R68 ;  /* 0x000033402f447816 */ /* 0x000fe20000000044 */
[----:B------:R-:W-:Y:S01]  /*6f410*/  IMAD.MOV.U32 R75, RZ, RZ, R46 ;  /* 0x000000ffff4b7224 */ /* 0x000fe200078e002e */
[----:B------:R-:W-:Y:S01]  /*6f420*/  PRMT R70, R45, 0x3340, R70 ;  /* 0x000033402d467816 */ /* 0x000fe20000000046 */
[----:B------:R-:W-:Y:S01]  /*6f430*/  IMAD.MOV.U32 R95, RZ, RZ, R44 ;  /* 0x000000ffff5f7224 */ /* 0x000fe200078e002c */
[----:B--2---:R-:W-:-:S02]  /*6f440*/  LOP3.LUT R43, R105, 0xffff, RZ, 0xc0, !PT ;  /* 0x0000ffff692b7812 */ /* 0x004fc400078ec0ff */
[----:B------:R-:W2:Y:S01]  /*6f450*/  LDL.LU R105, [R1+0x560] ;  /* 0x0005600001697983 */ /* 0x000ea20000300800 */
[----:B------:R-:W-:Y:S02]  /*6f460*/  IMAD.MOV.U32 R44, RZ, RZ, R18 ;  /* 0x000000ffff2c7224 */ /* 0x000fe400078e0012 */
[----:B------:R-:W-:Y:S02]  /*6f470*/  IMAD.MOV.U32 R45, RZ, RZ, R19 ;  /* 0x000000ffff2d7224 */ /* 0x000fe400078e0013 */
[----:B------:R-:W-:Y:S02]  /*6f480*/  IMAD.MOV.U32 R46, RZ, RZ, R36 ;  /* 0x000000ffff2e7224 */ /* 0x000fe400078e0024 */
[----:B------:R-:W-:-:S05]  /*6f490*/  IMAD.MOV.U32 R47, RZ, RZ, R37 ;  /* 0x000000ffff2f7224 */ /* 0x000fca00078e0025 */
[----:B------:R2:W-:Y:S01]  /*6f4a0*/  STL.128 [R1+0x450], R44 ;  /* 0x0004502c01007387 */ /* 0x0005e20000100c00 */
[----:B------:R-:W-:Y:S02]  /*6f4b0*/  IMAD.MOV.U32 R104, RZ, RZ, R103 ;  /* 0x000000ffff687224 */ /* 0x000fe400078e0067 */
[----:B------:R-:W-:Y:S02]  /*6f4c0*/  IMAD.MOV.U32 R103, RZ, RZ, R102 ;  /* 0x000000ffff677224 */ /* 0x000fe400078e0066 */
[----:B------:R-:W-:Y:S02]  /*6f4d0*/  IMAD.MOV.U32 R102, RZ, RZ, R101 ;  /* 0x000000ffff667224 */ /* 0x000fe400078e0065 */
[----:B------:R-:W-:Y:S02]  /*6f4e0*/  IMAD.MOV.U32 R101, RZ, RZ, R100 ;  /* 0x000000ffff657224 */ /* 0x000fe400078e0064 */
[----:B------:R-:W3:Y:S01]  /*6f4f0*/  LDL.LU R100, [R1+0x53c] ;  /* 0x00053c0001647983 */ /* 0x000ee20000300800 */
[----:B--2---:R-:W-:-:S03]  /*6f500*/  LOP3.LUT R44, R105, 0xffff, RZ, 0xc0, !PT ;  /* 0x0000ffff692c7812 */ /* 0x004fc600078ec0ff */
[----:B------:R-:W2:Y:S01]  /*6f510*/  LDL.LU R105, [R1+0x564] ;  /* 0x0005640001697983 */ /* 0x000ea20000300800 */
[----:B------:R-:W-:Y:S02]  /*6f520*/  IMAD.MOV.U32 R85, RZ, RZ, R84 ;  /* 0x000000ffff557224 */ /* 0x000fe400078e0054 */
[----:B------:R-:W-:Y:S02]  /*6f530*/  IMAD.MOV.U32 R84, RZ, RZ, R82 ;  /* 0x000000ffff547224 */ /* 0x000fe400078e0052 */
[----:B------:R-:W-:Y:S02]  /*6f540*/  IMAD.MOV.U32 R82, RZ, RZ, R77 ;  /* 0x000000ffff527224 */ /* 0x000fe400078e004d */
[----:B------:R-:W4:Y:S01]  /*6f550*/  LDL.LU R77, [R1+0x500] ;  /* 0x00050000014d7983 */ /* 0x000f220000300800 */
[----:B------:R-:W-:Y:S01]  /*6f560*/  PRMT R72, R72, 0x7604, R94 ;  /* 0x0000760448487816 */ /* 0x000fe2000000005e */
[----:B------:R-:W-:Y:S01]  /*6f570*/  IMAD.MOV.U32 R94, RZ, RZ, R53 ;  /* 0x000000ffff5e7224 */ /* 0x000fe200078e0035 */
[----:B------:R-:W-:Y:S01]  /*6f580*/  PRMT R27, R40, 0x3340, R27 ;  /* 0x00003340281b7816 */ /* 0x000fe2000000001b */
[----:B------:R0:W-:Y:S01]  /*6f590*/  STL.U16 [R1+0x470], R52 ;  /* 0x0004703401007387 */ /* 0x0001e20000100400 */
[----:B------:R-:W-:-:S02]  /*6f5a0*/  IMAD.MOV.U32 R53, RZ, RZ, R39 ;  /* 0x000000ffff357224 */ /* 0x000fc400078e0027 */
[----:B0-----:R-:W-:-:S05]  /*6f5b0*/  IMAD.MOV.U32 R52, RZ, RZ, R38 ;  /* 0x000000ffff347224 */ /* 0x001fca00078e0026 */
[----:B------:R0:W-:Y:S01]  /*6f5c0*/  STL.128 [R1+0x460], R52 ;  /* 0x0004603401007387 */ /* 0x0001e20000100c00 */
[----:B------:R-:W-:Y:S02]  /*6f5d0*/  PRMT R88, R59, 0x3340, R0 ;  /* 0x000033403b587816 */ /* 0x000fe40000000000 */
[----:B------:R-:W-:Y:S02]  /*6f5e0*/  LOP3.LUT R59, R73, 0xffff, RZ, 0xc0, !PT ;  /* 0x0000ffff493b7812 */ /* 0x000fe400078ec0ff */
[----:B--2---:R-:W-:Y:S01]  /*6f5f0*/  LOP3.LUT R45, R105, 0xffff, RZ, 0xc0, !PT ;  /* 0x0000ffff692d7812 */ /* 0x004fe200078ec0ff */
[----:B------:R-:W-:Y:S02]  /*6f600*/  IMAD.MOV.U32 R105, RZ, RZ, R104 ;  /* 0x000000ffff697224 */ /* 0x000fe400078e0068 */
[----:B------:R-:W-:Y:S02]  /*6f610*/  IMAD.MOV.U32 R104, RZ, RZ, R103 ;  /* 0x000000ffff687224 */ /* 0x000fe400078e0067 */
[----:B------:R-:W-:Y:S01]  /*6f620*/  IMAD.MOV.U32 R103, RZ, RZ, R102 ;  /* 0x000000ffff677224 */ /* 0x000fe200078e0066 */
[----:B------:R-:W-:Y:S01]  /*6f630*/  LOP3.LUT R40, R105, 0xffff, RZ, 0xc0, !PT ;  /* 0x0000ffff69287812 */ /* 0x000fe200078ec0ff */
[----:B------:R-:W-:Y:S01]  /*6f640*/  IMAD.MOV.U32 R102, RZ, RZ, R101 ;  /* 0x000000ffff667224 */ /* 0x000fe200078e0065 */
[----:B------:R-:W2:Y:S01]  /*6f650*/  LDL.LU R105, [R1+0x52c] ;  /* 0x00052c0001697983 */ /* 0x000ea20000300800 */
[----:B---3--:R-:W-:-:S02]  /*6f660*/  IMAD.MOV.U32 R101, RZ, RZ, R100 ;  /* 0x000000ffff657224 */ /* 0x008fc400078e0064 */
[----:B------:R-:W-:Y:S01]  /*6f670*/  IMAD.MOV.U32 R100, RZ, RZ, R99 ;  /* 0x000000ffff647224 */ /* 0x000fe200078e0063 */
[----:B------:R-:W-:Y:S01]  /*6f680*/  LOP3.LUT R46, R102, 0xffff, RZ, 0xc0, !PT ;  /* 0x0000ffff662e7812 */ /* 0x000fe200078ec0ff */
[----:B------:R-:W-:Y:S01]  /*6f690*/  IMAD.MOV.U32 R99, RZ, RZ, R95 ;  /* 0x000000ffff637224 */ /* 0x000fe200078e005f */
[----:B0-----:R-:W-:Y:S01]  /*6f6a0*/  LOP3.LUT R53, R101, 0xffff, RZ, 0xc0, !PT ;  /* 0x0000ffff65357812 */ /* 0x001fe200078ec0ff */
[----:B------:R-:W-:Y:S02]  /*6f6b0*/  IMAD.MOV.U32 R95, RZ, RZ, R94 ;  /* 0x000000ffff5f7224 */ /* 0x000fe400078e005e */
[----:B------:R-:W-:Y:S01]  /*6f6c0*/  IMAD.MOV.U32 R94, RZ, RZ, R93 ;  /* 0x000000ffff5e7224 */ /* 0x000fe200078e005d */
[----:B------:R-:W-:Y:S01]  /*6f6d0*/  PRMT R46, R53, 0x3340, R46 ;  /* 0x00003340352e7816 */ /* 0x000fe2000000002e */
[----:B------:R-:W3:Y:S01]  /*6f6e0*/  LDL.LU R93, [R1+0x4f0] ;  /* 0x0004f000015d7983 */ /* 0x000ee20000300800 */
[----:B------:R-:W-:Y:S02]  /*6f6f0*/  LOP3.LUT R53, R80, 0xffff, RZ, 0xc0, !PT ;  /* 0x0000ffff50357812 */ /* 0x000fe400078ec0ff */
[----:B------:R-:W-:-:S04]  /*6f700*/  LOP3.LUT R80, R71, 0xffff, RZ, 0xc0, !PT ;  /* 0x0000ffff47507812 */ /* 0x000fc800078ec0ff */
[----:B------:R-:W-:Y:S02]  /*6f710*/  PRMT R73, R80, 0x3340, R59 ;  /* 0x0000334050497816 */ /* 0x000fe4000000003b */
[----:B------:R-:W-:Y:S02]  /*6f720*/  LOP3.LUT R80, R85, 0xffff, RZ, 0xc0, !PT ;  /* 0x0000ffff55507812 */ /* 0x000fe400078ec0ff */
[----:B------:R-:W3:Y:S01]  /*6f730*/  LDL.LU R85, [R1+0x4b4] ;  /* 0x0004b40001557983 */ /* 0x000ee20000300800 */
[----:B------:R-:W-:Y:S02]  /*6f740*/  LOP3.LUT R78, R78, 0xffff, RZ, 0xc0, !PT ;  /* 0x0000ffff4e4e7812 */ /* 0x000fe400078ec0ff */
[----:B----4-:R-:W-:Y:S02]  /*6f750*/  LOP3.LUT R59, R77, 0xffff, RZ, 0xc0, !PT ;  /* 0x0000ffff4d3b7812 */ /* 0x010fe400078ec0ff */
[----:B------:R-:W-:Y:S02]  /*6f760*/  PRMT R78, R78, 0x3340, R53 ;  /* 0x000033404e4e7816 */ /* 0x000fe40000000035 */
[----:B------:R-:W-:-:S02]  /*6f770*/  LOP3.LUT R53, R84, 0xffff, RZ, 0xc0, !PT ;  /* 0x0000ffff54357812 */ /* 0x000fc400078ec0ff */
[----:B------:R-:W-:-:S04]  /*6f780*/  LOP3.LUT R84, R75, 0xffff, RZ, 0xc0, !PT ;  /* 0x0000ffff4b547812 */ /* 0x000fc800078ec0ff */
[----:B------:R-:W-:Y:S02]  /*6f790*/  PRMT R77, R84, 0x3340, R59 ;  /* 0x00003340544d7816 */ /* 0x000fe4000000003b */
[----:B------:R-:W-:Y:S02]  /*6f7a0*/  LOP3.LUT R84, R83, 0xffff, RZ, 0xc0, !PT ;  /* 0x0000ffff53547812 */ /* 0x000fe400078ec0ff */
[----:B------:R-:W0:Y:S01]  /*6f7b0*/  S2R R83, SR_TID.X ;  /* 0x0000000000537919 */ /* 0x000e220000002100 */
[----:B------:R-:W-:Y:S02]  /*6f7c0*/  PRMT R22, R23, 0x3340, R22 ;  /* 0x0000334017167816 */ /* 0x000fe40000000016 */
[----:B------:R-:W-:Y:S02]  /*6f7d0*/  PRMT R42, R43, 0x3340, R42 ;  /* 0x000033402b2a7816 */ /* 0x000fe4000000002a */
        /* <DEDUP_REMOVED lines=12> */
[----:B------:R-:W-:Y:S02]  /*6f8a0*/  LOP3.LUT R82, R82, 0xffff, RZ, 0xc0, !PT ;  /* 0x0000ffff52527812 */ /* 0x000fe400078ec0ff */
[----:B------:R-:W-:-:S02]  /*6f8b0*/  LOP3.LUT R59, R81, 0xffff, RZ, 0xc0, !PT ;  /* 0x0000ffff513b7812 */ /* 0x000fc400078ec0ff */
[----:B------:R-:W-:Y:S02]  /*6f8c0*/  PRMT R82, R82, 0x3340, R53 ;  /* 0x0000334052527816 */ /* 0x000fe40000000035 */
[----:B------:R-:W-:Y:S02]  /*6f8d0*/  LOP3.LUT R53, R86, 0xffff, RZ, 0xc0, !PT ;  /* 0x0000ffff56357812 */ /* 0x000fe400078ec0ff */
[----:B------:R-:W-:Y:S02]  /*6f8e0*/  LOP3.LUT R86, R79, 0xffff, RZ, 0xc0, !PT ;  /* 0x0000ffff4f567812 */ /* 0x000fe400078ec0ff */
[----:B0-----:R-:W-:Y:S01]  /*6f8f0*/  ISETP.NE.AND P2, PT, R83, RZ, PT ;  /* 0x000000ff5300720c */ /* 0x001fe20003f45270 */
[----:B------:R0:W-:Y:S01]  /*6f900*/  STL.U16 [R1+0x398], R72 ;  /* 0x0003984801007387 */ /* 0x0001e20000100400 */
[----:B------:R-:W-:Y:S02]  /*6f910*/  PRMT R69, R69, 0x3340, R69 ;  /* 0x0000334045457816 */ /* 0x000fe40000000045 */
[----:B------:R-:W-:-:S02]  /*6f920*/  PRMT R84, R84, 0x3340, R53 ;  /* 0x0000334054547816 */ /* 0x000fc40000000035 */
[----:B------:R-:W-:Y:S02]  /*6f930*/  PRMT R81, R86, 0x3340, R59 ;  /* 0x0000334056517816 */ /* 0x000fe4000000003b */
[----:B------:R-:W-:Y:S02]  /*6f940*/  PRMT R46, R57, 0x5410, R46 ;  /* 0x00005410392e7816 */ /* 0x000fe4000000002e */
[--C-:B------:R-:W-:Y:S02]  /*6f950*/  PRMT R53, R88, 0x5410, R69.reuse ;  /* 0x0000541058357816 */ /* 0x100fe40000000045 */
[--C-:B------:R-:W-:Y:S02]  /*6f960*/  PRMT R57, R90, 0x5410, R69.reuse ;  /* 0x000054105a397816 */ /* 0x100fe40000000045 */
[----:B------:R-:W-:Y:S02]  /*6f970*/  PRMT R59, R2, 0x5410, R69 ;  /* 0x00005410023b7816 */ /* 0x000fe40000000045 */
[----:B------:R-:W-:-:S02]  /*6f980*/  PRMT R3, R26, 0x5410, R3 ;  /* 0x000054101a037816 */ /* 0x000fc40000000003 */
[----:B------:R-:W-:Y:S01]  /*6f990*/  PRMT R2, R111, 0x5410, R66 ;  /* 0x000054106f027816 */ /* 0x000fe20000000042 */
[----:B------:R1:W-:Y:S04]  /*6f9a0*/  STL [R1+0x39c], R110 ;  /* 0x00039c6e01007387 */ /* 0x0003e80000100800 */
[----:B------:R1:W-:Y:S04]  /*6f9b0*/  STL.64 [R1+0x368], R2 ;  /* 0x0003680201007387 */ /* 0x0003e80000100a00 */
[----:B------:R1:W-:Y:S04]  /*6f9c0*/  STL [R1+0x474], R48 ;  /* 0x0004743001007387 */ /* 0x0003e80000100800 */
[----:B------:R1:W-:Y:S04]  /*6f9d0*/  STL.64 [R1+0x478], R20 ;  /* 0x0004781401007387 */ /* 0x0003e80000100a00 */
[----:B------:R1:W-:Y:S01]  /*6f9e0*/  @!P2 STL.64 [R1+0x3f0], RZ ;  /* 0x0003f0ff0100a387 */ /* 0x0003e20000100a00 */
[----:B------:R-:W-:-:S02]  /*6f9f0*/  PRMT R53, R116, 0x7604, R53 ;  /* 0x0000760474357816 */ /* 0x000fc40000000035 */
[----:B------:R-:W-:Y:S01]  /*6fa00*/  PRMT R57, R114, 0x7604, R57 ;  /* 0x0000760472397816 */ /* 0x000fe20000000039 */
[----:B------:R-:W-:Y:S01]  /*6fa10*/  BSSY.RECONVERGENT B0, `(.L_x_1358) ;  /* 0x00000ea000007945 */ /* 0x000fe20003800200 */
[----:B------:R-:W-:Y:S02]  /*6fa20*/  PRMT R252, R252, 0x7054, R59 ;  /* 0x00007054fcfc7816 */ /* 0x000fe4000000003b */
[----:B------:R-:W-:Y:S02]  /*6fa30*/  PRMT R76, R76, 0x7054, R53 ;  /* 0x000070544c4c7816 */ /* 0x000fe40000000035 */
[----:B------:R-:W-:Y:S02]  /*6fa40*/  PRMT R58, R58, 0x7054, R57 ;  /* 0x000070543a3a7816 */ /* 0x000fe40000000039 */
[----:B------:R-:W-:Y:S02]  /*6fa50*/  @!P2 CS2R R24, SRZ ;  /* 0x000000000018a805 */ /* 0x000fe4000001ff00 */
[----:B------:R-:W-:-:S02]  /*6fa60*/  PRMT R76, R115, 0x654, R76 ;  /* 0x00000654734c7816 */ /* 0x000fc4000000004c */
[----:B--2---:R-:W-:-:S04]  /*6fa70*/  LOP3.LUT R43, R105, 0xffff, RZ, 0xc0, !PT ;  /* 0x0000ffff692b7812 */ /* 0x004fc800078ec0ff */
[----:B------:R-:W-:Y:S02]  /*6fa80*/  PRMT R40, R43, 0x3340, R40 ;  /* 0x000033402b287816 */ /* 0x000fe40000000028 */
[----:B------:R-:W-:-:S04]  /*6fa90*/  LOP3.LUT R43, R98, 0xffff, RZ, 0xc0, !PT ;  /* 0x0000ffff622b7812 */ /* 0x000fc800078ec0ff */
[----:B------:R-:W-:Y:S02]  /*6faa0*/  PRMT R52, R44, 0x3340, R43 ;  /* 0x000033402c347816 */ /* 0x000fe4000000002b */
[----:B------:R-:W-:Y:S02]  /*6fab0*/  LOP3.LUT R43, R95, 0xffff, RZ, 0xc0, !PT ;  /* 0x0000ffff5f2b7812 */ /* 0x000fe400078ec0ff */
[----:B------:R-:W-:Y:S02]  /*6fac0*/  LOP3.LUT R44, R94, 0xffff, RZ, 0xc0, !PT ;  /* 0x0000ffff5e2c7812 */ /* 0x000fe400078ec0ff */
[----:B---3--:R-:W-:Y:S02]  /*6fad0*/  LOP3.LUT R45, R93, 0xffff, RZ, 0xc0, !PT ;  /* 0x0000ffff5d2d7812 */ /* 0x008fe400078ec0ff */
[----:B------:R-:W-:Y:S02]  /*6fae0*/  PRMT R74, R44, 0x3340, R43 ;  /* 0x000033402c4a7816 */ /* 0x000fe4000000002b */
[----:B------:R-:W-:-:S02]  /*6faf0*/  PRMT R75, R80, 0x3340, R45 ;  /* 0x00003340504b7816 */ /* 0x000fc4000000002d */
[----:B------:R-:W-:Y:S02]  /*6fb00*/  LOP3.LUT R43, R92, 0xffff, RZ, 0xc0, !PT ;  /* 0x0000ffff5c2b7812 */ /* 0x000fe400078ec0ff */
[----:B------:R-:W-:Y:S02]  /*6fb10*/  LOP3.LUT R44, R91, 0xffff, RZ, 0xc0, !PT ;  /* 0x0000ffff5b2c7812 */ /* 0x000fe400078ec0ff */
[----:B------:R-:W-:Y:S02]  /*6fb20*/  LOP3.LUT R45, R89, 0xffff, RZ, 0xc0, !PT ;  /* 0x0000ffff592d7812 */ /* 0x000fe400078ec0ff */
[----:B------:R-:W-:Y:S02]  /*6fb30*/  LOP3.LUT R80, R87, 0xffff, RZ, 0xc0, !PT ;  /* 0x0000ffff57507812 */ /* 0x000fe400078ec0ff */
[----:B0-----:R-:W-:Y:S02]  /*6fb40*/  IADD3 R72, P1, PT, R60, R85, RZ ;  /* 0x000000553c487210 */ /* 0x001fe40007f3e0ff */
[----:B------:R-:W-:-:S02]  /*6fb50*/  PRMT R79, R44, 0x3340, R43 ;  /* 0x000033402c4f7816 */ /* 0x000fc4000000002b */
[----:B------:R-:W-:Y:S02]  /*6fb60*/  PRMT R80, R80, 0x3340, R45 ;  /* 0x0000334050507816 */ /* 0x000fe4000000002d */
[----:B------:R-:W-:Y:S02]  /*6fb70*/  PRMT R45, R27, 0x5410, R22 ;  /* 0x000054101b2d7816 */ /* 0x000fe40000000016 */
[--C-:B------:R-:W-:Y:S02]  /*6fb80*/  PRMT R27, R68, 0x5410, R69.reuse ;  /* 0x00005410441b7816 */ /* 0x100fe40000000045 */
[----:B------:R-:W-:Y:S02]  /*6fb90*/  PRMT R43, R70, 0x5410, R69 ;  /* 0x00005410462b7816 */ /* 0x000fe40000000045 */
[----:B------:R-:W-:Y:S02]  /*6fba0*/  PRMT R44, R23, 0x5410, R42 ;  /* 0x00005410172c7816 */ /* 0x000fe4000000002a */
[----:B------:R-:W-:-:S02]  /*6fbb0*/  PRMT R69, R71, 0x5410, R52 ;  /* 0x0000541047457816 */ /* 0x000fc40000000034 */
[----:B------:R-:W-:Y:S01]  /*6fbc0*/  PRMT R68, R73, 0x5410, R78 ;  /* 0x0000541049447816 */ /* 0x000fe2000000004e */
[----:B------:R-:W-:Y:S01]  /*6fbd0*/  IMAD.X R73, RZ, RZ, R51, P1 ;  /* 0x000000ffff497224 */ /* 0x000fe200008e0633 */
[----:B------:R-:W-:Y:S02]  /*6fbe0*/  PRMT R47, R47, 0x5410, R40 ;  /* 0x000054102f2f7816 */ /* 0x000fe40000000028 */
[----:B------:R-:W-:Y:S02]  /*6fbf0*/  PRMT R71, R75, 0x5410, R74 ;  /* 0x000054104b477816 */ /* 0x000fe4000000004a */
[----:B------:R-:W-:Y:S02]  /*6fc00*/  PRMT R70, R77, 0x5410, R82 ;  /* 0x000054104d467816 */ /* 0x000fe40000000052 */
[----:B------:R-:W-:Y:S02]  /*6fc10*/  PRMT R23, R80, 0x5410, R79 ;  /* 0x0000541050177816 */ /* 0x000fe4000000004f */
[----:B------:R-:W-:Y:S01]  /*6fc20*/  PRMT R22, R81, 0x5410, R84 ;  /* 0x0000541051167816 */ /* 0x000fe20000000054 */
[----:B------:R1:W-:Y:S01]  /*6fc30*/  STL.128 [R1+0x370], R44 ;  /* 0x0003702c01007387 */ /* 0x0003e20000100c00 */
[----:B------:R-:W-:-:S03]  /*6fc40*/  ISETP.GE.U32.AND P1, PT, R187, 0x101, PT ;  /* 0x00000101bb00780c */ /* 0x000fc60003f26070 */
[----:B------:R1:W-:Y:S04]  /*6fc50*/  STL.128 [R1+0x380], R68 ;  /* 0x0003804401007387 */ /* 0x0003e80000100c00 */
[----:B------:R1:W-:Y:S04]  /*6fc60*/  STL.64 [R1+0x360], R72 ;  /* 0x0003604801007387 */ /* 0x0003e80000100a00 */
[----:B------:R1:W-:Y:S01]  /*6fc70*/  STL.64 [R1+0x390], R22 ;  /* 0x0003901601007387 */ /* 0x0003e20000100a00 */
[----:B------:R-:W-:Y:S02]  /*6fc80*/  ISETP.GE.AND.EX P1, PT, R189, RZ, PT, P1 ;  /* 0x000000ffbd00720c */ /* 0x000fe40003f26310 */
        /* <DEDUP_REMOVED lines=8> */
[----:B-1----:R-:W-:Y:S06]  /*6fd10*/  @!P1 BRA `(.L_x_1359) ;  /* 0x0000000800489947 */ /* 0x002fec0003800000 */
[----:B------:R-:W-:Y:S01]  /*6fd20*/  BAR.SYNC.DEFER_BLOCKING 0x0 ;  /* 0x0000000000007b1d */ /* 0x000fe20000010000 */
[----:B------:R-:W-:-:S04]  /*6fd30*/  ISETP.NE.U32.AND P1, PT, R6, RZ, PT ;  /* 0x000000ff0600720c */ /* 0x000fc80003f25070 */
[----:B------:R-:W-:Y:S01]  /*6fd40*/  ISETP.NE.AND.EX P1, PT, R7, RZ, PT, P1 ;  /* 0x000000ff0700720c */ /* 0x000fe20003f25310 */
[----:B------:R-:W-:-:S12]  /*6fd50*/  BSSY.RECONVERGENT B1, `(.L_x_1360) ;  /* 0x000000f000017945 */ /* 0x000fd80003800200 */
[----:B------:R-:W-:Y:S05]  /*6fd60*/  @!P1 BRA `(.L_x_1361) ;  /* 0x0000000000349947 */ /* 0x000fea0003800000 */
[----:B------:R-:W2:Y:S01]  /*6fd70*/  LDL.LU R26, [R1+0x4b8] ;  /* 0x0004b800011a7983 */ /* 0x000ea20000300800 */
[----:B------:R-:W-:Y:S01]  /*6fd80*/  IMAD R24, R24, 0x48, R61 ;  /* 0x0000004818187824 */ /* 0x000fe200078e023d */
        /* <DEDUP_REMOVED lines=11> */
.L_x_1361:
[----:B------:R-:W-:Y:S05]  /*6fe40*/  BSYNC.RECONVERGENT B1 ;  /* 0x0000000000017941 */ /* 0x000fea0003800200 */
.L_x_1360:
[----:B------:R-:W-:Y:S04]  /*6fe50*/  BSSY.RECONVERGENT B1, `(.L_x_1362) ;  /* 0x000000e000017945 */ /* 0x000fe80003800200 */
[----:B------:R-:W-:Y:S05]  /*6fe60*/  @!P0 BRA `(.L_x_1363) ;  /* 0x0000000000308947 */ /* 0x000fea0003800000 */
        /* <DEDUP_REMOVED lines=9> */
[----:B------:R1:W-:Y:S04]  /*6ff00*/  STS [R3], R62 ;  /* 0x0000003e03007388 */ /* 0x0003e80000000800 */
[----:B------:R1:W-:Y:S04]  /*6ff10*/  STS.U16 [R3+0x38], R112 ;  /* 0x0000387003007388 */ /* 0x0003e80000000400 */
[----:B------:R1:W-:Y:S02]  /*6ff20*/  STS [R3+0x3c], R48 ;  /* 0x00003c3003007388 */ /* 0x0003e40000000800 */
.L_x_1363:
[----:B------:R-:W-:Y:S05]  /*6ff30*/  BSYNC.RECONVERGENT B1 ;  /* 0x0000000000017941 */ /* 0x000fea0003800200 */
.L_x_1362:
[----:B------:R-:W-:Y:S01]  /*6ff40*/  BAR.SYNC.DEFER_BLOCKING 0x0 ;  /* 0x0000000000007b1d */ /* 0x000fe20000010000 */
[----:B------:R-:W-:-:S04]  /*6ff50*/  ISETP.GT.U32.AND P0, PT, R187, R83, PT ;  /* 0x00000053bb00720c */ /* 0x000fc80003f04070 */
[----:B------:R-:W-:Y:S01]  /*6ff60*/  ISETP.GT.U32.AND.EX P0, PT, R189, RZ, PT, P0 ;  /* 0x000000ffbd00720c */ /* 0x000fe20003f04100 */
[----:B------:R-:W2:Y:S01]  /*6ff70*/  LDCU.128 UR12, c[0x0][0x390] ;  /* 0x00007200ff0c77ac */ /* 0x000ea20008000c00 */
[----:B------:R-:W-:Y:S11]  /*6ff80*/  BSSY.RECONVERGENT B1, `(.L_x_1364) ;  /* 0x000006a000017945 */ /* 0x000ff60003800200 */
[----:B------:R-:W-:Y:S05]  /*6ff90*/  @!P0 BRA `(.L_x_1365) ;  /* 0x0000000400a08947 */ /* 0x000fea0003800000 */
[----:B-1----:R-:W-:Y:S01]  /*6ffa0*/  IMAD.MOV.U32 R54, RZ, RZ, R83 ;  /* 0x000000ffff367224 */ /* 0x002fe200078e0053 */
[----:B------:R-:W-:Y:S01]  /*6ffb0*/  BSSY.RECONVERGENT B2, `(.L_x_1366) ;  /* 0x0000026000027945 */ /* 0x000fe20003800200 */
[----:B------:R-:W-:-:S03]  /*6ffc0*/  IMAD.MOV.U32 R53, RZ, RZ, RZ ;  /* 0x000000ffff357224 */ /* 0x000fc600078e00ff */
[----:B------:R-:W-:Y:S02]  /*6ffd0*/  LOP3.LUT R2, RZ, R54, RZ, 0x33, !PT ;  /* 0x00000036ff027212 */ /* 0x000fe400078e33ff */
[----:B0-----:R-:W-:Y:S02]  /*6ffe0*/  LOP3.LUT R4, RZ, R53, RZ, 0x33, !PT ;  /* 0x00000035ff047212 */ /* 0x001fe400078e33ff */
[----:B------:R-:W-:-:S04]  /*6fff0*/  IADD3 R2, P0, PT, R2, R187, RZ ;  /* 0x000000bb02027210 */ /* 0x000fc80007f1e0ff */
[----:B------:R-:W-:Y:S01]  /*70000*/  LOP3.LUT P1, RZ, R2, 0x100, RZ, 0xc0, !PT ;  /* 0x0000010002ff7812 */ /* 0x000fe2000782c0ff */
[----:B------:R-:W-:Y:S01]  /*70010*/  IMAD.X R4, R4, 0x1, R189, P0 ;  /* 0x0000000104047824 */ /* 0x000fe200000e06bd */
[----:B------:R-:W-:-:S04]  /*70020*/  ISETP.GE.U32.AND P0, PT, R2, 0x100, PT ;  /* 0x000001000200780c */ /* 0x000fc80003f06070 */
[----:B------:R-:W-:-:S07]  /*70030*/  ISETP.GE.U32.AND.EX P0, PT, R4, RZ, PT, P0 ;  /* 0x000000ff0400720c */ /* 0x000fce0003f06100 */
[----:B------:R-:W-:Y:S06]  /*70040*/  @P1 BRA `(.L_x_1367) ;  /* 0x0000000000701947 */ /* 0x000fec0003800000 */
[----:B------:R-:W-:Y:S01]  /*70050*/  IMAD R22, R83, 0x48, R61 ;  /* 0x0000004853167824 */ /* 0x000fe200078e023d */
[----:B------:R-:W0:Y:S04]  /*70060*/  LDCU.128 UR4, c[0x0][0x390] ;  /* 0x00007200ff0477ac */ /* 0x000e280008000c00 */
[----:B------:R-:W1:Y:S04]  /*70070*/  LDS.U16 R8, [R22+0x38] ;  /* 0x0000380016087984 */ /* 0x000e680000000400 */
[----:B------:R-:W3:Y:S04]  /*70080*/  LDS R9, [R22] ;  /* 0x0000000016097984 */ /* 0x000ee80000000800 */
[----:B------:R-:W4:Y:S04]  /*70090*/  LDS.64 R10, [R22+0x8] ;  /* 0x00000800160a7984 */ /* 0x000f280000000a00 */
[----:B------:R-:W5:Y:S01]  /*700a0*/  LDS.64 R12, [R22+0x10] ;  /* 0x00001000160c7984 */ /* 0x000f620000000a00 */
[----:B0-----:R-:W-:-:S03]  /*700b0*/  LEA R6, P1, R54, UR4, 0x2 ;  /* 0x0000000436067c11 */ /* 0x001fc6000f8210ff */
[----:B------:R-:W0:Y:S01]  /*700c0*/  LDS.64 R14, [R22+0x18] ;  /* 0x00001800160e7984 */ /* 0x000e220000000a00 */
[C---:B------:R-:W-:Y:S02]  /*700d0*/  LEA R4, P2, R54.reuse, UR6, 0x6 ;  /* 0x0000000636047c11 */ /* 0x040fe4000f8430ff */
[C-C-:B------:R-:W-:Y:S01]  /*700e0*/  LEA.HI.X R7, R54.reuse, UR5, R53.reuse, 0x2, P1 ;  /* 0x0000000536077c11 */ /* 0x140fe200088f1435 */
[----:B------:R-:W2:Y:S01]  /*700f0*/  LDS.64 R16, [R22+0x20] ;  /* 0x0000200016107984 */ /* 0x000ea20000000a00 */
[----:B------:R-:W-:Y:S01]  /*70100*/  LEA.HI.X R5, R54, UR7, R53, 0x6, P2 ;  /* 0x0000000736057c11 */ /* 0x000fe200090f3435 */
[----:B------:R-:W-:Y:S02]  /*70110*/  VIADD R54, R83, 0x100 ;  /* 0x0000010053367836 */ /* 0x000fe40000000000 */
[----:B------:R-:W2:Y:S04]  /*70120*/  LDS.64 R18, [R22+0x28] ;  /* 0x0000280016127984 */ /* 0x000ea80000000a00 */
[----:B------:R-:W2:Y:S04]  /*70130*/  LDS.64 R20, [R22+0x30] ;  /* 0x0000300016147984 */ /* 0x000ea80000000a00 */
[----:B------:R-:W2:Y:S04]  /*70140*/  LDS R23, [R22+0x3c] ;  /* 0x00003c0016177984 */ /* 0x000ea80000000800 */
[----:B------:R-:W2:Y:S01]  /*70150*/  LDS.64 R2, [R22+0x40] ;  /* 0x0000400016027984 */ /* 0x000ea20000000a00 */
[----:B-1----:R-:W-:-:S03]  /*70160*/  PRMT R25, R8, 0x7710, RZ ;  /* 0x0000771008197816 */ /* 0x002fc600000000ff */
[----:B---3--:R1:W-:Y:S04]  /*70170*/  STG.E desc[UR8][R6.64], R9 ;  /* 0x0000000906007986 */ /* 0x0083e8000c101908 */
[----:B----4-:R1:W-:Y:S04]  /*70180*/  STG.E.64 desc[UR8][R4.64], R10 ;  /* 0x0000000a04007986 */ /* 0x0103e8000c101b08 */
[----:B-----5:R1:W-:Y:S04]  /*70190*/  STG.E.64 desc[UR8][R4.64+0x8], R12 ;  /* 0x0000080c04007986 */ /* 0x0203e8000c101b08 */
[----:B0-----:R1:W-:Y:S04]  /*701a0*/  STG.E.64 desc[UR8][R4.64+0x10], R14 ;  /* 0x0000100e04007986 */ /* 0x0013e8000c101b08 */
[----:B--2---:R1:W-:Y:S04]  /*701b0*/  STG.E.64 desc[UR8][R4.64+0x18], R16 ;  /* 0x0000181004007986 */ /* 0x0043e8000c101b08 */
[----:B------:R1:W-:Y:S04]  /*701c0*/  STG.E.64 desc[UR8][R4.64+0x20], R18 ;  /* 0x0000201204007986 */ /* 0x0003e8000c101b08 */
[----:B------:R1:W-:Y:S04]  /*701d0*/  STG.E.64 desc[UR8][R4.64+0x28], R20 ;  /* 0x0000281404007986 */ /* 0x0003e8000c101b08 */
[----:B------:R1:W-:Y:S04]  /*701e0*/  STG.E.U16 desc[UR8][R4.64+0x30], R25 ;  /* 0x0000301904007986 */ /* 0x0003e8000c101508 */
[----:B------:R1:W-:Y:S04]  /*701f0*/  STG.E desc[UR8][R4.64+0x34], R23 ;  /* 0x0000341704007986 */ /* 0x0003e8000c101908 */
[----:B------:R1:W-:Y:S02]  /*70200*/  STG.E.64 desc[UR8][R4.64+0x38], R2 ;  /* 0x0000380204007986 */ /* 0x0003e4000c101b08 */
.L_x_1367:
[----:B--2---:R-:W-:Y:S05]  /*70210*/  BSYNC.RECONVERGENT B2 ;  /* 0x0000000000027941 */ /* 0x004fea0003800200 */
.L_x_1366:
[----:B------:R-:W-:Y:S05]  /*70220*/  @!P0 BRA `(.L_x_1365) ;  /* 0x0000000000fc8947 */ /* 0x000fea0003800000 */
.L_x_1368:
[C---:B-12---:R-:W-:Y:S01]  /*70230*/  IMAD R10, R54.reuse, 0x48, R61 ;  /* 0x00000048360a7824 */ /* 0x046fe200078e023d */
[C-C-:B------:R-:W-:Y:S01]  /*70240*/  SHF.L.U64.HI R52, R54.reuse, 0x2, R53.reuse ;  /* 0x0000000236347819 */ /* 0x140fe20000010235 */
[C---:B------:R-:W-:Y:S01]  /*70250*/  IMAD.SHL.U32 R50, R54.reuse, 0x4, RZ ;  /* 0x0000000436327824 */ /* 0x040fe200078e00ff */
[C---:B------:R-:W-:Y:S01]  /*70260*/  SHF.L.U64.HI R36, R54.reuse, 0x6, R53 ;  /* 0x0000000636247819 */ /* 0x040fe20000010235 */
[C---:B------:R-:W-:Y:S01]  /*70270*/  IMAD.SHL.U32 R26, R54.reuse, 0x40, RZ ;  /* 0x00000040361a7824 */ /* 0x040fe200078e00ff */
[----:B------:R-:W0:Y:S01]  /*70280*/  LDS R13, [R10] ;  /* 0x000000000a0d7984 */ /* 0x000e220000000800 */
[----:B------:R-:W-:Y:S01]  /*70290*/  VIADD R54, R54, 0x200 ;  /* 0x0000020036367836 */ /* 0x000fe20000000000 */
[----:B------:R-:W-:Y:S02]  /*702a0*/  IADD3 R8, P0, PT, R50, UR12, RZ ;  /* 0x0000000c32087c10 */ /* 0x000fe4000ff1e0ff */
[----:B------:R-:W-:Y:S01]  /*702b0*/  LDS.U16 R11, [R10+0x38] ;  /* 0x000038000a0b7984 */ /* 0x000fe20000000400 */
[----:B------:R-:W-:-:S02]  /*702c0*/  IADD3 R4, P1, PT, R26, UR14, RZ ;  /* 0x0000000e1a047c10 */ /* 0x000fc4000ff3e0ff */
[----:B------:R-:W-:Y:S01]  /*702d0*/  IADD3.X R9, PT, PT, R52, UR13, RZ, P0, !PT ;  /* 0x0000000d34097c10 */ /* 0x000fe200087fe4ff */
[----:B------:R-:W1:Y:S01]  /*702e0*/  LDS.64 R14, [R10+0x8] ;  /* 0x000008000a0e7984 */ /* 0x000e620000000a00 */
[----:B------:R-:W-:Y:S02]  /*702f0*/  LOP3.LUT R50, R50, 0xfffffffc, RZ, 0xc0, !PT ;  /* 0xfffffffc32327812 */ /* 0x000fe400078ec0ff */
[----:B------:R-:W-:Y:S01]  /*70300*/  LOP3.LUT R26, R26, 0xffffffc0, RZ, 0xc0, !PT ;  /* 0xffffffc01a1a7812 */ /* 0x000fe200078ec0ff */
[----:B------:R-:W-:Y:S01]  /*70310*/  LDS.U16 R12, [R10+0x4838] ;  /* 0x004838000a0c7984 */ /* 0x000fe20000000400 */
[----:B------:R-:W-:Y:S02]  /*70320*/  IADD3.X R5, PT, PT, R36, UR15, RZ, P1, !PT ;  /* 0x0000000f24057c10 */ /* 0x000fe40008ffe4ff */
[----:B------:R-:W-:Y:S01]  /*70330*/  LOP3.LUT R52, R52, 0x3, RZ, 0xc0, !PT ;  /* 0x0000000334347812 */ /* 0x000fe200078ec0ff */
[----:B------:R-:W2:Y:S01]  /*70340*/  LDS.64 R16, [R10+0x10] ;  /* 0x000010000a107984 */ /* 0x000ea20000000a00 */
[----:B------:R-:W-:-:S03]  /*70350*/  LOP3.LUT R36, R36, 0x3f, RZ, 0xc0, !PT ;  /* 0x0000003f24247812 */ /* 0x000fc600078ec0ff */
[----:B------:R-:W3:Y:S04]  /*70360*/  LDS.64 R18, [R10+0x18] ;  /* 0x000018000a127984 */ /* 0x000ee80000000a00 */
[----:B------:R-:W4:Y:S04]  /*70370*/  LDS.64 R20, [R10+0x20] ;  /* 0x000020000a147984 */ /* 0x000f280000000a00 */
[----:B------:R-:W5:Y:S04]  /*70380*/  LDS.64 R22, [R10+0x28] ;  /* 0x000028000a167984 */ /* 0x000f680000000a00 */
[----:B------:R-:W5:Y:S04]  /*70390*/  LDS.64 R24, [R10+0x30] ;  /* 0x000030000a187984 */ /* 0x000f680000000a00 */
[----:B------:R-:W5:Y:S04]  /*703a0*/  LDS R27, [R10+0x3c] ;  /* 0x00003c000a1b7984 */ /* 0x000f680000000800 */
[----:B------:R-:W5:Y:S04]  /*703b0*/  LDS.64 R2, [R10+0x40] ;  /* 0x000040000a027984 */ /* 0x000f680000000a00 */
[----:B------:R-:W5:Y:S04]  /*703c0*/  LDS R37, [R10+0x4800] ;  /* 0x004800000a257984 */ /* 0x000f680000000800 */
[----:B------:R-:W5:Y:S04]  /*703d0*/  LDS.64 R38, [R10+0x4808] ;  /* 0x004808000a267984 */ /* 0x000f680000000a00 */
[----:B------:R-:W5:Y:S04]  /*703e0*/  LDS.64 R40, [R10+0x4810] ;  /* 0x004810000a287984 */ /* 0x000f680000000a00 */
[----:B------:R-:W5:Y:S04]  /*703f0*/  LDS.64 R42, [R10+0x4818] ;  /* 0x004818000a2a7984 */ /* 0x000f680000000a00 */
[----:B------:R-:W5:Y:S04]  /*70400*/  LDS.64 R44, [R10+0x4820] ;  /* 0x004820000a2c7984 */ /* 0x000f680000000a00 */
[----:B------:R-:W5:Y:S04]  /*70410*/  LDS.64 R46, [R10+0x4828] ;  /* 0x004828000a2e7984 */ /* 0x000f680000000a00 */
[----:B------:R-:W5:Y:S04]  /*70420*/  LDS.64 R48, [R10+0x4830] ;  /* 0x004830000a307984 */ /* 0x000f680000000a00 */
[----:B------:R-:W5:Y:S04]  /*70430*/  LDS R51, [R10+0x483c] ;  /* 0x00483c000a337984 */ /* 0x000f680000000800 */
[----:B------:R1:W5:Y:S04]  /*70440*/  LDS.64 R6, [R10+0x4840] ;  /* 0x004840000a067984 */ /* 0x0003680000000a00 */
[----:B0-----:R0:W-:Y:S01]  /*70450*/  STG.E desc[UR8][R8.64], R13 ;  /* 0x0000000d08007986 */ /* 0x0011e2000c101908 */
[----:B-1----:R-:W-:-:S03]  /*70460*/  IADD3 R10, P0, PT, R50, UR12, RZ ;  /* 0x0000000c320a7c10 */ /* 0x002fc6000ff1e0ff */
[----:B------:R1:W-:Y:S04]  /*70470*/  STG.E.64 desc[UR8][R4.64], R14 ;  /* 0x0000000e04007986 */ /* 0x0003e8000c101b08 */
[----:B--2---:R2:W-:Y:S01]  /*70480*/  STG.E.64 desc[UR8][R4.64+0x8], R16 ;  /* 0x0000081004007986 */ /* 0x0045e2000c101b08 */
[----:B0-----:R-:W-:-:S03]  /*70490*/  IADD3 R8, P1, PT, R26, UR14, RZ ;  /* 0x0000000e1a087c10 */ /* 0x001fc6000ff3e0ff */
[----:B---3--:R2:W-:Y:S01]  /*704a0*/  STG.E.64 desc[UR8][R4.64+0x10], R18 ;  /* 0x0000101204007986 */ /* 0x0085e2000c101b08 */
[----:B------:R-:W-:Y:S02]  /*704b0*/  PRMT R13, R11, 0x7710, RZ ;  /* 0x000077100b0d7816 */ /* 0x000fe400000000ff */
[----:B------:R-:W-:Y:S01]  /*704c0*/  IADD3.X R11, PT, PT, R52, UR13, RZ, P0, !PT ;  /* 0x0000000d340b7c10 */ /* 0x000fe200087fe4ff */
[----:B----4-:R2:W-:Y:S01]  /*704d0*/  STG.E.64 desc[UR8][R4.64+0x18], R20 ;  /* 0x0000181404007986 */ /* 0x0105e2000c101b08 */
[----:B------:R-:W-:Y:S02]  /*704e0*/  IADD3.X R9, PT, PT, R36, UR15, RZ, P1, !PT ;  /* 0x0000000f24097c10 */ /* 0x000fe40008ffe4ff */
[----:B-1----:R-:W-:Y:S01]  /*704f0*/  PRMT R15, R12, 0x7710, RZ ;  /* 0x000077100c0f7816 */ /* 0x002fe200000000ff */
[----:B-----5:R2:W-:Y:S01]  /*70500*/  STG.E.64 desc[UR8][R4.64+0x20], R22 ;  /* 0x0000201604007986 */ /* 0x0205e2000c101b08 */
[----:B------:R-:W-:-:S03]  /*70510*/  ISETP.GT.U32.AND P0, PT, R187, R54, PT ;  /* 0x00000036bb00720c */ /* 0x000fc60003f04070 */
[----:B------:R2:W-:Y:S01]  /*70520*/  STG.E.64 desc[UR8][R4.64+0x28], R24 ;  /* 0x0000281804007986 */ /* 0x0005e2000c101b08 */
        /* <DEDUP_REMOVED lines=15> */
.L_x_1365:
[----:B--2---:R-:W-:Y:S05]  /*70620*/  BSYNC.RECONVERGENT B1 ;  /* 0x0000000000017941 */ /* 0x004fea0003800200 */
.L_x_1364:
[----:B------:R-:W-:Y:S05]  /*70630*/  BRA `(.L_x_1369) ;  /* 0x00000000009c7947 */ /* 0x000fea0003800000 */
.L_x_1359:
[----:B------:R-:W-:Y:S01]  /*70640*/  ISETP.NE.U32.AND P1, PT, R6, RZ, PT ;  /* 0x000000ff0600720c */ /* 0x000fe20003f25070 */
[----:B------:R-:W-:Y:S03]  /*70650*/  BSSY.RECONVERGENT B1, `(.L_x_1370) ;  /* 0x0000014000017945 */ /* 0x000fe60003800200 */
[----:B------:R-:W-:-:S13]  /*70660*/  ISETP.NE.AND.EX P1, PT, R7, RZ, PT, P1 ;  /* 0x000000ff0700720c */ /* 0x000fda0003f25310 */
[----:B------:R-:W-:Y:S05]  /*70670*/  @!P1 BRA `(.L_x_1371) ;  /* 0x0000000000449947 */ /* 0x000fea0003800000 */
[----:B------:R-:W2:Y:S01]  /*70680*/  LDL.LU R22, [R1+0x4b8] ;  /* 0x0004b80001167983 */ /* 0x000ea20000300800 */
[----:B------:R-:W0:Y:S01]  /*70690*/  LDCU.128 UR4, c[0x0][0x390] ;  /* 0x00007200ff0477ac */ /* 0x000e220008000c00 */
[----:B------:R-:W-:Y:S02]  /*706a0*/  PRMT R65, R64, 0x7604, R65 ;  /* 0x0000760440417816 */ /* 0x000fe40000000041 */
[C---:B0-----:R-:W-:Y:S02]  /*706b0*/  LEA R6, P1, R24.reuse, UR4, 0x2 ;  /* 0x0000000418067c11 */ /* 0x041fe4000f8210ff */
        /* <DEDUP_REMOVED lines=13> */
.L_x_1371:
[----:B------:R-:W-:Y:S05]  /*70790*/  BSYNC.RECONVERGENT B1 ;  /* 0x0000000000017941 */ /* 0x000fea0003800200 */
.L_x_1370:
[----:B------:R-:W-:Y:S05]  /*707a0*/  @!P0 BRA `(.L_x_1369) ;  /* 0x0000000000408947 */ /* 0x000fea0003800000 */
[----:B------:R-:W0:Y:S01]  /*707b0*/  LDCU.128 UR4, c[0x0][0x390] ;  /* 0x00007200ff0477ac */ /* 0x000e220008000c00 */
[----:B------:R-:W-:Y:S02]  /*707c0*/  PRMT R113, R112, 0x7604, R113 ;  /* 0x0000760470717816 */ /* 0x000fe40000000071 */
[C---:B0-----:R-:W-:Y:S02]  /*707d0*/  LEA R4, P0, R60.reuse, UR4, 0x2 ;  /* 0x000000043c047c11 */ /* 0x041fe4000f8010ff */
[C---:B------:R-:W-:Y:S02]  /*707e0*/  LEA R2, P1, R60.reuse, UR6, 0x6 ;  /* 0x000000063c027c11 */ /* 0x040fe4000f8230ff */
        /* <DEDUP_REMOVED lines=12> */
.L_x_1369:
[----:B------:R-:W-:Y:S05]  /*708b0*/  BSYNC.RECONVERGENT B0 ;  /* 0x0000000000007941 */ /* 0x000fea0003800200 */
.L_x_1358:
[----:B012---:R-:W0:Y:S02]  /*708c0*/  S2R R2, SR_TID.X ;  /* 0x0000000000027919 */ /* 0x007e240000002100 */
[----:B0-----:R-:W-:-:S13]  /*708d0*/  ISETP.NE.AND P0, PT, R2, 0xff, PT ;  /* 0x000000ff0200780c */ /* 0x001fda0003f05270 */
[----:B------:R-:W-:Y:S05]  /*708e0*/  @P0 EXIT ;  /* 0x000000000000094d */ /* 0x000fea0003800000 */
[----:B------:R-:W0:Y:S01]  /*708f0*/  LDC.64 R4, c[0x0][0x3a0] ;  /* 0x0000e800ff047b82 */ /* 0x000e220000000a00 */
[----:B------:R-:W-:-:S04]  /*70900*/  ISETP.NE.U32.AND P0, PT, R0, 0x200, PT ;  /* 0x000002000000780c */ /* 0x000fc80003f05070 */
[----:B------:R-:W-:-:S13]  /*70910*/  ISETP.NE.AND.EX P0, PT, R108, RZ, PT, P0 ;  /* 0x000000ff6c00720c */ /* 0x000fda0003f05300 */
[----:B------:R-:W-:Y:S05]  /*70920*/  @P0 BRA `(.L_x_1372) ;  /* 0x0000000000480947 */ /* 0x000fea0003800000 */
[----:B------:R-:W1:Y:S08]  /*70930*/  LDC.64 R6, c[0x0][0x390] ;  /* 0x0000e400ff067b82 */ /* 0x000e700000000a00 */
[----:B------:R-:W2:Y:S01]  /*70940*/  LDC.64 R2, c[0x0][0x398] ;  /* 0x0000e600ff027b82 */ /* 0x000ea20000000a00 */
[----:B-1----:R-:W-:-:S04]  /*70950*/  LEA R6, P0, R187, R6, 0x2 ;  /* 0x00000006bb067211 */ /* 0x002fc800078010ff */
[C---:B------:R-:W-:Y:S02]  /*70960*/  LEA.HI.X R7, R187.reuse, R7, R189, 0x2, P0 ;  /* 0x00000007bb077211 */ /* 0x040fe400000f14bd */
[----:B--2---:R-:W-:-:S03]  /*70970*/  LEA R2, P1, R187, R2, 0x6 ;  /* 0x00000002bb027211 */ /* 0x004fc600078230ff */
[----:B------:R1:W-:Y:S01]  /*70980*/  STG.E desc[UR8][R6.64], R63 ;  /* 0x0000003f06007986 */ /* 0x0003e2000c101908 */
[C---:B------:R-:W-:Y:S02]  /*70990*/  LEA.HI.X R3, R187.reuse, R3, R189, 0x6, P1 ;  /* 0x00000003bb037211 */ /* 0x040fe400008f34bd */
[----:B------:R-:W-:-:S03]  /*709a0*/  IADD3 R187, P0, PT, R187, 0x1, RZ ;  /* 0x00000001bbbb7810 */ /* 0x000fc60007f1e0ff */
[----:B------:R1:W-:Y:S02]  /*709b0*/  STG.E.64 desc[UR8][R2.64], R136 ;  /* 0x0000008802007986 */ /* 0x0003e4000c101b08 */
[----:B------:R-:W-:Y:S02]  /*709c0*/  IMAD.X R189, RZ, RZ, R189, P0 ;  /* 0x000000ffffbd7224 */ /* 0x000fe400000e06bd */
        /* <DEDUP_REMOVED lines=8> */
.L_x_1372:
[----:B------:R-:W-:-:S05]  /*70a50*/  IMAD.MOV.U32 R188, RZ, RZ, R187 ;  /* 0x000000ffffbc7224 */ /* 0x000fca00078e00bb */
[----:B0-----:R-:W-:Y:S01]  /*70a60*/  STG.E.64 desc[UR8][R4.64], R188 ;  /* 0x000000bc04007986 */ /* 0x001fe2000c101b08 */
[----:B------:R-:W-:Y:S05]  /*70a70*/  EXIT ;  /* 0x000000000000794d */ /* 0x000fea0003800000 */
.L_x_1116:
[----:B0-----:R-:W0:Y:S01]  /*70a80*/  LDC.64 R4, c[0x0][0x380] ;  /* 0x0000e000ff047b82 */ /* 0x001e220000000a00 */
[----:B------:R-:W1:Y:S07]  /*70a90*/  S2R R81, SR_TID.X ;  /* 0x0000000000517919 */ /* 0x000e6e0000002100 */
[----:B------:R-:W2:Y:S01]  /*70aa0*/  LDC.64 R6, c[0x0][0x388] ;  /* 0x0000e200ff067b82 */ /* 0x000ea20000000a00 */
[----:B0-----:R-:W-:-:S05]  /*70ab0*/  IMAD.WIDE.U32 R8, R139, 0x800, R4 ;  /* 0x000008008b087825 */ /* 0x001fca00078e0004 */
[----:B------:R-:W3:Y:S01]  /*70ac0*/  LDG.E.CONSTANT R11, desc[UR8][R8.64] ;  /* 0x00000008080b7981 */ /* 0x000ee2000c1e9900 */
[----:B--2---:R-:W-:Y:S01]  /*70ad0*/  IMAD.WIDE.U32 R6, R139, 0x8000, R6 ;  /* 0x000080008b067825 */ /* 0x004fe200078e0006 */
[----:B-1----:R-:W-:-:S03]  /*70ae0*/  LOP3.LUT R4, R81, 0x1f, RZ, 0xc0, !PT ;  /* 0x0000001f51047812 */ /* 0x002fc600078ec0ff */
[----:B------:R-:W-:Y:S01]  /*70af0*/  IMAD.SHL.U32 R19, R81, 0x2, RZ ;  /* 0x0000000251137824 */ /* 0x000fe200078e00ff */
[----:B------:R-:W2:Y:S04]  /*70b00*/  LDG.E.64.CONSTANT R16, desc[UR8][R6.64+0x30] ;  /* 0x0000300806107981 */ /* 0x000ea8000c1e9b00 */
[----:B------:R-:W-:Y:S01]  /*70b10*/  LOP3.LUT R49, R4, 0x7c0, R19, 0xf8, !PT ;  /* 0x000007c004317812 */ /* 0x000fe200078ef813 */
[----:B------:R-:W-:Y:S01]  /*70b20*/  IMAD.MOV.U32 R131, RZ, RZ, RZ ;  /* 0x000000ffff837224 */ /* 0x000fe200078e00ff */
[----:B------:R-:W4:Y:S02]  /*70b30*/  LDG.E.64.CONSTANT R78, desc[UR8][R6.64] ;  /* 0x00000008064e7981 */ /* 0x000f24000c1e9b00 */
[C---:B------:R-:W-:Y:S01]  /*70b40*/  ISETP.GE.U32.AND P0, PT, R49.reuse, R0, PT ;  /* 0x000000003100720c */ /* 0x040fe20003f06070 */
[C---:B------:R-:W-:Y:S01]  /*70b50*/  VIADD R5, R49.reuse, 0x20 ;  /* 0x0000002031057836 */ /* 0x040fe20000000000 */
[----:B------:R-:W-:Y:S01]  /*70b60*/  LEA R4, P2, R49, R8, 0x2 ;  /* 0x0000000831047211 */ /* 0x000fe200078410ff */
[----:B------:R-:W5:Y:S03]  /*70b70*/  LDG.E.64.CONSTANT R84, desc[UR8][R6.64+0x8] ;  /* 0x0000080806547981 */ /* 0x000f66000c1e9b00 */
[----:B------:R-:W-:Y:S01]  /*70b80*/  ISETP.GE.U32.AND P1, PT, R5, R0, PT ;  /* 0x000000000500720c */ /* 0x000fe20003f26070 */
[----:B------:R-:W-:Y:S01]  /*70b90*/  IMAD.X R5, RZ, RZ, R9, P2 ;  /* 0x000000ffff057224 */ /* 0x000fe200010e0609 */
[----:B------:R-:W5:Y:S04]  /*70ba0*/  LDG.E.64.CONSTANT R74, desc[UR8][R6.64+0x10] ;  /* 0x00001008064a7981 */ /* 0x000f68000c1e9b00 */
[----:B------:R-:W5:Y:S04]  /*70bb0*/  LDG.E.64.CONSTANT R76, desc[UR8][R6.64+0x18] ;  /* 0x00001808064c7981 */ /* 0x000f68000c1e9b00 */
[----:B------:R-:W5:Y:S04]  /*70bc0*/  LDG.E.64.CONSTANT R20, desc[UR8][R6.64+0x20] ;  /* 0x0000200806147981 */ /* 0x000f68000c1e9b00 */
[----:B------:R-:W5:Y:S04]  /*70bd0*/  LDG.E.64.CONSTANT R72, desc[UR8][R6.64+0x28] ;  /* 0x0000280806487981 */ /* 0x000f68000c1e9b00 */
[----:B------:R-:W5:Y:S01]  /*70be0*/  LDG.E.64.CONSTANT R14, desc[UR8][R6.64+0x38] ;  /* 0x00003808060e7981 */ /* 0x000f62000c1e9b00 */
[----:B---3--:R-:W-:-:S03]  /*70bf0*/  IMAD.MOV.U32 R10, RZ, RZ, R11 ;  /* 0x000000ffff0a7224 */ /* 0x008fc600078e000b */
[----:B------:R-:W3:Y:S04]  /*70c00*/  @!P0 LDG.E.CONSTANT R11, desc[UR8][R4.64] ;  /* 0x00000008040b8981 */ /* 0x000ee8000c1e9900 */
[----:B------:R0:W3:Y:S01]  /*70c10*/  @!P1 LDG.E.CONSTANT R10, desc[UR8][R4.64+0x80] ;  /* 0x00008008040a9981 */ /* 0x0000e2000c1e9900 */
[----:B------:R-:W-:-:S13]  /*70c20*/  ISETP.NE.AND P1, PT, R81, RZ, PT ;  /* 0x000000ff5100720c */ /* 0x000fda0003f25270 */
[----:B------:R2:W3:Y:S01]  /*70c30*/  @!P1 LDG.E.CONSTANT R131, desc[UR8][R8.64+-0x4] ;  /* 0xfffffc0808839981 */ /* 0x0004e2000c1e9900 */
[----:B0-----:R-:W0:Y:S01]  /*70c40*/  S2R R5, SR_CgaCtaId ;  /* 0x0000000000057919 */ /* 0x001e220000008800 */
[----:B------:R-:W1:Y:S01]  /*70c50*/  S2R R119, SR_LANEID ;  /* 0x0000000000777919 */ /* 0x000e620000000000 */
[----:B------:R-:W-:Y:S02]  /*70c60*/  MOV R18, 0x400 ;  /* 0x0000040000127802 */ /* 0x000fe40000000f00 */
[----:B------:R-:W-:Y:S01]  /*70c70*/  LOP3.LUT R4, R19, 0x7c0, RZ, 0xc0, !PT ;  /* 0x000007c013047812 */ /* 0x000fe200078ec0ff */
[----:B------:R-:W-:Y:S01]  /*70c80*/  STL [R1+0x39c], RZ ;  /* 0x00039cff01007387 */ /* 0x000fe20000100800 */
[----:B--2---:R-:W-:-:S03]  /*70c90*/  PRMT R8, R16, 0x7610, R8 ;  /* 0x0000761010087816 */ /* 0x004fc60000000008 */
[----:B------:R-:W-:Y:S04]  /*70ca0*/  STL.64 [R1+0x3a0], RZ ;  /* 0x0003a0ff01007387 */ /* 0x000fe80000100a00 */
[----:B------:R-:W-:Y:S01]  /*70cb0*/  STL.U8 [R1+0x368], RZ ;  /* 0x000368ff01007387 */ /* 0x000fe20000100000 */
[----:B0-----:R-:W-:Y:S01]  /*70cc0*/  LEA R18, R5, R18, 0x18 ;  /* 0x0000001205127211 */ /* 0x001fe200078ec0ff */
[----:B-1----:R-:W-:-:S04]  /*70cd0*/  IMAD.IADD R99, R4, 0x1, R119 ;  /* 0x0000000104637824 */ /* 0x002fc800078e0277 */
[C---:B------:R-:W-:Y:S02]  /*70ce0*/  IMAD R120, R99.reuse, 0x4, R18 ;  /* 0x0000000463787824 */ /* 0x040fe400078e0212 */
[C---:B------:R-:W-:Y:S02]  /*70cf0*/  IMAD.IADD R13, R99.reuse, 0x1, R119 ;  /* 0x00000001630d7824 */ /* 0x040fe400078e0277 */
[----:B------:R-:W-:Y:S01]  /*70d00*/  IMAD R22, R99, 0x3c, R120 ;  /* 0x0000003c63167824 */ /* 0x000fe200078e0278 */
[----:B------:R-:W-:Y:S01]  /*70d10*/  STL [R1+0x3e4], RZ ;  /* 0x0003e4ff01007387 */ /* 0x000fe20000100800 */
[----:B------:R-:W-:Y:S01]  /*70d20*/  IMAD R5, R139, -0x200, R12 ;  /* 0xfffffe008b057824 */ /* 0x000fe200078e020c */
[----:B------:R-:W-:Y:S02]  /*70d30*/  SHF.R.U64 R12, R16, 0x8, R17 ;  /* 0x00000008100c7819 */ /* 0x000fe40000001211 */
[----:B------:R-:W-:Y:S04]  /*70d40*/  STL.64 [R1+0x3e8], RZ ;  /* 0x0003e8ff01007387 */ /* 0x000fe80000100a00 */
[----:B------:R-:W-:Y:S01]  /*70d50*/  STL.U8 [R1+0x3b0], RZ ;  /* 0x0003b0ff01007387 */ /* 0x000fe20000100000 */
[----:B------:R-:W-:-:S02]  /*70d60*/  LEA R48, P2, R49, R6, 0x6 ;  /* 0x0000000631307211 */ /* 0x000fc400078430ff */
[----:B------:R-:W-:Y:S02]  /*70d70*/  LOP3.LUT R4, R49, 0x20, RZ, 0xfc, !PT ;  /* 0x0000002031047812 */ /* 0x000fe400078efcff */
[--C-:B----4-:R-:W-:Y:S01]  /*70d80*/  SHF.R.U32.HI R6, RZ, 0x18, R79.reuse ;  /* 0x00000018ff067819 */ /* 0x110fe2000001164f */
[----:B------:R-:W-:Y:S01]  /*70d90*/  BSSY.RECONVERGENT B0, `(.L_x_1373) ;  /* 0x000009c000007945 */ /* 0x000fe20003800200 */
[--C-:B------:R-:W-:Y:S02]  /*70da0*/  SHF.R.U32.HI R9, RZ, 0x10, R79.reuse ;  /* 0x00000010ff097819 */ /* 0x100fe4000001164f */
[--C-:B------:R-:W-:Y:S02]  /*70db0*/  SHF.R.U32.HI R92, RZ, 0x8, R79.reuse ;  /* 0x00000008ff5c7819 */ /* 0x100fe4000001164f */
[C-C-:B------:R-:W-:Y:S02]  /*70dc0*/  SHF.R.U64 R90, R78.reuse, 0x18, R79.reuse ;  /* 0x000000184e5a7819 */ /* 0x140fe4000000124f */
[----:B------:R-:W-:-:S02]  /*70dd0*/  SHF.R.U64 R87, R78, 0x10, R79 ;  /* 0x000000104e577819 */ /* 0x000fc4000000124f */
[----:B------:R-:W-:Y:S02]  /*70de0*/  SHF.R.U64 R83, R78, 0x8, R79 ;  /* 0x000000084e537819 */ /* 0x000fe4000000124f */
[--C-:B-----5:R-:W-:Y:S02]  /*70df0*/  SHF.R.U32.HI R105, RZ, 0x18, R85.reuse ;  /* 0x00000018ff697819 */ /* 0x120fe40000011655 */
[--C-:B------:R-:W-:Y:S02]  /*70e00*/  SHF.R.U32.HI R104, RZ, 0x10, R85.reuse ;  /* 0x00000010ff687819 */ /* 0x100fe40000011655 */
[--C-:B------:R-:W-:Y:S02]  /*70e10*/  SHF.R.U32.HI R103, RZ, 0x8, R85.reuse ;  /* 0x00000008ff677819 */ /* 0x100fe40000011655 */
[C-C-:B------:R-:W-:Y:S02]  /*70e20*/  SHF.R.U64 R102, R84.reuse, 0x18, R85.reuse ;  /* 0x0000001854667819 */ /* 0x140fe40000001255 */
[----:B------:R-:W-:-:S02]  /*70e30*/  SHF.R.U64 R101, R84, 0x10, R85 ;  /* 0x0000001054657819 */ /* 0x000fc40000001255 */
[----:B------:R-:W-:Y:S02]  /*70e40*/  SHF.R.U64 R100, R84, 0x8, R85 ;  /* 0x0000000854647819 */ /* 0x000fe40000001255 */
[--C-:B------:R-:W-:Y:S02]  /*70e50*/  SHF.R.U32.HI R98, RZ, 0x18, R75.reuse ;  /* 0x00000018ff627819 */ /* 0x100fe4000001164b */
        /* <DEDUP_REMOVED lines=22> */
[----:B------:R-:W-:Y:S01]  /*70fc0*/  SHF.R.U64 R113, R72, 0x8, R73 ;  /* 0x0000000848717819 */ /* 0x000fe20000001249 */
[----:B------:R-:W-:Y:S01]  /*70fd0*/  IMAD.X R49, RZ, RZ, R7, P2 ;  /* 0x000000ffff317224 */ /* 0x000fe200010e0607 */
[----:B------:R-:W-:Y:S01]  /*70fe0*/  ISETP.GE.U32.AND P1, PT, R4, R5, PT ;  /* 0x000000050400720c */ /* 0x000fe20003f26070 */
[----:B------:R-:W-:Y:S01]  /*70ff0*/  IMAD.MOV.U32 R4, RZ, RZ, R14 ;  /* 0x000000ffff047224 */ /* 0x000fe200078e000e */
[C---:B------:R-:W-:Y:S01]  /*71000*/  PRMT R26, R21.reuse, 0x7610, R26 ;  /* 0x00007610151a7816 */ /* 0x040fe2000000001a */
[----:B------:R-:W-:Y:S01]  /*71010*/  IMAD.MOV.U32 R5, RZ, RZ, R15 ;  /* 0x000000ffff057224 */ /* 0x000fe200078e000f */
[----:B------:R-:W-:Y:S01]  /*71020*/  PRMT R68, R21, 0x7610, R68 ;  /* 0x0000761015447816 */ /* 0x000fe20000000044 */
[----:B------:R-:W-:Y:S01]  /*71030*/  IMAD.MOV.U32 R21, RZ, RZ, R17 ;  /* 0x000000ffff157224 */ /* 0x000fe200078e0011 */
[C---:B------:R-:W-:Y:S02]  /*71040*/  PRMT R23, R20.reuse, 0x7610, R23 ;  /* 0x0000761014177816 */ /* 0x040fe40000000017 */
[----:B------:R-:W-:-:S02]  /*71050*/  PRMT R63, R20, 0x7610, R63 ;  /* 0x00007610143f7816 */ /* 0x000fc4000000003f */
[C---:B------:R-:W-:Y:S02]  /*71060*/  PRMT R27, R72.reuse, 0x7610, R27 ;  /* 0x00007610481b7816 */ /* 0x040fe4000000001b */
        /* <DEDUP_REMOVED lines=35> */
[----:B---3--:R0:W-:Y:S04]  /*712a0*/  STS [R120], R11 ;  /* 0x0000000b78007388 */ /* 0x0081e80000000800 */
[----:B------:R1:W-:Y:S01]  /*712b0*/  STS [R120+0x80], R10 ;  /* 0x0000800a78007388 */ /* 0x0003e20000000800 */
[----:B0-----:R-:W-:Y:S01]  /*712c0*/  PRMT R11, R16, 0x7610, R11 ;  /* 0x00007610100b7816 */ /* 0x001fe2000000000b */
[----:B-1----:R-:W-:-:S04]  /*712d0*/  IMAD R120, R119, 0x4, R120 ;  /* 0x0000000477787824 */ /* 0x002fc800078e0278 */
[----:B------:R-:W-:Y:S01]  /*712e0*/  IMAD R16, R13, 0x3c, R120 ;  /* 0x0000003c0d107824 */ /* 0x000fe200078e0278 */
[----:B------:R-:W-:Y:S01]  /*712f0*/  NOP ;  /* 0x0000000000007918 */ /* 0x000fe20000000000 */
[----:B------:R-:W0:Y:S04]  /*71300*/  LDS.64 R120, [R120] ;  /* 0x0000000078787984 */ /* 0x000e280000000a00 */
[----:B------:R1:W-:Y:S01]  /*71310*/  STL [R1+0x658], R131 ;  /* 0x0006588301007387 */ /* 0x0003e20000100800 */
        /* <DEDUP_REMOVED lines=8> */
[----:B0-----:R1:W-:Y:S01]  /*713a0*/  STL.64 [R1+0x550], R120 ;  /* 0x0005507801007387 */ /* 0x0013e20000100a00 */
[----:B------:R-:W-:-:S02]  /*713b0*/  PRMT R52, R116, 0x7610, R52 ;  /* 0x0000761074347816 */ /* 0x000fc40000000034 */
[----:B------:R-:W-:Y:S02]  /*713c0*/  PRMT R33, R115, 0x7610, R33 ;  /* 0x0000761073217816 */ /* 0x000fe40000000021 */
[----:B------:R-:W-:Y:S02]  /*713d0*/  PRMT R32, R114, 0x7610, R32 ;  /* 0x0000761072207816 */ /* 0x000fe40000000020 */
[----:B------:R-:W-:Y:S02]  /*713e0*/  PRMT R31, R113, 0x7610, R31 ;  /* 0x00007610711f7816 */ /* 0x000fe4000000001f */
[----:B------:R-:W-:Y:S01]  /*713f0*/  PRMT R99, R12, 0x7610, R99 ;  /* 0x000076100c637816 */ /* 0x000fe20000000063 */
[----:B------:R-:W-:Y:S06]  /*71400*/  BAR.SYNC.DEFER_BLOCKING 0x0 ;  /* 0x0000000000007b1d */ /* 0x000fec0000010000 */
[----:B------:R-:W-:Y:S05]  /*71410*/  @P0 BRA `(.L_x_1374) ;  /* 0x0000000000cc0947 */ /* 0x000fea0003800000 */
[----:B-1----:R-:W2:Y:S04]  /*71420*/  LDG.E.64.CONSTANT R120, desc[UR8][R48.64+0x30] ;  /* 0x0000300830787981 */ /* 0x002ea8000c1e9b00 */
[----:B------:R-:W3:Y:S04]  /*71430*/  LDG.E.64.CONSTANT R12, desc[UR8][R48.64+0x20] ;  /* 0x00002008300c7981 */ /* 0x000ee8000c1e9b00 */
[----:B------:R-:W4:Y:S04]  /*71440*/  LDG.E.64.CONSTANT R118, desc[UR8][R48.64+0x28] ;  /* 0x0000280830767981 */ /* 0x000f28000c1e9b00 */
[----:B------:R-:W4:Y:S04]  /*71450*/  LDG.E.64.CONSTANT R78, desc[UR8][R48.64] ;  /* 0x00000008304e7981 */ /* 0x000f28000c1e9b00 */
[----:B------:R-:W4:Y:S04]  /*71460*/  LDG.E.64.CONSTANT R84, desc[UR8][R48.64+0x8] ;  /* 0x0000080830547981 */ /* 0x000f28000c1e9b00 */
[----:B------:R-:W4:Y:S04]  /*71470*/  LDG.E.64.CONSTANT R74, desc[UR8][R48.64+0x10] ;  /* 0x00001008304a7981 */ /* 0x000f28000c1e9b00 */
[----:B------:R-:W4:Y:S04]  /*71480*/  LDG.E.64.CONSTANT R76, desc[UR8][R48.64+0x18] ;  /* 0x00001808304c7981 */ /* 0x000f28000c1e9b00 */
[----:B------:R0:W5:Y:S01]  /*71490*/  LDG.E.64.CONSTANT R4, desc[UR8][R48.64+0x38] ;  /* 0x0000380830047981 */ /* 0x000162000c1e9b00 */
[----:B--2---:R-:W-:Y:S01]  /*714a0*/  IMAD.MOV.U32 R17, RZ, RZ, R121 ;  /* 0x000000ffff117224 */ /* 0x004fe200078e0079 */
[----:B------:R-:W-:-:S02]  /*714b0*/  PRMT R11, R120, 0x7610, R11 ;  /* 0x00007610780b7816 */ /* 0x000fc4000000000b */
        /* <DEDUP_REMOVED lines=10> */
[--C-:B------:R-:W-:Y:S02]  /*71560*/  SHF.R.U64 R90, R78, 0x18, R79.reuse ;  /* 0x000000184e5a7819 */ /* 0x100fe4000000124f */
[----:B------:R-:W-:-:S02]  /*71570*/  SHF.R.U32.HI R92, RZ, 0x8, R79 ;  /* 0x00000008ff5c7819 */ /* 0x000fc4000001164f */
[--C-:B------:R-:W-:Y:S02]  /*71580*/  SHF.R.U32.HI R9, RZ, 0x10, R79.reuse ;  /* 0x00000010ff097819 */ /* 0x100fe4000001164f */
[----:B------:R-:W-:Y:S02]  /*71590*/  SHF.R.U32.HI R10, RZ, 0x18, R79 ;  /* 0x00000018ff0a7819 */ /* 0x000fe4000001164f */
        /* <DEDUP_REMOVED lines=27> */
.L_x_1374:
[----:B------:R-:W-:Y:S05]  /*71750*/  BSYNC.RECONVERGENT B0 ;  /* 0x0000000000007941 */ /* 0x000fea0003800200 */
.L_x_1373:
[----:B------:R-:W-:Y:S04]  /*71760*/  BSSY.RECONVERGENT B0, `(.L_x_1375) ;  /* 0x000003b000007945 */ /* 0x000fe80003800200 */
[----:B------:R-:W-:Y:S05]  /*71770*/  @P1 BRA `(.L_x_1376) ;  /* 0x0000000000e41947 */ /* 0x000fea0003800000 */
[----:B------:R-:W2:Y:S04]  /*71780*/  LDG.E.64.CONSTANT R30, desc[UR8][R48.64+0x820] ;  /* 0x00082008301e7981 */ /* 0x000ea8000c1e9b00 */
[----:B------:R-:W3:Y:S04]  /*71790*/  LDG.E.64.CONSTANT R24, desc[UR8][R48.64+0x800] ;  /* 0x0008000830187981 */ /* 0x000ee8000c1e9b00 */
[----:B------:R-:W4:Y:S04]  /*717a0*/  LDG.E.64.CONSTANT R26, desc[UR8][R48.64+0x808] ;  /* 0x00080808301a7981 */ /* 0x000f28000c1e9b00 */
[----:B------:R-:W4:Y:S04]  /*717b0*/  LDG.E.64.CONSTANT R28, desc[UR8][R48.64+0x810] ;  /* 0x00081008301c7981 */ /* 0x000f28000c1e9b00 */
[----:B------:R-:W4:Y:S04]  /*717c0*/  LDG.E.64.CONSTANT R20, desc[UR8][R48.64+0x830] ;  /* 0x0008300830147981 */ /* 0x000f28000c1e9b00 */
[----:B------:R-:W4:Y:S04]  /*717d0*/  LDG.E.64.CONSTANT R42, desc[UR8][R48.64+0x818] ;  /* 0x00081808302a7981 */ /* 0x000f28000c1e9b00 */
[----:B-1----:R-:W4:Y:S04]  /*717e0*/  LDG.E.64.CONSTANT R120, desc[UR8][R48.64+0x828] ;  /* 0x0008280830787981 */ /* 0x002f28000c1e9b00 */
[----:B------:R0:W5:Y:S01]  /*717f0*/  LDG.E.64.CONSTANT R14, desc[UR8][R48.64+0x838] ;  /* 0x00083808300e7981 */ /* 0x000162000c1e9b00 */
[----:B--2---:R-:W-:-:S02]  /*71800*/  SHF.R.U64 R13, R30, 0x10, R31 ;  /* 0x000000101e0d7819 */ /* 0x004fc4000000121f */
[----:B------:R-:W-:Y:S02]  /*71810*/  PRMT R23, R30, 0x7610, R23 ;  /* 0x000076101e177816 */ /* 0x000fe40000000017 */
[C-C-:B---3--:R-:W-:Y:S02]  /*71820*/  SHF.R.U64 R45, R24.reuse, 0x8, R25.reuse ;  /* 0x00000008182d7819 */ /* 0x148fe40000001219 */
[C-C-:B------:R-:W-:Y:S02]  /*71830*/  SHF.R.U64 R46, R24.reuse, 0x10, R25.reuse ;  /* 0x00000010182e7819 */ /* 0x140fe40000001219 */
[C-C-:B------:R-:W-:Y:S02]  /*71840*/  SHF.R.U64 R51, R24.reuse, 0x18, R25.reuse ;  /* 0x0000001818337819 */ /* 0x140fe40000001219 */
[----:B------:R-:W-:Y:S02]  /*71850*/  PRMT R44, R24, 0x7610, R44 ;  /* 0x00007610182c7816 */ /* 0x000fe4000000002c */
[----:B------:R-:W-:-:S02]  /*71860*/  SHF.R.U32.HI R59, RZ, 0x8, R25 ;  /* 0x00000008ff3b7819 */ /* 0x000fc40000011619 */
[--C-:B------:R-:W-:Y:S02]  /*71870*/  SHF.R.U32.HI R6, RZ, 0x10, R25.reuse ;  /* 0x00000010ff067819 */ /* 0x100fe40000011619 */
[----:B------:R-:W-:Y:S02]  /*71880*/  SHF.R.U32.HI R7, RZ, 0x18, R25 ;  /* 0x00000018ff077819 */ /* 0x000fe40000011619 */
[----:B------:R-:W-:Y:S02]  /*71890*/  PRMT R50, R25, 0x7610, R50 ;  /* 0x0000761019327816 */ /* 0x000fe40000000032 */
        /* <DEDUP_REMOVED lines=8> */
[----:B------:R-:W-:-:S02]  /*71920*/  SHF.R.U32.HI R40, RZ, 0x8, R29 ;  /* 0x00000008ff287819 */ /* 0x000fc4000001161d */
[--C-:B------:R-:W-:Y:S02]  /*71930*/  SHF.R.U32.HI R41, RZ, 0x10, R29.reuse ;  /* 0x00000010ff297819 */ /* 0x100fe4000001161d */
[----:B------:R-:W-:Y:S02]  /*71940*/  SHF.R.U32.HI R47, RZ, 0x18, R29 ;  /* 0x00000018ff2f7819 */ /* 0x000fe4000001161d */
[----:B------:R-:W-:Y:S02]  /*71950*/  PRMT R39, R29, 0x7610, R39 ;  /* 0x000076101d277816 */ /* 0x000fe40000000027 */
[C-C-:B------:R-:W-:Y:S02]  /*71960*/  SHF.R.U64 R25, R30.reuse, 0x8, R31.reuse ;  /* 0x000000081e197819 */ /* 0x140fe4000000121f */
[----:B------:R-:W-:Y:S02]  /*71970*/  SHF.R.U64 R24, R30, 0x18, R31 ;  /* 0x000000181e187819 */ /* 0x000fe4000000121f */
[----:B------:R-:W-:-:S02]  /*71980*/  SHF.R.U32.HI R69, RZ, 0x8, R27 ;  /* 0x00000008ff457819 */ /* 0x000fc4000001161b */
[--C-:B------:R-:W-:Y:S02]  /*71990*/  SHF.R.U32.HI R70, RZ, 0x10, R27.reuse ;  /* 0x00000010ff467819 */ /* 0x100fe4000001161b */
[----:B------:R-:W-:Y:S02]  /*719a0*/  SHF.R.U32.HI R72, RZ, 0x18, R27 ;  /* 0x00000018ff487819 */ /* 0x000fe4000001161b */
[----:B------:R-:W-:Y:S02]  /*719b0*/  PRMT R60, R27, 0x7610, R60 ;  /* 0x000076101b3c7816 */ /* 0x000fe4000000003c */
[--C-:B------:R-:W-:Y:S02]  /*719c0*/  SHF.R.U32.HI R29, RZ, 0x8, R31.reuse ;  /* 0x00000008ff1d7819 */ /* 0x100fe4000001161f */
[--C-:B------:R-:W-:Y:S02]  /*719d0*/  SHF.R.U32.HI R28, RZ, 0x10, R31.reuse ;  /* 0x00000010ff1c7819 */ /* 0x100fe4000001161f */
[----:B------:R-:W-:-:S02]  /*719e0*/  SHF.R.U32.HI R30, RZ, 0x18, R31 ;  /* 0x00000018ff1e7819 */ /* 0x000fc4000001161f */
[----:B------:R-:W-:Y:S02]  /*719f0*/  PRMT R26, R31, 0x7610, R26 ;  /* 0x000076101f1a7816 */ /* 0x000fe4000000001a */
[C---:B------:R-:W-:Y:S02]  /*71a00*/  SHF.R.U64 R99, R20.reuse, 0x8, R21 ;  /* 0x0000000814637819 */ /* 0x040fe40000001215 */
[----:B------:R-:W-:Y:S02]  /*71a10*/  PRMT R8, R20, 0x7610, R8 ;  /* 0x0000761014087816 */ /* 0x000fe40000000008 */
[C-C-:B------:R-:W-:Y:S02]  /*71a20*/  SHF.R.U64 R53, R42.reuse, 0x8, R43.reuse ;  /* 0x000000082a357819 */ /* 0x140fe4000000122b */
[C-C-:B------:R-:W-:Y:S02]  /*71a30*/  SHF.R.U64 R56, R42.reuse, 0x10, R43.reuse ;  /* 0x000000102a387819 */ /* 0x140fe4000000122b */
[----:B------:R-:W-:-:S02]  /*71a40*/  SHF.R.U64 R58, R42, 0x18, R43 ;  /* 0x000000182a3a7819 */ /* 0x000fc4000000122b */
[--C-:B------:R-:W-:Y:S02]  /*71a50*/  SHF.R.U32.HI R61, RZ, 0x8, R43.reuse ;  /* 0x00000008ff3d7819 */ /* 0x100fe4000001162b */
[--C-:B------:R-:W-:Y:S02]  /*71a60*/  SHF.R.U32.HI R64, RZ, 0x10, R43.reuse ;  /* 0x00000010ff407819 */ /* 0x100fe4000001162b */
[----:B------:R-:W-:Y:S02]  /*71a70*/  SHF.R.U32.HI R66, RZ, 0x18, R43 ;  /* 0x00000018ff427819 */ /* 0x000fe4000001162b */
[C-C-:B------:R-:W-:Y:S02]  /*71a80*/  SHF.R.U64 R31, R120.reuse, 0x8, R121.reuse ;  /* 0x00000008781f7819 */ /* 0x140fe40000001279 */
[C-C-:B------:R-:W-:Y:S02]  /*71a90*/  SHF.R.U64 R32, R120.reuse, 0x10, R121.reuse ;  /* 0x0000001078207819 */ /* 0x140fe40000001279 */
[----:B------:R-:W-:-:S02]  /*71aa0*/  SHF.R.U64 R33, R120, 0x18, R121 ;  /* 0x0000001878217819 */ /* 0x000fc40000001279 */
[----:B------:R-:W-:Y:S02]  /*71ab0*/  PRMT R27, R120, 0x7610, R27 ;  /* 0x00007610781b7816 */ /* 0x000fe4000000001b */
[--C-:B------:R-:W-:Y:S02]  /*71ac0*/  SHF.R.U32.HI R52, RZ, 0x8, R121.reuse ;  /* 0x00000008ff347819 */ /* 0x100fe40000011679 */
[--C-:B------:R-:W-:Y:S02]  /*71ad0*/  SHF.R.U32.HI R54, RZ, 0x10, R121.reuse ;  /* 0x00000010ff367819 */ /* 0x100fe40000011679 */
[----:B------:R-:W-:Y:S02]  /*71ae0*/  SHF.R.U32.HI R57, RZ, 0x18, R121 ;  /* 0x00000018ff397819 */ /* 0x000fe40000011679 */
[----:B------:R-:W-:Y:S02]  /*71af0*/  PRMT R34, R121, 0x7610, R34 ;  /* 0x0000761079227816 */ /* 0x000fe40000000022 */
[----:B0-----:R-:W-:-:S07]  /*71b00*/  PRMT R20, R13, 0x7610, R20 ;  /* 0x000076100d147816 */ /* 0x001fce0000000014 */
.L_x_1376:
[----:B------:R-:W-:Y:S05]  /*71b10*/  BSYNC.RECONVERGENT B0 ;  /* 0x0000000000007941 */ /* 0x000fea0003800200 */
.L_x_1375:
[----:B------:R-:W2:Y:S01]  /*71b20*/  LDL R48, [R1+0x554] ;  /* 0x0005540001307983 */ /* 0x000ea20000100800 */
[----:B------:R-:W-:-:S03]  /*71b30*/  IMAD.MOV.U32 R181, RZ, RZ, R131 ;  /* 0x000000ffffb57224 */ /* 0x000fc600078e0083 */
[----:B------:R-:W3:Y:S01]  /*71b40*/  LDL R182, [R1+0x550] ;  /* 0x0005500001b67983 */ /* 0x000ee20000100800 */
[----:B------:R-:W-:Y:S02]  /*71b50*/  LOP3.LUT R7, R7, 0xffff, RZ, 0xc0, !PT ;  /* 0x0000ffff07077812 */ /* 0x000fe400078ec0ff */
[----:B------:R-:W-:Y:S01]  /*71b60*/  LOP3.LUT R6, R6, 0xffff, RZ, 0xc0, !PT ;  /* 0x0000ffff06067812 */ /* 0x000fe200078ec0ff */
[----:B-----5:R0:W-:Y:S01]  /*71b70*/  STS.64 [R22+0x838], R14 ;  /* 0x0008380e16007388 */ /* 0x0201e20000000a00 */
[----:B------:R-:W-:Y:S02]  /*71b80*/  LOP3.LUT R66, R66, 0xffff, RZ, 0xc0, !PT ;  /* 0x0000ffff42427812 */ /* 0x000fe400078ec0ff */
[----:B------:R-:W-:Y:S02]  /*71b90*/  LOP3.LUT R61, R61, 0xffff, RZ, 0xc0, !PT ;  /* 0x0000ffff3d3d7812 */ /* 0x000fe400078ec0ff */
[----:B------:R-:W-:Y:S02]  /*71ba0*/  LOP3.LUT R58, R58, 0xffff, RZ, 0xc0, !PT ;  /* 0x0000ffff3a3a7812 */ /* 0x000fe400078ec0ff */
[----:B0-----:R-:W-:-:S02]  /*71bb0*/  PRMT R14, R6, 0x3340, R7 ;  /* 0x00003340060e7816 */ /* 0x001fc40000000007 */
[----:B------:R-:W-:Y:S02]  /*71bc0*/  LOP3.LUT R7, R64, 0xffff, RZ, 0xc0, !PT ;  /* 0x0000ffff40077812 */ /* 0x000fe400078ec0ff */
[----:B------:R-:W-:Y:S02]  /*71bd0*/  LOP3.LUT R6, R43, 0xffff, RZ, 0xc0, !PT ;  /* 0x0000ffff2b067812 */ /* 0x000fe400078ec0ff */
[----:B------:R-:W-:Y:S02]  /*71be0*/  PRMT R66, R7, 0x3340, R66 ;  /* 0x0000334007427816 */ /* 0x000fe40000000042 */
[----:B------:R-:W-:Y:S01]  /*71bf0*/  LOP3.LUT R7, R56, 0xffff, RZ, 0xc0, !PT ;  /* 0x0000ffff38077812 */ /* 0x000fe200078ec0ff */
[----:B------:R0:W-:Y:S01]  /*71c00*/  STS.64 [R22+0x38], R4 ;  /* 0x0000380416007388 */ /* 0x0001e20000000a00 */
        /* <DEDUP_REMOVED lines=8> */
[----:B------:R-:W-:Y:S02]  /*71c90*/  LOP3.LUT R100, R100, 0xffff, RZ, 0xc0, !PT ;  /* 0x0000ffff64647812 */ /* 0x000fe400078ec0ff */
[----:B0-----:R-:W-:Y:S01]  /*71ca0*/  LOP3.LUT R5, R84, 0xffff, RZ, 0xc0, !PT ;  /* 0x0000ffff54057812 */ /* 0x001fe200078ec0ff */
[----:B------:R0:W-:Y:S01]  /*71cb0*/  STS [R22+0x834], R21 ;  /* 0x0008341516007388 */ /* 0x0001e20000000800 */
        /* <DEDUP_REMOVED lines=15> */
[----:B0-----:R-:W-:-:S02]  /*71db0*/  PRMT R21, R7, 0x3340, R52 ;  /* 0x0000334007157816 */ /* 0x001fc40000000034 */
[----:B------:R-:W-:Y:S02]  /*71dc0*/  LOP3.LUT R33, R33, 0xffff, RZ, 0xc0, !PT ;  /* 0x0000ffff21217812 */ /* 0x000fe400078ec0ff */
[----:B------:R-:W-:Y:S02]  /*71dd0*/  LOP3.LUT R32, R32, 0xffff, RZ, 0xc0, !PT ;  /* 0x0000ffff20207812 */ /* 0x000fe400078ec0ff */
[----:B------:R-:W-:Y:S02]  /*71de0*/  PRMT R100, R5, 0x3340, R100 ;  /* 0x0000334005647816 */ /* 0x000fe40000000064 */
        /* <DEDUP_REMOVED lines=17> */
[----:B------:R-:W-:-:S05]  /*71f00*/  PRMT R4, R83, 0x5410, R4 ;  /* 0x0000541053047816 */ /* 0x000fca0000000004 */
[----:B------:R0:W-:Y:S02]  /*71f10*/  STS.128 [R22], R4 ;  /* 0x0000000416007388 */ /* 0x0001e40000000c00 */
[----:B0-----:R-:W0:Y:S01]  /*71f20*/  S2R R7, SR_SWINHI ;  /* 0x0000000000077919 */ /* 0x001e220000002f00 */
        /* <DEDUP_REMOVED lines=13> */
[----:B------:R-:W-:Y:S01]  /*72000*/  PRMT R35, R26, 0x3340, R29 ;  /* 0x000033401a237816 */ /* 0x000fe2000000001d */
[----:B------:R4:W-:Y:S01]  /*72010*/  STS [R22+0x34], R17 ;  /* 0x0000341116007388 */ /* 0x0009e20000000800 */
        /* <DEDUP_REMOVED lines=36> */
[----:B----4-:R-:W-:Y:S02]  /*72260*/  LOP3.LUT R17, R70, 0xffff, RZ, 0xc0, !PT ;  /* 0x0000ffff46117812 */ /* 0x010fe400078ec0ff */
        /* <DEDUP_REMOVED lines=17> */
[----:B------:R-:W-:Y:S02]  /*72380*/  MOV R4, R18 ;  /* 0x0000001200047202 */ /* 0x000fe40000000f00 */
[----:B0-----:R-:W-:Y:S02]  /*72390*/  MOV R5, R7 ;  /* 0x0000000700057202 */ /* 0x001fe40000000f00 */
        /* <DEDUP_REMOVED lines=26> */
[----:B------:R-:W-:Y:S02]  /*72540*/  IADD3 R6, P1, PT, R2, 0x498, RZ ;  /* 0x0000049802067810 */ /* 0x000fe40007f3e0ff */
[----:B------:R-:W-:Y:S01]  /*72550*/  IADD3 R4, P0, PT, R4, 0x2a0, RZ ;  /* 0x000002a004047810 */ /* 0x000fe20007f1e0ff */
[----:B------:R0:W-:Y:S01]  /*72560*/  STS.U16 [R22+0x830], R11 ;  /* 0x0008300b16007388 */ /* 0x0001e20000000400 */
[----:B------:R-:W-:Y:S02]  /*72570*/  PRMT R30, R55, 0x5410, R10 ;  /* 0x00005410371e7816 */ /* 0x000fe4000000000a */
[----:B------:R-:W-:Y:S01]  /*72580*/  PRMT R29, R59, 0x5410, R14 ;  /* 0x000054103b1d7816 */ /* 0x000fe2000000000e */
[----:B------:R-:W-:Y:S01]  /*72590*/  IMAD.X R7, RZ, RZ, R3, P1 ;  /* 0x000000ffff077224 */ /* 0x000fe200008e0603 */
        /* <DEDUP_REMOVED lines=13> */
[----:B0-----:R-:W-:Y:S02]  /*72670*/  PRMT R11, R21, 0x5410, R54 ;  /* 0x00005410150b7816 */ /* 0x001fe40000000036 */
[----:B------:R-:W-:Y:S02]  /*72680*/  PRMT R10, R33, 0x5410, R32 ;  /* 0x00005410210a7816 */ /* 0x000fe40000000020 */
[----:B------:R-:W-:Y:S02]  /*72690*/  PRMT R9, R35, 0x5410, R34 ;  /* 0x0000541023097816 */ /* 0x000fe40000000022 */
[----:B------:R-:W-:Y:S01]  /*726a0*/  PRMT R8, R23, 0x5410, R8 ;  /* 0x0000541017087816 */ /* 0x000fe20000000008 */
[----:B------:R-:W-:Y:S02]  /*726b0*/  VIADD R3, R19, 0x1 ;  /* 0x0000000113037836 */ /* 0x000fe40000000000 */
[----:B------:R-:W-:Y:S01]  /*726c0*/  IMAD.X R5, RZ, RZ, R5, P0 ;  /* 0x000000ffff057224 */ /* 0x000fe200000e0605 */
[----:B------:R-:W-:Y:S01]  /*726d0*/  STS.U16 [R22+0x30], R49 ;  /* 0x0000303116007388 */ /* 0x000fe20000000400 */
[----:B------:R-:W-:-:S03]  /*726e0*/  ISETP.EQ.U32.AND P2, PT, R0, R19, PT ;  /* 0x000000130000720c */ /* 0x000fc60003f42070 */
[----:B------:R-:W-:Y:S01]  /*726f0*/  STS.128 [R22+0x10], R24 ;  /* 0x0000101816007388 */ /* 0x000fe20000000c00 */
[----:B------:R-:W-:-:S03]  /*72700*/  ISETP.EQ.U32.AND P1, PT, R0, R3, PT ;  /* 0x000000030000720c */ /* 0x000fc60003f22070 */
[----:B------:R-:W-:Y:S04]  /*72710*/  STS.128 [R22+0x20], R88 ;  /* 0x0000205816007388 */ /* 0x000fe80000000c00 */
[----:B------:R-:W-:Y:S04]  /*72720*/  STS.128 [R22+0x800], R28 ;  /* 0x0008001c16007388 */ /* 0x000fe80000000c00 */
[----:B------:R-:W-:Y:S04]  /*72730*/  STS.128 [R22+0x810], R56 ;  /* 0x0008103816007388 */ /* 0x000fe80000000c00 */
[----:B------:R-:W-:Y:S01]  /*72740*/  STS.128 [R22+0x820], R8 ;  /* 0x0008200816007388 */ /* 0x000fe20000000c00 */
[----:B------:R-:W-:-:S03]  /*72750*/  NOP ;  /* 0x0000000000007918 */ /* 0x000fc60000000000 */
[----:B------:R-:W-:Y:S04]  /*72760*/  STL.128 [R1+0x3f0], R4 ;  /* 0x0003f00401007387 */ /* 0x000fe80000100c00 */
[----:B------:R-:W-:Y:S04]  /*72770*/  LDS.128 R204, [R16] ;  /* 0x0000000010cc7984 */ /* 0x000fe80000000c00 */
[----:B------:R-:W-:Y:S04]  /*72780*/  LDS.128 R196, [R16+0x10] ;  /* 0x0000100010c47984 */ /* 0x000fe80000000c00 */
[----:B------:R-:W-:Y:S04]  /*72790*/  LDS.128 R200, [R16+0x20] ;  /* 0x0000200010c87984 */ /* 0x000fe80000000c00 */
[----:B------:R-:W-:Y:S04]  /*727a0*/  LDS.128 R8, [R16+0x40] ;  /* 0x0000400010087984 */ /* 0x000fe80000000c00 */
[----:B------:R-:W-:Y:S04]  /*727b0*/  LDS.128 R12, [R16+0x50] ;  /* 0x00005000100c7984 */ /* 0x000fe80000000c00 */
[----:B------:R-:W-:Y:S04]  /*727c0*/  LDS R251, [R16+0x34] ;  /* 0x0000340010fb7984 */ /* 0x000fe80000000800 */
[----:B-1----:R-:W-:Y:S04]  /*727d0*/  LDS R131, [R16+0x74] ;  /* 0x0000740010837984 */ /* 0x002fe80000000800 */
[----:B------:R-:W0:Y:S04]  /*727e0*/  LDS.U16 R0, [R16+0x30] ;  /* 0x0000300010007984 */ /* 0x000e280000000400 */
[----:B------:R-:W1:Y:S04]  /*727f0*/  LDS.U16 R2, [R16+0x70] ;  /* 0x0000700010027984 */ /* 0x000e680000000400 */
[----:B------:R-:W-:Y:S04]  /*72800*/  LDS.64 R132, [R16+0x78] ;  /* 0x0000780010847984 */ /* 0x000fe80000000a00 */
[----:B------:R-:W-:Y:S04]  /*72810*/  LDS.64 R208, [R16+0x38] ;  /* 0x0000380010d07984 */ /* 0x000fe80000000a00 */
[----:B------:R-:W-:Y:S01]  /*72820*/  LDS.128 R4, [R16+0x60] ;  /* 0x0000600010047984 */ /* 0x000fe20000000c00 */
[C---:B------:R-:W-:Y:S01]  /*72830*/  IMAD R3, R81.reuse, 0x4, R18 ;  /* 0x0000000451037824 */ /* 0x040fe200078e0212 */
[----:B------:R-:W-:Y:S01]  /*72840*/  BAR.SYNC.DEFER_BLOCKING 0x0 ;  /* 0x0000000000007b1d */ /* 0x000fe20000010000 */
[----:B------:R-:W-:-:S05]  /*72850*/  ISETP.NE.AND P3, PT, R81, RZ, PT ;  /* 0x000000ff5100720c */ /* 0x000fca0003f65270 */
[----:B--2---:R-:W-:Y:S02]  /*72860*/  STS [R3+0x780], R48 ;  /* 0x0007803003007388 */ /* 0x004fe40000000800 */
[----:B------:R-:W-:Y:S06]  /*72870*/  BAR.SYNC.DEFER_BLOCKING 0x0 ;  /* 0x0000000000007b1d */ /* 0x000fec0000010000 */
[----:B------:R-:W2:Y:S01]  /*72880*/  @P3 LDS R181, [R3+0x77c] ;  /* 0x00077c0003b53984 */ /* 0x000ea20000000800 */
[C---:B0-----:R-:W-:Y:S02]  /*72890*/  PRMT R86, R0.reuse, 0x7770, RZ ;  /* 0x0000777000567816 */ /* 0x041fe400000000ff */
[----:B------:R-:W-:-:S02]  /*728a0*/  PRMT R87, R0, 0x7771, RZ ;  /* 0x0000777100577816 */ /* 0x000fc400000000ff */
[C---:B-1----:R-:W-:Y:S02]  /*728b0*/  PRMT R106, R2.reuse, 0x7770, RZ ;  /* 0x00007770026a7816 */ /* 0x042fe400000000ff */
[----:B------:R-:W-:Y:S01]  /*728c0*/  PRMT R107, R2, 0x7771, RZ ;  /* 0x00007771026b7816 */ /* 0x000fe200000000ff */
[----:B------:R-:W-:Y:S01]  /*728d0*/  IMAD.MOV.U32 R20, RZ, RZ, R206 ;  /* 0x000000ffff147224 */ /* 0x000fe200078e00ce */
[----:B---3--:R-:W-:Y:S01]  /*728e0*/  ISETP.NE.AND P0, PT, R182, R48, PT ;  /* 0x00000030b600720c */ /* 0x008fe20003f05270 */
[--C-:B------:R-:W-:Y:S01]  /*728f0*/  IMAD.MOV.U32 R21, RZ, RZ, R207.reuse ;  /* 0x000000ffff157224 */ /* 0x100fe200078e00cf */
[----:B------:R-:W-:Y:S01]  /*72900*/  PRMT R0, R87, 0x7604, R86 ;  /* 0x0000760457007816 */ /* 0x000fe20000000056 */
[----:B------:R-:W-:Y:S01]  /*72910*/  IMAD.MOV.U32 R28, RZ, RZ, R206 ;  /* 0x000000ffff1c7224 */ /* 0x000fe200078e00ce */
[----:B------:R-:W-:Y:S01]  /*72920*/  PRMT R2, R107, 0x7604, R106 ;  /* 0x000076046b027816 */ /* 0x000fe2000000006a */
[----:B------:R-:W-:Y:S02]  /*72930*/  IMAD.MOV.U32 R29, RZ, RZ, R207 ;  /* 0x000000ffff1d7224 */ /* 0x000fe400078e00cf */
[----:B------:R-:W-:-:S02]  /*72940*/  IMAD.MOV.U32 R22, RZ, RZ, R196 ;  /* 0x000000ffff167224 */ /* 0x000fc400078e00c4 */
[--C-:B------:R-:W-:Y:S02]  /*72950*/  IMAD.MOV.U32 R23, RZ, RZ, R197.reuse ;  /* 0x000000ffff177224 */ /* 0x100fe400078e00c5 */
[----:B------:R-:W-:Y:S02]  /*72960*/  IMAD.MOV.U32 R30, RZ, RZ, R196 ;  /* 0x000000ffff1e7224 */ /* 0x000fe400078e00c4 */
[----:B------:R-:W-:Y:S02]  /*72970*/  IMAD.MOV.U32 R31, RZ, RZ, R197 ;  /* 0x000000ffff1f7224 */ /* 0x000fe400078e00c5 */
[--C-:B------:R-:W-:Y:S02]  /*72980*/  IMAD.MOV.U32 R24, RZ, RZ, R198.reuse ;  /* 0x000000ffff187224 */ /* 0x100fe400078e00c6 */
[----:B------:R-:W-:Y:S02]  /*72990*/  IMAD.MOV.U32 R25, RZ, RZ, R199 ;  /* 0x000000ffff197224 */ /* 0x000fe400078e00c7 */
[----:B------:R-:W-:-:S02]  /*729a0*/  IMAD.MOV.U32 R32, RZ, RZ, R198 ;  /* 0x000000ffff207224 */ /* 0x000fc400078e00c6 */
[----:B------:R-:W-:Y:S02]  /*729b0*/  IMAD.MOV.U32 R33, RZ, RZ, R199 ;  /* 0x000000ffff217224 */ /* 0x000fe400078e00c7 */
[--C-:B------:R-:W-:Y:S02]  /*729c0*/  IMAD.MOV.U32 R26, RZ, RZ, R200.reuse ;  /* 0x000000ffff1a7224 */ /* 0x100fe400078e00c8 */
[--C-:B------:R-:W-:Y:S02]  /*729d0*/  IMAD.MOV.U32 R27, RZ, RZ, R201.reuse ;  /* 0x000000ffff1b7224 */ /* 0x100fe400078e00c9 */
[----:B------:R-:W-:Y:S02]  /*729e0*/  IMAD.MOV.U32 R34, RZ, RZ, R200 ;  /* 0x000000ffff227224 */ /* 0x000fe400078e00c8 */
[----:B------:R-:W-:Y:S01]  /*729f0*/  IMAD.MOV.U32 R35, RZ, RZ, R201 ;  /* 0x000000ffff237224 */ /* 0x000fe200078e00c9 */
[----:B------:R-:W-:Y:S01]  /*72a00*/  ISETP.EQ.OR.EX P0, PT, R108, RZ, P0, P1 ;  /* 0x000000ff6c00720c */ /* 0x000fe20000702710 */
[----:B------:R-:W-:Y:S01]  /*72a10*/  STL.128 [R1+0x370], R20 ;  /* 0x0003701401007387 */ /* 0x000fe20000100c00 */
[----:B--2---:R-:W-:-:S02]  /*72a20*/  ISETP.NE.AND P1, PT, R181, R182, PT ;  /* 0x000000b6b500720c */ /* 0x004fc40003f25270 */
[C---:B------:R-:W-:Y:S01]  /*72a30*/  PRMT R36, R10.reuse, 0x7771, RZ ;  /* 0x000077710a247816 */ /* 0x040fe200000000ff */
[----:B------:R0:W-:Y:S01]  /*72a40*/  STL.128 [R1+0x10], R28 ;  /* 0x0000101c01007387 */ /* 0x0001e20000100c00 */
[C---:B------:R-:W-:Y:S02]  /*72a50*/  PRMT R88, R10.reuse, 0x7772, RZ ;  /* 0x000077720a587816 */ /* 0x040fe400000000ff */
[----:B------:R-:W-:Y:S01]  /*72a60*/  PRMT R89, R10, 0x7773, RZ ;  /* 0x000077730a597816 */ /* 0x000fe200000000ff */
[----:B------:R1:W-:Y:S01]  /*72a70*/  STL.128 [R1+0x380], R24 ;  /* 0x0003801801007387 */ /* 0x0003e20000100c00 */
[C---:B------:R-:W-:Y:S02]  /*72a80*/  PRMT R90, R11.reuse, 0x7770, RZ ;  /* 0x000077700b5a7816 */ /* 0x040fe400000000ff */
[C---:B------:R-:W-:Y:S01]  /*72a90*/  PRMT R91, R11.reuse, 0x7771, RZ ;  /* 0x000077710b5b7816 */ /* 0x040fe200000000ff */
[----:B------:R2:W-:Y:S01]  /*72aa0*/  STL.128 [R1+0x20], R32 ;  /* 0x0000202001007387 */ /* 0x0005e20000100c00 */
[----:B------:R-:W-:-:S02]  /*72ab0*/  PRMT R92, R11, 0x7772, RZ ;  /* 0x000077720b5c7816 */ /* 0x000fc400000000ff */
[----:B------:R-:W-:Y:S01]  /*72ac0*/  PRMT R93, R11, 0x7773, RZ ;  /* 0x000077730b5d7816 */ /* 0x000fe200000000ff */
[----:B------:R-:W-:Y:S01]  /*72ad0*/  STL.128 [R1+0x3b0], R8 ;  /* 0x0003b00801007387 */ /* 0x000fe20000100c00 */
[C---:B------:R-:W-:Y:S02]  /*72ae0*/  PRMT R37, R12.reuse, 0x7770, RZ ;  /* 0x000077700c257816 */ /* 0x040fe400000000ff */
[----:B------:R-:W-:Y:S01]  /*72af0*/  PRMT R38, R12, 0x7771, RZ ;  /* 0x000077710c267816 */ /* 0x000fe200000000ff */
[----:B------:R-:W-:Y:S01]  /*72b00*/  STL.128 [R1+0x3c0], R12 ;  /* 0x0003c00c01007387 */ /* 0x000fe20000100c00 */
[C---:B0-----:R-:W-:Y:S02]  /*72b10*/  PRMT R28, R8.reuse, 0x7771, RZ ;  /* 0x00007771081c7816 */ /* 0x041fe400000000ff */
[C---:B------:R-:W-:Y:S01]  /*72b20*/  PRMT R29, R8.reuse, 0x7772, RZ ;  /* 0x00007772081d7816 */ /* 0x040fe200000000ff */
[----:B------:R-:W-:Y:S01]  /*72b30*/  STL.128 [R1+0x3d0], R4 ;  /* 0x0003d00401007387 */ /* 0x000fe20000100c00 */
[----:B-1----:R-:W-:-:S02]  /*72b40*/  PRMT R27, R8, 0x7770, RZ ;  /* 0x00007770081b7816 */ /* 0x002fc400000000ff */
[----:B------:R-:W-:Y:S01]  /*72b50*/  PRMT R30, R8, 0x7773, RZ ;  /* 0x00007773081e7816 */ /* 0x000fe200000000ff */
[----:B------:R-:W-:Y:S01]  /*72b60*/  STL.U16 [R1+0x398], R0 ;  /* 0x0003980001007387 */ /* 0x000fe20000100400 */
[C---:B------:R-:W-:Y:S02]  /*72b70*/  PRMT R31, R9.reuse, 0x7770, RZ ;  /* 0x00007770091f7816 */ /* 0x040fe400000000ff */
[C---:B--2---:R-:W-:Y:S01]  /*72b80*/  PRMT R32, R9.reuse, 0x7771, RZ ;  /* 0x0000777109207816 */ /* 0x044fe200000000ff */
[----:B------:R0:W-:Y:S01]  /*72b90*/  STL.U16 [R1+0x38], R0 ;  /* 0x0000380001007387 */ /* 0x0001e20000100400 */
[C---:B------:R-:W-:Y:S02]  /*72ba0*/  PRMT R33, R9.reuse, 0x7772, RZ ;  /* 0x0000777209217816 */ /* 0x040fe400000000ff */
[----:B------:R-:W-:Y:S01]  /*72bb0*/  PRMT R34, R9, 0x7773, RZ ;  /* 0x0000777309227816 */ /* 0x000fe200000000ff */
[----:B------:R1:W-:Y:S01]  /*72bc0*/  STL.U16 [R1+0x3e0], R2 ;  /* 0x0003e00201007387 */ /* 0x0003e20000100400 */
        /* <DEDUP_REMOVED lines=32> */
[----:B------:R-:W-:Y:S02]  /*72dd0*/  PRMT R22, R201, 0x7773, RZ ;  /* 0x00007773c9167816 */ /* 0x000fe400000000ff */
[----:B------:R-:W-:Y:S02]  /*72de0*/  SEL R135, RZ, 0x1, !P0 ;  /* 0x00000001ff877807 */ /* 0x000fe40004000000 */
[C---:B0-----:R-:W-:Y:S02]  /*72df0*/  PRMT R0, R204.reuse, 0x7771, RZ ;  /* 0x00007771cc007816 */ /* 0x041fe400000000ff */
[C---:B-1----:R-:W-:Y:S02]  /*72e00*/  PRMT R2, R204.reuse, 0x7772, RZ ;  /* 0x00007772cc027816 */ /* 0x042fe400000000ff */
        /* <DEDUP_REMOVED lines=31> */
[----:B------:R-:W-:Y:S02]  /*73000*/  ISETP.EQ.OR.EX P1, PT, R108, RZ, P1, P2 ;  /* 0x000000ff6c00720c */ /* 0x000fe40000f22720 */
[----:B------:R-:W-:Y:S02]  /*73010*/  PRMT R57, R206, 0x7773, RZ ;  /* 0x00007773ce397816 */ /* 0x000fe400000000ff */
[C---:B------:R-:W-:Y:S02]  /*73020*/  PRMT R58, R207.reuse, 0x7770, RZ ;  /* 0x00007770cf3a7816 */ /* 0x040fe400000000ff */
        /* <DEDUP_REMOVED lines=11> */
[----:B------:R-:W-:Y:S02]  /*730e0*/  PRMT R142, R21, 0x7610, R142 ;  /* 0x00007610158e7816 */ /* 0x000fe4000000008e */
[----:B------:R-:W-:Y:S01]  /*730f0*/  PRMT R141, R22, 0x7610, R141 ;  /* 0x00007610168d7816 */ /* 0x000fe2000000008d */
[----:B------:R-:W-:Y:S01]  /*73100*/  IMAD.MOV.U32 R210, RZ, RZ, R135 ;  /* 0x000000ffffd27224 */ /* 0x000fe200078e0087 */
        /* <DEDUP_REMOVED lines=37> */
[----:B------:R-:W-:Y:S02]  /*73360*/  SEL R16, RZ, 0x1, !P1 ;  /* 0x00000001ff107807 */ /* 0x000fe40004800000 */
        /* <DEDUP_REMOVED lines=45> */
[----:B------:R0:W-:Y:S04]  /*73640*/  STL [R1+0x644], R131 ;  /* 0x0006448301007387 */ /* 0x0001e80000100800 */
[----:B------:R0:W-:Y:S04]  /*73650*/  STL.64 [R1+0x4f0], R132 ;  /* 0x0004f08401007387 */ /* 0x0001e80000100a00 */
[----:B------:R0:W-:Y:S04]  /*73660*/  @P3 STL [R1+0x658], R181 ;  /* 0x000658b501003387 */ /* 0x0001e80000100800 */
[----:B------:R0:W-:Y:S04]  /*73670*/  STL.128 [R1+0x3a0], R208 ;  /* 0x0003a0d001007387 */ /* 0x0001e80000100c00 */
[----:B------:R0:W-:Y:S04]  /*73680*/  STL.64 [R1+0x360], R16 ;  /* 0x0003601001007387 */ /* 0x0001e80000100a00 */
[----:B------:R0:W-:Y:S04]  /*73690*/  STL.64 [R1], R16 ;  /* 0x0000001001007387 */ /* 0x0001e80000100a00 */
[----:B------:R0:W-:Y:S04]  /*736a0*/  STL [R1+0x404], R139 ;  /* 0x0004048b01007387 */ /* 0x0001e80000100800 */
[----:B------:R0:W-:Y:S04]  /*736b0*/  STL [R1+0x444], RZ ;  /* 0x000444ff01007387 */ /* 0x0001e80000100800 */
[----:B------:R0:W-:Y:S04]  /*736c0*/  STL.64 [R1+0x448], RZ ;  /* 0x000448ff01007387 */ /* 0x0001e80000100a00 */
[----:B------:R0:W-:Y:S04]  /*736d0*/  STL.U8 [R1+0x410], RZ ;  /* 0x000410ff01007387 */ /* 0x0001e80000100000 */
[----:B------:R0:W-:Y:S04]  /*736e0*/  STL [R1+0x48c], RZ ;  /* 0x00048cff01007387 */ /* 0x0001e80000100800 */
[----:B------:R0:W-:Y:S04]  /*736f0*/  STL.64 [R1+0x490], RZ ;  /* 0x000490ff01007387 */ /* 0x0001e80000100a00 */
[----:B------:R0:W-:Y:S04]  /*73700*/  STL.U8 [R1+0x458], RZ ;  /* 0x000458ff01007387 */ /* 0x0001e80000100000 */
[----:B------:R0:W-:Y:S04]  /*73710*/  STL.64 [R1+0x368], R204 ;  /* 0x000368cc01007387 */ /* 0x0001e80000100a00 */
[----:B------:R0:W-:Y:S04]  /*73720*/  STL.64 [R1+0x8], R204 ;  /* 0x000008cc01007387 */ /* 0x0001e80000100a00 */
[----:B------:R0:W-:Y:S04]  /*73730*/  STL.64 [R1+0x390], R202 ;  /* 0x000390ca01007387 */ /* 0x0001e80000100a00 */
[----:B------:R0:W-:Y:S04]  /*73740*/  STL.64 [R1+0x30], R202 ;  /* 0x000030ca01007387 */ /* 0x0001e80000100a00 */
[----:B------:R0:W-:Y:S04]  /*73750*/  STL [R1+0x39c], R251 ;  /* 0x00039cfb01007387 */ /* 0x0001e80000100800 */
[----:B------:R0:W-:Y:S04]  /*73760*/  STL [R1+0x3c], R251 ;  /* 0x00003cfb01007387 */ /* 0x0001e80000100800 */
[----:B------:R0:W-:Y:S04]  /*73770*/  STL.64 [R1+0x40], R208 ;  /* 0x000040d001007387 */ /* 0x0001e80000100a00 */
        /* <DEDUP_REMOVED lines=102> */
[----:B------:R-:W-:Y:S01]  /*73de0*/  BSSY.RECONVERGENT B0, `(.L_x_1377) ;  /* 0x00000be000007945 */ /* 0x000fe20003800200 */
        /* <DEDUP_REMOVED lines=61> */
.L_x_1380:
[----:B0-----:R-:W-:-:S06]  /*741c0*/  IMAD.IADD R0, R1, 0x1, R4 ;  /* 0x0000000101007824 */ /* 0x001fcc00078e0204 */
[----:B------:R-:W2:Y:S01]  /*741d0*/  LDL.U8 R0, [R0+0x48] ;  /* 0x0000480000007983 */ /* 0x000ea20000100000 */
[----:B------:R-:W-:Y:S02]  /*741e0*/  IMAD.MOV.U32 R2, RZ, RZ, R4 ;  /* 0x000000ffff027224 */ /* 0x000fe400078e0004 */
[----:B------:R-:W-:Y:S01]  /*741f0*/  VIADD R4, R4, 0x1 ;  /* 0x0000000104047836 */ /* 0x000fe20000000000 */
[----:B--2---:R-:W-:-:S13]  /*74200*/  ISETP.NE.AND P2, PT, R0, RZ, PT ;  /* 0x000000ff0000720c */ /* 0x004fda0003f45270 */
[----:B------:R-:W-:Y:S05]  /*74210*/  @P2 BRA `(.L_x_1380) ;  /* 0xfffffffc00e82947 */ /* 0x000fea000383ffff */
[----:B------:R-:W-:Y:S05]  /*74220*/  BSYNC.RECONVERGENT B1 ;  /* 0x0000000000017941 */ /* 0x000fea0003800200 */
.L_x_1379:
[----:B------:R-:W2:Y:S01]  /*74230*/  LDL R3, [R1+0x64c] ;  /* 0x00064c0001037983 */ /* 0x000ea20000100800 */
[----:B------:R-:W-:Y:S01]  /*74240*/  BSSY.RECONVERGENT B1, `(.L_x_1381) ;  /* 0x0000011000017945 */ /* 0x000fe20003800200 */
[----:B------:R-:W-:Y:S01]  /*74250*/  IMAD.MOV.U32 R0, RZ, RZ, R2 ;  /* 0x000000ffff007224 */ /* 0x000fe200078e0002 */
[----:B--2---:R-:W-:-:S13]  /*74260*/  LOP3.LUT P2, RZ, R3, 0xff, RZ, 0xc0, !PT ;  /* 0x000000ff03ff7812 */ /* 0x004fda000784c0ff */
[----:B------:R-:W-:Y:S05]  /*74270*/  @!P2 BRA `(.L_x_1382) ;  /* 0x000000000034a947 */ /* 0x000fea0003800000 */
[----:B------:R-:W-:Y:S01]  /*74280*/  BSSY.RECONVERGENT B2, `(.L_x_1383) ;  /* 0x000000b000027945 */ /* 0x000fe20003800200 */
[----:B------:R-:W-:-:S07]  /*74290*/  IMAD.MOV.U32 R0, RZ, RZ, RZ ;  /* 0x000000ffff007224 */ /* 0x000fce00078e00ff */
.L_x_1384:
        /* <DEDUP_REMOVED lines=10> */
.L_x_1383:
[----:B------:R-:W-:-:S07]  /*74340*/  IMAD.MOV.U32 R0, RZ, RZ, R4 ;  /* 0x000000ffff007224 */ /* 0x000fce00078e0004 */
.L_x_1382:
[----:B------:R-:W-:Y:S05]  /*74350*/  BSYNC.RECONVERGENT B1 ;  /* 0x0000000000017941 */ /* 0x000fea0003800200 */
.L_x_1381:
[----:B------:R-:W-:Y:S01]  /*74360*/  IMAD.IADD R2, R1, 0x1, R0 ;  /* 0x0000000101027824 */ /* 0x000fe200078e0200 */
[----:B------:R-:W-:Y:S01]  /*74370*/  BSSY.RECONVERGENT B1, `(.L_x_1385) ;  /* 0x0000009000017945 */ /* 0x000fe20003800200 */
[----:B------:R-:W-:-:S03]  /*74380*/  IMAD.MOV.U32 R0, RZ, RZ, RZ ;  /* 0x000000ffff007224 */ /* 0x000fc600078e00ff */
[----:B------:R0:W-:Y:S04]  /*74390*/  STL.U8 [R2+0x49], RZ ;  /* 0x000049ff02007387 */ /* 0x0001e80000100000 */
.L_x_1386:
[----:B------:R-:W-:-:S05]  /*743a0*/  IMAD.IADD R3, R1, 0x1, R0 ;  /* 0x0000000101037824 */ /* 0x000fca00078e0200 */
[----:B0-----:R-:W2:Y:S02]  /*743b0*/  LDL.U8 R2, [R3+0x48] ;  /* 0x0000480003027983 */ /* 0x001ea40000100000 */
[----:B--2---:R-:W-:Y:S01]  /*743c0*/  ISETP.NE.AND P2, PT, R2, RZ, PT ;  /* 0x000000ff0200720c */ /* 0x004fe20003f45270 */
[----:B------:R-:W-:Y:S02]  /*743d0*/  IMAD.MOV.U32 R2, RZ, RZ, R0 ;  /* 0x000000ffff027224 */ /* 0x000fe400078e0000 */
[----:B------:R-:W-:-:S10]  /*743e0*/  VIADD R0, R0, 0x1 ;  /* 0x0000000100007836 */ /* 0x000fd40000000000 */
[----:B------:R-:W-:Y:S05]  /*743f0*/  @P2 BRA `(.L_x_1386) ;  /* 0xfffffffc00e82947 */ /* 0x000fea000383ffff */
[----:B------:R-:W-:Y:S05]  /*74400*/  BSYNC.RECONVERGENT B1 ;  /* 0x0000000000017941 */ /* 0x000fea0003800200 */
.L_x_1385:
[----:B------:R-:W2:Y:S01]  /*74410*/  LDL R4, [R1+0x654] ;  /* 0x0006540001047983 */ /* 0x000ea20000100800 */
[----:B------:R-:W-:Y:S01]  /*74420*/  BSSY.RECONVERGENT B1, `(.L_x_1387) ;  /* 0x0000011000017945 */ /* 0x000fe20003800200 */
[----:B------:R-:W-:Y:S01]  /*74430*/  IMAD.MOV.U32 R0, RZ, RZ, R2 ;  /* 0x000000ffff007224 */ /* 0x000fe200078e0002 */
[----:B--2---:R-:W-:-:S13]  /*74440*/  LOP3.LUT P2, RZ, R4, 0xff, RZ, 0xc0, !PT ;  /* 0x000000ff04ff7812 */ /* 0x004fda000784c0ff */
[----:B------:R-:W-:Y:S05]  /*74450*/  @!P2 BRA `(.L_x_1388) ;  /* 0x000000000034a947 */ /* 0x000fea0003800000 */
[----:B------:R-:W-:Y:S01]  /*74460*/  BSSY.RECONVERGENT B2, `(.L_x_1389) ;  /* 0x000000b000027945 */ /* 0x000fe20003800200 */
[----:B------:R-:W-:-:S07]  /*74470*/  IMAD.MOV.U32 R0, RZ, RZ, RZ ;  /* 0x000000ffff007224 */ /* 0x000fce00078e00ff */
.L_x_1390:
        /* <DEDUP_REMOVED lines=10> */
.L_x_1389:
[----:B------:R-:W-:-:S07]  /*74520*/  IMAD.MOV.U32 R0, RZ, RZ, R4 ;  /* 0x000000ffff007224 */ /* 0x000fce00078e0004 */
.L_x_1388:
[----:B------:R-:W-:Y:S05]  /*74530*/  BSYNC.RECONVERGENT B1 ;  /* 0x0000000000017941 */ /* 0x000fea0003800200 */
.L_x_1387:
        /* <DEDUP_REMOVED lines=72> */
.L_x_1378:
[----:B------:R-:W-:Y:S05]  /*749c0*/  BSYNC.RECONVERGENT B0 ;  /* 0x0000000000007941 */ /* 0x000fea0003800200 */
.L_x_1377:
        /* <DEDUP_REMOVED lines=18> */
[----:B------:R-:W-:Y:S01]  /*74af0*/  LOP3.LUT R10, R55, 0xffff, RZ, 0xc0, !PT ;  /* 0x0000ffff370a7812 */ /* 0x000fe200078ec0ff */
[----:B------:R-:W-:Y:S01]  /*74b00*/  IMAD.U32 R14, R3, 0x10000, RZ ;  /* 0x00010000030e7824 */ /* 0x000fe200078e00ff */
[----:B------:R-:W-:Y:S01]  /*74b10*/  LOP3.LUT R26, R57, 0xffff, RZ, 0xc0, !PT ;  /* 0x0000ffff391a7812 */ /* 0x000fe200078ec0ff */
[----:B------:R-:W-:Y:S01]  /*74b20*/  STL.64 [R1+0x350], R24 ;  /* 0x0003501801007387 */ /* 0x000fe20000100a00 */
[----:B0-----:R-:W-:-:S02]  /*74b30*/  PRMT R12, R4, 0x3340, R11 ;  /* 0x00003340040c7816 */ /* 0x001fc4000000000b */
[----:B------:R-:W-:Y:S01]  /*74b40*/  PRMT R11, R6, 0x3340, R5 ;  /* 0x00003340060b7816 */ /* 0x000fe20000000005 */
[----:B------:R-:W-:Y:S01]  /*74b50*/  STL [R1+0x2bc], RZ ;  /* 0x0002bcff01007387 */ /* 0x000fe20000100800 */
[----:B------:R-:W-:Y:S02]  /*74b60*/  PRMT R5, R8, 0x3340, R7 ;  /* 0x0000334008057816 */ /* 0x000fe40000000007 */
[----:B------:R-:W-:Y:S01]  /*74b70*/  LOP3.LUT R13, R4, 0xff, RZ, 0xc0, !PT ;  /* 0x000000ff040d7812 */ /* 0x000fe200078ec0ff */
[----:B------:R-:W-:Y:S01]  /*74b80*/  IMAD.U32 R4, R2, 0x10000, RZ ;  /* 0x0001000002047824 */ /* 0x000fe200078e00ff */
[----:B------:R-:W-:Y:S01]  /*74b90*/  LOP3.LUT R21, R8, 0xff, RZ, 0xc0, !PT ;  /* 0x000000ff08157812 */ /* 0x000fe200078ec0ff */
[----:B------:R-:W-:Y:S01]  /*74ba0*/  IMAD.U32 R8, R0, 0x10000, RZ ;  /* 0x0001000000087824 */ /* 0x000fe200078e00ff */
[----:B------:R-:W-:Y:S01]  /*74bb0*/  PRMT R9, R10, 0x3340, R9 ;  /* 0x000033400a097816 */ /* 0x000fe20000000009 */
[----:B------:R-:W-:Y:S01]  /*74bc0*/  STL.64 [R1+0x2c0], RZ ;  /* 0x0002c0ff01007387 */ /* 0x000fe20000100a00 */
[----:B------:R-:W-:-:S02]  /*74bd0*/  LOP3.LUT R6, R6, 0xff, RZ, 0xc0, !PT ;  /* 0x000000ff06067812 */ /* 0x000fc400078ec0ff */
[----:B------:R-:W-:Y:S01]  /*74be0*/  LOP3.LUT R15, R10, 0xff, RZ, 0xc0, !PT ;  /* 0x000000ff0a0f7812 */ /* 0x000fe200078ec0ff */
[----:B------:R-:W-:Y:S01]  /*74bf0*/  IMAD.U32 R10, R26, 0x10000, RZ ;  /* 0x000100001a0a7824 */ /* 0x000fe200078e00ff */
[----:B------:R-:W-:Y:S01]  /*74c00*/  PRMT R6, R31, 0x7604, R6 ;  /* 0x000076041f067816 */ /* 0x000fe20000000006 */
[----:B------:R-:W-:Y:S01]  /*74c10*/  STL.U8 [R1+0x288], RZ ;  /* 0x000288ff01007387 */ /* 0x000fe20000100000 */
[----:B------:R-:W-:Y:S02]  /*74c20*/  LOP3.LUT R7, R4, 0xff0000, RZ, 0xc0, !PT ;  /* 0x00ff000004077812 */ /* 0x000fe400078ec0ff */
[----:B------:R-:W-:Y:S01]  /*74c30*/  PRMT R13, R52, 0x7604, R13 ;  /* 0x00007604340d7816 */ /* 0x000fe2000000000d */
[----:B------:R-:W-:Y:S01]  /*74c40*/  STL [R1+0x3c], R19 ;  /* 0x00003c1301007387 */ /* 0x000fe20000100800 */
        /* <DEDUP_REMOVED lines=22> */
[----:B------:R-:W-:Y:S01]  /*74db0*/  LOP3.LUT R35, R105, 0xffff, RZ, 0xc0, !PT ;  /* 0x0000ffff69237812 */ /* 0x000fe200078ec0ff */
[----:B------:R-:W-:Y:S01]  /*74dc0*/  IMAD.U32 R32, R15, 0x10000, RZ ;  /* 0x000100000f207824 */ /* 0x000fe200078e00ff */
[----:B------:R-:W-:-:S02]  /*74dd0*/  PRMT R7, R4, 0x3340, R7 ;  /* 0x0000334004077816 */ /* 0x000fc40000000007 */
[----:B------:R-:W-:Y:S02]  /*74de0*/  PRMT R13, R14, 0x3340, R13 ;  /* 0x000033400e0d7816 */ /* 0x000fe4000000000d */
[----:B------:R-:W-:Y:S01]  /*74df0*/  LOP3.LUT R37, R4, 0xff, RZ, 0xc0, !PT ;  /* 0x000000ff04257812 */ /* 0x000fe200078ec0ff */
[----:B------:R-:W-:Y:S01]  /*74e00*/  IMAD.U32 R4, R8, 0x10000, RZ ;  /* 0x0001000008047824 */ /* 0x000fe200078e00ff */
[----:B------:R-:W-:Y:S01]  /*74e10*/  LOP3.LUT R39, R14, 0xff, RZ, 0xc0, !PT ;  /* 0x000000ff0e277812 */ /* 0x000fe200078ec0ff */
[----:B------:R-:W-:Y:S01]  /*74e20*/  IMAD.U32 R14, R27, 0x10000, RZ ;  /* 0x000100001b0e7824 */ /* 0x000fe200078e00ff */
[----:B------:R-:W-:Y:S02]  /*74e30*/  PRMT R6, R33, 0x3340, R6 ;  /* 0x0000334021067816 */ /* 0x000fe40000000006 */
[----:B------:R-:W-:Y:S02]  /*74e40*/  PRMT R10, R35, 0x3340, R10 ;  /* 0x00003340230a7816 */ /* 0x000fe4000000000a */
        /* <DEDUP_REMOVED lines=19> */
[----:B------:R-:W-:Y:S02]  /*74f80*/  LOP3.LUT R39, R117, 0xffff, RZ, 0xc0, !PT ;  /* 0x0000ffff75277812 */ /* 0x000fe400078ec0ff */
[----:B------:R-:W-:Y:S01]  /*74f90*/  LOP3.LUT R28, R118, 0xffff, RZ, 0xc0, !PT ;  /* 0x0000ffff761c7812 */ /* 0x000fe200078ec0ff */
[----:B------:R-:W-:Y:S01]  /*74fa0*/  IMAD.U32 R32, R33, 0x10000, RZ ;  /* 0x0001000021207824 */ /* 0x000fe200078e00ff */
[C---:B------:R-:W-:Y:S02]  /*74fb0*/  PRMT R14, R41.reuse, 0x3340, R14 ;  /* 0x00003340290e7816 */ /* 0x040fe4000000000e */
[----:B------:R-:W-:Y:S02]  /*74fc0*/  LOP3.LUT R41, R41, 0xff, RZ, 0xc0, !PT ;  /* 0x000000ff29297812 */ /* 0x000fe400078ec0ff */
[----:B------:R-:W-:Y:S02]  /*74fd0*/  LOP3.LUT R42, R62, 0xffff, RZ, 0xc0, !PT ;  /* 0x0000ffff3e2a7812 */ /* 0x000fe400078ec0ff */
[----:B------:R-:W-:-:S02]  /*74fe0*/  LOP3.LUT R43, R39, 0xff, RZ, 0xc0, !PT ;  /* 0x000000ff272b7812 */ /* 0x000fc400078ec0ff */
[----:B------:R-:W-:Y:S01]  /*74ff0*/  LOP3.LUT R45, R58, 0xffff, RZ, 0xc0, !PT ;  /* 0x0000ffff3a2d7812 */ /* 0x000fe200078ec0ff */
[----:B------:R-:W-:Y:S01]  /*75000*/  IMAD R23, R42, 0x1000000, R23 ;  /* 0x010000002a177824 */ /* 0x000fe200078e0217 */
[----:B------:R-:W-:Y:S02]  /*75010*/  PRMT R28, R39, 0x3340, R28 ;  /* 0x00003340271c7816 */ /* 0x000fe4000000001c */
[----:B------:R-:W-:Y:S01]  /*75020*/  PRMT R40, R114, 0x7604, R41 ;  /* 0x0000760472287816 */ /* 0x000fe20000000029 */
[----:B------:R-:W-:Y:S01]  /*75030*/  IMAD R22, R45, 0x1000000, R22 ;  /* 0x010000002d167824 */ /* 0x000fe200078e0216 */
[----:B------:R-:W-:Y:S01]  /*75040*/  LOP3.LUT R39, R4, 0xff0000, RZ, 0xc0, !PT ;  /* 0x00ff000004277812 */ /* 0x000fe200078ec0ff */
[----:B------:R-:W-:Y:S01]  /*75050*/  SHFL.UP PT, R23, R23, 0x1, RZ ;  /* 0x0420000017177989 */ /* 0x000fe200000e00ff */
[----:B------:R-:W-:Y:S02]  /*75060*/  PRMT R43, R118, 0x7604, R43 ;  /* 0x00007604762b7816 */ /* 0x000fe4000000002b */
[----:B------:R-:W-:Y:S01]  /*75070*/  LOP3.LUT R32, R32, 0xff0000, RZ, 0xc0, !PT ;  /* 0x00ff000020207812 */ /* 0x000fe200078ec0ff */
[----:B------:R-:W-:Y:S01]  /*75080*/  IMAD.IADD R40, R40, 0x1, R39 ;  /* 0x0000000128287824 */ /* 0x000fe200078e0227 */
[----:B------:R-:W-:Y:S01]  /*75090*/  PRMT R4, R3, 0x3340, R42 ;  /* 0x0000334003047816 */ /* 0x000fe2000000002a */
[----:B------:R-:W-:Y:S01]  /*750a0*/  SHFL.UP PT, R22, R22, 0x1, RZ ;  /* 0x0420000016167989 */ /* 0x000fe200000e00ff */
[----:B------:R-:W-:Y:S01]  /*750b0*/  PRMT R26, R26, 0x3340, R45 ;  /* 0x000033401a1a7816 */ /* 0x000fe2000000002d */
[----:B------:R-:W-:Y:S01]  /*750c0*/  IMAD.IADD R39, R43, 0x1, R32 ;  /* 0x000000012b277824 */ /* 0x000fe200078e0220 */
[----:B------:R-:W-:-:S02]  /*750d0*/  PRMT R5, R5, 0x5410, R4 ;  /* 0x0000541005057816 */ /* 0x000fc40000000004 */
[----:B------:R-:W-:Y:S02]  /*750e0*/  PRMT R4, R9, 0x5410, R26 ;  /* 0x0000541009047816 */ /* 0x000fe4000000001a */
[----:B------:R-:W-:Y:S02]  /*750f0*/  LOP3.LUT R9, R104, 0xffff, RZ, 0xc0, !PT ;  /* 0x0000ffff68097812 */ /* 0x000fe400078ec0ff */
[----:B------:R-:W-:Y:S02]  /*75100*/  LOP3.LUT R47, R66, 0xffff, RZ, 0xc0, !PT ;  /* 0x0000ffff422f7812 */ /* 0x000fe400078ec0ff */
[----:B------:R-:W-:Y:S02]  /*75110*/  LOP3.LUT R43, R123, 0xffff, RZ, 0xc0, !PT ;  /* 0x0000ffff7b2b7812 */ /* 0x000fe400078ec0ff */
[----:B------:R-:W-:Y:S02]  /*75120*/  LOP3.LUT R44, R122, 0xffff, RZ, 0xc0, !PT ;  /* 0x0000ffff7a2c7812 */ /* 0x000fe400078ec0ff */
[----:B------:R-:W-:-:S02]  /*75130*/  LOP3.LUT R69, R121, 0xffff, RZ, 0xc0, !PT ;  /* 0x0000ffff79457812 */ /* 0x000fc400078ec0ff */
[----:B------:R-:W-:Y:S01]  /*75140*/  PRMT R26, R27, 0x3340, R9 ;  /* 0x000033401b1a7816 */ /* 0x000fe20000000009 */
[----:B------:R-:W-:Y:S01]  /*75150*/  IMAD R9, R9, 0x1000000, R38 ;  /* 0x0100000009097824 */ /* 0x000fe200078e0226 */
[----:B------:R-:W-:Y:S01]  /*75160*/  PRMT R3, R8, 0x3340, R47 ;  /* 0x0000334008037816 */ /* 0x000fe2000000002f */
[----:B------:R-:W-:Y:S01]  /*75170*/  IMAD.U32 R8, R43, 0x10000, RZ ;  /* 0x000100002b087824 */ /* 0x000fe200078e00ff */
[C---:B------:R-:W-:Y:S02]  /*75180*/  PRMT R27, R69.reuse, 0x3340, R44 ;  /* 0x00003340451b7816 */ /* 0x040fe4000000002c */
[----:B------:R-:W-:Y:S01]  /*75190*/  LOP3.LUT R69, R69, 0xff, RZ, 0xc0, !PT ;  /* 0x000000ff45457812 */ /* 0x000fe200078ec0ff */
[----:B------:R-:W-:Y:S01]  /*751a0*/  SHFL.UP PT, R9, R9, 0x1, RZ ;  /* 0x0420000009097989 */ /* 0x000fe200000e00ff */
[----:B------:R-:W-:Y:S02]  /*751b0*/  LOP3.LUT R8, R8, 0xff0000, RZ, 0xc0, !PT ;  /* 0x00ff000008087812 */ /* 0x000fe400078ec0ff */
[----:B------:R-:W-:-:S02]  /*751c0*/  PRMT R69, R122, 0x7604, R69 ;  /* 0x000076047a457816 */ /* 0x000fc40000000045 */
[----:B------:R-:W-:Y:S02]  /*751d0*/  PRMT R6, R6, 0x5410, R3 ;  /* 0x0000541006067816 */ /* 0x000fe40000000003 */
[----:B------:R-:W-:Y:S01]  /*751e0*/  LOP3.LUT R3, R50, 0xffff, RZ, 0xc0, !PT ;  /* 0x0000ffff32037812 */ /* 0x000fe200078ec0ff */
[----:B------:R-:W-:Y:S01]  /*751f0*/  IMAD.IADD R69, R69, 0x1, R8 ;  /* 0x0000000145457824 */ /* 0x000fe200078e0208 */
[----:B------:R-:W-:Y:S02]  /*75200*/  LOP3.LUT R8, R54, 0xffff, RZ, 0xc0, !PT ;  /* 0x0000ffff36087812 */ /* 0x000fe400078ec0ff */
[----:B------:R-:W-:Y:S01]  /*75210*/  LOP3.LUT R41, R127, 0xffff, RZ, 0xc0, !PT ;  /* 0x0000ffff7f297812 */ /* 0x000fe200078ec0ff */
[----:B------:R-:W-:Y:S01]  /*75220*/  IMAD R20, R3, 0x1000000, R20 ;  /* 0x0100000003147824 */ /* 0x000fe200078e0214 */
[----:B------:R-:W-:Y:S01]  /*75230*/  LOP3.LUT R32, R126, 0xffff, RZ, 0xc0, !PT ;  /* 0x0000ffff7e207812 */ /* 0x000fe200078ec0ff */
[----:B------:R-:W-:Y:S01]  /*75240*/  IMAD R21, R8, 0x1000000, R21 ;  /* 0x0100000008157824 */ /* 0x000fe200078e0215 */
[----:B------:R-:W-:Y:S01]  /*75250*/  LOP3.LUT R67, R125, 0xffff, RZ, 0xc0, !PT ;  /* 0x0000ffff7d437812 */ /* 0x000fe200078ec0ff */
[----:B------:R-:W-:Y:S01]  /*75260*/  IMAD.U32 R44, R41, 0x10000, RZ ;  /* 0x00010000292c7824 */ /* 0x000fe200078e00ff */
[----:B------:R-:W-:Y:S01]  /*75270*/  PRMT R7, R7, 0x5410, R26 ;  /* 0x0000541007077816 */ /* 0x000fe2000000001a */
[----:B------:R-:W-:Y:S01]  /*75280*/  SHFL.UP PT, R20, R20, 0x1, RZ ;  /* 0x0420000014147989 */ /* 0x000fe200000e00ff */
[----:B------:R-:W-:Y:S01]  /*75290*/  PRMT R2, R2, 0x3340, R3 ;  /* 0x0000334002027816 */ /* 0x000fe20000000003 */
[----:B------:R-:W-:Y:S01]  /*752a0*/  IMAD R26, R47, 0x1000000, R36 ;  /* 0x010000002f1a7824 */ /* 0x000fe200078e0224 */
[----:B------:R-:W-:Y:S01]  /*752b0*/  PRMT R32, R67, 0x3340, R32 ;  /* 0x0000334043207816 */ /* 0x000fe20000000020 */
[----:B------:R-:W0:Y:S01]  /*752c0*/  SHFL.UP PT, R21, R21, 0x1, RZ ;  /* 0x0420000015157989 */ /* 0x000e2200000e00ff */
[----:B------:R-:W-:-:S02]  /*752d0*/  PRMT R3, R0, 0x3340, R8 ;  /* 0x0000334000037816 */ /* 0x000fc40000000008 */
[----:B------:R-:W-:Y:S01]  /*752e0*/  LOP3.LUT R67, R67, 0xff, RZ, 0xc0, !PT ;  /* 0x000000ff43437812 */ /* 0x000fe200078ec0ff */
[----:B------:R-:W-:Y:S01]  /*752f0*/  STL.128 [R1+0x10], R4 ;  /* 0x0000100401007387 */ /* 0x000fe20000100c00 */
[----:B------:R-:W-:Y:S02]  /*75300*/  LOP3.LUT R0, R112, 0xffff, RZ, 0xc0, !PT ;  /* 0x0000ffff70007812 */ /* 0x000fe400078ec0ff */
[----:B------:R-:W-:Y:S01]  /*75310*/  PRMT R67, R126, 0x7604, R67 ;  /* 0x000076047e437816 */ /* 0x000fe20000000043 */
[----:B------:R-:W-:Y:S01]  /*75320*/  STL.128 [R1+0x320], R4 ;  /* 0x0003200401007387 */ /* 0x000fe20000100c00 */
[----:B------:R-:W-:Y:S01]  /*75330*/  LOP3.LUT R44, R44, 0xff0000, RZ, 0xc0, !PT ;  /* 0x00ff00002c2c7812 */ /* 0x000fe200078ec0ff */
[----:B------:R-:W-:Y:S01]  /*75340*/  IMAD R35, R0, 0x1000000, R35 ;  /* 0x0100000000237824 */ /* 0x000fe200078e0223 */
[----:B------:R-:W-:Y:S01]  /*75350*/  LOP3.LUT R8, R108, 0xffff, RZ, 0xc0, !PT ;  /* 0x0000ffff6c087812 */ /* 0x000fe200078ec0ff */
[----:B------:R1:W-:Y:S01]  /*75360*/  STL.128 [R1+0x10], R4 ;  /* 0x0000100401007387 */ /* 0x0003e20000100c00 */
[----:B------:R-:W-:Y:S01]  /*75370*/  PRMT R3, R12, 0x5410, R3 ;  /* 0x000054100c037816 */ /* 0x000fe20000000003 */
[----:B------:R-:W-:Y:S01]  /*75380*/  IMAD.IADD R67, R67, 0x1, R44 ;  /* 0x0000000143437824 */ /* 0x000fe200078e022c */
[----:B------:R-:W-:Y:S01]  /*75390*/  PRMT R29, R29, 0x3340, R8 ;  /* 0x000033401d1d7816 */ /* 0x000fe20000000008 */
[----:B------:R-:W-:Y:S01]  /*753a0*/  IMAD R37, R8, 0x1000000, R37 ;  /* 0x0100000008257824 */ /* 0x000fe200078e0225 */
[----:B------:R-:W-:-:S02]  /*753b0*/  LOP3.LUT R8, R124, 0xffff, RZ, 0xc0, !PT ;  /* 0x0000ffff7c087812 */ /* 0x000fc400078ec0ff */
[----:B------:R-:W-:Y:S02]  /*753c0*/  PRMT R2, R11, 0x5410, R2 ;  /* 0x000054100b027816 */ /* 0x000fe40000000002 */
[----:B------:R-:W-:Y:S01]  /*753d0*/  SHFL.UP PT, R11, R35, 0x1, RZ ;  /* 0x04200000230b7989 */ /* 0x000fe200000e00ff */
[----:B------:R-:W-:Y:S01]  /*753e0*/  IMAD R69, R8, 0x1000000, R69 ;  /* 0x0100000008457824 */ /* 0x000fe200078e0245 */
[----:B------:R-:W-:Y:S02]  /*753f0*/  PRMT R42, R49, 0x7610, R42 ;  /* 0x00007610312a7816 */ /* 0x000fe4000000002a */
[----:B0-----:R-:W-:Y:S01]  /*75400*/  STL.128 [R1+0x50], R20 ;  /* 0x0000501401007387 */ /* 0x001fe20000100c00 */
[----:B------:R-:W-:Y:S02]  /*75410*/  PRMT R44, R51, 0x7610, R44 ;  /* 0x00007610332c7816 */ /* 0x000fe4000000002c */
[----:B-1----:R-:W-:Y:S01]  /*75420*/  PRMT R4, R15, 0x3340, R0 ;  /* 0x000033400f047816 */ /* 0x002fe20000000000 */
[----:B------:R-:W-:Y:S01]  /*75430*/  STL.64 [R1+0x8], R2 ;  /* 0x0000080201007387 */ /* 0x000fe20000100a00 */
[----:B------:R-:W-:-:S02]  /*75440*/  LOP3.LUT R5, R116, 0xffff, RZ, 0xc0, !PT ;  /* 0x0000ffff74057812 */ /* 0x000fc400078ec0ff */
[----:B------:R-:W-:Y:S01]  /*75450*/  LOP3.LUT R0, R120, 0xffff, RZ, 0xc0, !PT ;  /* 0x0000ffff78007812 */ /* 0x000fe200078ec0ff */
[----:B------:R-:W-:Y:S01]  /*75460*/  STL.64 [R1+0x318], R2 ;  /* 0x0003180201007387 */ /* 0x000fe20000100a00 */
[----:B------:R-:W-:Y:S01]  /*75470*/  LOP3.LUT R6, R128, 0xffff, RZ, 0xc0, !PT ;  /* 0x0000ffff80067812 */ /* 0x000fe200078ec0ff */
[----:B------:R-:W-:Y:S01]  /*75480*/  IMAD R40, R5, 0x1000000, R40 ;  /* 0x0100000005287824 */ /* 0x000fe200078e0228 */
[----:B------:R-:W-:Y:S01]  /*75490*/  PRMT R15, R34, 0x3340, R5 ;  /* 0x00003340220f7816 */ /* 0x000fe20000000005 */
[----:B------:R-:W-:Y:S01]  /*754a0*/  IMAD R39, R0, 0x1000000, R39 ;  /* 0x0100000000277824 */ /* 0x000fe200078e0227 */
[----:B------:R-:W-:Y:S01]  /*754b0*/  PRMT R7, R33, 0x3340, R0 ;  /* 0x0000334021077816 */ /* 0x000fe20000000000 */
[----:B------:R-:W-:Y:S01]  /*754c0*/  IMAD R67, R6, 0x1000000, R67 ;  /* 0x0100000006437824 */ /* 0x000fe200078e0243 */
[----:B------:R-:W-:Y:S01]  /*754d0*/  PRMT R41, R41, 0x3340, R6 ;  /* 0x0000334029297816 */ /* 0x000fe20000000006 */
[----:B------:R0:W-:Y:S01]  /*754e0*/  SHFL.UP PT, R12, R40, 0x1, RZ ;  /* 0x04200000280c7989 */ /* 0x0001e200000e00ff */
[----:B------:R-:W-:-:S02]  /*754f0*/  PRMT R5, R13, 0x5410, R4 ;  /* 0x000054100d057816 */ /* 0x000fc40000000004 */
[----:B------:R-:W-:Y:S01]  /*75500*/  PRMT R4, R10, 0x5410, R29 ;  /* 0x000054100a047816 */ /* 0x000fe2000000001d */
[----:B------:R-:W-:Y:S01]  /*75510*/  SHFL.UP PT, R13, R39, 0x1, RZ ;  /* 0x04200000270d7989 */ /* 0x000fe200000e00ff */
[----:B------:R-:W-:Y:S02]  /*75520*/  PRMT R7, R28, 0x5410, R7 ;  /* 0x000054101c077816 */ /* 0x000fe40000000007 */
[----:B------:R-:W-:Y:S01]  /*75530*/  PRMT R6, R14, 0x5410, R15 ;  /* 0x000054100e067816 */ /* 0x000fe2000000000f */
[----:B------:R-:W-:Y:S01]  /*75540*/  SHFL.UP PT, R28, R24, 0x1, RZ ;  /* 0x04200000181c7989 */ /* 0x000fe200000e00ff */
[----:B------:R-:W-:Y:S02]  /*75550*/  PRMT R0, R43, 0x3340, R8 ;  /* 0x000033402b007816 */ /* 0x000fe40000000008 */
[----:B------:R-:W-:Y:S01]  /*75560*/  LOP3.LUT R33, R129, 0xff, RZ, 0xc0, !PT ;  /* 0x000000ff81217812 */ /* 0x000fe200078ec0ff */
[----:B------:R1:W-:Y:S01]  /*75570*/  SHFL.UP PT, R8, R26, 0x1, RZ ;  /* 0x042000001a087989 */ /* 0x0003e200000e00ff */
[----:B0-----:R-:W-:-:S02]  /*75580*/  PRMT R40, R30, 0x7610, R40 ;  /* 0x000076101e287816 */ /* 0x001fc40000000028 */
[----:B------:R-:W-:Y:S01]  /*75590*/  PRMT R33, R130, 0x7604, R33 ;  /* 0x0000760482217816 */ /* 0x000fe20000000021 */
[----:B------:R-:W-:Y:S01]  /*755a0*/  STL.128 [R1+0x20], R4 ;  /* 0x0000200401007387 */ /* 0x000fe20000100c00 */
[----:B------:R-:W-:Y:S02]  /*755b0*/  PRMT R43, R50, 0x7610, R43 ;  /* 0x00007610322b7816 */ /* 0x000fe4000000002b */
[----:B------:R-:W-:Y:S01]  /*755c0*/  PRMT R45, R52, 0x7610, R45 ;  /* 0x00007610342d7816 */ /* 0x000fe2000000002d */
[----:B------:R-:W-:Y:S01]  /*755d0*/  STL.128 [R1+0x330], R4 ;  /* 0x0003300401007387 */ /* 0x000fe20000100c00 */
[----:B-1----:R-:W-:Y:S02]  /*755e0*/  IADD3 R26, P2, PT, R135, R16, RZ ;  /* 0x00000010871a7210 */ /* 0x002fe40007f5e0ff */
[----:B------:R-:W-:Y:S01]  /*755f0*/  PRMT R46, R53, 0x7610, R46 ;  /* 0x00007610352e7816 */ /* 0x000fe2000000002e */
[----:B------:R0:W-:Y:S01]  /*75600*/  STL.128 [R1+0x20], R4 ;  /* 0x0000200401007387 */ /* 0x0001e20000100c00 */
        /* <DEDUP_REMOVED lines=11> */
[----:B------:R-:W3:Y:S01]  /*756c0*/  SHFL.UP PT, R29, R25, 0x1, RZ ;  /* 0x04200000191d7989 */ /* 0x000ee200000e00ff */
[----:B0-----:R-:W-:Y:S01]  /*756d0*/  PRMT R4, R27, 0x5410, R0 ;  /* 0x000054101b047816 */ /* 0x001fe20000000000 */
[----:B------:R-:W-:Y:S01]  /*756e0*/  IMAD.X R27, RZ, RZ, RZ, P2 ;  /* 0x000000ffff1b7224 */ /* 0x000fe200010e06ff */
[----:B------:R-:W-:Y:S01]  /*756f0*/  ISETP.NE.U32.AND P2, PT, R26, RZ, PT ;  /* 0x000000ff1a00720c */ /* 0x000fe20003f45070 */
[----:B------:R-:W-:Y:S01]  /*75700*/  SHFL.UP PT, R6, R19, 0x1, RZ ;  /* 0x0420000013067989 */ /* 0x000fe200000e00ff */
[--C-:B------:R-:W-:Y:S02]  /*75710*/  PRMT R5, R32, 0x5410, R41.reuse ;  /* 0x0000541020057816 */ /* 0x100fe40000000029 */
[----:B------:R-:W-:Y:S01]  /*75720*/  ISETP.NE.AND.EX P2, PT, R27, RZ, PT, P2 ;  /* 0x000000ff1b00720c */ /* 0x000fe20003f45320 */
        /* <DEDUP_REMOVED lines=18> */
[----:B-1----:R-:W-:Y:S01]  /*75850*/  STL.128 [R1+0x60], R8 ;  /* 0x0000600801007387 */ /* 0x002fe20000100c00 */
[----:B------:R-:W-:-:S02]  /*75860*/  PRMT R92, R107, 0x7610, R92 ;  /* 0x000076106b5c7816 */ /* 0x000fc4000000005c */
[----:B------:R-:W-:Y:S01]  /*75870*/  PRMT R93, R108, 0x7610, R93 ;  /* 0x000076106c5d7816 */ /* 0x000fe2000000005d */
[----:B--2---:R-:W-:Y:S01]  /*75880*/  STL.128 [R1+0x70], R12 ;  /* 0x0000700c01007387 */ /* 0x004fe20000100c00 */
[----:B------:R-:W-:Y:S02]  /*75890*/  PRMT R94, R109, 0x7610, R94 ;  /* 0x000076106d5e7816 */ /* 0x000fe4000000005e */
[----:B------:R-:W-:Y:S01]  /*758a0*/  PRMT R95, R110, 0x7610, R95 ;  /* 0x000076106e5f7816 */ /* 0x000fe2000000005f */
[----:B---3--:R-:W-:Y:S01]  /*758b0*/  STL.64 [R1+0x88], R28 ;  /* 0x0000881c01007387 */ /* 0x008fe20000100a00 */
[--C-:B0-----:R-:W-:Y:S02]  /*758c0*/  SHF.R.U32.HI R0, RZ, 0x8, R33.reuse ;  /* 0x00000008ff007819 */ /* 0x101fe40000011621 */
[----:B------:R-:W-:Y:S01]  /*758d0*/  PRMT R96, R111, 0x7610, R96 ;  /* 0x000076106f607816 */ /* 0x000fe20000000060 */
[----:B------:R-:W-:Y:S01]  /*758e0*/  STL [R1+0x84], R6 ;  /* 0x0000840601007387 */ /* 0x000fe20000100800 */
        /* <DEDUP_REMOVED lines=17> */
[----:B------:R2:W-:Y:S01]  /*75a00*/  STL.U16 [R1+0x80], R0 ;  /* 0x0000800001007387 */ /* 0x0005e20000100400 */
[----:B------:R-:W-:Y:S01]  /*75a10*/  PRMT R37, R123, 0x7610, R37 ;  /* 0x000076107b257816 */ /* 0x000fe20000000025 */
[----:B0-----:R-:W-:Y:S01]  /*75a20*/  IMAD.MOV.U32 R2, RZ, RZ, R24 ;  /* 0x000000ffff027224 */ /* 0x001fe200078e0018 */
[----:B------:R-:W-:Y:S01]  /*75a30*/  PRMT R38, R124, 0x7610, R38 ;  /* 0x000076107c267816 */ /* 0x000fe20000000026 */
[----:B------:R-:W-:Y:S01]  /*75a40*/  IMAD.MOV.U32 R3, RZ, RZ, R25 ;  /* 0x000000ffff037224 */ /* 0x000fe200078e0019 */
[----:B------:R-:W-:-:S02]  /*75a50*/  PRMT R39, R125, 0x7610, R39 ;  /* 0x000076107d277816 */ /* 0x000fc40000000027 */
[----:B------:R-:W-:Y:S01]  /*75a60*/  PRMT R68, R126, 0x7610, R68 ;  /* 0x000076107e447816 */ /* 0x000fe20000000044 */
[----:B-1----:R-:W-:Y:S01]  /*75a70*/  IMAD.MOV.U32 R4, RZ, RZ, R28 ;  /* 0x000000ffff047224 */ /* 0x002fe200078e001c */
[----:B------:R-:W-:Y:S01]  /*75a80*/  PRMT R69, R127, 0x7610, R69 ;  /* 0x000076107f457816 */ /* 0x000fe20000000045 */
[----:B------:R-:W-:Y:S01]  /*75a90*/  IMAD.MOV.U32 R5, RZ, RZ, R29 ;  /* 0x000000ffff057224 */ /* 0x000fe200078e001d */
[----:B------:R-:W-:Y:S01]  /*75aa0*/  PRMT R70, R128, 0x7610, R70 ;  /* 0x0000761080467816 */ /* 0x000fe20000000046 */
[----:B--2---:R-:W-:Y:S01]  /*75ab0*/  IMAD.MOV.U32 R0, RZ, RZ, R19 ;  /* 0x000000ffff007224 */ /* 0x004fe200078e0013 */
        /* <DEDUP_REMOVED lines=10> */
.L_x_1394:
[----:B0-----:R-:W-:-:S06]  /*75b60*/  IMAD.IADD R0, R1, 0x1, R2 ;  /* 0x0000000101007824 */ /* 0x001fcc00078e0202 */
[----:B------:R-:W2:Y:S01]  /*75b70*/  LDL.U8 R0, [R0+0x90] ;  /* 0x0000900000007983 */ /* 0x000ea20000100000 */
[----:B------:R-:W-:Y:S02]  /*75b80*/  IMAD.MOV.U32 R3, RZ, RZ, R2 ;  /* 0x000000ffff037224 */ /* 0x000fe400078e0002 */
[----:B------:R-:W-:Y:S01]  /*75b90*/  VIADD R2, R2, 0x1 ;  /* 0x0000000102027836 */ /* 0x000fe20000000000 */
[----:B--2---:R-:W-:-:S13]  /*75ba0*/  ISETP.NE.AND P2, PT, R0, RZ, PT ;  /* 0x000000ff0000720c */ /* 0x004fda0003f45270 */
[----:B------:R-:W-:Y:S05]  /*75bb0*/  @P2 BRA `(.L_x_1394) ;  /* 0xfffffffc00e82947 */ /* 0x000fea000383ffff */
[----:B------:R-:W-:Y:S05]  /*75bc0*/  BSYNC.RECONVERGENT B1 ;  /* 0x0000000000017941 */ /* 0x000fea0003800200 */
.L_x_1393:
[----:B------:R-:W-:Y:S01]  /*75bd0*/  LOP3.LUT P2, RZ, R20, 0xff, RZ, 0xc0, !PT ;  /* 0x000000ff14ff7812 */ /* 0x000fe2000784c0ff */
[----:B------:R-:W-:Y:S01]  /*75be0*/  BSSY.RECONVERGENT B1, `(.L_x_1395) ;  /* 0x0000010000017945 */ /* 0x000fe20003800200 */
[----:B------:R-:W-:-:S11]  /*75bf0*/  IMAD.MOV.U32 R0, RZ, RZ, R3 ;  /* 0x000000ffff007224 */ /* 0x000fd600078e0003 */
[----:B------:R-:W-:Y:S05]  /*75c00*/  @!P2 BRA `(.L_x_1396) ;  /* 0x000000000034a947 */ /* 0x000fea0003800000 */
[----:B------:R-:W-:Y:S01]  /*75c10*/  BSSY.RECONVERGENT B2, `(.L_x_1397) ;  /* 0x000000b000027945 */ /* 0x000fe20003800200 */
[----:B------:R-:W-:-:S07]  /*75c20*/  IMAD.MOV.U32 R0, RZ, RZ, RZ ;  /* 0x000000ffff007224 */ /* 0x000fce00078e00ff */
.L_x_1398:
        /* <DEDUP_REMOVED lines=10> */
.L_x_1397:
[----:B------:R-:W-:-:S07]  /*75cd0*/  IMAD.MOV.U32 R0, RZ, RZ, R4 ;  /* 0x000000ffff007224 */ /* 0x000fce00078e0004 */
.L_x_1396:
[----:B------:R-:W-:Y:S05]  /*75ce0*/  BSYNC.RECONVERGENT B1 ;  /* 0x0000000000017941 */ /* 0x000fea0003800200 */
.L_x_1395:
[----:B------:R-:W-:Y:S01]  /*75cf0*/  IMAD.IADD R2, R1, 0x1, R0 ;  /* 0x0000000101027824 */ /* 0x000fe200078e0200 */
[----:B------:R-:W-:Y:S01]  /*75d00*/  BSSY.RECONVERGENT B1, `(.L_x_1399) ;  /* 0x0000009000017945 */ /* 0x000fe20003800200 */
[----:B------:R-:W-:-:S03]  /*75d10*/  IMAD.MOV.U32 R0, RZ, RZ, RZ ;  /* 0x000000ffff007224 */ /* 0x000fc600078e00ff */
[----:B------:R0:W-:Y:S04]  /*75d20*/  STL.U8 [R2+0x91], RZ ;  /* 0x000091ff02007387 */ /* 0x0001e80000100000 */
.L_x_1400:
[----:B------:R-:W-:-:S05]  /*75d30*/  IMAD.IADD R3, R1, 0x1, R0 ;  /* 0x0000000101037824 */ /* 0x000fca00078e0200 */
[----:B0-----:R-:W2:Y:S02]  /*75d40*/  LDL.U8 R2, [R3+0x90] ;  /* 0x0000900003027983 */ /* 0x001ea40000100000 */
[----:B--2---:R-:W-:Y:S01]  /*75d50*/  ISETP.NE.AND P2, PT, R2, RZ, PT ;  /* 0x000000ff0200720c */ /* 0x004fe20003f45270 */
[----:B------:R-:W-:Y:S02]  /*75d60*/  IMAD.MOV.U32 R2, RZ, RZ, R0 ;  /* 0x000000ffff027224 */ /* 0x000fe400078e0000 */
[----:B------:R-:W-:-:S10]  /*75d70*/  VIADD R0, R0, 0x1 ;  /* 0x0000000100007836 */ /* 0x000fd40000000000 */
[----:B------:R-:W-:Y:S05]  /*75d80*/  @P2 BRA `(.L_x_1400) ;  /* 0xfffffffc00e82947 */ /* 0x000fea000383ffff */
[----:B------:R-:W-:Y:S05]  /*75d90*/  BSYNC.RECONVERGENT B1 ;  /* 0x0000000000017941 */ /* 0x000fea0003800200 */
.L_x_1399:
[----:B------:R-:W-:Y:S01]  /*75da0*/  LOP3.LUT P2, RZ, R30, 0xff, RZ, 0xc0, !PT ;  /* 0x000000ff1eff7812 */ /* 0x000fe2000784c0ff */
[----:B------:R-:W-:Y:S01]  /*75db0*/  BSSY.RECONVERGENT B1, `(.L_x_1401) ;  /* 0x0000010000017945 */ /* 0x000fe20003800200 */
[----:B------:R-:W-:-:S11]  /*75dc0*/  IMAD.MOV.U32 R0, RZ, RZ, R2 ;  /* 0x000000ffff007224 */ /* 0x000fd600078e0002 */
[----:B------:R-:W-:Y:S05]  /*75dd0*/  @!P2 BRA `(.L_x_1402) ;  /* 0x000000000034a947 */ /* 0x000fea0003800000 */
[----:B------:R-:W-:Y:S01]  /*75de0*/  BSSY.RECONVERGENT B2, `(.L_x_1403) ;  /* 0x000000b000027945 */ /* 0x000fe20003800200 */
[----:B------:R-:W-:-:S07]  /*75df0*/  IMAD.MOV.U32 R0, RZ, RZ, RZ ;  /* 0x000000ffff007224 */ /* 0x000fce00078e00ff */
.L_x_1404:
        /* <DEDUP_REMOVED lines=10> */
.L_x_1403:
[----:B------:R-:W-:-:S07]  /*75ea0*/  IMAD.MOV.U32 R0, RZ, RZ, R4 ;  /* 0x000000ffff007224 */ /* 0x000fce00078e0004 */
.L_x_1402:
[----:B------:R-:W-:Y:S05]  /*75eb0*/  BSYNC.RECONVERGENT B1 ;  /* 0x0000000000017941 */ /* 0x000fea0003800200 */
.L_x_1401:
        /* <DEDUP_REMOVED lines=70> */
.L_x_1392:
[----:B------:R-:W-:Y:S05]  /*76320*/  BSYNC.RECONVERGENT B0 ;  /* 0x0000000000007941 */ /* 0x000fea0003800200 */
.L_x_1391:
        /* <DEDUP_REMOVED lines=61> */
.L_x_1406:
[----:B------:R-:W-:Y:S05]  /*76700*/  BSYNC.RECONVERGENT B0 ;  /* 0x0000000000007941 */ /* 0x000fea0003800200 */
.L_x_1405:
[----:B------:R-:W-:Y:S01]  /*76710*/  LOP3.LUT R19, R42, 0xffff, RZ, 0xc0, !PT ;  /* 0x0000ffff2a137812 */ /* 0x000fe200078ec0ff */
[----:B-----5:R-:W-:Y:S01]  /*76720*/  STL [R1+0x3c], R0 ;  /* 0x00003c0001007387 */ /* 0x020fe20000100800 */
[----:B------:R-:W-:Y:S01]  /*76730*/  LOP3.LUT R7, R40, 0xffff, RZ, 0xc0, !PT ;  /* 0x0000ffff28077812 */ /* 0x000fe200078ec0ff */
[----:B------:R-:W-:Y:S01]  /*76740*/  BSSY.RECONVERGENT B0, `(.L_x_1407) ;  /* 0x000017f000007945 */ /* 0x000fe20003800200 */
[----:B------:R-:W-:Y:S01]  /*76750*/  LOP3.LUT R28, R41, 0xffff, RZ, 0xc0, !PT ;  /* 0x0000ffff291c7812 */ /* 0x000fe200078ec0ff */
[----:B------:R-:W-:Y:S01]  /*76760*/  IMAD.U32 R5, R19, 0x10000, RZ ;  /* 0x0001000013057824 */ /* 0x000fe200078e00ff */
[----:B------:R-:W-:Y:S01]  /*76770*/  LOP3.LUT R4, R7, 0xff, RZ, 0xc0, !PT ;  /* 0x000000ff07047812 */ /* 0x000fe200078ec0ff */
[----:B------:R-:W-:Y:S01]  /*76780*/  STL.64 [R1+0x40], R2 ;  /* 0x0000400201007387 */ /* 0x000fe20000100a00 */
[----:B------:R-:W-:Y:S02]  /*76790*/  LOP3.LUT R13, R74, 0xffff, RZ, 0xc0, !PT ;  /* 0x0000ffff4a0d7812 */ /* 0x000fe400078ec0ff */
[----:B------:R-:W-:Y:S01]  /*767a0*/  PRMT R8, R41, 0x7604, R4 ;  /* 0x0000760429087816 */ /* 0x000fe20000000004 */
[----:B------:R-:W-:Y:S01]  /*767b0*/  IMAD.MOV.U32 R4, RZ, RZ, R135 ;  /* 0x000000ffff047224 */ /* 0x000fe200078e0087 */
[----:B------:R-:W-:Y:S01]  /*767c0*/  LOP3.LUT R9, R5, 0xff0000, RZ, 0xc0, !PT ;  /* 0x00ff000005097812 */ /* 0x000fe200078ec0ff */
[----:B------:R-:W-:Y:S01]  /*767d0*/  IMAD.MOV.U32 R5, RZ, RZ, R136 ;  /* 0x000000ffff057224 */ /* 0x000fe200078e0088 */
[----:B------:R-:W-:-:S02]  /*767e0*/  LOP3.LUT R14, R48, 0xffff, RZ, 0xc0, !PT ;  /* 0x0000ffff300e7812 */ /* 0x000fc400078ec0ff */
[----:B------:R-:W-:Y:S01]  /*767f0*/  PRMT R28, R7, 0x3340, R28 ;  /* 0x00003340071c7816 */ /* 0x000fe2000000001c */
        /* <DEDUP_REMOVED lines=8> */
[----:B0-----:R-:W-:Y:S02]  /*76880*/  LOP3.LUT R5, R82, 0xffff, RZ, 0xc0, !PT ;  /* 0x0000ffff52057812 */ /* 0x001fe400078ec0ff */
[----:B------:R-:W-:Y:S02]  /*76890*/  LOP3.LUT R4, R84, 0xffff, RZ, 0xc0, !PT ;  /* 0x0000ffff54047812 */ /* 0x000fe400078ec0ff */
[----:B------:R-:W-:Y:S02]  /*768a0*/  LOP3.LUT R9, R45, 0xffff, RZ, 0xc0, !PT ;  /* 0x0000ffff2d097812 */ /* 0x000fe400078ec0ff */
[----:B------:R-:W-:Y:S01]  /*768b0*/  LOP3.LUT R10, R44, 0xffff, RZ, 0xc0, !PT ;  /* 0x0000ffff2c0a7812 */ /* 0x000fe200078ec0ff */
[----:B------:R-:W-:Y:S01]  /*768c0*/  IMAD.U32 R15, R4, 0x10000, RZ ;  /* 0x00010000040f7824 */ /* 0x000fe200078e00ff */
[----:B------:R-:W-:-:S02]  /*768d0*/  PRMT R20, R14, 0x3340, R13 ;  /* 0x000033400e147816 */ /* 0x000fc4000000000d */
[C---:B------:R-:W-:Y:S01]  /*768e0*/  PRMT R21, R12.reuse, 0x3340, R11 ;  /* 0x000033400c157816 */ /* 0x040fe2000000000b */
[----:B------:R-:W-:Y:S01]  /*768f0*/  IMAD.U32 R11, R51, 0x10000, RZ ;  /* 0x00010000330b7824 */ /* 0x000fe200078e00ff */
[----:B------:R-:W-:Y:S01]  /*76900*/  LOP3.LUT R13, R12, 0xff, RZ, 0xc0, !PT ;  /* 0x000000ff0c0d7812 */ /* 0x000fe200078ec0ff */
[----:B------:R-:W-:Y:S01]  /*76910*/  IMAD.U32 R12, R6, 0x10000, RZ ;  /* 0x00010000060c7824 */ /* 0x000fe200078e00ff */
[C---:B------:R-:W-:Y:S02]  /*76920*/  PRMT R22, R5.reuse, 0x3340, R22 ;  /* 0x0000334005167816 */ /* 0x040fe40000000016 */
[----:B------:R-:W-:Y:S01]  /*76930*/  LOP3.LUT R16, R5, 0xff, RZ, 0xc0, !PT ;  /* 0x000000ff05107812 */ /* 0x000fe200078ec0ff */
[----:B------:R-:W-:Y:S01]  /*76940*/  IMAD.U32 R5, R7, 0x10000, RZ ;  /* 0x0001000007057824 */ /* 0x000fe200078e00ff */
[C---:B------:R-:W-:Y:S02]  /*76950*/  PRMT R29, R10.reuse, 0x3340, R9 ;  /* 0x000033400a1d7816 */ /* 0x040fe40000000009 */
        /* <DEDUP_REMOVED lines=9> */
[----:B------:R-:W-:Y:S02]  /*769f0*/  PRMT R16, R83, 0x7604, R16 ;  /* 0x0000760453107816 */ /* 0x000fe40000000010 */
[----:B------:R-:W-:Y:S01]  /*76a00*/  LOP3.LUT R11, R15, 0xff0000, RZ, 0xc0, !PT ;  /* 0x00ff00000f0b7812 */ /* 0x000fe200078ec0ff */
[----:B------:R-:W-:Y:S01]  /*76a10*/  IMAD.IADD R15, R10, 0x1, R5 ;  /* 0x000000010a0f7824 */ /* 0x000fe200078e0205 */
[----:B------:R-:W-:Y:S01]  /*76a20*/  LOP3.LUT R24, R91, 0xffff, RZ, 0xc0, !PT ;  /* 0x0000ffff5b187812 */ /* 0x000fe200078ec0ff */
[----:B------:R-:W-:Y:S01]  /*76a30*/  IMAD.IADD R14, R9, 0x1, R14 ;  /* 0x00000001090e7824 */ /* 0x000fe200078e020e */
[----:B------:R-:W-:Y:S01]  /*76a40*/  LOP3.LUT R9, R96, 0xffff, RZ, 0xc0, !PT ;  /* 0x0000ffff60097812 */ /* 0x000fe200078ec0ff */
[----:B------:R-:W-:Y:S01]  /*76a50*/  IMAD.IADD R12, R16, 0x1, R11 ;  /* 0x00000001100c7824 */ /* 0x000fe200078e020b */
[----:B------:R-:W-:Y:S02]  /*76a60*/  LOP3.LUT R11, R88, 0xffff, RZ, 0xc0, !PT ;  /* 0x0000ffff580b7812 */ /* 0x000fe400078ec0ff */
[----:B------:R-:W-:-:S02]  /*76a70*/  LOP3.LUT R17, R90, 0xffff, RZ, 0xc0, !PT ;  /* 0x0000ffff5a117812 */ /* 0x000fc400078ec0ff */
[----:B------:R-:W-:Y:S02]  /*76a80*/  LOP3.LUT R49, R99, 0xffff, RZ, 0xc0, !PT ;  /* 0x0000ffff63317812 */ /* 0x000fe400078ec0ff */
[----:B------:R-:W-:Y:S02]  /*76a90*/  LOP3.LUT R30, R98, 0xffff, RZ, 0xc0, !PT ;  /* 0x0000ffff621e7812 */ /* 0x000fe400078ec0ff */
[----:B------:R-:W-:Y:S02]  /*76aa0*/  LOP3.LUT R5, R100, 0xffff, RZ, 0xc0, !PT ;  /* 0x0000ffff64057812 */ /* 0x000fe400078ec0ff */
[----:B------:R-:W-:Y:S02]  /*76ab0*/  LOP3.LUT R23, R87, 0xffff, RZ, 0xc0, !PT ;  /* 0x0000ffff57177812 */ /* 0x000fe400078ec0ff */
[----:B------:R-:W-:Y:S01]  /*76ac0*/  LOP3.LUT R16, R86, 0xffff, RZ, 0xc0, !PT ;  /* 0x0000ffff56107812 */ /* 0x000fe200078ec0ff */
[----:B------:R-:W-:Y:S01]  /*76ad0*/  IMAD.U32 R31, R5, 0x10000, RZ ;  /* 0x00010000051f7824 */ /* 0x000fe200078e00ff */
[----:B------:R-:W-:-:S02]  /*76ae0*/  LOP3.LUT R26, R94, 0xffff, RZ, 0xc0, !PT ;  /* 0x0000ffff5e1a7812 */ /* 0x000fc400078ec0ff */
[C---:B------:R-:W-:Y:S02]  /*76af0*/  PRMT R24, R17.reuse, 0x3340, R24 ;  /* 0x0000334011187816 */ /* 0x040fe40000000018 */
[C---:B------:R-:W-:Y:S02]  /*76b00*/  PRMT R49, R30.reuse, 0x3340, R49 ;  /* 0x000033401e317816 */ /* 0x040fe40000000031 */
[----:B------:R-:W-:Y:S01]  /*76b10*/  LOP3.LUT R50, R17, 0xff, RZ, 0xc0, !PT ;  /* 0x000000ff11327812 */ /* 0x000fe200078ec0ff */
[----:B------:R-:W-:Y:S01]  /*76b20*/  IMAD.U32 R17, R11, 0x10000, RZ ;  /* 0x000100000b117824 */ /* 0x000fe200078e00ff */
[----:B------:R-:W-:Y:S01]  /*76b30*/  LOP3.LUT R54, R30, 0xff, RZ, 0xc0, !PT ;  /* 0x000000ff1e367812 */ /* 0x000fe200078ec0ff */
[----:B------:R-:W-:Y:S01]  /*76b40*/  IMAD.U32 R30, R9, 0x10000, RZ ;  /* 0x00010000091e7824 */ /* 0x000fe200078e00ff */
[C---:B------:R-:W-:Y:S02]  /*76b50*/  PRMT R23, R16.reuse, 0x3340, R23 ;  /* 0x0000334010177816 */ /* 0x040fe40000000017 */
[----:B------:R-:W-:-:S02]  /*76b60*/  LOP3.LUT R16, R16, 0xff, RZ, 0xc0, !PT ;  /* 0x000000ff10107812 */ /* 0x000fc400078ec0ff */
[----:B------:R-:W-:Y:S02]  /*76b70*/  LOP3.LUT R52, R26, 0xff, RZ, 0xc0, !PT ;  /* 0x000000ff1a347812 */ /* 0x000fe400078ec0ff */
        /* <DEDUP_REMOVED lines=11> */
[----:B------:R-:W-:Y:S01]  /*76c30*/  IMAD.U32 R26, R10, 0x10000, RZ ;  /* 0x000100000a1a7824 */ /* 0x000fe200078e00ff */
[----:B------:R-:W-:Y:S01]  /*76c40*/  LOP3.LUT R52, R39, 0xffff, RZ, 0xc0, !PT ;  /* 0x0000ffff27347812 */ /* 0x000fe200078ec0ff */
[----:B------:R-:W-:Y:S01]  /*76c50*/  IMAD.IADD R54, R54, 0x1, R31 ;  /* 0x0000000136367824 */ /* 0x000fe200078e021f */
        /* <DEDUP_REMOVED lines=8> */
[----:B------:R-:W-:Y:S01]  /*76ce0*/  IMAD.U32 R52, R17, 0x10000, RZ ;  /* 0x0001000011347824 */ /* 0x000fe200078e00ff */
[----:B------:R-:W-:Y:S01]  /*76cf0*/  LOP3.LUT R16, R69, 0xffff, RZ, 0xc0, !PT ;  /* 0x0000ffff45107812 */ /* 0x000fe200078ec0ff */
[----:B------:R-:W-:Y:S01]  /*76d00*/  IMAD.IADD R56, R50, 0x1, R27 ;  /* 0x0000000132387824 */ /* 0x000fe200078e021b */
[C---:B------:R-:W-:Y:S02]  /*76d10*/  PRMT R30, R53.reuse, 0x3340, R30 ;  /* 0x00003340351e7816 */ /* 0x040fe4000000001e */
[----:B------:R-:W-:Y:S01]  /*76d20*/  LOP3.LUT R53, R53, 0xff, RZ, 0xc0, !PT ;  /* 0x000000ff35357812 */ /* 0x000fe200078ec0ff */
[----:B------:R-:W-:Y:S01]  /*76d30*/  IMAD.U32 R58, R16, 0x10000, RZ ;  /* 0x00010000103a7824 */ /* 0x000fe200078e00ff */
        /* <DEDUP_REMOVED lines=10> */
[----:B------:R-:W-:-:S02]  /*76de0*/  LOP3.LUT R61, R58, 0xff0000, RZ, 0xc0, !PT ;  /* 0x00ff00003a3d7812 */ /* 0x000fc400078ec0ff */
[----:B------:R-:W-:Y:S02]  /*76df0*/  LOP3.LUT R52, R47, 0xffff, RZ, 0xc0, !PT ;  /* 0x0000ffff2f347812 */ /* 0x000fe400078ec0ff */
[----:B------:R-:W-:Y:S01]  /*76e00*/  PRMT R59, R32, 0x7604, R59 ;  /* 0x00007604203b7816 */ /* 0x000fe2000000003b */
[----:B------:R-:W-:Y:S01]  /*76e10*/  IMAD.IADD R60, R60, 0x1, R61 ;  /* 0x000000013c3c7824 */ /* 0x000fe200078e023d */
[----:B------:R-:W-:Y:S01]  /*76e20*/  LOP3.LUT R50, R50, 0xff0000, RZ, 0xc0, !PT ;  /* 0x00ff000032327812 */ /* 0x000fe200078ec0ff */
[----:B------:R-:W-:Y:S01]  /*76e30*/  IMAD R61, R52, 0x1000000, R15 ;  /* 0x01000000343d7824 */ /* 0x000fe200078e020f */
[----:B------:R-:W-:Y:S02]  /*76e40*/  LOP3.LUT R15, R80, 0xffff, RZ, 0xc0, !PT ;  /* 0x0000ffff500f7812 */ /* 0x000fe400078ec0ff */
[----:B------:R-:W-:Y:S01]  /*76e50*/  ISETP.NE.U32.AND P2, PT, R135, RZ, PT ;  /* 0x000000ff8700720c */ /* 0x000fe20003f45070 */
[----:B------:R-:W-:Y:S01]  /*76e60*/  IMAD.IADD R64, R59, 0x1, R50 ;  /* 0x000000013b407824 */ /* 0x000fe200078e0232 */
[----:B------:R-:W-:-:S02]  /*76e70*/  PRMT R50, R7, 0x3340, R52 ;  /* 0x0000334007327816 */ /* 0x000fc40000000034 */
[----:B------:R-:W-:Y:S02]  /*76e80*/  LOP3.LUT R7, R85, 0xffff, RZ, 0xc0, !PT ;  /* 0x0000ffff55077812 */ /* 0x000fe400078ec0ff */
[----:B------:R-:W-:Y:S01]  /*76e90*/  PRMT R52, R6, 0x3340, R15 ;  /* 0x0000334006347816 */ /* 0x000fe2000000000f */
[----:B------:R-:W-:Y:S01]  /*76ea0*/  IMAD R15, R15, 0x1000000, R13 ;  /* 0x010000000f0f7824 */ /* 0x000fe200078e020d */
[----:B------:R-:W-:Y:S01]  /*76eb0*/  LOP3.LUT R6, R89, 0xffff, RZ, 0xc0, !PT ;  /* 0x0000ffff59067812 */ /* 0x000fe200078ec0ff */
[----:B------:R-:W-:Y:S01]  /*76ec0*/  IMAD R63, R7, 0x1000000, R12 ;  /* 0x01000000073f7824 */ /* 0x000fe200078e020c */
[----:B------:R-:W-:Y:S01]  /*76ed0*/  LOP3.LUT R59, R43, 0xffff, RZ, 0xc0, !PT ;  /* 0x0000ffff2b3b7812 */ /* 0x000fe200078ec0ff */
[----:B------:R-:W-:Y:S01]  /*76ee0*/  SHFL.UP PT, R13, R61, 0x2, RZ ;  /* 0x044000003d0d7989 */ /* 0x000fe200000e00ff */
[----:B------:R-:W-:Y:S01]  /*76ef0*/  PRMT R53, R4, 0x3340, R7 ;  /* 0x0000334004357816 */ /* 0x000fe20000000007 */
[----:B------:R-:W-:Y:S01]  /*76f00*/  IMAD R65, R6, 0x1000000, R57 ;  /* 0x0100000006417824 */ /* 0x000fe200078e0239 */
[----:B------:R-:W-:Y:S01]  /*76f10*/  LOP3.LUT R7, R93, 0xffff, RZ, 0xc0, !PT ;  /* 0x0000ffff5d077812 */ /* 0x000fe200078ec0ff */
[----:B------:R-:W-:Y:S01]  /*76f20*/  SHFL.UP PT, R15, R15, 0x2, RZ ;  /* 0x044000000f0f7989 */ /* 0x000fe200000e00ff */
[----:B------:R-:W-:-:S02]  /*76f30*/  PRMT R58, R11, 0x3340, R6 ;  /* 0x000033400b3a7816 */ /* 0x000fc40000000006 */
[----:B------:R-:W-:Y:S01]  /*76f40*/  LOP3.LUT R4, R97, 0xffff, RZ, 0xc0, !PT ;  /* 0x0000ffff61047812 */ /* 0x000fe200078ec0ff */
[----:B------:R-:W-:Y:S01]  /*76f50*/  IMAD R66, R7, 0x1000000, R56 ;  /* 0x0100000007427824 */ /* 0x000fe200078e0238 */
[----:B------:R-:W-:Y:S01]  /*76f60*/  PRMT R19, R19, 0x3340, R59 ;  /* 0x0000334013137816 */ /* 0x000fe2000000003b */
[----:B------:R-:W-:Y:S01]  /*76f70*/  IMAD R59, R59, 0x1000000, R8 ;  /* 0x010000003b3b7824 */ /* 0x000fe200078e0208 */
[----:B------:R-:W-:Y:S01]  /*76f80*/  LOP3.LUT R6, R73, 0xffff, RZ, 0xc0, !PT ;  /* 0x0000ffff49067812 */ /* 0x000fe200078ec0ff */
[----:B------:R-:W-:Y:S01]  /*76f90*/  IMAD R101, R4, 0x1000000, R55 ;  /* 0x0100000004657824 */ /* 0x000fe200078e0237 */
[----:B------:R-:W-:Y:S02]  /*76fa0*/  LOP3.LUT R8, R76, 0xffff, RZ, 0xc0, !PT ;  /* 0x0000ffff4c087812 */ /* 0x000fe400078ec0ff */
[----:B------:R-:W-:Y:S01]  /*76fb0*/  PRMT R57, R10, 0x3340, R7 ;  /* 0x000033400a397816 */ /* 0x000fe20000000007 */
[----:B------:R-:W-:Y:S01]  /*76fc0*/  SHFL.UP PT, R12, R59, 0x2, RZ ;  /* 0x044000003b0c7989 */ /* 0x000fe200000e00ff */
[----:B------:R-:W-:Y:S01]  /*76fd0*/  PRMT R62, R9, 0x3340, R4 ;  /* 0x00003340093e7816 */ /* 0x000fe20000000004 */
[----:B------:R-:W-:Y:S01]  /*76fe0*/  IMAD R14, R8, 0x1000000, R14 ;  /* 0x01000000080e7824 */ /* 0x000fe200078e020e */
[----:B------:R-:W-:-:S02]  /*76ff0*/  PRMT R56, R5, 0x3340, R6 ;  /* 0x0000334005387816 */ /* 0x000fc40000000006 */
[----:B------:R-:W-:Y:S02]  /*77000*/  LOP3.LUT R7, R34, 0xffff, RZ, 0xc0, !PT ;  /* 0x0000ffff22077812 */ /* 0x000fe400078ec0ff */
[----:B------:R-:W-:Y:S01]  /*77010*/  LOP3.LUT R4, R38, 0xffff, RZ, 0xc0, !PT ;  /* 0x0000ffff26047812 */ /* 0x000fe200078ec0ff */
        /* <DEDUP_REMOVED lines=12> */
[----:B------:R-:W-:Y:S01]  /*770e0*/  PRMT R54, R26, 0x3340, R7 ;  /* 0x000033401a367816 */ /* 0x000fe20000000007 */
[----:B------:R-:W-:Y:S01]  /*770f0*/  SHFL.UP PT, R9, R9, 0x2, RZ ;  /* 0x0440000009097989 */ /* 0x000fe200000e00ff */
[----:B------:R-:W-:Y:S02]  /*77100*/  LOP3.LUT R7, R71, 0xff, RZ, 0xc0, !PT ;  /* 0x000000ff47077812 */ /* 0x000fe400078ec0ff */
[----:B------:R-:W-:Y:S01]  /*77110*/  PRMT R55, R17, 0x3340, R4 ;  /* 0x0000334011377816 */ /* 0x000fe20000000004 */
[----:B------:R-:W-:Y:S01]  /*77120*/  STL.128 [R1+0x10], R20 ;  /* 0x0000101401007387 */ /* 0x000fe20000100c00 */
[C---:B------:R-:W-:Y:S02]  /*77130*/  PRMT R17, R72.reuse, 0x7604, R7 ;  /* 0x0000760448117816 */ /* 0x040fe40000000007 */
        /* <DEDUP_REMOVED lines=14> */
[----:B------:R-:W-:Y:S02]  /*77220*/  ISETP.NE.AND.EX P2, PT, R136, RZ, PT, P2 ;  /* 0x000000ff8800720c */ /* 0x000fe40003f45320 */
[----:B------:R-:W-:Y:S01]  /*77230*/  PRMT R50, R40, 0x7610, R50 ;  /* 0x0000761028327816 */ /* 0x000fe20000000032 */
[----:B------:R-:W0:Y:S01]  /*77240*/  SHFL.UP PT, R60, R17, 0x2, RZ ;  /* 0x04400000113c7989 */ /* 0x000e2200000e00ff */
        /* <DEDUP_REMOVED lines=18> */
[----:B0-----:R-:W-:Y:S02]  /*77370*/  SHF.R.U32.HI R19, RZ, 0x8, R60 ;  /* 0x00000008ff137819 */ /* 0x001fe4000001163c */
[----:B------:R-:W-:Y:S01]  /*77380*/  PRMT R112, R80, 0x7610, R112 ;  /* 0x0000761050707816 */ /* 0x000fe20000000070 */
[----:B------:R-:W0:Y:S01]  /*77390*/  SHFL.UP PT, R17, R3, 0x2, RZ ;  /* 0x0440000003117989 */ /* 0x000e2200000e00ff */
[----:B------:R-:W-:Y:S01]  /*773a0*/  PRMT R52, R19, 0x7604, R60 ;  /* 0x0000760413347816 */ /* 0x000fe2000000003c */
[----:B------:R-:W-:Y:S01]  /*773b0*/  IMAD.MOV.U32 R19, RZ, RZ, R0 ;  /* 0x000000ffff137224 */ /* 0x000fe200078e0000 */
[--C-:B--2---:R-:W-:Y:S01]  /*773c0*/  PRMT R26, R49, 0x5410, R56.reuse ;  /* 0x00005410311a7816 */ /* 0x104fe20000000038 */
[----:B------:R-:W-:Y:S01]  /*773d0*/  STL.64 [R1+0x8], R28 ;  /* 0x0000081c01007387 */ /* 0x000fe20000100a00 */
        /* <DEDUP_REMOVED lines=20> */
[----:B-1----:R-:W-:Y:S01]  /*77520*/  STL.128 [R1+0x60], R4 ;  /* 0x0000600401007387 */ /* 0x002fe20000100c00 */
        /* <DEDUP_REMOVED lines=8> */
[----:B------:R-:W-:Y:S02]  /*775b0*/  PRMT R132, R73, 0x7610, R132 ;  /* 0x0000761049847816 */ /* 0x000fe40000000084 */
[----:B-1----:R-:W-:Y:S01]  /*775c0*/  PRMT R52, R42, 0x7610, R52 ;  /* 0x000076102a347816 */ /* 0x002fe20000000034 */
[----:B------:R-:W-:Y:S01]  /*775d0*/  IMAD.MOV.U32 R4, RZ, RZ, R16 ;  /* 0x000000ffff047224 */ /* 0x000fe200078e0010 */
[----:B------:R-:W-:Y:S01]  /*775e0*/  PRMT R58, R67, 0x7610, R58 ;  /* 0x00007610433a7816 */ /* 0x000fe2000000003a */
[----:B------:R-:W-:Y:S01]  /*775f0*/  IMAD.MOV.U32 R5, RZ, RZ, R17 ;  /* 0x000000ffff057224 */ /* 0x000fe200078e0011 */
        /* <DEDUP_REMOVED lines=23> */
.L_x_1410:
[----:B0-----:R-:W-:-:S06]  /*77770*/  IMAD.IADD R4, R1, 0x1, R8 ;  /* 0x0000000101047824 */ /* 0x001fcc00078e0208 */
[----:B------:R-:W2:Y:S01]  /*77780*/  LDL.U8 R4, [R4+0x90] ;  /* 0x0000900004047983 */ /* 0x000ea20000100000 */
[----:B------:R-:W-:Y:S02]  /*77790*/  IMAD.MOV.U32 R5, RZ, RZ, R8 ;  /* 0x000000ffff057224 */ /* 0x000fe400078e0008 */
[----:B------:R-:W-:Y:S01]  /*777a0*/  VIADD R8, R8, 0x1 ;  /* 0x0000000108087836 */ /* 0x000fe20000000000 */
[----:B--2---:R-:W-:-:S13]  /*777b0*/  ISETP.NE.AND P2, PT, R4, RZ, PT ;  /* 0x000000ff0400720c */ /* 0x004fda0003f45270 */
[----:B------:R-:W-:Y:S05]  /*777c0*/  @P2 BRA `(.L_x_1410) ;  /* 0xfffffffc00e82947 */ /* 0x000fea000383ffff */
[----:B------:R-:W-:Y:S05]  /*777d0*/  BSYNC.RECONVERGENT B1 ;  /* 0x0000000000017941 */ /* 0x000fea0003800200 */
.L_x_1409:
[----:B------:R-:W-:Y:S01]  /*777e0*/  LOP3.LUT P2, RZ, R12, 0xff, RZ, 0xc0, !PT ;  /* 0x000000ff0cff7812 */ /* 0x000fe2000784c0ff */
[----:B------:R-:W-:Y:S01]  /*777f0*/  BSSY.RECONVERGENT B1, `(.L_x_1411) ;  /* 0x0000010000017945 */ /* 0x000fe20003800200 */
[----:B------:R-:W-:-:S11]  /*77800*/  IMAD.MOV.U32 R4, RZ, RZ, R5 ;  /* 0x000000ffff047224 */ /* 0x000fd600078e0005 */
[----:B------:R-:W-:Y:S05]  /*77810*/  @!P2 BRA `(.L_x_1412) ;  /* 0x000000000034a947 */ /* 0x000fea0003800000 */
[----:B------:R-:W-:Y:S01]  /*77820*/  BSSY.RECONVERGENT B2, `(.L_x_1413) ;  /* 0x000000b000027945 */ /* 0x000fe20003800200 */
[----:B------:R-:W-:-:S07]  /*77830*/  IMAD.MOV.U32 R4, RZ, RZ, RZ ;  /* 0x000000ffff047224 */ /* 0x000fce00078e00ff */
.L_x_1414:
        /* <DEDUP_REMOVED lines=10> */
.L_x_1413:
[----:B------:R-:W-:-:S07]  /*778e0*/  IMAD.MOV.U32 R4, RZ, RZ, R7 ;  /* 0x000000ffff047224 */ /* 0x000fce00078e0007 */
.L_x_1412:
[----:B------:R-:W-:Y:S05]  /*778f0*/  BSYNC.RECONVERGENT B1 ;  /* 0x0000000000017941 */ /* 0x000fea0003800200 */
.L_x_1411:
[----:B------:R-:W-:Y:S01]  /*77900*/  IMAD.IADD R5, R1, 0x1, R4 ;  /* 0x0000000101057824 */ /* 0x000fe200078e0204 */
[----:B------:R-:W-:Y:S01]  /*77910*/  BSSY.RECONVERGENT B1, `(.L_x_1415) ;  /* 0x0000009000017945 */ /* 0x000fe20003800200 */
[----:B------:R-:W-:-:S03]  /*77920*/  IMAD.MOV.U32 R4, RZ, RZ, RZ ;  /* 0x000000ffff047224 */ /* 0x000fc600078e00ff */
[----:B------:R0:W-:Y:S04]  /*77930*/  STL.U8 [R5+0x91], RZ ;  /* 0x000091ff05007387 */ /* 0x0001e80000100000 */
.L_x_1416:
[----:B------:R-:W-:-:S05]  /*77940*/  IMAD.IADD R6, R1, 0x1, R4 ;  /* 0x0000000101067824 */ /* 0x000fca00078e0204 */
[----:B0-----:R-:W2:Y:S02]  /*77950*/  LDL.U8 R5, [R6+0x90] ;  /* 0x0000900006057983 */ /* 0x001ea40000100000 */
[----:B--2---:R-:W-:Y:S01]  /*77960*/  ISETP.NE.AND P2, PT, R5, RZ, PT ;  /* 0x000000ff0500720c */ /* 0x004fe20003f45270 */
[----:B------:R-:W-:Y:S02]  /*77970*/  IMAD.MOV.U32 R5, RZ, RZ, R4 ;  /* 0x000000ffff057224 */ /* 0x000fe400078e0004 */
[----:B------:R-:W-:-:S10]  /*77980*/  VIADD R4, R4, 0x1 ;  /* 0x0000000104047836 */ /* 0x000fd40000000000 */
[----:B------:R-:W-:Y:S05]  /*77990*/  @P2 BRA `(.L_x_1416) ;  /* 0xfffffffc00e82947 */ /* 0x000fea000383ffff */
[----:B------:R-:W-:Y:S05]  /*779a0*/  BSYNC.RECONVERGENT B1 ;  /* 0x0000000000017941 */ /* 0x000fea0003800200 */
.L_x_1415:
[----:B------:R-:W-:Y:S01]  /*779b0*/  LOP3.LUT P2, RZ, R40, 0xff, RZ, 0xc0, !PT ;  /* 0x000000ff28ff7812 */ /* 0x000fe2000784c0ff */
[----:B------:R-:W-:Y:S01]  /*779c0*/  BSSY.RECONVERGENT B1, `(.L_x_1417) ;  /* 0x0000010000017945 */ /* 0x000fe20003800200 */
[----:B------:R-:W-:-:S11]  /*779d0*/  IMAD.MOV.U32 R4, RZ, RZ, R5 ;  /* 0x000000ffff047224 */ /* 0x000fd600078e0005 */
[----:B------:R-:W-:Y:S05]  /*779e0*/  @!P2 BRA `(.L_x_1418) ;  /* 0x000000000034a947 */ /* 0x000fea0003800000 */
[----:B------:R-:W-:Y:S01]  /*779f0*/  BSSY.RECONVERGENT B2, `(.L_x_1419) ;  /* 0x000000b000027945 */ /* 0x000fe20003800200 */
[----:B------:R-:W-:-:S07]  /*77a00*/  IMAD.MOV.U32 R4, RZ, RZ, RZ ;  /* 0x000000ffff047224 */ /* 0x000fce00078e00ff */
.L_x_1420:
        /* <DEDUP_REMOVED lines=10> */
.L_x_1419:
[----:B------:R-:W-:-:S07]  /*77ab0*/  IMAD.MOV.U32 R4, RZ, RZ, R7 ;  /* 0x000000ffff047224 */ /* 0x000fce00078e0007 */
.L_x_1418:
[----:B------:R-:W-:Y:S05]  /*77ac0*/  BSYNC.RECONVERGENT B1 ;  /* 0x0000000000017941 */ /* 0x000fea0003800200 */
.L_x_1417:
        /* <DEDUP_REMOVED lines=70> */
.L_x_1408:
[----:B------:R-:W-:Y:S05]  /*77f30*/  BSYNC.RECONVERGENT B0 ;  /* 0x0000000000007941 */ /* 0x000fea0003800200 */
.L_x_1407:
        /* <DEDUP_REMOVED lines=61> */
.L_x_1422:
[----:B------:R-:W-:Y:S05]  /*78310*/  BSYNC.RECONVERGENT B0 ;  /* 0x0000000000007941 */ /* 0x000fea0003800200 */
.L_x_1421:
[----:B------:R-:W-:Y:S01]  /*78320*/  LOP3.LUT R33, R52, 0xffff, RZ, 0xc0, !PT ;  /* 0x0000ffff34217812 */ /* 0x000fe200078ec0ff */
[----:B------:R-:W-:Y:S01]  /*78330*/  IMAD.MOV.U32 R3, RZ, RZ, R134 ;  /* 0x000000ffff037224 */ /* 0x000fe200078e0086 */
[----:B------:R-:W-:Y:S01]  /*78340*/  LOP3.LUT R5, R50, 0xffff, RZ, 0xc0, !PT ;  /* 0x0000ffff32057812 */ /* 0x000fe200078ec0ff */
[----:B-----5:R-:W-:Y:S01]  /*78350*/  STL [R1+0x3c], R19 ;  /* 0x00003c1301007387 */ /* 0x020fe20000100800 */
[----:B------:R-:W-:Y:S01]  /*78360*/  LOP3.LUT R28, R51, 0xffff, RZ, 0xc0, !PT ;  /* 0x0000ffff331c7812 */ /* 0x000fe200078ec0ff */
[----:B------:R-:W-:Y:S01]  /*78370*/  IMAD.U32 R2, R33, 0x10000, RZ ;  /* 0x0001000021027824 */ /* 0x000fe200078e00ff */
[C---:B------:R-:W-:Y:S01]  /*78380*/  LOP3.LUT R0, R5.reuse, 0xff, RZ, 0xc0, !PT ;  /* 0x000000ff05007812 */ /* 0x040fe200078ec0ff */
[----:B------:R-:W-:Y:S01]  /*78390*/  STL.64 [R1+0x40], R16 ;  /* 0x0000401001007387 */ /* 0x000fe20000100a00 */
[----:B------:R-:W-:Y:S01]  /*783a0*/  PRMT R28, R5, 0x3340, R28 ;  /* 0x00003340051c7816 */ /* 0x000fe2000000001c */
[----:B------:R-:W-:Y:S01]  /*783b0*/  BSSY.RECONVERGENT B0, `(.L_x_1423) ;  /* 0x0000179000007945 */ /* 0x000fe20003800200 */
[----:B------:R-:W-:-:S02]  /*783c0*/  PRMT R0, R51, 0x7604, R0 ;  /* 0x0000760433007816 */ /* 0x000fc40000000000 */
[----:B------:R-:W-:Y:S01]  /*783d0*/  LOP3.LUT R7, R2, 0xff0000, RZ, 0xc0, !PT ;  /* 0x00ff000002077812 */ /* 0x000fe200078ec0ff */
[----:B------:R-:W-:Y:S01]  /*783e0*/  IMAD.MOV.U32 R2, RZ, RZ, R133 ;  /* 0x000000ffff027224 */ /* 0x000fe200078e0085 */
[----:B------:R-:W-:Y:S02]  /*783f0*/  LOP3.LUT R6, R55, 0xffff, RZ, 0xc0, !PT ;  /* 0x0000ffff37067812 */ /* 0x000fe400078ec0ff */
[----:B------:R-:W-:Y:S01]  /*78400*/  LOP3.LUT R10, R106, 0xffff, RZ, 0xc0, !PT ;  /* 0x0000ffff6a0a7812 */ /* 0x000fe200078ec0ff */
[----:B------:R-:W-:Y:S01]  /*78410*/  IMAD.IADD R5, R0, 0x1, R7 ;  /* 0x0000000100057824 */ /* 0x000fe200078e0207 */
[----:B------:R0:W-:Y:S01]  /*78420*/  STL.64 [R1], R2 ;  /* 0x0000000201007387 */ /* 0x0001e20000100a00 */
[----:B------:R-:W-:Y:S02]  /*78430*/  LOP3.LUT R7, R54, 0xffff, RZ, 0xc0, !PT ;  /* 0x0000ffff36077812 */ /* 0x000fe400078ec0ff */
[----:B------:R-:W-:Y:S02]  /*78440*/  LOP3.LUT R0, R111, 0xffff, RZ, 0xc0, !PT ;  /* 0x0000ffff6f007812 */ /* 0x000fe400078ec0ff */
[----:B------:R-:W-:-:S02]  /*78450*/  LOP3.LUT R11, R105, 0xffff, RZ, 0xc0, !PT ;  /* 0x0000ffff690b7812 */ /* 0x000fc400078ec0ff */
[----:B------:R-:W-:Y:S02]  /*78460*/  LOP3.LUT R8, R110, 0xffff, RZ, 0xc0, !PT ;  /* 0x0000ffff6e087812 */ /* 0x000fe400078ec0ff */
[----:B------:R-:W-:Y:S02]  /*78470*/  LOP3.LUT R9, R109, 0xffff, RZ, 0xc0, !PT ;  /* 0x0000ffff6d097812 */ /* 0x000fe400078ec0ff */
[----:B------:R-:W-:Y:S02]  /*78480*/  LOP3.LUT R35, R107, 0xffff, RZ, 0xc0, !PT ;  /* 0x0000ffff6b237812 */ /* 0x000fe400078ec0ff */
[----:B0-----:R-:W-:Y:S02]  /*78490*/  LOP3.LUT R2, R115, 0xffff, RZ, 0xc0, !PT ;  /* 0x0000ffff73027812 */ /* 0x001fe400078ec0ff */
[----:B------:R-:W-:Y:S02]  /*784a0*/  LOP3.LUT R4, R56, 0xffff, RZ, 0xc0, !PT ;  /* 0x0000ffff38047812 */ /* 0x000fe400078ec0ff */
[----:B------:R-:W-:Y:S01]  /*784b0*/  LOP3.LUT R22, R114, 0xffff, RZ, 0xc0, !PT ;  /* 0x0000ffff72167812 */ /* 0x000fe200078ec0ff */
[----:B------:R-:W-:Y:S01]  /*784c0*/  IMAD.U32 R12, R2, 0x10000, RZ ;  /* 0x00010000020c7824 */ /* 0x000fe200078e00ff */
[----:B------:R-:W-:-:S02]  /*784d0*/  LOP3.LUT R3, R113, 0xffff, RZ, 0xc0, !PT ;  /* 0x0000ffff71037812 */ /* 0x000fc400078ec0ff */
[----:B------:R-:W-:Y:S02]  /*784e0*/  PRMT R29, R7, 0x3340, R6 ;  /* 0x00003340071d7816 */ /* 0x000fe40000000006 */
[----:B------:R-:W-:Y:S01]  /*784f0*/  PRMT R20, R11, 0x3340, R10 ;  /* 0x000033400b147816 */ /* 0x000fe2000000000a */
[----:B------:R-:W-:Y:S01]  /*78500*/  IMAD.U32 R10, R0, 0x10000, RZ ;  /* 0x00010000000a7824 */ /* 0x000fe200078e00ff */
[----:B------:R-:W-:Y:S02]  /*78510*/  PRMT R21, R9, 0x3340, R8 ;  /* 0x0000334009157816 */ /* 0x000fe40000000008 */
[----:B------:R-:W-:Y:S01]  /*78520*/  LOP3.LUT R6, R7, 0xff, RZ, 0xc0, !PT ;  /* 0x000000ff07067812 */ /* 0x000fe200078ec0ff */
[----:B------:R-:W-:Y:S01]  /*78530*/  IMAD.U32 R7, R35, 0x10000, RZ ;  /* 0x0001000023077824 */ /* 0x000fe200078e00ff */
[----:B------:R-:W-:Y:S02]  /*78540*/  PRMT R22, R3, 0x3340, R22 ;  /* 0x0000334003167816 */ /* 0x000fe40000000016 */
[----:B------:R-:W-:-:S02]  /*78550*/  LOP3.LUT R9, R9, 0xff, RZ, 0xc0, !PT ;  /* 0x000000ff09097812 */ /* 0x000fc400078ec0ff */
[----:B------:R-:W-:Y:S01]  /*78560*/  LOP3.LUT R13, R3, 0xff, RZ, 0xc0, !PT ;  /* 0x000000ff030d7812 */ /* 0x000fe200078ec0ff */
[----:B------:R-:W-:Y:S01]  /*78570*/  IMAD.U32 R3, R4, 0x10000, RZ ;  /* 0x0001000004037824 */ /* 0x000fe200078e00ff */
        /* <DEDUP_REMOVED lines=23> */
[C---:B------:R-:W-:Y:S02]  /*786f0*/  PRMT R24, R13.reuse, 0x3340, R24 ;  /* 0x000033400d187816 */ /* 0x040fe40000000018 */
[----:B------:R-:W-:Y:S01]  /*78700*/  LOP3.LUT R31, R13, 0xff, RZ, 0xc0, !PT ;  /* 0x000000ff0d1f7812 */ /* 0x000fe200078ec0ff */
[----:B------:R-:W-:Y:S01]  /*78710*/  IMAD.U32 R13, R8, 0x10000, RZ ;  /* 0x00010000080d7824 */ /* 0x000fe200078e00ff */
[----:B------:R-:W-:Y:S01]  /*78720*/  LOP3.LUT R23, R118, 0xffff, RZ, 0xc0, !PT ;  /* 0x0000ffff76177812 */ /* 0x000fe200078ec0ff */
[----:B------:R-:W-:Y:S01]  /*78730*/  IMAD.U32 R30, R3, 0x10000, RZ ;  /* 0x00010000031e7824 */ /* 0x000fe200078e00ff */
[----:B------:R-:W-:Y:S02]  /*78740*/  LOP3.LUT R14, R117, 0xffff, RZ, 0xc0, !PT ;  /* 0x0000ffff750e7812 */ /* 0x000fe400078ec0ff */
[----:B------:R-:W-:-:S02]  /*78750*/  PRMT R25, R26, 0x3340, R25 ;  /* 0x000033401a197816 */ /* 0x000fc40000000019 */
[C---:B------:R-:W-:Y:S02]  /*78760*/  PRMT R32, R15.reuse, 0x3340, R32 ;  /* 0x000033400f207816 */ /* 0x040fe40000000020 */
[----:B------:R-:W-:Y:S01]  /*78770*/  LOP3.LUT R37, R26, 0xff, RZ, 0xc0, !PT ;  /* 0x000000ff1a257812 */ /* 0x000fe200078ec0ff */
[----:B------:R-:W-:Y:S01]  /*78780*/  IMAD.U32 R26, R6, 0x10000, RZ ;  /* 0x00010000061a7824 */ /* 0x000fe200078e00ff */
[----:B------:R-:W-:Y:S01]  /*78790*/  LOP3.LUT R39, R15, 0xff, RZ, 0xc0, !PT ;  /* 0x000000ff0f277812 */ /* 0x000fe200078ec0ff */
[----:B------:R-:W-:Y:S01]  /*787a0*/  IMAD.U32 R15, R7, 0x10000, RZ ;  /* 0x00010000070f7824 */ /* 0x000fe200078e00ff */
[C---:B------:R-:W-:Y:S02]  /*787b0*/  PRMT R23, R14.reuse, 0x3340, R23 ;  /* 0x000033400e177816 */ /* 0x040fe40000000017 */
        /* <DEDUP_REMOVED lines=9> */
[----:B------:R-:W-:Y:S01]  /*78850*/  PRMT R31, R122, 0x7604, R31 ;  /* 0x000076047a1f7816 */ /* 0x000fe2000000001f */
[----:B------:R-:W-:Y:S01]  /*78860*/  IMAD.IADD R39, R27, 0x1, R14 ;  /* 0x000000011b277824 */ /* 0x000fe200078e020e */
[----:B------:R-:W-:Y:S01]  /*78870*/  LOP3.LUT R15, R60, 0xffff, RZ, 0xc0, !PT ;  /* 0x0000ffff3c0f7812 */ /* 0x000fe200078ec0ff */
[----:B------:R-:W-:Y:S01]  /*78880*/  IMAD.IADD R36, R36, 0x1, R13 ;  /* 0x0000000124247824 */ /* 0x000fe200078e020d */
[----:B------:R-:W-:Y:S01]  /*78890*/  LOP3.LUT R30, R63, 0xffff, RZ, 0xc0, !PT ;  /* 0x0000ffff3f1e7812 */ /* 0x000fe200078ec0ff */
[----:B------:R-:W-:Y:S01]  /*788a0*/  IMAD.IADD R38, R31, 0x1, R38 ;  /* 0x000000011f267824 */ /* 0x000fe200078e0226 */
[----:B------:R-:W-:-:S02]  /*788b0*/  LOP3.LUT R37, R62, 0xffff, RZ, 0xc0, !PT ;  /* 0x0000ffff3e257812 */ /* 0x000fc400078ec0ff */
[----:B------:R-:W-:Y:S02]  /*788c0*/  LOP3.LUT R27, R59, 0xffff, RZ, 0xc0, !PT ;  /* 0x0000ffff3b1b7812 */ /* 0x000fe400078ec0ff */
[----:B------:R-:W-:Y:S02]  /*788d0*/  LOP3.LUT R34, R58, 0xffff, RZ, 0xc0, !PT ;  /* 0x0000ffff3a227812 */ /* 0x000fe400078ec0ff */
[C---:B------:R-:W-:Y:S02]  /*788e0*/  PRMT R30, R37.reuse, 0x3340, R30 ;  /* 0x00003340251e7816 */ /* 0x040fe4000000001e */
[----:B------:R-:W-:Y:S01]  /*788f0*/  LOP3.LUT R42, R37, 0xff, RZ, 0xc0, !PT ;  /* 0x000000ff252a7812 */ /* 0x000fe200078ec0ff */
[----:B------:R-:W-:Y:S01]  /*78900*/  IMAD.U32 R37, R15, 0x10000, RZ ;  /* 0x000100000f257824 */ /* 0x000fe200078e00ff */
[----:B------:R-:W-:Y:S02]  /*78910*/  PRMT R27, R34, 0x3340, R27 ;  /* 0x00003340221b7816 */ /* 0x000fe4000000001b */
[----:B------:R-:W-:-:S02]  /*78920*/  LOP3.LUT R31, R49, 0xffff, RZ, 0xc0, !PT ;  /* 0x0000ffff311f7812 */ /* 0x000fc400078ec0ff */
[----:B------:R-:W-:Y:S02]  /*78930*/  LOP3.LUT R40, R66, 0xffff, RZ, 0xc0, !PT ;  /* 0x0000ffff42287812 */ /* 0x000fe400078ec0ff */
[----:B------:R-:W-:Y:S02]  /*78940*/  LOP3.LUT R34, R34, 0xff, RZ, 0xc0, !PT ;  /* 0x000000ff22227812 */ /* 0x000fe400078ec0ff */
[----:B------:R-:W-:Y:S02]  /*78950*/  LOP3.LUT R14, R64, 0xffff, RZ, 0xc0, !PT ;  /* 0x0000ffff400e7812 */ /* 0x000fe400078ec0ff */
[C---:B------:R-:W-:Y:S02]  /*78960*/  PRMT R31, R40.reuse, 0x3340, R31 ;  /* 0x00003340281f7816 */ /* 0x040fe4000000001f */
[----:B------:R-:W-:Y:S01]  /*78970*/  LOP3.LUT R44, R40, 0xff, RZ, 0xc0, !PT ;  /* 0x000000ff282c7812 */ /* 0x000fe200078ec0ff */
[----:B------:R-:W-:Y:S01]  /*78980*/  IMAD.U32 R41, R14, 0x10000, RZ ;  /* 0x000100000e297824 */ /* 0x000fe200078e00ff */
[----:B------:R-:W-:-:S02]  /*78990*/  PRMT R34, R59, 0x7604, R34 ;  /* 0x000076043b227816 */ /* 0x000fc40000000022 */
[----:B------:R-:W-:Y:S02]  /*789a0*/  LOP3.LUT R37, R37, 0xff0000, RZ, 0xc0, !PT ;  /* 0x00ff000025257812 */ /* 0x000fe400078ec0ff */
[----:B------:R-:W-:Y:S02]  /*789b0*/  PRMT R40, R63, 0x7604, R42 ;  /* 0x000076043f287816 */ /* 0x000fe4000000002a */
[----:B------:R-:W-:Y:S01]  /*789c0*/  LOP3.LUT R42, R53, 0xffff, RZ, 0xc0, !PT ;  /* 0x0000ffff352a7812 */ /* 0x000fe200078ec0ff */
[----:B------:R-:W-:Y:S01]  /*789d0*/  IMAD.IADD R45, R34, 0x1, R37 ;  /* 0x00000001222d7824 */ /* 0x000fe200078e0225 */
[----:B------:R-:W-:Y:S02]  /*789e0*/  LOP3.LUT R37, R57, 0xffff, RZ, 0xc0, !PT ;  /* 0x0000ffff39257812 */ /* 0x000fe400078ec0ff */
[----:B------:R-:W-:Y:S01]  /*789f0*/  PRMT R33, R33, 0x3340, R42 ;  /* 0x0000334021217816 */ /* 0x000fe2000000002a */
[----:B------:R-:W-:Y:S01]  /*78a00*/  IMAD R42, R42, 0x1000000, R5 ;  /* 0x010000002a2a7824 */ /* 0x000fe200078e0205 */
[----:B------:R-:W-:Y:S01]  /*78a10*/  LOP3.LUT R41, R41, 0xff0000, RZ, 0xc0, !PT ;  /* 0x00ff000029297812 */ /* 0x000fe200078ec0ff */
[----:B------:R-:W-:Y:S01]  /*78a20*/  IMAD R47, R37, 0x1000000, R12 ;  /* 0x01000000252f7824 */ /* 0x000fe200078e020c */
[----:B------:R-:W-:-:S02]  /*78a30*/  LOP3.LUT R13, R101, 0xffff, RZ, 0xc0, !PT ;  /* 0x0000ffff650d7812 */ /* 0x000fc400078ec0ff */
[----:B------:R-:W-:Y:S01]  /*78a40*/  LOP3.LUT R5, R116, 0xffff, RZ, 0xc0, !PT ;  /* 0x0000ffff74057812 */ /* 0x000fe200078ec0ff */
[----:B------:R-:W-:Y:S01]  /*78a50*/  IMAD.IADD R46, R40, 0x1, R41 ;  /* 0x00000001282e7824 */ /* 0x000fe200078e0229 */
[----:B------:R-:W-:Y:S01]  /*78a60*/  PRMT R34, R4, 0x3340, R37 ;  /* 0x0000334004227816 */ /* 0x000fe20000000025 */
[----:B------:R-:W-:Y:S01]  /*78a70*/  IMAD.U32 R43, R13, 0x10000, RZ ;  /* 0x000100000d2b7824 */ /* 0x000fe200078e00ff */
[----:B------:R-:W-:Y:S01]  /*78a80*/  LOP3.LUT R4, R120, 0xffff, RZ, 0xc0, !PT ;  /* 0x0000ffff78047812 */ /* 0x000fe200078ec0ff */
[----:B------:R-:W-:Y:S01]  /*78a90*/  IMAD R67, R5, 0x1000000, R9 ;  /* 0x0100000005437824 */ /* 0x000fe200078e0209 */
[----:B------:R-:W-:Y:S01]  /*78aa0*/  PRMT R37, R2, 0x3340, R5 ;  /* 0x0000334002257816 */ /* 0x000fe20000000005 */
[----:B------:R-:W-:Y:S01]  /*78ab0*/  SHFL.UP PT, R12, R42, 0x4, RZ ;  /* 0x048000002a0c7989 */ /* 0x000fe200000e00ff */
        /* <DEDUP_REMOVED lines=8> */
[----:B------:R-:W-:Y:S01]  /*78b40*/  LOP3.LUT R5, R128, 0xffff, RZ, 0xc0, !PT ;  /* 0x0000ffff80057812 */ /* 0x000fe200078ec0ff */
[----:B------:R-:W-:Y:S01]  /*78b50*/  IMAD.IADD R44, R44, 0x1, R43 ;  /* 0x000000012c2c7824 */ /* 0x000fe200078e022b */
[----:B------:R-:W-:Y:S02]  /*78b60*/  PRMT R39, R7, 0x3340, R2 ;  /* 0x0000334007277816 */ /* 0x000fe40000000002 */
[----:B------:R-:W-:Y:S01]  /*78b70*/  PRMT R40, R8, 0x3340, R4 ;  /* 0x0000334008287816 */ /* 0x000fe20000000004 */
[----:B------:R-:W-:Y:S01]  /*78b80*/  IMAD R7, R5, 0x1000000, R36 ;  /* 0x0100000005077824 */ /* 0x000fe200078e0224 */
[----:B------:R-:W-:-:S02]  /*78b90*/  LOP3.LUT R2, R61, 0xffff, RZ, 0xc0, !PT ;  /* 0x0000ffff3d027812 */ /* 0x000fc400078ec0ff */
[----:B------:R-:W-:Y:S02]  /*78ba0*/  LOP3.LUT R4, R132, 0xffff, RZ, 0xc0, !PT ;  /* 0x0000ffff84047812 */ /* 0x000fe400078ec0ff */
[----:B------:R-:W-:Y:S01]  /*78bb0*/  LOP3.LUT R41, R112, 0xffff, RZ, 0xc0, !PT ;  /* 0x0000ffff70297812 */ /* 0x000fe200078ec0ff */
[----:B------:R-:W-:Y:S01]  /*78bc0*/  IMAD R9, R2, 0x1000000, R45 ;  /* 0x0100000002097824 */ /* 0x000fe200078e022d */
[----:B------:R-:W-:Y:S01]  /*78bd0*/  PRMT R43, R3, 0x3340, R4 ;  /* 0x00003340032b7816 */ /* 0x000fe20000000004 */
[----:B------:R-:W-:Y:S01]  /*78be0*/  IMAD R8, R4, 0x1000000, R26 ;  /* 0x0100000004087824 */ /* 0x000fe200078e021a */
[----:B------:R-:W-:Y:S01]  /*78bf0*/  PRMT R36, R15, 0x3340, R2 ;  /* 0x000033400f247816 */ /* 0x000fe20000000002 */
[----:B------:R0:W-:Y:S01]  /*78c00*/  SHFL.UP PT, R4, R67, 0x4, RZ ;  /* 0x0480000043047989 */ /* 0x0001e200000e00ff */
[----:B------:R-:W-:Y:S02]  /*78c10*/  LOP3.LUT R3, R65, 0xffff, RZ, 0xc0, !PT ;  /* 0x0000ffff41037812 */ /* 0x000fe400078ec0ff */
        /* <DEDUP_REMOVED lines=15> */
[----:B------:R-:W-:Y:S01]  /*78d10*/  STL.128 [R1+0x10], R20 ;  /* 0x0000101401007387 */ /* 0x000fe20000100c00 */
[----:B------:R-:W-:Y:S02]  /*78d20*/  LOP3.LUT R5, R103, 0xff, RZ, 0xc0, !PT ;  /* 0x000000ff67057812 */ /* 0x000fe400078ec0ff */
[C---:B------:R-:W-:Y:S01]  /*78d30*/  PRMT R26, R104.reuse, 0x7604, R103 ;  /* 0x00007604681a7816 */ /* 0x040fe20000000067 */
[----:B------:R-:W-:Y:S01]  /*78d40*/  SHFL.UP PT, R13, R47, 0x4, RZ ;  /* 0x048000002f0d7989 */ /* 0x000fe200000e00ff */
[----:B------:R-:W-:-:S02]  /*78d50*/  PRMT R3, R104, 0x7604, R5 ;  /* 0x0000760468037816 */ /* 0x000fc40000000005 */
[----:B------:R-:W-:Y:S01]  /*78d60*/  PRMT R29, R29, 0x5410, R34 ;  /* 0x000054101d1d7816 */ /* 0x000fe20000000022 */
[----:B------:R1:W-:Y:S01]  /*78d70*/  SHFL.UP PT, R14, R48, 0x4, RZ ;  /* 0x04800000300e7989 */ /* 0x0003e200000e00ff */
        /* <DEDUP_REMOVED lines=9> */
[----:B------:R-:W-:Y:S02]  /*78e10*/  ISETP.NE.U32.AND P2, PT, R133, RZ, PT ;  /* 0x000000ff8500720c */ /* 0x000fe40003f45070 */
[----:B0-----:R-:W-:Y:S01]  /*78e20*/  PRMT R67, R50, 0x7610, R67 ;  /* 0x0000761032437816 */ /* 0x001fe20000000043 */
[----:B------:R-:W-:Y:S01]  /*78e30*/  SHFL.UP PT, R20, R133, 0x4, RZ ;  /* 0x0480000085147989 */ /* 0x000fe200000e00ff */
[----:B------:R-:W-:Y:S02]  /*78e40*/  ISETP.NE.AND.EX P2, PT, R134, RZ, PT, P2 ;  /* 0x000000ff8600720c */ /* 0x000fe40003f45320 */
[----:B-1----:R-:W-:Y:S01]  /*78e50*/  PRMT R48, R51, 0x7610, R48 ;  /* 0x0000761033307816 */ /* 0x002fe20000000030 */
[----:B------:R-:W-:Y:S01]  /*78e60*/  SHFL.UP PT, R21, R134, 0x4, RZ ;  /* 0x0480000086157989 */ /* 0x000fe200000e00ff */
[----:B------:R-:W-:-:S02]  /*78e70*/  PRMT R47, R52, 0x7610, R47 ;  /* 0x00007610342f7816 */ /* 0x000fc4000000002f */
[----:B------:R-:W-:Y:S01]  /*78e80*/  PRMT R46, R53, 0x7610, R46 ;  /* 0x00007610352e7816 */ /* 0x000fe2000000002e */
[----:B------:R-:W0:Y:S01]  /*78e90*/  SHFL.UP PT, R71, R3, 0x4, RZ ;  /* 0x0480000003477989 */ /* 0x000e2200000e00ff */
        /* <DEDUP_REMOVED lines=17> */
[----:B------:R-:W3:Y:S01]  /*78fb0*/  SHFL.UP PT, R3, R17, 0x4, RZ ;  /* 0x0480000011037989 */ /* 0x000ee200000e00ff */
[----:B0-----:R-:W-:Y:S02]  /*78fc0*/  SHF.R.U32.HI R0, RZ, 0x8, R71 ;  /* 0x00000008ff007819 */ /* 0x001fe40000011647 */
[----:B--2---:R-:W-:Y:S01]  /*78fd0*/  PRMT R26, R32, 0x5410, R43 ;  /* 0x00005410201a7816 */ /* 0x004fe2000000002b */
[----:B------:R-:W-:Y:S01]  /*78fe0*/  STL.64 [R1+0x8], R28 ;  /* 0x0000081c01007387 */ /* 0x000fe20000100a00 */
        /* <DEDUP_REMOVED lines=20> */
[----:B-1----:R-:W-:Y:S01]  /*79130*/  STL.128 [R1+0x60], R4 ;  /* 0x0000600401007387 */ /* 0x002fe20000100c00 */
[----:B------:R-:W-:-:S02]  /*79140*/  PRMT R78, R126, 0x7610, R78 ;  /* 0x000076107e4e7816 */ /* 0x000fc4000000004e */
[----:B------:R-:W-:Y:S01]  /*79150*/  PRMT R77, R127, 0x7610, R77 ;  /* 0x000076107f4d7816 */ /* 0x000fe2000000004d */
[----:B------:R0:W-:Y:S01]  /*79160*/  STL.U16 [R1+0x80], R0 ;  /* 0x0000800001007387 */ /* 0x0001e20000100400 */
[----:B------:R-:W-:Y:S02]  /*79170*/  PRMT R76, R128, 0x7610, R76 ;  /* 0x00007610804c7816 */ /* 0x000fe4000000004c */
[----:B------:R-:W-:Y:S01]  /*79180*/  PRMT R75, R129, 0x7610, R75 ;  /* 0x00007610814b7816 */ /* 0x000fe2000000004b */
[----:B---3--:R1:W-:Y:S01]  /*79190*/  STL.64 [R1+0x88], R2 ;  /* 0x0000880201007387 */ /* 0x0083e20000100a00 */
[----:B------:R-:W-:Y:S02]  /*791a0*/  PRMT R74, R130, 0x7610, R74 ;  /* 0x00007610824a7816 */ /* 0x000fe4000000004a */
[----:B------:R-:W-:Y:S02]  /*791b0*/  PRMT R73, R131, 0x7610, R73 ;  /* 0x0000761083497816 */ /* 0x000fe40000000049 */
[----:B------:R-:W-:Y:S01]  /*791c0*/  PRMT R72, R132, 0x7610, R72 ;  /* 0x0000761084487816 */ /* 0x000fe20000000048 */
[----:B0-----:R-:W-:Y:S01]  /*791d0*/  IMAD.MOV.U32 R0, RZ, RZ, R19 ;  /* 0x000000ffff007224 */ /* 0x001fe200078e0013 */
[----:B------:R-:W-:Y:S01]  /*791e0*/  PRMT R41, R58, 0x7610, R41 ;  /* 0x000076103a297816 */ /* 0x000fe20000000029 */
[----:B------:R-:W-:Y:S01]  /*791f0*/  IMAD.MOV.U32 R4, RZ, RZ, R2 ;  /* 0x000000ffff047224 */ /* 0x000fe200078e0002 */
[----:B------:R-:W-:Y:S01]  /*79200*/  PRMT R40, R59, 0x7610, R40 ;  /* 0x000076103b287816 */ /* 0x000fe20000000028 */
[----:B------:R-:W-:Y:S01]  /*79210*/  IMAD.MOV.U32 R5, RZ, RZ, R3 ;  /* 0x000000ffff057224 */ /* 0x000fe200078e0003 */
        /* <DEDUP_REMOVED lines=22> */
.L_x_1426:
[----:B0-----:R-:W-:-:S06]  /*79380*/  IMAD.IADD R0, R1, 0x1, R4 ;  /* 0x0000000101007824 */ /* 0x001fcc00078e0204 */
[----:B------:R-:W2:Y:S01]  /*79390*/  LDL.U8 R0, [R0+0x90] ;  /* 0x0000900000007983 */ /* 0x000ea20000100000 */
[----:B------:R-:W-:Y:S02]  /*793a0*/  IMAD.MOV.U32 R2, RZ, RZ, R4 ;  /* 0x000000ffff027224 */ /* 0x000fe400078e0004 */
[----:B------:R-:W-:Y:S01]  /*793b0*/  VIADD R4, R4, 0x1 ;  /* 0x0000000104047836 */ /* 0x000fe20000000000 */
[----:B--2---:R-:W-:-:S13]  /*793c0*/  ISETP.NE.AND P2, PT, R0, RZ, PT ;  /* 0x000000ff0000720c */ /* 0x004fda0003f45270 */
[----:B------:R-:W-:Y:S05]  /*793d0*/  @P2 BRA `(.L_x_1426) ;  /* 0xfffffffc00e82947 */ /* 0x000fea000383ffff */
[----:B------:R-:W-:Y:S05]  /*793e0*/  BSYNC.RECONVERGENT B1 ;  /* 0x0000000000017941 */ /* 0x000fea0003800200 */
.L_x_1425:
[----:B------:R-:W-:Y:S01]  /*793f0*/  LOP3.LUT P2, RZ, R12, 0xff, RZ, 0xc0, !PT ;  /* 0x000000ff0cff7812 */ /* 0x000fe2000784c0ff */
[----:B------:R-:W-:Y:S01]  /*79400*/  BSSY.RECONVERGENT B1, `(.L_x_1427) ;  /* 0x0000010000017945 */ /* 0x000fe20003800200 */
[----:B------:R-:W-:-:S11]  /*79410*/  IMAD.MOV.U32 R0, RZ, RZ, R2 ;  /* 0x000000ffff007224 */ /* 0x000fd600078e0002 */
[----:B------:R-:W-:Y:S05]  /*79420*/  @!P2 BRA `(.L_x_1428) ;  /* 0x000000000034a947 */ /* 0x000fea0003800000 */
[----:B------:R-:W-:Y:S01]  /*79430*/  BSSY.RECONVERGENT B2, `(.L_x_1429) ;  /* 0x000000b000027945 */ /* 0x000fe20003800200 */
[----:B------:R-:W-:-:S07]  /*79440*/  IMAD.MOV.U32 R0, RZ, RZ, RZ ;  /* 0x000000ffff007224 */ /* 0x000fce00078e00ff */
.L_x_1430:
        /* <DEDUP_REMOVED lines=10> */
.L_x_1429:
[----:B------:R-:W-:-:S07]  /*794f0*/  IMAD.MOV.U32 R0, RZ, RZ, R4 ;  /* 0x000000ffff007224 */ /* 0x000fce00078e0004 */
.L_x_1428:
[----:B------:R-:W-:Y:S05]  /*79500*/  BSYNC.RECONVERGENT B1 ;  /* 0x0000000000017941 */ /* 0x000fea0003800200 */
.L_x_1427:
[----:B------:R-:W-:Y:S01]  /*79510*/  IMAD.IADD R2, R1, 0x1, R0 ;  /* 0x0000000101027824 */ /* 0x000fe200078e0200 */
[----:B------:R-:W-:Y:S01]  /*79520*/  BSSY.RECONVERGENT B1, `(.L_x_1431) ;  /* 0x0000009000017945 */ /* 0x000fe20003800200 */
[----:B------:R-:W-:-:S03]  /*79530*/  IMAD.MOV.U32 R0, RZ, RZ, RZ ;  /* 0x000000ffff007224 */ /* 0x000fc600078e00ff */
[----:B------:R0:W-:Y:S04]  /*79540*/  STL.U8 [R2+0x91], RZ ;  /* 0x000091ff02007387 */ /* 0x0001e80000100000 */
.L_x_1432:
[----:B------:R-:W-:-:S05]  /*79550*/  IMAD.IADD R3, R1, 0x1, R0 ;  /* 0x0000000101037824 */ /* 0x000fca00078e0200 */
[----:B0-----:R-:W2:Y:S02]  /*79560*/  LDL.U8 R2, [R3+0x90] ;  /* 0x0000900003027983 */ /* 0x001ea40000100000 */
[----:B--2---:R-:W-:Y:S01]  /*79570*/  ISETP.NE.AND P2, PT, R2, RZ, PT ;  /* 0x000000ff0200720c */ /* 0x004fe20003f45270 */
[----:B------:R-:W-:Y:S02]  /*79580*/  IMAD.MOV.U32 R2, RZ, RZ, R0 ;  /* 0x000000ffff027224 */ /* 0x000fe400078e0000 */
[----:B------:R-:W-:-:S10]  /*79590*/  VIADD R0, R0, 0x1 ;  /* 0x0000000100007836 */ /* 0x000fd40000000000 */
[----:B------:R-:W-:Y:S05]  /*795a0*/  @P2 BRA `(.L_x_1432) ;  /* 0xfffffffc00e82947 */ /* 0x000fea000383ffff */
[----:B------:R-:W-:Y:S05]  /*795b0*/  BSYNC.RECONVERGENT B1 ;  /* 0x0000000000017941 */ /* 0x000fea0003800200 */
.L_x_1431:
[----:B------:R-:W-:Y:S01]  /*795c0*/  LOP3.LUT P2, RZ, R50, 0xff, RZ, 0xc0, !PT ;  /* 0x000000ff32ff7812 */ /* 0x000fe2000784c0ff */
[----:B------:R-:W-:Y:S01]  /*795d0*/  BSSY.RECONVERGENT B1, `(.L_x_1433) ;  /* 0x0000010000017945 */ /* 0x000fe20003800200 */
[----:B------:R-:W-:-:S11]  /*795e0*/  IMAD.MOV.U32 R0, RZ, RZ, R2 ;  /* 0x000000ffff007224 */ /* 0x000fd600078e0002 */
[----:B------:R-:W-:Y:S05]  /*795f0*/  @!P2 BRA `(.L_x_1434) ;  /* 0x000000000034a947 */ /* 0x000fea0003800000 */
[----:B------:R-:W-:Y:S01]  /*79600*/  BSSY.RECONVERGENT B2, `(.L_x_1435) ;  /* 0x000000b000027945 */ /* 0x000fe20003800200 */
[----:B------:R-:W-:-:S07]  /*79610*/  IMAD.MOV.U32 R0, RZ, RZ, RZ ;  /* 0x000000ffff007224 */ /* 0x000fce00078e00ff */
.L_x_1436:
        /* <DEDUP_REMOVED lines=10> */
.L_x_1435:
[----:B------:R-:W-:-:S07]  /*796c0*/  IMAD.MOV.U32 R0, RZ, RZ, R4 ;  /* 0x000000ffff007224 */ /* 0x000fce00078e0004 */
.L_x_1434:
[----:B------:R-:W-:Y:S05]  /*796d0*/  BSYNC.RECONVERGENT B1 ;  /* 0x0000000000017941 */ /* 0x000fea0003800200 */
.L_x_1433:
        /* <DEDUP_REMOVED lines=70> */
.L_x_1424:
[----:B------:R-:W-:Y:S05]  /*79b40*/  BSYNC.RECONVERGENT B0 ;  /* 0x0000000000007941 */ /* 0x000fea0003800200 */
.L_x_1423:
        /* <DEDUP_REMOVED lines=61> */
.L_x_1438:
[----:B------:R-:W-:Y:S05]  /*79f20*/  BSYNC.RECONVERGENT B0 ;  /* 0x0000000000007941 */ /* 0x000fea0003800200 */
.L_x_1437:
        /* <DEDUP_REMOVED lines=28> */
[----:B------:R-:W-:Y:S01]  /*7a0f0*/  PRMT R20, R14, 0x3340, R13 ;  /* 0x000033400e147816 */ /* 0x000fe2000000000d */
[----:B------:R-:W-:Y:S01]  /*7a100*/  IMAD.U32 R13, R6, 0x10000, RZ ;  /* 0x00010000060d7824 */ /* 0x000fe200078e00ff */
[----:B------:R-:W-:-:S02]  /*7a110*/  PRMT R22, R5, 0x3340, R22 ;  /* 0x0000334005167816 */ /* 0x000fc40000000016 */
[----:B------:R-:W-:Y:S01]  /*7a120*/  LOP3.LUT R16, R5, 0xff, RZ, 0xc0, !PT ;  /* 0x000000ff05107812 */ /* 0x000fe200078ec0ff */
[----:B------:R-:W-:Y:S01]  /*7a130*/  IMAD.U32 R5, R7, 0x10000, RZ ;  /* 0x0001000007057824 */ /* 0x000fe200078e00ff */
[----:B------:R-:W-:Y:S01]  /*7a140*/  PRMT R21, R12, 0x3340, R11 ;  /* 0x000033400c157816 */ /* 0x000fe2000000000b */
[----:B------:R-:W-:Y:S01]  /*7a150*/  IMAD.U32 R11, R51, 0x10000, RZ ;  /* 0x00010000330b7824 */ /* 0x000fe200078e00ff */
[----:B------:R-:W-:Y:S02]  /*7a160*/  PRMT R29, R10, 0x3340, R9 ;  /* 0x000033400a1d7816 */ /* 0x000fe40000000009 */
[----:B------:R-:W-:Y:S02]  /*7a170*/  LOP3.LUT R12, R12, 0xff, RZ, 0xc0, !PT ;  /* 0x000000ff0c0c7812 */ /* 0x000fe400078ec0ff */
[----:B------:R-:W-:Y:S02]  /*7a180*/  LOP3.LUT R9, R10, 0xff, RZ, 0xc0, !PT ;  /* 0x000000ff0a097812 */ /* 0x000fe400078ec0ff */
[----:B------:R-:W-:-:S02]  /*7a190*/  LOP3.LUT R14, R14, 0xff, RZ, 0xc0, !PT ;  /* 0x000000ff0e0e7812 */ /* 0x000fc400078ec0ff */
[----:B------:R-:W-:Y:S02]  /*7a1a0*/  LOP3.LUT R10, R5, 0xff0000, RZ, 0xc0, !PT ;  /* 0x00ff0000050a7812 */ /* 0x000fe400078ec0ff */
[----:B------:R-:W-:Y:S02]  /*7a1b0*/  PRMT R12, R95, 0x7604, R12 ;  /* 0x000076045f0c7816 */ /* 0x000fe4000000000c */
[----:B------:R-:W-:Y:S02]  /*7a1c0*/  LOP3.LUT R13, R13, 0xff0000, RZ, 0xc0, !PT ;  /* 0x00ff00000d0d7812 */ /* 0x000fe400078ec0ff */
[----:B------:R-:W-:Y:S02]  /*7a1d0*/  PRMT R9, R44, 0x7604, R9 ;  /* 0x000076042c097816 */ /* 0x000fe40000000009 */
[----:B------:R-:W-:Y:S01]  /*7a1e0*/  PRMT R14, R99, 0x7604, R14 ;  /* 0x00007604630e7816 */ /* 0x000fe2000000000e */
[----:B------:R-:W-:Y:S01]  /*7a1f0*/  IMAD.IADD R13, R12, 0x1, R13 ;  /* 0x000000010c0d7824 */ /* 0x000fe200078e020d */
[----:B------:R-:W-:-:S02]  /*7a200*/  LOP3.LUT R11, R11, 0xff0000, RZ, 0xc0, !PT ;  /* 0x00ff00000b0b7812 */ /* 0x000fc400078ec0ff */
        /* <DEDUP_REMOVED lines=145> */
[----:B------:R1:W2:Y:S01]  /*7ab20*/  SHFL.UP PT, R7, R101, 0x8, RZ ;  /* 0x0500000065077989 */ /* 0x0002a200000e00ff */
[----:B------:R-:W-:-:S02]  /*7ab30*/  PRMT R106, R95, 0x7610, R106 ;  /* 0x000076105f6a7816 */ /* 0x000fc4000000006a */
[----:B------:R-:W-:Y:S01]  /*7ab40*/  PRMT R107, R94, 0x7610, R107 ;  /* 0x000076105e6b7816 */ /* 0x000fe2000000006b */
[----:B------:R3:W-:Y:S01]  /*7ab50*/  STL.U16 [R1+0x38], R26 ;  /* 0x0000381a01007387 */ /* 0x0007e20000100400 */
[----:B------:R-:W-:Y:S02]  /*7ab60*/  PRMT R108, R93, 0x7610, R108 ;  /* 0x000076105d6c7816 */ /* 0x000fe4000000006c */
[----:B------:R-:W-:Y:S01]  /*7ab70*/  PRMT R109, R92, 0x7610, R109 ;  /* 0x000076105c6d7816 */ /* 0x000fe2000000006d */
[----:B------:R-:W-:Y:S01]  /*7ab80*/  SHFL.UP PT, R16, R2, 0x8, RZ ;  /* 0x0500000002107989 */ /* 0x000fe200000e00ff */
[--C-:B0-----:R-:W-:Y:S02]  /*7ab90*/  SHF.R.U32.HI R19, RZ, 0x8, R60.reuse ;  /* 0x00000008ff137819 */ /* 0x101fe4000001163c */
[----:B-1----:R-:W-:Y:S01]  /*7aba0*/  PRMT R101, R100, 0x7610, R101 ;  /* 0x0000761064657816 */ /* 0x002fe20000000065 */
[----:B------:R-:W0:Y:S01]  /*7abb0*/  SHFL.UP PT, R17, R3, 0x8, RZ ;  /* 0x0500000003117989 */ /* 0x000e2200000e00ff */
[----:B------:R-:W-:Y:S01]  /*7abc0*/  PRMT R50, R19, 0x7604, R60 ;  /* 0x0000760413327816 */ /* 0x000fe2000000003c */
[----:B------:R-:W-:Y:S01]  /*7abd0*/  IMAD.MOV.U32 R19, RZ, RZ, R0 ;  /* 0x000000ffff137224 */ /* 0x000fe200078e0000 */
[----:B---3--:R-:W-:Y:S01]  /*7abe0*/  PRMT R26, R49, 0x5410, R56 ;  /* 0x00005410311a7816 */ /* 0x008fe20000000038 */
        /* <DEDUP_REMOVED lines=21> */
[----:B--2---:R-:W-:Y:S01]  /*7ad40*/  STL.128 [R1+0x60], R4 ;  /* 0x0000600401007387 */ /* 0x004fe20000100c00 */
        /* <DEDUP_REMOVED lines=36> */
.L_x_1442:
[----:B0-----:R-:W-:-:S06]  /*7af90*/  IMAD.IADD R4, R1, 0x1, R8 ;  /* 0x0000000101047824 */ /* 0x001fcc00078e0208 */
[----:B------:R-:W2:Y:S01]  /*7afa0*/  LDL.U8 R4, [R4+0x90] ;  /* 0x0000900004047983 */ /* 0x000ea20000100000 */
[----:B------:R-:W-:Y:S02]  /*7afb0*/  IMAD.MOV.U32 R5, RZ, RZ, R8 ;  /* 0x000000ffff057224 */ /* 0x000fe400078e0008 */
[----:B------:R-:W-:Y:S01]  /*7afc0*/  VIADD R8, R8, 0x1 ;  /* 0x0000000108087836 */ /* 0x000fe20000000000 */
[----:B--2---:R-:W-:-:S13]  /*7afd0*/  ISETP.NE.AND P2, PT, R4, RZ, PT ;  /* 0x000000ff0400720c */ /* 0x004fda0003f45270 */
[----:B------:R-:W-:Y:S05]  /*7afe0*/  @P2 BRA `(.L_x_1442) ;  /* 0xfffffffc00e82947 */ /* 0x000fea000383ffff */
[----:B------:R-:W-:Y:S05]  /*7aff0*/  BSYNC.RECONVERGENT B1 ;  /* 0x0000000000017941 */ /* 0x000fea0003800200 */
.L_x_1441:
[----:B------:R-:W-:Y:S01]  /*7b000*/  LOP3.LUT P2, RZ, R12, 0xff, RZ, 0xc0, !PT ;  /* 0x000000ff0cff7812 */ /* 0x000fe2000784c0ff */
[----:B------:R-:W-:Y:S01]  /*7b010*/  BSSY.RECONVERGENT B1, `(.L_x_1443) ;  /* 0x0000010000017945 */ /* 0x000fe20003800200 */
[----:B------:R-:W-:-:S11]  /*7b020*/  IMAD.MOV.U32 R4, RZ, RZ, R5 ;  /* 0x000000ffff047224 */ /* 0x000fd600078e0005 */
[----:B------:R-:W-:Y:S05]  /*7b030*/  @!P2 BRA `(.L_x_1444) ;  /* 0x000000000034a947 */ /* 0x000fea0003800000 */
[----:B------:R-:W-:Y:S01]  /*7b040*/  BSSY.RECONVERGENT B2, `(.L_x_1445) ;  /* 0x000000b000027945 */ /* 0x000fe20003800200 */
[----:B------:R-:W-:-:S07]  /*7b050*/  IMAD.MOV.U32 R4, RZ, RZ, RZ ;  /* 0x000000ffff047224 */ /* 0x000fce00078e00ff */
.L_x_1446:
        /* <DEDUP_REMOVED lines=10> */
.L_x_1445:
[----:B------:R-:W-:-:S07]  /*7b100*/  IMAD.MOV.U32 R4, RZ, RZ, R7 ;  /* 0x000000ffff047224 */ /* 0x000fce00078e0007 */
.L_x_1444:
[----:B------:R-:W-:Y:S05]  /*7b110*/  BSYNC.RECONVERGENT B1 ;  /* 0x0000000000017941 */ /* 0x000fea0003800200 */
.L_x_1443:
[----:B------:R-:W-:Y:S01]  /*7b120*/  IMAD.IADD R5, R1, 0x1, R4 ;  /* 0x0000000101057824 */ /* 0x000fe200078e0204 */
[----:B------:R-:W-:Y:S01]  /*7b130*/  BSSY.RECONVERGENT B1, `(.L_x_1447) ;  /* 0x0000009000017945 */ /* 0x000fe20003800200 */
[----:B------:R-:W-:-:S03]  /*7b140*/  IMAD.MOV.U32 R4, RZ, RZ, RZ ;  /* 0x000000ffff047224 */ /* 0x000fc600078e00ff */
[----:B------:R0:W-:Y:S04]  /*7b150*/  STL.U8 [R5+0x91], RZ ;  /* 0x000091ff05007387 */ /* 0x0001e80000100000 */
.L_x_1448:
[----:B------:R-:W-:-:S05]  /*7b160*/  IMAD.IADD R6, R1, 0x1, R4 ;  /* 0x0000000101067824 */ /* 0x000fca00078e0204 */
[----:B0-----:R-:W2:Y:S02]  /*7b170*/  LDL.U8 R5, [R6+0x90] ;  /* 0x0000900006057983 */ /* 0x001ea40000100000 */
[----:B--2---:R-:W-:Y:S01]  /*7b180*/  ISETP.NE.AND P2, PT, R5, RZ, PT ;  /* 0x000000ff0500720c */ /* 0x004fe20003f45270 */
[----:B------:R-:W-:Y:S02]  /*7b190*/  IMAD.MOV.U32 R5, RZ, RZ, R4 ;  /* 0x000000ffff057224 */ /* 0x000fe400078e0004 */
[----:B------:R-:W-:-:S10]  /*7b1a0*/  VIADD R4, R4, 0x1 ;  /* 0x0000000104047836 */ /* 0x000fd40000000000 */
[----:B------:R-:W-:Y:S05]  /*7b1b0*/  @P2 BRA `(.L_x_1448) ;  /* 0xfffffffc00e82947 */ /* 0x000fea000383ffff */
[----:B------:R-:W-:Y:S05]  /*7b1c0*/  BSYNC.RECONVERGENT B1 ;  /* 0x0000000000017941 */ /* 0x000fea0003800200 */
.L_x_1447:
[----:B------:R-:W-:Y:S01]  /*7b1d0*/  LOP3.LUT P2, RZ, R67, 0xff, RZ, 0xc0, !PT ;  /* 0x000000ff43ff7812 */ /* 0x000fe2000784c0ff */
[----:B------:R-:W-:Y:S01]  /*7b1e0*/  BSSY.RECONVERGENT B1, `(.L_x_1449) ;  /* 0x0000010000017945 */ /* 0x000fe20003800200 */
[----:B------:R-:W-:-:S11]  /*7b1f0*/  IMAD.MOV.U32 R4, RZ, RZ, R5 ;  /* 0x000000ffff047224 */ /* 0x000fd600078e0005 */
[----:B------:R-:W-:Y:S05]  /*7b200*/  @!P2 BRA `(.L_x_1450) ;  /* 0x000000000034a947 */ /* 0x000fea0003800000 */
[----:B------:R-:W-:Y:S01]  /*7b210*/  BSSY.RECONVERGENT B2, `(.L_x_1451) ;  /* 0x000000b000027945 */ /* 0x000fe20003800200 */
[----:B------:R-:W-:-:S07]  /*7b220*/  IMAD.MOV.U32 R4, RZ, RZ, RZ ;  /* 0x000000ffff047224 */ /* 0x000fce00078e00ff */
.L_x_1452:
        /* <DEDUP_REMOVED lines=10> */
.L_x_1451:
[----:B------:R-:W-:-:S07]  /*7b2d0*/  IMAD.MOV.U32 R4, RZ, RZ, R7 ;  /* 0x000000ffff047224 */ /* 0x000fce00078e0007 */
.L_x_1450:
[----:B------:R-:W-:Y:S05]  /*7b2e0*/  BSYNC.RECONVERGENT B1 ;  /* 0x0000000000017941 */ /* 0x000fea0003800200 */
.L_x_1449:
        /* <DEDUP_REMOVED lines=70> */
.L_x_1440:
[----:B------:R-:W-:Y:S05]  /*7b750*/  BSYNC.RECONVERGENT B0 ;  /* 0x0000000000007941 */ /* 0x000fea0003800200 */
.L_x_1439:
        /* <DEDUP_REMOVED lines=61> */
.L_x_1454:
[----:B------:R-:W-:Y:S05]  /*7bb30*/  BSYNC.RECONVERGENT B0 ;  /* 0x0000000000007941 */ /* 0x000fea0003800200 */
.L_x_1453:
[----:B------:R-:W-:Y:S01]  /*7bb40*/  LOP3.LUT R33, R51, 0xffff, RZ, 0xc0, !PT ;  /* 0x0000ffff33217812 */ /* 0x000fe200078ec0ff */
[----:B-----5:R-:W0:Y:S01]  /*7bb50*/  SHFL.UP PT, R76, R19, 0x10, RZ ;  /* 0x06000000134c7989 */ /* 0x020e2200000e00ff */
[----:B------:R-:W-:Y:S01]  /*7bb60*/  LOP3.LUT R5, R49, 0xffff, RZ, 0xc0, !PT ;  /* 0x0000ffff31057812 */ /* 0x000fe200078ec0ff */
[----:B------:R-:W-:Y:S01]  /*7bb70*/  BSSY.RECONVERGENT B0, `(.L_x_1455) ;  /* 0x0000184000007945 */ /* 0x000fe20003800200 */
[C---:B------:R-:W-:Y:S01]  /*7bb80*/  LOP3.LUT R28, R50.reuse, 0xffff, RZ, 0xc0, !PT ;  /* 0x0000ffff321c7812 */ /* 0x040fe200078ec0ff */
[----:B------:R-:W-:Y:S01]  /*7bb90*/  IMAD.U32 R2, R33, 0x10000, RZ ;  /* 0x0001000021027824 */ /* 0x000fe200078e00ff */
[C---:B------:R-:W-:Y:S01]  /*7bba0*/  LOP3.LUT R3, R5.reuse, 0xff, RZ, 0xc0, !PT ;  /* 0x000000ff05037812 */ /* 0x040fe200078ec0ff */
[----:B------:R-:W-:Y:S01]  /*7bbb0*/  STL [R1+0x3c], R19 ;  /* 0x00003c1301007387 */ /* 0x000fe20000100800 */
[----:B------:R-:W-:Y:S02]  /*7bbc0*/  PRMT R28, R5, 0x3340, R28 ;  /* 0x00003340051c7816 */ /* 0x000fe4000000001c */
[----:B------:R-:W-:Y:S01]  /*7bbd0*/  PRMT R0, R50, 0x7604, R3 ;  /* 0x0000760432007816 */ /* 0x000fe20000000003 */
[----:B------:R-:W-:Y:S01]  /*7bbe0*/  IMAD.MOV.U32 R3, RZ, RZ, R134 ;  /* 0x000000ffff037224 */ /* 0x000fe200078e0086 */
[----:B------:R-:W-:Y:S01]  /*7bbf0*/  LOP3.LUT R7, R2, 0xff0000, RZ, 0xc0, !PT ;  /* 0x00ff000002077812 */ /* 0x000fe200078ec0ff */
[----:B------:R-:W-:Y:S01]  /*7bc00*/  IMAD.MOV.U32 R2, RZ, RZ, R133 ;  /* 0x000000ffff027224 */ /* 0x000fe200078e0085 */
[----:B------:R-:W-:Y:S01]  /*7bc10*/  LOP3.LUT R8, R106, 0xffff, RZ, 0xc0, !PT ;  /* 0x0000ffff6a087812 */ /* 0x000fe200078ec0ff */
[----:B------:R-:W-:Y:S01]  /*7bc20*/  STL.64 [R1+0x40], R16 ;  /* 0x0000401001007387 */ /* 0x000fe20000100a00 */
[----:B------:R-:W-:Y:S01]  /*7bc30*/  LOP3.LUT R9, R105, 0xffff, RZ, 0xc0, !PT ;  /* 0x0000ffff69097812 */ /* 0x000fe200078ec0ff */
[----:B------:R-:W-:Y:S01]  /*7bc40*/  IMAD.IADD R5, R0, 0x1, R7 ;  /* 0x0000000100057824 */ /* 0x000fe200078e0207 */
[----:B------:R-:W-:Y:S01]  /*7bc50*/  LOP3.LUT R0, R107, 0xffff, RZ, 0xc0, !PT ;  /* 0x0000ffff6b007812 */ /* 0x000fe200078ec0ff */
[----:B------:R1:W-:Y:S01]  /*7bc60*/  STL.64 [R1], R2 ;  /* 0x0000000201007387 */ /* 0x0003e20000100a00 */
[----:B------:R-:W-:-:S02]  /*7bc70*/  LOP3.LUT R4, R55, 0xffff, RZ, 0xc0, !PT ;  /* 0x0000ffff37047812 */ /* 0x000fc400078ec0ff */
[----:B------:R-:W-:Y:S02]  /*7bc80*/  LOP3.LUT R10, R102, 0xffff, RZ, 0xc0, !PT ;  /* 0x0000ffff660a7812 */ /* 0x000fe400078ec0ff */
[----:B------:R-:W-:Y:S01]  /*7bc90*/  LOP3.LUT R11, R101, 0xffff, RZ, 0xc0, !PT ;  /* 0x0000ffff650b7812 */ /* 0x000fe200078ec0ff */
[----:B0-----:R-:W-:Y:S01]  /*7bca0*/  STL [R1+0x84], R76 ;  /* 0x0000844c01007387 */ /* 0x001fe20000100800 */
[----:B------:R-:W-:Y:S02]  /*7bcb0*/  LOP3.LUT R22, R110, 0xffff, RZ, 0xc0, !PT ;  /* 0x0000ffff6e167812 */ /* 0x000fe400078ec0ff */
[----:B------:R-:W-:Y:S02]  /*7bcc0*/  LOP3.LUT R6, R54, 0xffff, RZ, 0xc0, !PT ;  /* 0x0000ffff36067812 */ /* 0x000fe400078ec0ff */
[----:B------:R-:W-:Y:S02]  /*7bcd0*/  LOP3.LUT R7, R53, 0xffff, RZ, 0xc0, !PT ;  /* 0x0000ffff35077812 */ /* 0x000fe400078ec0ff */
[----:B-1----:R-:W-:-:S02]  /*7bce0*/  LOP3.LUT R3, R109, 0xffff, RZ, 0xc0, !PT ;  /* 0x0000ffff6d037812 */ /* 0x002fc400078ec0ff */
[----:B------:R-:W-:Y:S02]  /*7bcf0*/  LOP3.LUT R2, R111, 0xffff, RZ, 0xc0, !PT ;  /* 0x0000ffff6f027812 */ /* 0x000fe400078ec0ff */
[----:B------:R-:W-:Y:S02]  /*7bd00*/  LOP3.LUT R35, R103, 0xffff, RZ, 0xc0, !PT ;  /* 0x0000ffff67237812 */ /* 0x000fe400078ec0ff */
[----:B------:R-:W-:Y:S01]  /*7bd10*/  PRMT R21, R9, 0x3340, R8 ;  /* 0x0000334009157816 */ /* 0x000fe20000000008 */
[----:B------:R-:W-:Y:S01]  /*7bd20*/  IMAD.U32 R8, R0, 0x10000, RZ ;  /* 0x0001000000087824 */ /* 0x000fe200078e00ff */
[----:B------:R-:W-:Y:S01]  /*7bd30*/  PRMT R20, R11, 0x3340, R10 ;  /* 0x000033400b147816 */ /* 0x000fe2000000000a */
[----:B------:R-:W-:Y:S01]  /*7bd40*/  IMAD.U32 R10, R2, 0x10000, RZ ;  /* 0x00010000020a7824 */ /* 0x000fe200078e00ff */
[C---:B------:R-:W-:Y:S02]  /*7bd50*/  PRMT R22, R3.reuse, 0x3340, R22 ;  /* 0x0000334003167816 */ /* 0x040fe40000000016 */
[----:B------:R-:W-:Y:S01]  /*7bd60*/  LOP3.LUT R13, R3, 0xff, RZ, 0xc0, !PT ;  /* 0x000000ff030d7812 */ /* 0x000fe200078ec0ff */
        /* <DEDUP_REMOVED lines=9> */
[----:B------:R-:W-:-:S02]  /*7be00*/  LOP3.LUT R12, R3, 0xff0000, RZ, 0xc0, !PT ;  /* 0x00ff0000030c7812 */ /* 0x000fc400078ec0ff */
[----:B------:R-:W-:Y:S02]  /*7be10*/  PRMT R13, R110, 0x7604, R13 ;  /* 0x000076046e0d7816 */ /* 0x000fe4000000000d */
[----:B------:R-:W-:Y:S01]  /*7be20*/  LOP3.LUT R14, R10, 0xff0000, RZ, 0xc0, !PT ;  /* 0x00ff00000a0e7812 */ /* 0x000fe200078ec0ff */
[----:B------:R-:W-:Y:S01]  /*7be30*/  IMAD.IADD R10, R9, 0x1, R8 ;  /* 0x00000001090a7824 */ /* 0x000fe200078e0208 */
[----:B------:R-:W-:Y:S01]  /*7be40*/  PRMT R11, R102, 0x7604, R11 ;  /* 0x00007604660b7816 */ /* 0x000fe2000000000b */
[----:B------:R-:W-:Y:S01]  /*7be50*/  IMAD.IADD R12, R7, 0x1, R12 ;  /* 0x00000001070c7824 */ /* 0x000fe200078e020c */
        /* <DEDUP_REMOVED lines=15> */
[----:B------:R-:W-:Y:S01]  /*7bf50*/  PRMT R32, R15, 0x3340, R32 ;  /* 0x000033400f207816 */ /* 0x000fe20000000020 */
[----:B------:R-:W-:Y:S01]  /*7bf60*/  IMAD.U32 R30, R3, 0x10000, RZ ;  /* 0x00010000031e7824 */ /* 0x000fe200078e00ff */
[----:B------:R-:W-:Y:S01]  /*7bf70*/  LOP3.LUT R31, R13, 0xff, RZ, 0xc0, !PT ;  /* 0x000000ff0d1f7812 */ /* 0x000fe200078ec0ff */
[----:B------:R-:W-:Y:S01]  /*7bf80*/  IMAD.U32 R13, R8, 0x10000, RZ ;  /* 0x00010000080d7824 */ /* 0x000fe200078e00ff */
[----:B------:R-:W-:Y:S01]  /*7bf90*/  LOP3.LUT R39, R15, 0xff, RZ, 0xc0, !PT ;  /* 0x000000ff0f277812 */ /* 0x000fe200078ec0ff */
[----:B------:R-:W-:Y:S01]  /*7bfa0*/  IMAD.U32 R15, R7, 0x10000, RZ ;  /* 0x00010000070f7824 */ /* 0x000fe200078e00ff */
[----:B------:R-:W-:-:S02]  /*7bfb0*/  LOP3.LUT R23, R114, 0xffff, RZ, 0xc0, !PT ;  /* 0x0000ffff72177812 */ /* 0x000fc400078ec0ff */
[----:B------:R-:W-:Y:S02]  /*7bfc0*/  LOP3.LUT R27, R14, 0xff, RZ, 0xc0, !PT ;  /* 0x000000ff0e1b7812 */ /* 0x000fe400078ec0ff */
[C---:B------:R-:W-:Y:S02]  /*7bfd0*/  PRMT R25, R26.reuse, 0x3340, R25 ;  /* 0x000033401a197816 */ /* 0x040fe40000000019 */
[----:B------:R-:W-:Y:S01]  /*7bfe0*/  LOP3.LUT R37, R26, 0xff, RZ, 0xc0, !PT ;  /* 0x000000ff1a257812 */ /* 0x000fe200078ec0ff */
[----:B------:R-:W-:Y:S01]  /*7bff0*/  IMAD.U32 R26, R6, 0x10000, RZ ;  /* 0x00010000061a7824 */ /* 0x000fe200078e00ff */
[----:B------:R-:W-:Y:S02]  /*7c000*/  PRMT R23, R14, 0x3340, R23 ;  /* 0x000033400e177816 */ /* 0x000fe40000000017 */
[----:B------:R-:W-:Y:S02]  /*7c010*/  PRMT R27, R114, 0x7604, R27 ;  /* 0x00007604721b7816 */ /* 0x000fe4000000001b */
[----:B------:R-:W-:-:S02]  /*7c020*/  LOP3.LUT R14, R13, 0xff0000, RZ, 0xc0, !PT ;  /* 0x00ff00000d0e7812 */ /* 0x000fc400078ec0ff */
[----:B------:R-:W-:Y:S02]  /*7c030*/  PRMT R31, R118, 0x7604, R31 ;  /* 0x00007604761f7816 */ /* 0x000fe4000000001f */
[----:B------:R-:W-:Y:S02]  /*7c040*/  LOP3.LUT R38, R15, 0xff0000, RZ, 0xc0, !PT ;  /* 0x00ff00000f267812 */ /* 0x000fe400078ec0ff */
[----:B------:R-:W-:Y:S02]  /*7c050*/  LOP3.LUT R13, R26, 0xff0000, RZ, 0xc0, !PT ;  /* 0x00ff00001a0d7812 */ /* 0x000fe400078ec0ff */
[----:B------:R-:W-:Y:S01]  /*7c060*/  PRMT R36, R122, 0x7604, R37 ;  /* 0x000076047a247816 */ /* 0x000fe20000000025 */
[----:B------:R-:W-:Y:S01]  /*7c070*/  IMAD.IADD R38, R31, 0x1, R38 ;  /* 0x000000011f267824 */ /* 0x000fe200078e0226 */
        /* <DEDUP_REMOVED lines=13> */
[----:B------:R-:W-:Y:S02]  /*7c150*/  LOP3.LUT R13, R129, 0xffff, RZ, 0xc0, !PT ;  /* 0x0000ffff810d7812 */ /* 0x000fe400078ec0ff */
[C---:B------:R-:W-:Y:S02]  /*7c160*/  PRMT R31, R40.reuse, 0x3340, R31 ;  /* 0x00003340281f7816 */ /* 0x040fe4000000001f */
[----:B------:R-:W-:Y:S01]  /*7c170*/  LOP3.LUT R43, R40, 0xff, RZ, 0xc0, !PT ;  /* 0x000000ff282b7812 */ /* 0x000fe200078ec0ff */
[----:B------:R-:W-:Y:S01]  /*7c180*/  IMAD.U32 R40, R14, 0x10000, RZ ;  /* 0x000100000e287824 */ /* 0x000fe200078e00ff */
[----:B------:R-:W-:Y:S01]  /*7c190*/  PRMT R30, R37, 0x3340, R30 ;  /* 0x00003340251e7816 */ /* 0x000fe2000000001e */
[----:B------:R-:W-:Y:S01]  /*7c1a0*/  IMAD.U32 R42, R13, 0x10000, RZ ;  /* 0x000100000d2a7824 */ /* 0x000fe200078e00ff */
        /* <DEDUP_REMOVED lines=9> */
[----:B------:R-:W-:-:S02]  /*7c240*/  LOP3.LUT R44, R42, 0xff0000, RZ, 0xc0, !PT ;  /* 0x00ff00002a2c7812 */ /* 0x000fc400078ec0ff */
[----:B------:R-:W-:Y:S01]  /*7c250*/  LOP3.LUT R42, R52, 0xffff, RZ, 0xc0, !PT ;  /* 0x0000ffff342a7812 */ /* 0x000fe200078ec0ff */
[----:B------:R-:W-:Y:S01]  /*7c260*/  IMAD.IADD R45, R41, 0x1, R34 ;  /* 0x00000001292d7824 */ /* 0x000fe200078e0222 */
[----:B------:R-:W-:Y:S02]  /*7c270*/  LOP3.LUT R37, R56, 0xffff, RZ, 0xc0, !PT ;  /* 0x0000ffff38257812 */ /* 0x000fe400078ec0ff */
[----:B------:R-:W-:Y:S01]  /*7c280*/  PRMT R33, R33, 0x3340, R42 ;  /* 0x0000334021217816 */ /* 0x000fe2000000002a */
[----:B------:R-:W-:Y:S01]  /*7c290*/  IMAD R42, R42, 0x1000000, R5 ;  /* 0x010000002a2a7824 */ /* 0x000fe200078e0205 */
[----:B------:R-:W-:Y:S01]  /*7c2a0*/  LOP3.LUT R40, R104, 0xffff, RZ, 0xc0, !PT ;  /* 0x0000ffff68287812 */ /* 0x000fe200078ec0ff */
[----:B------:R-:W-:Y:S01]  /*7c2b0*/  IMAD R47, R37, 0x1000000, R12 ;  /* 0x01000000252f7824 */ /* 0x000fe200078e020c */
[----:B------:R-:W-:Y:S02]  /*7c2c0*/  PRMT R34, R4, 0x3340, R37 ;  /* 0x0000334004227816 */ /* 0x000fe40000000025 */
        /* <DEDUP_REMOVED lines=11> */
[----:B------:R-:W-:Y:S02]  /*7c380*/  PRMT R40, R8, 0x3340, R4 ;  /* 0x0000334008287816 */ /* 0x000fe40000000004 */
[----:B------:R-:W-:Y:S02]  /*7c390*/  PRMT R43, R66, 0x7604, R43 ;  /* 0x00007604422b7816 */ /* 0x000fe4000000002b */
[----:B------:R-:W-:-:S02]  /*7c3a0*/  LOP3.LUT R2, R120, 0xffff, RZ, 0xc0, !PT ;  /* 0x0000ffff78027812 */ /* 0x000fc400078ec0ff */
[----:B------:R-:W-:Y:S01]  /*7c3b0*/  LOP3.LUT R4, R128, 0xffff, RZ, 0xc0, !PT ;  /* 0x0000ffff80047812 */ /* 0x000fe200078ec0ff */
[----:B------:R-:W-:Y:S01]  /*7c3c0*/  IMAD.IADD R44, R43, 0x1, R44 ;  /* 0x000000012b2c7824 */ /* 0x000fe200078e022c */
[----:B------:R-:W-:Y:S01]  /*7c3d0*/  PRMT R21, R21, 0x5410, R0 ;  /* 0x0000541015157816 */ /* 0x000fe20000000000 */
[----:B------:R-:W-:Y:S01]  /*7c3e0*/  IMAD R69, R2, 0x1000000, R38 ;  /* 0x0100000002457824 */ /* 0x000fe200078e0226 */
[----:B------:R-:W-:Y:S01]  /*7c3f0*/  PRMT R20, R20, 0x5410, R35 ;  /* 0x0000541014147816 */ /* 0x000fe20000000023 */
[----:B------:R-:W-:Y:S01]  /*7c400*/  IMAD R8, R4, 0x1000000, R26 ;  /* 0x0100000004087824 */ /* 0x000fe200078e021a */
[----:B------:R-:W-:Y:S02]  /*7c410*/  PRMT R23, R23, 0x5410, R40 ;  /* 0x0000541017177816 */ /* 0x000fe40000000028 */
[----:B------:R-:W-:Y:S02]  /*7c420*/  PRMT R22, R22, 0x5410, R37 ;  /* 0x0000541016167816 */ /* 0x000fe40000000025 */
[----:B------:R-:W-:Y:S01]  /*7c430*/  LOP3.LUT R5, R124, 0xffff, RZ, 0xc0, !PT ;  /* 0x0000ffff7c057812 */ /* 0x000fe200078ec0ff */
[----:B------:R-:W-:Y:S01]  /*7c440*/  SHFL.UP PT, R8, R8, 0x10, RZ ;  /* 0x0600000008087989 */ /* 0x000fe200000e00ff */
[----:B------:R-:W-:-:S02]  /*7c450*/  PRMT R39, R7, 0x3340, R2 ;  /* 0x0000334007277816 */ /* 0x000fc40000000002 */
[----:B------:R-:W-:Y:S01]  /*7c460*/  LOP3.LUT R2, R60, 0xffff, RZ, 0xc0, !PT ;  /* 0x0000ffff3c027812 */ /* 0x000fe200078ec0ff */
[----:B------:R-:W-:Y:S01]  /*7c470*/  STL.128 [R1+0x10], R20 ;  /* 0x0000101401007387 */ /* 0x000fe20000100c00 */
[----:B------:R-:W-:Y:S01]  /*7c480*/  PRMT R43, R3, 0x3340, R4 ;  /* 0x00003340032b7816 */ /* 0x000fe20000000004 */
[----:B------:R-:W-:Y:S01]  /*7c490*/  IMAD R7, R5, 0x1000000, R36 ;  /* 0x0100000005077824 */ /* 0x000fe200078e0224 */
[----:B------:R-:W-:Y:S01]  /*7c4a0*/  LOP3.LUT R3, R64, 0xffff, RZ, 0xc0, !PT ;  /* 0x0000ffff40037812 */ /* 0x000fe200078ec0ff */
[----:B------:R-:W-:Y:S01]  /*7c4b0*/  SHFL.UP PT, R20, R133, 0x10, RZ ;  /* 0x0600000085147989 */ /* 0x000fe200000e00ff */
[----:B------:R-:W-:Y:S01]  /*7c4c0*/  PRMT R38, R6, 0x3340, R5 ;  /* 0x0000334006267816 */ /* 0x000fe20000000005 */
[----:B------:R-:W-:Y:S01]  /*7c4d0*/  IMAD R9, R2, 0x1000000, R45 ;  /* 0x0100000002097824 */ /* 0x000fe200078e022d */
[----:B------:R-:W-:Y:S01]  /*7c4e0*/  LOP3.LUT R5, R131, 0xff, RZ, 0xc0, !PT ;  /* 0x000000ff83057812 */ /* 0x000fe200078ec0ff */
[----:B------:R-:W-:Y:S01]  /*7c4f0*/  SHFL.UP PT, R21, R134, 0x10, RZ ;  /* 0x0600000086157989 */ /* 0x000fe200000e00ff */
[----:B------:R-:W-:Y:S01]  /*7c500*/  PRMT R45, R14, 0x3340, R3 ;  /* 0x000033400e2d7816 */ /* 0x000fe20000000003 */
[----:B------:R-:W-:Y:S01]  /*7c510*/  IMAD R10, R3, 0x1000000, R46 ;  /* 0x01000000030a7824 */ /* 0x000fe200078e022e */
[----:B------:R-:W-:Y:S01]  /*7c520*/  PRMT R3, R132, 0x7604, R5 ;  /* 0x0000760484037816 */ /* 0x000fe20000000005 */
[----:B------:R-:W-:Y:S01]  /*7c530*/  SHFL.UP PT, R4, R67, 0x10, RZ ;  /* 0x0600000043047989 */ /* 0x000fe200000e00ff */
[----:B------:R-:W-:-:S02]  /*7c540*/  PRMT R36, R15, 0x3340, R2 ;  /* 0x000033400f247816 */ /* 0x000fc40000000002 */
[----:B------:R-:W-:Y:S01]  /*7c550*/  LOP3.LUT R2, R130, 0xffff, RZ, 0xc0, !PT ;  /* 0x0000ffff82027812 */ /* 0x000fe200078ec0ff */
[----:B------:R-:W0:Y:S01]  /*7c560*/  SHFL.UP PT, R71, R3, 0x10, RZ ;  /* 0x0600000003477989 */ /* 0x000e2200000e00ff */
[----:B------:R-:W-:Y:S02]  /*7c570*/  ISETP.NE.U32.AND P2, PT, R133, RZ, PT ;  /* 0x000000ff8500720c */ /* 0x000fe40003f45070 */
[----:B------:R-:W-:Y:S01]  /*7c580*/  PRMT R46, R13, 0x3340, R2 ;  /* 0x000033400d2e7816 */ /* 0x000fe20000000002 */
[----:B------:R-:W-:Y:S01]  /*7c590*/  IMAD R11, R2, 0x1000000, R44 ;  /* 0x01000000020b7824 */ /* 0x000fe200078e022c */
[----:B------:R-:W-:Y:S01]  /*7c5a0*/  SHFL.UP PT, R5, R68, 0x10, RZ ;  /* 0x0600000044057989 */ /* 0x000fe200000e00ff */
[----:B------:R-:W-:Y:S02]  /*7c5b0*/  ISETP.NE.AND.EX P2, PT, R134, RZ, PT, P2 ;  /* 0x000000ff8600720c */ /* 0x000fe40003f45320 */
[----:B------:R-:W-:Y:S01]  /*7c5c0*/  PRMT R26, R132, 0x7604, R131 ;  /* 0x00007604841a7816 */ /* 0x000fe20000000083 */
[----:B------:R1:W-:Y:S01]  /*7c5d0*/  SHFL.UP PT, R6, R69, 0x10, RZ ;  /* 0x0600000045067989 */ /* 0x0003e200000e00ff */
[----:B------:R-:W-:-:S02]  /*7c5e0*/  PRMT R29, R29, 0x5410, R34 ;  /* 0x000054101d1d7816 */ /* 0x000fc40000000022 */
[----:B------:R-:W-:Y:S01]  /*7c5f0*/  PRMT R28, R28, 0x5410, R33 ;  /* 0x000054101c1c7816 */ /* 0x000fe20000000021 */
[----:B------:R-:W2:Y:S01]  /*7c600*/  SHFL.UP PT, R7, R7, 0x10, RZ ;  /* 0x0600000007077989 */ /* 0x000ea200000e00ff */
[----:B------:R-:W-:Y:S02]  /*7c610*/  PRMT R25, R25, 0x5410, R38 ;  /* 0x0000541019197816 */ /* 0x000fe40000000026 */
[----:B------:R-:W-:Y:S01]  /*7c620*/  PRMT R24, R24, 0x5410, R39 ;  /* 0x0000541018187816 */ /* 0x000fe20000000027 */
[----:B------:R-:W3:Y:S01]  /*7c630*/  SHFL.UP PT, R2, R16, 0x10, RZ ;  /* 0x0600000010027989 */ /* 0x000ee200000e00ff */
[----:B------:R-:W-:Y:S02]  /*7c640*/  PRMT R27, R27, 0x5410, R36 ;  /* 0x000054101b1b7816 */ /* 0x000fe40000000024 */
[----:B------:R-:W-:Y:S01]  /*7c650*/  PRMT R31, R31, 0x5410, R46 ;  /* 0x000054101f1f7816 */ /* 0x000fe2000000002e */
[----:B------:R-:W-:Y:S01]  /*7c660*/  SHFL.UP PT, R13, R47, 0x10, RZ ;  /* 0x060000002f0d7989 */ /* 0x000fe200000e00ff */
[----:B------:R-:W-:-:S02]  /*7c670*/  PRMT R30, R30, 0x5410, R45 ;  /* 0x000054101e1e7816 */ /* 0x000fc4000000002d */
[--C-:B0-----:R-:W-:Y:S01]  /*7c680*/  SHF.R.U32.HI R0, RZ, 0x8, R71.reuse ;  /* 0x00000008ff007819 */ /* 0x101fe20000011647 */
        /* <DEDUP_REMOVED lines=12> */
[----:B------:R0:W-:Y:S01]  /*7c750*/  SHFL.UP PT, R15, R41, 0x10, RZ ;  /* 0x06000000290f7989 */ /* 0x0001e200000e00ff */
[----:B------:R-:W-:Y:S02]  /*7c760*/  PRMT R33, R110, 0x7610, R33 ;  /* 0x000076106e217816 */ /* 0x000fe40000000021 */
[----:B------:R-:W-:Y:S01]  /*7c770*/  PRMT R70, R111, 0x7610, R70 ;  /* 0x000076106f467816 */ /* 0x000fe20000000046 */
[----:B------:R-:W4:Y:S01]  /*7c780*/  SHFL.UP PT, R3, R17, 0x10, RZ ;  /* 0x0600000011037989 */ /* 0x000f2200000e00ff */
[----:B------:R-:W-:-:S02]  /*7c790*/  PRMT R42, R112, 0x7610, R42 ;  /* 0x00007610702a7816 */ /* 0x000fc4000000002a */
[----:B-1----:R-:W-:Y:S01]  /*7c7a0*/  PRMT R69, R113, 0x7610, R69 ;  /* 0x0000761071457816 */ /* 0x002fe20000000045 */
[----:B------:R-:W-:Y:S01]  /*7c7b0*/  STL.64 [R1+0x48], R20 ;  /* 0x0000481401007387 */ /* 0x000fe20000100a00 */
[----:B------:R-:W-:Y:S02]  /*7c7c0*/  PRMT R34, R114, 0x7610, R34 ;  /* 0x0000761072227816 */ /* 0x000fe40000000022 */
[----:B------:R-:W-:Y:S01]  /*7c7d0*/  PRMT R68, R115, 0x7610, R68 ;  /* 0x0000761073447816 */ /* 0x000fe20000000044 */
[----:B------:R1:W-:Y:S01]  /*7c7e0*/  STL.U16 [R1+0x38], R26 ;  /* 0x0000381a01007387 */ /* 0x0003e20000100400 */
[----:B0-----:R-:W-:Y:S02]  /*7c7f0*/  PRMT R41, R116, 0x7610, R41 ;  /* 0x0000761074297816 */ /* 0x001fe40000000029 */
[----:B------:R-:W-:Y:S01]  /*7c800*/  PRMT R67, R117, 0x7610, R67 ;  /* 0x0000761075437816 */ /* 0x000fe20000000043 */
[----:B--2---:R3:W-:Y:S01]  /*7c810*/  STL.128 [R1+0x60], R4 ;  /* 0x0000600401007387 */ /* 0x0047e20000100c00 */
[----:B------:R-:W-:-:S02]  /*7c820*/  PRMT R35, R118, 0x7610, R35 ;  /* 0x0000761076237816 */ /* 0x000fc40000000023 */
[----:B------:R-:W-:Y:S01]  /*7c830*/  PRMT R48, R119, 0x7610, R48 ;  /* 0x0000761077307816 */ /* 0x000fe20000000030 */
[----:B------:R-:W-:Y:S01]  /*7c840*/  STL.64 [R1+0x8], R28 ;  /* 0x0000081c01007387 */ /* 0x000fe20000100a00 */
[----:B------:R-:W-:Y:S02]  /*7c850*/  PRMT R40, R120, 0x7610, R40 ;  /* 0x0000761078287816 */ /* 0x000fe40000000028 */
[--C-:B-1----:R-:W-:Y:S01]  /*7c860*/  PRMT R26, R32, 0x5410, R43.reuse ;  /* 0x00005410201a7816 */ /* 0x102fe2000000002b */
[----:B------:R0:W-:Y:S01]  /*7c870*/  STL.64 [R1+0x30], R30 ;  /* 0x0000301e01007387 */ /* 0x0001e20000100a00 */
[----:B------:R-:W-:Y:S02]  /*7c880*/  PRMT R32, R106, 0x7610, R32 ;  /* 0x000076106a207816 */ /* 0x000fe40000000020 */
[----:B------:R-:W-:Y:S01]  /*7c890*/  PRMT R43, R108, 0x7610, R43 ;  /* 0x000076106c2b7816 */ /* 0x000fe2000000002b */
[----:B------:R-:W-:Y:S01]  /*7c8a0*/  STL.128 [R1+0x20], R24 ;  /* 0x0000201801007387 */ /* 0x000fe20000100c00 */
[----:B------:R-:W-:-:S02]  /*7c8b0*/  PRMT R47, R121, 0x7610, R47 ;  /* 0x00007610792f7816 */ /* 0x000fc4000000002f */
[----:B------:R-:W-:Y:S01]  /*7c8c0*/  PRMT R36, R122, 0x7610, R36 ;  /* 0x000076107a247816 */ /* 0x000fe20000000024 */
[----:B------:R1:W-:Y:S01]  /*7c8d0*/  STL.U16 [R1+0x80], R0 ;  /* 0x0000800001007387 */ /* 0x0003e20000100400 */
[----:B---3--:R-:W-:Y:S01]  /*7c8e0*/  IMAD.MOV.U32 R4, RZ, RZ, R2 ;  /* 0x000000ffff047224 */ /* 0x008fe200078e0002 */
[----:B------:R-:W-:Y:S01]  /*7c8f0*/  PRMT R6, R52, 0x7610, R6 ;  /* 0x0000761034067816 */ /* 0x000fe20000000006 */
[----:B----4-:R-:W-:Y:S01]  /*7c900*/  IMAD.MOV.U32 R5, RZ, RZ, R3 ;  /* 0x000000ffff057224 */ /* 0x010fe200078e0003 */
[----:B------:R2:W-:Y:S01]  /*7c910*/  STL.128 [R1+0x70], R8 ;  /* 0x0000700801007387 */ /* 0x0005e20000100c00 */
[----:B------:R-:W-:Y:S02]  /*7c920*/  PRMT R7, R56, 0x7610, R7 ;  /* 0x0000761038077816 */ /* 0x000fe40000000007 */
[----:B0-----:R-:W-:Y:S01]  /*7c930*/  PRMT R31, R102, 0x7610, R31 ;  /* 0x00007610661f7816 */ /* 0x001fe2000000001f */
[----:B------:R-:W-:Y:S01]  /*7c940*/  STL.128 [R1+0x50], R12 ;  /* 0x0000500c01007387 */ /* 0x000fe20000100c00 */
[----:B------:R-:W-:Y:S01]  /*7c950*/  PRMT R84, R123, 0x7610, R84 ;  /* 0x000076107b547816 */ /* 0x000fe20000000054 */
[----:B-1----:R-:W-:Y:S01]  /*7c960*/  IMAD.MOV.U32 R0, RZ, RZ, R19 ;  /* 0x000000ffff007224 */ /* 0x002fe200078e0013 */
[----:B------:R-:W-:Y:S01]  /*7c970*/  PRMT R45, R124, 0x7610, R45 ;  /* 0x000076107c2d7816 */ /* 0x000fe2000000002d */
[----:B------:R0:W-:Y:S01]  /*7c980*/  STL.64 [R1+0x88], R2 ;  /* 0x0000880201007387 */ /* 0x0001e20000100a00 */
[----:B------:R-:W-:-:S02]  /*7c990*/  PRMT R24, R49, 0x7610, R24 ;  /* 0x0000761031187816 */ /* 0x000fc40000000018 */
[----:B------:R-:W-:Y:S02]  /*7c9a0*/  PRMT R25, R51, 0x7610, R25 ;  /* 0x0000761033197816 */ /* 0x000fe40000000019 */
[----:B------:R-:W-:Y:S02]  /*7c9b0*/  PRMT R79, R125, 0x7610, R79 ;  /* 0x000076107d4f7816 */ /* 0x000fe4000000004f */
[----:B------:R-:W-:Y:S02]  /*7c9c0*/  PRMT R37, R126, 0x7610, R37 ;  /* 0x000076107e257816 */ /* 0x000fe40000000025 */
[----:B--2---:R-:W-:Y:S02]  /*7c9d0*/  PRMT R8, R53, 0x7610, R8 ;  /* 0x0000761035087816 */ /* 0x004fe40000000008 */
        /* <DEDUP_REMOVED lines=28> */
.L_x_1458:
[----:B0-----:R-:W-:-:S06]  /*7cba0*/  IMAD.IADD R0, R1, 0x1, R4 ;  /* 0x0000000101007824 */ /* 0x001fcc00078e0204 */
[----:B------:R-:W2:Y:S01]  /*7cbb0*/  LDL.U8 R0, [R0+0x90] ;  /* 0x0000900000007983 */ /* 0x000ea20000100000 */
[----:B------:R-:W-:Y:S02]  /*7cbc0*/  IMAD.MOV.U32 R2, RZ, RZ, R4 ;  /* 0x000000ffff027224 */ /* 0x000fe400078e0004 */
[----:B------:R-:W-:Y:S01]  /*7cbd0*/  VIADD R4, R4, 0x1 ;  /* 0x0000000104047836 */ /* 0x000fe20000000000 */
[----:B--2---:R-:W-:-:S13]  /*7cbe0*/  ISETP.NE.AND P2, PT, R0, RZ, PT ;  /* 0x000000ff0000720c */ /* 0x004fda0003f45270 */
[----:B------:R-:W-:Y:S05]  /*7cbf0*/  @P2 BRA `(.L_x_1458) ;  /* 0xfffffffc00e82947 */ /* 0x000fea000383ffff */
[----:B------:R-:W-:Y:S05]  /*7cc00*/  BSYNC.RECONVERGENT B1 ;  /* 0x0000000000017941 */ /* 0x000fea0003800200 */
.L_x_1457:
[----:B------:R-:W-:Y:S01]  /*7cc10*/  LOP3.LUT P2, RZ, R12, 0xff, RZ, 0xc0, !PT ;  /* 0x000000ff0cff7812 */ /* 0x000fe2000784c0ff */
[----:B------:R-:W-:Y:S01]  /*7cc20*/  BSSY.RECONVERGENT B1, `(.L_x_1459) ;  /* 0x0000010000017945 */ /* 0x000fe20003800200 */
[----:B------:R-:W-:-:S11]  /*7cc30*/  IMAD.MOV.U32 R0, RZ, RZ, R2 ;  /* 0x000000ffff007224 */ /* 0x000fd600078e0002 */
[----:B------:R-:W-:Y:S05]  /*7cc40*/  @!P2 BRA `(.L_x_1460) ;  /* 0x000000000034a947 */ /* 0x000fea0003800000 */
[----:B------:R-:W-:Y:S01]  /*7cc50*/  BSSY.RECONVERGENT B2, `(.L_x_1461) ;  /* 0x000000b000027945 */ /* 0x000fe20003800200 */
[----:B------:R-:W-:-:S07]  /*7cc60*/  IMAD.MOV.U32 R0, RZ, RZ, RZ ;  /* 0x000000ffff007224 */ /* 0x000fce00078e00ff */
.L_x_1462:
        /* <DEDUP_REMOVED lines=10> */
.L_x_1461:
[----:B------:R-:W-:-:S07]  /*7cd10*/  IMAD.MOV.U32 R0, RZ, RZ, R4 ;  /* 0x000000ffff007224 */ /* 0x000fce00078e0004 */
.L_x_1460:
[----:B------:R-:W-:Y:S05]  /*7cd20*/  BSYNC.RECONVERGENT B1 ;  /* 0x0000000000017941 */ /* 0x000fea0003800200 */
.L_x_1459:
[----:B------:R-:W-:Y:S01]  /*7cd30*/  IMAD.IADD R2, R1, 0x1, R0 ;  /* 0x0000000101027824 */ /* 0x000fe200078e0200 */
[----:B------:R-:W-:Y:S01]  /*7cd40*/  BSSY.RECONVERGENT B1, `(.L_x_1463) ;  /* 0x0000009000017945 */ /* 0x000fe20003800200 */
[----:B------:R-:W-:-:S03]  /*7cd50*/  IMAD.MOV.U32 R0, RZ, RZ, RZ ;  /* 0x000000ffff007224 */ /* 0x000fc600078e00ff */
[----:B------:R0:W-:Y:S04]  /*7cd60*/  STL.U8 [R2+0x91], RZ ;  /* 0x000091ff02007387 */ /* 0x0001e80000100000 */
.L_x_1464:
[----:B------:R-:W-:-:S05]  /*7cd70*/  IMAD.IADD R3, R1, 0x1, R0 ;  /* 0x0000000101037824 */ /* 0x000fca00078e0200 */
[----:B0-----:R-:W2:Y:S02]  /*7cd80*/  LDL.U8 R2, [R3+0x90] ;  /* 0x0000900003027983 */ /* 0x001ea40000100000 */
[----:B--2---:R-:W-:Y:S01]  /*7cd90*/  ISETP.NE.AND P2, PT, R2, RZ, PT ;  /* 0x000000ff0200720c */ /* 0x004fe20003f45270 */
[----:B------:R-:W-:Y:S02]  /*7cda0*/  IMAD.MOV.U32 R2, RZ, RZ, R0 ;  /* 0x000000ffff027224 */ /* 0x000fe400078e0000 */
[----:B------:R-:W-:-:S10]  /*7cdb0*/  VIADD R0, R0, 0x1 ;  /* 0x0000000100007836 */ /* 0x000fd40000000000 */
[----:B------:R-:W-:Y:S05]  /*7cdc0*/  @P2 BRA `(.L_x_1464) ;  /* 0xfffffffc00e82947 */ /* 0x000fea000383ffff */
[----:B------:R-:W-:Y:S05]  /*7cdd0*/  BSYNC.RECONVERGENT B1 ;  /* 0x0000000000017941 */ /* 0x000fea0003800200 */
.L_x_1463:
[----:B------:R-:W-:Y:S01]  /*7cde0*/  LOP3.LUT P2, RZ, R49, 0xff, RZ, 0xc0, !PT ;  /* 0x000000ff31ff7812 */ /* 0x000fe2000784c0ff */
[----:B------:R-:W-:Y:S01]  /*7cdf0*/  BSSY.RECONVERGENT B1, `(.L_x_1465) ;  /* 0x0000010000017945 */ /* 0x000fe20003800200 */
[----:B------:R-:W-:-:S11]  /*7ce00*/  IMAD.MOV.U32 R0, RZ, RZ, R2 ;  /* 0x000000ffff007224 */ /* 0x000fd600078e0002 */
[----:B------:R-:W-:Y:S05]  /*7ce10*/  @!P2 BRA `(.L_x_1466) ;  /* 0x000000000034a947 */ /* 0x000fea0003800000 */
[----:B------:R-:W-:Y:S01]  /*7ce20*/  BSSY.RECONVERGENT B2, `(.L_x_1467) ;  /* 0x000000b000027945 */ /* 0x000fe20003800200 */
[----:B------:R-:W-:-:S07]  /*7ce30*/  IMAD.MOV.U32 R0, RZ, RZ, RZ ;  /* 0x000000ffff007224 */ /* 0x000fce00078e00ff */
.L_x_1468:
        /* <DEDUP_REMOVED lines=10> */
.L_x_1467:
[----:B------:R-:W-:-:S07]  /*7cee0*/  IMAD.MOV.U32 R0, RZ, RZ, R4 ;  /* 0x000000ffff007224 */ /* 0x000fce00078e0004 */
.L_x_1466:
[----:B------:R-:W-:Y:S05]  /*7cef0*/  BSYNC.RECONVERGENT B1 ;  /* 0x0000000000017941 */ /* 0x000fea0003800200 */
.L_x_1465:
        /* <DEDUP_REMOVED lines=11> */
[C---:B------:R-:W-:Y:S02]  /*7cfb0*/  PRMT R25, R12.reuse, 0x7772, RZ ;  /* 0x000077720c197816 */ /* 0x040fe400000000ff */
[----:B------:R-:W-:Y:S02]  /*7cfc0*/  PRMT R31, R12, 0x7773, RZ ;  /* 0x000077730c1f7816 */ /* 0x000fe400000000ff */
[C---:B------:R-:W-:Y:S02]  /*7cfd0*/  PRMT R46, R13.reuse, 0x7770, RZ ;  /* 0x000077700d2e7816 */ /* 0x040fe400000000ff */
[----:B0-----:R-:W-:-:S02]  /*7cfe0*/  PRMT R23, R13, 0x7772, RZ ;  /* 0x000077720d177816 */ /* 0x001fc400000000ff */
[----:B------:R-:W-:Y:S02]  /*7cff0*/  PRMT R26, R13, 0x7773, RZ ;  /* 0x000077730d1a7816 */ /* 0x000fe400000000ff */
[----:B---3--:R-:W-:Y:S02]  /*7d000*/  PRMT R37, R7, 0x7772, RZ ;  /* 0x0000777207257816 */ /* 0x008fe400000000ff */
[C---:B------:R-:W-:Y:S02]  /*7d010*/  PRMT R13, R14.reuse, 0x7770, RZ ;  /* 0x000077700e0d7816 */ /* 0x040fe400000000ff */
[C---:B------:R-:W-:Y:S02]  /*7d020*/  PRMT R12, R14.reuse, 0x7771, RZ ;  /* 0x000077710e0c7816 */ /* 0x040fe400000000ff */
[C---:B------:R-:W-:Y:S02]  /*7d030*/  PRMT R74, R14.reuse, 0x7772, RZ ;  /* 0x000077720e4a7816 */ /* 0x040fe400000000ff */
[----:B------:R-:W-:-:S02]  /*7d040*/  PRMT R44, R14, 0x7773, RZ ;  /* 0x000077730e2c7816 */ /* 0x000fc400000000ff */
[----:B----4-:R-:W-:Y:S02]  /*7d050*/  PRMT R80, R8, 0x7771, RZ ;  /* 0x0000777108507816 */ /* 0x010fe400000000ff */
        /* <DEDUP_REMOVED lines=18> */
[C---:B------:R-:W-:Y:S02]  /*7d180*/  PRMT R4, R11.reuse, 0x7772, RZ ;  /* 0x000077720b047816 */ /* 0x040fe400000000ff */
[----:B------:R-:W-:Y:S02]  /*7d190*/  PRMT R5, R11, 0x7773, RZ ;  /* 0x000077730b057816 */ /* 0x000fe400000000ff */
[----:B------:R-:W-:Y:S02]  /*7d1a0*/  PRMT R10, R84, 0x7610, R10 ;  /* 0x00007610540a7816 */ /* 0x000fe4000000000a */
        /* <DEDUP_REMOVED lines=32> */
.L_x_1456:
[----:B------:R-:W-:Y:S05]  /*7d3b0*/  BSYNC.RECONVERGENT B0 ;  /* 0x0000000000007941 */ /* 0x000fea0003800200 */
.L_x_1455:
        /* <DEDUP_REMOVED lines=61> */
.L_x_1470:
[----:B------:R-:W-:Y:S05]  /*7d790*/  BSYNC.RECONVERGENT B0 ;  /* 0x0000000000007941 */ /* 0x000fea0003800200 */
.L_x_1469:
[----:B------:R-:W-:Y:S01]  /*7d7a0*/  LOP3.LUT R17, R25, 0xffff, RZ, 0xc0, !PT ;  /* 0x0000ffff19117812 */ /* 0x000fe200078ec0ff */
[----:B-----5:R-:W-:Y:S01]  /*7d7b0*/  SHFL.UP PT, R250, R0, 0x1, RZ ;  /* 0x0420000000fa7989 */ /* 0x020fe200000e00ff */
[----:B------:R-:W-:Y:S01]  /*7d7c0*/  LOP3.LUT R16, R24, 0xffff, RZ, 0xc0, !PT ;  /* 0x0000ffff18107812 */ /* 0x000fe200078ec0ff */
[----:B------:R-:W-:Y:S01]  /*7d7d0*/  BSSY.RECONVERGENT B0, `(.L_x_1471) ;  /* 0x00000c1000007945 */ /* 0x000fe20003800200 */
[----:B------:R-:W-:Y:S02]  /*7d7e0*/  LOP3.LUT R49, R9, 0xffff, RZ, 0xc0, !PT ;  /* 0x0000ffff09317812 */ /* 0x000fe400078ec0ff */
[----:B------:R-:W-:Y:S01]  /*7d7f0*/  LOP3.LUT R19, R8, 0xffff, RZ, 0xc0, !PT ;  /* 0x0000ffff08137812 */ /* 0x000fe200078ec0ff */
[----:B------:R-:W-:Y:S01]  /*7d800*/  IMAD.U32 R8, R17, 0x10000, RZ ;  /* 0x0001000011087824 */ /* 0x000fe200078e00ff */
[----:B------:R-:W-:Y:S01]  /*7d810*/  LOP3.LUT R5, R16, 0xff, RZ, 0xc0, !PT ;  /* 0x000000ff10057812 */ /* 0x000fe200078ec0ff */
[----:B------:R-:W-:Y:S01]  /*7d820*/  IMAD.U32 R12, R49, 0x10000, RZ ;  /* 0x00010000310c7824 */ /* 0x000fe200078e00ff */
[----:B------:R-:W-:-:S02]  /*7d830*/  LOP3.LUT R9, R19, 0xff, RZ, 0xc0, !PT ;  /* 0x000000ff13097812 */ /* 0x000fc400078ec0ff */
[----:B------:R-:W-:Y:S02]  /*7d840*/  PRMT R4, R22, 0x7604, R5 ;  /* 0x0000760416047816 */ /* 0x000fe40000000005 */
[----:B------:R-:W-:Y:S02]  /*7d850*/  LOP3.LUT R74, R74, 0xffff, RZ, 0xc0, !PT ;  /* 0x0000ffff4a4a7812 */ /* 0x000fe400078ec0ff */
[----:B------:R-:W-:Y:S02]  /*7d860*/  LOP3.LUT R5, R8, 0xff0000, RZ, 0xc0, !PT ;  /* 0x00ff000008057812 */ /* 0x000fe400078ec0ff */
[----:B------:R-:W-:Y:S01]  /*7d870*/  LOP3.LUT R72, R72, 0xffff, RZ, 0xc0, !PT ;  /* 0x0000ffff48487812 */ /* 0x000fe200078ec0ff */
[----:B------:R-:W-:Y:S01]  /*7d880*/  IMAD.U32 R25, R74, 0x10000, RZ ;  /* 0x000100004a197824 */ /* 0x000fe200078e00ff */
        /* <DEDUP_REMOVED lines=8> */
[----:B------:R-:W-:Y:S01]  /*7d910*/  LOP3.LUT R71, R71, 0xffff, RZ, 0xc0, !PT ;  /* 0x0000ffff47477812 */ /* 0x000fe200078ec0ff */
[----:B------:R-:W-:Y:S01]  /*7d920*/  IMAD.U32 R9, R70, 0x10000, RZ ;  /* 0x0001000046097824 */ /* 0x000fe200078e00ff */
[----:B------:R-:W-:Y:S02]  /*7d930*/  LOP3.LUT R24, R46, 0xff, RZ, 0xc0, !PT ;  /* 0x000000ff2e187812 */ /* 0x000fe400078ec0ff */
        /* <DEDUP_REMOVED lines=24> */
[----:B------:R-:W-:Y:S02]  /*7dac0*/  LOP3.LUT R51, R69, 0xff, RZ, 0xc0, !PT ;  /* 0x000000ff45337812 */ /* 0x000fe400078ec0ff */
[----:B------:R-:W-:Y:S02]  /*7dad0*/  PRMT R50, R35, 0x7604, R50 ;  /* 0x0000760423327816 */ /* 0x000fe40000000032 */
[----:B------:R-:W-:Y:S02]  /*7dae0*/  LOP3.LUT R53, R52, 0xff0000, RZ, 0xc0, !PT ;  /* 0x00ff000034357812 */ /* 0x000fe400078ec0ff */
[----:B------:R-:W-:-:S02]  /*7daf0*/  PRMT R52, R36, 0x7604, R55 ;  /* 0x0000760424347816 */ /* 0x000fc40000000037 */
[----:B------:R-:W-:Y:S01]  /*7db00*/  PRMT R138, R39, 0x7604, R8 ;  /* 0x00007604278a7816 */ /* 0x000fe20000000008 */
[----:B------:R-:W-:Y:S01]  /*7db10*/  IMAD.IADD R56, R50, 0x1, R53 ;  /* 0x0000000132387824 */ /* 0x000fe200078e0235 */
[----:B------:R-:W-:Y:S01]  /*7db20*/  LOP3.LUT R80, R80, 0xffff, RZ, 0xc0, !PT ;  /* 0x0000ffff50507812 */ /* 0x000fe200078ec0ff */
[----:B------:R-:W-:Y:S01]  /*7db30*/  IMAD.IADD R57, R52, 0x1, R57 ;  /* 0x0000000134397824 */ /* 0x000fe200078e0239 */
[----:B------:R-:W-:Y:S02]  /*7db40*/  PRMT R51, R34, 0x7604, R51 ;  /* 0x0000760422337816 */ /* 0x000fe40000000033 */
[----:B------:R-:W-:Y:S01]  /*7db50*/  LOP3.LUT R12, R12, 0xff0000, RZ, 0xc0, !PT ;  /* 0x00ff00000c0c7812 */ /* 0x000fe200078ec0ff */
[----:B------:R-:W0:Y:S01]  /*7db60*/  SHFL.UP PT, R138, R138, 0x1, RZ ;  /* 0x042000008a8a7989 */ /* 0x000e2200000e00ff */
[----:B------:R-:W-:Y:S01]  /*7db70*/  LOP3.LUT R79, R79, 0xffff, RZ, 0xc0, !PT ;  /* 0x0000ffff4f4f7812 */ /* 0x000fe200078ec0ff */
[----:B------:R-:W-:Y:S01]  /*7db80*/  IMAD.U32 R9, R80, 0x10000, RZ ;  /* 0x0001000050097824 */ /* 0x000fe200078e00ff */
[----:B------:R-:W-:Y:S01]  /*7db90*/  LOP3.LUT R77, R77, 0xffff, RZ, 0xc0, !PT ;  /* 0x0000ffff4d4d7812 */ /* 0x000fe200078ec0ff */
[----:B------:R-:W-:Y:S01]  /*7dba0*/  IMAD.IADD R55, R51, 0x1, R12 ;  /* 0x0000000133377824 */ /* 0x000fe200078e020c */
[----:B------:R-:W-:-:S02]  /*7dbb0*/  LOP3.LUT R53, R29, 0xffff, RZ, 0xc0, !PT ;  /* 0x0000ffff1d357812 */ /* 0x000fc400078ec0ff */
[----:B------:R-:W-:Y:S01]  /*7dbc0*/  LOP3.LUT R52, R15, 0xffff, RZ, 0xc0, !PT ;  /* 0x0000ffff0f347812 */ /* 0x000fe200078ec0ff */
[----:B------:R-:W-:Y:S01]  /*7dbd0*/  IMAD.U32 R58, R77, 0x10000, RZ ;  /* 0x000100004d3a7824 */ /* 0x000fe200078e00ff */
[----:B------:R-:W-:Y:S02]  /*7dbe0*/  LOP3.LUT R29, R30, 0xffff, RZ, 0xc0, !PT ;  /* 0x0000ffff1e1d7812 */ /* 0x000fe400078ec0ff */
[----:B------:R-:W-:Y:S01]  /*7dbf0*/  LOP3.LUT R50, R14, 0xffff, RZ, 0xc0, !PT ;  /* 0x0000ffff0e327812 */ /* 0x000fe200078ec0ff */
[----:B------:R-:W-:Y:S01]  /*7dc00*/  IMAD.U32 R14, R52, 0x10000, RZ ;  /* 0x00010000340e7824 */ /* 0x000fe200078e00ff */
[----:B------:R-:W-:Y:S02]  /*7dc10*/  LOP3.LUT R8, R79, 0xff, RZ, 0xc0, !PT ;  /* 0x000000ff4f087812 */ /* 0x000fe400078ec0ff */
[----:B------:R-:W-:Y:S01]  /*7dc20*/  LOP3.LUT R51, R27, 0xffff, RZ, 0xc0, !PT ;  /* 0x0000ffff1b337812 */ /* 0x000fe200078ec0ff */
[----:B------:R-:W-:Y:S01]  /*7dc30*/  IMAD.U32 R27, R53, 0x10000, RZ ;  /* 0x00010000351b7824 */ /* 0x000fe200078e00ff */
        /* <DEDUP_REMOVED lines=8> */
[----:B------:R-:W-:Y:S01]  /*7dcc0*/  LOP3.LUT R15, R14, 0xff0000, RZ, 0xc0, !PT ;  /* 0x00ff00000e0f7812 */ /* 0x000fe200078ec0ff */
[----:B------:R-:W-:Y:S01]  /*7dcd0*/  IMAD.IADD R14, R8, 0x1, R9 ;  /* 0x00000001080e7824 */ /* 0x000fe200078e0209 */
[----:B------:R-:W-:Y:S01]  /*7dce0*/  PRMT R30, R23, 0x7604, R30 ;  /* 0x00007604171e7816 */ /* 0x000fe2000000001e */
[----:B------:R-:W-:Y:S01]  /*7dcf0*/  IMAD.MOV.U32 R9, RZ, RZ, R21 ;  /* 0x000000ffff097224 */ /* 0x000fe200078e0015 */
[----:B------:R-:W-:Y:S01]  /*7dd00*/  LOP3.LUT R27, R27, 0xff0000, RZ, 0xc0, !PT ;  /* 0x00ff00001b1b7812 */ /* 0x000fe200078ec0ff */
[----:B------:R-:W-:Y:S01]  /*7dd10*/  IMAD.IADD R58, R59, 0x1, R58 ;  /* 0x000000013b3a7824 */ /* 0x000fe200078e023a */
[----:B------:R-:W-:Y:S01]  /*7dd20*/  ISETP.NE.AND P2, PT, R76, 0x1f, PT ;  /* 0x0000001f4c00780c */ /* 0x000fe20003f45270 */
[----:B------:R-:W-:Y:S01]  /*7dd30*/  IMAD.IADD R15, R12, 0x1, R15 ;  /* 0x000000010c0f7824 */ /* 0x000fe200078e020f */
        /* <DEDUP_REMOVED lines=31> */
[----:B------:R1:W4:Y:S04]  /*7df30*/  SHFL.UP PT, R193, R9, 0x1, RZ ;  /* 0x0420000009c17989 */ /* 0x00032800000e00ff */
[----:B------:R-:W0:Y:S04]  /*7df40*/  SHFL.UP PT, R24, R24, 0x1, RZ ;  /* 0x0420000018187989 */ /* 0x000e2800000e00ff */
[----:B------:R-:W0:Y:S04]  /*7df50*/  SHFL.UP PT, R25, R25, 0x1, RZ ;  /* 0x0420000019197989 */ /* 0x000e2800000e00ff */
[----:B------:R-:W0:Y:S04]  /*7df60*/  SHFL.UP PT, R26, R26, 0x1, RZ ;  /* 0x042000001a1a7989 */ /* 0x000e2800000e00ff */
[----:B------:R-:W0:Y:S04]  /*7df70*/  SHFL.UP PT, R27, R27, 0x1, RZ ;  /* 0x042000001b1b7989 */ /* 0x000e2800000e00ff */
[----:B------:R1:W0:Y:S04]  /*7df80*/  SHFL.UP PT, R14, R20, 0x1, RZ ;  /* 0x04200000140e7989 */ /* 0x00022800000e00ff */
[----:B------:R1:W0:Y:S04]  /*7df90*/  SHFL.UP PT, R15, R58, 0x1, RZ ;  /* 0x042000003a0f7989 */ /* 0x00022800000e00ff */
        /* <DEDUP_REMOVED lines=11> */
[----:B------:R-:W-:Y:S02]  /*7e050*/  LOP3.LUT R22, R35, 0xffff, RZ, 0xc0, !PT ;  /* 0x0000ffff23167812 */ /* 0x000fe400078ec0ff */
[----:B------:R-:W-:-:S02]  /*7e060*/  PRMT R16, R16, 0x3340, R21 ;  /* 0x0000334010107816 */ /* 0x000fc40000000015 */
[----:B------:R-:W-:Y:S02]  /*7e070*/  LOP3.LUT R11, R11, 0xffff, RZ, 0xc0, !PT ;  /* 0x0000ffff0b0b7812 */ /* 0x000fe400078ec0ff */
[----:B------:R-:W-:Y:S02]  /*7e080*/  PRMT R49, R49, 0x3340, R60 ;  /* 0x0000334031317816 */ /* 0x000fe4000000003c */
[----:B------:R-:W-:Y:S02]  /*7e090*/  PRMT R10, R19, 0x3340, R10 ;  /* 0x00003340130a7816 */ /* 0x000fe4000000000a */
[----:B------:R-:W-:Y:S02]  /*7e0a0*/  SHF.R.U32.HI R21, RZ, 0x5, R81 ;  /* 0x00000005ff157819 */ /* 0x000fe40000011651 */
        /* <DEDUP_REMOVED lines=8> */
[----:B------:R-:W-:Y:S02]  /*7e130*/  LOP3.LUT R28, R28, 0xffff, RZ, 0xc0, !PT ;  /* 0x0000ffff1c1c7812 */ /* 0x000fe400078ec0ff */
[----:B------:R-:W-:Y:S01]  /*7e140*/  LOP3.LUT R22, R23, 0xffff, RZ, 0xc0, !PT ;  /* 0x0000ffff17167812 */ /* 0x000fe200078ec0ff */
[----:B------:R-:W-:Y:S01]  /*7e150*/  IMAD R23, R21, 0x48, R18 ;  /* 0x0000004815177824 */ /* 0x000fe200078e0212 */
[----:B------:R-:W-:Y:S02]  /*7e160*/  PRMT R11, R10, 0x5410, R49 ;  /* 0x000054100a0b7816 */ /* 0x000fe40000000031 */
[----:B------:R-:W-:Y:S02]  /*7e170*/  PRMT R10, R16, 0x5410, R17 ;  /* 0x00005410100a7816 */ /* 0x000fe40000000011 */
[----:B------:R-:W-:Y:S01]  /*7e180*/  PRMT R79, R79, 0x3340, R20 ;  /* 0x000033404f4f7816 */ /* 0x000fe20000000014 */
[----:B------:R-:W-:Y:S01]  /*7e190*/  STS.64 [R23], R8 ;  /* 0x0000000817007388 */ /* 0x000fe20000000a00 */
        /* <DEDUP_REMOVED lines=8> */
[----:B------:R3:W-:Y:S01]  /*7e220*/  STS [R23+0x3c], R0 ;  /* 0x00003c0017007388 */ /* 0x0007e20000000800 */
        /* <DEDUP_REMOVED lines=11> */
[----:B-1----:R-:W-:Y:S02]  /*7e2e0*/  PRMT R3, R73, 0x5410, R72 ;  /* 0x0000541049037816 */ /* 0x002fe40000000048 */
[----:B------:R-:W-:Y:S01]  /*7e2f0*/  PRMT R2, R31, 0x5410, R74 ;  /* 0x000054101f027816 */ /* 0x000fe2000000004a */
[----:B------:R3:W-:Y:S01]  /*7e300*/  STS.U16 [R23+0x38], R38 ;  /* 0x0000382617007388 */ /* 0x0007e20000000400 */
[----:B------:R-:W-:-:S02]  /*7e310*/  PRMT R9, R69, 0x5410, R68 ;  /* 0x0000541045097816 */ /* 0x000fc40000000044 */
[----:B------:R-:W-:Y:S01]  /*7e320*/  PRMT R8, R71, 0x5410, R70 ;  /* 0x0000541047087816 */ /* 0x000fe20000000046 */
[----:B------:R3:W-:Y:S01]  /*7e330*/  STS.64 [R23+0x10], R2 ;  /* 0x0000100217007388 */ /* 0x0007e20000000a00 */
[----:B--2---:R-:W-:Y:S02]  /*7e340*/  PRMT R11, R47, 0x5410, R84 ;  /* 0x000054102f0b7816 */ /* 0x004fe40000000054 */
        /* <DEDUP_REMOVED lines=9> */
.L_x_1472:
[----:B------:R-:W-:Y:S05]  /*7e3e0*/  BSYNC.RECONVERGENT B0 ;  /* 0x0000000000007941 */ /* 0x000fea0003800200 */
.L_x_1471:
[----:B------:R-:W-:Y:S01]  /*7e3f0*/  BAR.SYNC.DEFER_BLOCKING 0x0 ;  /* 0x0000000000007b1d */ /* 0x000fe20000010000 */
[C---:B0--3--:R-:W-:Y:S02]  /*7e400*/  PRMT R11, R24.reuse, 0x7610, R11 ;  /* 0x00007610180b7816 */ /* 0x049fe4000000000b */
[----:B------:R-:W-:Y:S02]  /*7e410*/  PRMT R10, R24, 0x7632, R10 ;  /* 0x00007632180a7816 */ /* 0x000fe4000000000a */
[C---:B------:R-:W-:Y:S02]  /*7e420*/  PRMT R9, R25.reuse, 0x7610, R9 ;  /* 0x0000761019097816 */ /* 0x040fe40000000009 */
[----:B------:R-:W-:Y:S01]  /*7e430*/  PRMT R8, R25, 0x7632, R8 ;  /* 0x0000763219087816 */ /* 0x000fe20000000008 */
[----:B------:R-:W-:Y:S01]  /*7e440*/  STL.S16 [R1+0x61c], R11 ;  /* 0x00061c0b01007387 */ /* 0x000fe20000100600 */
[----:B------:R-:W-:Y:S02]  /*7e450*/  PRMT R28, R26, 0x7610, R28 ;  /* 0x000076101a1c7816 */ /* 0x000fe4000000001c */
[--C-:B------:R-:W-:Y:S01]  /*7e460*/  SHF.R.U32.HI R77, RZ, 0x18, R4.reuse ;  /* 0x00000018ff4d7819 */ /* 0x100fe20000011604 */
[----:B------:R-:W-:Y:S01]  /*7e470*/  STL.S16 [R1+0x618], R10 ;  /* 0x0006180a01007387 */ /* 0x000fe20000100600 */
[----:B------:R-:W-:-:S02]  /*7e480*/  SHF.R.U32.HI R73, RZ, 0x8, R4 ;  /* 0x00000008ff497819 */ /* 0x000fc40000011604 */
[C---:B------:R-:W-:Y:S01]  /*7e490*/  PRMT R19, R4.reuse, 0x7610, R19 ;  /* 0x0000761004137816 */ /* 0x040fe20000000013 */
[----:B------:R-:W-:Y:S01]  /*7e4a0*/  STL.S16 [R1+0x614], R9 ;  /* 0x0006140901007387 */ /* 0x000fe20000100600 */
[----:B------:R-:W-:Y:S02]  /*7e4b0*/  PRMT R17, R4, 0x7632, R17 ;  /* 0x0000763204117816 */ /* 0x000fe40000000011 */
[--C-:B------:R-:W-:Y:S01]  /*7e4c0*/  SHF.R.U32.HI R74, RZ, 0x18, R5.reuse ;  /* 0x00000018ff4a7819 */ /* 0x100fe20000011605 */
[----:B------:R-:W-:Y:S01]  /*7e4d0*/  STL.S16 [R1+0x610], R8 ;  /* 0x0006100801007387 */ /* 0x000fe20000100600 */
[----:B------:R-:W-:Y:S02]  /*7e4e0*/  SHF.R.U32.HI R71, RZ, 0x8, R5 ;  /* 0x00000008ff477819 */ /* 0x000fe40000011605 */
[----:B------:R-:W-:Y:S01]  /*7e4f0*/  PRMT R16, R5, 0x7610, R16 ;  /* 0x0000761005107816 */ /* 0x000fe20000000010 */
[----:B------:R-:W0:Y:S01]  /*7e500*/  LDS.128 R20, [R18+0x50] ;  /* 0x0000500012147984 */ /* 0x000e220000000c00 */
[----:B------:R-:W-:-:S02]  /*7e510*/  SHF.R.U32.HI R72, RZ, 0x18, R6 ;  /* 0x00000018ff487819 */ /* 0x000fc40000011606 */
[----:B------:R-:W-:Y:S01]  /*7e520*/  PRMT R3, R6, 0x7632, R3 ;  /* 0x0000763206037816 */ /* 0x000fe20000000003 */
[----:B------:R-:W1:Y:S01]  /*7e530*/  LDS.128 R8, [R18+0x60] ;  /* 0x0000600012087984 */ /* 0x000e620000000c00 */
[--C-:B------:R-:W-:Y:S02]  /*7e540*/  SHF.R.U32.HI R76, RZ, 0x18, R7.reuse ;  /* 0x00000018ff4c7819 */ /* 0x100fe40000011607 */
[----:B------:R-:W-:Y:S01]  /*7e550*/  SHF.R.U32.HI R75, RZ, 0x8, R7 ;  /* 0x00000008ff4b7819 */ /* 0x000fe20000011607 */
[----:B------:R-:W-:Y:S01]  /*7e560*/  STL.U16 [R1+0x348], R30 ;  /* 0x0003481e01007387 */ /* 0x000fe20000100400 */
[C---:B------:R-:W-:Y:S02]  /*7e570*/  PRMT R2, R7.reuse, 0x7610, R2 ;  /* 0x0000761007027816 */ /* 0x040fe40000000002 */
[----:B------:R-:W-:Y:S01]  /*7e580*/  PRMT R0, R7, 0x7632, R0 ;  /* 0x0000763207007816 */ /* 0x000fe20000000000 */
[----:B------:R-:W-:Y:S01]  /*7e590*/  STL.S16 [R1+0x60c], R28 ;  /* 0x00060c1c01007387 */ /* 0x000fe20000100600 */
[----:B------:R-:W-:-:S02]  /*7e5a0*/  SHF.R.U32.HI R90, RZ, 0x8, R24 ;  /* 0x00000008ff5a7819 */ /* 0x000fc40000011618 */
[----:B------:R-:W-:Y:S01]  /*7e5b0*/  SHF.R.U32.HI R135, RZ, 0x18, R25 ;  /* 0x00000018ff877819 */ /* 0x000fe20000011619 */
[----:B------:R-:W2:Y:S01]  /*7e5c0*/  LDS.128 R28, [R18+0x70] ;  /* 0x00007000121c7984 */ /* 0x000ea20000000c00 */
[----:B------:R-:W-:Y:S02]  /*7e5d0*/  PRMT R141, R90, 0x7610, R141 ;  /* 0x000076105a8d7816 */ /* 0x000fe4000000008d */
[----:B------:R-:W-:Y:S01]  /*7e5e0*/  SHF.R.U32.HI R84, RZ, 0x8, R25 ;  /* 0x00000008ff547819 */ /* 0x000fe20000011619 */
[----:B------:R-:W-:Y:S01]  /*7e5f0*/  STL.128 [R1+0x330], R4 ;  /* 0x0003300401007387 */ /* 0x000fe20000100c00 */
[----:B------:R-:W-:Y:S02]  /*7e600*/  SHF.R.U32.HI R85, RZ, 0x18, R26 ;  /* 0x00000018ff557819 */ /* 0x000fe4000001161a */
[----:B------:R-:W-:Y:S01]  /*7e610*/  PRMT R90, R135, 0x7610, R90 ;  /* 0x00007610875a7816 */ /* 0x000fe2000000005a */
[----:B------:R3:W-:Y:S01]  /*7e620*/  STL.S16 [R1+0x5f8], R17 ;  /* 0x0005f81101007387 */ /* 0x0007e20000100600 */
[----:B------:R-:W-:-:S02]  /*7e630*/  PRMT R63, R14, 0x7632, R63 ;  /* 0x000076320e3f7816 */ /* 0x000fc4000000003f */
[----:B------:R-:W-:Y:S01]  /*7e640*/  SHF.R.U32.HI R136, RZ, 0x18, R24 ;  /* 0x00000018ff887819 */ /* 0x000fe20000011618 */
[----:B------:R-:W-:Y:S01]  /*7e650*/  LDS.U16 R132, [R18+0x80] ;  /* 0x0000800012847984 */ /* 0x000fe20000000400 */
[----:B------:R-:W-:Y:S02]  /*7e660*/  SHF.R.U32.HI R78, RZ, 0x8, R26 ;  /* 0x00000008ff4e7819 */ /* 0x000fe4000001161a */
[--C-:B------:R-:W-:Y:S01]  /*7e670*/  SHF.R.U32.HI R134, RZ, 0x18, R27.reuse ;  /* 0x00000018ff867819 */ /* 0x100fe2000001161b */
[----:B------:R-:W-:Y:S01]  /*7e680*/  STL.S16 [R1+0x5f4], R16 ;  /* 0x0005f41001007387 */ /* 0x000fe20000100600 */
[----:B------:R-:W-:Y:S02]  /*7e690*/  SHF.R.U32.HI R133, RZ, 0x8, R27 ;  /* 0x00000008ff857819 */ /* 0x000fe4000001161b */
[----:B---3--:R-:W-:Y:S01]  /*7e6a0*/  SHF.R.U32.HI R17, RZ, 0x8, R6 ;  /* 0x00000008ff117819 */ /* 0x008fe20000011606 */
[----:B------:R-:W-:Y:S01]  /*7e6b0*/  STL.S16 [R1+0x5e0], R0 ;  /* 0x0005e00001007387 */ /* 0x000fe20000100600 */
[----:B------:R-:W-:-:S02]  /*7e6c0*/  PRMT R5, R5, 0x7632, R5 ;  /* 0x0000763205057816 */ /* 0x000fc40000000005 */
[----:B------:R-:W-:Y:S01]  /*7e6d0*/  PRMT R4, R6, 0x7610, R4 ;  /* 0x0000761006047816 */ /* 0x000fe20000000004 */
[----:B0-----:R-:W-:Y:S01]  /*7e6e0*/  STL.64 [R1+0x1f8], R20 ;  /* 0x0001f81401007387 */ /* 0x001fe20000100a00 */
[C---:B------:R-:W-:Y:S02]  /*7e6f0*/  PRMT R91, R20.reuse, 0x7770, RZ ;  /* 0x00007770145b7816 */ /* 0x040fe400000000ff */
[----:B------:R-:W-:Y:S01]  /*7e700*/  PRMT R131, R20, 0x7771, RZ ;  /* 0x0000777114837816 */ /* 0x000fe200000000ff */
[----:B------:R0:W-:Y:S01]  /*7e710*/  STL.S16 [R1+0x5f0], R5 ;  /* 0x0005f00501007387 */ /* 0x0001e20000100600 */
[----:B-1----:R-:W-:Y:S01]  /*7e720*/  IMAD.MOV.U32 R6, RZ, RZ, R8 ;  /* 0x000000ffff067224 */ /* 0x002fe200078e0008 */
[C---:B------:R-:W-:Y:S01]  /*7e730*/  PRMT R112, R8.reuse, 0x7770, RZ ;  /* 0x0000777008707816 */ /* 0x040fe200000000ff */
[----:B------:R-:W-:Y:S01]  /*7e740*/  IMAD.MOV.U32 R7, RZ, RZ, R9 ;  /* 0x000000ffff077224 */ /* 0x000fe200078e0009 */
[----:B------:R1:W-:Y:S01]  /*7e750*/  STL.S16 [R1+0x5ec], R4 ;  /* 0x0005ec0401007387 */ /* 0x0003e20000100600 */
[----:B------:R-:W-:-:S02]  /*7e760*/  PRMT R111, R8, 0x7771, RZ ;  /* 0x00007771086f7816 */ /* 0x000fc400000000ff */
[C---:B------:R-:W-:Y:S01]  /*7e770*/  PRMT R110, R8.reuse, 0x7772, RZ ;  /* 0x00007772086e7816 */ /* 0x040fe200000000ff */
[----:B------:R-:W-:Y:S01]  /*7e780*/  STL.S16 [R1+0x5e8], R3 ;  /* 0x0005e80301007387 */ /* 0x000fe20000100600 */
[----:B------:R-:W-:Y:S01]  /*7e790*/  PRMT R109, R8, 0x7773, RZ ;  /* 0x00007773086d7816 */ /* 0x000fe200000000ff */
[----:B0-----:R-:W-:Y:S01]  /*7e7a0*/  IMAD.MOV.U32 R5, RZ, RZ, R23 ;  /* 0x000000ffff057224 */ /* 0x001fe200078e0017 */
[C---:B------:R-:W-:Y:S01]  /*7e7b0*/  PRMT R108, R9.reuse, 0x7770, RZ ;  /* 0x00007770096c7816 */ /* 0x040fe200000000ff */
[----:B--2---:R-:W-:Y:S01]  /*7e7c0*/  STL.64 [R1+0x220], R30 ;  /* 0x0002201e01007387 */ /* 0x004fe20000100a00 */
[C---:B------:R-:W-:Y:S01]  /*7e7d0*/  PRMT R107, R9.reuse, 0x7771, RZ ;  /* 0x00007771096b7816 */ /* 0x040fe200000000ff */
[----:B-1----:R-:W-:Y:S01]  /*7e7e0*/  IMAD.MOV.U32 R4, RZ, RZ, R22 ;  /* 0x000000ffff047224 */ /* 0x002fe200078e0016 */
[C---:B------:R-:W-:Y:S01]  /*7e7f0*/  PRMT R106, R9.reuse, 0x7772, RZ ;  /* 0x00007772096a7816 */ /* 0x040fe200000000ff */
[----:B------:R-:W-:Y:S01]  /*7e800*/  STL.S16 [R1+0x5e4], R2 ;  /* 0x0005e40201007387 */ /* 0x000fe20000100600 */
[----:B------:R-:W-:-:S02]  /*7e810*/  PRMT R105, R9, 0x7773, RZ ;  /* 0x0000777309697816 */ /* 0x000fc400000000ff */
[C---:B------:R-:W-:Y:S01]  /*7e820*/  PRMT R104, R10.reuse, 0x7770, RZ ;  /* 0x000077700a687816 */ /* 0x040fe200000000ff */
[----:B------:R0:W-:Y:S01]  /*7e830*/  STL.128 [R1+0x200], R4 ;  /* 0x0002000401007387 */ /* 0x0001e20000100c00 */
[C---:B------:R-:W-:Y:S02]  /*7e840*/  PRMT R103, R10.reuse, 0x7771, RZ ;  /* 0x000077710a677816 */ /* 0x040fe400000000ff */
[C---:B------:R-:W-:Y:S01]  /*7e850*/  PRMT R102, R10.reuse, 0x7772, RZ ;  /* 0x000077720a667816 */ /* 0x040fe200000000ff */
[----:B------:R-:W1:Y:S01]  /*7e860*/  LDS.64 R2, [R18+0x8] ;  /* 0x0000080012027984 */ /* 0x000e620000000a00 */
[----:B------:R-:W-:Y:S02]  /*7e870*/  PRMT R101, R10, 0x7773, RZ ;  /* 0x000077730a657816 */ /* 0x000fe400000000ff */
[C---:B------:R-:W-:Y:S01]  /*7e880*/  PRMT R100, R11.reuse, 0x7770, RZ ;  /* 0x000077700b647816 */ /* 0x040fe200000000ff */
[----:B------:R-:W-:Y:S01]  /*7e890*/  STL.64 [R1+0x340], R14 ;  /* 0x0003400e01007387 */ /* 0x000fe20000100a00 */
[----:B------:R-:W-:-:S02]  /*7e8a0*/  PRMT R99, R11, 0x7771, RZ ;  /* 0x000077710b637816 */ /* 0x000fc400000000ff */
[C---:B------:R-:W-:Y:S01]  /*7e8b0*/  PRMT R98, R11.reuse, 0x7772, RZ ;  /* 0x000077720b627816 */ /* 0x040fe200000000ff */
[----:B------:R-:W-:Y:S01]  /*7e8c0*/  STL.S16 [R1+0x5a4], R90 ;  /* 0x0005a45a01007387 */ /* 0x000fe20000100600 */
[----:B------:R-:W-:Y:S02]  /*7e8d0*/  PRMT R123, R11, 0x7773, RZ ;  /* 0x000077730b7b7816 */ /* 0x000fe400000000ff */
[C---:B------:R-:W-:Y:S01]  /*7e8e0*/  PRMT R96, R28.reuse, 0x7770, RZ ;  /* 0x000077701c607816 */ /* 0x040fe200000000ff */
[----:B0-----:R-:W-:Y:S01]  /*7e8f0*/  IMAD.MOV.U32 R4, RZ, RZ, R10 ;  /* 0x000000ffff047224 */ /* 0x001fe200078e000a */
[C---:B------:R-:W-:Y:S01]  /*7e900*/  PRMT R95, R28.reuse, 0x7771, RZ ;  /* 0x000077711c5f7816 */ /* 0x040fe200000000ff */
[----:B------:R-:W-:Y:S01]  /*7e910*/  IMAD.MOV.U32 R5, RZ, RZ, R11 ;  /* 0x000000ffff057224 */ /* 0x000fe200078e000b */
[C---:B------:R-:W-:Y:S01]  /*7e920*/  PRMT R94, R28.reuse, 0x7772, RZ ;  /* 0x000077721c5e7816 */ /* 0x040fe200000000ff */
[----:B------:R-:W0:Y:S01]  /*7e930*/  LDS.128 R8, [R18+0x30] ;  /* 0x0000300012087984 */ /* 0x000e220000000c00 */
[----:B------:R-:W-:Y:S01]  /*7e940*/  IMAD.MOV.U32 R6, RZ, RZ, R28 ;  /* 0x000000ffff067224 */ /* 0x000fe200078e001c */
[----:B------:R-:W-:Y:S01]  /*7e950*/  PRMT R93, R28, 0x7773, RZ ;  /* 0x000077731c5d7816 */ /* 0x000fe200000000ff */
[----:B------:R-:W-:Y:S01]  /*7e960*/  IMAD.MOV.U32 R7, RZ, RZ, R29 ;  /* 0x000000ffff077224 */ /* 0x000fe200078e001d */
[C---:B------:R-:W-:Y:S01]  /*7e970*/  PRMT R92, R29.reuse, 0x7770, RZ ;  /* 0x000077701d5c7816 */ /* 0x040fe200000000ff */
[----:B------:R-:W-:Y:S01]  /*7e980*/  STL.S16 [R1+0x5a8], R84 ;  /* 0x0005a85401007387 */ /* 0x000fe20000100600 */
[----:B------:R-:W-:-:S02]  /*7e990*/  PRMT R89, R29, 0x7771, RZ ;  /* 0x000077711d597816 */ /* 0x000fc400000000ff */
[C---:B------:R-:W-:Y:S01]  /*7e9a0*/  PRMT R88, R29.reuse, 0x7772, RZ ;  /* 0x000077721d587816 */ /* 0x040fe200000000ff */
[----:B------:R-:W-:Y:S01]  /*7e9b0*/  STL.128 [R1+0x210], R4 ;  /* 0x0002100401007387 */ /* 0x000fe20000100c00 */
[----:B------:R-:W-:Y:S02]  /*7e9c0*/  PRMT R87, R29, 0x7773, RZ ;  /* 0x000077731d577816 */ /* 0x000fe400000000ff */
[C---:B------:R-:W-:Y:S01]  /*7e9d0*/  PRMT R86, R30.reuse, 0x7770, RZ ;  /* 0x000077701e567816 */ /* 0x040fe200000000ff */
[----:B------:R-:W2:Y:S01]  /*7e9e0*/  LDS.128 R4, [R18+0x40] ;  /* 0x0000400012047984 */ /* 0x000ea20000000c00 */
[C---:B------:R-:W-:Y:S02]  /*7e9f0*/  PRMT R45, R30.reuse, 0x7771, RZ ;  /* 0x000077711e2d7816 */ /* 0x040fe400000000ff */
[C---:B------:R-:W-:Y:S01]  /*7ea00*/  PRMT R29, R30.reuse, 0x7772, RZ ;  /* 0x000077721e1d7816 */ /* 0x040fe200000000ff */
[----:B------:R-:W3:Y:S01]  /*7ea10*/  LDS R90, [R18+0x84] ;  /* 0x00008400125a7984 */ /* 0x000ee20000000800 */
[----:B------:R-:W-:-:S02]  /*7ea20*/  PRMT R44, R30, 0x7773, RZ ;  /* 0x000077731e2c7816 */ /* 0x000fc400000000ff */
[C---:B------:R-:W-:Y:S01]  /*7ea30*/  PRMT R28, R31.reuse, 0x7770, RZ ;  /* 0x000077701f1c7816 */ /* 0x040fe200000000ff */
[----:B------:R4:W-:Y:S01]  /*7ea40*/  STL.128 [R1+0x320], R24 ;  /* 0x0003201801007387 */ /* 0x0009e20000100c00 */
[C---:B------:R-:W-:Y:S02]  /*7ea50*/  PRMT R43, R31.reuse, 0x7771, RZ ;  /* 0x000077711f2b7816 */ /* 0x040fe400000000ff */
[C---:B------:R-:W-:Y:S01]  /*7ea60*/  PRMT R41, R31.reuse, 0x7772, RZ ;  /* 0x000077721f297816 */ /* 0x040fe200000000ff */
[----:B------:R-:W-:Y:S01]  /*7ea70*/  STL.S16 [R1+0x5d8], R63 ;  /* 0x0005d83f01007387 */ /* 0x000fe20000100600 */
[----:B------:R-:W-:Y:S02]  /*7ea80*/  PRMT R42, R31, 0x7773, RZ ;  /* 0x000077731f2a7816 */ /* 0x000fe400000000ff */
[C---:B------:R-:W-:Y:S01]  /*7ea90*/  PRMT R129, R20.reuse, 0x7772, RZ ;  /* 0x0000777214817816 */ /* 0x040fe200000000ff */
[----:B------:R-:W5:Y:S01]  /*7eaa0*/  LDS.64 R30, [R18] ;  /* 0x00000000121e7984 */ /* 0x000f620000000a00 */
[----:B------:R-:W-:-:S02]  /*7eab0*/  PRMT R130, R20, 0x7773, RZ ;  /* 0x0000777314827816 */ /* 0x000fc400000000ff */
[C---:B------:R-:W-:Y:S01]  /*7eac0*/  PRMT R128, R21.reuse, 0x7770, RZ ;  /* 0x0000777015807816 */ /* 0x040fe200000000ff */
[----:B-1----:R-:W-:Y:S01]  /*7ead0*/  STL.64 [R1+0x288], R2 ;  /* 0x0002880201007387 */ /* 0x002fe20000100a00 */
[C---:B------:R-:W-:Y:S02]  /*7eae0*/  PRMT R127, R21.reuse, 0x7771, RZ ;  /* 0x00007771157f7816 */ /* 0x040fe400000000ff */
[C---:B------:R-:W-:Y:S01]  /*7eaf0*/  PRMT R125, R21.reuse, 0x7772, RZ ;  /* 0x00007772157d7816 */ /* 0x040fe200000000ff */
[----:B------:R-:W-:Y:S01]  /*7eb00*/  STL.64 [R1+0x350], R12 ;  /* 0x0003500c01007387 */ /* 0x000fe20000100a00 */
[----:B------:R-:W-:Y:S02]  /*7eb10*/  PRMT R126, R21, 0x7773, RZ ;  /* 0x00007773157e7816 */ /* 0x000fe400000000ff */
[C---:B------:R-:W-:Y:S01]  /*7eb20*/  PRMT R113, R22.reuse, 0x7770, RZ ;  /* 0x0000777016717816 */ /* 0x040fe200000000ff */
[----:B------:R-:W-:Y:S01]  /*7eb30*/  STL [R1+0x34c], R250 ;  /* 0x00034cfa01007387 */ /* 0x000fe20000100800 */
[----:B------:R-:W-:-:S02]  /*7eb40*/  PRMT R97, R22, 0x7771, RZ ;  /* 0x0000777116617816 */ /* 0x000fc400000000ff */
[C---:B------:R-:W-:Y:S01]  /*7eb50*/  PRMT R118, R22.reuse, 0x7772, RZ ;  /* 0x0000777216767816 */ /* 0x040fe200000000ff */
[----:B------:R-:W-:Y:S01]  /*7eb60*/  STL.S16 [R1+0x5b0], R141 ;  /* 0x0005b08d01007387 */ /* 0x000fe20000100600 */
[----:B------:R-:W-:Y:S02]  /*7eb70*/  PRMT R117, R22, 0x7773, RZ ;  /* 0x0000777316757816 */ /* 0x000fe400000000ff */
[C---:B------:R-:W-:Y:S01]  /*7eb80*/  PRMT R116, R23.reuse, 0x7770, RZ ;  /* 0x0000777017747816 */ /* 0x040fe200000000ff */
[----:B0-----:R-:W-:Y:S01]  /*7eb90*/  STL [R1+0x2bc], R11 ;  /* 0x0002bc0b01007387 */ /* 0x001fe20000100800 */
[C---:B------:R-:W-:Y:S02]  /*7eba0*/  PRMT R115, R23.reuse, 0x7771, RZ ;  /* 0x0000777117737816 */ /* 0x040fe400000000ff */
[C---:B------:R-:W-:Y:S01]  /*7ebb0*/  PRMT R114, R23.reuse, 0x7772, RZ ;  /* 0x0000777217727816 */ /* 0x040fe200000000ff */
[----:B--2---:R0:W-:Y:S01]  /*7ebc0*/  STL.64 [R1+0x1f0], R6 ;  /* 0x0001f00601007387 */ /* 0x0041e20000100a00 */
[----:B------:R-:W-:-:S02]  /*7ebd0*/  PRMT R124, R23, 0x7773, RZ ;  /* 0x00007773177c7816 */ /* 0x000fc400000000ff */
[C---:B------:R-:W-:Y:S01]  /*7ebe0*/  PRMT R79, R10.reuse, 0x7770, RZ ;  /* 0x000077700a4f7816 */ /* 0x040fe200000000ff */
[----:B------:R-:W1:Y:S01]  /*7ebf0*/  LDS.128 R20, [R18+0x20] ;  /* 0x0000200012147984 */ /* 0x000e620000000c00 */
[----:B------:R-:W-:Y:S02]  /*7ec00*/  SHF.R.U64 R80, R10, 0x8, R11 ;  /* 0x000000080a507819 */ /* 0x000fe4000000120b */
[----:B------:R-:W-:Y:S01]  /*7ec10*/  ISETP.NE.U32.AND P2, PT, R6, RZ, PT ;  /* 0x000000ff0600720c */ /* 0x000fe20003f45070 */
[----:B------:R-:W-:Y:S01]  /*7ec20*/  STL.64 [R1+0x2c0], R4 ;  /* 0x0002c00401007387 */ /* 0x000fe20000100a00 */
[----:B------:R-:W-:Y:S02]  /*7ec30*/  PRMT R0, R80, 0x7604, R79 ;  /* 0x0000760450007816 */ /* 0x000fe4000000004f */
[----:B------:R-:W-:Y:S01]  /*7ec40*/  PRMT R10, R132, 0x7710, RZ ;  /* 0x00007710840a7816 */ /* 0x000fe200000000ff */
[----:B---3--:R-:W-:Y:S01]  /*7ec50*/  STL [R1+0x22c], R90 ;  /* 0x00022c5a01007387 */ /* 0x008fe20000100800 */
[----:B------:R-:W-:-:S02]  /*7ec60*/  ISETP.NE.AND.EX P2, PT, R7, RZ, PT, P2 ;  /* 0x000000ff0700720c */ /* 0x000fc40003f45320 */
[----:B----4-:R-:W-:Y:S01]  /*7ec70*/  PRMT R26, R26, 0x7632, R26 ;  /* 0x000076321a1a7816 */ /* 0x010fe2000000001a */
[----:B-----5:R-:W-:Y:S01]  /*7ec80*/  IMAD.MOV.U32 R16, RZ, RZ, R30 ;  /* 0x000000ffff107224 */ /* 0x020fe200078e001e */
[----:B------:R2:W-:Y:S01]  /*7ec90*/  STL.U16 [R1+0x2b8], R0 ;  /* 0x0002b80001007387 */ /* 0x0005e20000100400 */
[C---:B------:R-:W-:Y:S02]  /*7eca0*/  PRMT R25, R27.reuse, 0x7610, R25 ;  /* 0x000076101b197816 */ /* 0x040fe40000000019 */
[----:B------:R-:W-:Y:S01]  /*7ecb0*/  PRMT R24, R27, 0x7632, R24 ;  /* 0x000076321b187816 */ /* 0x000fe20000000018 */
[----:B------:R3:W-:Y:S01]  /*7ecc0*/  STL.U16 [R1+0x228], R10 ;  /* 0x0002280a01007387 */ /* 0x0007e20000100400 */
[----:B------:R-:W-:Y:S02]  /*7ecd0*/  IADD3 R82, P4, PT, R16, R6, RZ ;  /* 0x0000000610527210 */ /* 0x000fe40007f9e0ff */
[----:B0-----:R-:W-:Y:S01]  /*7ece0*/  PRMT R6, R15, 0x7632, R6 ;  /* 0x000076320f067816 */ /* 0x001fe20000000006 */
[----:B------:R-:W-:Y:S01]  /*7ecf0*/  STL.S16 [R1+0x608], R26 ;  /* 0x0006081a01007387 */ /* 0x000fe20000100600 */
[C---:B------:R-:W-:Y:S01]  /*7ed00*/  PRMT R66, R3.reuse, 0x7770, RZ ;  /* 0x0000777003427816 */ /* 0x040fe200000000ff */
[----:B--2---:R-:W-:Y:S01]  /*7ed10*/  IMAD.MOV.U32 R0, RZ, RZ, R31 ;  /* 0x000000ffff007224 */ /* 0x004fe200078e001f */
[C---:B------:R-:W-:Y:S01]  /*7ed20*/  PRMT R67, R3.reuse, 0x7771, RZ ;  /* 0x0000777103437816 */ /* 0x040fe200000000ff */
[----:B------:R-:W-:Y:S01]  /*7ed30*/  STL.S16 [R1+0x604], R25 ;  /* 0x0006041901007387 */ /* 0x000fe20000100600 */
[----:B------:R-:W-:Y:S01]  /*7ed40*/  PRMT R69, R3, 0x7772, RZ ;  /* 0x0000777203457816 */ /* 0x000fe200000000ff */
[--C-:B------:R-:W-:Y:S01]  /*7ed50*/  IMAD.X R83, R0, 0x1, R7.reuse, P4 ;  /* 0x0000000100537824 */ /* 0x100fe200020e0607 */
[----:B------:R-:W-:Y:S01]  /*7ed60*/  PRMT R7, R14, 0x7610, R7 ;  /* 0x000076100e077816 */ /* 0x000fe20000000007 */
[----:B------:R-:W-:Y:S01]  /*7ed70*/  STL.S16 [R1+0x600], R24 ;  /* 0x0006001801007387 */ /* 0x000fe20000100600 */
[----:B---3--:R-:W-:-:S02]  /*7ed80*/  SHF.R.U32.HI R10, RZ, 0x8, R14 ;  /* 0x00000008ff0a7819 */ /* 0x008fc4000001160e */
[----:B------:R-:W-:Y:S01]  /*7ed90*/  PRMT R70, R3, 0x7773, RZ ;  /* 0x0000777303467816 */ /* 0x000fe200000000ff */
[----:B------:R0:W-:Y:S01]  /*7eda0*/  STL.S16 [R1+0x5dc], R7 ;  /* 0x0005dc0701007387 */ /* 0x0001e20000100600 */
[C---:B------:R-:W-:Y:S02]  /*7edb0*/  PRMT R63, R2.reuse, 0x7771, RZ ;  /* 0x00007771023f7816 */ /* 0x040fe400000000ff */
[C---:B------:R-:W-:Y:S01]  /*7edc0*/  PRMT R64, R2.reuse, 0x7772, RZ ;  /* 0x0000777202407816 */ /* 0x040fe200000000ff */
[----:B------:R-:W2:Y:S01]  /*7edd0*/  LDS.128 R24, [R18+0x10] ;  /* 0x0000100012187984 */ /* 0x000ea20000000c00 */
[----:B------:R-:W-:Y:S02]  /*7ede0*/  PRMT R65, R2, 0x7773, RZ ;  /* 0x0000777302417816 */ /* 0x000fe400000000ff */
[C---:B-1----:R-:W-:Y:S01]  /*7edf0*/  PRMT R47, R20.reuse, 0x7770, RZ ;  /* 0x00007770142f7816 */ /* 0x042fe200000000ff */
[----:B------:R1:W-:Y:S01]  /*7ee00*/  STL.128 [R1+0x2a0], R20 ;  /* 0x0002a01401007387 */ /* 0x0003e20000100c00 */
[----:B------:R-:W-:-:S02]  /*7ee10*/  PRMT R48, R20, 0x7771, RZ ;  /* 0x0000777114307816 */ /* 0x000fc400000000ff */
[C---:B------:R-:W-:Y:S01]  /*7ee20*/  PRMT R49, R20.reuse, 0x7772, RZ ;  /* 0x0000777214317816 */ /* 0x040fe200000000ff */
[----:B------:R3:W-:Y:S01]  /*7ee30*/  STL.S16 [R1+0x5d0], R6 ;  /* 0x0005d00601007387 */ /* 0x0007e20000100600 */
[----:B------:R-:W-:Y:S02]  /*7ee40*/  PRMT R50, R20, 0x7773, RZ ;  /* 0x0000777314327816 */ /* 0x000fe400000000ff */
[C---:B------:R-:W-:Y:S01]  /*7ee50*/  PRMT R51, R21.reuse, 0x7770, RZ ;  /* 0x0000777015337816 */ /* 0x040fe200000000ff */
[----:B------:R-:W-:Y:S01]  /*7ee60*/  STL.S16 [R1+0x5fc], R19 ;  /* 0x0005fc1301007387 */ /* 0x000fe20000100600 */
[C---:B------:R-:W-:Y:S02]  /*7ee70*/  PRMT R52, R21.reuse, 0x7771, RZ ;  /* 0x0000777115347816 */ /* 0x040fe400000000ff */
[C---:B------:R-:W-:Y:S01]  /*7ee80*/  PRMT R53, R21.reuse, 0x7772, RZ ;  /* 0x0000777215357816 */ /* 0x040fe200000000ff */
[----:B------:R-:W-:Y:S01]  /*7ee90*/  STL.64 [R1+0x280], R30 ;  /* 0x0002801e01007387 */ /* 0x000fe20000100a00 */
[----:B------:R-:W-:-:S02]  /*7eea0*/  PRMT R54, R21, 0x7773, RZ ;  /* 0x0000777315367816 */ /* 0x000fc400000000ff */
[--C-:B0-----:R-:W-:Y:S01]  /*7eeb0*/  SHF.R.U32.HI R7, RZ, 0x8, R15.reuse ;  /* 0x00000008ff077819 */ /* 0x101fe2000001160f */
[----:B------:R-:W-:Y:S01]  /*7eec0*/  STL.64 [R1+0x2b0], R8 ;  /* 0x0002b00801007387 */ /* 0x000fe20000100a00 */
[----:B-1----:R-:W-:Y:S02]  /*7eed0*/  SHF.R.U32.HI R20, RZ, 0x18, R14 ;  /* 0x00000018ff147819 */ /* 0x002fe4000001160e */
[----:B------:R-:W-:Y:S01]  /*7eee0*/  SHF.R.U32.HI R14, RZ, 0x18, R15 ;  /* 0x00000018ff0e7819 */ /* 0x000fe2000001160f */
[----:B------:R-:W-:Y:S01]  /*7eef0*/  STL.128 [R1+0x310], R192 ;  /* 0x000310c001007387 */ /* 0x000fe20000100c00 */
[----:B------:R-:W-:Y:S02]  /*7ef00*/  PRMT R21, R15, 0x7610, R21 ;  /* 0x000076100f157816 */ /* 0x000fe40000000015 */
[----:B------:R-:W-:Y:S02]  /*7ef10*/  PRMT R15, R138, 0x7610, R15 ;  /* 0x000076108a0f7816 */ /* 0x000fe4000000000f */
[----:B------:R-:W-:Y:S01]  /*7ef20*/  PRMT R138, R85, 0x7610, R138 ;  /* 0x00007610558a7816 */ /* 0x000fe2000000008a */
[----:B------:R0:W-:Y:S01]  /*7ef30*/  STL.S16 [R1+0x5d4], R21 ;  /* 0x0005d41501007387 */ /* 0x0001e20000100600 */
[----:B---3--:R-:W-:-:S02]  /*7ef40*/  PRMT R6, R2, 0x7770, RZ ;  /* 0x0000777002067816 */ /* 0x008fc400000000ff */
[----:B------:R-:W-:Y:S01]  /*7ef50*/  PRMT R3, R137, 0x7610, R3 ;  /* 0x0000761089037816 */ /* 0x000fe20000000003 */
[----:B------:R-:W1:Y:S01]  /*7ef60*/  LDS.64 R84, [R18+0x88] ;  /* 0x0000880012547984 */ /* 0x000e620000000a00 */
[----:B------:R-:W-:Y:S02]  /*7ef70*/  PRMT R2, R194, 0x7610, R2 ;  /* 0x00007610c2027816 */ /* 0x000fe40000000002 */
[----:B------:R-:W-:Y:S01]  /*7ef80*/  PRMT R142, R136, 0x7610, R142 ;  /* 0x00007610888e7816 */ /* 0x000fe2000000008e */
[----:B------:R3:W-:Y:S01]  /*7ef90*/  STL.S16 [R1+0x4d8], R15 ;  /* 0x0004d80f01007387 */ /* 0x0007e20000100600 */
[----:B------:R-:W-:Y:S02]  /*7efa0*/  PRMT R136, R134, 0x7610, R136 ;  /* 0x0000761086887816 */ /* 0x000fe40000000088 */
[----:B0-----:R-:W-:Y:S01]  /*7efb0*/  SHF.R.U32.HI R21, RZ, 0x18, R194 ;  /* 0x00000018ff157819 */ /* 0x001fe200000116c2 */
[----:B------:R0:W-:Y:S01]  /*7efc0*/  STL.S16 [R1+0x4d4], R3 ;  /* 0x0004d40301007387 */ /* 0x0001e20000100600 */
[----:B------:R-:W-:-:S02]  /*7efd0*/  PRMT R135, R133, 0x7610, R135 ;  /* 0x0000761085877816 */ /* 0x000fc40000000087 */
[----:B------:R-:W-:Y:S01]  /*7efe0*/  PRMT R149, R194, 0x7632, R149 ;  /* 0x00007632c2957816 */ /* 0x000fe20000000095 */
[----:B------:R4:W-:Y:S01]  /*7eff0*/  STL.S16 [R1+0x4dc], R2 ;  /* 0x0004dc0201007387 */ /* 0x0009e20000100600 */
[C---:B------:R-:W-:Y:S02]  /*7f000*/  PRMT R148, R195.reuse, 0x7610, R148 ;  /* 0x00007610c3947816 */ /* 0x040fe40000000094 */
[----:B---3--:R-:W-:Y:S01]  /*7f010*/  SHF.R.U32.HI R15, RZ, 0x18, R195 ;  /* 0x00000018ff0f7819 */ /* 0x008fe200000116c3 */
[----:B------:R-:W-:Y:S01]  /*7f020*/  STL.S16 [R1+0x5cc], R149 ;  /* 0x0005cc9501007387 */ /* 0x000fe20000100600 */
[----:B------:R-:W-:Y:S02]  /*7f030*/  PRMT R147, R195, 0x7632, R147 ;  /* 0x00007632c3937816 */ /* 0x000fe40000000093 */
[----:B0-----:R-:W-:Y:S01]  /*7f040*/  SHF.R.U32.HI R3, RZ, 0x8, R194 ;  /* 0x00000008ff037819 */ /* 0x001fe200000116c2 */
[----:B------:R-:W-:Y:S01]  /*7f050*/  STL.S16 [R1+0x5c0], R148 ;  /* 0x0005c09401007387 */ /* 0x000fe20000100600 */
[----:B------:R-:W-:Y:S01]  /*7f060*/  PRMT R146, R21, 0x7610, R146 ;  /* 0x0000761015927816 */ /* 0x000fe20000000092 */
[----:B------:R-:W-:Y:S01]  /*7f070*/  IMAD.MOV.U32 R194, RZ, RZ, R12 ;  /* 0x000000ffffc27224 */ /* 0x000fe200078e000c */
[----:B----4-:R-:W-:Y:S01]  /*7f080*/  SHF.R.U32.HI R2, RZ, 0x8, R195 ;  /* 0x00000008ff027819 */ /* 0x010fe200000116c3 */
[----:B------:R-:W-:Y:S01]  /*7f090*/  STL.S16 [R1+0x5b8], R147 ;  /* 0x0005b89301007387 */ /* 0x000fe20000100600 */
[----:B------:R-:W-:Y:S01]  /*7f0a0*/  PRMT R145, R3, 0x7610, R145 ;  /* 0x0000761003917816 */ /* 0x000fe20000000091 */
[----:B------:R-:W-:Y:S01]  /*7f0b0*/  IMAD.MOV.U32 R195, RZ, RZ, R13 ;  /* 0x000000ffffc37224 */ /* 0x000fe200078e000d */
        /* <DEDUP_REMOVED lines=8> */
[----:B------:R-:W-:Y:S02]  /*7f140*/  SHF.R.U32.HI R140, RZ, 0x5, R81 ;  /* 0x00000005ff8c7819 */ /* 0x000fe40000011651 */
[----:B--2---:R-:W-:Y:S01]  /*7f150*/  PRMT R46, R27, 0x7772, RZ ;  /* 0x000077721b2e7816 */ /* 0x004fe200000000ff */
[----:B------:R-:W-:Y:S01]  /*7f160*/  STL.S16 [R1+0x5bc], R143 ;  /* 0x0005bc8f01007387 */ /* 0x000fe20000100600 */
[----:B------:R-:W-:-:S02]  /*7f170*/  ISETP.NE.AND P4, PT, R140, 0x1, PT ;  /* 0x000000018c00780c */ /* 0x000fc40003f85270 */
[----:B------:R-:W-:Y:S01]  /*7f180*/  PRMT R78, R74, 0x7610, R78 ;  /* 0x000076104a4e7816 */ /* 0x000fe2000000004e */
[----:B------:R-:W-:Y:S01]  /*7f190*/  STL.S16 [R1+0x5ac], R142 ;  /* 0x0005ac8e01007387 */ /* 0x000fe20000100600 */
[----:B------:R-:W-:Y:S02]  /*7f1a0*/  PRMT R68, R27, 0x7773, RZ ;  /* 0x000077731b447816 */ /* 0x000fe400000000ff */
        /* <DEDUP_REMOVED lines=19> */
[----:B-1----:R-:W-:Y:S01]  /*7f2e0*/  STL.64 [R1+0x230], R84 ;  /* 0x0002305401007387 */ /* 0x002fe20000100a00 */
[----:B------:R-:W-:Y:S02]  /*7f2f0*/  PRMT R45, R46, 0x7610, R45 ;  /* 0x000076102e2d7816 */ /* 0x000fe4000000002d */
[----:B------:R-:W-:Y:S01]  /*7f300*/  PRMT R120, R27, 0x7770, RZ ;  /* 0x000077701b787816 */ /* 0x000fe200000000ff */
[----:B------:R0:W-:Y:S01]  /*7f310*/  STL.128 [R1+0x290], R24 ;  /* 0x0002901801007387 */ /* 0x0001e20000100c00 */
[----:B------:R-:W-:-:S02]  /*7f320*/  PRMT R46, R68, 0x7610, R46 ;  /* 0x00007610442e7816 */ /* 0x000fc4000000002e */
[C---:B------:R-:W-:Y:S01]  /*7f330*/  PRMT R121, R26.reuse, 0x7772, RZ ;  /* 0x000077721a797816 */ /* 0x040fe200000000ff */
[----:B------:R-:W-:Y:S01]  /*7f340*/  STL.S16 [R1+0x584], R78 ;  /* 0x0005844e01007387 */ /* 0x000fe20000100600 */
[----:B------:R-:W-:Y:S02]  /*7f350*/  PRMT R122, R26, 0x7773, RZ ;  /* 0x000077731a7a7816 */ /* 0x000fe400000000ff */
[----:B------:R-:W-:Y:S01]  /*7f360*/  PRMT R119, R27, 0x7771, RZ ;  /* 0x000077711b777816 */ /* 0x000fe200000000ff */
[----:B------:R-:W-:Y:S01]  /*7f370*/  STL.S16 [R1+0x588], R77 ;  /* 0x0005884d01007387 */ /* 0x000fe20000100600 */
[----:B------:R-:W-:Y:S02]  /*7f380*/  PRMT R7, R132, 0x7770, RZ ;  /* 0x0000777084077816 */ /* 0x000fe400000000ff */
[----:B------:R-:W-:Y:S01]  /*7f390*/  PRMT R68, RZ, 0x7610, R68 ;  /* 0x00007610ff447816 */ /* 0x000fe20000000044 */
[----:B------:R-:W-:Y:S01]  /*7f3a0*/  STL.S16 [R1+0x57c], R74 ;  /* 0x00057c4a01007387 */ /* 0x000fe20000100600 */
[----:B------:R-:W-:-:S02]  /*7f3b0*/  PRMT R35, R25, 0x7770, RZ ;  /* 0x0000777019237816 */ /* 0x000fc400000000ff */
[C---:B------:R-:W-:Y:S01]  /*7f3c0*/  PRMT R36, R25.reuse, 0x7771, RZ ;  /* 0x0000777119247816 */ /* 0x040fe200000000ff */
[----:B------:R1:W-:Y:S01]  /*7f3d0*/  STL.S16 [R1+0x580], R73 ;  /* 0x0005804901007387 */ /* 0x0003e20000100600 */
[----:B0-----:R-:W-:Y:S02]  /*7f3e0*/  PRMT R24, R20, 0x7610, R24 ;  /* 0x0000761014187816 */ /* 0x001fe40000000018 */
[C---:B------:R-:W-:Y:S01]  /*7f3f0*/  PRMT R37, R25.reuse, 0x7772, RZ ;  /* 0x0000777219257816 */ /* 0x040fe200000000ff */
[----:B------:R0:W-:Y:S01]  /*7f400*/  STL.S16 [R1+0x574], R72 ;  /* 0x0005744801007387 */ /* 0x0001e20000100600 */
[----:B------:R-:W-:Y:S02]  /*7f410*/  PRMT R38, R25, 0x7773, RZ ;  /* 0x0000777319267816 */ /* 0x000fe400000000ff */
[C---:B------:R-:W-:Y:S01]  /*7f420*/  PRMT R39, R26.reuse, 0x7770, RZ ;  /* 0x000077701a277816 */ /* 0x040fe200000000ff */
[----:B------:R2:W-:Y:S01]  /*7f430*/  STL.S16 [R1+0x578], R71 ;  /* 0x0005784701007387 */ /* 0x0005e20000100600 */
[----:B------:R-:W-:-:S02]  /*7f440*/  PRMT R40, R26, 0x7771, RZ ;  /* 0x000077711a287816 */ /* 0x000fc400000000ff */
[C---:B-1----:R-:W-:Y:S01]  /*7f450*/  PRMT R73, R8.reuse, 0x7772, RZ ;  /* 0x0000777208497816 */ /* 0x042fe200000000ff */
[----:B------:R-:W-:Y:S01]  /*7f460*/  STL.S16 [R1+0x564], R3 ;  /* 0x0005640301007387 */ /* 0x000fe20000100600 */
[C---:B------:R-:W-:Y:S02]  /*7f470*/  PRMT R74, R8.reuse, 0x7773, RZ ;  /* 0x00007773084a7816 */ /* 0x040fe400000000ff */
[C---:B0-----:R-:W-:Y:S01]  /*7f480*/  PRMT R72, R8.reuse, 0x7771, RZ ;  /* 0x0000777108487816 */ /* 0x041fe200000000ff */
[----:B------:R0:W-:Y:S01]  /*7f490*/  STL.S16 [R1+0x568], R2 ;  /* 0x0005680201007387 */ /* 0x0001e20000100600 */
[C---:B------:R-:W-:Y:S02]  /*7f4a0*/  PRMT R75, R9.reuse, 0x7770, RZ ;  /* 0x00007770094b7816 */ /* 0x040fe400000000ff */
[----:B--2---:R-:W-:Y:S01]  /*7f4b0*/  PRMT R71, R8, 0x7770, RZ ;  /* 0x0000777008477816 */ /* 0x004fe200000000ff */
[----:B------:R1:W-:Y:S01]  /*7f4c0*/  STL.S16 [R1+0x570], R17 ;  /* 0x0005701101007387 */ /* 0x0003e20000100600 */
[----:B------:R-:W-:-:S02]  /*7f4d0*/  PRMT R76, R9, 0x7771, RZ ;  /* 0x00007771094c7816 */ /* 0x000fc400000000ff */
[C---:B------:R-:W-:Y:S01]  /*7f4e0*/  PRMT R77, R9.reuse, 0x7772, RZ ;  /* 0x00007772094d7816 */ /* 0x040fe200000000ff */
[----:B------:R2:W-:Y:S01]  /*7f4f0*/  STL.S16 [R1+0x56c], R24 ;  /* 0x00056c1801007387 */ /* 0x0005e20000100600 */
[----:B------:R-:W-:Y:S02]  /*7f500*/  PRMT R78, R9, 0x7773, RZ ;  /* 0x00007773094e7816 */ /* 0x000fe400000000ff */
[----:B0-----:R-:W-:Y:S02]  /*7f510*/  CS2R R2, SRZ ;  /* 0x0000000000027805 */ /* 0x001fe4000001ff00 */
[----:B------:R-:W-:Y:S01]  /*7f520*/  PRMT R30, R29, 0x7610, R30 ;  /* 0x000076101d1e7816 */ /* 0x000fe2000000001e */
[----:B------:R-:W-:Y:S01]  /*7f530*/  @!P4 IMAD.MOV.U32 R2, RZ, RZ, R4 ;  /* 0x000000ffff02c224 */ /* 0x000fe200078e0004 */
[----:B------:R-:W-:Y:S01]  /*7f540*/  PRMT R27, R43, 0x7610, R27 ;  /* 0x000076102b1b7816 */ /* 0x000fe2000000001b */
[----:B-1----:R-:W-:Y:S01]  /*7f550*/  IMAD.MOV.U32 R17, RZ, RZ, RZ ;  /* 0x000000ffff117224 */ /* 0x002fe200078e00ff */
[C---:B------:R-:W-:Y:S01]  /*7f560*/  PRMT R55, R22.reuse, 0x7770, RZ ;  /* 0x0000777016377816 */ /* 0x040fe200000000ff */
[----:B------:R-:W-:Y:S01]  /*7f570*/  @!P4 IMAD.MOV.U32 R17, RZ, RZ, R11 ;  /* 0x000000ffff11c224 */ /* 0x000fe200078e000b */
[C---:B------:R-:W-:Y:S01]  /*7f580*/  PRMT R56, R22.reuse, 0x7771, RZ ;  /* 0x0000777116387816 */ /* 0x040fe200000000ff */
[----:B------:R-:W-:Y:S01]  /*7f590*/  @!P4 IMAD.MOV.U32 R3, RZ, RZ, R5 ;  /* 0x000000ffff03c224 */ /* 0x000fe200078e0005 */
        /* <DEDUP_REMOVED lines=10> */
[----:B------:R-:W-:Y:S02]  /*7f640*/  PRMT R25, R42, 0x7610, R25 ;  /* 0x000076102a197816 */ /* 0x000fe40000000019 */
[----:B------:R-:W-:Y:S02]  /*7f650*/  PRMT R43, R120, 0x7610, R43 ;  /* 0x00007610782b7816 */ /* 0x000fe4000000002b */
[----:B--2---:R-:W-:-:S02]  /*7f660*/  PRMT R24, R132, 0x7771, RZ ;  /* 0x0000777184187816 */ /* 0x004fc400000000ff */
        /* <DEDUP_REMOVED lines=12> */
[----:B------:R-:W-:Y:S02]  /*7f730*/  @!P4 PRMT R68, R6, 0x7610, R68 ;  /* 0x000076100644c816 */ /* 0x000fe40000000044 */
        /* <DEDUP_REMOVED lines=9> */
.L_x_1475:
[----:B0-----:R-:W-:-:S06]  /*7f7d0*/  IMAD.IADD R4, R1, 0x1, R10 ;  /* 0x0000000101047824 */ /* 0x001fcc00078e020a */
[----:B------:R-:W2:Y:S01]  /*7f7e0*/  LDL.U8 R4, [R4] ;  /* 0x0000000004047983 */ /* 0x000ea20000100000 */
[----:B------:R-:W-:Y:S02]  /*7f7f0*/  IMAD.MOV.U32 R5, RZ, RZ, R10 ;  /* 0x000000ffff057224 */ /* 0x000fe400078e000a */
[----:B------:R-:W-:Y:S01]  /*7f800*/  VIADD R10, R10, 0x1 ;  /* 0x000000010a0a7836 */ /* 0x000fe20000000000 */
[----:B--2---:R-:W-:-:S13]  /*7f810*/  ISETP.NE.AND P2, PT, R4, RZ, PT ;  /* 0x000000ff0400720c */ /* 0x004fda0003f45270 */
[----:B------:R-:W-:Y:S05]  /*7f820*/  @P2 BRA `(.L_x_1475) ;  /* 0xfffffffc00e82947 */ /* 0x000fea000383ffff */
[----:B------:R-:W-:Y:S05]  /*7f830*/  BSYNC.RECONVERGENT B0 ;  /* 0x0000000000007941 */ /* 0x000fea0003800200 */
.L_x_1474:
[----:B------:R-:W-:Y:S01]  /*7f840*/  ISETP.NE.AND P2, PT, R6, RZ, PT ;  /* 0x000000ff0600720c */ /* 0x000fe20003f45270 */
[----:B------:R-:W-:-:S12]  /*7f850*/  IMAD.MOV.U32 R4, RZ, RZ, R5 ;  /* 0x000000ffff047224 */ /* 0x000fd800078e0005 */
[----:B------:R-:W-:Y:S05]  /*7f860*/  @!P2 BRA `(.L_x_1476) ;  /* 0x000000000034a947 */ /* 0x000fea0003800000 */
[----:B------:R-:W-:Y:S01]  /*7f870*/  BSSY.RECONVERGENT B0, `(.L_x_1477) ;  /* 0x000000b000007945 */ /* 0x000fe20003800200 */
[----:B------:R-:W-:-:S07]  /*7f880*/  IMAD.MOV.U32 R4, RZ, RZ, RZ ;  /* 0x000000ffff047224 */ /* 0x000fce00078e00ff */
.L_x_1478:
        /* <DEDUP_REMOVED lines=10> */
.L_x_1477:
[----:B------:R-:W-:-:S07]  /*7f930*/  IMAD.MOV.U32 R4, RZ, RZ, R7 ;  /* 0x000000ffff047224 */ /* 0x000fce00078e0007 */
.L_x_1476:
[----:B------:R-:W-:Y:S01]  /*7f940*/  IMAD.IADD R5, R1, 0x1, R4 ;  /* 0x0000000101057824 */ /* 0x000fe200078e0204 */
[----:B------:R-:W-:Y:S01]  /*7f950*/  BSSY.RECONVERGENT B0, `(.L_x_1479) ;  /* 0x0000009000007945 */ /* 0x000fe20003800200 */
[----:B------:R-:W-:-:S03]  /*7f960*/  IMAD.MOV.U32 R4, RZ, RZ, RZ ;  /* 0x000000ffff047224 */ /* 0x000fc600078e00ff */
[----:B------:R0:W-:Y:S04]  /*7f970*/  STL.U8 [R5+0x1], RZ ;  /* 0x000001ff05007387 */ /* 0x0001e80000100000 */
.L_x_1480:
[----:B------:R-:W-:-:S05]  /*7f980*/  IMAD.IADD R6, R1, 0x1, R4 ;  /* 0x0000000101067824 */ /* 0x000fca00078e0204 */
[----:B0-----:R-:W2:Y:S02]  /*7f990*/  LDL.U8 R5, [R6] ;  /* 0x0000000006057983 */ /* 0x001ea40000100000 */
[----:B--2---:R-:W-:Y:S01]  /*7f9a0*/  ISETP.NE.AND P2, PT, R5, RZ, PT ;  /* 0x000000ff0500720c */ /* 0x004fe20003f45270 */
[----:B------:R-:W-:Y:S02]  /*7f9b0*/  IMAD.MOV.U32 R5, RZ, RZ, R4 ;  /* 0x000000ffff057224 */ /* 0x000fe400078e0004 */
[----:B------:R-:W-:-:S10]  /*7f9c0*/  VIADD R4, R4, 0x1 ;  /* 0x0000000104047836 */ /* 0x000fd40000000000 */
[----:B------:R-:W-:Y:S05]  /*7f9d0*/  @P2 BRA `(.L_x_1480) ;  /* 0xfffffffc00e82947 */ /* 0x000fea000383ffff */
[----:B------:R-:W-:Y:S05]  /*7f9e0*/  BSYNC.RECONVERGENT B0 ;  /* 0x0000000000007941 */ /* 0x000fea0003800200 */
.L_x_1479:
[----:B------:R-:W-:Y:S01]  /*7f9f0*/  LOP3.LUT P2, RZ, R91, 0xff, RZ, 0xc0, !PT ;  /* 0x000000ff5bff7812 */ /* 0x000fe2000784c0ff */
[----:B------:R-:W-:-:S12]  /*7fa00*/  IMAD.MOV.U32 R4, RZ, RZ, R5 ;  /* 0x000000ffff047224 */ /* 0x000fd800078e0005 */
[----:B------:R-:W-:Y:S05]  /*7fa10*/  @!P2 BRA `(.L_x_1481) ;  /* 0x000000000034a947 */ /* 0x000fea0003800000 */
[----:B------:R-:W-:Y:S01]  /*7fa20*/  BSSY.RECONVERGENT B0, `(.L_x_1482) ;  /* 0x000000b000007945 */ /* 0x000fe20003800200 */
[----:B------:R-:W-:-:S07]  /*7fa30*/  IMAD.MOV.U32 R4, RZ, RZ, RZ ;  /* 0x000000ffff047224 */ /* 0x000fce00078e00ff */
.L_x_1483:
        /* <DEDUP_REMOVED lines=10> */
.L_x_1482:
[----:B------:R-:W-:-:S07]  /*7fae0*/  IMAD.MOV.U32 R4, RZ, RZ, R7 ;  /* 0x000000ffff047224 */ /* 0x000fce00078e0007 */
.L_x_1481:
        /* <DEDUP_REMOVED lines=12> */
[C---:B0-----:R-:W-:Y:S02]  /*7fbb0*/  PRMT R20, R13.reuse, 0x7770, RZ ;  /* 0x000077700d147816 */ /* 0x041fe400000000ff */
[C---:B------:R-:W-:Y:S02]  /*7fbc0*/  PRMT R101, R13.reuse, 0x7771, RZ ;  /* 0x000077710d657816 */ /* 0x040fe400000000ff */
[----:B------:R-:W-:-:S02]  /*7fbd0*/  PRMT R25, R13, 0x7772, RZ ;  /* 0x000077720d197816 */ /* 0x000fc400000000ff */
[----:B------:R-:W-:Y:S02]  /*7fbe0*/  PRMT R97, R13, 0x7773, RZ ;  /* 0x000077730d617816 */ /* 0x000fe400000000ff */
[C---:B---3--:R-:W-:Y:S02]  /*7fbf0*/  PRMT R112, R4.reuse, 0x7770, RZ ;  /* 0x0000777004707816 */ /* 0x048fe400000000ff */
        /* <DEDUP_REMOVED lines=50> */
[----:B-1----:R-:W-:-:S07]  /*7ff20*/  PRMT R25, R11, 0x7610, R25 ;  /* 0x000076100b197816 */ /* 0x002fce0000000019 */
.L_x_1473:
        /* <DEDUP_REMOVED lines=19> */
[----:B------:R-:W-:Y:S01]  /*80060*/  ISETP.NE.AND P2, PT, R140, 0x2, PT ;  /* 0x000000028c00780c */ /* 0x000fe20003f45270 */
[----:B------:R0:W-:Y:S01]  /*80070*/  STL.64 [R1+0x288], R4 ;  /* 0x0002880401007387 */ /* 0x0001e20000100a00 */
        /* <DEDUP_REMOVED lines=125> */
.L_x_1485:
[----:B------:R-:W-:Y:S05]  /*80850*/  BSYNC.RECONVERGENT B0 ;  /* 0x0000000000007941 */ /* 0x000fea0003800200 */
.L_x_1484:
[----:B------:R-:W0:Y:S04]  /*80860*/  LDS.128 R20, [R18+0xc0] ;  /* 0x0000c00012147984 */ /* 0x000e280000000c00 */
[----:B------:R-:W1:Y:S04]  /*80870*/  LDS.64 R86, [R18+0xd0] ;  /* 0x0000d00012567984 */ /* 0x000e680000000a00 */
[----:B------:R-:W2:Y:S04]  /*80880*/  LDS.64 R88, [R18+0x90] ;  /* 0x0000900012587984 */ /* 0x000ea80000000a00 */
[----:B------:R-:W3:Y:S04]  /*80890*/  LDS.128 R24, [R18+0xa0] ;  /* 0x0000a00012187984 */ /* 0x000ee80000000c00 */
[----:B------:R-:W4:Y:S04]  /*808a0*/  LDS.128 R28, [R18+0xb0] ;  /* 0x0000b000121c7984 */ /* 0x000f280000000c00 */
[----:B------:R-:W4:Y:S04]  /*808b0*/  LDS.64 R4, [R18+0x98] ;  /* 0x0000980012047984 */ /* 0x000f280000000a00 */
[----:B-----5:R-:W-:Y:S04]  /*808c0*/  STL [R1+0x2bc], R90 ;  /* 0x0002bc5a01007387 */ /* 0x020fe80000100800 */
[----:B------:R-:W-:Y:S04]  /*808d0*/  STL.64 [R1+0x2c0], R84 ;  /* 0x0002c05401007387 */ /* 0x000fe80000100a00 */
[----:B------:R-:W-:Y:S04]  /*808e0*/  STL.64 [R1+0x2b0], R6 ;  /* 0x0002b00601007387 */ /* 0x000fe80000100a00 */
[----:B------:R2:W-:Y:S04]  /*808f0*/  STL.64 [R1+0x280], R82 ;  /* 0x0002805201007387 */ /* 0x0005e80000100a00 */
[----:B0-----:R-:W-:Y:S01]  /*80900*/  STL [R1+0x1e4], R23 ;  /* 0x0001e41701007387 */ /* 0x001fe20000100800 */
[C---:B------:R-:W-:Y:S01]  /*80910*/  PRMT R104, R22.reuse, 0x7770, RZ ;  /* 0x0000777016687816 */ /* 0x040fe200000000ff */
[----:B------:R-:W-:Y:S01]  /*80920*/  IMAD.MOV.U32 R14, RZ, RZ, R20 ;  /* 0x000000ffff0e7224 */ /* 0x000fe200078e0014 */
[----:B------:R-:W-:Y:S01]  /*80930*/  SHF.R.U64 R106, R22, 0x8, R23 ;  /* 0x00000008166a7819 */ /* 0x000fe20000001217 */
[----:B-1----:R-:W-:Y:S01]  /*80940*/  STL.64 [R1+0x1e8], R86 ;  /* 0x0001e85601007387 */ /* 0x002fe20000100a00 */
[----:B------:R-:W-:Y:S01]  /*80950*/  IMAD.MOV.U32 R15, RZ, RZ, R21 ;  /* 0x000000ffff0f7224 */ /* 0x000fe200078e0015 */
[----:B------:R-:W-:-:S02]  /*80960*/  PRMT R99, R21, 0x7770, RZ ;  /* 0x0000777015637816 */ /* 0x000fc400000000ff */
[C---:B--2---:R-:W-:Y:S01]  /*80970*/  ISETP.NE.U32.AND P2, PT, R88.reuse, RZ, PT ;  /* 0x000000ff5800720c */ /* 0x044fe20003f45070 */
[----:B------:R0:W-:Y:S01]  /*80980*/  STL.64 [R1+0x1a8], R88 ;  /* 0x0001a85801007387 */ /* 0x0001e20000100a00 */
[----:B------:R-:W-:Y:S01]  /*80990*/  IADD3 R82, P4, PT, R88, R82, RZ ;  /* 0x0000005258527210 */ /* 0x000fe20007f9e0ff */
[----:B---3--:R-:W-:Y:S01]  /*809a0*/  IMAD.MOV.U32 R8, RZ, RZ, R26 ;  /* 0x000000ffff087224 */ /* 0x008fe200078e001a */
[----:B------:R-:W-:Y:S01]  /*809b0*/  ISETP.NE.AND.EX P2, PT, R89, RZ, PT, P2 ;  /* 0x000000ff5900720c */ /* 0x000fe20003f45320 */
[----:B------:R-:W-:Y:S01]  /*809c0*/  IMAD.MOV.U32 R9, RZ, RZ, R27 ;  /* 0x000000ffff097224 */ /* 0x000fe200078e001b */
[C---:B------:R-:W-:Y:S01]  /*809d0*/  PRMT R103, R26.reuse, 0x7772, RZ ;  /* 0x000077721a677816 */ /* 0x040fe200000000ff */
[----:B----4-:R-:W-:Y:S01]  /*809e0*/  IMAD.MOV.U32 R10, RZ, RZ, R28 ;  /* 0x000000ffff0a7224 */ /* 0x010fe200078e001c */
[----:B------:R-:W-:Y:S01]  /*809f0*/  PRMT R105, R26, 0x7773, RZ ;  /* 0x000077731a697816 */ /* 0x000fe200000000ff */
[----:B------:R-:W-:Y:S01]  /*80a00*/  IMAD.MOV.U32 R11, RZ, RZ, R29 ;  /* 0x000000ffff0b7224 */ /* 0x000fe200078e001d */
[C---:B------:R-:W-:Y:S01]  /*80a10*/  PRMT R107, R27.reuse, 0x7770, RZ ;  /* 0x000077701b6b7816 */ /* 0x040fe200000000ff */
[----:B------:R-:W-:Y:S01]  /*80a20*/  IMAD.MOV.U32 R6, RZ, RZ, R24 ;  /* 0x000000ffff067224 */ /* 0x000fe200078e0018 */
[C---:B------:R-:W-:Y:S01]  /*80a30*/  PRMT R108, R27.reuse, 0x7771, RZ ;  /* 0x000077711b6c7816 */ /* 0x040fe200000000ff */
[----:B------:R-:W-:Y:S01]  /*80a40*/  IMAD.MOV.U32 R7, RZ, RZ, R25 ;  /* 0x000000ffff077224 */ /* 0x000fe200078e0019 */
[----:B------:R1:W-:Y:S01]  /*80a50*/  STL.128 [R1+0x1c0], R8 ;  /* 0x0001c00801007387 */ /* 0x0003e20000100c00 */
[----:B------:R-:W-:Y:S01]  /*80a60*/  IMAD.MOV.U32 R12, RZ, RZ, R30 ;  /* 0x000000ffff0c7224 */ /* 0x000fe200078e001e */
[C---:B------:R-:W-:Y:S01]  /*80a70*/  PRMT R109, R27.reuse, 0x7772, RZ ;  /* 0x000077721b6d7816 */ /* 0x040fe200000000ff */
[----:B------:R-:W-:Y:S01]  /*80a80*/  IMAD.MOV.U32 R13, RZ, RZ, R31 ;  /* 0x000000ffff0d7224 */ /* 0x000fe200078e001f */
[----:B------:R2:W-:Y:S01]  /*80a90*/  STL.128 [R1+0x1b0], R4 ;  /* 0x0001b00401007387 */ /* 0x0005e20000100c00 */
[----:B------:R-:W-:Y:S01]  /*80aa0*/  PRMT R110, R27, 0x7773, RZ ;  /* 0x000077731b6e7816 */ /* 0x000fe200000000ff */
[----:B------:R-:W-:Y:S01]  /*80ab0*/  IMAD.X R83, R89, 0x1, R83, P4 ;  /* 0x0000000159537824 */ /* 0x000fe200020e0653 */
[C---:B------:R-:W-:Y:S01]  /*80ac0*/  PRMT R95, R24.reuse, 0x7770, RZ ;  /* 0x00007770185f7816 */ /* 0x040fe200000000ff */
[----:B------:R3:W-:Y:S01]  /*80ad0*/  STL.128 [R1+0x1d0], R12 ;  /* 0x0001d00c01007387 */ /* 0x0007e20000100c00 */
[----:B------:R-:W-:-:S02]  /*80ae0*/  PRMT R94, R24, 0x7771, RZ ;  /* 0x00007771185e7816 */ /* 0x000fc400000000ff */
[C---:B------:R-:W-:Y:S01]  /*80af0*/  PRMT R27, R28.reuse, 0x7770, RZ ;  /* 0x000077701c1b7816 */ /* 0x040fe200000000ff */
[----:B------:R-:W-:Y:S01]  /*80b00*/  STL.U16 [R1+0x2b8], R119 ;  /* 0x0002b87701007387 */ /* 0x000fe20000100400 */
[C---:B0-----:R-:W-:Y:S02]  /*80b10*/  PRMT R88, R28.reuse, 0x7771, RZ ;  /* 0x000077711c587816 */ /* 0x041fe400000000ff */
[----:B------:R-:W-:Y:S02]  /*80b20*/  PRMT R89, R28, 0x7772, RZ ;  /* 0x000077721c597816 */ /* 0x000fe400000000ff */
[----:B-1----:R-:W-:Y:S02]  /*80b30*/  PRMT R10, R106, 0x7604, R104 ;  /* 0x000076046a0a7816 */ /* 0x002fe40000000068 */
[C---:B------:R-:W-:Y:S02]  /*80b40*/  PRMT R8, R26.reuse, 0x7771, RZ ;  /* 0x000077711a087816 */ /* 0x040fe400000000ff */
[----:B--2---:R-:W-:Y:S01]  /*80b50*/  PRMT R7, R26, 0x7770, RZ ;  /* 0x000077701a077816 */ /* 0x004fe200000000ff */
[----:B------:R0:W-:Y:S01]  /*80b60*/  STL.U16 [R1+0x1e0], R10 ;  /* 0x0001e00a01007387 */ /* 0x0001e20000100400 */
        /* <DEDUP_REMOVED lines=9> */
[C---:B---3--:R-:W-:Y:S02]  /*80c00*/  PRMT R15, R4.reuse, 0x7772, RZ ;  /* 0x00007772040f7816 */ /* 0x048fe400000000ff */
[----:B------:R-:W-:Y:S02]  /*80c10*/  PRMT R14, R4, 0x7773, RZ ;  /* 0x00007773040e7816 */ /* 0x000fe400000000ff */
[C---:B------:R-:W-:Y:S02]  /*80c20*/  PRMT R13, R5.reuse, 0x7770, RZ ;  /* 0x00007770050d7816 */ /* 0x040fe400000000ff */
[----:B------:R-:W-:-:S02]  /*80c30*/  PRMT R12, R5, 0x7771, RZ ;  /* 0x00007771050c7816 */ /* 0x000fc400000000ff */
[C---:B------:R-:W-:Y:S02]  /*80c40*/  PRMT R11, R5.reuse, 0x7772, RZ ;  /* 0x00007772050b7816 */ /* 0x040fe400000000ff */
[----:B0-----:R-:W-:Y:S02]  /*80c50*/  PRMT R10, R5, 0x7773, RZ ;  /* 0x00007773050a7816 */ /* 0x001fe400000000ff */
        /* <DEDUP_REMOVED lines=16> */
[----:B------:R-:W-:Y:S02]  /*80d60*/  PRMT R20, R26, 0x7610, R20 ;  /* 0x000076101a147816 */ /* 0x000fe40000000014 */
[C---:B------:R-:W-:Y:S02]  /*80d70*/  PRMT R24, R25.reuse, 0x7770, RZ ;  /* 0x0000777019187816 */ /* 0x040fe400000000ff */
[----:B------:R-:W-:Y:S02]  /*80d80*/  PRMT R9, R25, 0x7771, RZ ;  /* 0x0000777119097816 */ /* 0x000fe400000000ff */
        /* <DEDUP_REMOVED lines=18> */
.L_x_1488:
[----:B0-----:R-:W-:-:S06]  /*80eb0*/  IMAD.IADD R4, R1, 0x1, R8 ;  /* 0x0000000101047824 */ /* 0x001fcc00078e0208 */
[----:B------:R-:W2:Y:S01]  /*80ec0*/  LDL.U8 R4, [R4] ;  /* 0x0000000004047983 */ /* 0x000ea20000100000 */
[----:B------:R-:W-:Y:S02]  /*80ed0*/  IMAD.MOV.U32 R5, RZ, RZ, R8 ;  /* 0x000000ffff057224 */ /* 0x000fe400078e0008 */
[----:B------:R-:W-:Y:S01]  /*80ee0*/  VIADD R8, R8, 0x1 ;  /* 0x0000000108087836 */ /* 0x000fe20000000000 */
[----:B--2---:R-:W-:-:S13]  /*80ef0*/  ISETP.NE.AND P2, PT, R4, RZ, PT ;  /* 0x000000ff0400720c */ /* 0x004fda0003f45270 */
[----:B------:R-:W-:Y:S05]  /*80f00*/  @P2 BRA `(.L_x_1488) ;  /* 0xfffffffc00e82947 */ /* 0x000fea000383ffff */
[----:B------:R-:W-:Y:S05]  /*80f10*/  BSYNC.RECONVERGENT B0 ;  /* 0x0000000000007941 */ /* 0x000fea0003800200 */
.L_x_1487:
[----:B------:R-:W-:Y:S01]  /*80f20*/  LOP3.LUT P2, RZ, R91, 0xff, RZ, 0xc0, !PT ;  /* 0x000000ff5bff7812 */ /* 0x000fe2000784c0ff */
[----:B------:R-:W-:Y:S01]  /*80f30*/  BSSY.RECONVERGENT B0, `(.L_x_1489) ;  /* 0x0000010000007945 */ /* 0x000fe20003800200 */
[----:B------:R-:W-:-:S11]  /*80f40*/  IMAD.MOV.U32 R4, RZ, RZ, R5 ;  /* 0x000000ffff047224 */ /* 0x000fd600078e0005 */
[----:B------:R-:W-:Y:S05]  /*80f50*/  @!P2 BRA `(.L_x_1490) ;  /* 0x000000000034a947 */ /* 0x000fea0003800000 */
[----:B------:R-:W-:Y:S01]  /*80f60*/  BSSY.RECONVERGENT B1, `(.L_x_1491) ;  /* 0x000000b000017945 */ /* 0x000fe20003800200 */
[----:B------:R-:W-:-:S07]  /*80f70*/  IMAD.MOV.U32 R4, RZ, RZ, RZ ;  /* 0x000000ffff047224 */ /* 0x000fce00078e00ff */
.L_x_1492:
        /* <DEDUP_REMOVED lines=10> */
.L_x_1491:
[----:B------:R-:W-:-:S07]  /*81020*/  IMAD.MOV.U32 R4, RZ, RZ, R7 ;  /* 0x000000ffff047224 */ /* 0x000fce00078e0007 */
.L_x_1490:
[----:B------:R-:W-:Y:S05]  /*81030*/  BSYNC.RECONVERGENT B0 ;  /* 0x0000000000007941 */ /* 0x000fea0003800200 */
.L_x_1489:
[----:B------:R-:W-:Y:S01]  /*81040*/  IMAD.IADD R5, R1, 0x1, R4 ;  /* 0x0000000101057824 */ /* 0x000fe200078e0204 */
[----:B------:R-:W-:Y:S01]  /*81050*/  BSSY.RECONVERGENT B0, `(.L_x_1493) ;  /* 0x0000009000007945 */ /* 0x000fe20003800200 */
[----:B------:R-:W-:-:S03]  /*81060*/  IMAD.MOV.U32 R4, RZ, RZ, RZ ;  /* 0x000000ffff047224 */ /* 0x000fc600078e00ff */
[----:B------:R0:W-:Y:S04]  /*81070*/  STL.U8 [R5+0x1], RZ ;  /* 0x000001ff05007387 */ /* 0x0001e80000100000 */
.L_x_1494:
[----:B------:R-:W-:-:S05]  /*81080*/  IMAD.IADD R6, R1, 0x1, R4 ;  /* 0x0000000101067824 */ /* 0x000fca00078e0204 */
[----:B0-----:R-:W2:Y:S02]  /*81090*/  LDL.U8 R5, [R6] ;  /* 0x0000000006057983 */ /* 0x001ea40000100000 */
[----:B--2---:R-:W-:Y:S01]  /*810a0*/  ISETP.NE.AND P2, PT, R5, RZ, PT ;  /* 0x000000ff0500720c */ /* 0x004fe20003f45270 */
[----:B------:R-:W-:Y:S02]  /*810b0*/  IMAD.MOV.U32 R5, RZ, RZ, R4 ;  /* 0x000000ffff057224 */ /* 0x000fe400078e0004 */
[----:B------:R-:W-:-:S10]  /*810c0*/  VIADD R4, R4, 0x1 ;  /* 0x0000000104047836 */ /* 0x000fd40000000000 */
[----:B------:R-:W-:Y:S05]  /*810d0*/  @P2 BRA `(.L_x_1494) ;  /* 0xfffffffc00e82947 */ /* 0x000fea000383ffff */
[----:B------:R-:W-:Y:S05]  /*810e0*/  BSYNC.RECONVERGENT B0 ;  /* 0x0000000000007941 */ /* 0x000fea0003800200 */
.L_x_1493:
[----:B------:R-:W-:Y:S01]  /*810f0*/  LOP3.LUT P2, RZ, R22, 0xff, RZ, 0xc0, !PT ;  /* 0x000000ff16ff7812 */ /* 0x000fe2000784c0ff */
[----:B------:R-:W-:-:S12]  /*81100*/  IMAD.MOV.U32 R4, RZ, RZ, R5 ;  /* 0x000000ffff047224 */ /* 0x000fd800078e0005 */
[----:B------:R-:W-:Y:S05]  /*81110*/  @!P2 BRA `(.L_x_1495) ;  /* 0x000000000034a947 */ /* 0x000fea0003800000 */
[----:B------:R-:W-:Y:S01]  /*81120*/  BSSY.RECONVERGENT B0, `(.L_x_1496) ;  /* 0x000000b000007945 */ /* 0x000fe20003800200 */
[----:B------:R-:W-:-:S07]  /*81130*/  IMAD.MOV.U32 R4, RZ, RZ, RZ ;  /* 0x000000ffff047224 */ /* 0x000fce00078e00ff */
.L_x_1497:
        /* <DEDUP_REMOVED lines=10> */
.L_x_1496:
[----:B------:R-:W-:-:S07]  /*811e0*/  IMAD.MOV.U32 R4, RZ, RZ, R7 ;  /* 0x000000ffff047224 */ /* 0x000fce00078e0007 */
.L_x_1495:
[----:B------:R-:W-:-:S05]  /*811f0*/  IMAD.IADD R21, R1, 0x1, R4 ;  /* 0x0000000101157824 */ /* 0x000fca00078e0204 */
[----:B------:R0:W-:Y:S04]  /*81200*/  STL.U8 [R21+0x1], RZ ;  /* 0x000001ff15007387 */ /* 0x0001e80000100000 */
[----:B------:R-:W2:Y:S04]  /*81210*/  LDL.128 R4, [R1+0x10] ;  /* 0x0000100001047983 */ /* 0x000ea80000100c00 */
[----:B------:R-:W3:Y:S04]  /*81220*/  LDL.128 R12, [R1] ;  /* 0x00000000010c7983 */ /* 0x000ee80000100c00 */
        /* <DEDUP_REMOVED lines=17> */
[----:B------:R-:W-:Y:S02]  /*81340*/  PRMT R91, R12, 0x7773, RZ ;  /* 0x000077730c5b7816 */ /* 0x000fe400000000ff */
        /* <DEDUP_REMOVED lines=8> */
[C---:B------:R-:W-:Y:S02]  /*813d0*/  PRMT R22, R12.reuse, 0x7770, RZ ;  /* 0x000077700c167816 */ /* 0x040fe400000000ff */
[----:B------:R-:W-:Y:S02]  /*813e0*/  PRMT R20, R12, 0x7771, RZ ;  /* 0x000077710c147816 */ /* 0x000fe400000000ff */
[----:B------:R-:W-:-:S02]  /*813f0*/  PRMT R12, R13, 0x7771, RZ ;  /* 0x000077710d0c7816 */ /* 0x000fc400000000ff */
[C---:B0-----:R-:W-:Y:S02]  /*81400*/  PRMT R21, R14.reuse, 0x7770, RZ ;  /* 0x000077700e157816 */ /* 0x041fe400000000ff */
        /* <DEDUP_REMOVED lines=35> */
.L_x_1486:
        /* <DEDUP_REMOVED lines=146> */
.L_x_1499:
[----:B------:R-:W-:Y:S05]  /*81f60*/  BSYNC.RECONVERGENT B0 ;  /* 0x0000000000007941 */ /* 0x000fea0003800200 */
.L_x_1498:
[----:B------:R-:W0:Y:S04]  /*81f70*/  LDS.64 R20, [R18+0xd8] ;  /* 0x0000d80012147984 */ /* 0x000e280000000a00 */
[----:B------:R-:W-:Y:S04]  /*81f80*/  STL.64 [R1+0x280], R82 ;  /* 0x0002805201007387 */ /* 0x000fe80000100a00 */
[----:B------:R-:W1:Y:S04]  /*81f90*/  LDS R90, [R18+0x114] ;  /* 0x00011400125a7984 */ /* 0x000e680000000800 */
[----:B------:R-:W2:Y:S04]  /*81fa0*/  LDS.128 R4, [R18+0xe0] ;  /* 0x0000e00012047984 */ /* 0x000ea80000000c00 */
[----:B------:R-:W3:Y:S04]  /*81fb0*/  LDS.128 R12, [R18+0xf0] ;  /* 0x0000f000120c7984 */ /* 0x000ee80000000c00 */
[----:B------:R-:W-:Y:S04]  /*81fc0*/  LDS.U16 R98, [R18+0x110] ;  /* 0x0001100012627984 */ /* 0x000fe80000000400 */
[----:B------:R-:W4:Y:S04]  /*81fd0*/  LDS.128 R24, [R18+0x100] ;  /* 0x0001000012187984 */ /* 0x000f280000000c00 */
[----:B-----5:R-:W-:Y:S04]  /*81fe0*/  STL [R1+0x2bc], R23 ;  /* 0x0002bc1701007387 */ /* 0x020fe80000100800 */
[----:B------:R-:W-:Y:S04]  /*81ff0*/  STL.64 [R1+0x2c0], R86 ;  /* 0x0002c05601007387 */ /* 0x000fe80000100a00 */
[----:B------:R-:W-:Y:S01]  /*82000*/  STL.64 [R1+0x2b0], R28 ;  /* 0x0002b01c01007387 */ /* 0x000fe20000100a00 */
[----:B0-----:R-:W-:-:S03]  /*82010*/  IADD3 R84, P4, PT, R20, R82, RZ ;  /* 0x0000005214547210 */ /* 0x001fc60007f9e0ff */
[----:B------:R0:W-:Y:S01]  /*82020*/  STL.U16 [R1+0x2b8], R30 ;  /* 0x0002b81e01007387 */ /* 0x0001e20000100400 */
[----:B------:R-:W-:Y:S01]  /*82030*/  ISETP.NE.U32.AND P2, PT, R20, RZ, PT ;  /* 0x000000ff1400720c */ /* 0x000fe20003f45070 */
[----:B------:R-:W-:-:S03]  /*82040*/  IMAD.X R85, R21, 0x1, R83, P4 ;  /* 0x0000000115557824 */ /* 0x000fc600020e0653 */
[----:B------:R-:W-:Y:S01]  /*82050*/  ISETP.NE.AND.EX P2, PT, R21, RZ, PT, P2 ;  /* 0x000000ff1500720c */ /* 0x000fe20003f45320 */
[----:B------:R-:W4:Y:S04]  /*82060*/  LDS.64 R82, [R18+0x118] ;  /* 0x0001180012527984 */ /* 0x000f280000000a00 */
[----:B-1----:R-:W-:Y:S01]  /*82070*/  STL [R1+0x19c], R90 ;  /* 0x00019c5a01007387 */ /* 0x002fe20000100800 */
[----:B--2---:R-:W-:Y:S01]  /*82080*/  IMAD.MOV.U32 R8, RZ, RZ, R6 ;  /* 0x000000ffff087224 */ /* 0x004fe200078e0006 */
[C---:B------:R-:W-:Y:S01]  /*82090*/  PRMT R91, R4.reuse, 0x7770, RZ ;  /* 0x00007770045b7816 */ /* 0x040fe200000000ff */
[----:B------:R-:W-:Y:S01]  /*820a0*/  IMAD.MOV.U32 R9, RZ, RZ, R7 ;  /* 0x000000ffff097224 */ /* 0x000fe200078e0007 */
[----:B------:R1:W-:Y:S01]  /*820b0*/  STL.64 [R1+0x168], R4 ;  /* 0x0001680401007387 */ /* 0x0003e20000100a00 */
[----:B---3--:R-:W-:Y:S01]  /*820c0*/  IMAD.MOV.U32 R10, RZ, RZ, R12 ;  /* 0x000000ffff0a7224 */ /* 0x008fe200078e000c */
[C---:B------:R-:W-:Y:S01]  /*820d0*/  PRMT R92, R4.reuse, 0x7771, RZ ;  /* 0x00007771045c7816 */ /* 0x040fe200000000ff */
[----:B------:R-:W-:Y:S01]  /*820e0*/  IMAD.MOV.U32 R11, RZ, RZ, R13 ;  /* 0x000000ffff0b7224 */ /* 0x000fe200078e000d */
[C---:B------:R-:W-:Y:S01]  /*820f0*/  PRMT R88, R4.reuse, 0x7772, RZ ;  /* 0x0000777204587816 */ /* 0x040fe200000000ff */
[----:B------:R-:W-:Y:S01]  /*82100*/  STL.64 [R1+0x160], R20 ;  /* 0x0001601401007387 */ /* 0x000fe20000100a00 */
[----:B------:R-:W-:-:S02]  /*82110*/  PRMT R89, R4, 0x7773, RZ ;  /* 0x0000777304597816 */ /* 0x000fc400000000ff */
[C---:B------:R-:W-:Y:S01]  /*82120*/  PRMT R31, R5.reuse, 0x7770, RZ ;  /* 0x00007770051f7816 */ /* 0x040fe200000000ff */
[----:B------:R2:W-:Y:S01]  /*82130*/  STL.128 [R1+0x170], R8 ;  /* 0x0001700801007387 */ /* 0x0005e20000100c00 */
[C---:B0-----:R-:W-:Y:S02]  /*82140*/  PRMT R30, R5.reuse, 0x7771, RZ ;  /* 0x00007771051e7816 */ /* 0x041fe400000000ff */
[C---:B------:R-:W-:Y:S01]  /*82150*/  PRMT R28, R5.reuse, 0x7772, RZ ;  /* 0x00007772051c7816 */ /* 0x040fe200000000ff */
[----:B----4-:R-:W-:Y:S01]  /*82160*/  STL.64 [R1+0x190], R26 ;  /* 0x0001901a01007387 */ /* 0x010fe20000100a00 */
[----:B------:R-:W-:Y:S02]  /*82170*/  PRMT R29, R5, 0x7773, RZ ;  /* 0x00007773051d7816 */ /* 0x000fe400000000ff */
[C---:B-1----:R-:W-:Y:S02]  /*82180*/  PRMT R5, R6.reuse, 0x7770, RZ ;  /* 0x0000777006057816 */ /* 0x042fe400000000ff */
[----:B------:R-:W-:-:S02]  /*82190*/  PRMT R4, R6, 0x7771, RZ ;  /* 0x0000777106047816 */ /* 0x000fc400000000ff */
[C---:B------:R-:W-:Y:S02]  /*821a0*/  PRMT R99, R6.reuse, 0x7772, RZ ;  /* 0x0000777206637816 */ /* 0x040fe400000000ff */
[----:B------:R-:W-:Y:S02]  /*821b0*/  PRMT R100, R6, 0x7773, RZ ;  /* 0x0000777306647816 */ /* 0x000fe400000000ff */
[----:B------:R-:W-:Y:S01]  /*821c0*/  PRMT R6, R98, 0x7710, RZ ;  /* 0x0000771062067816 */ /* 0x000fe200000000ff */
[----:B--2---:R-:W-:Y:S01]  /*821d0*/  IMAD.MOV.U32 R8, RZ, RZ, R14 ;  /* 0x000000ffff087224 */ /* 0x004fe200078e000e */
[C---:B------:R-:W-:Y:S01]  /*821e0*/  PRMT R101, R7.reuse, 0x7770, RZ ;  /* 0x0000777007657816 */ /* 0x040fe200000000ff */
[----:B------:R-:W-:Y:S01]  /*821f0*/  IMAD.MOV.U32 R9, RZ, RZ, R15 ;  /* 0x000000ffff097224 */ /* 0x000fe200078e000f */
[C---:B------:R-:W-:Y:S01]  /*82200*/  PRMT R102, R7.reuse, 0x7771, RZ ;  /* 0x0000777107667816 */ /* 0x040fe200000000ff */
[----:B------:R-:W-:Y:S01]  /*82210*/  IMAD.MOV.U32 R10, RZ, RZ, R24 ;  /* 0x000000ffff0a7224 */ /* 0x000fe200078e0018 */
[C---:B------:R-:W-:Y:S01]  /*82220*/  PRMT R103, R7.reuse, 0x7772, RZ ;  /* 0x0000777207677816 */ /* 0x040fe200000000ff */
[----:B------:R-:W-:Y:S01]  /*82230*/  IMAD.MOV.U32 R11, RZ, RZ, R25 ;  /* 0x000000ffff0b7224 */ /* 0x000fe200078e0019 */
[----:B------:R-:W-:Y:S01]  /*82240*/  STL.64 [R1+0x1a0], R82 ;  /* 0x0001a05201007387 */ /* 0x000fe20000100a00 */
[----:B------:R-:W-:-:S02]  /*82250*/  PRMT R104, R7, 0x7773, RZ ;  /* 0x0000777307687816 */ /* 0x000fc400000000ff */
[----:B------:R-:W-:Y:S01]  /*82260*/  PRMT R7, R12, 0x7771, RZ ;  /* 0x000077710c077816 */ /* 0x000fe200000000ff */
[----:B------:R0:W-:Y:S01]  /*82270*/  STL.U16 [R1+0x198], R6 ;  /* 0x0001980601007387 */ /* 0x0001e20000100400 */
[----:B------:R-:W-:Y:S02]  /*82280*/  PRMT R93, R26, 0x7772, RZ ;  /* 0x000077721a5d7816 */ /* 0x000fe400000000ff */
[C---:B------:R-:W-:Y:S01]  /*82290*/  PRMT R111, R24.reuse, 0x7770, RZ ;  /* 0x00007770186f7816 */ /* 0x040fe200000000ff */
[----:B------:R1:W-:Y:S01]  /*822a0*/  STL.128 [R1+0x180], R8 ;  /* 0x0001800801007387 */ /* 0x0003e20000100c00 */
[C---:B------:R-:W-:Y:S02]  /*822b0*/  PRMT R112, R24.reuse, 0x7771, RZ ;  /* 0x0000777118707816 */ /* 0x040fe400000000ff */
[C---:B------:R-:W-:Y:S02]  /*822c0*/  PRMT R113, R24.reuse, 0x7772, RZ ;  /* 0x0000777218717816 */ /* 0x040fe400000000ff */
[----:B------:R-:W-:-:S02]  /*822d0*/  PRMT R114, R24, 0x7773, RZ ;  /* 0x0000777318727816 */ /* 0x000fc400000000ff */
[C---:B0-----:R-:W-:Y:S02]  /*822e0*/  PRMT R6, R12.reuse, 0x7770, RZ ;  /* 0x000077700c067816 */ /* 0x041fe400000000ff */
[C---:B------:R-:W-:Y:S02]  /*822f0*/  PRMT R115, R25.reuse, 0x7770, RZ ;  /* 0x0000777019737816 */ /* 0x040fe400000000ff */
[C---:B------:R-:W-:Y:S02]  /*82300*/  PRMT R116, R25.reuse, 0x7771, RZ ;  /* 0x0000777119747816 */ /* 0x040fe400000000ff */
[C---:B------:R-:W-:Y:S02]  /*82310*/  PRMT R117, R25.reuse, 0x7772, RZ ;  /* 0x0000777219757816 */ /* 0x040fe400000000ff */
[----:B------:R-:W-:Y:S02]  /*82320*/  PRMT R118, R25, 0x7773, RZ ;  /* 0x0000777319767816 */ /* 0x000fe400000000ff */
[----:B-1----:R-:W-:-:S02]  /*82330*/  PRMT R8, R12, 0x7772, RZ ;  /* 0x000077720c087816 */ /* 0x002fc400000000ff */
        /* <DEDUP_REMOVED lines=35> */
.L_x_1502:
[----:B0-----:R-:W-:-:S06]  /*82570*/  IMAD.IADD R4, R1, 0x1, R8 ;  /* 0x0000000101047824 */ /* 0x001fcc00078e0208 */
[----:B------:R-:W2:Y:S01]  /*82580*/  LDL.U8 R4, [R4] ;  /* 0x0000000004047983 */ /* 0x000ea20000100000 */
[----:B------:R-:W-:Y:S02]  /*82590*/  IMAD.MOV.U32 R5, RZ, RZ, R8 ;  /* 0x000000ffff057224 */ /* 0x000fe400078e0008 */
[----:B------:R-:W-:Y:S01]  /*825a0*/  VIADD R8, R8, 0x1 ;  /* 0x0000000108087836 */ /* 0x000fe20000000000 */
[----:B--2---:R-:W-:-:S13]  /*825b0*/  ISETP.NE.AND P2, PT, R4, RZ, PT ;  /* 0x000000ff0400720c */ /* 0x004fda0003f45270 */
[----:B------:R-:W-:Y:S05]  /*825c0*/  @P2 BRA `(.L_x_1502) ;  /* 0xfffffffc00e82947 */ /* 0x000fea000383ffff */
[----:B------:R-:W-:Y:S05]  /*825d0*/  BSYNC.RECONVERGENT B0 ;  /* 0x0000000000007941 */ /* 0x000fea0003800200 */
.L_x_1501:
[----:B------:R-:W-:Y:S01]  /*825e0*/  LOP3.LUT P2, RZ, R22, 0xff, RZ, 0xc0, !PT ;  /* 0x000000ff16ff7812 */ /* 0x000fe2000784c0ff */
[----:B------:R-:W-:Y:S01]  /*825f0*/  BSSY.RECONVERGENT B0, `(.L_x_1503) ;  /* 0x0000010000007945 */ /* 0x000fe20003800200 */
[----:B------:R-:W-:-:S11]  /*82600*/  IMAD.MOV.U32 R4, RZ, RZ, R5 ;  /* 0x000000ffff047224 */ /* 0x000fd600078e0005 */
[----:B------:R-:W-:Y:S05]  /*82610*/  @!P2 BRA `(.L_x_1504) ;  /* 0x000000000034a947 */ /* 0x000fea0003800000 */
[----:B------:R-:W-:Y:S01]  /*82620*/  BSSY.RECONVERGENT B1, `(.L_x_1505) ;  /* 0x000000b000017945 */ /* 0x000fe20003800200 */
[----:B------:R-:W-:-:S07]  /*82630*/  IMAD.MOV.U32 R4, RZ, RZ, RZ ;  /* 0x000000ffff047224 */ /* 0x000fce00078e00ff */
.L_x_1506:
        /* <DEDUP_REMOVED lines=10> */
.L_x_1505:
[----:B------:R-:W-:-:S07]  /*826e0*/  IMAD.MOV.U32 R4, RZ, RZ, R7 ;  /* 0x000000ffff047224 */ /* 0x000fce00078e0007 */
.L_x_1504:
[----:B------:R-:W-:Y:S05]  /*826f0*/  BSYNC.RECONVERGENT B0 ;  /* 0x0000000000007941 */ /* 0x000fea0003800200 */
.L_x_1503:
[----:B------:R-:W-:Y:S01]  /*82700*/  IMAD.IADD R5, R1, 0x1, R4 ;  /* 0x0000000101057824 */ /* 0x000fe200078e0204 */
[----:B------:R-:W-:Y:S01]  /*82710*/  BSSY.RECONVERGENT B0, `(.L_x_1507) ;  /* 0x0000009000007945 */ /* 0x000fe20003800200 */
[----:B------:R-:W-:-:S03]  /*82720*/  IMAD.MOV.U32 R4, RZ, RZ, RZ ;  /* 0x000000ffff047224 */ /* 0x000fc600078e00ff */
[----:B------:R0:W-:Y:S04]  /*82730*/  STL.U8 [R5+0x1], RZ ;  /* 0x000001ff05007387 */ /* 0x0001e80000100000 */
.L_x_1508:
[----:B------:R-:W-:-:S05]  /*82740*/  IMAD.IADD R6, R1, 0x1, R4 ;  /* 0x0000000101067824 */ /* 0x000fca00078e0204 */
[----:B0-----:R-:W2:Y:S02]  /*82750*/  LDL.U8 R5, [R6] ;  /* 0x0000000006057983 */ /* 0x001ea40000100000 */
[----:B--2---:R-:W-:Y:S01]  /*82760*/  ISETP.NE.AND P2, PT, R5, RZ, PT ;  /* 0x000000ff0500720c */ /* 0x004fe20003f45270 */
[----:B------:R-:W-:Y:S02]  /*82770*/  IMAD.MOV.U32 R5, RZ, RZ, R4 ;  /* 0x000000ffff057224 */ /* 0x000fe400078e0004 */
[----:B------:R-:W-:-:S10]  /*82780*/  VIADD R4, R4, 0x1 ;  /* 0x0000000104047836 */ /* 0x000fd40000000000 */
[----:B------:R-:W-:Y:S05]  /*82790*/  @P2 BRA `(.L_x_1508) ;  /* 0xfffffffc00e82947 */ /* 0x000fea000383ffff */
[----:B------:R-:W-:Y:S05]  /*827a0*/  BSYNC.RECONVERGENT B0 ;  /* 0x0000000000007941 */ /* 0x000fea0003800200 */
.L_x_1507:
[----:B------:R-:W-:Y:S01]  /*827b0*/  LOP3.LUT P2, RZ, R91, 0xff, RZ, 0xc0, !PT ;  /* 0x000000ff5bff7812 */ /* 0x000fe2000784c0ff */
[----:B------:R-:W-:-:S12]  /*827c0*/  IMAD.MOV.U32 R4, RZ, RZ, R5 ;  /* 0x000000ffff047224 */ /* 0x000fd800078e0005 */
[----:B------:R-:W-:Y:S05]  /*827d0*/  @!P2 BRA `(.L_x_1509) ;  /* 0x000000000034a947 */ /* 0x000fea0003800000 */
[----:B------:R-:W-:Y:S01]  /*827e0*/  BSSY.RECONVERGENT B0, `(.L_x_1510) ;  /* 0x000000b000007945 */ /* 0x000fe20003800200 */
[----:B------:R-:W-:-:S07]  /*827f0*/  IMAD.MOV.U32 R4, RZ, RZ, RZ ;  /* 0x000000ffff047224 */ /* 0x000fce00078e00ff */
.L_x_1511:
        /* <DEDUP_REMOVED lines=10> */
.L_x_1510:
[----:B------:R-:W-:-:S07]  /*828a0*/  IMAD.MOV.U32 R4, RZ, RZ, R7 ;  /* 0x000000ffff047224 */ /* 0x000fce00078e0007 */
.L_x_1509:
        /* <DEDUP_REMOVED lines=16> */
[C---:B---3--:R-:W-:Y:S02]  /*829b0*/  PRMT R119, R4.reuse, 0x7770, RZ ;  /* 0x0000777004777816 */ /* 0x048fe400000000ff */
        /* <DEDUP_REMOVED lines=8> */
[C---:B0-----:R-:W-:Y:S02]  /*82a40*/  PRMT R20, R6.reuse, 0x7770, RZ ;  /* 0x0000777006147816 */ /* 0x041fe400000000ff */
        /* <DEDUP_REMOVED lines=42> */
.L_x_1500:
        /* <DEDUP_REMOVED lines=146> */
.L_x_1513:
[----:B------:R-:W-:Y:S05]  /*83610*/  BSYNC.RECONVERGENT B0 ;  /* 0x0000000000007941 */ /* 0x000fea0003800200 */
.L_x_1512:
        /* <DEDUP_REMOVED lines=101> */
.L_x_1516:
[----:B0-----:R-:W-:-:S06]  /*83c70*/  IMAD.IADD R4, R1, 0x1, R8 ;  /* 0x0000000101047824 */ /* 0x001fcc00078e0208 */
[----:B------:R-:W2:Y:S01]  /*83c80*/  LDL.U8 R4, [R4] ;  /* 0x0000000004047983 */ /* 0x000ea20000100000 */
[----:B------:R-:W-:Y:S02]  /*83c90*/  IMAD.MOV.U32 R5, RZ, RZ, R8 ;  /* 0x000000ffff057224 */ /* 0x000fe400078e0008 */
[----:B------:R-:W-:Y:S01]  /*83ca0*/  VIADD R8, R8, 0x1 ;  /* 0x0000000108087836 */ /* 0x000fe20000000000 */
[----:B--2---:R-:W-:-:S13]  /*83cb0*/  ISETP.NE.AND P2, PT, R4, RZ, PT ;  /* 0x000000ff0400720c */ /* 0x004fda0003f45270 */
[----:B------:R-:W-:Y:S05]  /*83cc0*/  @P2 BRA `(.L_x_1516) ;  /* 0xfffffffc00e82947 */ /* 0x000fea000383ffff */
[----:B------:R-:W-:Y:S05]  /*83cd0*/  BSYNC.RECONVERGENT B0 ;  /* 0x0000000000007941 */ /* 0x000fea0003800200 */
.L_x_1515:
[----:B------:R-:W-:Y:S01]  /*83ce0*/  LOP3.LUT P2, RZ, R91, 0xff, RZ, 0xc0, !PT ;  /* 0x000000ff5bff7812 */ /* 0x000fe2000784c0ff */
[----:B------:R-:W-:Y:S01]  /*83cf0*/  BSSY.RECONVERGENT B0, `(.L_x_1517) ;  /* 0x0000010000007945 */ /* 0x000fe20003800200 */
[----:B------:R-:W-:-:S11]  /*83d00*/  IMAD.MOV.U32 R4, RZ, RZ, R5 ;  /* 0x000000ffff047224 */ /* 0x000fd600078e0005 */
[----:B------:R-:W-:Y:S05]  /*83d10*/  @!P2 BRA `(.L_x_1518) ;  /* 0x000000000034a947 */ /* 0x000fea0003800000 */
[----:B------:R-:W-:Y:S01]  /*83d20*/  BSSY.RECONVERGENT B1, `(.L_x_1519) ;  /* 0x000000b000017945 */ /* 0x000fe20003800200 */
[----:B------:R-:W-:-:S07]  /*83d30*/  IMAD.MOV.U32 R4, RZ, RZ, RZ ;  /* 0x000000ffff047224 */ /* 0x000fce00078e00ff */
.L_x_1520:
        /* <DEDUP_REMOVED lines=10> */
.L_x_1519:
[----:B------:R-:W-:-:S07]  /*83de0*/  IMAD.MOV.U32 R4, RZ, RZ, R7 ;  /* 0x000000ffff047224 */ /* 0x000fce00078e0007 */
.L_x_1518:
[----:B------:R-:W-:Y:S05]  /*83df0*/  BSYNC.RECONVERGENT B0 ;  /* 0x0000000000007941 */ /* 0x000fea0003800200 */
.L_x_1517:
[----:B------:R-:W-:Y:S01]  /*83e00*/  IMAD.IADD R5, R1, 0x1, R4 ;  /* 0x0000000101057824 */ /* 0x000fe200078e0204 */
[----:B------:R-:W-:Y:S01]  /*83e10*/  BSSY.RECONVERGENT B0, `(.L_x_1521) ;  /* 0x0000009000007945 */ /* 0x000fe20003800200 */
[----:B------:R-:W-:-:S03]  /*83e20*/  IMAD.MOV.U32 R4, RZ, RZ, RZ ;  /* 0x000000ffff047224 */ /* 0x000fc600078e00ff */
[----:B------:R0:W-:Y:S04]  /*83e30*/  STL.U8 [R5+0x1], RZ ;  /* 0x000001ff05007387 */ /* 0x0001e80000100000 */
.L_x_1522:
[----:B------:R-:W-:-:S05]  /*83e40*/  IMAD.IADD R6, R1, 0x1, R4 ;  /* 0x0000000101067824 */ /* 0x000fca00078e0204 */
[----:B0-----:R-:W2:Y:S02]  /*83e50*/  LDL.U8 R5, [R6] ;  /* 0x0000000006057983 */ /* 0x001ea40000100000 */
[----:B--2---:R-:W-:Y:S01]  /*83e60*/  ISETP.NE.AND P2, PT, R5, RZ, PT ;  /* 0x000000ff0500720c */ /* 0x004fe20003f45270 */
[----:B------:R-:W-:Y:S02]  /*83e70*/  IMAD.MOV.U32 R5, RZ, RZ, R4 ;  /* 0x000000ffff057224 */ /* 0x000fe400078e0004 */
[----:B------:R-:W-:-:S10]  /*83e80*/  VIADD R4, R4, 0x1 ;  /* 0x0000000104047836 */ /* 0x000fd40000000000 */
[----:B------:R-:W-:Y:S05]  /*83e90*/  @P2 BRA `(.L_x_1522) ;  /* 0xfffffffc00e82947 */ /* 0x000fea000383ffff */
[----:B------:R-:W-:Y:S05]  /*83ea0*/  BSYNC.RECONVERGENT B0 ;  /* 0x0000000000007941 */ /* 0x000fea0003800200 */
.L_x_1521:
[----:B------:R-:W-:Y:S01]  /*83eb0*/  LOP3.LUT P2, RZ, R22, 0xff, RZ, 0xc0, !PT ;  /* 0x000000ff16ff7812 */ /* 0x000fe2000784c0ff */
[----:B------:R-:W-:-:S12]  /*83ec0*/  IMAD.MOV.U32 R4, RZ, RZ, R5 ;  /* 0x000000ffff047224 */ /* 0x000fd800078e0005 */
[----:B------:R-:W-:Y:S05]  /*83ed0*/  @!P2 BRA `(.L_x_1523) ;  /* 0x000000000034a947 */ /* 0x000fea0003800000 */
[----:B------:R-:W-:Y:S01]  /*83ee0*/  BSSY.RECONVERGENT B0, `(.L_x_1524) ;  /* 0x000000b000007945 */ /* 0x000fe20003800200 */
[----:B------:R-:W-:-:S07]  /*83ef0*/  IMAD.MOV.U32 R4, RZ, RZ, RZ ;  /* 0x000000ffff047224 */ /* 0x000fce00078e00ff */
.L_x_1525:
        /* <DEDUP_REMOVED lines=10> */
.L_x_1524:
[----:B------:R-:W-:-:S07]  /*83fa0*/  IMAD.MOV.U32 R4, RZ, RZ, R7 ;  /* 0x000000ffff047224 */ /* 0x000fce00078e0007 */
.L_x_1523:
        /* <DEDUP_REMOVED lines=69> */
.L_x_1514:
        /* <DEDUP_REMOVED lines=146> */
.L_x_1527:
[----:B------:R-:W-:Y:S05]  /*84d20*/  BSYNC.RECONVERGENT B0 ;  /* 0x0000000000007941 */ /* 0x000fea0003800200 */
.L_x_1526:
[----:B------:R-:W0:Y:S04]  /*84d30*/  LDS R90, [R18+0x1a4] ;  /* 0x0001a400125a7984 */ /* 0x000e280000000800 */
[----:B------:R-:W1:Y:S04]  /*84d40*/  LDS.64 R86, [R18+0x1a8] ;  /* 0x0001a80012567984 */ /* 0x000e680000000a00 */
[----:B------:R-:W2:Y:S04]  /*84d50*/  LDS.64 R20, [R18+0x168] ;  /* 0x0001680012147984 */ /* 0x000ea80000000a00 */
[----:B------:R-:W3:Y:S04]  /*84d60*/  LDS.128 R4, [R18+0x170] ;  /* 0x0001700012047984 */ /* 0x000ee80000000c00 */
[----:B------:R-:W4:Y:S04]  /*84d70*/  LDS.128 R12, [R18+0x180] ;  /* 0x00018000120c7984 */ /* 0x000f280000000c00 */
[----:B------:R-:W-:Y:S04]  /*84d80*/  LDS.U16 R98, [R18+0x1a0] ;  /* 0x0001a00012627984 */ /* 0x000fe80000000400 */
[----:B------:R-:W4:Y:S04]  /*84d90*/  LDS.128 R24, [R18+0x190] ;  /* 0x0001900012187984 */ /* 0x000f280000000c00 */
[----:B-----5:R-:W-:Y:S04]  /*84da0*/  STL [R1+0x2bc], R23 ;  /* 0x0002bc1701007387 */ /* 0x020fe80000100800 */
[----:B------:R-:W-:Y:S04]  /*84db0*/  STL.64 [R1+0x2c0], R88 ;  /* 0x0002c05801007387 */ /* 0x000fe80000100a00 */
[----:B------:R-:W-:Y:S04]  /*84dc0*/  STL.64 [R1+0x2b0], R28 ;  /* 0x0002b01c01007387 */ /* 0x000fe80000100a00 */
[----:B0-----:R-:W-:Y:S04]  /*84dd0*/  STL [R1+0xcc], R90 ;  /* 0x0000cc5a01007387 */ /* 0x001fe80000100800 */
[----:B-1----:R-:W-:Y:S01]  /*84de0*/  STL.64 [R1+0xd0], R86 ;  /* 0x0000d05601007387 */ /* 0x002fe20000100a00 */
[----:B--2---:R-:W-:-:S03]  /*84df0*/  ISETP.NE.U32.AND P2, PT, R20, RZ, PT ;  /* 0x000000ff1400720c */ /* 0x004fc60003f45070 */
[----:B------:R0:W-:Y:S01]  /*84e00*/  STL.U16 [R1+0x2b8], R30 ;  /* 0x0002b81e01007387 */ /* 0x0001e20000100400 */
[----:B------:R-:W-:Y:S02]  /*84e10*/  IADD3 R82, P4, PT, R20, R84, RZ ;  /* 0x0000005414527210 */ /* 0x000fe40007f9e0ff */
[C---:B------:R-:W-:Y:S01]  /*84e20*/  ISETP.NE.AND.EX P2, PT, R21.reuse, RZ, PT, P2 ;  /* 0x000000ff1500720c */ /* 0x040fe20003f45320 */
[----:B---3--:R-:W-:Y:S01]  /*84e30*/  IMAD.MOV.U32 R8, RZ, RZ, R6 ;  /* 0x000000ffff087224 */ /* 0x008fe200078e0006 */
[----:B------:R1:W-:Y:S01]  /*84e40*/  STL.64 [R1+0x98], R4 ;  /* 0x0000980401007387 */ /* 0x0003e20000100a00 */
[----:B------:R-:W-:Y:S01]  /*84e50*/  IMAD.MOV.U32 R9, RZ, RZ, R7 ;  /* 0x000000ffff097224 */ /* 0x000fe200078e0007 */
[C---:B------:R-:W-:Y:S01]  /*84e60*/  PRMT R91, R4.reuse, 0x7770, RZ ;  /* 0x00007770045b7816 */ /* 0x040fe200000000ff */
[----:B----4-:R-:W-:Y:S01]  /*84e70*/  IMAD.MOV.U32 R10, RZ, RZ, R12 ;  /* 0x000000ffff0a7224 */ /* 0x010fe200078e000c */
[C---:B------:R-:W-:Y:S01]  /*84e80*/  PRMT R94, R4.reuse, 0x7771, RZ ;  /* 0x00007771045e7816 */ /* 0x040fe200000000ff */
[----:B------:R-:W-:Y:S01]  /*84e90*/  IMAD.MOV.U32 R11, RZ, RZ, R13 ;  /* 0x000000ffff0b7224 */ /* 0x000fe200078e000d */
[C---:B------:R-:W-:Y:S01]  /*84ea0*/  PRMT R92, R4.reuse, 0x7772, RZ ;  /* 0x00007772045c7816 */ /* 0x040fe200000000ff */
[----:B------:R-:W-:Y:S01]  /*84eb0*/  STL.64 [R1+0x280], R84 ;  /* 0x0002805401007387 */ /* 0x000fe20000100a00 */
[----:B------:R-:W-:Y:S01]  /*84ec0*/  PRMT R93, R4, 0x7773, RZ ;  /* 0x00007773045d7816 */ /* 0x000fe200000000ff */
[----:B------:R-:W-:Y:S01]  /*84ed0*/  IMAD.X R83, R21, 0x1, R85, P4 ;  /* 0x0000000115537824 */ /* 0x000fe200020e0655 */
[C---:B------:R-:W-:Y:S01]  /*84ee0*/  PRMT R31, R5.reuse, 0x7770, RZ ;  /* 0x00007770051f7816 */ /* 0x040fe200000000ff */
[----:B------:R2:W-:Y:S01]  /*84ef0*/  STL.128 [R1+0xa0], R8 ;  /* 0x0000a00801007387 */ /* 0x0005e20000100c00 */
[----:B0-----:R-:W-:-:S02]  /*84f00*/  PRMT R30, R5, 0x7771, RZ ;  /* 0x00007771051e7816 */ /* 0x001fc400000000ff */
[C---:B------:R-:W-:Y:S01]  /*84f10*/  PRMT R28, R5.reuse, 0x7772, RZ ;  /* 0x00007772051c7816 */ /* 0x040fe200000000ff */
[----:B------:R-:W-:Y:S01]  /*84f20*/  STL.64 [R1+0x90], R20 ;  /* 0x0000901401007387 */ /* 0x000fe20000100a00 */
[----:B------:R-:W-:Y:S02]  /*84f30*/  PRMT R29, R5, 0x7773, RZ ;  /* 0x00007773051d7816 */ /* 0x000fe400000000ff */
[C---:B-1----:R-:W-:Y:S01]  /*84f40*/  PRMT R5, R6.reuse, 0x7770, RZ ;  /* 0x0000777006057816 */ /* 0x042fe200000000ff */
[----:B------:R-:W-:Y:S01]  /*84f50*/  STL.64 [R1+0xc0], R26 ;  /* 0x0000c01a01007387 */ /* 0x000fe20000100a00 */
[C---:B------:R-:W-:Y:S02]  /*84f60*/  PRMT R4, R6.reuse, 0x7771, RZ ;  /* 0x0000777106047816 */ /* 0x040fe400000000ff */
[C---:B------:R-:W-:Y:S02]  /*84f70*/  PRMT R99, R6.reuse, 0x7772, RZ ;  /* 0x0000777206637816 */ /* 0x040fe400000000ff */
[----:B------:R-:W-:-:S02]  /*84f80*/  PRMT R100, R6, 0x7773, RZ ;  /* 0x0000777306647816 */ /* 0x000fc400000000ff */
        /* <DEDUP_REMOVED lines=8> */
[----:B------:R-:W-:Y:S01]  /*85010*/  PRMT R104, R7, 0x7773, RZ ;  /* 0x0000777307687816 */ /* 0x000fe200000000ff */
[----:B------:R0:W-:Y:S01]  /*85020*/  STL.U16 [R1+0xc8], R6 ;  /* 0x0000c80601007387 */ /* 0x0001e20000100400 */
[----:B------:R-:W-:-:S02]  /*85030*/  PRMT R7, R12, 0x7771, RZ ;  /* 0x000077710c077816 */ /* 0x000fc400000000ff */
[----:B------:R-:W-:Y:S01]  /*85040*/  PRMT R84, R26, 0x7772, RZ ;  /* 0x000077721a547816 */ /* 0x000fe200000000ff */
[----:B------:R1:W-:Y:S01]  /*85050*/  STL.128 [R1+0xb0], R8 ;  /* 0x0000b00801007387 */ /* 0x0003e20000100c00 */
[C---:B------:R-:W-:Y:S02]  /*85060*/  PRMT R111, R24.reuse, 0x7770, RZ ;  /* 0x00007770186f7816 */ /* 0x040fe400000000ff */
[C---:B------:R-:W-:Y:S02]  /*85070*/  PRMT R112, R24.reuse, 0x7771, RZ ;  /* 0x0000777118707816 */ /* 0x040fe400000000ff */
[----:B------:R-:W-:Y:S02]  /*85080*/  PRMT R113, R24, 0x7772, RZ ;  /* 0x0000777218717816 */ /* 0x000fe400000000ff */
[----:B0-----:R-:W-:Y:S02]  /*85090*/  PRMT R6, R12, 0x7770, RZ ;  /* 0x000077700c067816 */ /* 0x001fe400000000ff */
[----:B------:R-:W-:-:S02]  /*850a0*/  PRMT R114, R24, 0x7773, RZ ;  /* 0x0000777318727816 */ /* 0x000fc400000000ff */
[C---:B------:R-:W-:Y:S02]  /*850b0*/  PRMT R115, R25.reuse, 0x7770, RZ ;  /* 0x0000777019737816 */ /* 0x040fe400000000ff */
[C---:B------:R-:W-:Y:S02]  /*850c0*/  PRMT R116, R25.reuse, 0x7771, RZ ;  /* 0x0000777119747816 */ /* 0x040fe400000000ff */
[C---:B------:R-:W-:Y:S02]  /*850d0*/  PRMT R117, R25.reuse, 0x7772, RZ ;  /* 0x0000777219757816 */ /* 0x040fe400000000ff */
[----:B------:R-:W-:Y:S02]  /*850e0*/  PRMT R118, R25, 0x7773, RZ ;  /* 0x0000777319767816 */ /* 0x000fe400000000ff */
[----:B-1----:R-:W-:Y:S02]  /*850f0*/  PRMT R8, R12, 0x7772, RZ ;  /* 0x000077720c087816 */ /* 0x002fe400000000ff */
        /* <DEDUP_REMOVED lines=35> */
.L_x_1530:
[----:B0-----:R-:W-:-:S06]  /*85330*/  IMAD.IADD R4, R1, 0x1, R8 ;  /* 0x0000000101047824 */ /* 0x001fcc00078e0208 */
[----:B------:R-:W2:Y:S01]  /*85340*/  LDL.U8 R4, [R4] ;  /* 0x0000000004047983 */ /* 0x000ea20000100000 */
[----:B------:R-:W-:Y:S02]  /*85350*/  IMAD.MOV.U32 R5, RZ, RZ, R8 ;  /* 0x000000ffff057224 */ /* 0x000fe400078e0008 */
[----:B------:R-:W-:Y:S01]  /*85360*/  VIADD R8, R8, 0x1 ;  /* 0x0000000108087836 */ /* 0x000fe20000000000 */
[----:B--2---:R-:W-:-:S13]  /*85370*/  ISETP.NE.AND P2, PT, R4, RZ, PT ;  /* 0x000000ff0400720c */ /* 0x004fda0003f45270 */
[----:B------:R-:W-:Y:S05]  /*85380*/  @P2 BRA `(.L_x_1530) ;  /* 0xfffffffc00e82947 */ /* 0x000fea000383ffff */
[----:B------:R-:W-:Y:S05]  /*85390*/  BSYNC.RECONVERGENT B0 ;  /* 0x0000000000007941 */ /* 0x000fea0003800200 */
.L_x_1529:
[----:B------:R-:W-:Y:S01]  /*853a0*/  LOP3.LUT P2, RZ, R22, 0xff, RZ, 0xc0, !PT ;  /* 0x000000ff16ff7812 */ /* 0x000fe2000784c0ff */
[----:B------:R-:W-:Y:S01]  /*853b0*/  BSSY.RECONVERGENT B0, `(.L_x_1531) ;  /* 0x0000010000007945 */ /* 0x000fe20003800200 */
[----:B------:R-:W-:-:S11]  /*853c0*/  IMAD.MOV.U32 R4, RZ, RZ, R5 ;  /* 0x000000ffff047224 */ /* 0x000fd600078e0005 */
[----:B------:R-:W-:Y:S05]  /*853d0*/  @!P2 BRA `(.L_x_1532) ;  /* 0x000000000034a947 */ /* 0x000fea0003800000 */
[----:B------:R-:W-:Y:S01]  /*853e0*/  BSSY.RECONVERGENT B1, `(.L_x_1533) ;  /* 0x000000b000017945 */ /* 0x000fe20003800200 */
[----:B------:R-:W-:-:S07]  /*853f0*/  IMAD.MOV.U32 R4, RZ, RZ, RZ ;  /* 0x000000ffff047224 */ /* 0x000fce00078e00ff */
.L_x_1534:
        /* <DEDUP_REMOVED lines=10> */
.L_x_1533:
[----:B------:R-:W-:-:S07]  /*854a0*/  IMAD.MOV.U32 R4, RZ, RZ, R7 ;  /* 0x000000ffff047224 */ /* 0x000fce00078e0007 */
.L_x_1532:
[----:B------:R-:W-:Y:S05]  /*854b0*/  BSYNC.RECONVERGENT B0 ;  /* 0x0000000000007941 */ /* 0x000fea0003800200 */
.L_x_1531:
[----:B------:R-:W-:Y:S01]  /*854c0*/  IMAD.IADD R5, R1, 0x1, R4 ;  /* 0x0000000101057824 */ /* 0x000fe200078e0204 */
[----:B------:R-:W-:Y:S01]  /*854d0*/  BSSY.RECONVERGENT B0, `(.L_x_1535) ;  /* 0x0000009000007945 */ /* 0x000fe20003800200 */
[----:B------:R-:W-:-:S03]  /*854e0*/  IMAD.MOV.U32 R4, RZ, RZ, RZ ;  /* 0x000000ffff047224 */ /* 0x000fc600078e00ff */
[----:B------:R0:W-:Y:S04]  /*854f0*/  STL.U8 [R5+0x1], RZ ;  /* 0x000001ff05007387 */ /* 0x0001e80000100000 */
.L_x_1536:
[----:B------:R-:W-:-:S05]  /*85500*/  IMAD.IADD R6, R1, 0x1, R4 ;  /* 0x0000000101067824 */ /* 0x000fca00078e0204 */
[----:B0-----:R-:W2:Y:S02]  /*85510*/  LDL.U8 R5, [R6] ;  /* 0x0000000006057983 */ /* 0x001ea40000100000 */
[----:B--2---:R-:W-:Y:S01]  /*85520*/  ISETP.NE.AND P2, PT, R5, RZ, PT ;  /* 0x000000ff0500720c */ /* 0x004fe20003f45270 */
[----:B------:R-:W-:Y:S02]  /*85530*/  IMAD.MOV.U32 R5, RZ, RZ, R4 ;  /* 0x000000ffff057224 */ /* 0x000fe400078e0004 */
[----:B------:R-:W-:-:S10]  /*85540*/  VIADD R4, R4, 0x1 ;  /* 0x0000000104047836 */ /* 0x000fd40000000000 */
[----:B------:R-:W-:Y:S05]  /*85550*/  @P2 BRA `(.L_x_1536) ;  /* 0xfffffffc00e82947 */ /* 0x000fea000383ffff */
[----:B------:R-:W-:Y:S05]  /*85560*/  BSYNC.RECONVERGENT B0 ;  /* 0x0000000000007941 */ /* 0x000fea0003800200 */
.L_x_1535:
[----:B------:R-:W-:Y:S01]  /*85570*/  LOP3.LUT P2, RZ, R91, 0xff, RZ, 0xc0, !PT ;  /* 0x000000ff5bff7812 */ /* 0x000fe2000784c0ff */
[----:B------:R-:W-:-:S12]  /*85580*/  IMAD.MOV.U32 R4, RZ, RZ, R5 ;  /* 0x000000ffff047224 */ /* 0x000fd800078e0005 */
[----:B------:R-:W-:Y:S05]  /*85590*/  @!P2 BRA `(.L_x_1537) ;  /* 0x000000000034a947 */ /* 0x000fea0003800000 */
[----:B------:R-:W-:Y:S01]  /*855a0*/  BSSY.RECONVERGENT B0, `(.L_x_1538) ;  /* 0x000000b000007945 */ /* 0x000fe20003800200 */
[----:B------:R-:W-:-:S07]  /*855b0*/  IMAD.MOV.U32 R4, RZ, RZ, RZ ;  /* 0x000000ffff047224 */ /* 0x000fce00078e00ff */
.L_x_1539:
        /* <DEDUP_REMOVED lines=10> */
.L_x_1538:
[----:B------:R-:W-:-:S07]  /*85660*/  IMAD.MOV.U32 R4, RZ, RZ, R7 ;  /* 0x000000ffff047224 */ /* 0x000fce00078e0007 */
.L_x_1537:
        /* <DEDUP_REMOVED lines=68> */
.L_x_1528:
        /* <DEDUP_REMOVED lines=146> */
.L_x_1541:
[----:B------:R-:W-:Y:S05]  /*863d0*/  BSYNC.RECONVERGENT B0 ;  /* 0x0000000000007941 */ /* 0x000fea0003800200 */
.L_x_1540:
[----:B------:R-:W-:Y:S04]  /*863e0*/  STL.U16 [R1+0x2b8], R84 ;  /* 0x0002b85401007387 */ /* 0x000fe80000100400 */
        /* <DEDUP_REMOVED lines=8> */
[----:B------:R2:W-:Y:S04]  /*86470*/  STL.64 [R1+0x280], R82 ;  /* 0x0002805201007387 */ /* 0x0005e80000100a00 */
        /* <DEDUP_REMOVED lines=29> */
[----:B------:R-:W-:Y:S01]  /*86650*/  PRMT R94, R24, 0x7770, RZ ;  /* 0x00007770185e7816 */ /* 0x000fe200000000ff */
[----:B------:R-:W-:Y:S01]  /*86660*/  STL.128 [R1+0x50], R4 ;  /* 0x0000500401007387 */ /* 0x000fe20000100c00 */
[----:B------:R-:W-:-:S02]  /*86670*/  PRMT R27, R28, 0x7770, RZ ;  /* 0x000077701c1b7816 */ /* 0x000fc400000000ff */
[C---:B0-----:R-:W-:Y:S02]  /*86680*/  PRMT R88, R28.reuse, 0x7771, RZ ;  /* 0x000077711c587816 */ /* 0x041fe400000000ff */
[----:B------:R-:W-:Y:S02]  /*86690*/  PRMT R89, R28, 0x7772, RZ ;  /* 0x000077721c597816 */ /* 0x000fe400000000ff */
[----:B------:R-:W-:Y:S02]  /*866a0*/  PRMT R95, R29, 0x7770, RZ ;  /* 0x000077701d5f7816 */ /* 0x000fe400000000ff */
[----:B-1----:R-:W-:Y:S02]  /*866b0*/  PRMT R11, R105, 0x7604, R103 ;  /* 0x00007604690b7816 */ /* 0x002fe40000000067 */
[C---:B------:R-:W-:Y:S02]  /*866c0*/  PRMT R8, R26.reuse, 0x7770, RZ ;  /* 0x000077701a087816 */ /* 0x040fe400000000ff */
[----:B------:R-:W-:Y:S01]  /*866d0*/  PRMT R9, R26, 0x7771, RZ ;  /* 0x000077711a097816 */ /* 0x000fe200000000ff */
[----:B------:R0:W-:Y:S01]  /*866e0*/  STL.U16 [R1+0x80], R11 ;  /* 0x0000800b01007387 */ /* 0x0001e20000100400 */
[----:B--2---:R-:W-:-:S02]  /*866f0*/  PRMT R15, R4, 0x7772, RZ ;  /* 0x00007772040f7816 */ /* 0x004fc400000000ff */
        /* <DEDUP_REMOVED lines=25> */
[----:B------:R-:W-:Y:S02]  /*86890*/  PRMT R20, R15, 0x7610, R20 ;  /* 0x000076100f147816 */ /* 0x000fe40000000014 */
[C---:B------:R-:W-:Y:S02]  /*868a0*/  PRMT R99, R21.reuse, 0x7771, RZ ;  /* 0x0000777115637816 */ /* 0x040fe400000000ff */
[C---:B------:R-:W-:Y:S02]  /*868b0*/  PRMT R100, R21.reuse, 0x7772, RZ ;  /* 0x0000777215647816 */ /* 0x040fe400000000ff */
[----:B------:R-:W-:Y:S02]  /*868c0*/  PRMT R101, R21, 0x7773, RZ ;  /* 0x0000777315657816 */ /* 0x000fe400000000ff */
[----:B------:R-:W-:-:S02]  /*868d0*/  PRMT R15, R26, 0x7610, R15 ;  /* 0x000076101a0f7816 */ /* 0x000fc4000000000f */
[C---:B------:R-:W-:Y:S02]  /*868e0*/  PRMT R93, R24.reuse, 0x7771, RZ ;  /* 0x00007771185d7816 */ /* 0x040fe400000000ff */
[----:B------:R-:W-:Y:S02]  /*868f0*/  PRMT R92, R24, 0x7772, RZ ;  /* 0x00007772185c7816 */ /* 0x000fe400000000ff */
[----:B------:R-:W-:Y:S02]  /*86900*/  PRMT R10, R25, 0x7770, RZ ;  /* 0x00007770190a7816 */ /* 0x000fe400000000ff */
[----:B------:R-:W-:Y:S02]  /*86910*/  PRMT R21, R113, 0x7610, R21 ;  /* 0x0000761071157816 */ /* 0x000fe40000000015 */
[----:B------:R-:W-:Y:S02]  /*86920*/  PRMT R26, R94, 0x7610, R26 ;  /* 0x000076105e1a7816 */ /* 0x000fe4000000001a */
        /* <DEDUP_REMOVED lines=16> */
.L_x_1544:
[----:B0-----:R-:W-:-:S06]  /*86a30*/  IMAD.IADD R4, R1, 0x1, R8 ;  /* 0x0000000101047824 */ /* 0x001fcc00078e0208 */
[----:B------:R-:W2:Y:S01]  /*86a40*/  LDL.U8 R4, [R4] ;  /* 0x0000000004047983 */ /* 0x000ea20000100000 */
[----:B------:R-:W-:Y:S02]  /*86a50*/  IMAD.MOV.U32 R5, RZ, RZ, R8 ;  /* 0x000000ffff057224 */ /* 0x000fe400078e0008 */
[----:B------:R-:W-:Y:S01]  /*86a60*/  VIADD R8, R8, 0x1 ;  /* 0x0000000108087836 */ /* 0x000fe20000000000 */
[----:B--2---:R-:W-:-:S13]  /*86a70*/  ISETP.NE.AND P2, PT, R4, RZ, PT ;  /* 0x000000ff0400720c */ /* 0x004fda0003f45270 */
[----:B------:R-:W-:Y:S05]  /*86a80*/  @P2 BRA `(.L_x_1544) ;  /* 0xfffffffc00e82947 */ /* 0x000fea000383ffff */
[----:B------:R-:W-:Y:S05]  /*86a90*/  BSYNC.RECONVERGENT B0 ;  /* 0x0000000000007941 */ /* 0x000fea0003800200 */
.L_x_1543:
[----:B------:R-:W-:Y:S01]  /*86aa0*/  LOP3.LUT P2, RZ, R91, 0xff, RZ, 0xc0, !PT ;  /* 0x000000ff5bff7812 */ /* 0x000fe2000784c0ff */
[----:B------:R-:W-:Y:S01]  /*86ab0*/  BSSY.RECONVERGENT B0, `(.L_x_1545) ;  /* 0x0000010000007945 */ /* 0x000fe20003800200 */
[----:B------:R-:W-:-:S11]  /*86ac0*/  IMAD.MOV.U32 R4, RZ, RZ, R5 ;  /* 0x000000ffff047224 */ /* 0x000fd600078e0005 */
[----:B------:R-:W-:Y:S05]  /*86ad0*/  @!P2 BRA `(.L_x_1546) ;  /* 0x000000000034a947 */ /* 0x000fea0003800000 */
[----:B------:R-:W-:Y:S01]  /*86ae0*/  BSSY.RECONVERGENT B1, `(.L_x_1547) ;  /* 0x000000b000017945 */ /* 0x000fe20003800200 */
[----:B------:R-:W-:-:S07]  /*86af0*/  IMAD.MOV.U32 R4, RZ, RZ, RZ ;  /* 0x000000ffff047224 */ /* 0x000fce00078e00ff */
.L_x_1548:
        /* <DEDUP_REMOVED lines=10> */
.L_x_1547:
[----:B------:R-:W-:-:S07]  /*86ba0*/  IMAD.MOV.U32 R4, RZ, RZ, R7 ;  /* 0x000000ffff047224 */ /* 0x000fce00078e0007 */
.L_x_1546:
[----:B------:R-:W-:Y:S05]  /*86bb0*/  BSYNC.RECONVERGENT B0 ;  /* 0x0000000000007941 */ /* 0x000fea0003800200 */
.L_x_1545:
[----:B------:R-:W-:Y:S01]  /*86bc0*/  IMAD.IADD R5, R1, 0x1, R4 ;  /* 0x0000000101057824 */ /* 0x000fe200078e0204 */
[----:B------:R-:W-:Y:S01]  /*86bd0*/  BSSY.RECONVERGENT B0, `(.L_x_1549) ;  /* 0x0000009000007945 */ /* 0x000fe20003800200 */
[----:B------:R-:W-:-:S03]  /*86be0*/  IMAD.MOV.U32 R4, RZ, RZ, RZ ;  /* 0x000000ffff047224 */ /* 0x000fc600078e00ff */
[----:B------:R0:W-:Y:S04]  /*86bf0*/  STL.U8 [R5+0x1], RZ ;  /* 0x000001ff05007387 */ /* 0x0001e80000100000 */
.L_x_1550:
[----:B------:R-:W-:-:S05]  /*86c00*/  IMAD.IADD R6, R1, 0x1, R4 ;  /* 0x0000000101067824 */ /* 0x000fca00078e0204 */
[----:B0-----:R-:W2:Y:S02]  /*86c10*/  LDL.U8 R5, [R6] ;  /* 0x0000000006057983 */ /* 0x001ea40000100000 */
[----:B--2---:R-:W-:Y:S01]  /*86c20*/  ISETP.NE.AND P2, PT, R5, RZ, PT ;  /* 0x000000ff0500720c */ /* 0x004fe20003f45270 */
[----:B------:R-:W-:Y:S02]  /*86c30*/  IMAD.MOV.U32 R5, RZ, RZ, R4 ;  /* 0x000000ffff057224 */ /* 0x000fe400078e0004 */
[----:B------:R-:W-:-:S10]  /*86c40*/  VIADD R4, R4, 0x1 ;  /* 0x0000000104047836 */ /* 0x000fd40000000000 */
[----:B------:R-:W-:Y:S05]  /*86c50*/  @P2 BRA `(.L_x_1550) ;  /* 0xfffffffc00e82947 */ /* 0x000fea000383ffff */
[----:B------:R-:W-:Y:S05]  /*86c60*/  BSYNC.RECONVERGENT B0 ;  /* 0x0000000000007941 */ /* 0x000fea0003800200 */
.L_x_1549:
[----:B------:R-:W-:Y:S01]  /*86c70*/  LOP3.LUT P2, RZ, R22, 0xff, RZ, 0xc0, !PT ;  /* 0x000000ff16ff7812 */ /* 0x000fe2000784c0ff */
[----:B------:R-:W-:-:S12]  /*86c80*/  IMAD.MOV.U32 R4, RZ, RZ, R5 ;  /* 0x000000ffff047224 */ /* 0x000fd800078e0005 */
[----:B------:R-:W-:Y:S05]  /*86c90*/  @!P2 BRA `(.L_x_1551) ;  /* 0x000000000034a947 */ /* 0x000fea0003800000 */
[----:B------:R-:W-:Y:S01]  /*86ca0*/  BSSY.RECONVERGENT B0, `(.L_x_1552) ;  /* 0x000000b000007945 */ /* 0x000fe20003800200 */
[----:B------:R-:W-:-:S07]  /*86cb0*/  IMAD.MOV.U32 R4, RZ, RZ, RZ ;  /* 0x000000ffff047224 */ /* 0x000fce00078e00ff */
.L_x_1553:
        /* <DEDUP_REMOVED lines=10> */
.L_x_1552:
[----:B------:R-:W-:-:S07]  /*86d60*/  IMAD.MOV.U32 R4, RZ, RZ, R7 ;  /* 0x000000ffff047224 */ /* 0x000fce00078e0007 */
.L_x_1551:
        /* <DEDUP_REMOVED lines=36> */
[C---:B------:R-:W-:Y:S02]  /*86fb0*/  PRMT R26, R14.reuse, 0x7770, RZ ;  /* 0x000077700e1a7816 */ /* 0x040fe400000000ff */
[C---:B------:R-:W-:Y:S02]  /*86fc0*/  PRMT R93, R14.reuse, 0x7771, RZ ;  /* 0x000077710e5d7816 */ /* 0x040fe400000000ff */
[----:B------:R-:W-:-:S02]  /*86fd0*/  PRMT R92, R14, 0x7772, RZ ;  /* 0x000077720e5c7816 */ /* 0x000fc400000000ff */
[----:B0-----:R-:W-:Y:S02]  /*86fe0*/  PRMT R24, R14, 0x7773, RZ ;  /* 0x000077730e187816 */ /* 0x001fe400000000ff */
        /* <DEDUP_REMOVED lines=29> */
.L_x_1542:
        /* <DEDUP_REMOVED lines=21> */
[----:B------:R0:W-:Y:S02]  /*87310*/  STL.64 [R1+0x288], R4 ;  /* 0x0002880401007387 */ /* 0x0001e40000100a00 */
        /* <DEDUP_REMOVED lines=124> */
.L_x_1555:
[----:B------:R-:W-:Y:S05]  /*87ae0*/  BSYNC.RECONVERGENT B0 ;  /* 0x0000000000007941 */ /* 0x000fea0003800200 */
.L_x_1554:
[----:B------:R-:W0:Y:S01]  /*87af0*/  LDS.128 R4, [R18+0x200] ;  /* 0x0002000012047984 */ /* 0x000e220000000c00 */
[----:B------:R-:W-:-:S03]  /*87b00*/  PRMT R103, R105, 0x7604, R103 ;  /* 0x0000760469677816 */ /* 0x000fc60000000067 */
[----:B------:R-:W1:Y:S04]  /*87b10*/  LDS.128 R12, [R18+0x210] ;  /* 0x00021000120c7984 */ /* 0x000e680000000c00 */
[----:B------:R-:W2:Y:S04]  /*87b20*/  LDS.64 R20, [R18+0x1f8] ;  /* 0x0001f80012147984 */ /* 0x000ea80000000a00 */
[----:B------:R-:W3:Y:S04]  /*87b30*/  LDS.128 R24, [R18+0x220] ;  /* 0x0002200012187984 */ /* 0x000ee80000000c00 */
[----:B------:R-:W-:Y:S04]  /*87b40*/  LDS.U16 R106, [R18+0x230] ;  /* 0x00023000126a7984 */ /* 0x000fe80000000400 */
[----:B------:R-:W4:Y:S04]  /*87b50*/  LDS R249, [R18+0x234] ;  /* 0x0002340012f97984 */ /* 0x000f280000000800 */
[----:B------:R-:W4:Y:S04]  /*87b60*/  LDS.64 R190, [R18+0x238] ;  /* 0x0002380012be7984 */ /* 0x000f280000000a00 */
[----:B------:R-:W-:Y:S04]  /*87b70*/  STL.U16 [R1+0x2b8], R103 ;  /* 0x0002b86701007387 */ /* 0x000fe80000100400 */
[----:B------:R-:W-:Y:S04]  /*87b80*/  STL.64 [R1+0x2b0], R28 ;  /* 0x0002b01c01007387 */ /* 0x000fe80000100a00 */
[----:B-----5:R-:W-:Y:S01]  /*87b90*/  STL [R1+0x2bc], R23 ;  /* 0x0002bc1701007387 */ /* 0x020fe20000100800 */
[----:B0-----:R-:W-:Y:S01]  /*87ba0*/  IMAD.MOV.U32 R8, RZ, RZ, R6 ;  /* 0x000000ffff087224 */ /* 0x001fe200078e0006 */
[----:B------:R-:W-:Y:S01]  /*87bb0*/  PRMT R108, R4, 0x7772, RZ ;  /* 0x00007772046c7816 */ /* 0x000fe200000000ff */
[----:B------:R-:W-:Y:S01]  /*87bc0*/  IMAD.MOV.U32 R9, RZ, RZ, R7 ;  /* 0x000000ffff097224 */ /* 0x000fe200078e0007 */
[----:B------:R-:W-:Y:S01]  /*87bd0*/  PRMT R99, R7, 0x7773, RZ ;  /* 0x0000777307637816 */ /* 0x000fe200000000ff */
[----:B-1----:R-:W-:Y:S01]  /*87be0*/  IMAD.MOV.U32 R10, RZ, RZ, R12 ;  /* 0x000000ffff0a7224 */ /* 0x002fe200078e000c */
[C---:B------:R-:W-:Y:S01]  /*87bf0*/  PRMT R105, R12.reuse, 0x7770, RZ ;  /* 0x000077700c697816 */ /* 0x040fe200000000ff */
[----:B------:R-:W-:Y:S01]  /*87c00*/  IMAD.MOV.U32 R11, RZ, RZ, R13 ;  /* 0x000000ffff0b7224 */ /* 0x000fe200078e000d */
[----:B------:R-:W-:Y:S01]  /*87c10*/  PRMT R31, R12, 0x7772, RZ ;  /* 0x000077720c1f7816 */ /* 0x000fe200000000ff */
[----:B------:R-:W-:Y:S01]  /*87c20*/  STL.64 [R1+0x8], R4 ;  /* 0x0000080401007387 */ /* 0x000fe20000100a00 */
[----:B--2---:R-:W-:-:S02]  /*87c30*/  IADD3 R210, P4, PT, R20, R82, RZ ;  /* 0x0000005214d27210 */ /* 0x004fc40007f9e0ff */
[----:B------:R-:W-:Y:S01]  /*87c40*/  ISETP.NE.U32.AND P2, PT, R20, RZ, PT ;  /* 0x000000ff1400720c */ /* 0x000fe20003f45070 */
[----:B------:R0:W-:Y:S01]  /*87c50*/  STL.128 [R1+0x10], R8 ;  /* 0x0000100801007387 */ /* 0x0001e20000100c00 */
[C---:B------:R-:W-:Y:S01]  /*87c60*/  PRMT R82, R12.reuse, 0x7773, RZ ;  /* 0x000077730c527816 */ /* 0x040fe200000000ff */
[----:B------:R-:W-:Y:S01]  /*87c70*/  IMAD.X R211, R21, 0x1, R83, P4 ;  /* 0x0000000115d37824 */ /* 0x000fe200020e0653 */
[----:B------:R-:W-:Y:S01]  /*87c80*/  PRMT R83, R12, 0x7771, RZ ;  /* 0x000077710c537816 */ /* 0x000fe200000000ff */
[----:B------:R-:W-:Y:S01]  /*87c90*/  STL.64 [R1], R20 ;  /* 0x0000001401007387 */ /* 0x000fe20000100a00 */
[----:B------:R-:W-:Y:S02]  /*87ca0*/  PRMT R12, R14, 0x7770, RZ ;  /* 0x000077700e0c7816 */ /* 0x000fe400000000ff */
[C---:B------:R-:W-:Y:S01]  /*87cb0*/  PRMT R111, R4.reuse, 0x7770, RZ ;  /* 0x00007770046f7816 */ /* 0x040fe200000000ff */
[----:B---3--:R-:W-:Y:S01]  /*87cc0*/  STL.64 [R1+0x30], R26 ;  /* 0x0000301a01007387 */ /* 0x008fe20000100a00 */
[----:B------:R-:W-:-:S02]  /*87cd0*/  PRMT R110, R4, 0x7771, RZ ;  /* 0x00007771046e7816 */ /* 0x000fc400000000ff */
[----:B------:R-:W-:Y:S01]  /*87ce0*/  PRMT R109, R4, 0x7773, RZ ;  /* 0x00007773046d7816 */ /* 0x000fe200000000ff */
[----:B------:R-:W-:Y:S01]  /*87cf0*/  STL.64 [R1+0x2c0], R84 ;  /* 0x0002c05401007387 */ /* 0x000fe20000100a00 */
[C---:B------:R-:W-:Y:S02]  /*87d00*/  PRMT R101, R7.reuse, 0x7770, RZ ;  /* 0x0000777007657816 */ /* 0x040fe400000000ff */
[C---:B------:R-:W-:Y:S01]  /*87d10*/  PRMT R100, R7.reuse, 0x7771, RZ ;  /* 0x0000777107647816 */ /* 0x040fe200000000ff */
[----:B0-----:R-:W-:Y:S01]  /*87d20*/  IMAD.MOV.U32 R8, RZ, RZ, R14 ;  /* 0x000000ffff087224 */ /* 0x001fe200078e000e */
[----:B------:R-:W-:Y:S01]  /*87d30*/  PRMT R98, R7, 0x7772, RZ ;  /* 0x0000777207627816 */ /* 0x000fe200000000ff */
[----:B------:R-:W-:Y:S01]  /*87d40*/  IMAD.MOV.U32 R9, RZ, RZ, R15 ;  /* 0x000000ffff097224 */ /* 0x000fe200078e000f */
[----:B------:R-:W-:Y:S01]  /*87d50*/  PRMT R121, R108, 0x7610, R121 ;  /* 0x000076106c797816 */ /* 0x000fe20000000079 */
[----:B------:R-:W-:Y:S01]  /*87d60*/  IMAD.MOV.U32 R10, RZ, RZ, R24 ;  /* 0x000000ffff0a7224 */ /* 0x000fe200078e0018 */
[----:B------:R-:W-:Y:S01]  /*87d70*/  PRMT R107, R5, 0x7770, RZ ;  /* 0x00007770056b7816 */ /* 0x000fe200000000ff */
[----:B------:R-:W-:Y:S01]  /*87d80*/  IMAD.MOV.U32 R11, RZ, RZ, R25 ;  /* 0x000000ffff0b7224 */ /* 0x000fe200078e0019 */
[C---:B------:R-:W-:Y:S01]  /*87d90*/  PRMT R30, R6.reuse, 0x7770, RZ ;  /* 0x00007770061e7816 */ /* 0x040fe200000000ff */
[----:B----4-:R-:W-:Y:S01]  /*87da0*/  STL [R1+0x3c], R249 ;  /* 0x00003cf901007387 */ /* 0x010fe20000100800 */
[----:B------:R-:W-:-:S02]  /*87db0*/  PRMT R28, R6, 0x7771, RZ ;  /* 0x00007771061c7816 */ /* 0x000fc400000000ff */
[C---:B------:R-:W-:Y:S01]  /*87dc0*/  PRMT R102, R6.reuse, 0x7772, RZ ;  /* 0x0000777206667816 */ /* 0x040fe200000000ff */
[----:B------:R0:W-:Y:S01]  /*87dd0*/  STL.128 [R1+0x20], R8 ;  /* 0x0000200801007387 */ /* 0x0001e20000100c00 */
[----:B------:R-:W-:Y:S02]  /*87de0*/  PRMT R103, R6, 0x7773, RZ ;  /* 0x0000777306677816 */ /* 0x000fe400000000ff */
[----:B------:R-:W-:Y:S01]  /*87df0*/  PRMT R4, R106, 0x7710, RZ ;  /* 0x000077106a047816 */ /* 0x000fe200000000ff */
[----:B------:R-:W-:Y:S01]  /*87e00*/  STL.64 [R1+0x40], R190 ;  /* 0x000040be01007387 */ /* 0x000fe20000100a00 */
[----:B------:R-:W-:Y:S02]  /*87e10*/  ISETP.NE.AND.EX P2, PT, R21, RZ, PT, P2 ;  /* 0x000000ff1500720c */ /* 0x000fe40003f45320 */
[----:B------:R-:W-:Y:S01]  /*87e20*/  PRMT R7, R27, 0x7770, RZ ;  /* 0x000077701b077816 */ /* 0x000fe200000000ff */
[----:B------:R1:W-:Y:S01]  /*87e30*/  STL.U16 [R1+0x38], R4 ;  /* 0x0000380401007387 */ /* 0x0003e20000100400 */
[----:B------:R-:W-:-:S02]  /*87e40*/  PRMT R108, R99, 0x7610, R108 ;  /* 0x00007610636c7816 */ /* 0x000fc4000000006c */
[C---:B------:R-:W-:Y:S01]  /*87e50*/  PRMT R104, R5.reuse, 0x7771, RZ ;  /* 0x0000777105687816 */ /* 0x040fe200000000ff */
[----:B------:R-:W-:Y:S01]  /*87e60*/  STL.S16 [R1+0x624], R121 ;  /* 0x0006247901007387 */ /* 0x000fe20000100600 */
[C---:B------:R-:W-:Y:S02]  /*87e70*/  PRMT R86, R5.reuse, 0x7772, RZ ;  /* 0x0000777205567816 */ /* 0x040fe400000000ff */
[----:B------:R-:W-:Y:S01]  /*87e80*/  PRMT R87, R5, 0x7773, RZ ;  /* 0x0000777305577816 */ /* 0x000fe200000000ff */
[----:B------:R-:W-:Y:S01]  /*87e90*/  STL.S16 [R1+0x63c], R108 ;  /* 0x00063c6c01007387 */ /* 0x000fe20000100600 */
[C---:B0-----:R-:W-:Y:S02]  /*87ea0*/  PRMT R10, R26.reuse, 0x7770, RZ ;  /* 0x000077701a0a7816 */ /* 0x041fe400000000ff */
[----:B------:R-:W-:Y:S02]  /*87eb0*/  PRMT R8, R26, 0x7772, RZ ;  /* 0x000077721a087816 */ /* 0x000fe400000000ff */
[----:B------:R-:W-:-:S02]  /*87ec0*/  PRMT R29, R13, 0x7770, RZ ;  /* 0x000077700d1d7816 */ /* 0x000fc400000000ff */
[C---:B------:R-:W-:Y:S02]  /*87ed0*/  PRMT R21, R13.reuse, 0x7771, RZ ;  /* 0x000077710d157816 */ /* 0x040fe400000000ff */
[----:B------:R-:W-:Y:S02]  /*87ee0*/  PRMT R20, R13, 0x7772, RZ ;  /* 0x000077720d147816 */ /* 0x000fe400000000ff */
[C---:B------:R-:W-:Y:S02]  /*87ef0*/  PRMT R11, R14.reuse, 0x7771, RZ ;  /* 0x000077710e0b7816 */ /* 0x040fe400000000ff */
[C---:B------:R-:W-:Y:S02]  /*87f00*/  PRMT R96, R14.reuse, 0x7772, RZ ;  /* 0x000077720e607816 */ /* 0x040fe400000000ff */
[----:B------:R-:W-:Y:S02]  /*87f10*/  PRMT R97, R14, 0x7773, RZ ;  /* 0x000077730e617816 */ /* 0x000fe400000000ff */
[C---:B------:R-:W-:Y:S01]  /*87f20*/  PRMT R95, R15.reuse, 0x7770, RZ ;  /* 0x000077700f5f7816 */ /* 0x040fe200000000ff */
[----:B------:R-:W-:Y:S01]  /*87f30*/  STL.S16 [R1+0x544], R96 ;  /* 0x0005446001007387 */ /* 0x000fe20000100600 */
[----:B------:R-:W-:-:S02]  /*87f40*/  PRMT R94, R15, 0x7771, RZ ;  /* 0x000077710f5e7816 */ /* 0x000fc400000000ff */
[C---:B------:R-:W-:Y:S02]  /*87f50*/  PRMT R92, R15.reuse, 0x7772, RZ ;  /* 0x000077720f5c7816 */ /* 0x040fe400000000ff */
[----:B------:R-:W-:Y:S02]  /*87f60*/  PRMT R93, R15, 0x7773, RZ ;  /* 0x000077730f5d7816 */ /* 0x000fe400000000ff */
[C---:B------:R-:W-:Y:S02]  /*87f70*/  PRMT R91, R24.reuse, 0x7770, RZ ;  /* 0x00007770185b7816 */ /* 0x040fe400000000ff */
[C---:B------:R-:W-:Y:S02]  /*87f80*/  PRMT R90, R24.reuse, 0x7771, RZ ;  /* 0x00007771185a7816 */ /* 0x040fe400000000ff */
[C---:B------:R-:W-:Y:S02]  /*87f90*/  PRMT R88, R24.reuse, 0x7772, RZ ;  /* 0x0000777218587816 */ /* 0x040fe400000000ff */
[----:B------:R-:W-:-:S02]  /*87fa0*/  PRMT R89, R24, 0x7773, RZ ;  /* 0x0000777318597816 */ /* 0x000fc400000000ff */
[----:B------:R-:W-:Y:S02]  /*87fb0*/  PRMT R6, R27, 0x7771, RZ ;  /* 0x000077711b067816 */ /* 0x000fe400000000ff */
[----:B------:R-:W-:Y:S02]  /*87fc0*/  PRMT R99, R12, 0x7610, R99 ;  /* 0x000076100c637816 */ /* 0x000fe40000000063 */
[----:B------:R-:W-:Y:S02]  /*87fd0*/  PRMT R13, R13, 0x7773, RZ ;  /* 0x000077730d0d7816 */ /* 0x000fe400000000ff */
[C---:B------:R-:W-:Y:S01]  /*87fe0*/  PRMT R24, R25.reuse, 0x7770, RZ ;  /* 0x0000777019187816 */ /* 0x040fe200000000ff */
[----:B------:R-:W-:Y:S01]  /*87ff0*/  STL.S16 [R1+0x50c], R99 ;  /* 0x00050c6301007387 */ /* 0x000fe20000100600 */
[C---:B------:R-:W-:Y:S02]  /*88000*/  PRMT R15, R25.reuse, 0x7771, RZ ;  /* 0x00007771190f7816 */ /* 0x040fe400000000ff */
[----:B------:R-:W-:-:S02]  /*88010*/  PRMT R14, R25, 0x7772, RZ ;  /* 0x00007772190e7816 */ /* 0x000fc400000000ff */
[----:B------:R-:W-:Y:S01]  /*88020*/  PRMT R9, R26, 0x7771, RZ ;  /* 0x000077711a097816 */ /* 0x000fe200000000ff */
[----:B------:R-:W-:Y:S01]  /*88030*/  STL.S16 [R1+0x4b8], R15 ;  /* 0x0004b80f01007387 */ /* 0x000fe20000100600 */
[----:B------:R-:W-:Y:S02]  /*88040*/  PRMT R5, R27, 0x7772, RZ ;  /* 0x000077721b057816 */ /* 0x000fe400000000ff */
[----:B------:R-:W-:Y:S01]  /*88050*/  PRMT R12, R10, 0x7610, R12 ;  /* 0x000076100a0c7816 */ /* 0x000fe2000000000c */
[----:B------:R-:W-:Y:S01]  /*88060*/  STL.S16 [R1+0x55c], R14 ;  /* 0x00055c0e01007387 */ /* 0x000fe20000100600 */
[----:B------:R-:W-:Y:S02]  /*88070*/  PRMT R25, R25, 0x7773, RZ ;  /* 0x0000777319197816 */ /* 0x000fe400000000ff */
[----:B------:R-:W-:Y:S01]  /*88080*/  PRMT R26, R26, 0x7773, RZ ;  /* 0x000077731a1a7816 */ /* 0x000fe200000000ff */
[----:B------:R-:W-:Y:S01]  /*88090*/  STL.S16 [R1+0x4fc], R12 ;  /* 0x0004fc0c01007387 */ /* 0x000fe20000100600 */
[----:B------:R-:W-:-:S02]  /*880a0*/  PRMT R27, R27, 0x7773, RZ ;  /* 0x000077731b1b7816 */ /* 0x000fc400000000ff */
[----:B------:R-:W-:Y:S02]  /*880b0*/  PRMT R120, R109, 0x7610, R120 ;  /* 0x000076106d787816 */ /* 0x000fe40000000078 */
        /* <DEDUP_REMOVED lines=19> */
[C---:B------:R-:W-:Y:S01]  /*881f0*/  PRMT R252, R106.reuse, 0x7770, RZ ;  /* 0x000077706afc7816 */ /* 0x040fe200000000ff */
[----:B------:R-:W-:Y:S01]  /*88200*/  STL.S16 [R1+0x62c], R111 ;  /* 0x00062c6f01007387 */ /* 0x000fe20000100600 */
[----:B-1----:R-:W-:Y:S02]  /*88210*/  PRMT R4, R106, 0x7771, RZ ;  /* 0x000077716a047816 */ /* 0x002fe400000000ff */
        /* <DEDUP_REMOVED lines=72> */
.L_x_1558:
[----:B0-----:R-:W-:-:S06]  /*886a0*/  IMAD.IADD R0, R1, 0x1, R4 ;  /* 0x0000000101007824 */ /* 0x001fcc00078e0204 */
[----:B------:R-:W2:Y:S01]  /*886b0*/  LDL.U8 R0, [R0+0x120] ;  /* 0x0001200000007983 */ /* 0x000ea20000100000 */
[----:B------:R-:W-:Y:S02]  /*886c0*/  IMAD.MOV.U32 R5, RZ, RZ, R4 ;  /* 0x000000ffff057224 */ /* 0x000fe400078e0004 */
[----:B------:R-:W-:Y:S01]  /*886d0*/  VIADD R4, R4, 0x1 ;  /* 0x0000000104047836 */ /* 0x000fe20000000000 */
[----:B--2---:R-:W-:-:S13]  /*886e0*/  ISETP.NE.AND P2, PT, R0, RZ, PT ;  /* 0x000000ff0000720c */ /* 0x004fda0003f45270 */
[----:B------:R-:W-:Y:S05]  /*886f0*/  @P2 BRA `(.L_x_1558) ;  /* 0xfffffffc00e82947 */ /* 0x000fea000383ffff */
[----:B------:R-:W-:Y:S05]  /*88700*/  BSYNC.RECONVERGENT B0 ;  /* 0x0000000000007941 */ /* 0x000fea0003800200 */
.L_x_1557:
[----:B------:R-:W-:Y:S01]  /*88710*/  LOP3.LUT P2, RZ, R22, 0xff, RZ, 0xc0, !PT ;  /* 0x000000ff16ff7812 */ /* 0x000fe2000784c0ff */
[----:B------:R-:W-:Y:S01]  /*88720*/  BSSY.RECONVERGENT B0, `(.L_x_1559) ;  /* 0x0000010000007945 */ /* 0x000fe20003800200 */
[----:B------:R-:W-:-:S11]  /*88730*/  IMAD.MOV.U32 R0, RZ, RZ, R5 ;  /* 0x000000ffff007224 */ /* 0x000fd600078e0005 */
[----:B------:R-:W-:Y:S05]  /*88740*/  @!P2 BRA `(.L_x_1560) ;  /* 0x000000000034a947 */ /* 0x000fea0003800000 */
[----:B------:R-:W-:Y:S01]  /*88750*/  BSSY.RECONVERGENT B1, `(.L_x_1561) ;  /* 0x000000b000017945 */ /* 0x000fe20003800200 */
[----:B------:R-:W-:-:S07]  /*88760*/  IMAD.MOV.U32 R0, RZ, RZ, RZ ;  /* 0x000000ffff007224 */ /* 0x000fce00078e00ff */
.L_x_1562:
        /* <DEDUP_REMOVED lines=10> */
.L_x_1561:
[----:B------:R-:W-:-:S07]  /*88810*/  IMAD.MOV.U32 R0, RZ, RZ, R6 ;  /* 0x000000ffff007224 */ /* 0x000fce00078e0006 */
.L_x_1560:
[----:B------:R-:W-:Y:S05]  /*88820*/  BSYNC.RECONVERGENT B0 ;  /* 0x0000000000007941 */ /* 0x000fea0003800200 */
.L_x_1559:
[----:B------:R-:W-:Y:S01]  /*88830*/  IMAD.IADD R4, R1, 0x1, R0 ;  /* 0x0000000101047824 */ /* 0x000fe200078e0200 */
[----:B------:R-:W-:Y:S01]  /*88840*/  BSSY.RECONVERGENT B0, `(.L_x_1563) ;  /* 0x0000009000007945 */ /* 0x000fe20003800200 */
[----:B------:R-:W-:-:S03]  /*88850*/  IMAD.MOV.U32 R0, RZ, RZ, RZ ;  /* 0x000000ffff007224 */ /* 0x000fc600078e00ff */
[----:B------:R0:W-:Y:S04]  /*88860*/  STL.U8 [R4+0x121], RZ ;  /* 0x000121ff04007387 */ /* 0x0001e80000100000 */
.L_x_1564:
[----:B------:R-:W-:-:S05]  /*88870*/  IMAD.IADD R5, R1, 0x1, R0 ;  /* 0x0000000101057824 */ /* 0x000fca00078e0200 */
[----:B0-----:R-:W2:Y:S02]  /*88880*/  LDL.U8 R4, [R5+0x120] ;  /* 0x0001200005047983 */ /* 0x001ea40000100000 */
[----:B--2---:R-:W-:Y:S01]  /*88890*/  ISETP.NE.AND P2, PT, R4, RZ, PT ;  /* 0x000000ff0400720c */ /* 0x004fe20003f45270 */
[----:B------:R-:W-:Y:S02]  /*888a0*/  IMAD.MOV.U32 R4, RZ, RZ, R0 ;  /* 0x000000ffff047224 */ /* 0x000fe400078e0000 */
[----:B------:R-:W-:-:S10]  /*888b0*/  VIADD R0, R0, 0x1 ;  /* 0x0000000100007836 */ /* 0x000fd40000000000 */
[----:B------:R-:W-:Y:S05]  /*888c0*/  @P2 BRA `(.L_x_1564) ;  /* 0xfffffffc00e82947 */ /* 0x000fea000383ffff */
[----:B------:R-:W-:Y:S05]  /*888d0*/  BSYNC.RECONVERGENT B0 ;  /* 0x0000000000007941 */ /* 0x000fea0003800200 */
.L_x_1563:
[----:B------:R-:W2:Y:S01]  /*888e0*/  LDL.LU R6, [R1+0x4ec] ;  /* 0x0004ec0001067983 */ /* 0x000ea20000300800 */
[----:B------:R-:W-:Y:S01]  /*888f0*/  IMAD.MOV.U32 R0, RZ, RZ, R4 ;  /* 0x000000ffff007224 */ /* 0x000fe200078e0004 */
[----:B--2---:R-:W-:-:S13]  /*88900*/  LOP3.LUT P2, RZ, R6, 0xff, RZ, 0xc0, !PT ;  /* 0x000000ff06ff7812 */ /* 0x004fda000784c0ff */
[----:B------:R-:W-:Y:S05]  /*88910*/  @!P2 BRA `(.L_x_1565) ;  /* 0x000000000034a947 */ /* 0x000fea0003800000 */
[----:B------:R-:W-:Y:S01]  /*88920*/  BSSY.RECONVERGENT B0, `(.L_x_1566) ;  /* 0x000000b000007945 */ /* 0x000fe20003800200 */
[----:B------:R-:W-:-:S07]  /*88930*/  IMAD.MOV.U32 R0, RZ, RZ, RZ ;  /* 0x000000ffff007224 */ /* 0x000fce00078e00ff */
.L_x_1567:
        /* <DEDUP_REMOVED lines=10> */
.L_x_1566:
[----:B------:R-:W-:-:S07]  /*889e0*/  IMAD.MOV.U32 R0, RZ, RZ, R6 ;  /* 0x000000ffff007224 */ /* 0x000fce00078e0006 */
.L_x_1565:
[----:B------:R-:W-:-:S05]  /*889f0*/  IMAD.IADD R0, R1, 0x1, R0 ;  /* 0x0000000101007824 */ /* 0x000fca00078e0200 */
[----:B------:R0:W-:Y:S04]  /*88a00*/  STL.U8 [R0+0x121], RZ ;  /* 0x000121ff00007387 */ /* 0x0001e80000100000 */
[----:B------:R-:W2:Y:S04]  /*88a10*/  LDL.128 R12, [R1+0x120] ;  /* 0x00012000010c7983 */ /* 0x000ea80000100c00 */
[----:B------:R-:W3:Y:S04]  /*88a20*/  LDL.128 R4, [R1+0x130] ;  /* 0x0001300001047983 */ /* 0x000ee80000100c00 */
[----:B------:R-:W4:Y:S04]  /*88a30*/  LDL.U16 R107, [R1+0x150] ;  /* 0x00015000016b7983 */ /* 0x000f280000100400 */
[----:B------:R-:W4:Y:S04]  /*88a40*/  LDL.128 R8, [R1+0x140] ;  /* 0x0001400001087983 */ /* 0x000f280000100c00 */
[----:B------:R1:W5:Y:S04]  /*88a50*/  LDL R249, [R1+0x154] ;  /* 0x0001540001f97983 */ /* 0x0003680000100800 */
        /* <DEDUP_REMOVED lines=8> */
[----:B------:R-:W-:Y:S02]  /*88ae0*/  PRMT R96, R15, 0x7770, RZ ;  /* 0x000077700f607816 */ /* 0x000fe400000000ff */
[C---:B----4-:R-:W-:Y:S02]  /*88af0*/  PRMT R252, R107.reuse, 0x7770, RZ ;  /* 0x000077706bfc7816 */ /* 0x050fe400000000ff */
[----:B------:R-:W-:Y:S02]  /*88b00*/  PRMT R4, R107, 0x7771, RZ ;  /* 0x000077716b047816 */ /* 0x000fe400000000ff */
[----:B------:R-:W-:Y:S02]  /*88b10*/  PRMT R95, R15, 0x7771, RZ ;  /* 0x000077710f5f7816 */ /* 0x000fe400000000ff */
[----:B------:R-:W-:Y:S02]  /*88b20*/  PRMT R107, R103, 0x7610, R107 ;  /* 0x00007610676b7816 */ /* 0x000fe4000000006b */
[----:B------:R-:W-:-:S02]  /*88b30*/  PRMT R93, R15, 0x7772, RZ ;  /* 0x000077720f5d7816 */ /* 0x000fc400000000ff */
[----:B------:R-:W-:Y:S02]  /*88b40*/  PRMT R103, R99, 0x7610, R103 ;  /* 0x0000761063677816 */ /* 0x000fe40000000067 */
[----:B------:R-:W-:Y:S02]  /*88b50*/  PRMT R99, R97, 0x7610, R99 ;  /* 0x0000761061637816 */ /* 0x000fe40000000063 */
[----:B------:R-:W-:Y:S02]  /*88b60*/  PRMT R97, R96, 0x7610, R97 ;  /* 0x0000761060617816 */ /* 0x000fe40000000061 */
        /* <DEDUP_REMOVED lines=20> */
[----:B------:R-:W-:-:S02]  /*88cb0*/  PRMT R24, R8, 0x7770, RZ ;  /* 0x0000777008187816 */ /* 0x000fc400000000ff */
[----:B------:R-:W-:Y:S02]  /*88cc0*/  PRMT R31, R29, 0x7610, R31 ;  /* 0x000076101d1f7816 */ /* 0x000fe4000000001f */
[----:B------:R-:W-:Y:S02]  /*88cd0*/  PRMT R104, R12, 0x7773, RZ ;  /* 0x000077730c687816 */ /* 0x000fe400000000ff */
[----:B------:R-:W-:Y:S02]  /*88ce0*/  PRMT R23, R8, 0x7771, RZ ;  /* 0x0000777108177816 */ /* 0x000fe400000000ff */
[----:B------:R-:W-:Y:S02]  /*88cf0*/  PRMT R29, R28, 0x7610, R29 ;  /* 0x000076101c1d7816 */ /* 0x000fe4000000001d */
[----:B------:R-:W-:Y:S02]  /*88d00*/  PRMT R105, R12, 0x7771, RZ ;  /* 0x000077710c697816 */ /* 0x000fe400000000ff */
[----:B------:R-:W-:-:S02]  /*88d10*/  PRMT R101, R13, 0x7771, RZ ;  /* 0x000077710d657816 */ /* 0x000fc400000000ff */
[----:B------:R-:W-:Y:S02]  /*88d20*/  PRMT R21, R8, 0x7772, RZ ;  /* 0x0000777208157816 */ /* 0x000fe400000000ff */
[----:B------:R-:W-:Y:S02]  /*88d30*/  PRMT R28, R27, 0x7610, R28 ;  /* 0x000076101b1c7816 */ /* 0x000fe4000000001c */
[----:B------:R-:W-:Y:S02]  /*88d40*/  PRMT R12, R14, 0x7770, RZ ;  /* 0x000077700e0c7816 */ /* 0x000fe400000000ff */
[----:B------:R-:W-:Y:S02]  /*88d50*/  PRMT R22, R8, 0x7773, RZ ;  /* 0x0000777308167816 */ /* 0x000fe400000000ff */
[----:B------:R-:W-:Y:S02]  /*88d60*/  PRMT R20, R9, 0x7770, RZ ;  /* 0x0000777009147816 */ /* 0x000fe400000000ff */
[----:B------:R-:W-:-:S02]  /*88d70*/  PRMT R27, R25, 0x7610, R27 ;  /* 0x00007610191b7816 */ /* 0x000fc4000000001b */
[C---:B0-----:R-:W-:Y:S02]  /*88d80*/  PRMT R0, R14.reuse, 0x7771, RZ ;  /* 0x000077710e007816 */ /* 0x041fe400000000ff */
[----:B------:R-:W-:Y:S02]  /*88d90*/  PRMT R98, R14, 0x7773, RZ ;  /* 0x000077730e627816 */ /* 0x000fe400000000ff */
[----:B------:R-:W-:Y:S02]  /*88da0*/  PRMT R26, R7, 0x7773, RZ ;  /* 0x00007773071a7816 */ /* 0x000fe400000000ff */
[----:B------:R-:W-:Y:S02]  /*88db0*/  PRMT R16, R9, 0x7771, RZ ;  /* 0x0000777109107816 */ /* 0x000fe400000000ff */
[----:B------:R-:W-:Y:S02]  /*88dc0*/  PRMT R8, R10, 0x7772, RZ ;  /* 0x000077720a087816 */ /* 0x000fe400000000ff */
[----:B------:R-:W-:-:S02]  /*88dd0*/  PRMT R109, R106, 0x7610, R109 ;  /* 0x000076106a6d7816 */ /* 0x000fc4000000006d */
[----:B------:R-:W-:Y:S02]  /*88de0*/  PRMT R25, R24, 0x7610, R25 ;  /* 0x0000761018197816 */ /* 0x000fe40000000019 */
        /* <DEDUP_REMOVED lines=16> */
[----:B------:R-:W-:-:S02]  /*88ef0*/  PRMT R101, R12, 0x7610, R101 ;  /* 0x000076100c657816 */ /* 0x000fc40000000065 */
[----:B------:R-:W-:Y:S02]  /*88f00*/  PRMT R21, R20, 0x7610, R21 ;  /* 0x0000761014157816 */ /* 0x000fe40000000015 */
[----:B------:R-:W-:Y:S02]  /*88f10*/  PRMT R10, R10, 0x7773, RZ ;  /* 0x000077730a0a7816 */ /* 0x000fe400000000ff */
        /* <DEDUP_REMOVED lines=65> */
.L_x_1556:
[----:B------:R-:W2:Y:S04]  /*89330*/  LDL R122, [R1+0x63c] ;  /* 0x00063c00017a7983 */ /* 0x000ea80000100800 */
[----:B------:R-:W3:Y:S04]  /*89340*/  LDL R121, [R1+0x628] ;  /* 0x0006280001797983 */ /* 0x000ee80000100800 */
[----:B-1----:R-:W4:Y:S04]  /*89350*/  LDL R95, [R1+0x4e0] ;  /* 0x0004e000015f7983 */ /* 0x002f280000100800 */
        /* <DEDUP_REMOVED lines=46> */
[----:B--2---:R-:W-:-:S02]  /*89640*/  LOP3.LUT R5, R122, 0xffff, RZ, 0xc0, !PT ;  /* 0x0000ffff7a057812 */ /* 0x004fc400078ec0ff */
[----:B---3--:R-:W-:-:S04]  /*89650*/  LOP3.LUT R0, R121, 0xffff, RZ, 0xc0, !PT ;  /* 0x0000ffff79007812 */ /* 0x008fc800078ec0ff */
[----:B------:R-:W-:Y:S02]  /*89660*/  PRMT R5, R0, 0x3340, R5 ;  /* 0x0000334000057816 */ /* 0x000fe40000000005 */
[----:B----4-:R-:W-:Y:S02]  /*89670*/  LOP3.LUT R10, R95, 0xffff, RZ, 0xc0, !PT ;  /* 0x0000ffff5f0a7812 */ /* 0x010fe400078ec0ff */
[----:B------:R-:W-:-:S04]  /*89680*/  LOP3.LUT R0, R123, 0xffff, RZ, 0xc0, !PT ;  /* 0x0000ffff7b007812 */ /* 0x000fc800078ec0ff */
        /* <DEDUP_REMOVED lines=19> */
[----:B------:R-:W-:Y:S02]  /*897c0*/  PRMT R5, R10, 0x5410, R5 ;  /* 0x000054100a057816 */ /* 0x000fe40000000005 */
[----:B------:R-:W-:Y:S02]  /*897d0*/  PRMT R4, R9, 0x5410, R4 ;  /* 0x0000541009047816 */ /* 0x000fe40000000004 */
[----:B------:R-:W-:Y:S02]  /*897e0*/  PRMT R7, R8, 0x5410, R7 ;  /* 0x0000541008077816 */ /* 0x000fe40000000007 */
        /* <DEDUP_REMOVED lines=45> */
[----:B------:R-:W-:-:S03]  /*89ac0*/  LOP3.LUT R0, R69, 0xffff, RZ, 0xc0, !PT ;  /* 0x0000ffff45007812 */ /* 0x000fc600078ec0ff */
[----:B------:R0:W-:Y:S01]  /*89ad0*/  STL.64 [R1+0x2b0], R4 ;  /* 0x0002b00401007387 */ /* 0x0001e20000100a00 */
[----:B------:R-:W-:Y:S02]  /*89ae0*/  LOP3.LUT R7, R38, 0xffff, RZ, 0xc0, !PT ;  /* 0x0000ffff26077812 */ /* 0x000fe400078ec0ff */
[----:B0-----:R-:W-:Y:S02]  /*89af0*/  LOP3.LUT R5, R70, 0xffff, RZ, 0xc0, !PT ;  /* 0x0000ffff46057812 */ /* 0x001fe400078ec0ff */
[----:B------:R-:W-:Y:S02]  /*89b00*/  LOP3.LUT R4, R66, 0xffff, RZ, 0xc0, !PT ;  /* 0x0000ffff42047812 */ /* 0x000fe400078ec0ff */
[----:B------:R-:W-:Y:S02]  /*89b10*/  PRMT R5, R0, 0x3340, R5 ;  /* 0x0000334000057816 */ /* 0x000fe40000000005 */
[----:B------:R-:W-:-:S04]  /*89b20*/  LOP3.LUT R0, R67, 0xffff, RZ, 0xc0, !PT ;  /* 0x0000ffff43007812 */ /* 0x000fc800078ec0ff */
        /* <DEDUP_REMOVED lines=26> */
[----:B------:R-:W-:Y:S01]  /*89cd0*/  LOP3.LUT R9, R111, 0xffff, RZ, 0xc0, !PT ;  /* 0x0000ffff6f097812 */ /* 0x000fe200078ec0ff */
[----:B------:R0:W-:Y:S03]  /*89ce0*/  STL.128 [R1+0x240], R4 ;  /* 0x0002400401007387 */ /* 0x0001e60000100c00 */
[----:B------:R-:W-:-:S02]  /*89cf0*/  PRMT R8, R9, 0x3340, R8 ;  /* 0x0000334009087816 */ /* 0x000fc40000000008 */
[----:B------:R-:W-:Y:S02]  /*89d00*/  LOP3.LUT R9, R46, 0xffff, RZ, 0xc0, !PT ;  /* 0x0000ffff2e097812 */ /* 0x000fe400078ec0ff */
[----:B------:R-:W-:Y:S02]  /*89d10*/  PRMT R20, R8, 0x5410, R20 ;  /* 0x0000541008147816 */ /* 0x000fe40000000014 */
[----:B------:R-:W-:Y:S02]  /*89d20*/  LOP3.LUT R8, R43, 0xffff, RZ, 0xc0, !PT ;  /* 0x0000ffff2b087812 */ /* 0x000fe400078ec0ff */
[----:B0-----:R-:W-:-:S04]  /*89d30*/  LOP3.LUT R4, R45, 0xffff, RZ, 0xc0, !PT ;  /* 0x0000ffff2d047812 */ /* 0x001fc800078ec0ff */
        /* <DEDUP_REMOVED lines=62> */
[----:B------:R-:W-:Y:S01]  /*8a120*/  PRMT R14, R4, 0x5410, R14 ;  /* 0x00005410040e7816 */ /* 0x000fe2000000000e */
[----:B------:R0:W-:Y:S04]  /*8a130*/  STL.64 [R1+0x280], R210 ;  /* 0x000280d201007387 */ /* 0x0001e80000100a00 */
[----:B-----5:R0:W-:Y:S04]  /*8a140*/  STL [R1+0x2bc], R249 ;  /* 0x0002bcf901007387 */ /* 0x0201e80000100800 */
[----:B------:R0:W-:Y:S04]  /*8a150*/  STL.64 [R1+0x2c0], R190 ;  /* 0x0002c0be01007387 */ /* 0x0001e80000100a00 */
[----:B------:R0:W-:Y:S04]  /*8a160*/  STL.64 [R1+0x238], R82 ;  /* 0x0002385201007387 */ /* 0x0001e80000100a00 */
[----:B------:R0:W-:Y:S04]  /*8a170*/  STL [R1+0x274], R17 ;  /* 0x0002741101007387 */ /* 0x0001e80000100800 */
[----:B------:R0:W-:Y:S04]  /*8a180*/  STL.64 [R1+0x278], R2 ;  /* 0x0002780201007387 */ /* 0x0001e80000100a00 */
[----:B------:R0:W-:Y:S04]  /*8a190*/  STL.U16 [R1+0x270], R16 ;  /* 0x0002701001007387 */ /* 0x0001e80000100400 */
[----:B------:R0:W-:Y:S04]  /*8a1a0*/  STL.64 [R1+0x288], R20 ;  /* 0x0002881401007387 */ /* 0x0001e80000100a00 */
[----:B------:R0:W-:Y:S04]  /*8a1b0*/  STL.128 [R1+0x250], R8 ;  /* 0x0002500801007387 */ /* 0x0001e80000100c00 */
[----:B------:R0:W-:Y:S01]  /*8a1c0*/  STL.128 [R1+0x260], R12 ;  /* 0x0002600c01007387 */ /* 0x0001e20000100c00 */
[----:B------:R-:W-:-:S13]  /*8a1d0*/  ISETP.GT.U32.AND P2, PT, R81, 0x1f, PT ;  /* 0x0000001f5100780c */ /* 0x000fda0003f44070 */
[----:B------:R-:W-:Y:S05]  /*8a1e0*/  @P2 BRA `(.L_x_1568) ;  /* 0x00000158002c2947 */ /* 0x000fea0003800000 */
[----:B------:R-:W-:Y:S01]  /*8a1f0*/  LOP3.LUT R0, R117, 0xffff, RZ, 0xc0, !PT ;  /* 0x0000ffff75007812 */ /* 0x000fe200078ec0ff */
[----:B------:R-:W-:Y:S01]  /*8a200*/  STL.64 [R1+0x98], R20 ;  /* 0x0000981401007387 */ /* 0x000fe20000100a00 */
[----:B0-----:R-:W-:Y:S01]  /*8a210*/  LOP3.LUT R3, R27, 0xffff, RZ, 0xc0, !PT ;  /* 0x0000ffff1b037812 */ /* 0x001fe200078ec0ff */
[----:B------:R-:W-:Y:S01]  /*8a220*/  BSSY.RECONVERGENT B0, `(.L_x_1569) ;  /* 0x00000f4000007945 */ /* 0x000fe20003800200 */
[----:B------:R-:W-:Y:S01]  /*8a230*/  LOP3.LUT R2, R90, 0xffff, RZ, 0xc0, !PT ;  /* 0x0000ffff5a027812 */ /* 0x000fe200078ec0ff */
[----:B------:R-:W-:Y:S01]  /*8a240*/  STL.64 [R1+0x90], R210 ;  /* 0x000090d201007387 */ /* 0x000fe20000100a00 */
[----:B------:R-:W-:Y:S02]  /*8a250*/  PRMT R0, R3, 0x3340, R0 ;  /* 0x0000334003007816 */ /* 0x000fe40000000000 */
[----:B------:R-:W-:Y:S01]  /*8a260*/  LOP3.LUT R3, R31, 0xffff, RZ, 0xc0, !PT ;  /* 0x0000ffff1f037812 */ /* 0x000fe200078ec0ff */
[----:B------:R-:W-:Y:S01]  /*8a270*/  STL [R1+0xcc], R249 ;  /* 0x0000ccf901007387 */ /* 0x000fe20000100800 */
[----:B------:R-:W-:-:S02]  /*8a280*/  LOP3.LUT R4, R116, 0xffff, RZ, 0xc0, !PT ;  /* 0x0000ffff74047812 */ /* 0x000fc400078ec0ff */
[----:B------:R-:W-:Y:S01]  /*8a290*/  PRMT R3, R3, 0x3340, R2 ;  /* 0x0000334003037816 */ /* 0x000fe20000000002 */
[----:B------:R-:W-:Y:S01]  /*8a2a0*/  STL.64 [R1+0xd0], R190 ;  /* 0x0000d0be01007387 */ /* 0x000fe20000100a00 */
        /* <DEDUP_REMOVED lines=17> */
[----:B------:R-:W-:Y:S02]  /*8a3c0*/  LOP3.LUT R9, R101, 0xffff, RZ, 0xc0, !PT ;  /* 0x0000ffff65097812 */ /* 0x000fe400078ec0ff */
[----:B------:R-:W-:Y:S02]  /*8a3d0*/  PRMT R7, R0, 0x5410, R7 ;  /* 0x0000541000077816 */ /* 0x000fe40000000007 */
[----:B------:R-:W-:Y:S02]  /*8a3e0*/  PRMT R9, R9, 0x3340, R6 ;  /* 0x0000334009097816 */ /* 0x000fe40000000006 */
[----:B------:R-:W-:Y:S02]  /*8a3f0*/  LOP3.LUT R0, R108, 0xffff, RZ, 0xc0, !PT ;  /* 0x0000ffff6c007812 */ /* 0x000fe400078ec0ff */
[----:B------:R-:W-:Y:S02]  /*8a400*/  LOP3.LUT R3, R109, 0xffff, RZ, 0xc0, !PT ;  /* 0x0000ffff6d037812 */ /* 0x000fe400078ec0ff */
[----:B------:R-:W-:-:S02]  /*8a410*/  PRMT R6, R9, 0x5410, R2 ;  /* 0x0000541009067816 */ /* 0x000fc40000000002 */
[----:B------:R-:W-:Y:S02]  /*8a420*/  PRMT R3, R3, 0x3340, R0 ;  /* 0x0000334003037816 */ /* 0x000fe40000000000 */
[----:B------:R-:W-:Y:S01]  /*8a430*/  LOP3.LUT R0, R86, 0xffff, RZ, 0xc0, !PT ;  /* 0x0000ffff56007812 */ /* 0x000fe200078ec0ff */
[----:B------:R0:W-:Y:S01]  /*8a440*/  STL.128 [R1+0xb0], R4 ;  /* 0x0000b00401007387 */ /* 0x0001e20000100c00 */
[----:B------:R-:W-:Y:S02]  /*8a450*/  LOP3.LUT R9, R110, 0xffff, RZ, 0xc0, !PT ;  /* 0x0000ffff6e097812 */ /* 0x000fe400078ec0ff */
[----:B------:R-:W-:Y:S02]  /*8a460*/  LOP3.LUT R2, R105, 0xffff, RZ, 0xc0, !PT ;  /* 0x0000ffff69027812 */ /* 0x000fe400078ec0ff */
[----:B------:R-:W-:Y:S02]  /*8a470*/  PRMT R0, R9, 0x3340, R0 ;  /* 0x0000334009007816 */ /* 0x000fe40000000000 */
[----:B------:R-:W-:-:S02]  /*8a480*/  LOP3.LUT R9, R106, 0xffff, RZ, 0xc0, !PT ;  /* 0x0000ffff6a097812 */ /* 0x000fc400078ec0ff */
[----:B------:R-:W-:Y:S02]  /*8a490*/  LOP3.LUT R8, R87, 0xffff, RZ, 0xc0, !PT ;  /* 0x0000ffff57087812 */ /* 0x000fe400078ec0ff */
[----:B------:R-:W-:Y:S02]  /*8a4a0*/  PRMT R2, R9, 0x3340, R2 ;  /* 0x0000334009027816 */ /* 0x000fe40000000002 */
[----:B------:R-:W-:Y:S02]  /*8a4b0*/  PRMT R3, R0, 0x5410, R3 ;  /* 0x0000541000037816 */ /* 0x000fe40000000003 */
[----:B------:R-:W-:Y:S02]  /*8a4c0*/  LOP3.LUT R14, R123, 0xffff, RZ, 0xc0, !PT ;  /* 0x0000ffff7b0e7812 */ /* 0x000fe400078ec0ff */
[----:B0-----:R-:W-:Y:S02]  /*8a4d0*/  LOP3.LUT R5, R107, 0xffff, RZ, 0xc0, !PT ;  /* 0x0000ffff6b057812 */ /* 0x001fe400078ec0ff */
[----:B------:R-:W-:-:S02]  /*8a4e0*/  LOP3.LUT R0, R122, 0xffff, RZ, 0xc0, !PT ;  /* 0x0000ffff7a007812 */ /* 0x000fc400078ec0ff */
[----:B------:R-:W-:Y:S02]  /*8a4f0*/  PRMT R5, R5, 0x3340, R8 ;  /* 0x0000334005057816 */ /* 0x000fe40000000008 */
[----:B------:R-:W-:Y:S02]  /*8a500*/  LOP3.LUT R15, R120, 0xffff, RZ, 0xc0, !PT ;  /* 0x0000ffff780f7812 */ /* 0x000fe400078ec0ff */
[----:B------:R-:W-:Y:S02]  /*8a510*/  PRMT R2, R5, 0x5410, R2 ;  /* 0x0000541005027816 */ /* 0x000fe40000000002 */
[----:B------:R-:W-:Y:S02]  /*8a520*/  LOP3.LUT R5, R95, 0xffff, RZ, 0xc0, !PT ;  /* 0x0000ffff5f057812 */ /* 0x000fe400078ec0ff */
[----:B------:R-:W-:Y:S01]  /*8a530*/  LOP3.LUT R35, R118, 0xffff, RZ, 0xc0, !PT ;  /* 0x0000ffff76237812 */ /* 0x000fe200078ec0ff */
[----:B------:R0:W-:Y:S01]  /*8a540*/  STL.64 [R1+0xc0], R2 ;  /* 0x0000c00201007387 */ /* 0x0001e20000100a00 */
[----:B------:R-:W-:-:S02]  /*8a550*/  PRMT R4, R14, 0x3340, R5 ;  /* 0x000033400e047816 */ /* 0x000fc40000000005 */
[----:B------:R-:W-:Y:S02]  /*8a560*/  LOP3.LUT R6, R114, 0xffff, RZ, 0xc0, !PT ;  /* 0x0000ffff72067812 */ /* 0x000fe400078ec0ff */
[----:B------:R-:W-:Y:S02]  /*8a570*/  LOP3.LUT R9, R115, 0xffff, RZ, 0xc0, !PT ;  /* 0x0000ffff73097812 */ /* 0x000fe400078ec0ff */
[----:B------:R-:W-:Y:S02]  /*8a580*/  LOP3.LUT R8, R93, 0xffff, RZ, 0xc0, !PT ;  /* 0x0000ffff5d087812 */ /* 0x000fe400078ec0ff */
[----:B0-----:R-:W-:Y:S02]  /*8a590*/  LOP3.LUT R3, R121, 0xffff, RZ, 0xc0, !PT ;  /* 0x0000ffff79037812 */ /* 0x001fe400078ec0ff */
[----:B------:R-:W-:Y:S02]  /*8a5a0*/  LOP3.LUT R2, R119, 0xffff, RZ, 0xc0, !PT ;  /* 0x0000ffff77027812 */ /* 0x000fe400078ec0ff */
[----:B------:R-:W-:-:S04]  /*8a5b0*/  PRMT R5, R3, 0x3340, R0 ;  /* 0x0000334003057816 */ /* 0x000fc80000000000 */
[----:B------:R-:W-:Y:S02]  /*8a5c0*/  PRMT R5, R4, 0x5410, R5 ;  /* 0x0000541004057816 */ /* 0x000fe40000000005 */
[----:B------:R-:W-:-:S04]  /*8a5d0*/  LOP3.LUT R4, R96, 0xffff, RZ, 0xc0, !PT ;  /* 0x0000ffff60047812 */ /* 0x000fc800078ec0ff */
[----:B------:R-:W-:Y:S02]  /*8a5e0*/  PRMT R7, R15, 0x3340, R4 ;  /* 0x000033400f077816 */ /* 0x000fe40000000004 */
[----:B------:R-:W-:-:S04]  /*8a5f0*/  PRMT R4, R35, 0x3340, R2 ;  /* 0x0000334023047816 */ /* 0x000fc80000000002 */
        /* <DEDUP_REMOVED lines=11> */
[----:B------:R-:W-:Y:S02]  /*8a6b0*/  PRMT R8, R85, 0x7604, R252 ;  /* 0x0000760455087816 */ /* 0x000fe400000000fc */
[----:B------:R-:W-:-:S03]  /*8a6c0*/  PRMT R6, R9, 0x5410, R6 ;  /* 0x0000541009067816 */ /* 0x000fc60000000006 */
[----:B------:R0:W-:Y:S04]  /*8a6d0*/  STL.U16 [R1+0xc8], R8 ;  /* 0x0000c80801007387 */ /* 0x0001e80000100400 */
[----:B------:R0:W-:Y:S01]  /*8a6e0*/  STL.128 [R1+0xa0], R4 ;  /* 0x0000a00401007387 */ /* 0x0001e20000100c00 */
[----:B------:R-:W-:Y:S05]  /*8a6f0*/  @P3 BRA `(.L_x_1570) ;  /* 0x0000000800983947 */ /* 0x000fea0003800000 */
        /* <DEDUP_REMOVED lines=8> */
[----:B------:R-:W-:Y:S02]  /*8a780*/  LOP3.LUT R29, R29, 0xffff, RZ, 0xc0, !PT ;  /* 0x0000ffff1d1d7812 */ /* 0x000fe400078ec0ff */
[----:B------:R-:W-:Y:S02]  /*8a790*/  LOP3.LUT R19, R114, 0xffff, RZ, 0xc0, !PT ;  /* 0x0000ffff72137812 */ /* 0x000fe400078ec0ff */
        /* <DEDUP_REMOVED lines=20> */
[----:B------:R0:W-:Y:S01]  /*8a8e0*/  STS.128 [R18+0x350], R8 ;  /* 0x0003500812007388 */ /* 0x0001e20000000c00 */
        /* <DEDUP_REMOVED lines=8> */
[----:B0-----:R-:W-:Y:S01]  /*8a970*/  LOP3.LUT R9, R23, 0xffff, RZ, 0xc0, !PT ;  /* 0x0000ffff17097812 */ /* 0x001fe200078ec0ff */
[----:B------:R-:W-:Y:S01]  /*8a980*/  IMAD.MOV.U32 R23, RZ, RZ, R5 ;  /* 0x000000ffff177224 */ /* 0x000fe200078e0005 */
[----:B------:R-:W-:Y:S01]  /*8a990*/  LOP3.LUT R8, R22, 0xffff, RZ, 0xc0, !PT ;  /* 0x0000ffff16087812 */ /* 0x000fe200078ec0ff */
[----:B------:R-:W-:Y:S01]  /*8a9a0*/  IMAD.MOV.U32 R22, RZ, RZ, R4 ;  /* 0x000000ffff167224 */ /* 0x000fe200078e0004 */
[----:B------:R-:W-:Y:S02]  /*8a9b0*/  LOP3.LUT R5, R88, 0xffff, RZ, 0xc0, !PT ;  /* 0x0000ffff58057812 */ /* 0x000fe400078ec0ff */
[----:B------:R-:W-:Y:S02]  /*8a9c0*/  PRMT R6, R9, 0x3340, R8 ;  /* 0x0000334009067816 */ /* 0x000fe40000000008 */
[----:B------:R-:W-:-:S02]  /*8a9d0*/  LOP3.LUT R11, R102, 0xffff, RZ, 0xc0, !PT ;  /* 0x0000ffff660b7812 */ /* 0x000fc400078ec0ff */
[----:B------:R-:W-:Y:S02]  /*8a9e0*/  PRMT R20, R20, 0x5410, R6 ;  /* 0x0000541014147816 */ /* 0x000fe40000000006 */
[----:B------:R-:W-:Y:S02]  /*8a9f0*/  LOP3.LUT R6, R87, 0xffff, RZ, 0xc0, !PT ;  /* 0x0000ffff57067812 */ /* 0x000fe400078ec0ff */
[----:B------:R-:W-:Y:S01]  /*8aa00*/  PRMT R5, R39, 0x3340, R5 ;  /* 0x0000334027057816 */ /* 0x000fe20000000005 */
[----:B------:R0:W-:Y:S01]  /*8aa10*/  STS.128 [R18+0x340], R20 ;  /* 0x0003401412007388 */ /* 0x0001e20000000c00 */
[----:B------:R-:W-:Y:S02]  /*8aa20*/  PRMT R6, R37, 0x3340, R6 ;  /* 0x0000334025067816 */ /* 0x000fe40000000006 */
[----:B------:R-:W-:-:S04]  /*8aa30*/  LOP3.LUT R10, R99, 0xffff, RZ, 0xc0, !PT ;  /* 0x0000ffff630a7812 */ /* 0x000fc800078ec0ff */
[----:B------:R-:W-:Y:S02]  /*8aa40*/  PRMT R12, R42, 0x3340, R10 ;  /* 0x000033402a0c7816 */ /* 0x000fe4000000000a */
[----:B0-----:R-:W-:Y:S02]  /*8aa50*/  LOP3.LUT R22, R110, 0xffff, RZ, 0xc0, !PT ;  /* 0x0000ffff6e167812 */ /* 0x001fe400078ec0ff */
[----:B------:R-:W-:Y:S02]  /*8aa60*/  LOP3.LUT R23, R109, 0xffff, RZ, 0xc0, !PT ;  /* 0x0000ffff6d177812 */ /* 0x000fe400078ec0ff */
[----:B------:R-:W-:Y:S02]  /*8aa70*/  LOP3.LUT R20, R108, 0xffff, RZ, 0xc0, !PT ;  /* 0x0000ffff6c147812 */ /* 0x000fe400078ec0ff */
[----:B------:R-:W-:Y:S02]  /*8aa80*/  PRMT R7, R22, 0x3340, R7 ;  /* 0x0000334016077816 */ /* 0x000fe40000000007 */
[----:B------:R-:W-:-:S02]  /*8aa90*/  PRMT R4, R23, 0x3340, R20 ;  /* 0x0000334017047816 */ /* 0x000fc40000000014 */
[----:B------:R-:W-:Y:S02]  /*8aaa0*/  LOP3.LUT R21, R105, 0xffff, RZ, 0xc0, !PT ;  /* 0x0000ffff69157812 */ /* 0x000fe400078ec0ff */
[----:B------:R-:W-:Y:S02]  /*8aab0*/  PRMT R7, R7, 0x5410, R4 ;  /* 0x0000541007077816 */ /* 0x000fe40000000004 */
[----:B------:R-:W-:-:S04]  /*8aac0*/  PRMT R4, R38, 0x3340, R21 ;  /* 0x0000334026047816 */ /* 0x000fc80000000015 */
[----:B------:R-:W-:Y:S02]  /*8aad0*/  PRMT R6, R6, 0x5410, R4 ;  /* 0x0000541006067816 */ /* 0x000fe40000000004 */
[----:B------:R-:W-:-:S04]  /*8aae0*/  PRMT R4, R40, 0x3340, R11 ;  /* 0x0000334028047816 */ /* 0x000fc8000000000b */
[----:B------:R-:W-:Y:S02]  /*8aaf0*/  PRMT R5, R5, 0x5410, R4 ;  /* 0x0000541005057816 */ /* 0x000fe40000000004 */
[----:B------:R-:W-:-:S04]  /*8ab00*/  LOP3.LUT R4, R89, 0xffff, RZ, 0xc0, !PT ;  /* 0x0000ffff59047812 */ /* 0x000fc800078ec0ff */
[----:B------:R-:W-:-:S04]  /*8ab10*/  PRMT R4, R41, 0x3340, R4 ;  /* 0x0000334029047816 */ /* 0x000fc80000000004 */
[----:B------:R-:W-:Y:S02]  /*8ab20*/  PRMT R4, R4, 0x5410, R12 ;  /* 0x0000541004047816 */ /* 0x000fe4000000000c */
[----:B------:R-:W2:Y:S01]  /*8ab30*/  LDL.64 R12, [R1+0x4a0] ;  /* 0x0004a000010c7983 */ /* 0x000ea20000100a00 */
[----:B------:R-:W-:-:S03]  /*8ab40*/  IMAD.U32 R3, R3, 0x10000, RZ ;  /* 0x0001000003037824 */ /* 0x000fc600078e00ff */
[----:B------:R0:W-:Y:S01]  /*8ab50*/  STS.128 [R18+0x360], R4 ;  /* 0x0003600412007388 */ /* 0x0001e20000000c00 */
[----:B------:R-:W-:Y:S01]  /*8ab60*/  LOP3.LUT R14, R14, 0xff, RZ, 0xc0, !PT ;  /* 0x000000ff0e0e7812 */ /* 0x000fe200078ec0ff */
[----:B------:R-:W-:Y:S01]  /*8ab70*/  IMAD.U32 R9, R9, 0x10000, RZ ;  /* 0x0001000009097824 */ /* 0x000fe200078e00ff */
[----:B------:R-:W-:Y:S01]  /*8ab80*/  LOP3.LUT R36, R36, 0xff, RZ, 0xc0, !PT ;  /* 0x000000ff24247812 */ /* 0x000fe200078ec0ff */
[----:B------:R-:W-:Y:S01]  /*8ab90*/  IMAD.U32 R25, R25, 0x10000, RZ ;  /* 0x0001000019197824 */ /* 0x000fe200078e00ff */
[----:B------:R-:W-:Y:S01]  /*8aba0*/  LOP3.LUT R3, R3, 0xff0000, RZ, 0xc0, !PT ;  /* 0x00ff000003037812 */ /* 0x000fe200078ec0ff */
[----:B------:R-:W-:Y:S01]  /*8abb0*/  IMAD.U32 R35, R35, 0x10000, RZ ;  /* 0x0001000023237824 */ /* 0x000fe200078e00ff */
[----:B------:R-:W-:Y:S02]  /*8abc0*/  LOP3.LUT R15, R15, 0xff, RZ, 0xc0, !PT ;  /* 0x000000ff0f0f7812 */ /* 0x000fe400078ec0ff */
[----:B0-----:R-:W-:Y:S02]  /*8abd0*/  PRMT R4, R85, 0x7604, R252 ;  /* 0x0000760455047816 */ /* 0x001fe400000000fc */
[----:B------:R-:W-:-:S03]  /*8abe0*/  PRMT R5, R95, 0x7604, R14 ;  /* 0x000076045f057816 */ /* 0x000fc6000000000e */
[----:B------:R0:W-:Y:S01]  /*8abf0*/  STS.U16 [R18+0x370], R4 ;  /* 0x0003700412007388 */ /* 0x0001e20000000400 */
[----:B------:R-:W-:Y:S01]  /*8ac00*/  PRMT R6, R94, 0x7604, R36 ;  /* 0x000076045e067816 */ /* 0x000fe20000000024 */
[----:B------:R-:W-:Y:S01]  /*8ac10*/  IMAD.U32 R30, R30, 0x10000, RZ ;  /* 0x000100001e1e7824 */ /* 0x000fe200078e00ff */
[----:B------:R-:W-:Y:S01]  /*8ac20*/  LOP3.LUT R9, R9, 0xff0000, RZ, 0xc0, !PT ;  /* 0x00ff000009097812 */ /* 0x000fe200078ec0ff */
[----:B------:R-:W-:Y:S01]  /*8ac30*/  IMAD.IADD R5, R5, 0x1, R3 ;  /* 0x0000000105057824 */ /* 0x000fe200078e0203 */
[----:B------:R-:W-:Y:S02]  /*8ac40*/  LOP3.LUT R25, R25, 0xff0000, RZ, 0xc0, !PT ;  /* 0x00ff000019197812 */ /* 0x000fe400078ec0ff */
[----:B0-----:R-:W-:Y:S01]  /*8ac50*/  LOP3.LUT R4, R98, 0xff, RZ, 0xc0, !PT ;  /* 0x000000ff62047812 */ /* 0x001fe200078ec0ff */
[----:B------:R-:W-:Y:S01]  /*8ac60*/  IMAD.U32 R27, R27, 0x10000, RZ ;  /* 0x000100001b1b7824 */ /* 0x000fe200078e00ff */
[----:B------:R-:W-:Y:S02]  /*8ac70*/  PRMT R15, R96, 0x7604, R15 ;  /* 0x00007604600f7816 */ /* 0x000fe4000000000f */
[----:B------:R-:W-:-:S02]  /*8ac80*/  PRMT R4, R97, 0x7604, R4 ;  /* 0x0000760461047816 */ /* 0x000fc40000000004 */
[----:B------:R-:W-:Y:S02]  /*8ac90*/  LOP3.LUT R35, R35, 0xff0000, RZ, 0xc0, !PT ;  /* 0x00ff000023237812 */ /* 0x000fe400078ec0ff */
[----:B------:R-:W-:Y:S02]  /*8aca0*/  LOP3.LUT R26, R26, 0xff, RZ, 0xc0, !PT ;  /* 0x000000ff1a1a7812 */ /* 0x000fe400078ec0ff */
[----:B------:R-:W-:Y:S01]  /*8acb0*/  LOP3.LUT R31, R31, 0xff, RZ, 0xc0, !PT ;  /* 0x000000ff1f1f7812 */ /* 0x000fe200078ec0ff */
[----:B------:R-:W-:Y:S01]  /*8acc0*/  IMAD.IADD R6, R6, 0x1, R9 ;  /* 0x0000000106067824 */ /* 0x000fe200078e0209 */
[----:B------:R-:W-:Y:S01]  /*8acd0*/  PRMT R9, R91, 0x7604, R26 ;  /* 0x000076045b097816 */ /* 0x000fe2000000001a */
[----:B------:R-:W-:Y:S01]  /*8ace0*/  IMAD.IADD R4, R4, 0x1, R25 ;  /* 0x0000000104047824 */ /* 0x000fe200078e0219 */
[----:B------:R-:W-:Y:S01]  /*8acf0*/  LOP3.LUT R30, R30, 0xff0000, RZ, 0xc0, !PT ;  /* 0x00ff00001e1e7812 */ /* 0x000fe200078ec0ff */
[----:B------:R-:W-:Y:S01]  /*8ad00*/  IMAD R5, R0, 0x1000000, R5 ;  /* 0x0100000000057824 */ /* 0x000fe200078e0205 */
[----:B------:R-:W-:Y:S01]  /*8ad10*/  PRMT R0, R90, 0x7604, R31 ;  /* 0x000076045a007816 */ /* 0x000fe2000000001f */
        /* <DEDUP_REMOVED lines=14> */
[----:B------:R-:W-:Y:S01]  /*8ae00*/  IMAD R3, R24, 0x1000000, R4 ;  /* 0x0100000018037824 */ /* 0x000fe200078e0204 */
[----:B------:R-:W-:Y:S01]  /*8ae10*/  STS.64 [R18+0x338], R210 ;  /* 0x000338d212007388 */ /* 0x000fe20000000a00 */
[----:B------:R-:W-:Y:S01]  /*8ae20*/  IMAD R4, R2, 0x1000000, R15 ;  /* 0x0100000002047824 */ /* 0x000fe200078e020f */
[----:B------:R-:W-:Y:S01]  /*8ae30*/  PRMT R14, R88, 0x7604, R39 ;  /* 0x00007604580e7816 */ /* 0x000fe20000000027 */
[----:B------:R-:W-:Y:S01]  /*8ae40*/  IMAD.IADD R9, R9, 0x1, R30 ;  /* 0x0000000109097824 */ /* 0x000fe200078e021e */
[----:B------:R-:W-:Y:S01]  /*8ae50*/  STS [R18+0x374], R249 ;  /* 0x000374f912007388 */ /* 0x000fe20000000800 */
[----:B------:R-:W-:Y:S01]  /*8ae60*/  LOP3.LUT R40, R40, 0xff0000, RZ, 0xc0, !PT ;  /* 0x00ff000028287812 */ /* 0x000fe200078ec0ff */
[----:B------:R-:W-:Y:S01]  /*8ae70*/  IMAD.IADD R0, R0, 0x1, R27 ;  /* 0x0000000100007824 */ /* 0x000fe200078e021b */
[----:B------:R-:W-:Y:S01]  /*8ae80*/  PRMT R34, R93, 0x7604, R34 ;  /* 0x000076045d227816 */ /* 0x000fe20000000022 */
[----:B------:R0:W-:Y:S01]  /*8ae90*/  STS.64 [R18+0x378], R190 ;  /* 0x000378be12007388 */ /* 0x0001e20000000a00 */
[----:B------:R-:W-:-:S02]  /*8aea0*/  LOP3.LUT R32, R32, 0xff0000, RZ, 0xc0, !PT ;  /* 0x00ff000020207812 */ /* 0x000fc400078ec0ff */
[----:B------:R-:W-:Y:S02]  /*8aeb0*/  PRMT R33, R92, 0x7604, R33 ;  /* 0x000076045c217816 */ /* 0x000fe40000000021 */
[----:B------:R-:W-:Y:S02]  /*8aec0*/  LOP3.LUT R29, R29, 0xff0000, RZ, 0xc0, !PT ;  /* 0x00ff00001d1d7812 */ /* 0x000fe400078ec0ff */
[----:B------:R-:W-:Y:S02]  /*8aed0*/  LOP3.LUT R42, R42, 0xff0000, RZ, 0xc0, !PT ;  /* 0x00ff00002a2a7812 */ /* 0x000fe400078ec0ff */
[----:B------:R-:W-:Y:S02]  /*8aee0*/  PRMT R37, R87, 0x7604, R37 ;  /* 0x0000760457257816 */ /* 0x000fe40000000025 */
[----:B------:R-:W-:Y:S02]  /*8aef0*/  LOP3.LUT R38, R38, 0xff0000, RZ, 0xc0, !PT ;  /* 0x00ff000026267812 */ /* 0x000fe400078ec0ff */
[----:B0-----:R-:W-:-:S02]  /*8af00*/  PRMT R18, R89, 0x7604, R41 ;  /* 0x0000760459127816 */ /* 0x001fc40000000029 */
[----:B------:R-:W-:Y:S02]  /*8af10*/  PRMT R15, R86, 0x7604, R22 ;  /* 0x00007604560f7816 */ /* 0x000fe40000000016 */
[----:B------:R-:W-:Y:S01]  /*8af20*/  LOP3.LUT R23, R23, 0xff0000, RZ, 0xc0, !PT ;  /* 0x00ff000017177812 */ /* 0x000fe200078ec0ff */
[----:B------:R-:W-:Y:S02]  /*8af30*/  IMAD R2, R8, 0x1000000, R6 ;  /* 0x0100000008027824 */ /* 0x000fe400078e0206 */
[----:B------:R-:W-:Y:S02]  /*8af40*/  IMAD R8, R17, 0x1000000, R9 ;  /* 0x0100000011087824 */ /* 0x000fe400078e0209 */
[----:B------:R-:W-:Y:S02]  /*8af50*/  IMAD.IADD R14, R14, 0x1, R40 ;  /* 0x000000010e0e7824 */ /* 0x000fe400078e0228 */
[----:B------:R-:W-:Y:S01]  /*8af60*/  IMAD R9, R16, 0x1000000, R0 ;  /* 0x0100000010097824 */ /* 0x000fe200078e0200 */
[----:B------:R-:W-:Y:S01]  /*8af70*/  LOP3.LUT R16, R252, 0xff, RZ, 0xc0, !PT ;  /* 0x000000fffc107812 */ /* 0x000fe200078ec0ff */
[----:B------:R-:W-:-:S02]  /*8af80*/  IMAD.IADD R32, R34, 0x1, R32 ;  /* 0x0000000122207824 */ /* 0x000fc400078e0220 */
[----:B------:R-:W-:Y:S02]  /*8af90*/  IMAD.IADD R29, R33, 0x1, R29 ;  /* 0x00000001211d7824 */ /* 0x000fe400078e021d */
[----:B------:R-:W-:Y:S02]  /*8afa0*/  IMAD.IADD R18, R18, 0x1, R42 ;  /* 0x0000000112127824 */ /* 0x000fe400078e022a */
[----:B------:R-:W-:Y:S02]  /*8afb0*/  IMAD.IADD R22, R37, 0x1, R38 ;  /* 0x0000000125167824 */ /* 0x000fe400078e0226 */
[----:B------:R-:W-:Y:S01]  /*8afc0*/  IMAD.IADD R15, R15, 0x1, R23 ;  /* 0x000000010f0f7824 */ /* 0x000fe200078e0217 */
[----:B------:R-:W-:Y:S01]  /*8afd0*/  PRMT R16, R85, 0x7604, R16 ;  /* 0x0000760455107816 */ /* 0x000fe20000000010 */
[----:B------:R-:W-:Y:S02]  /*8afe0*/  IMAD R11, R11, 0x1000000, R14 ;  /* 0x010000000b0b7824 */ /* 0x000fe400078e020e */
[----:B------:R-:W-:-:S02]  /*8aff0*/  IMAD R6, R28, 0x1000000, R32 ;  /* 0x010000001c067824 */ /* 0x000fc400078e0220 */
[----:B------:R-:W-:Y:S02]  /*8b000*/  IMAD R7, R19, 0x1000000, R29 ;  /* 0x0100000013077824 */ /* 0x000fe400078e021d */
[----:B------:R-:W-:Y:S02]  /*8b010*/  IMAD R10, R10, 0x1000000, R18 ;  /* 0x010000000a0a7824 */ /* 0x000fe400078e0212 */
[----:B------:R-:W-:Y:S02]  /*8b020*/  IMAD R14, R21, 0x1000000, R22 ;  /* 0x01000000150e7824 */ /* 0x000fe400078e0216 */
[----:B------:R-:W-:Y:S02]  /*8b030*/  IMAD R15, R20, 0x1000000, R15 ;  /* 0x01000000140f7824 */ /* 0x000fe400078e020f */
[----:B------:R-:W-:Y:S02]  /*8b040*/  IMAD.MOV.U32 R17, RZ, RZ, R249 ;  /* 0x000000ffff117224 */ /* 0x000fe400078e00f9 */
[----:B--2---:R-:W-:-:S05]  /*8b050*/  IMAD.WIDE.U32 R12, R139, 0x48, R12 ;  /* 0x000000488b0c7825 */ /* 0x004fca00078e000c */
[----:B------:R-:W-:Y:S04]  /*8b060*/  ST.E.64.STRONG.GPU desc[UR8][R12.64+0x900], R210 ;  /* 0x000900d20c007985 */ /* 0x000fe8000c10fb08 */
[----:B------:R-:W-:Y:S04]  /*8b070*/  ST.E.64.STRONG.GPU desc[UR8][R12.64+0x910], R4 ;  /* 0x000910040c007985 */ /* 0x000fe8000c10fb08 */
[----:B------:R-:W-:Y:S04]  /*8b080*/  ST.E.64.STRONG.GPU desc[UR8][R12.64+0x938], R16 ;  /* 0x000938100c007985 */ /* 0x000fe8000c10fb08 */
[----:B------:R0:W-:Y:S04]  /*8b090*/  ST.E.64.STRONG.GPU desc[UR8][R12.64+0x908], R2 ;  /* 0x000908020c007985 */ /* 0x0001e8000c10fb08 */
[----:B------:R1:W-:Y:S04]  /*8b0a0*/  ST.E.64.STRONG.GPU desc[UR8][R12.64+0x918], R6 ;  /* 0x000918060c007985 */ /* 0x0003e8000c10fb08 */
[----:B------:R1:W-:Y:S04]  /*8b0b0*/  ST.E.64.STRONG.GPU desc[UR8][R12.64+0x920], R8 ;  /* 0x000920080c007985 */ /* 0x0003e8000c10fb08 */
[----:B------:R1:W-:Y:S04]  /*8b0c0*/  ST.E.64.STRONG.GPU desc[UR8][R12.64+0x928], R10 ;  /* 0x0009280a0c007985 */ /* 0x0003e8000c10fb08 */
[----:B------:R1:W-:Y:S04]  /*8b0d0*/  ST.E.64.STRONG.GPU desc[UR8][R12.64+0x940], R190 ;  /* 0x000940be0c007985 */ /* 0x0003e8000c10fb08 */
[----:B------:R1:W-:Y:S04]  /*8b0e0*/  ST.E.64.STRONG.GPU desc[UR8][R12.64+0x930], R14 ;  /* 0x0009300e0c007985 */ /* 0x0003e8000c10fb08 */
[----:B------:R-:W0:Y:S01]  /*8b0f0*/  LDL.64 R18, [R1+0x498] ;  /* 0x0004980001127983 */ /* 0x000e220000100a00 */
[----:B------:R-:W-:-:S02]  /*8b100*/  IMAD.MOV.U32 R21, RZ, RZ, 0x64 ;  /* 0x00000064ff157424 */ /* 0x000fc400078e00ff */
[----:B0-----:R-:W-:Y:S01]  /*8b110*/  IMAD.WIDE.U32 R2, R139, 0x4, R18 ;  /* 0x000000048b027825 */ /* 0x001fe200078e0012 */
[----:B------:R-:W-:Y:S06]  /*8b120*/  MEMBAR.ALL.GPU ;  /* 0x0000000000007992 */ /* 0x000fec000000a000 */
[----:B------:R-:W-:-:S00]  /*8b130*/  ERRBAR ;  /* 0x00000000000079ab */ /* 0x000fc00000000000 */
[----:B------:R-:W-:Y:S06]  /*8b140*/  CGAERRBAR ;  /* 0x00000000000075ab */ /* 0x000fec0000000000 */
[----:B------:R1:W-:Y:S02]  /*8b150*/  ST.E.STRONG.GPU desc[UR8][R2.64+0x80], R21 ;  /* 0x0000801502007985 */ /* 0x0003e4000c10f908 */
.L_x_1570:
[----:B------:R-:W-:Y:S05]  /*8b160*/  BSYNC.RECONVERGENT B0 ;  /* 0x0000000000007941 */ /* 0x000fea0003800200 */
.L_x_1569:
        /* <DEDUP_REMOVED lines=8> */
.L_x_1571:
[----:B------:R-:W-:Y:S05]  /*8b1f0*/  NANOSLEEP 0x1c2 ;  /* 0x000001c20000795d */ /* 0x000fea0003800000 */
[----:B------:R-:W-:Y:S01]  /*8b200*/  NOP ;  /* 0x0000000000007918 */ /* 0x000fe20000000000 */
.L_x_1572:
[----:B------:R-:W-:-:S05]  /*8b210*/  LOP3.LUT R0, RZ, R81, RZ, 0x33, !PT ;  /* 0x00000051ff007212 */ /* 0x000fca00078e33ff */
[----:B------:R-:W-:-:S07]  /*8b220*/  IMAD.IADD R139, R0, 0x1, R139 ;  /* 0x00000001008b7824 */ /* 0x000fce00078e028b */
.L_x_1574:
        /* <DEDUP_REMOVED lines=12> */
.L_x_2063:
[----:B------:R-:W-:Y:S05]  /*8b2f0*/  @P2 BRA `(.L_x_1574) ;  /* 0xfffffffc00cc2947 */ /* 0x000fea000383ffff */
[----:B------:R-:W-:Y:S01]  /*8b300*/  ISETP.NE.AND P2, PT, R0, 0x65, PT ;  /* 0x000000650000780c */ /* 0x000fe20003f45270 */
[----:B------:R-:W-:-:S12]  /*8b310*/  BSSY.RECONVERGENT B0, `(.L_x_1575) ;  /* 0x0000086000007945 */ /* 0x000fd80003800200 */
[----:B------:R-:W-:Y:S05]  /*8b320*/  @!P2 BRA `(.L_x_1576) ;  /* 0x000000040010a947 */ /* 0x000fea0003800000 */
[----:B------:R-:W-:Y:S01]  /*8b330*/  ISETP.NE.AND P3, PT, R0, 0x64, PT ;  /* 0x000000640000780c */ /* 0x000fe20003f65270 */
[----:B------:R-:W-:Y:S01]  /*8b340*/  IMAD.MOV.U32 R61, RZ, RZ, RZ ;  /* 0x000000ffff3d7224 */ /* 0x000fe200078e00ff */
[----:B------:R-:W-:Y:S02]  /*8b350*/  PRMT R25, RZ, 0x7610, R25 ;  /* 0x00007610ff197816 */ /* 0x000fe40000000019 */
[----:B0-----:R-:W-:-:S09]  /*8b360*/  CS2R R4, SRZ ;  /* 0x0000000000047805 */ /* 0x001fd2000001ff00 */
        /* <DEDUP_REMOVED lines=14> */
[----:B------:R-:W5:Y:S04]  /*8b450*/  LD.E.64.STRONG.GPU R4, desc[UR8][R8.64+0x940] ;  /* 0x0009400808047980 */ /* 0x000f68000c10fb00 */
[----:B------:R2:W5:Y:S02]  /*8b460*/  LD.E.64.STRONG.GPU R10, desc[UR8][R8.64+0x900] ;  /* 0x00090008080a7980 */ /* 0x000564000c10fb00 */
        /* <DEDUP_REMOVED lines=19> */
[----:B------:R-:W-:Y:S02]  /*8b5a0*/  PRMT R25, R6, 0x7610, R25 ;  /* 0x0000761006197816 */ /* 0x000fe40000000019 */
        /* <DEDUP_REMOVED lines=8> */
[--C-:B------:R-:W-:Y:S02]  /*8b630*/  SHF.R.U32.HI R170, RZ, 0x8, R3.reuse ;  /* 0x00000008ffaa7819 */ /* 0x100fe40000011603 */
[--C-:B------:R-:W-:Y:S02]  /*8b640*/  SHF.R.U32.HI R178, RZ, 0x10, R3.reuse ;  /* 0x00000010ffb27819 */ /* 0x100fe40000011603 */
[----:B------:R-:W-:-:S02]  /*8b650*/  SHF.R.U32.HI R177, RZ, 0x18, R3 ;  /* 0x00000018ffb17819 */ /* 0x000fc40000011603 */
[----:B------:R-:W-:Y:S02]  /*8b660*/  PRMT R186, R3, 0x7610, R186 ;  /* 0x0000761003ba7816 */ /* 0x000fe400000000ba */
[--C-:B------:R-:W-:Y:S02]  /*8b670*/  SHF.R.U32.HI R168, RZ, 0x8, R185.reuse ;  /* 0x00000008ffa87819 */ /* 0x100fe400000116b9 */
[--C-:B------:R-:W-:Y:S02]  /*8b680*/  SHF.R.U32.HI R176, RZ, 0x10, R185.reuse ;  /* 0x00000010ffb07819 */ /* 0x100fe400000116b9 */
[----:B------:R-:W-:Y:S02]  /*8b690*/  SHF.R.U32.HI R175, RZ, 0x18, R185 ;  /* 0x00000018ffaf7819 */ /* 0x000fe400000116b9 */
        /* <DEDUP_REMOVED lines=9> */
[C---:B------:R-:W-:Y:S02]  /*8b730*/  SHF.R.U64 R174, R60.reuse, 0x8, R61 ;  /* 0x000000083cae7819 */ /* 0x040fe4000000123d */
[----:B------:R-:W-:Y:S02]  /*8b740*/  PRMT R154, R60, 0x7610, R154 ;  /* 0x000076103c9a7816 */ /* 0x000fe4000000009a */
[----:B------:R-:W-:Y:S01]  /*8b750*/  PRMT R184, R8, 0x7610, R184 ;  /* 0x0000761008b87816 */ /* 0x000fe200000000b8 */
[----:B------:R-:W-:Y:S06]  /*8b760*/  BRA `(.L_x_1577) ;  /* 0x0000000400007947 */ /* 0x000fec0003800000 */
.L_x_1576:
[----:B------:R-:W2:Y:S01]  /*8b770*/  LDL.64 R12, [R1+0x4a8] ;  /* 0x0004a800010c7983 */ /* 0x000ea20000100a00 */
[----:B------:R-:W1:Y:S01]  /*8b780*/  S2UR UR4, SR_CTAID.X ;  /* 0x00000000000479c3 */ /* 0x000e620000002500 */
[----:B------:R-:W3:Y:S02]  /*8b790*/  S2R R2, SR_TID.X ;  /* 0x0000000000027919 */ /* 0x000ee40000002100 */
[----:B---3--:R-:W-:-:S05]  /*8b7a0*/  LOP3.LUT R2, RZ, R2, RZ, 0x33, !PT ;  /* 0x00000002ff027212 */ /* 0x008fca00078e33ff */
[----:B-1----:R-:W-:-:S04]  /*8b7b0*/  VIADD R3, R2, UR4 ;  /* 0x0000000402037c36 */ /* 0x002fc80008000000 */
[----:B--2---:R-:W-:-:S05]  /*8b7c0*/  IMAD.WIDE R12, R3, 0x48, R12 ;  /* 0x00000048030c7825 */ /* 0x004fca00078e020c */
[----:B------:R-:W2:Y:S04]  /*8b7d0*/  LD.E.64.STRONG.GPU R60, desc[UR8][R12.64+0x938] ;  /* 0x000938080c3c7980 */ /* 0x000ea8000c10fb00 */
[----:B0-----:R-:W3:Y:S04]  /*8b7e0*/  LD.E.64.STRONG.GPU R8, desc[UR8][R12.64+0x908] ;  /* 0x000908080c087980 */ /* 0x001ee8000c10fb00 */
[----:B------:R-:W4:Y:S04]  /*8b7f0*/  LD.E.64.STRONG.GPU R158, desc[UR8][R12.64+0x920] ;  /* 0x000920080c9e7980 */ /* 0x000f28000c10fb00 */
[----:B------:R-:W4:Y:S04]  /*8b800*/  LD.E.64.STRONG.GPU R184, desc[UR8][R12.64+0x918] ;  /* 0x000918080cb87980 */ /* 0x000f28000c10fb00 */
[----:B------:R-:W4:Y:S04]  /*8b810*/  LD.E.64.STRONG.GPU R156, desc[UR8][R12.64+0x928] ;  /* 0x000928080c9c7980 */ /* 0x000f28000c10fb00 */
[----:B------:R-:W4:Y:S04]  /*8b820*/  LD.E.64.STRONG.GPU R6, desc[UR8][R12.64+0x910] ;  /* 0x000910080c067980 */ /* 0x000f28000c10fb00 */
[----:B------:R-:W4:Y:S04]  /*8b830*/  LD.E.64.STRONG.GPU R2, desc[UR8][R12.64+0x930] ;  /* 0x000930080c027980 */ /* 0x000f28000c10fb00 */
[----:B------:R-:W5:Y:S04]  /*8b840*/  LD.E.64.STRONG.GPU R4, desc[UR8][R12.64+0x940] ;  /* 0x000940080c047980 */ /* 0x000f68000c10fb00 */
        /* <DEDUP_REMOVED lines=22> */
[----:B------:R-:W-:Y:S02]  /*8b9b0*/  PRMT R188, R9, 0x7610, R188 ;  /* 0x0000761009bc7816 */ /* 0x000fe400000000bc */
        /* <DEDUP_REMOVED lines=8> */
[----:B------:R-:W-:-:S02]  /*8ba40*/  SHF.R.U32.HI R168, RZ, 0x8, R185 ;  /* 0x00000008ffa87819 */ /* 0x000fc400000116b9 */
[--C-:B------:R-:W-:Y:S02]  /*8ba50*/  SHF.R.U32.HI R176, RZ, 0x10, R185.reuse ;  /* 0x00000010ffb07819 */ /* 0x100fe400000116b9 */
[----:B------:R-:W-:Y:S02]  /*8ba60*/  SHF.R.U32.HI R175, RZ, 0x18, R185 ;  /* 0x00000018ffaf7819 */ /* 0x000fe400000116b9 */
[--C-:B------:R-:W-:Y:S02]  /*8ba70*/  SHF.R.U32.HI R166, RZ, 0x8, R159.reuse ;  /* 0x00000008ffa67819 */ /* 0x100fe4000001169f */
[--C-:B------:R-:W-:Y:S02]  /*8ba80*/  SHF.R.U32.HI R149, RZ, 0x10, R159.reuse ;  /* 0x00000010ff957819 */ /* 0x100fe4000001169f */
[----:B------:R-:W-:Y:S02]  /*8ba90*/  SHF.R.U32.HI R148, RZ, 0x18, R159 ;  /* 0x00000018ff947819 */ /* 0x000fe4000001169f */
[----:B------:R-:W-:-:S02]  /*8baa0*/  SHF.R.U32.HI R164, RZ, 0x8, R157 ;  /* 0x00000008ffa47819 */ /* 0x000fc4000001169d */
[--C-:B------:R-:W-:Y:S02]  /*8bab0*/  SHF.R.U32.HI R145, RZ, 0x10, R157.reuse ;  /* 0x00000010ff917819 */ /* 0x100fe4000001169d */
[----:B------:R-:W-:Y:S02]  /*8bac0*/  SHF.R.U32.HI R144, RZ, 0x18, R157 ;  /* 0x00000018ff907819 */ /* 0x000fe4000001169d */
        /* <DEDUP_REMOVED lines=8> */
[----:B------:R-:W-:Y:S02]  /*8bb50*/  PRMT R184, R12, 0x7610, R184 ;  /* 0x000076100cb87816 */ /* 0x000fe400000000b8 */
[----:B------:R-:W-:-:S07]  /*8bb60*/  PRMT R174, R60, 0x7610, R174 ;  /* 0x000076103cae7816 */ /* 0x000fce00000000ae */
.L_x_1577:
[----:B------:R-:W-:Y:S05]  /*8bb70*/  BSYNC.RECONVERGENT B0 ;  /* 0x0000000000007941 */ /* 0x000fea0003800200 */
.L_x_1575:
[----:B------:R-:W-:-:S03]  /*8bb80*/  UMOV UR4, 0xffffffff ;  /* 0xffffffff00047882 */ /* 0x000fc60000000000 */
[----:B------:R-:W-:Y:S05]  /*8bb90*/  BRA.DIV UR4, `(.L_x_1578) ;  /* 0x0000023604087947 */ /* 0x000fea000b800000 */
[----:B------:R-:W-:Y:S01]  /*8bba0*/  IMAD.U32 R2, R147, 0x10000, RZ ;  /* 0x0001000093027824 */ /* 0x000fe200078e00ff */
[----:B------:R-:W-:Y:S01]  /*8bbb0*/  LOP3.LUT R20, R158, 0xff, RZ, 0xc0, !PT ;  /* 0x000000ff9e147812 */ /* 0x000fe200078ec0ff */
[----:B------:R-:W0:Y:S01]  /*8bbc0*/  S2R R24, SR_GEMASK ;  /* 0x0000000000187919 */ /* 0x000e220000003c00 */
[----:B------:R-:W-:Y:S01]  /*8bbd0*/  LOP3.LUT R23, R155, 0xff, RZ, 0xc0, !PT ;  /* 0x000000ff9b177812 */ /* 0x000fe200078ec0ff */
[----:B------:R-:W-:Y:S01]  /*8bbe0*/  IMAD.U32 R7, R153, 0x10000, RZ ;  /* 0x0001000099077824 */ /* 0x000fe200078e00ff */
[----:B------:R-:W-:Y:S01]  /*8bbf0*/  PRMT R20, R165, 0x7604, R20 ;  /* 0x00007604a5147816 */ /* 0x000fe20000000014 */
[----:B------:R-:W-:Y:S01]  /*8bc00*/  IMAD.U32 R3, R149, 0x10000, RZ ;  /* 0x0001000095037824 */ /* 0x000fe200078e00ff */
[----:B------:R-:W-:Y:S01]  /*8bc10*/  LOP3.LUT R2, R2, 0xff0000, RZ, 0xc0, !PT ;  /* 0x00ff000002027812 */ /* 0x000fe200078ec0ff */
[----:B------:R-:W-:Y:S01]  /*8bc20*/  IMAD.U32 R6, R151, 0x10000, RZ ;  /* 0x0001000097067824 */ /* 0x000fe200078e00ff */
[----:B------:R-:W-:Y:S02]  /*8bc30*/  PRMT R23, R162, 0x7604, R23 ;  /* 0x00007604a2177816 */ /* 0x000fe40000000017 */
        /* <DEDUP_REMOVED lines=18> */
[----:B------:R-:W-:Y:S01]  /*8bd60*/  VOTE.ANY R98, PT, !P2 ;  /* 0x0000000000627806 */ /* 0x000fe200050e0100 */
[----:B------:R-:W-:Y:S01]  /*8bd70*/  IMAD.U32 R2, R29, 0x10000, RZ ;  /* 0x000100001d027824 */ /* 0x000fe200078e00ff */
[----:B------:R-:W-:-:S02]  /*8bd80*/  PRMT R17, R168, 0x7604, R17 ;  /* 0x00007604a8117816 */ /* 0x000fc40000000011 */
[----:B0-----:R-:W-:Y:S02]  /*8bd90*/  LOP3.LUT R98, R98, 0x80000000, R24, 0xec, !PT ;  /* 0x8000000062627812 */ /* 0x001fe400078eec18 */
[----:B------:R-:W-:Y:S02]  /*8bda0*/  LOP3.LUT R2, R2, 0xff0000, RZ, 0xc0, !PT ;  /* 0x00ff000002027812 */ /* 0x000fe400078ec0ff */
        /* <DEDUP_REMOVED lines=9> */
[----:B------:R-:W-:Y:S02]  /*8be40*/  PRMT R19, R166, 0x7604, R19 ;  /* 0x00007604a6137816 */ /* 0x000fe40000000013 */
[----:B------:R-:W-:Y:S01]  /*8be50*/  LOP3.LUT R3, R3, 0xff0000, RZ, 0xc0, !PT ;  /* 0x00ff000003037812 */ /* 0x000fe200078ec0ff */
[----:B------:R-:W-:Y:S01]  /*8be60*/  IMAD.IADD R17, R17, 0x1, R2 ;  /* 0x0000000111117824 */ /* 0x000fe200078e0202 */
[----:B------:R-:W-:Y:S01]  /*8be70*/  PRMT R18, R167, 0x7604, R18 ;  /* 0x00007604a7127816 */ /* 0x000fe20000000012 */
[----:B------:R-:W-:Y:S01]  /*8be80*/  VIADD R2, R98, 0xffffffff ;  /* 0xffffffff62027836 */ /* 0x000fe20000000000 */
[----:B------:R-:W-:Y:S01]  /*8be90*/  LOP3.LUT R6, R6, 0xff0000, RZ, 0xc0, !PT ;  /* 0x00ff000006067812 */ /* 0x000fe200078ec0ff */
[----:B------:R-:W-:Y:S01]  /*8bea0*/  IMAD.IADD R19, R19, 0x1, R3 ;  /* 0x0000000113137824 */ /* 0x000fe200078e0203 */
[----:B------:R-:W-:Y:S01]  /*8beb0*/  LOP3.LUT R22, R156, 0xff, RZ, 0xc0, !PT ;  /* 0x000000ff9c167812 */ /* 0x000fe200078ec0ff */
[----:B------:R-:W-:Y:S01]  /*8bec0*/  IMAD.U32 R3, R143, 0x10000, RZ ;  /* 0x000100008f037824 */ /* 0x000fe200078e00ff */
[----:B------:R-:W-:Y:S01]  /*8bed0*/  LOP3.LUT R98, R98, R2, RZ, 0xc, !PT ;  /* 0x0000000262627212 */ /* 0x000fe200078e0cff */
[----:B------:R-:W-:Y:S01]  /*8bee0*/  IMAD.IADD R18, R18, 0x1, R6 ;  /* 0x0000000112127824 */ /* 0x000fe200078e0206 */
[----:B------:R-:W-:Y:S01]  /*8bef0*/  LOP3.LUT R2, R152, 0xffff, RZ, 0xc0, !PT ;  /* 0x0000ffff98027812 */ /* 0x000fe200078ec0ff */
[----:B------:R-:W-:Y:S01]  /*8bf00*/  IMAD.U32 R6, R145, 0x10000, RZ ;  /* 0x0001000091067824 */ /* 0x000fe200078e00ff */
[----:B------:R-:W-:-:S02]  /*8bf10*/  PRMT R22, R163, 0x7604, R22 ;  /* 0x00007604a3167816 */ /* 0x000fc40000000016 */
[----:B------:R-:W-:Y:S01]  /*8bf20*/  LOP3.LUT R3, R3, 0xff0000, RZ, 0xc0, !PT ;  /* 0x00ff000003037812 */ /* 0x000fe200078ec0ff */
[----:B------:R-:W-:Y:S01]  /*8bf30*/  IMAD R16, R2, 0x1000000, R16 ;  /* 0x0100000002107824 */ /* 0x000fe200078e0210 */
[----:B------:R-:W-:Y:S01]  /*8bf40*/  LOP3.LUT R2, R150, 0xffff, RZ, 0xc0, !PT ;  /* 0x0000ffff96027812 */ /* 0x000fe200078ec0ff */
[----:B------:R-:W0:Y:S01]  /*8bf50*/  POPC R98, R98 ;  /* 0x0000006200627309 */ /* 0x000e220000000000 */
[----:B------:R-:W-:Y:S01]  /*8bf60*/  LOP3.LUT R35, R184, 0xffff, RZ, 0xc0, !PT ;  /* 0x0000ffffb8237812 */ /* 0x000fe200078ec0ff */
[----:B------:R-:W-:Y:S01]  /*8bf70*/  IMAD.IADD R22, R22, 0x1, R3 ;  /* 0x0000000116167824 */ /* 0x000fe200078e0203 */
[----:B------:R-:W-:Y:S01]  /*8bf80*/  LOP3.LUT R28, R25, 0xffff, RZ, 0xc0, !PT ;  /* 0x0000ffff191c7812 */ /* 0x000fe200078ec0ff */
[----:B------:R-:W-:Y:S01]  /*8bf90*/  IMAD R18, R2, 0x1000000, R18 ;  /* 0x0100000002127824 */ /* 0x000fe200078e0212 */
[----:B------:R-:W-:Y:S01]  /*8bfa0*/  LOP3.LUT R2, R148, 0xffff, RZ, 0xc0, !PT ;  /* 0x0000ffff94027812 */ /* 0x000fe200078ec0ff */
[----:B------:R-:W-:Y:S01]  /*8bfb0*/  IMAD.U32 R3, R35, 0x10000, RZ ;  /* 0x0001000023037824 */ /* 0x000fe200078e00ff */
[----:B------:R-:W-:-:S02]  /*8bfc0*/  LOP3.LUT R21, R157, 0xff, RZ, 0xc0, !PT ;  /* 0x000000ff9d157812 */ /* 0x000fc400078ec0ff */
[----:B------:R-:W-:Y:S01]  /*8bfd0*/  LOP3.LUT R12, R28, 0xff, RZ, 0xc0, !PT ;  /* 0x000000ff1c0c7812 */ /* 0x000fe200078ec0ff */
[----:B------:R-:W-:Y:S01]  /*8bfe0*/  IMAD R19, R2, 0x1000000, R19 ;  /* 0x0100000002137824 */ /* 0x000fe200078e0213 */
[----:B------:R-:W-:Y:S02]  /*8bff0*/  LOP3.LUT R2, R146, 0xffff, RZ, 0xc0, !PT ;  /* 0x0000ffff92027812 */ /* 0x000fe400078ec0ff */
[----:B------:R-:W-:Y:S02]  /*8c000*/  PRMT R21, R164, 0x7604, R21 ;  /* 0x00007604a4157816 */ /* 0x000fe40000000015 */
[----:B------:R-:W-:Y:S01]  /*8c010*/  LOP3.LUT R6, R6, 0xff0000, RZ, 0xc0, !PT ;  /* 0x00ff000006067812 */ /* 0x000fe200078ec0ff */
[----:B------:R-:W-:Y:S01]  /*8c020*/  IMAD R20, R2, 0x1000000, R20 ;  /* 0x0100000002147824 */ /* 0x000fe200078e0214 */
[----:B------:R-:W-:Y:S01]  /*8c030*/  PRMT R12, R173, 0x7604, R12 ;  /* 0x00007604ad0c7816 */ /* 0x000fe2000000000c */
[----:B0-----:R0:W1:Y:S01]  /*8c040*/  SHFL.DOWN PT, R16, R16, 0x1, R98 ;  /* 0x0820000010107989 */ /* 0x00106200000e0062 */
[----:B------:R-:W-:Y:S01]  /*8c050*/  LOP3.LUT R3, R3, 0xff0000, RZ, 0xc0, !PT ;  /* 0x00ff000003037812 */ /* 0x000fe200078ec0ff */
[----:B------:R-:W-:Y:S01]  /*8c060*/  IMAD.IADD R21, R21, 0x1, R6 ;  /* 0x0000000115157824 */ /* 0x000fe200078e0206 */
[----:B------:R-:W-:Y:S01]  /*8c070*/  LOP3.LUT R31, R180, 0xffff, RZ, 0xc0, !PT ;  /* 0x0000ffffb41f7812 */ /* 0x000fe200078ec0ff */
[----:B------:R0:W2:Y:S01]  /*8c080*/  SHFL.DOWN PT, R18, R18, 0x1, R98 ;  /* 0x0820000012127989 */ /* 0x0000a200000e0062 */
[----:B------:R-:W-:Y:S01]  /*8c090*/  LOP3.LUT R32, R187, 0xffff, RZ, 0xc0, !PT ;  /* 0x0000ffffbb207812 */ /* 0x000fe200078ec0ff */
[----:B------:R-:W-:Y:S01]  /*8c0a0*/  IMAD.IADD R12, R12, 0x1, R3 ;  /* 0x000000010c0c7824 */ /* 0x000fe200078e0203 */
[----:B------:R-:W-:Y:S01]  /*8c0b0*/  LOP3.LUT R2, R144, 0xffff, RZ, 0xc0, !PT ;  /* 0x0000ffff90027812 */ /* 0x000fe200078ec0ff */
[----:B------:R-:W-:Y:S01]  /*8c0c0*/  IMAD.U32 R3, R31, 0x10000, RZ ;  /* 0x000100001f037824 */ /* 0x000fe200078e00ff */
[----:B------:R-:W-:Y:S01]  /*8c0d0*/  LOP3.LUT R14, R32, 0xff, RZ, 0xc0, !PT ;  /* 0x000000ff200e7812 */ /* 0x000fe200078ec0ff */
[----:B------:R0:W3:Y:S01]  /*8c0e0*/  SHFL.DOWN PT, R19, R19, 0x1, R98 ;  /* 0x0820000013137989 */ /* 0x0000e200000e0062 */
[----:B------:R-:W-:Y:S01]  /*8c0f0*/  LOP3.LUT R36, R183, 0xffff, RZ, 0xc0, !PT ;  /* 0x0000ffffb7247812 */ /* 0x000fe200078ec0ff */
[----:B------:R-:W-:Y:S01]  /*8c100*/  IMAD R21, R2, 0x1000000, R21 ;  /* 0x0100000002157824 */ /* 0x000fe200078e0215 */
[----:B------:R-:W-:Y:S01]  /*8c110*/  LOP3.LUT R2, R142, 0xffff, RZ, 0xc0, !PT ;  /* 0x0000ffff8e027812 */ /* 0x000fe200078ec0ff */
[----:B------:R0:W4:Y:S01]  /*8c120*/  SHFL.DOWN PT, R20, R20, 0x1, R98 ;  /* 0x0820000014147989 */ /* 0x00012200000e0062 */
[----:B------:R-:W-:Y:S01]  /*8c130*/  PRMT R14, R171, 0x7604, R14 ;  /* 0x00007604ab0e7816 */ /* 0x000fe2000000000e */
[----:B------:R-:W-:Y:S01]  /*8c140*/  IMAD R12, R36, 0x1000000, R12 ;  /* 0x01000000240c7824 */ /* 0x000fe200078e020c */
[----:B------:R-:W-:Y:S01]  /*8c150*/  LOP3.LUT R3, R3, 0xff0000, RZ, 0xc0, !PT ;  /* 0x00ff000003037812 */ /* 0x000fe200078ec0ff */
[----:B------:R-:W-:Y:S01]  /*8c160*/  IMAD R22, R2, 0x1000000, R22 ;  /* 0x0100000002167824 */ /* 0x000fe200078e0216 */
[----:B------:R-:W-:Y:S01]  /*8c170*/  LOP3.LUT R2, R26, 0xffff, RZ, 0xc0, !PT ;  /* 0x0000ffff1a027812 */ /* 0x000fe200078ec0ff */
[----:B------:R0:W0:Y:S01]  /*8c180*/  SHFL.DOWN PT, R21, R21, 0x1, R98 ;  /* 0x0820000015157989 */ /* 0x00002200000e0062 */
        /* <DEDUP_REMOVED lines=10> */
[----:B------:R0:W0:Y:S01]  /*8c230*/  SHFL.DOWN PT, R22, R22, 0x1, R98 ;  /* 0x0820000016167989 */ /* 0x00002200000e0062 */
[----:B------:R-:W-:Y:S01]  /*8c240*/  IMAD R17, R40, 0x1000000, R17 ;  /* 0x0100000028117824 */ /* 0x000fe200078e0211 */
[----:B------:R-:W-:-:S02]  /*8c250*/  PRMT R27, R174, 0x7604, R27 ;  /* 0x00007604ae1b7816 */ /* 0x000fc4000000001b */
        /* <DEDUP_REMOVED lines=12> */
.L_x_2084:
[----:B------:R-:W1:Y:S01]  /*8c320*/  S2R R41, SR_LANEID ;  /* 0x0000000000297919 */ /* 0x000e620000000000 */
[----:B------:R-:W-:Y:S01]  /*8c330*/  BSSY.RECONVERGENT B1, `(.L_x_1579) ;  /* 0x00000e8000017945 */ /* 0x000fe20003800200 */
[----:B-1----:R-:W-:-:S13]  /*8c340*/  ISETP.GE.AND P2, PT, R41, R98, PT ;  /* 0x000000622900720c */ /* 0x002fda0003f46270 */
[----:B------:R-:W-:Y:S05]  /*8c350*/  @P2 BRA `(.L_x_1580) ;  /* 0x0000000c00942947 */ /* 0x000fea0003800000 */
[----:B0-----:R0:W-:Y:S01]  /*8c360*/  STL.128 [R1+0x60], R16 ;  /* 0x0000601001007387 */ /* 0x0011e20000100c00 */
[----:B------:R-:W-:Y:S01]  /*8c370*/  PRMT R33, R33, 0x3340, R37 ;  /* 0x0000334021217816 */ /* 0x000fe20000000025 */
[----:B------:R-:W-:Y:S01]  /*8c380*/  BSSY.RECONVERGENT B0, `(.L_x_1581) ;  /* 0x00000e0000007945 */ /* 0x000fe20003800200 */
[----:B------:R-:W-:Y:S01]  /*8c390*/  PRMT R35, R35, 0x3340, R36 ;  /* 0x0000334023237816 */ /* 0x000fe20000000024 */
[----:B------:R1:W-:Y:S01]  /*8c3a0*/  STL.128 [R1+0x70], R20 ;  /* 0x0000701401007387 */ /* 0x0003e20000100c00 */
[----:B------:R-:W-:-:S03]  /*8c3b0*/  ISETP.NE.U32.AND P2, PT, R10, RZ, PT ;  /* 0x000000ff0a00720c */ /* 0x000fc60003f45070 */
[----:B------:R2:W-:Y:S01]  /*8c3c0*/  STL.128 [R1+0x50], R12 ;  /* 0x0000500c01007387 */ /* 0x0005e20000100c00 */
[----:B------:R-:W-:-:S03]  /*8c3d0*/  ISETP.NE.AND.EX P2, PT, R11, RZ, PT, P2 ;  /* 0x000000ff0b00720c */ /* 0x000fc60003f45320 */
[----:B------:R-:W-:Y:S01]  /*8c3e0*/  STL [R1+0x3c], R61 ;  /* 0x00003c3d01007387 */ /* 0x000fe20000100800 */
[----:B0-----:R-:W-:-:S03]  /*8c3f0*/  PRMT R19, R8, 0x3340, R40 ;  /* 0x0000334008137816 */ /* 0x001fc60000000028 */
[----:B------:R-:W-:Y:S01]  /*8c400*/  STL.64 [R1+0x40], R4 ;  /* 0x0000400401007387 */ /* 0x000fe20000100a00 */
[----:B------:R-:W-:Y:S02]  /*8c410*/  LOP3.LUT R8, R170, 0xffff, RZ, 0xc0, !PT ;  /* 0x0000ffffaa087812 */ /* 0x000fe400078ec0ff */
[----:B------:R-:W-:Y:S01]  /*8c420*/  LOP3.LUT R18, R152, 0xffff, RZ, 0xc0, !PT ;  /* 0x0000ffff98127812 */ /* 0x000fe200078ec0ff */
[----:B------:R-:W-:Y:S01]  /*8c430*/  STL [R1+0x84], R24 ;  /* 0x0000841801007387 */ /* 0x000fe20000100800 */
[----:B------:R-:W-:Y:S02]  /*8c440*/  PRMT R30, R30, 0x3340, R8 ;  /* 0x000033401e1e7816 */ /* 0x000fe40000000008 */
[----:B------:R-:W-:Y:S01]  /*8c450*/  LOP3.LUT R8, R171, 0xffff, RZ, 0xc0, !PT ;  /* 0x0000ffffab087812 */ /* 0x000fe200078ec0ff */
[----:B------:R-:W-:Y:S01]  /*8c460*/  STL.64 [R1+0x88], R6 ;  /* 0x0000880601007387 */ /* 0x000fe20000100a00 */
[----:B------:R-:W-:Y:S02]  /*8c470*/  LOP3.LUT R16, R172, 0xffff, RZ, 0xc0, !PT ;  /* 0x0000ffffac107812 */ /* 0x000fe400078ec0ff */
[----:B------:R-:W-:Y:S01]  /*8c480*/  PRMT R32, R32, 0x3340, R8 ;  /* 0x0000334020207816 */ /* 0x000fe20000000008 */
[----:B------:R-:W-:Y:S01]  /*8c490*/  STL.64 [R1+0x48], R2 ;  /* 0x0000480201007387 */ /* 0x000fe20000100a00 */
[----:B------:R-:W-:-:S02]  /*8c4a0*/  LOP3.LUT R8, R168, 0xffff, RZ, 0xc0, !PT ;  /* 0x0000ffffa8087812 */ /* 0x000fc400078ec0ff */
[----:B-1----:R-:W-:Y:S02]  /*8c4b0*/  LOP3.LUT R20, R161, 0xffff, RZ, 0xc0, !PT ;  /* 0x0000ffffa1147812 */ /* 0x002fe400078ec0ff */
[----:B------:R-:W-:Y:S02]  /*8c4c0*/  PRMT R9, R9, 0x3340, R8 ;  /* 0x0000334009097816 */ /* 0x000fe40000000008 */
[----:B------:R-:W-:Y:S02]  /*8c4d0*/  LOP3.LUT R8, R153, 0xffff, RZ, 0xc0, !PT ;  /* 0x0000ffff99087812 */ /* 0x000fe400078ec0ff */
[----:B------:R-:W-:Y:S02]  /*8c4e0*/  PRMT R34, R34, 0x3340, R16 ;  /* 0x0000334022227816 */ /* 0x000fe40000000010 */
[----:B------:R-:W-:Y:S02]  /*8c4f0*/  PRMT R18, R8, 0x3340, R18 ;  /* 0x0000334008127816 */ /* 0x000fe40000000012 */
        /* <DEDUP_REMOVED lines=8> */
[----:B------:R-:W-:Y:S02]  /*8c580*/  LOP3.LUT R8, R149, 0xffff, RZ, 0xc0, !PT ;  /* 0x0000ffff95087812 */ /* 0x000fe400078ec0ff */
[----:B------:R-:W-:Y:S01]  /*8c590*/  LOP3.LUT R9, R159, 0xffff, RZ, 0xc0, !PT ;  /* 0x0000ffff9f097812 */ /* 0x000fe200078ec0ff */
[----:B------:R0:W-:Y:S01]  /*8c5a0*/  STL.128 [R1+0x10], R16 ;  /* 0x0000101001007387 */ /* 0x0001e20000100c00 */
[----:B------:R-:W-:Y:S02]  /*8c5b0*/  LOP3.LUT R21, R167, 0xffff, RZ, 0xc0, !PT ;  /* 0x0000ffffa7157812 */ /* 0x000fe400078ec0ff */
[----:B------:R-:W-:Y:S02]  /*8c5c0*/  LOP3.LUT R20, R164, 0xffff, RZ, 0xc0, !PT ;  /* 0x0000ffffa4147812 */ /* 0x000fe400078ec0ff */
[----:B------:R-:W-:-:S02]  /*8c5d0*/  LOP3.LUT R22, R158, 0xffff, RZ, 0xc0, !PT ;  /* 0x0000ffff9e167812 */ /* 0x000fc400078ec0ff */
[----:B--2---:R-:W-:Y:S02]  /*8c5e0*/  LOP3.LUT R15, R26, 0xffff, RZ, 0xc0, !PT ;  /* 0x0000ffff1a0f7812 */ /* 0x004fe400078ec0ff */
[----:B------:R-:W-:Y:S02]  /*8c5f0*/  LOP3.LUT R13, R82, 0xffff, RZ, 0xc0, !PT ;  /* 0x0000ffff520d7812 */ /* 0x000fe400078ec0ff */
[----:B------:R-:W-:Y:S02]  /*8c600*/  LOP3.LUT R14, R155, 0xffff, RZ, 0xc0, !PT ;  /* 0x0000ffff9b0e7812 */ /* 0x000fe400078ec0ff */
[----:B------:R-:W-:Y:S02]  /*8c610*/  PRMT R15, R13, 0x3340, R15 ;  /* 0x000033400d0f7816 */ /* 0x000fe4000000000f */
[----:B------:R-:W-:Y:S02]  /*8c620*/  LOP3.LUT R13, R162, 0xffff, RZ, 0xc0, !PT ;  /* 0x0000ffffa20d7812 */ /* 0x000fe400078ec0ff */
[----:B0-----:R-:W-:-:S02]  /*8c630*/  LOP3.LUT R17, R148, 0xffff, RZ, 0xc0, !PT ;  /* 0x0000ffff94117812 */ /* 0x001fc400078ec0ff */
        /* <DEDUP_REMOVED lines=9> */
[----:B------:R-:W-:Y:S01]  /*8c6d0*/  PRMT R17, R8, 0x5410, R17 ;  /* 0x0000541008117816 */ /* 0x000fe20000000011 */
[----:B------:R-:W-:Y:S01]  /*8c6e0*/  IMAD.MOV.U32 R8, RZ, RZ, R10 ;  /* 0x000000ffff087224 */ /* 0x000fe200078e000a */
[----:B------:R-:W-:Y:S02]  /*8c6f0*/  PRMT R21, R9, 0x3340, R21 ;  /* 0x0000334009157816 */ /* 0x000fe40000000015 */
[----:B------:R-:W-:-:S02]  /*8c700*/  LOP3.LUT R9, R145, 0xffff, RZ, 0xc0, !PT ;  /* 0x0000ffff91097812 */ /* 0x000fc400078ec0ff */
[----:B------:R-:W-:Y:S02]  /*8c710*/  PRMT R16, R21, 0x5410, R16 ;  /* 0x0000541015107816 */ /* 0x000fe40000000010 */
[----:B------:R-:W-:Y:S02]  /*8c720*/  PRMT R19, R9, 0x3340, R19 ;  /* 0x0000334009137816 */ /* 0x000fe40000000013 */
[----:B------:R-:W-:Y:S02]  /*8c730*/  LOP3.LUT R9, R157, 0xffff, RZ, 0xc0, !PT ;  /* 0x0000ffff9d097812 */ /* 0x000fe400078ec0ff */
[----:B------:R-:W-:Y:S02]  /*8c740*/  PRMT R13, R14, 0x3340, R13 ;  /* 0x000033400e0d7816 */ /* 0x000fe4000000000d */
[----:B------:R-:W-:Y:S02]  /*8c750*/  PRMT R20, R9, 0x3340, R20 ;  /* 0x0000334009147816 */ /* 0x000fe40000000014 */
[----:B------:R-:W-:-:S02]  /*8c760*/  LOP3.LUT R9, R147, 0xffff, RZ, 0xc0, !PT ;  /* 0x0000ffff93097812 */ /* 0x000fc400078ec0ff */
[----:B------:R-:W-:Y:S02]  /*8c770*/  PRMT R19, R20, 0x5410, R19 ;  /* 0x0000541014137816 */ /* 0x000fe40000000013 */
[----:B------:R-:W-:Y:S02]  /*8c780*/  PRMT R18, R9, 0x3340, R18 ;  /* 0x0000334009127816 */ /* 0x000fe40000000012 */
[----:B------:R-:W-:Y:S02]  /*8c790*/  LOP3.LUT R9, R165, 0xffff, RZ, 0xc0, !PT ;  /* 0x0000ffffa5097812 */ /* 0x000fe400078ec0ff */
[----:B------:R-:W-:Y:S02]  /*8c7a0*/  LOP3.LUT R14, R142, 0xffff, RZ, 0xc0, !PT ;  /* 0x0000ffff8e0e7812 */ /* 0x000fe400078ec0ff */
[----:B------:R-:W-:Y:S02]  /*8c7b0*/  PRMT R9, R22, 0x3340, R9 ;  /* 0x0000334016097816 */ /* 0x000fe40000000009 */
[----:B------:R-:W-:-:S02]  /*8c7c0*/  PRMT R15, R13, 0x5410, R15 ;  /* 0x000054100d0f7816 */ /* 0x000fc4000000000f */
[----:B------:R-:W-:Y:S01]  /*8c7d0*/  PRMT R18, R9, 0x5410, R18 ;  /* 0x0000541009127816 */ /* 0x000fe20000000012 */
[----:B------:R-:W-:Y:S01]  /*8c7e0*/  IMAD.MOV.U32 R9, RZ, RZ, R11 ;  /* 0x000000ffff097224 */ /* 0x000fe200078e000b */
[--C-:B------:R-:W-:Y:S02]  /*8c7f0*/  SHF.R.U32.HI R13, RZ, 0x8, R27.reuse ;  /* 0x00000008ff0d7819 */ /* 0x100fe4000001161b */
[----:B------:R-:W-:Y:S01]  /*8c800*/  IADD3 R2, P3, PT, R2, R10, RZ ;  /* 0x0000000a02027210 */ /* 0x000fe20007f7e0ff */
[----:B------:R0:W-:Y:S01]  /*8c810*/  STL.128 [R1+0x20], R16 ;  /* 0x0000201001007387 */ /* 0x0001e20000100c00 */
[----:B------:R-:W-:Y:S02]  /*8c820*/  PRMT R27, R13, 0x7604, R27 ;  /* 0x000076040d1b7816 */ /* 0x000fe4000000001b */
[----:B------:R-:W-:Y:S01]  /*8c830*/  PRMT R13, R174, 0x7604, R154 ;  /* 0x00007604ae0d7816 */ /* 0x000fe2000000009a */
[----:B------:R1:W-:Y:S01]  /*8c840*/  STL.64 [R1], R8 ;  /* 0x0000000801007387 */ /* 0x0003e20000100a00 */
[----:B------:R-:W-:-:S03]  /*8c850*/  IMAD.X R3, R3, 0x1, R11, P3 ;  /* 0x0000000103037824 */ /* 0x000fc600018e060b */
[----:B------:R2:W-:Y:S04]  /*8c860*/  STL.U16 [R1+0x80], R27 ;  /* 0x0000801b01007387 */ /* 0x0005e80000100400 */
[----:B------:R2:W-:Y:S01]  /*8c870*/  STL.U16 [R1+0x38], R13 ;  /* 0x0000380d01007387 */ /* 0x0005e20000100400 */
[----:B0-----:R-:W-:Y:S02]  /*8c880*/  LOP3.LUT R16, R143, 0xffff, RZ, 0xc0, !PT ;  /* 0x0000ffff8f107812 */ /* 0x001fe400078ec0ff */
[----:B-1----:R-:W-:Y:S02]  /*8c890*/  LOP3.LUT R8, R173, 0xffff, RZ, 0xc0, !PT ;  /* 0x0000ffffad087812 */ /* 0x002fe400078ec0ff */
[----:B------:R-:W-:Y:S02]  /*8c8a0*/  PRMT R14, R16, 0x3340, R14 ;  /* 0x00003340100e7816 */ /* 0x000fe4000000000e */
[----:B------:R-:W-:-:S02]  /*8c8b0*/  LOP3.LUT R16, R163, 0xffff, RZ, 0xc0, !PT ;  /* 0x0000ffffa3107812 */ /* 0x000fc400078ec0ff */
[----:B------:R-:W-:Y:S02]  /*8c8c0*/  LOP3.LUT R17, R156, 0xffff, RZ, 0xc0, !PT ;  /* 0x0000ffff9c117812 */ /* 0x000fe400078ec0ff */
[----:B------:R-:W-:Y:S02]  /*8c8d0*/  PRMT R8, R28, 0x3340, R8 ;  /* 0x000033401c087816 */ /* 0x000fe40000000008 */
[----:B------:R-:W-:Y:S02]  /*8c8e0*/  PRMT R16, R17, 0x3340, R16 ;  /* 0x0000334011107816 */ /* 0x000fe40000000010 */
[----:B------:R-:W-:Y:S02]  /*8c8f0*/  PRMT R9, R34, 0x5410, R33 ;  /* 0x0000541022097816 */ /* 0x000fe40000000021 */
[----:B------:R-:W-:Y:S02]  /*8c900*/  PRMT R8, R8, 0x5410, R35 ;  /* 0x0000541008087816 */ /* 0x000fe40000000023 */
[----:B------:R-:W-:-:S03]  /*8c910*/  PRMT R14, R16, 0x5410, R14 ;  /* 0x00005410100e7816 */ /* 0x000fc6000000000e */
[----:B------:R2:W-:Y:S04]  /*8c920*/  STL.64 [R1+0x8], R8 ;  /* 0x0000080801007387 */ /* 0x0005e80000100a00 */
        /* <DEDUP_REMOVED lines=9> */
.L_x_1584:
[----:B0-----:R-:W-:-:S05]  /*8c9c0*/  IMAD.IADD R6, R1, 0x1, R4 ;  /* 0x0000000101067824 */ /* 0x001fca00078e0204 */
[----:B------:R-:W3:Y:S02]  /*8c9d0*/  LDL.U8 R5, [R6+0x160] ;  /* 0x0001600006057983 */ /* 0x000ee40000100000 */
[----:B---3--:R-:W-:Y:S01]  /*8c9e0*/  ISETP.NE.AND P2, PT, R5, RZ, PT ;  /* 0x000000ff0500720c */ /* 0x008fe20003f45270 */
[----:B------:R-:W-:Y:S02]  /*8c9f0*/  IMAD.MOV.U32 R5, RZ, RZ, R4 ;  /* 0x000000ffff057224 */ /* 0x000fe400078e0004 */
[----:B------:R-:W-:-:S10]  /*8ca00*/  VIADD R4, R4, 0x1 ;  /* 0x0000000104047836 */ /* 0x000fd40000000000 */
[----:B------:R-:W-:Y:S05]  /*8ca10*/  @P2 BRA `(.L_x_1584) ;  /* 0xfffffffc00e82947 */ /* 0x000fea000383ffff */
[----:B------:R-:W-:Y:S05]  /*8ca20*/  BSYNC.RECONVERGENT B2 ;  /* 0x0000000000027941 */ /* 0x000fea0003800200 */
.L_x_1583:
[----:B------:R-:W-:Y:S01]  /*8ca30*/  LOP3.LUT P2, RZ, R12, 0xff, RZ, 0xc0, !PT ;  /* 0x000000ff0cff7812 */ /* 0x000fe2000784c0ff */
[----:B------:R-:W-:Y:S01]  /*8ca40*/  BSSY.RECONVERGENT B2, `(.L_x_1585) ;  /* 0x0000010000027945 */ /* 0x000fe20003800200 */
[----:B------:R-:W-:-:S11]  /*8ca50*/  IMAD.MOV.U32 R4, RZ, RZ, R5 ;  /* 0x000000ffff047224 */ /* 0x000fd600078e0005 */
[----:B------:R-:W-:Y:S05]  /*8ca60*/  @!P2 BRA `(.L_x_1586) ;  /* 0x000000000034a947 */ /* 0x000fea0003800000 */
[----:B------:R-:W-:Y:S01]  /*8ca70*/  BSSY.RECONVERGENT B3, `(.L_x_1587) ;  /* 0x000000b000037945 */ /* 0x000fe20003800200 */
[----:B------:R-:W-:-:S07]  /*8ca80*/  IMAD.MOV.U32 R4, RZ, RZ, RZ ;  /* 0x000000ffff047224 */ /* 0x000fce00078e00ff */
.L_x_1588:
[----:B--2---:R-:W-:-:S05]  /*8ca90*/  IADD3 R9, PT, PT, R1, R4, R5 ;  /* 0x0000000401097210 */ /* 0x004fca0007ffe005 */
        /* <DEDUP_REMOVED lines=9> */
.L_x_1587:
[----:B------:R-:W-:-:S07]  /*8cb30*/  IMAD.MOV.U32 R4, RZ, RZ, R7 ;  /* 0x000000ffff047224 */ /* 0x000fce00078e0007 */
.L_x_1586:
[----:B------:R-:W-:Y:S05]  /*8cb40*/  BSYNC.RECONVERGENT B2 ;  /* 0x0000000000027941 */ /* 0x000fea0003800200 */
.L_x_1585:
[----:B------:R-:W-:Y:S01]  /*8cb50*/  IMAD.IADD R5, R1, 0x1, R4 ;  /* 0x0000000101057824 */ /* 0x000fe200078e0204 */
[----:B------:R-:W-:Y:S01]  /*8cb60*/  BSSY.RECONVERGENT B2, `(.L_x_1589) ;  /* 0x0000009000027945 */ /* 0x000fe20003800200 */
[----:B------:R-:W-:-:S03]  /*8cb70*/  IMAD.MOV.U32 R4, RZ, RZ, RZ ;  /* 0x000000ffff047224 */ /* 0x000fc600078e00ff */
[----:B------:R0:W-:Y:S04]  /*8cb80*/  STL.U8 [R5+0x161], RZ ;  /* 0x000161ff05007387 */ /* 0x0001e80000100000 */
.L_x_1590:
[----:B------:R-:W-:-:S05]  /*8cb90*/  IMAD.IADD R6, R1, 0x1, R4 ;  /* 0x0000000101067824 */ /* 0x000fca00078e0204 */
[----:B0-----:R-:W3:Y:S02]  /*8cba0*/  LDL.U8 R5, [R6+0x160] ;  /* 0x0001600006057983 */ /* 0x001ee40000100000 */
[----:B---3--:R-:W-:Y:S01]  /*8cbb0*/  ISETP.NE.AND P2, PT, R5, RZ, PT ;  /* 0x000000ff0500720c */ /* 0x008fe20003f45270 */
[----:B------:R-:W-:Y:S02]  /*8cbc0*/  IMAD.MOV.U32 R5, RZ, RZ, R4 ;  /* 0x000000ffff057224 */ /* 0x000fe400078e0004 */
[----:B------:R-:W-:-:S10]  /*8cbd0*/  VIADD R4, R4, 0x1 ;  /* 0x0000000104047836 */ /* 0x000fd40000000000 */
[----:B------:R-:W-:Y:S05]  /*8cbe0*/  @P2 BRA `(.L_x_1590) ;  /* 0xfffffffc00e82947 */ /* 0x000fea000383ffff */
[----:B------:R-:W-:Y:S05]  /*8cbf0*/  BSYNC.RECONVERGENT B2 ;  /* 0x0000000000027941 */ /* 0x000fea0003800200 */
.L_x_1589:
[----:B------:R-:W-:Y:S01]  /*8cc00*/  LOP3.LUT P2, RZ, R25, 0xff, RZ, 0xc0, !PT ;  /* 0x000000ff19ff7812 */ /* 0x000fe2000784c0ff */
[----:B------:R-:W-:Y:S01]  /*8cc10*/  BSSY.RECONVERGENT B2, `(.L_x_1591) ;  /* 0x0000010000027945 */ /* 0x000fe20003800200 */
[----:B------:R-:W-:-:S11]  /*8cc20*/  IMAD.MOV.U32 R4, RZ, RZ, R5 ;  /* 0x000000ffff047224 */ /* 0x000fd600078e0005 */
[----:B------:R-:W-:Y:S05]  /*8cc30*/  @!P2 BRA `(.L_x_1592) ;  /* 0x000000000034a947 */ /* 0x000fea0003800000 */
[----:B------:R-:W-:Y:S01]  /*8cc40*/  BSSY.RECONVERGENT B3, `(.L_x_1593) ;  /* 0x000000b000037945 */ /* 0x000fe20003800200 */
[----:B------:R-:W-:-:S07]  /*8cc50*/  IMAD.MOV.U32 R4, RZ, RZ, RZ ;  /* 0x000000ffff047224 */ /* 0x000fce00078e00ff */
.L_x_1594:
        /* <DEDUP_REMOVED lines=10> */
.L_x_1593:
[----:B------:R-:W-:-:S07]  /*8cd00*/  IMAD.MOV.U32 R4, RZ, RZ, R7 ;  /* 0x000000ffff047224 */ /* 0x000fce00078e0007 */
.L_x_1592:
[----:B------:R-:W-:Y:S05]  /*8cd10*/  BSYNC.RECONVERGENT B2 ;  /* 0x0000000000027941 */ /* 0x000fea0003800200 */
.L_x_1591:
[----:B------:R-:W-:-:S05]  /*8cd20*/  IMAD.IADD R6, R1, 0x1, R4 ;  /* 0x0000000101067824 */ /* 0x000fca00078e0204 */
[----:B------:R0:W-:Y:S04]  /*8cd30*/  STL.U8 [R6+0x161], RZ ;  /* 0x000161ff06007387 */ /* 0x0001e80000100000 */
[----:B------:R-:W3:Y:S04]  /*8cd40*/  LDL.128 R16, [R1+0x160] ;  /* 0x0001600001107983 */ /* 0x000ee80000100c00 */
[----:B--2---:R-:W2:Y:S04]  /*8cd50*/  LDL.128 R8, [R1+0x170] ;  /* 0x0001700001087983 */ /* 0x004ea80000100c00 */
[----:B------:R-:W4:Y:S04]  /*8cd60*/  LDL.128 R12, [R1+0x180] ;  /* 0x00018000010c7983 */ /* 0x000f280000100c00 */
[----:B------:R-:W4:Y:S04]  /*8cd70*/  LDL.U16 R174, [R1+0x190] ;  /* 0x0001900001ae7983 */ /* 0x000f280000100400 */
        /* <DEDUP_REMOVED lines=64> */
.L_x_1582:
[----:B------:R-:W-:Y:S05]  /*8d180*/  BSYNC.RECONVERGENT B0 ;  /* 0x0000000000007941 */ /* 0x000fea0003800200 */
.L_x_1581:
[----:B------:R-:W-:Y:S02]  /*8d190*/  IMAD.MOV.U32 R10, RZ, RZ, R2 ;  /* 0x000000ffff0a7224 */ /* 0x000fe400078e0002 */
[----:B------:R-:W-:-:S07]  /*8d1a0*/  IMAD.MOV.U32 R11, RZ, RZ, R3 ;  /* 0x000000ffff0b7224 */ /* 0x000fce00078e0003 */
.L_x_1580:
[----:B------:R-:W-:Y:S05]  /*8d1b0*/  BSYNC.RECONVERGENT B1 ;  /* 0x0000000000017941 */ /* 0x000fea0003800200 */
.L_x_1579:
[----:B0-----:R-:W-:Y:S01]  /*8d1c0*/  IMAD.U32 R2, R151, 0x10000, RZ ;  /* 0x0001000097027824 */ /* 0x001fe200078e00ff */
[----:B------:R-:W-:Y:S01]  /*8d1d0*/  LOP3.LUT R18, R160, 0xff, RZ, 0xc0, !PT ;  /* 0x000000ffa0127812 */ /* 0x000fe200078ec0ff */
[----:B------:R-:W-:Y:S01]  /*8d1e0*/  IMAD.U32 R3, R153, 0x10000, RZ ;  /* 0x0001000099037824 */ /* 0x000fe200078e00ff */
[----:B------:R-:W-:Y:S01]  /*8d1f0*/  LOP3.LUT R20, R158, 0xff, RZ, 0xc0, !PT ;  /* 0x000000ff9e147812 */ /* 0x000fe200078ec0ff */
[----:B------:R-:W-:Y:S01]  /*8d200*/  UMOV UR4, 0xffffffff ;  /* 0xffffffff00047882 */ /* 0x000fe20000000000 */
[----:B------:R-:W-:Y:S02]  /*8d210*/  PRMT R18, R167, 0x7604, R18 ;  /* 0x00007604a7127816 */ /* 0x000fe40000000012 */
[----:B------:R-:W-:Y:S02]  /*8d220*/  LOP3.LUT R2, R2, 0xff0000, RZ, 0xc0, !PT ;  /* 0x00ff000002027812 */ /* 0x000fe400078ec0ff */
[----:B------:R-:W-:Y:S02]  /*8d230*/  PRMT R20, R165, 0x7604, R20 ;  /* 0x00007604a5147816 */ /* 0x000fe40000000014 */
[----:B------:R-:W-:Y:S01]  /*8d240*/  LOP3.LUT R22, R156, 0xff, RZ, 0xc0, !PT ;  /* 0x000000ff9c167812 */ /* 0x000fe200078ec0ff */
[----:B------:R-:W-:Y:S01]  /*8d250*/  IMAD.IADD R18, R18, 0x1, R2 ;  /* 0x0000000112127824 */ /* 0x000fe200078e0202 */
[----:B--2---:R-:W-:Y:S01]  /*8d260*/  LOP3.LUT R8, R184, 0xffff, RZ, 0xc0, !PT ;  /* 0x0000ffffb8087812 */ /* 0x004fe200078ec0ff */
[----:B------:R-:W-:Y:S01]  /*8d270*/  IMAD.U32 R2, R147, 0x10000, RZ ;  /* 0x0001000093027824 */ /* 0x000fe200078e00ff */
[----:B------:R-:W-:-:S02]  /*8d280*/  PRMT R22, R163, 0x7604, R22 ;  /* 0x00007604a3167816 */ /* 0x000fc40000000016 */
[----:B------:R-:W-:Y:S02]  /*8d290*/  LOP3.LUT R28, R25, 0xffff, RZ, 0xc0, !PT ;  /* 0x0000ffff191c7812 */ /* 0x000fe400078ec0ff */
        /* <DEDUP_REMOVED lines=28> */
[----:B------:R-:W-:Y:S01]  /*8d460*/  PRMT R17, R168, 0x7604, R17 ;  /* 0x00007604a8117816 */ /* 0x000fe20000000011 */
[----:B------:R-:W-:Y:S01]  /*8d470*/  IMAD.U32 R3, R145, 0x10000, RZ ;  /* 0x0001000091037824 */ /* 0x000fe200078e00ff */
[----:B------:R-:W-:Y:S01]  /*8d480*/  LOP3.LUT R21, R157, 0xff, RZ, 0xc0, !PT ;  /* 0x000000ff9d157812 */ /* 0x000fe200078ec0ff */
[----:B------:R-:W-:Y:S01]  /*8d490*/  IMAD.IADD R14, R14, 0x1, R2 ;  /* 0x000000010e0e7824 */ /* 0x000fe200078e0202 */
[----:B------:R-:W-:Y:S01]  /*8d4a0*/  LOP3.LUT R23, R155, 0xff, RZ, 0xc0, !PT ;  /* 0x000000ff9b177812 */ /* 0x000fe200078ec0ff */
[----:B------:R-:W-:Y:S01]  /*8d4b0*/  IMAD.U32 R2, R35, 0x10000, RZ ;  /* 0x0001000023027824 */ /* 0x000fe200078e00ff */
[----:B------:R-:W-:-:S02]  /*8d4c0*/  PRMT R21, R164, 0x7604, R21 ;  /* 0x00007604a4157816 */ /* 0x000fc40000000015 */
[----:B------:R-:W-:Y:S02]  /*8d4d0*/  LOP3.LUT R3, R3, 0xff0000, RZ, 0xc0, !PT ;  /* 0x00ff000003037812 */ /* 0x000fe400078ec0ff */
[----:B------:R-:W-:Y:S02]  /*8d4e0*/  LOP3.LUT R2, R2, 0xff0000, RZ, 0xc0, !PT ;  /* 0x00ff000002027812 */ /* 0x000fe400078ec0ff */
[----:B------:R-:W-:Y:S01]  /*8d4f0*/  PRMT R23, R162, 0x7604, R23 ;  /* 0x00007604a2177816 */ /* 0x000fe20000000017 */
[----:B------:R-:W-:Y:S01]  /*8d500*/  IMAD.IADD R21, R21, 0x1, R3 ;  /* 0x0000000115157824 */ /* 0x000fe200078e0203 */
[----:B------:R-:W-:Y:S01]  /*8d510*/  LOP3.LUT R29, R182, 0xffff, RZ, 0xc0, !PT ;  /* 0x0000ffffb61d7812 */ /* 0x000fe200078ec0ff */
[----:B------:R-:W-:Y:S01]  /*8d520*/  IMAD.IADD R17, R17, 0x1, R2 ;  /* 0x0000000111117824 */ /* 0x000fe200078e0202 */
[----:B------:R-:W-:Y:S01]  /*8d530*/  LOP3.LUT R2, R152, 0xffff, RZ, 0xc0, !PT ;  /* 0x0000ffff98027812 */ /* 0x000fe200078ec0ff */
[----:B------:R-:W-:Y:S01]  /*8d540*/  IMAD.U32 R3, R82, 0x10000, RZ ;  /* 0x0001000052037824 */ /* 0x000fe200078e00ff */
[----:B------:R-:W-:-:S02]  /*8d550*/  LOP3.LUT R9, R188, 0xffff, RZ, 0xc0, !PT ;  /* 0x0000ffffbc097812 */ /* 0x000fc400078ec0ff */
[----:B------:R-:W-:Y:S01]  /*8d560*/  LOP3.LUT R33, R178, 0xffff, RZ, 0xc0, !PT ;  /* 0x0000ffffb2217812 */ /* 0x000fe200078ec0ff */
[----:B------:R-:W-:Y:S01]  /*8d570*/  IMAD R16, R2, 0x1000000, R16 ;  /* 0x0100000002107824 */ /* 0x000fe200078e0210 */
[----:B------:R-:W-:Y:S02]  /*8d580*/  LOP3.LUT R2, R150, 0xffff, RZ, 0xc0, !PT ;  /* 0x0000ffff96027812 */ /* 0x000fe400078ec0ff */
[----:B------:R-:W-:Y:S02]  /*8d590*/  LOP3.LUT R3, R3, 0xff0000, RZ, 0xc0, !PT ;  /* 0x00ff000003037812 */ /* 0x000fe400078ec0ff */
[----:B------:R-:W-:Y:S01]  /*8d5a0*/  LOP3.LUT R13, R9, 0xff, RZ, 0xc0, !PT ;  /* 0x000000ff090d7812 */ /* 0x000fe200078ec0ff */
[----:B------:R-:W-:Y:S01]  /*8d5b0*/  IMAD R18, R2, 0x1000000, R18 ;  /* 0x0100000002127824 */ /* 0x000fe200078e0212 */
[----:B------:R-:W-:Y:S01]  /*8d5c0*/  LOP3.LUT R2, R148, 0xffff, RZ, 0xc0, !PT ;  /* 0x0000ffff94027812 */ /* 0x000fe200078ec0ff */
[----:B------:R-:W-:Y:S01]  /*8d5d0*/  IMAD.IADD R23, R23, 0x1, R3 ;  /* 0x0000000117177824 */ /* 0x000fe200078e0203 */
[----:B------:R-:W-:Y:S01]  /*8d5e0*/  PRMT R13, R172, 0x7604, R13 ;  /* 0x00007604ac0d7816 */ /* 0x000fe2000000000d */
[----:B------:R-:W-:Y:S01]  /*8d5f0*/  IMAD.U32 R3, R29, 0x10000, RZ ;  /* 0x000100001d037824 */ /* 0x000fe200078e00ff */
[----:B------:R-:W-:Y:S01]  /*8d600*/  LOP3.LUT R32, R186, 0xffff, RZ, 0xc0, !PT ;  /* 0x0000ffffba207812 */ /* 0x000fe200078ec0ff */
[----:B------:R-:W-:Y:S01]  /*8d610*/  IMAD R19, R2, 0x1000000, R19 ;  /* 0x0100000002137824 */ /* 0x000fe200078e0213 */
[----:B------:R-:W-:-:S02]  /*8d620*/  LOP3.LUT R2, R146, 0xffff, RZ, 0xc0, !PT ;  /* 0x0000ffff92027812 */ /* 0x000fc400078ec0ff */
        /* <DEDUP_REMOVED lines=10> */
[----:B------:R-:W-:Y:S01]  /*8d6d0*/  LOP3.LUT R3, R3, 0xff0000, RZ, 0xc0, !PT ;  /* 0x00ff000003037812 */ /* 0x000fe200078ec0ff */
[----:B------:R-:W-:Y:S01]  /*8d6e0*/  IMAD R12, R36, 0x1000000, R12 ;  /* 0x01000000240c7824 */ /* 0x000fe200078e020c */
[----:B------:R-:W-:Y:S01]  /*8d6f0*/  LOP3.LUT R37, R181, 0xffff, RZ, 0xc0, !PT ;  /* 0x0000ffffb5257812 */ /* 0x000fe200078ec0ff */
[----:B------:R-:W-:Y:S01]  /*8d700*/  IMAD R22, R2, 0x1000000, R22 ;  /* 0x0100000002167824 */ /* 0x000fe200078e0216 */
        /* <DEDUP_REMOVED lines=31> */
.L_x_2104:
[----:B------:R-:W1:Y:S01]  /*8d900*/  S2R R41, SR_LANEID ;  /* 0x0000000000297919 */ /* 0x000e620000000000 */
[----:B------:R-:W-:Y:S01]  /*8d910*/  BSSY.RECONVERGENT B1, `(.L_x_1596) ;  /* 0x00000e9000017945 */ /* 0x000fe20003800200 */
[----:B-1----:R-:W-:-:S05]  /*8d920*/  VIADD R41, R41, 0x2 ;  /* 0x0000000229297836 */ /* 0x002fca0000000000 */
[----:B------:R-:W-:-:S13]  /*8d930*/  ISETP.GT.AND P2, PT, R41, R98, PT ;  /* 0x000000622900720c */ /* 0x000fda0003f44270 */
[----:B------:R-:W-:Y:S05]  /*8d940*/  @P2 BRA `(.L_x_1597) ;  /* 0x0000000c00942947 */ /* 0x000fea0003800000 */
[----:B------:R-:W-:Y:S01]  /*8d950*/  PRMT R36, R8, 0x3340, R36 ;  /* 0x0000334008247816 */ /* 0x000fe20000000024 */
[----:B0-----:R0:W-:Y:S01]  /*8d960*/  STL.128 [R1+0x60], R16 ;  /* 0x0000601001007387 */ /* 0x0011e20000100c00 */
[----:B------:R-:W-:Y:S01]  /*8d970*/  LOP3.LUT R8, R170, 0xffff, RZ, 0xc0, !PT ;  /* 0x0000ffffaa087812 */ /* 0x000fe200078ec0ff */
[----:B------:R-:W-:Y:S01]  /*8d980*/  BSSY.RECONVERGENT B0, `(.L_x_1598) ;  /* 0x00000df000007945 */ /* 0x000fe20003800200 */
[----:B------:R-:W-:Y:S01]  /*8d990*/  PRMT R29, R29, 0x3340, R37 ;  /* 0x000033401d1d7816 */ /* 0x000fe20000000025 */
[----:B------:R1:W-:Y:S01]  /*8d9a0*/  STL.128 [R1+0x70], R20 ;  /* 0x0000701401007387 */ /* 0x0003e20000100c00 */
[----:B------:R-:W-:Y:S02]  /*8d9b0*/  PRMT R32, R32, 0x3340, R8 ;  /* 0x0000334020207816 */ /* 0x000fe40000000008 */
[----:B------:R-:W-:Y:S01]  /*8d9c0*/  LOP3.LUT R8, R171, 0xffff, RZ, 0xc0, !PT ;  /* 0x0000ffffab087812 */ /* 0x000fe200078ec0ff */
[----:B------:R2:W-:Y:S01]  /*8d9d0*/  STL.128 [R1+0x50], R12 ;  /* 0x0000500c01007387 */ /* 0x0005e20000100c00 */
[----:B------:R-:W-:-:S02]  /*8d9e0*/  ISETP.NE.U32.AND P2, PT, R10, RZ, PT ;  /* 0x000000ff0a00720c */ /* 0x000fc40003f45070 */
[----:B------:R-:W-:Y:S01]  /*8d9f0*/  PRMT R30, R30, 0x3340, R8 ;  /* 0x000033401e1e7816 */ /* 0x000fe20000000008 */
[----:B------:R-:W-:Y:S01]  /*8da00*/  STL [R1+0x3c], R61 ;  /* 0x00003c3d01007387 */ /* 0x000fe20000100800 */
[----:B------:R-:W-:Y:S02]  /*8da10*/  LOP3.LUT R8, R168, 0xffff, RZ, 0xc0, !PT ;  /* 0x0000ffffa8087812 */ /* 0x000fe400078ec0ff */
[----:B------:R-:W-:Y:S01]  /*8da20*/  ISETP.NE.AND.EX P2, PT, R11, RZ, PT, P2 ;  /* 0x000000ff0b00720c */ /* 0x000fe20003f45320 */
[----:B------:R-:W-:Y:S01]  /*8da30*/  STL.64 [R1+0x40], R4 ;  /* 0x0000400401007387 */ /* 0x000fe20000100a00 */
[----:B------:R-:W-:Y:S02]  /*8da40*/  PRMT R34, R34, 0x3340, R8 ;  /* 0x0000334022227816 */ /* 0x000fe40000000008 */
[----:B0-----:R-:W-:Y:S01]  /*8da50*/  LOP3.LUT R18, R152, 0xffff, RZ, 0xc0, !PT ;  /* 0x0000ffff98127812 */ /* 0x001fe200078ec0ff */
[----:B------:R-:W-:Y:S01]  /*8da60*/  STL [R1+0x84], R24 ;  /* 0x0000841801007387 */ /* 0x000fe20000100800 */
[----:B-1----:R-:W-:-:S02]  /*8da70*/  LOP3.LUT R20, R172, 0xffff, RZ, 0xc0, !PT ;  /* 0x0000ffffac147812 */ /* 0x002fc400078ec0ff */
[----:B------:R-:W-:Y:S01]  /*8da80*/  LOP3.LUT R8, R153, 0xffff, RZ, 0xc0, !PT ;  /* 0x0000ffff99087812 */ /* 0x000fe200078ec0ff */
[----:B------:R-:W-:Y:S01]  /*8da90*/  STL.64 [R1+0x88], R6 ;  /* 0x0000880601007387 */ /* 0x000fe20000100a00 */
[----:B------:R-:W-:Y:S02]  /*8daa0*/  PRMT R20, R9, 0x3340, R20 ;  /* 0x0000334009147816 */ /* 0x000fe40000000014 */
[----:B------:R-:W-:Y:S01]  /*8dab0*/  PRMT R18, R8, 0x3340, R18 ;  /* 0x0000334008127816 */ /* 0x000fe20000000012 */
[----:B------:R-:W-:Y:S01]  /*8dac0*/  STL.64 [R1+0x48], R2 ;  /* 0x0000480201007387 */ /* 0x000fe20000100a00 */
        /* <DEDUP_REMOVED lines=78> */
.L_x_1601:
[----:B0-----:R-:W-:-:S05]  /*8dfb0*/  IMAD.IADD R6, R1, 0x1, R4 ;  /* 0x0000000101067824 */ /* 0x001fca00078e0204 */
[----:B------:R-:W3:Y:S02]  /*8dfc0*/  LDL.U8 R5, [R6+0x160] ;  /* 0x0001600006057983 */ /* 0x000ee40000100000 */
[----:B---3--:R-:W-:Y:S01]  /*8dfd0*/  ISETP.NE.AND P2, PT, R5, RZ, PT ;  /* 0x000000ff0500720c */ /* 0x008fe20003f45270 */
[----:B------:R-:W-:Y:S02]  /*8dfe0*/  IMAD.MOV.U32 R5, RZ, RZ, R4 ;  /* 0x000000ffff057224 */ /* 0x000fe400078e0004 */
[----:B------:R-:W-:-:S10]  /*8dff0*/  VIADD R4, R4, 0x1 ;  /* 0x0000000104047836 */ /* 0x000fd40000000000 */
[----:B------:R-:W-:Y:S05]  /*8e000*/  @P2 BRA `(.L_x_1601) ;  /* 0xfffffffc00e82947 */ /* 0x000fea000383ffff */
[----:B------:R-:W-:Y:S05]  /*8e010*/  BSYNC.RECONVERGENT B2 ;  /* 0x0000000000027941 */ /* 0x000fea0003800200 */
.L_x_1600:
[----:B------:R-:W-:Y:S01]  /*8e020*/  LOP3.LUT P2, RZ, R12, 0xff, RZ, 0xc0, !PT ;  /* 0x000000ff0cff7812 */ /* 0x000fe2000784c0ff */
[----:B------:R-:W-:Y:S01]  /*8e030*/  BSSY.RECONVERGENT B2, `(.L_x_1602) ;  /* 0x0000010000027945 */ /* 0x000fe20003800200 */
[----:B------:R-:W-:-:S11]  /*8e040*/  IMAD.MOV.U32 R4, RZ, RZ, R5 ;  /* 0x000000ffff047224 */ /* 0x000fd600078e0005 */
[----:B------:R-:W-:Y:S05]  /*8e050*/  @!P2 BRA `(.L_x_1603) ;  /* 0x000000000034a947 */ /* 0x000fea0003800000 */
[----:B------:R-:W-:Y:S01]  /*8e060*/  BSSY.RECONVERGENT B3, `(.L_x_1604) ;  /* 0x000000b000037945 */ /* 0x000fe20003800200 */
[----:B------:R-:W-:-:S07]  /*8e070*/  IMAD.MOV.U32 R4, RZ, RZ, RZ ;  /* 0x000000ffff047224 */ /* 0x000fce00078e00ff */
.L_x_1605:
        /* <DEDUP_REMOVED lines=10> */
.L_x_1604:
[----:B------:R-:W-:-:S07]  /*8e120*/  IMAD.MOV.U32 R4, RZ, RZ, R7 ;  /* 0x000000ffff047224 */ /* 0x000fce00078e0007 */
.L_x_1603:
[----:B------:R-:W-:Y:S05]  /*8e130*/  BSYNC.RECONVERGENT B2 ;  /* 0x0000000000027941 */ /* 0x000fea0003800200 */
.L_x_1602:
[----:B------:R-:W-:Y:S01]  /*8e140*/  IMAD.IADD R5, R1, 0x1, R4 ;  /* 0x0000000101057824 */ /* 0x000fe200078e0204 */
[----:B------:R-:W-:Y:S01]  /*8e150*/  BSSY.RECONVERGENT B2, `(.L_x_1606) ;  /* 0x0000009000027945 */ /* 0x000fe20003800200 */
[----:B------:R-:W-:-:S03]  /*8e160*/  IMAD.MOV.U32 R4, RZ, RZ, RZ ;  /* 0x000000ffff047224 */ /* 0x000fc600078e00ff */
[----:B------:R0:W-:Y:S04]  /*8e170*/  STL.U8 [R5+0x161], RZ ;  /* 0x000161ff05007387 */ /* 0x0001e80000100000 */
.L_x_1607:
[----:B------:R-:W-:-:S05]  /*8e180*/  IMAD.IADD R6, R1, 0x1, R4 ;  /* 0x0000000101067824 */ /* 0x000fca00078e0204 */
[----:B0-----:R-:W3:Y:S02]  /*8e190*/  LDL.U8 R5, [R6+0x160] ;  /* 0x0001600006057983 */ /* 0x001ee40000100000 */
[----:B---3--:R-:W-:Y:S01]  /*8e1a0*/  ISETP.NE.AND P2, PT, R5, RZ, PT ;  /* 0x000000ff0500720c */ /* 0x008fe20003f45270 */
[----:B------:R-:W-:Y:S02]  /*8e1b0*/  IMAD.MOV.U32 R5, RZ, RZ, R4 ;  /* 0x000000ffff057224 */ /* 0x000fe400078e0004 */
[----:B------:R-:W-:-:S10]  /*8e1c0*/  VIADD R4, R4, 0x1 ;  /* 0x0000000104047836 */ /* 0x000fd40000000000 */
[----:B------:R-:W-:Y:S05]  /*8e1d0*/  @P2 BRA `(.L_x_1607) ;  /* 0xfffffffc00e82947 */ /* 0x000fea000383ffff */
[----:B------:R-:W-:Y:S05]  /*8e1e0*/  BSYNC.RECONVERGENT B2 ;  /* 0x0000000000027941 */ /* 0x000fea0003800200 */
.L_x_1606:
[----:B------:R-:W-:Y:S01]  /*8e1f0*/  LOP3.LUT P2, RZ, R25, 0xff, RZ, 0xc0, !PT ;  /* 0x000000ff19ff7812 */ /* 0x000fe2000784c0ff */
[----:B------:R-:W-:Y:S01]  /*8e200*/  BSSY.RECONVERGENT B2, `(.L_x_1608) ;  /* 0x0000010000027945 */ /* 0x000fe20003800200 */
[----:B------:R-:W-:-:S11]  /*8e210*/  IMAD.MOV.U32 R4, RZ, RZ, R5 ;  /* 0x000000ffff047224 */ /* 0x000fd600078e0005 */
[----:B------:R-:W-:Y:S05]  /*8e220*/  @!P2 BRA `(.L_x_1609) ;  /* 0x000000000034a947 */ /* 0x000fea0003800000 */
[----:B------:R-:W-:Y:S01]  /*8e230*/  BSSY.RECONVERGENT B3, `(.L_x_1610) ;  /* 0x000000b000037945 */ /* 0x000fe20003800200 */
[----:B------:R-:W-:-:S07]  /*8e240*/  IMAD.MOV.U32 R4, RZ, RZ, RZ ;  /* 0x000000ffff047224 */ /* 0x000fce00078e00ff */
.L_x_1611:
        /* <DEDUP_REMOVED lines=10> */
.L_x_1610:
[----:B------:R-:W-:-:S07]  /*8e2f0*/  IMAD.MOV.U32 R4, RZ, RZ, R7 ;  /* 0x000000ffff047224 */ /* 0x000fce00078e0007 */
.L_x_1609:
[----:B------:R-:W-:Y:S05]  /*8e300*/  BSYNC.RECONVERGENT B2 ;  /* 0x0000000000027941 */ /* 0x000fea0003800200 */
.L_x_1608:
        /* <DEDUP_REMOVED lines=70> */
.L_x_1599:
[----:B------:R-:W-:Y:S05]  /*8e770*/  BSYNC.RECONVERGENT B0 ;  /* 0x0000000000007941 */ /* 0x000fea0003800200 */
.L_x_1598:
[----:B------:R-:W-:Y:S02]  /*8e780*/  IMAD.MOV.U32 R10, RZ, RZ, R2 ;  /* 0x000000ffff0a7224 */ /* 0x000fe400078e0002 */
[----:B------:R-:W-:-:S07]  /*8e790*/  IMAD.MOV.U32 R11, RZ, RZ, R3 ;  /* 0x000000ffff0b7224 */ /* 0x000fce00078e0003 */
.L_x_1597:
[----:B------:R-:W-:Y:S05]  /*8e7a0*/  BSYNC.RECONVERGENT B1 ;  /* 0x0000000000017941 */ /* 0x000fea0003800200 */
.L_x_1596:
        /* <DEDUP_REMOVED lines=116> */
.L_x_2124:
        /* <DEDUP_REMOVED lines=107> */
.L_x_1618:
[----:B0-----:R-:W-:-:S05]  /*8f5a0*/  IMAD.IADD R6, R1, 0x1, R4 ;  /* 0x0000000101067824 */ /* 0x001fca00078e0204 */
[----:B------:R-:W3:Y:S02]  /*8f5b0*/  LDL.U8 R5, [R6+0x160] ;  /* 0x0001600006057983 */ /* 0x000ee40000100000 */
[----:B---3--:R-:W-:Y:S01]  /*8f5c0*/  ISETP.NE.AND P2, PT, R5, RZ, PT ;  /* 0x000000ff0500720c */ /* 0x008fe20003f45270 */
[----:B------:R-:W-:Y:S02]  /*8f5d0*/  IMAD.MOV.U32 R5, RZ, RZ, R4 ;  /* 0x000000ffff057224 */ /* 0x000fe400078e0004 */
[----:B------:R-:W-:-:S10]  /*8f5e0*/  VIADD R4, R4, 0x1 ;  /* 0x0000000104047836 */ /* 0x000fd40000000000 */
[----:B------:R-:W-:Y:S05]  /*8f5f0*/  @P2 BRA `(.L_x_1618) ;  /* 0xfffffffc00e82947 */ /* 0x000fea000383ffff */
[----:B------:R-:W-:Y:S05]  /*8f600*/  BSYNC.RECONVERGENT B2 ;  /* 0x0000000000027941 */ /* 0x000fea0003800200 */
.L_x_1617:
[----:B------:R-:W-:Y:S01]  /*8f610*/  LOP3.LUT P2, RZ, R12, 0xff, RZ, 0xc0, !PT ;  /* 0x000000ff0cff7812 */ /* 0x000fe2000784c0ff */
[----:B------:R-:W-:Y:S01]  /*8f620*/  BSSY.RECONVERGENT B2, `(.L_x_1619) ;  /* 0x0000010000027945 */ /* 0x000fe20003800200 */
[----:B------:R-:W-:-:S11]  /*8f630*/  IMAD.MOV.U32 R4, RZ, RZ, R5 ;  /* 0x000000ffff047224 */ /* 0x000fd600078e0005 */
[----:B------:R-:W-:Y:S05]  /*8f640*/  @!P2 BRA `(.L_x_1620) ;  /* 0x000000000034a947 */ /* 0x000fea0003800000 */
[----:B------:R-:W-:Y:S01]  /*8f650*/  BSSY.RECONVERGENT B3, `(.L_x_1621) ;  /* 0x000000b000037945 */ /* 0x000fe20003800200 */
[----:B------:R-:W-:-:S07]  /*8f660*/  IMAD.MOV.U32 R4, RZ, RZ, RZ ;  /* 0x000000ffff047224 */ /* 0x000fce00078e00ff */
.L_x_1622:
        /* <DEDUP_REMOVED lines=10> */
.L_x_1621:
[----:B------:R-:W-:-:S07]  /*8f710*/  IMAD.MOV.U32 R4, RZ, RZ, R7 ;  /* 0x000000ffff047224 */ /* 0x000fce00078e0007 */
.L_x_1620:
[----:B------:R-:W-:Y:S05]  /*8f720*/  BSYNC.RECONVERGENT B2 ;  /* 0x0000000000027941 */ /* 0x000fea0003800200 */
.L_x_1619:
[----:B------:R-:W-:Y:S01]  /*8f730*/  IMAD.IADD R5, R1, 0x1, R4 ;  /* 0x0000000101057824 */ /* 0x000fe200078e0204 */
[----:B------:R-:W-:Y:S01]  /*8f740*/  BSSY.RECONVERGENT B2, `(.L_x_1623) ;  /* 0x0000009000027945 */ /* 0x000fe20003800200 */
[----:B------:R-:W-:-:S03]  /*8f750*/  IMAD.MOV.U32 R4, RZ, RZ, RZ ;  /* 0x000000ffff047224 */ /* 0x000fc600078e00ff */
[----:B------:R0:W-:Y:S04]  /*8f760*/  STL.U8 [R5+0x161], RZ ;  /* 0x000161ff05007387 */ /* 0x0001e80000100000 */
.L_x_1624:
[----:B------:R-:W-:-:S05]  /*8f770*/  IMAD.IADD R6, R1, 0x1, R4 ;  /* 0x0000000101067824 */ /* 0x000fca00078e0204 */
[----:B0-----:R-:W3:Y:S02]  /*8f780*/  LDL.U8 R5, [R6+0x160] ;  /* 0x0001600006057983 */ /* 0x001ee40000100000 */
[----:B---3--:R-:W-:Y:S01]  /*8f790*/  ISETP.NE.AND P2, PT, R5, RZ, PT ;  /* 0x000000ff0500720c */ /* 0x008fe20003f45270 */
[----:B------:R-:W-:Y:S02]  /*8f7a0*/  IMAD.MOV.U32 R5, RZ, RZ, R4 ;  /* 0x000000ffff057224 */ /* 0x000fe400078e0004 */
[----:B------:R-:W-:-:S10]  /*8f7b0*/  VIADD R4, R4, 0x1 ;  /* 0x0000000104047836 */ /* 0x000fd40000000000 */
[----:B------:R-:W-:Y:S05]  /*8f7c0*/  @P2 BRA `(.L_x_1624) ;  /* 0xfffffffc00e82947 */ /* 0x000fea000383ffff */
[----:B------:R-:W-:Y:S05]  /*8f7d0*/  BSYNC.RECONVERGENT B2 ;  /* 0x0000000000027941 */ /* 0x000fea0003800200 */
.L_x_1623:
[----:B------:R-:W-:Y:S01]  /*8f7e0*/  LOP3.LUT P2, RZ, R25, 0xff, RZ, 0xc0, !PT ;  /* 0x000000ff19ff7812 */ /* 0x000fe2000784c0ff */
[----:B------:R-:W-:Y:S01]  /*8f7f0*/  BSSY.RECONVERGENT B2, `(.L_x_1625) ;  /* 0x0000010000027945 */ /* 0x000fe20003800200 */
[----:B------:R-:W-:-:S11]  /*8f800*/  IMAD.MOV.U32 R4, RZ, RZ, R5 ;  /* 0x000000ffff047224 */ /* 0x000fd600078e0005 */
[----:B------:R-:W-:Y:S05]  /*8f810*/  @!P2 BRA `(.L_x_1626) ;  /* 0x000000000034a947 */ /* 0x000fea0003800000 */
[----:B------:R-:W-:Y:S01]  /*8f820*/  BSSY.RECONVERGENT B3, `(.L_x_1627) ;  /* 0x000000b000037945 */ /* 0x000fe20003800200 */
[----:B------:R-:W-:-:S07]  /*8f830*/  IMAD.MOV.U32 R4, RZ, RZ, RZ ;  /* 0x000000ffff047224 */ /* 0x000fce00078e00ff */
.L_x_1628:
        /* <DEDUP_REMOVED lines=10> */
.L_x_1627:
[----:B------:R-:W-:-:S07]  /*8f8e0*/  IMAD.MOV.U32 R4, RZ, RZ, R7 ;  /* 0x000000ffff047224 */ /* 0x000fce00078e0007 */
.L_x_1626:
[----:B------:R-:W-:Y:S05]  /*8f8f0*/  BSYNC.RECONVERGENT B2 ;  /* 0x0000000000027941 */ /* 0x000fea0003800200 */
.L_x_1625:
        /* <DEDUP_REMOVED lines=70> */
.L_x_1616:
[----:B------:R-:W-:Y:S05]  /*8fd60*/  BSYNC.RECONVERGENT B0 ;  /* 0x0000000000007941 */ /* 0x000fea0003800200 */
.L_x_1615:
[----:B------:R-:W-:Y:S02]  /*8fd70*/  IMAD.MOV.U32 R10, RZ, RZ, R2 ;  /* 0x000000ffff0a7224 */ /* 0x000fe400078e0002 */
[----:B------:R-:W-:-:S07]  /*8fd80*/  IMAD.MOV.U32 R11, RZ, RZ, R3 ;  /* 0x000000ffff0b7224 */ /* 0x000fce00078e0003 */
.L_x_1614:
[----:B------:R-:W-:Y:S05]  /*8fd90*/  BSYNC.RECONVERGENT B1 ;  /* 0x0000000000017941 */ /* 0x000fea0003800200 */
.L_x_1613:
        /* <DEDUP_REMOVED lines=116> */
.L_x_2144:
        /* <DEDUP_REMOVED lines=107> */
.L_x_1635:
[----:B0-----:R-:W-:-:S05]  /*90b90*/  IMAD.IADD R6, R1, 0x1, R4 ;  /* 0x0000000101067824 */ /* 0x001fca00078e0204 */
[----:B------:R-:W3:Y:S02]  /*90ba0*/  LDL.U8 R5, [R6+0x160] ;  /* 0x0001600006057983 */ /* 0x000ee40000100000 */
[----:B---3--:R-:W-:Y:S01]  /*90bb0*/  ISETP.NE.AND P2, PT, R5, RZ, PT ;  /* 0x000000ff0500720c */ /* 0x008fe20003f45270 */
[----:B------:R-:W-:Y:S02]  /*90bc0*/  IMAD.MOV.U32 R5, RZ, RZ, R4 ;  /* 0x000000ffff057224 */ /* 0x000fe400078e0004 */
[----:B------:R-:W-:-:S10]  /*90bd0*/  VIADD R4, R4, 0x1 ;  /* 0x0000000104047836 */ /* 0x000fd40000000000 */
[----:B------:R-:W-:Y:S05]  /*90be0*/  @P2 BRA `(.L_x_1635) ;  /* 0xfffffffc00e82947 */ /* 0x000fea000383ffff */
[----:B------:R-:W-:Y:S05]  /*90bf0*/  BSYNC.RECONVERGENT B2 ;  /* 0x0000000000027941 */ /* 0x000fea0003800200 */
.L_x_1634:
[----:B------:R-:W-:Y:S01]  /*90c00*/  LOP3.LUT P2, RZ, R12, 0xff, RZ, 0xc0, !PT ;  /* 0x000000ff0cff7812 */ /* 0x000fe2000784c0ff */
[----:B------:R-:W-:Y:S01]  /*90c10*/  BSSY.RECONVERGENT B2, `(.L_x_1636) ;  /* 0x0000010000027945 */ /* 0x000fe20003800200 */
[----:B------:R-:W-:-:S11]  /*90c20*/  IMAD.MOV.U32 R4, RZ, RZ, R5 ;  /* 0x000000ffff047224 */ /* 0x000fd600078e0005 */
[----:B------:R-:W-:Y:S05]  /*90c30*/  @!P2 BRA `(.L_x_1637) ;  /* 0x000000000034a947 */ /* 0x000fea0003800000 */
[----:B------:R-:W-:Y:S01]  /*90c40*/  BSSY.RECONVERGENT B3, `(.L_x_1638) ;  /* 0x000000b000037945 */ /* 0x000fe20003800200 */
[----:B------:R-:W-:-:S07]  /*90c50*/  IMAD.MOV.U32 R4, RZ, RZ, RZ ;  /* 0x000000ffff047224 */ /* 0x000fce00078e00ff */
.L_x_1639:
        /* <DEDUP_REMOVED lines=10> */
.L_x_1638:
[----:B------:R-:W-:-:S07]  /*90d00*/  IMAD.MOV.U32 R4, RZ, RZ, R7 ;  /* 0x000000ffff047224 */ /* 0x000fce00078e0007 */
.L_x_1637:
[----:B------:R-:W-:Y:S05]  /*90d10*/  BSYNC.RECONVERGENT B2 ;  /* 0x0000000000027941 */ /* 0x000fea0003800200 */
.L_x_1636:
[----:B------:R-:W-:Y:S01]  /*90d20*/  IMAD.IADD R5, R1, 0x1, R4 ;  /* 0x0000000101057824 */ /* 0x000fe200078e0204 */
[----:B------:R-:W-:Y:S01]  /*90d30*/  BSSY.RECONVERGENT B2, `(.L_x_1640) ;  /* 0x0000009000027945 */ /* 0x000fe20003800200 */
[----:B------:R-:W-:-:S03]  /*90d40*/  IMAD.MOV.U32 R4, RZ, RZ, RZ ;  /* 0x000000ffff047224 */ /* 0x000fc600078e00ff */
[----:B------:R0:W-:Y:S04]  /*90d50*/  STL.U8 [R5+0x161], RZ ;  /* 0x000161ff05007387 */ /* 0x0001e80000100000 */
.L_x_1641:
[----:B------:R-:W-:-:S05]  /*90d60*/  IMAD.IADD R6, R1, 0x1, R4 ;  /* 0x0000000101067824 */ /* 0x000fca00078e0204 */
[----:B0-----:R-:W3:Y:S02]  /*90d70*/  LDL.U8 R5, [R6+0x160] ;  /* 0x0001600006057983 */ /* 0x001ee40000100000 */
[----:B---3--:R-:W-:Y:S01]  /*90d80*/  ISETP.NE.AND P2, PT, R5, RZ, PT ;  /* 0x000000ff0500720c */ /* 0x008fe20003f45270 */
[----:B------:R-:W-:Y:S02]  /*90d90*/  IMAD.MOV.U32 R5, RZ, RZ, R4 ;  /* 0x000000ffff057224 */ /* 0x000fe400078e0004 */
[----:B------:R-:W-:-:S10]  /*90da0*/  VIADD R4, R4, 0x1 ;  /* 0x0000000104047836 */ /* 0x000fd40000000000 */
[----:B------:R-:W-:Y:S05]  /*90db0*/  @P2 BRA `(.L_x_1641) ;  /* 0xfffffffc00e82947 */ /* 0x000fea000383ffff */
[----:B------:R-:W-:Y:S05]  /*90dc0*/  BSYNC.RECONVERGENT B2 ;  /* 0x0000000000027941 */ /* 0x000fea0003800200 */
.L_x_1640:
[----:B------:R-:W-:Y:S01]  /*90dd0*/  LOP3.LUT P2, RZ, R25, 0xff, RZ, 0xc0, !PT ;  /* 0x000000ff19ff7812 */ /* 0x000fe2000784c0ff */
[----:B------:R-:W-:Y:S01]  /*90de0*/  BSSY.RECONVERGENT B2, `(.L_x_1642) ;  /* 0x0000010000027945 */ /* 0x000fe20003800200 */
[----:B------:R-:W-:-:S11]  /*90df0*/  IMAD.MOV.U32 R4, RZ, RZ, R5 ;  /* 0x000000ffff047224 */ /* 0x000fd600078e0005 */
[----:B------:R-:W-:Y:S05]  /*90e00*/  @!P2 BRA `(.L_x_1643) ;  /* 0x000000000034a947 */ /* 0x000fea0003800000 */
[----:B------:R-:W-:Y:S01]  /*90e10*/  BSSY.RECONVERGENT B3, `(.L_x_1644) ;  /* 0x000000b000037945 */ /* 0x000fe20003800200 */
[----:B------:R-:W-:-:S07]  /*90e20*/  IMAD.MOV.U32 R4, RZ, RZ, RZ ;  /* 0x000000ffff047224 */ /* 0x000fce00078e00ff */
.L_x_1645:
        /* <DEDUP_REMOVED lines=10> */
.L_x_1644:
[----:B------:R-:W-:-:S07]  /*90ed0*/  IMAD.MOV.U32 R4, RZ, RZ, R7 ;  /* 0x000000ffff047224 */ /* 0x000fce00078e0007 */
.L_x_1643:
[----:B------:R-:W-:Y:S05]  /*90ee0*/  BSYNC.RECONVERGENT B2 ;  /* 0x0000000000027941 */ /* 0x000fea0003800200 */
.L_x_1642:
        /* <DEDUP_REMOVED lines=70> */
.L_x_1633:
[----:B------:R-:W-:Y:S05]  /*91350*/  BSYNC.RECONVERGENT B0 ;  /* 0x0000000000007941 */ /* 0x000fea0003800200 */
.L_x_1632:
[----:B------:R-:W-:Y:S02]  /*91360*/  IMAD.MOV.U32 R10, RZ, RZ, R2 ;  /* 0x000000ffff0a7224 */ /* 0x000fe400078e0002 */
[----:B------:R-:W-:-:S07]  /*91370*/  IMAD.MOV.U32 R11, RZ, RZ, R3 ;  /* 0x000000ffff0b7224 */ /* 0x000fce00078e0003 */
.L_x_1631:
[----:B------:R-:W-:Y:S05]  /*91380*/  BSYNC.RECONVERGENT B1 ;  /* 0x0000000000017941 */ /* 0x000fea0003800200 */
.L_x_1630:
        /* <DEDUP_REMOVED lines=116> */
.L_x_2164:
        /* <DEDUP_REMOVED lines=107> */
.L_x_1652:
[----:B0-----:R-:W-:-:S05]  /*92180*/  IMAD.IADD R6, R1, 0x1, R4 ;  /* 0x0000000101067824 */ /* 0x001fca00078e0204 */
[----:B------:R-:W3:Y:S02]  /*92190*/  LDL.U8 R5, [R6+0x160] ;  /* 0x0001600006057983 */ /* 0x000ee40000100000 */
[----:B---3--:R-:W-:Y:S01]  /*921a0*/  ISETP.NE.AND P2, PT, R5, RZ, PT ;  /* 0x000000ff0500720c */ /* 0x008fe20003f45270 */
[----:B------:R-:W-:Y:S02]  /*921b0*/  IMAD.MOV.U32 R5, RZ, RZ, R4 ;  /* 0x000000ffff057224 */ /* 0x000fe400078e0004 */
[----:B------:R-:W-:-:S10]  /*921c0*/  VIADD R4, R4, 0x1 ;  /* 0x0000000104047836 */ /* 0x000fd40000000000 */
[----:B------:R-:W-:Y:S05]  /*921d0*/  @P2 BRA `(.L_x_1652) ;  /* 0xfffffffc00e82947 */ /* 0x000fea000383ffff */
[----:B------:R-:W-:Y:S05]  /*921e0*/  BSYNC.RECONVERGENT B2 ;  /* 0x0000000000027941 */ /* 0x000fea0003800200 */
.L_x_1651:
[----:B------:R-:W-:Y:S01]  /*921f0*/  LOP3.LUT P2, RZ, R12, 0xff, RZ, 0xc0, !PT ;  /* 0x000000ff0cff7812 */ /* 0x000fe2000784c0ff */
[----:B------:R-:W-:Y:S01]  /*92200*/  BSSY.RECONVERGENT B2, `(.L_x_1653) ;  /* 0x0000010000027945 */ /* 0x000fe20003800200 */
[----:B------:R-:W-:-:S11]  /*92210*/  IMAD.MOV.U32 R4, RZ, RZ, R5 ;  /* 0x000000ffff047224 */ /* 0x000fd600078e0005 */
[----:B------:R-:W-:Y:S05]  /*92220*/  @!P2 BRA `(.L_x_1654) ;  /* 0x000000000034a947 */ /* 0x000fea0003800000 */
[----:B------:R-:W-:Y:S01]  /*92230*/  BSSY.RECONVERGENT B3, `(.L_x_1655) ;  /* 0x000000b000037945 */ /* 0x000fe20003800200 */
[----:B------:R-:W-:-:S07]  /*92240*/  IMAD.MOV.U32 R4, RZ, RZ, RZ ;  /* 0x000000ffff047224 */ /* 0x000fce00078e00ff */
.L_x_1656:
        /* <DEDUP_REMOVED lines=10> */
.L_x_1655:
[----:B------:R-:W-:-:S07]  /*922f0*/  IMAD.MOV.U32 R4, RZ, RZ, R7 ;  /* 0x000000ffff047224 */ /* 0x000fce00078e0007 */
.L_x_1654:
[----:B------:R-:W-:Y:S05]  /*92300*/  BSYNC.RECONVERGENT B2 ;  /* 0x0000000000027941 */ /* 0x000fea0003800200 */
.L_x_1653:
[----:B------:R-:W-:Y:S01]  /*92310*/  IMAD.IADD R5, R1, 0x1, R4 ;  /* 0x0000000101057824 */ /* 0x000fe200078e0204 */
[----:B------:R-:W-:Y:S01]  /*92320*/  BSSY.RECONVERGENT B2, `(.L_x_1657) ;  /* 0x0000009000027945 */ /* 0x000fe20003800200 */
[----:B------:R-:W-:-:S03]  /*92330*/  IMAD.MOV.U32 R4, RZ, RZ, RZ ;  /* 0x000000ffff047224 */ /* 0x000fc600078e00ff */
[----:B------:R0:W-:Y:S04]  /*92340*/  STL.U8 [R5+0x161], RZ ;  /* 0x000161ff05007387 */ /* 0x0001e80000100000 */
.L_x_1658:
[----:B------:R-:W-:-:S05]  /*92350*/  IMAD.IADD R6, R1, 0x1, R4 ;  /* 0x0000000101067824 */ /* 0x000fca00078e0204 */
[----:B0-----:R-:W3:Y:S02]  /*92360*/  LDL.U8 R5, [R6+0x160] ;  /* 0x0001600006057983 */ /* 0x001ee40000100000 */
[----:B---3--:R-:W-:Y:S01]  /*92370*/  ISETP.NE.AND P2, PT, R5, RZ, PT ;  /* 0x000000ff0500720c */ /* 0x008fe20003f45270 */
[----:B------:R-:W-:Y:S02]  /*92380*/  IMAD.MOV.U32 R5, RZ, RZ, R4 ;  /* 0x000000ffff057224 */ /* 0x000fe400078e0004 */
[----:B------:R-:W-:-:S10]  /*92390*/  VIADD R4, R4, 0x1 ;  /* 0x0000000104047836 */ /* 0x000fd40000000000 */
[----:B------:R-:W-:Y:S05]  /*923a0*/  @P2 BRA `(.L_x_1658) ;  /* 0xfffffffc00e82947 */ /* 0x000fea000383ffff */
[----:B------:R-:W-:Y:S05]  /*923b0*/  BSYNC.RECONVERGENT B2 ;  /* 0x0000000000027941 */ /* 0x000fea0003800200 */
.L_x_1657:
[----:B------:R-:W-:Y:S01]  /*923c0*/  LOP3.LUT P2, RZ, R25, 0xff, RZ, 0xc0, !PT ;  /* 0x000000ff19ff7812 */ /* 0x000fe2000784c0ff */
[----:B------:R-:W-:Y:S01]  /*923d0*/  BSSY.RECONVERGENT B2, `(.L_x_1659) ;  /* 0x0000010000027945 */ /* 0x000fe20003800200 */
[----:B------:R-:W-:-:S11]  /*923e0*/  IMAD.MOV.U32 R4, RZ, RZ, R5 ;  /* 0x000000ffff047224 */ /* 0x000fd600078e0005 */
[----:B------:R-:W-:Y:S05]  /*923f0*/  @!P2 BRA `(.L_x_1660) ;  /* 0x000000000034a947 */ /* 0x000fea0003800000 */
[----:B------:R-:W-:Y:S01]  /*92400*/  BSSY.RECONVERGENT B3, `(.L_x_1661) ;  /* 0x000000b000037945 */ /* 0x000fe20003800200 */
[----:B------:R-:W-:-:S07]  /*92410*/  IMAD.MOV.U32 R4, RZ, RZ, RZ ;  /* 0x000000ffff047224 */ /* 0x000fce00078e00ff */
.L_x_1662:
        /* <DEDUP_REMOVED lines=10> */
.L_x_1661:
[----:B------:R-:W-:-:S07]  /*924c0*/  IMAD.MOV.U32 R4, RZ, RZ, R7 ;  /* 0x000000ffff047224 */ /* 0x000fce00078e0007 */
.L_x_1660:
[----:B------:R-:W-:Y:S05]  /*924d0*/  BSYNC.RECONVERGENT B2 ;  /* 0x0000000000027941 */ /* 0x000fea0003800200 */
.L_x_1659:
        /* <DEDUP_REMOVED lines=70> */
.L_x_1650:
[----:B------:R-:W-:Y:S05]  /*92940*/  BSYNC.RECONVERGENT B0 ;  /* 0x0000000000007941 */ /* 0x000fea0003800200 */
.L_x_1649:
[----:B------:R-:W-:Y:S02]  /*92950*/  IMAD.MOV.U32 R10, RZ, RZ, R2 ;  /* 0x000000ffff0a7224 */ /* 0x000fe400078e0002 */
[----:B------:R-:W-:-:S07]  /*92960*/  IMAD.MOV.U32 R11, RZ, RZ, R3 ;  /* 0x000000ffff0b7224 */ /* 0x000fce00078e0003 */
.L_x_1648:
[----:B------:R-:W-:Y:S05]  /*92970*/  BSYNC.RECONVERGENT B1 ;  /* 0x0000000000017941 */ /* 0x000fea0003800200 */
.L_x_1647:
[----:B--2---:R-:W-:Y:S01]  /*92980*/  LOP3.LUT R13, R181, 0xffff, RZ, 0xc0, !PT ;  /* 0x0000ffffb50d7812 */ /* 0x004fe200078ec0ff */
[----:B0-----:R-:W0:Y:S01]  /*92990*/  S2R R24, SR_TID.X ;  /* 0x0000000000187919 */ /* 0x001e220000002100 */
[----:B------:R-:W-:Y:S01]  /*929a0*/  LOP3.LUT R2, R182, 0xffff, RZ, 0xc0, !PT ;  /* 0x0000ffffb6027812 */ /* 0x000fe200078ec0ff */
[----:B------:R-:W1:Y:S01]  /*929b0*/  S2UR UR4, SR_CTAID.X ;  /* 0x00000000000479c3 */ /* 0x000e620000002500 */
[----:B------:R-:W-:Y:S01]  /*929c0*/  LOP3.LUT R3, R188, 0xffff, RZ, 0xc0, !PT ;  /* 0x0000ffffbc037812 */ /* 0x000fe200078ec0ff */
[----:B-----5:R-:W-:Y:S01]  /*929d0*/  STL [R1+0x114], R61 ;  /* 0x0001143d01007387 */ /* 0x020fe20000100800 */
[----:B------:R-:W-:Y:S02]  /*929e0*/  PRMT R13, R2, 0x3340, R13 ;  /* 0x00003340020d7816 */ /* 0x000fe4000000000d */
[----:B------:R-:W-:Y:S01]  /*929f0*/  LOP3.LUT R2, R172, 0xffff, RZ, 0xc0, !PT ;  /* 0x0000ffffac027812 */ /* 0x000fe200078ec0ff */
[----:B------:R-:W-:Y:S01]  /*92a00*/  STL.64 [R1+0x118], R4 ;  /* 0x0001180401007387 */ /* 0x000fe20000100a00 */
[----:B------:R-:W-:-:S02]  /*92a10*/  LOP3.LUT R12, R183, 0xffff, RZ, 0xc0, !PT ;  /* 0x0000ffffb70c7812 */ /* 0x000fc400078ec0ff */
[----:B------:R-:W-:Y:S01]  /*92a20*/  PRMT R2, R3, 0x3340, R2 ;  /* 0x0000334003027816 */ /* 0x000fe20000000002 */
[----:B------:R-:W-:Y:S01]  /*92a30*/  STL.U8 [R1+0x440], R154 ;  /* 0x0004409a01007387 */ /* 0x000fe20000100000 */
[----:B------:R-:W-:Y:S02]  /*92a40*/  LOP3.LUT R3, R25, 0xffff, RZ, 0xc0, !PT ;  /* 0x0000ffff19037812 */ /* 0x000fe400078ec0ff */
[----:B------:R-:W-:Y:S01]  /*92a50*/  PRMT R13, R2, 0x5410, R13 ;  /* 0x00005410020d7816 */ /* 0x000fe2000000000d */
[----:B------:R-:W-:Y:S01]  /*92a60*/  STL.U8 [R1+0x441], R174 ;  /* 0x000441ae01007387 */ /* 0x000fe20000100000 */
[----:B------:R-:W-:Y:S02]  /*92a70*/  LOP3.LUT R2, R184, 0xffff, RZ, 0xc0, !PT ;  /* 0x0000ffffb8027812 */ /* 0x000fe400078ec0ff */
[----:B------:R-:W-:Y:S01]  /*92a80*/  LOP3.LUT R15, R177, 0xffff, RZ, 0xc0, !PT ;  /* 0x0000ffffb10f7812 */ /* 0x000fe200078ec0ff */
[----:B------:R-:W-:Y:S01]  /*92a90*/  STL [R1+0x444], R61 ;  /* 0x0004443d01007387 */ /* 0x000fe20000100800 */
[----:B------:R-:W-:-:S02]  /*92aa0*/  PRMT R12, R2, 0x3340, R12 ;  /* 0x00003340020c7816 */ /* 0x000fc4000000000c */
[----:B------:R-:W-:Y:S01]  /*92ab0*/  LOP3.LUT R2, R173, 0xffff, RZ, 0xc0, !PT ;  /* 0x0000ffffad027812 */ /* 0x000fe200078ec0ff */
[----:B------:R-:W-:Y:S01]  /*92ac0*/  STL.64 [R1+0x448], R4 ;  /* 0x0004480401007387 */ /* 0x000fe20000100a00 */
[----:B------:R-:W-:Y:S02]  /*92ad0*/  LOP3.LUT R14, R179, 0xffff, RZ, 0xc0, !PT ;  /* 0x0000ffffb30e7812 */ /* 0x000fe400078ec0ff */
[----:B------:R-:W-:Y:S02]  /*92ae0*/  PRMT R2, R3, 0x3340, R2 ;  /* 0x0000334003027816 */ /* 0x000fe40000000002 */
[----:B------:R-:W-:Y:S02]  /*92af0*/  LOP3.LUT R3, R186, 0xffff, RZ, 0xc0, !PT ;  /* 0x0000ffffba037812 */ /* 0x000fe400078ec0ff */
[----:B------:R-:W-:Y:S02]  /*92b00*/  PRMT R12, R2, 0x5410, R12 ;  /* 0x00005410020c7816 */ /* 0x000fe4000000000c */
[----:B------:R-:W-:-:S02]  /*92b10*/  LOP3.LUT R2, R178, 0xffff, RZ, 0xc0, !PT ;  /* 0x0000ffffb2027812 */ /* 0x000fc400078ec0ff */
[----:B0-----:R-:W-:Y:S02]  /*92b20*/  LOP3.LUT R24, RZ, R24, RZ, 0x33, !PT ;  /* 0x00000018ff187212 */ /* 0x001fe400078e33ff */
[----:B------:R-:W-:Y:S02]  /*92b30*/  PRMT R15, R2, 0x3340, R15 ;  /* 0x00003340020f7816 */ /* 0x000fe4000000000f */
[----:B------:R-:W-:Y:S01]  /*92b40*/  LOP3.LUT R2, R170, 0xffff, RZ, 0xc0, !PT ;  /* 0x0000ffffaa027812 */ /* 0x000fe200078ec0ff */
[----:B-1----:R-:W-:Y:S01]  /*92b50*/  VIADD R24, R24, UR4 ;  /* 0x0000000418187c36 */ /* 0x002fe20008000000 */
[----:B------:R-:W-:Y:S01]  /*92b60*/  UMOV UR4, 0xffffffff ;  /* 0xffffffff00047882 */ /* 0x000fe20000000000 */
[----:B------:R-:W-:Y:S02]  /*92b70*/  ISETP.NE.AND P2, PT, R0, 0x65, PT ;  /* 0x000000650000780c */ /* 0x000fe40003f45270 */
        /* <DEDUP_REMOVED lines=10> */
[----:B------:R-:W-:Y:S04]  /*92c20*/  STL.128 [R1+0xe0], R12 ;  /* 0x0000e00c01007387 */ /* 0x000fe80000100c00 */
[----:B------:R0:W-:Y:S02]  /*92c30*/  STL.128 [R1+0x410], R12 ;  /* 0x0004100c01007387 */ /* 0x0001e40000100c00 */
[----:B0-----:R-:W-:Y:S02]  /*92c40*/  LOP3.LUT R13, R175, 0xffff, RZ, 0xc0, !PT ;  /* 0x0000ffffaf0d7812 */ /* 0x001fe400078ec0ff */
        /* <DEDUP_REMOVED lines=53> */
[----:B------:R-:W-:Y:S01]  /*92fa0*/  PRMT R2, R3, 0x3340, R2 ;  /* 0x0000334003027816 */ /* 0x000fe20000000002 */
[----:B------:R-:W-:-:S03]  /*92fb0*/  IMAD.MOV.U32 R3, RZ, RZ, R11 ;  /* 0x000000ffff037224 */ /* 0x000fc600078e000b */
[----:B------:R-:W-:Y:S01]  /*92fc0*/  PRMT R14, R2, 0x5410, R14 ;  /* 0x00005410020e7816 */ /* 0x000fe2000000000e */
[----:B------:R-:W-:-:S04]  /*92fd0*/  IMAD.MOV.U32 R2, RZ, RZ, R10 ;  /* 0x000000ffff027224 */ /* 0x000fc800078e000a */
[----:B------:R-:W-:Y:S04]  /*92fe0*/  STL.128 [R1+0x100], R12 ;  /* 0x0001000c01007387 */ /* 0x000fe80000100c00 */
[----:B------:R-:W-:Y:S04]  /*92ff0*/  STL.64 [R1+0xd8], R2 ;  /* 0x0000d80201007387 */ /* 0x000fe80000100a00 */
[----:B------:R0:W-:Y:S04]  /*93000*/  STL.64 [R1+0x408], R2 ;  /* 0x0004080201007387 */ /* 0x0001e80000100a00 */
[----:B------:R1:W-:Y:S01]  /*93010*/  STL.128 [R1+0x430], R12 ;  /* 0x0004300c01007387 */ /* 0x0003e20000100c00 */
[----:B0-----:R-:W-:-:S05]  /*93020*/  PRMT R2, R174, 0x7604, R154 ;  /* 0x00007604ae027816 */ /* 0x001fca000000009a */
[----:B------:R1:W-:Y:S01]  /*93030*/  STL.U16 [R1+0x110], R2 ;  /* 0x0001100201007387 */ /* 0x0003e20000100400 */
[----:B------:R-:W-:Y:S05]  /*93040*/  BRA.DIV UR4, `(.L_x_1663) ;  /* 0x000001e604147947 */ /* 0x000fea000b800000 */
[----:B------:R-:W-:-:S13]  /*93050*/  VOTE.ALL P2, P2 ;  /* 0x0000000000ff7806 */ /* 0x000fda0001040000 */
.L_x_2167:
[----:B------:R-:W-:Y:S05]  /*93060*/  @!P2 BRA `(.L_x_1664) ;  /* 0x0000008c00c0a947 */ /* 0x000fea0003800000 */
.L_x_1758:
[----:B------:R-:W-:Y:S05]  /*93070*/  YIELD ;  /* 0x0000000000007946 */ /* 0x000fea0003800000 */
.L_x_1666:
        /* <DEDUP_REMOVED lines=12> */
.L_x_2170:
        /* <DEDUP_REMOVED lines=11> */
[----:B-1----:R-:W2:Y:S04]  /*931f0*/  LD.E.64.STRONG.GPU R12, desc[UR8][R6.64+0x8] ;  /* 0x00000808060c7980 */ /* 0x002ea8000c10fb00 */
[----:B------:R-:W3:Y:S04]  /*93200*/  LD.E.64.STRONG.GPU R28, desc[UR8][R6.64+0x10] ;  /* 0x00001008061c7980 */ /* 0x000ee8000c10fb00 */
[----:B------:R-:W4:Y:S04]  /*93210*/  LD.E.64.STRONG.GPU R30, desc[UR8][R6.64+0x18] ;  /* 0x00001808061e7980 */ /* 0x000f28000c10fb00 */
[----:B------:R-:W4:Y:S04]  /*93220*/  LD.E.64.STRONG.GPU R32, desc[UR8][R6.64+0x20] ;  /* 0x0000200806207980 */ /* 0x000f28000c10fb00 */
        /* <DEDUP_REMOVED lines=9> */
[--C-:B------:R-:W-:Y:S02]  /*932c0*/  SHF.R.U32.HI R47, RZ, 0x8, R13.reuse ;  /* 0x00000008ff2f7819 */ /* 0x100fe4000001160d */
[--C-:B------:R-:W-:Y:S02]  /*932d0*/  SHF.R.U32.HI R48, RZ, 0x10, R13.reuse ;  /* 0x00000010ff307819 */ /* 0x100fe4000001160d */
[----:B------:R-:W-:-:S02]  /*932e0*/  SHF.R.U32.HI R49, RZ, 0x18, R13 ;  /* 0x00000018ff317819 */ /* 0x000fc4000001160d */
[----:B------:R-:W-:Y:S02]  /*932f0*/  PRMT R27, R13, 0x7610, R27 ;  /* 0x000076100d1b7816 */ /* 0x000fe4000000001b */
[C-C-:B---3--:R-:W-:Y:S02]  /*93300*/  SHF.R.U64 R50, R28.reuse, 0x8, R29.reuse ;  /* 0x000000081c327819 */ /* 0x148fe4000000121d */
[C-C-:B------:R-:W-:Y:S02]  /*93310*/  SHF.R.U64 R51, R28.reuse, 0x10, R29.reuse ;  /* 0x000000101c337819 */ /* 0x140fe4000000121d */
[--C-:B------:R-:W-:Y:S02]  /*93320*/  SHF.R.U64 R52, R28, 0x18, R29.reuse ;  /* 0x000000181c347819 */ /* 0x100fe4000000121d */
[--C-:B------:R-:W-:Y:S02]  /*93330*/  SHF.R.U32.HI R53, RZ, 0x8, R29.reuse ;  /* 0x00000008ff357819 */ /* 0x100fe4000001161d */
[----:B------:R-:W-:-:S02]  /*93340*/  SHF.R.U32.HI R54, RZ, 0x10, R29 ;  /* 0x00000010ff367819 */ /* 0x000fc4000001161d */
[----:B------:R-:W-:Y:S02]  /*93350*/  SHF.R.U32.HI R55, RZ, 0x18, R29 ;  /* 0x00000018ff377819 */ /* 0x000fe4000001161d */
[C-C-:B----4-:R-:W-:Y:S02]  /*93360*/  SHF.R.U64 R56, R30.reuse, 0x8, R31.reuse ;  /* 0x000000081e387819 */ /* 0x150fe4000000121f */
[C-C-:B------:R-:W-:Y:S02]  /*93370*/  SHF.R.U64 R57, R30.reuse, 0x10, R31.reuse ;  /* 0x000000101e397819 */ /* 0x140fe4000000121f */
[--C-:B------:R-:W-:Y:S02]  /*93380*/  SHF.R.U64 R58, R30, 0x18, R31.reuse ;  /* 0x000000181e3a7819 */ /* 0x100fe4000000121f */
[--C-:B------:R-:W-:Y:S02]  /*93390*/  SHF.R.U32.HI R59, RZ, 0x8, R31.reuse ;  /* 0x00000008ff3b7819 */ /* 0x100fe4000001161f */
[----:B------:R-:W-:-:S02]  /*933a0*/  SHF.R.U32.HI R60, RZ, 0x10, R31 ;  /* 0x00000010ff3c7819 */ /* 0x000fc4000001161f */
[----:B------:R-:W-:Y:S02]  /*933b0*/  SHF.R.U32.HI R62, RZ, 0x18, R31 ;  /* 0x00000018ff3e7819 */ /* 0x000fe4000001161f */
[C-C-:B------:R-:W-:Y:S02]  /*933c0*/  SHF.R.U64 R63, R32.reuse, 0x8, R33.reuse ;  /* 0x00000008203f7819 */ /* 0x140fe40000001221 */
        /* <DEDUP_REMOVED lines=17> */
[C---:B------:R-:W-:Y:S02]  /*934e0*/  SHF.R.U64 R81, R8.reuse, 0x8, R9 ;  /* 0x0000000808517819 */ /* 0x040fe40000001209 */
[----:B------:R-:W-:Y:S01]  /*934f0*/  PRMT R43, R8, 0x7610, R43 ;  /* 0x00007610082b7816 */ /* 0x000fe2000000002b */
[----:B0-----:R-:W-:Y:S06]  /*93500*/  BRA `(.L_x_1669) ;  /* 0x0000000000d07947 */ /* 0x001fec0003800000 */
.L_x_1668:
[----:B------:R-:W2:Y:S02]  /*93510*/  LDL.64 R6, [R1+0x4a8] ;  /* 0x0004a80001067983 */ /* 0x000ea40000100a00 */
[----:B--2---:R-:W-:-:S05]  /*93520*/  IMAD.WIDE R6, R24, 0x48, R6 ;  /* 0x0000004818067825 */ /* 0x004fca00078e0206 */
[----:B------:R-:W2:Y:S04]  /*93530*/  LD.E.64.STRONG.GPU R8, desc[UR8][R6.64+0x38] ;  /* 0x0000380806087980 */ /* 0x000ea8000c10fb00 */
[----:B-1----:R-:W3:Y:S04]  /*93540*/  LD.E.64.STRONG.GPU R12, desc[UR8][R6.64+0x8] ;  /* 0x00000808060c7980 */ /* 0x002ee8000c10fb00 */
[----:B------:R-:W4:Y:S04]  /*93550*/  LD.E.64.STRONG.GPU R28, desc[UR8][R6.64+0x10] ;  /* 0x00001008061c7980 */ /* 0x000f28000c10fb00 */
        /* <DEDUP_REMOVED lines=10> */
[C---:B------:R-:W-:Y:S02]  /*93600*/  SHF.R.U64 R46, R12.reuse, 0x18, R13 ;  /* 0x000000180c2e7819 */ /* 0x040fe4000000120d */
        /* <DEDUP_REMOVED lines=35> */
[----:B0-----:R-:W-:-:S07]  /*93840*/  PRMT R81, R8, 0x7610, R81 ;  /* 0x0000761008517816 */ /* 0x001fce0000000051 */
.L_x_1669:
[----:B------:R-:W-:Y:S05]  /*93850*/  BSYNC.RECONVERGENT B0 ;  /* 0x0000000000007941 */ /* 0x000fea0003800200 */
.L_x_1667:
[----:B------:R-:W-:-:S03]  /*93860*/  UMOV UR4, 0xffffffff ;  /* 0xffffffff00047882 */ /* 0x000fc60000000000 */
[----:B------:R-:W-:Y:S05]  /*93870*/  BRA.DIV UR4, `(.L_x_1670) ;  /* 0x000001de04447947 */ /* 0x000fea000b800000 */
[----:B------:R-:W-:Y:S01]  /*93880*/  LOP3.LUT R223, R45, 0xffff, RZ, 0xc0, !PT ;  /* 0x0000ffff2ddf7812 */ /* 0x000fe200078ec0ff */
[----:B------:R-:W0:Y:S01]  /*93890*/  S2R R88, SR_GEMASK ;  /* 0x0000000000587919 */ /* 0x000e220000003c00 */
[----:B------:R-:W-:Y:S02]  /*938a0*/  LOP3.LUT R222, R99, 0xffff, RZ, 0xc0, !PT ;  /* 0x0000ffff63de7812 */ /* 0x000fe400078ec0ff */
[----:B------:R-:W-:Y:S01]  /*938b0*/  LOP3.LUT R229, R57, 0xffff, RZ, 0xc0, !PT ;  /* 0x0000ffff39e57812 */ /* 0x000fe200078ec0ff */
[----:B------:R-:W-:Y:S01]  /*938c0*/  IMAD.U32 R8, R223, 0x10000, RZ ;  /* 0x00010000df087824 */ /* 0x000fe200078e00ff */
[----:B-1----:R-:W-:Y:S02]  /*938d0*/  LOP3.LUT R12, R222, 0xff, RZ, 0xc0, !PT ;  /* 0x000000ffde0c7812 */ /* 0x002fe400078ec0ff */
[----:B------:R-:W-:Y:S02]  /*938e0*/  LOP3.LUT R225, R48, 0xffff, RZ, 0xc0, !PT ;  /* 0x0000ffff30e17812 */ /* 0x000fe400078ec0ff */
[----:B------:R-:W-:-:S02]  /*938f0*/  PRMT R12, R44, 0x7604, R12 ;  /* 0x000076042c0c7816 */ /* 0x000fc4000000000c */
[----:B------:R-:W-:Y:S01]  /*93900*/  LOP3.LUT R8, R8, 0xff0000, RZ, 0xc0, !PT ;  /* 0x00ff000008087812 */ /* 0x000fe200078ec0ff */
[----:B------:R-:W-:Y:S01]  /*93910*/  IMAD.U32 R19, R225, 0x10000, RZ ;  /* 0x00010000e1137824 */ /* 0x000fe200078e00ff */
[----:B------:R-:W-:Y:S02]  /*93920*/  LOP3.LUT R228, R54, 0xffff, RZ, 0xc0, !PT ;  /* 0x0000ffff36e47812 */ /* 0x000fe400078ec0ff */
[----:B------:R-:W-:Y:S01]  /*93930*/  LOP3.LUT R219, R30, 0xffff, RZ, 0xc0, !PT ;  /* 0x0000ffff1edb7812 */ /* 0x000fe200078ec0ff */
[----:B------:R-:W-:Y:S01]  /*93940*/  IMAD.IADD R12, R12, 0x1, R8 ;  /* 0x000000010c0c7824 */ /* 0x000fe200078e0208 */
        /* <DEDUP_REMOVED lines=15> */
[----:B------:R-:W-:Y:S01]  /*93a40*/  PRMT R15, R53, 0x7604, R15 ;  /* 0x00007604350f7816 */ /* 0x000fe2000000000f */
[----:B------:R-:W-:Y:S01]  /*93a50*/  IMAD.U32 R8, R232, 0x10000, RZ ;  /* 0x00010000e8087824 */ /* 0x000fe200078e00ff */
        /* <DEDUP_REMOVED lines=52> */
[----:B------:R-:W-:-:S02]  /*93da0*/  LOP3.LUT R22, R213, 0xff, RZ, 0xc0, !PT ;  /* 0x000000ffd5167812 */ /* 0x000fc400078ec0ff */
[----:B------:R-:W-:Y:S02]  /*93db0*/  VOTE.ANY R8, PT, !P2 ;  /* 0x0000000000087806 */ /* 0x000fe400050e0100 */
[----:B------:R-:W-:Y:S02]  /*93dc0*/  PRMT R22, R75, 0x7604, R22 ;  /* 0x000076044b167816 */ /* 0x000fe40000000016 */
[----:B------:R-:W-:Y:S02]  /*93dd0*/  LOP3.LUT R83, R83, 0xff0000, RZ, 0xc0, !PT ;  /* 0x00ff000053537812 */ /* 0x000fe400078ec0ff */
[----:B0-----:R-:W-:Y:S02]  /*93de0*/  LOP3.LUT R8, R8, 0x80000000, R88, 0xec, !PT ;  /* 0x8000000008087812 */ /* 0x001fe400078eec58 */
        /* <DEDUP_REMOVED lines=49> */
.L_x_2191:
        /* <DEDUP_REMOVED lines=55> */
[----:B------:R-:W-:Y:S01]  /*94470*/  LOP3.LUT R8, R47, 0xffff, RZ, 0xc0, !PT ;  /* 0x0000ffff2f087812 */ /* 0x000fe200078ec0ff */
[----:B------:R1:W-:Y:S01]  /*94480*/  STL.128 [R1+0x50], R12 ;  /* 0x0000500c01007387 */ /* 0x0003e20000100c00 */
[----:B------:R-:W-:Y:S01]  /*94490*/  PRMT R89, R236, 0x3340, R248 ;  /* 0x00003340ec597816 */ /* 0x000fe200000000f8 */
[----:B------:R-:W-:Y:S01]  /*944a0*/  BSSY.RECONVERGENT B0, `(.L_x_1673) ;  /* 0x00000f7000007945 */ /* 0x000fe20003800200 */
[----:B------:R-:W-:Y:S01]  /*944b0*/  PRMT R224, R224, 0x3340, R8 ;  /* 0x00003340e0e07816 */ /* 0x000fe20000000008 */
[----:B0-----:R0:W-:Y:S01]  /*944c0*/  STL.128 [R1+0x60], R16 ;  /* 0x0000601001007387 */ /* 0x0011e20000100c00 */
[----:B------:R-:W-:Y:S02]  /*944d0*/  LOP3.LUT R8, R44, 0xffff, RZ, 0xc0, !PT ;  /* 0x0000ffff2c087812 */ /* 0x000fe400078ec0ff */
[----:B------:R-:W-:Y:S01]  /*944e0*/  PRMT R88, R235, 0x3340, R247 ;  /* 0x00003340eb587816 */ /* 0x000fe200000000f7 */
[----:B------:R2:W-:Y:S01]  /*944f0*/  STL.128 [R1+0x70], R20 ;  /* 0x0000701401007387 */ /* 0x0005e20000100c00 */
[----:B------:R-:W-:-:S02]  /*94500*/  PRMT R222, R222, 0x3340, R8 ;  /* 0x00003340dede7816 */ /* 0x000fc40000000008 */
[----:B------:R-:W-:Y:S01]  /*94510*/  LOP3.LUT R8, R53, 0xffff, RZ, 0xc0, !PT ;  /* 0x0000ffff35087812 */ /* 0x000fe200078ec0ff */
[----:B------:R-:W-:Y:S01]  /*94520*/  STL.64 [R1], R2 ;  /* 0x0000000201007387 */ /* 0x000fe20000100a00 */
[----:B------:R-:W-:Y:S02]  /*94530*/  ISETP.NE.U32.AND P2, PT, R2, RZ, PT ;  /* 0x000000ff0200720c */ /* 0x000fe40003f45070 */
[----:B------:R-:W-:Y:S01]  /*94540*/  PRMT R227, R227, 0x3340, R8 ;  /* 0x00003340e3e37816 */ /* 0x000fe20000000008 */
[----:B------:R-:W-:Y:S01]  /*94550*/  STL [R1+0x3c], R9 ;  /* 0x00003c0901007387 */ /* 0x000fe20000100800 */
[----:B------:R-:W-:Y:S02]  /*94560*/  LOP3.LUT R8, R50, 0xffff, RZ, 0xc0, !PT ;  /* 0x0000ffff32087812 */ /* 0x000fe400078ec0ff */
[----:B-1----:R-:W-:Y:S01]  /*94570*/  LOP3.LUT R13, R59, 0xffff, RZ, 0xc0, !PT ;  /* 0x0000ffff3b0d7812 */ /* 0x002fe200078ec0ff */
[----:B------:R-:W-:Y:S01]  /*94580*/  STL.64 [R1+0x40], R6 ;  /* 0x0000400601007387 */ /* 0x000fe20000100a00 */
[----:B------:R-:W-:-:S02]  /*94590*/  PRMT R220, R220, 0x3340, R8 ;  /* 0x00003340dcdc7816 */ /* 0x000fc40000000008 */
[----:B------:R-:W-:Y:S01]  /*945a0*/  LOP3.LUT R8, R56, 0xffff, RZ, 0xc0, !PT ;  /* 0x0000ffff38087812 */ /* 0x000fe200078ec0ff */
[----:B------:R-:W-:Y:S01]  /*945b0*/  STL.64 [R1+0x48], R84 ;  /* 0x0000485401007387 */ /* 0x000fe20000100a00 */
[----:B------:R-:W-:Y:S02]  /*945c0*/  PRMT R218, R218, 0x3340, R13 ;  /* 0x00003340dada7816 */ /* 0x000fe4000000000d */
[----:B------:R-:W-:Y:S01]  /*945d0*/  PRMT R219, R219, 0x3340, R8 ;  /* 0x00003340dbdb7816 */ /* 0x000fe20000000008 */
[----:B------:R-:W-:Y:S01]  /*945e0*/  STL [R1+0x84], R189 ;  /* 0x000084bd01007387 */ /* 0x000fe20000100800 */
[----:B------:R-:W-:Y:S02]  /*945f0*/  LOP3.LUT R13, R66, 0xffff, RZ, 0xc0, !PT ;  /* 0x0000ffff420d7812 */ /* 0x000fe400078ec0ff */
[----:B------:R-:W-:Y:S01]  /*94600*/  LOP3.LUT R8, R63, 0xffff, RZ, 0xc0, !PT ;  /* 0x0000ffff3f087812 */ /* 0x000fe200078ec0ff */
[----:B------:R-:W-:Y:S01]  /*94610*/  STL.64 [R1+0x88], R86 ;  /* 0x0000885601007387 */ /* 0x000fe20000100a00 */
        /* <DEDUP_REMOVED lines=9> */
[----:B0-----:R-:W-:Y:S02]  /*946b0*/  PRMT R17, R228, 0x3340, R240 ;  /* 0x00003340e4117816 */ /* 0x001fe400000000f0 */
[----:B------:R-:W-:Y:S02]  /*946c0*/  PRMT R16, R226, 0x3340, R239 ;  /* 0x00003340e2107816 */ /* 0x000fe400000000ef */
[----:B------:R-:W-:Y:S02]  /*946d0*/  PRMT R19, R230, 0x3340, R242 ;  /* 0x00003340e6137816 */ /* 0x000fe400000000f2 */
[----:B------:R-:W-:-:S02]  /*946e0*/  PRMT R18, R229, 0x3340, R241 ;  /* 0x00003340e5127816 */ /* 0x000fc400000000f1 */
[----:B--2---:R-:W-:Y:S02]  /*946f0*/  PRMT R21, R232, 0x3340, R244 ;  /* 0x00003340e8157816 */ /* 0x004fe400000000f4 */
[----:B------:R-:W-:Y:S02]  /*94700*/  PRMT R20, R231, 0x3340, R243 ;  /* 0x00003340e7147816 */ /* 0x000fe400000000f3 */
[----:B------:R-:W-:Y:S02]  /*94710*/  PRMT R23, R234, 0x3340, R246 ;  /* 0x00003340ea177816 */ /* 0x000fe400000000f6 */
[----:B------:R-:W-:Y:S02]  /*94720*/  PRMT R22, R233, 0x3340, R245 ;  /* 0x00003340e9167816 */ /* 0x000fe400000000f5 */
[----:B------:R-:W-:Y:S02]  /*94730*/  PRMT R213, R213, 0x3340, R8 ;  /* 0x00003340d5d57816 */ /* 0x000fe40000000008 */
[----:B------:R-:W-:-:S02]  /*94740*/  SHF.R.U32.HI R13, RZ, 0x8, R221 ;  /* 0x00000008ff0d7819 */ /* 0x000fc400000116dd */
[----:B------:R-:W-:Y:S02]  /*94750*/  PRMT R17, R227, 0x5410, R17 ;  /* 0x00005410e3117816 */ /* 0x000fe40000000011 */
[----:B------:R-:W-:Y:S02]  /*94760*/  PRMT R221, R13, 0x7604, R221 ;  /* 0x000076040ddd7816 */ /* 0x000fe400000000dd */
[----:B------:R-:W-:Y:S02]  /*94770*/  PRMT R16, R220, 0x5410, R16 ;  /* 0x00005410dc107816 */ /* 0x000fe40000000010 */
[----:B------:R-:W-:Y:S01]  /*94780*/  PRMT R19, R218, 0x5410, R19 ;  /* 0x00005410da137816 */ /* 0x000fe20000000013 */
[----:B------:R-:W-:Y:S01]  /*94790*/  STL.U16 [R1+0x80], R221 ;  /* 0x000080dd01007387 */ /* 0x000fe20000100400 */
[----:B------:R-:W-:Y:S02]  /*947a0*/  PRMT R18, R219, 0x5410, R18 ;  /* 0x00005410db127816 */ /* 0x000fe40000000012 */
[----:B------:R-:W-:-:S02]  /*947b0*/  PRMT R21, R216, 0x5410, R21 ;  /* 0x00005410d8157816 */ /* 0x000fc40000000015 */
[----:B------:R-:W-:Y:S01]  /*947c0*/  PRMT R20, R217, 0x5410, R20 ;  /* 0x00005410d9147816 */ /* 0x000fe20000000014 */
[----:B------:R-:W-:Y:S01]  /*947d0*/  STL.128 [R1+0x10], R16 ;  /* 0x0000101001007387 */ /* 0x000fe20000100c00 */
[----:B------:R-:W-:Y:S02]  /*947e0*/  PRMT R23, R214, 0x5410, R23 ;  /* 0x00005410d6177816 */ /* 0x000fe40000000017 */
[----:B------:R-:W-:Y:S02]  /*947f0*/  PRMT R22, R215, 0x5410, R22 ;  /* 0x00005410d7167816 */ /* 0x000fe40000000016 */
[----:B------:R-:W-:Y:S02]  /*94800*/  PRMT R89, R212, 0x5410, R89 ;  /* 0x00005410d4597816 */ /* 0x000fe40000000059 */
[----:B------:R-:W-:Y:S01]  /*94810*/  PRMT R88, R213, 0x5410, R88 ;  /* 0x00005410d5587816 */ /* 0x000fe20000000058 */
[----:B------:R-:W-:Y:S01]  /*94820*/  STL.128 [R1+0x20], R20 ;  /* 0x0000201401007387 */ /* 0x000fe20000100c00 */
[----:B------:R-:W-:-:S02]  /*94830*/  ISETP.NE.AND.EX P2, PT, R3, RZ, PT, P2 ;  /* 0x000000ff0300720c */ /* 0x000fc40003f45320 */
[----:B------:R-:W-:Y:S01]  /*94840*/  PRMT R15, R225, 0x3340, R238 ;  /* 0x00003340e10f7816 */ /* 0x000fe200000000ee */
[----:B------:R-:W-:Y:S01]  /*94850*/  STL.64 [R1+0x30], R88 ;  /* 0x0000305801007387 */ /* 0x000fe20000100a00 */
[----:B------:R-:W-:Y:S02]  /*94860*/  PRMT R14, R223, 0x3340, R237 ;  /* 0x00003340df0e7816 */ /* 0x000fe400000000ed */
[----:B------:R-:W-:Y:S02]  /*94870*/  PRMT R15, R224, 0x5410, R15 ;  /* 0x00005410e00f7816 */ /* 0x000fe4000000000f */
[----:B------:R-:W-:Y:S02]  /*94880*/  PRMT R14, R222, 0x5410, R14 ;  /* 0x00005410de0e7816 */ /* 0x000fe4000000000e */
[----:B------:R-:W-:Y:S02]  /*94890*/  PRMT R8, R81, 0x7604, R43 ;  /* 0x0000760451087816 */ /* 0x000fe4000000002b */
[----:B------:R-:W-:Y:S01]  /*948a0*/  PRMT R83, R45, 0x7610, R83 ;  /* 0x000076102d537816 */ /* 0x000fe20000000053 */
[----:B------:R0:W-:Y:S01]  /*948b0*/  STL.64 [R1+0x8], R14 ;  /* 0x0000080e01007387 */ /* 0x0001e20000100a00 */
[----:B------:R-:W-:-:S02]  /*948c0*/  PRMT R90, R46, 0x7610, R90 ;  /* 0x000076102e5a7816 */ /* 0x000fc4000000005a */
[----:B------:R-:W-:Y:S01]  /*948d0*/  PRMT R91, R27, 0x7610, R91 ;  /* 0x000076101b5b7816 */ /* 0x000fe2000000005b */
[----:B------:R1:W-:Y:S01]  /*948e0*/  STL.U16 [R1+0x38], R8 ;  /* 0x0000380801007387 */ /* 0x0003e20000100400 */
[----:B------:R-:W-:Y:S02]  /*948f0*/  PRMT R92, R47, 0x7610, R92 ;  /* 0x000076102f5c7816 */ /* 0x000fe4000000005c */
[----:B------:R-:W-:Y:S02]  /*94900*/  PRMT R93, R48, 0x7610, R93 ;  /* 0x00007610305d7816 */ /* 0x000fe4000000005d */
[----:B------:R-:W-:Y:S02]  /*94910*/  PRMT R94, R49, 0x7610, R94 ;  /* 0x00007610315e7816 */ /* 0x000fe4000000005e */
[----:B------:R-:W-:Y:S01]  /*94920*/  PRMT R95, R28, 0x7610, R95 ;  /* 0x000076101c5f7816 */ /* 0x000fe2000000005f */
[----:B0-----:R-:W-:Y:S01]  /*94930*/  IMAD.MOV.U32 R14, RZ, RZ, R86 ;  /* 0x000000ffff0e7224 */ /* 0x001fe200078e0056 */
[----:B------:R-:W-:Y:S01]  /*94940*/  PRMT R96, R50, 0x7610, R96 ;  /* 0x0000761032607816 */ /* 0x000fe20000000060 */
[----:B------:R-:W-:Y:S01]  /*94950*/  IMAD.MOV.U32 R15, RZ, RZ, R87 ;  /* 0x000000ffff0f7224 */ /* 0x000fe200078e0057 */
[----:B-1----:R-:W-:-:S02]  /*94960*/  PRMT R8, R44, 0x7610, R8 ;  /* 0x000076102c087816 */ /* 0x002fc40000000008 */
        /* <DEDUP_REMOVED lines=48> */
.L_x_1676:
[----:B------:R-:W-:-:S06]  /*94c70*/  IMAD.IADD R6, R1, 0x1, R7 ;  /* 0x0000000101067824 */ /* 0x000fcc00078e0207 */
[----:B------:R-:W2:Y:S02]  /*94c80*/  LDL.U8 R6, [R6+0x160] ;  /* 0x0001600006067983 */ /* 0x000ea40000100000 */
[----:B--2---:R-:W-:Y:S01]  /*94c90*/  ISETP.NE.AND P2, PT, R6, RZ, PT ;  /* 0x000000ff0600720c */ /* 0x004fe20003f45270 */
[----:B------:R-:W-:Y:S02]  /*94ca0*/  IMAD.MOV.U32 R6, RZ, RZ, R7 ;  /* 0x000000ffff067224 */ /* 0x000fe400078e0007 */
[----:B------:R-:W-:-:S10]  /*94cb0*/  VIADD R7, R7, 0x1 ;  /* 0x0000000107077836 */ /* 0x000fd40000000000 */
[----:B------:R-:W-:Y:S05]  /*94cc0*/  @P2 BRA `(.L_x_1676) ;  /* 0xfffffffc00e82947 */ /* 0x000fea000383ffff */
[----:B------:R-:W-:Y:S05]  /*94cd0*/  BSYNC.RECONVERGENT B2 ;  /* 0x0000000000027941 */ /* 0x000fea0003800200 */
.L_x_1675:
[----:B------:R-:W-:Y:S01]  /*94ce0*/  LOP3.LUT P2, RZ, R12, 0xff, RZ, 0xc0, !PT ;  /* 0x000000ff0cff7812 */ /* 0x000fe2000784c0ff */
[----:B------:R-:W-:Y:S01]  /*94cf0*/  BSSY.RECONVERGENT B2, `(.L_x_1677) ;  /* 0x000000f000027945 */ /* 0x000fe20003800200 */
[----:B------:R-:W-:-:S11]  /*94d00*/  IMAD.MOV.U32 R8, RZ, RZ, R6 ;  /* 0x000000ffff087224 */ /* 0x000fd600078e0006 */
[----:B------:R-:W-:Y:S05]  /*94d10*/  @!P2 BRA `(.L_x_1678) ;  /* 0x000000000030a947 */ /* 0x000fea0003800000 */
[----:B------:R-:W-:Y:S01]  /*94d20*/  BSSY.RECONVERGENT B3, `(.L_x_1678) ;  /* 0x000000b000037945 */ /* 0x000fe20003800200 */
[----:B------:R-:W-:-:S07]  /*94d30*/  IMAD.MOV.U32 R7, RZ, RZ, RZ ;  /* 0x000000ffff077224 */ /* 0x000fce00078e00ff */
.L_x_1679:
[----:B------:R-:W-:-:S05]  /*94d40*/  IADD3 R8, PT, PT, R1, R7, R6 ;  /* 0x0000000701087210 */ /* 0x000fca0007ffe006 */
[----:B0-----:R-:W2:Y:S04]  /*94d50*/  LDL.U8 R9, [R8+0x50] ;  /* 0x0000500008097983 */ /* 0x001ea80000100000 */
        /* <DEDUP_REMOVED lines=8> */
.L_x_1678:
[----:B------:R-:W-:Y:S05]  /*94de0*/  BSYNC.RECONVERGENT B2 ;  /* 0x0000000000027941 */ /* 0x000fea0003800200 */
.L_x_1677:
[----:B------:R-:W-:Y:S01]  /*94df0*/  IMAD.IADD R8, R1, 0x1, R8 ;  /* 0x0000000101087824 */ /* 0x000fe200078e0208 */
[----:B------:R-:W-:Y:S01]  /*94e00*/  BSSY.RECONVERGENT B2, `(.L_x_1680) ;  /* 0x0000009000027945 */ /* 0x000fe20003800200 */
[----:B------:R-:W-:-:S03]  /*94e10*/  IMAD.MOV.U32 R7, RZ, RZ, RZ ;  /* 0x000000ffff077224 */ /* 0x000fc600078e00ff */
[----:B------:R1:W-:Y:S04]  /*94e20*/  STL.U8 [R8+0x161], RZ ;  /* 0x000161ff08007387 */ /* 0x0003e80000100000 */
.L_x_1681:
[----:B------:R-:W-:-:S06]  /*94e30*/  IMAD.IADD R6, R1, 0x1, R7 ;  /* 0x0000000101067824 */ /* 0x000fcc00078e0207 */
[----:B------:R-:W2:Y:S02]  /*94e40*/  LDL.U8 R6, [R6+0x160] ;  /* 0x0001600006067983 */ /* 0x000ea40000100000 */
[----:B--2---:R-:W-:Y:S01]  /*94e50*/  ISETP.NE.AND P2, PT, R6, RZ, PT ;  /* 0x000000ff0600720c */ /* 0x004fe20003f45270 */
[----:B------:R-:W-:Y:S02]  /*94e60*/  IMAD.MOV.U32 R6, RZ, RZ, R7 ;  /* 0x000000ffff067224 */ /* 0x000fe400078e0007 */
[----:B------:R-:W-:-:S10]  /*94e70*/  VIADD R7, R7, 0x1 ;  /* 0x0000000107077836 */ /* 0x000fd40000000000 */
[----:B------:R-:W-:Y:S05]  /*94e80*/  @P2 BRA `(.L_x_1681) ;  /* 0xfffffffc00e82947 */ /* 0x000fea000383ffff */
[----:B------:R-:W-:Y:S05]  /*94e90*/  BSYNC.RECONVERGENT B2 ;  /* 0x0000000000027941 */ /* 0x000fea0003800200 */
.L_x_1680:
[----:B------:R-:W-:Y:S01]  /*94ea0*/  LOP3.LUT P2, RZ, R99, 0xff, RZ, 0xc0, !PT ;  /* 0x000000ff63ff7812 */ /* 0x000fe2000784c0ff */
[----:B------:R-:W-:Y:S01]  /*94eb0*/  BSSY.RECONVERGENT B2, `(.L_x_1682) ;  /* 0x000000f000027945 */ /* 0x000fe20003800200 */
[----:B-1----:R-:W-:-:S11]  /*94ec0*/  IMAD.MOV.U32 R8, RZ, RZ, R6 ;  /* 0x000000ffff087224 */ /* 0x002fd600078e0006 */
[----:B------:R-:W-:Y:S05]  /*94ed0*/  @!P2 BRA `(.L_x_1683) ;  /* 0x000000000030a947 */ /* 0x000fea0003800000 */
[----:B------:R-:W-:Y:S01]  /*94ee0*/  BSSY.RECONVERGENT B3, `(.L_x_1683) ;  /* 0x000000b000037945 */ /* 0x000fe20003800200 */
[----:B------:R-:W-:-:S07]  /*94ef0*/  IMAD.MOV.U32 R7, RZ, RZ, RZ ;  /* 0x000000ffff077224 */ /* 0x000fce00078e00ff */
.L_x_1684:
        /* <DEDUP_REMOVED lines=10> */
.L_x_1683:
[----:B------:R-:W-:Y:S05]  /*94fa0*/  BSYNC.RECONVERGENT B2 ;  /* 0x0000000000027941 */ /* 0x000fea0003800200 */
.L_x_1682:
[----:B------:R-:W-:-:S05]  /*94fb0*/  IMAD.IADD R8, R1, 0x1, R8 ;  /* 0x0000000101087824 */ /* 0x000fca00078e0208 */
[----:B------:R1:W-:Y:S04]  /*94fc0*/  STL.U8 [R8+0x161], RZ ;  /* 0x000161ff08007387 */ /* 0x0003e80000100000 */
[----:B------:R-:W2:Y:S04]  /*94fd0*/  LDL.128 R20, [R1+0x160] ;  /* 0x0001600001147983 */ /* 0x000ea80000100c00 */
[----:B0-----:R-:W3:Y:S04]  /*94fe0*/  LDL.128 R12, [R1+0x170] ;  /* 0x00017000010c7983 */ /* 0x001ee80000100c00 */
[----:B------:R-:W4:Y:S04]  /*94ff0*/  LDL.128 R16, [R1+0x180] ;  /* 0x0001800001107983 */ /* 0x000f280000100c00 */
[----:B------:R-:W4:Y:S04]  /*95000*/  LDL.U16 R140, [R1+0x190] ;  /* 0x00019000018c7983 */ /* 0x000f280000100400 */
[----:B------:R0:W5:Y:S04]  /*95010*/  LDL.64 R6, [R1+0x198] ;  /* 0x0001980001067983 */ /* 0x0001680000100a00 */
[----:B------:R0:W5:Y:S01]  /*95020*/  LDL R9, [R1+0x194] ;  /* 0x0001940001097983 */ /* 0x0001620000100800 */
[----:B--2---:R-:W-:-:S02]  /*95030*/  PRMT R99, R20, 0x7770, RZ ;  /* 0x0000777014637816 */ /* 0x004fc400000000ff */
[C---:B-1----:R-:W-:Y:S02]  /*95040*/  PRMT R8, R20.reuse, 0x7771, RZ ;  /* 0x0000777114087816 */ /* 0x042fe400000000ff */
        /* <DEDUP_REMOVED lines=60> */
.L_x_1674:
[----:B------:R-:W-:Y:S05]  /*95410*/  BSYNC.RECONVERGENT B0 ;  /* 0x0000000000007941 */ /* 0x000fea0003800200 */
.L_x_1673:
[----:B------:R-:W-:-:S05]  /*95420*/  IADD3 R101, P2, PT, R2, R84, RZ ;  /* 0x0000005402657210 */ /* 0x000fca0007f5e0ff */
[----:B------:R-:W-:-:S08]  /*95430*/  IMAD.X R100, R3, 0x1, R85, P2 ;  /* 0x0000000103647824 */ /* 0x000fd000010e0655 */
.L_x_1672:
[----:B------:R-:W-:Y:S05]  /*95440*/  BSYNC.RECONVERGENT B1 ;  /* 0x0000000000017941 */ /* 0x000fea0003800200 */
.L_x_1671:
        /* <DEDUP_REMOVED lines=132> */
.L_x_2211:
        /* <DEDUP_REMOVED lines=27> */
[----:B0-----:R-:W-:-:S02]  /*95e40*/  PRMT R17, R228, 0x3340, R240 ;  /* 0x00003340e4117816 */ /* 0x001fc400000000f0 */
[----:B------:R-:W-:Y:S01]  /*95e50*/  PRMT R223, R223, 0x3340, R13 ;  /* 0x00003340dfdf7816 */ /* 0x000fe2000000000d */
[----:B------:R0:W-:Y:S01]  /*95e60*/  STL.64 [R1], R14 ;  /* 0x0000000e01007387 */ /* 0x0001e20000100a00 */
[----:B------:R-:W-:Y:S02]  /*95e70*/  LOP3.LUT R13, R104, 0xffff, RZ, 0xc0, !PT ;  /* 0x0000ffff680d7812 */ /* 0x000fe400078ec0ff */
[----:B------:R-:W-:Y:S01]  /*95e80*/  PRMT R16, R227, 0x3340, R239 ;  /* 0x00003340e3107816 */ /* 0x000fe200000000ef */
[----:B------:R1:W-:Y:S01]  /*95e90*/  STL.64 [R1+0x48], R84 ;  /* 0x0000485401007387 */ /* 0x0003e20000100a00 */
        /* <DEDUP_REMOVED lines=26> */
[----:B------:R-:W-:Y:S01]  /*96040*/  STL.128 [R1+0x10], R16 ;  /* 0x0000101001007387 */ /* 0x000fe20000100c00 */
[----:B------:R-:W-:-:S02]  /*96050*/  PRMT R21, R216, 0x5410, R21 ;  /* 0x00005410d8157816 */ /* 0x000fc40000000015 */
[----:B------:R-:W-:Y:S01]  /*96060*/  PRMT R20, R217, 0x5410, R20 ;  /* 0x00005410d9147816 */ /* 0x000fe20000000014 */
[----:B------:R-:W-:Y:S01]  /*96070*/  STL.U16 [R1+0x38], R13 ;  /* 0x0000380d01007387 */ /* 0x000fe20000100400 */
[----:B------:R-:W-:Y:S02]  /*96080*/  PRMT R23, R214, 0x5410, R23 ;  /* 0x00005410d6177816 */ /* 0x000fe40000000017 */
[----:B------:R-:W-:Y:S01]  /*96090*/  PRMT R22, R215, 0x5410, R22 ;  /* 0x00005410d7167816 */ /* 0x000fe20000000016 */
[----:B------:R-:W-:Y:S01]  /*960a0*/  STL.U16 [R1+0x80], R218 ;  /* 0x000080da01007387 */ /* 0x000fe20000100400 */
[----:B------:R-:W-:Y:S02]  /*960b0*/  PRMT R89, R212, 0x5410, R89 ;  /* 0x00005410d4597816 */ /* 0x000fe40000000059 */
[----:B------:R-:W-:Y:S01]  /*960c0*/  PRMT R88, R213, 0x5410, R88 ;  /* 0x00005410d5587816 */ /* 0x000fe20000000058 */
[----:B------:R-:W-:Y:S01]  /*960d0*/  STL.128 [R1+0x20], R20 ;  /* 0x0000201401007387 */ /* 0x000fe20000100c00 */
[----:B------:R-:W-:-:S02]  /*960e0*/  ISETP.NE.AND.EX P2, PT, R100, RZ, PT, P2 ;  /* 0x000000ff6400720c */ /* 0x000fc40003f45320 */
[----:B0-----:R-:W-:Y:S01]  /*960f0*/  PRMT R15, R226, 0x3340, R238 ;  /* 0x00003340e20f7816 */ /* 0x001fe200000000ee */
[----:B------:R-:W-:Y:S01]  /*96100*/  STL.64 [R1+0x30], R88 ;  /* 0x0000305801007387 */ /* 0x000fe20000100a00 */
[----:B------:R-:W-:Y:S02]  /*96110*/  PRMT R14, R224, 0x3340, R237 ;  /* 0x00003340e00e7816 */ /* 0x000fe400000000ed */
[----:B------:R-:W-:Y:S02]  /*96120*/  PRMT R15, R225, 0x5410, R15 ;  /* 0x00005410e10f7816 */ /* 0x000fe4000000000f */
[----:B------:R-:W-:Y:S02]  /*96130*/  PRMT R14, R223, 0x5410, R14 ;  /* 0x00005410df0e7816 */ /* 0x000fe4000000000e */
[----:B-1----:R-:W-:-:S03]  /*96140*/  IADD3 R84, P3, PT, R84, R101, RZ ;  /* 0x0000006554547210 */ /* 0x002fc60007f7e0ff */
        /* <DEDUP_REMOVED lines=12> */
.L_x_1691:
[----:B------:R-:W-:-:S06]  /*96210*/  IMAD.IADD R6, R1, 0x1, R7 ;  /* 0x0000000101067824 */ /* 0x000fcc00078e0207 */
[----:B------:R-:W2:Y:S02]  /*96220*/  LDL.U8 R6, [R6+0x160] ;  /* 0x0001600006067983 */ /* 0x000ea40000100000 */
[----:B--2---:R-:W-:Y:S01]  /*96230*/  ISETP.NE.AND P2, PT, R6, RZ, PT ;  /* 0x000000ff0600720c */ /* 0x004fe20003f45270 */
[----:B------:R-:W-:Y:S02]  /*96240*/  IMAD.MOV.U32 R6, RZ, RZ, R7 ;  /* 0x000000ffff067224 */ /* 0x000fe400078e0007 */
[----:B------:R-:W-:-:S10]  /*96250*/  VIADD R7, R7, 0x1 ;  /* 0x0000000107077836 */ /* 0x000fd40000000000 */
[----:B------:R-:W-:Y:S05]  /*96260*/  @P2 BRA `(.L_x_1691) ;  /* 0xfffffffc00e82947 */ /* 0x000fea000383ffff */
[----:B------:R-:W-:Y:S05]  /*96270*/  BSYNC.RECONVERGENT B2 ;  /* 0x0000000000027941 */ /* 0x000fea0003800200 */
.L_x_1690:
[----:B------:R-:W-:Y:S01]  /*96280*/  LOP3.LUT P2, RZ, R12, 0xff, RZ, 0xc0, !PT ;  /* 0x000000ff0cff7812 */ /* 0x000fe2000784c0ff */
[----:B------:R-:W-:Y:S01]  /*96290*/  BSSY.RECONVERGENT B2, `(.L_x_1692) ;  /* 0x000000f000027945 */ /* 0x000fe20003800200 */
[----:B------:R-:W-:-:S11]  /*962a0*/  IMAD.MOV.U32 R8, RZ, RZ, R6 ;  /* 0x000000ffff087224 */ /* 0x000fd600078e0006 */
[----:B------:R-:W-:Y:S05]  /*962b0*/  @!P2 BRA `(.L_x_1693) ;  /* 0x000000000030a947 */ /* 0x000fea0003800000 */
[----:B------:R-:W-:Y:S01]  /*962c0*/  BSSY.RECONVERGENT B3, `(.L_x_1693) ;  /* 0x000000b000037945 */ /* 0x000fe20003800200 */
[----:B------:R-:W-:-:S07]  /*962d0*/  IMAD.MOV.U32 R7, RZ, RZ, RZ ;  /* 0x000000ffff077224 */ /* 0x000fce00078e00ff */
.L_x_1694:
        /* <DEDUP_REMOVED lines=10> */
.L_x_1693:
[----:B------:R-:W-:Y:S05]  /*96380*/  BSYNC.RECONVERGENT B2 ;  /* 0x0000000000027941 */ /* 0x000fea0003800200 */
.L_x_1692:
[----:B------:R-:W-:Y:S01]  /*96390*/  IMAD.IADD R8, R1, 0x1, R8 ;  /* 0x0000000101087824 */ /* 0x000fe200078e0208 */
[----:B------:R-:W-:Y:S01]  /*963a0*/  BSSY.RECONVERGENT B2, `(.L_x_1695) ;  /* 0x0000009000027945 */ /* 0x000fe20003800200 */
[----:B------:R-:W-:-:S03]  /*963b0*/  IMAD.MOV.U32 R7, RZ, RZ, RZ ;  /* 0x000000ffff077224 */ /* 0x000fc600078e00ff */
[----:B------:R1:W-:Y:S04]  /*963c0*/  STL.U8 [R8+0x161], RZ ;  /* 0x000161ff08007387 */ /* 0x0003e80000100000 */
.L_x_1696:
[----:B------:R-:W-:-:S06]  /*963d0*/  IMAD.IADD R6, R1, 0x1, R7 ;  /* 0x0000000101067824 */ /* 0x000fcc00078e0207 */
[----:B------:R-:W2:Y:S02]  /*963e0*/  LDL.U8 R6, [R6+0x160] ;  /* 0x0001600006067983 */ /* 0x000ea40000100000 */
[----:B--2---:R-:W-:Y:S01]  /*963f0*/  ISETP.NE.AND P2, PT, R6, RZ, PT ;  /* 0x000000ff0600720c */ /* 0x004fe20003f45270 */
[----:B------:R-:W-:Y:S02]  /*96400*/  IMAD.MOV.U32 R6, RZ, RZ, R7 ;  /* 0x000000ffff067224 */ /* 0x000fe400078e0007 */
[----:B------:R-:W-:-:S10]  /*96410*/  VIADD R7, R7, 0x1 ;  /* 0x0000000107077836 */ /* 0x000fd40000000000 */
[----:B------:R-:W-:Y:S05]  /*96420*/  @P2 BRA `(.L_x_1696) ;  /* 0xfffffffc00e82947 */ /* 0x000fea000383ffff */
[----:B------:R-:W-:Y:S05]  /*96430*/  BSYNC.RECONVERGENT B2 ;  /* 0x0000000000027941 */ /* 0x000fea0003800200 */
.L_x_1695:
[----:B------:R-:W-:Y:S01]  /*96440*/  LOP3.LUT P2, RZ, R99, 0xff, RZ, 0xc0, !PT ;  /* 0x000000ff63ff7812 */ /* 0x000fe2000784c0ff */
[----:B------:R-:W-:Y:S01]  /*96450*/  BSSY.RECONVERGENT B2, `(.L_x_1697) ;  /* 0x000000f000027945 */ /* 0x000fe20003800200 */
[----:B-1----:R-:W-:-:S11]  /*96460*/  IMAD.MOV.U32 R8, RZ, RZ, R6 ;  /* 0x000000ffff087224 */ /* 0x002fd600078e0006 */
[----:B------:R-:W-:Y:S05]  /*96470*/  @!P2 BRA `(.L_x_1698) ;  /* 0x000000000030a947 */ /* 0x000fea0003800000 */
[----:B------:R-:W-:Y:S01]  /*96480*/  BSSY.RECONVERGENT B3, `(.L_x_1698) ;  /* 0x000000b000037945 */ /* 0x000fe20003800200 */
[----:B------:R-:W-:-:S07]  /*96490*/  IMAD.MOV.U32 R7, RZ, RZ, RZ ;  /* 0x000000ffff077224 */ /* 0x000fce00078e00ff */
.L_x_1699:
        /* <DEDUP_REMOVED lines=10> */
.L_x_1698:
[----:B------:R-:W-:Y:S05]  /*96540*/  BSYNC.RECONVERGENT B2 ;  /* 0x0000000000027941 */ /* 0x000fea0003800200 */
.L_x_1697:
        /* <DEDUP_REMOVED lines=70> */
.L_x_1689:
[----:B------:R-:W-:Y:S05]  /*969b0*/  BSYNC.RECONVERGENT B0 ;  /* 0x0000000000007941 */ /* 0x000fea0003800200 */
.L_x_1688:
[----:B------:R-:W-:Y:S02]  /*969c0*/  IMAD.MOV.U32 R101, RZ, RZ, R84 ;  /* 0x000000ffff657224 */ /* 0x000fe400078e0054 */
[----:B------:R-:W-:-:S07]  /*969d0*/  IMAD.MOV.U32 R100, RZ, RZ, R85 ;  /* 0x000000ffff647224 */ /* 0x000fce00078e0055 */
.L_x_1687:
[----:B------:R-:W-:Y:S05]  /*969e0*/  BSYNC.RECONVERGENT B1 ;  /* 0x0000000000017941 */ /* 0x000fea0003800200 */
.L_x_1686:
        /* <DEDUP_REMOVED lines=132> */
.L_x_2231:
        /* <DEDUP_REMOVED lines=88> */
.L_x_1706:
[----:B------:R-:W-:-:S06]  /*977b0*/  IMAD.IADD R6, R1, 0x1, R7 ;  /* 0x0000000101067824 */ /* 0x000fcc00078e0207 */
[----:B------:R-:W2:Y:S02]  /*977c0*/  LDL.U8 R6, [R6+0x160] ;  /* 0x0001600006067983 */ /* 0x000ea40000100000 */
[----:B--2---:R-:W-:Y:S01]  /*977d0*/  ISETP.NE.AND P2, PT, R6, RZ, PT ;  /* 0x000000ff0600720c */ /* 0x004fe20003f45270 */
[----:B------:R-:W-:Y:S02]  /*977e0*/  IMAD.MOV.U32 R6, RZ, RZ, R7 ;  /* 0x000000ffff067224 */ /* 0x000fe400078e0007 */
[----:B------:R-:W-:-:S10]  /*977f0*/  VIADD R7, R7, 0x1 ;  /* 0x0000000107077836 */ /* 0x000fd40000000000 */
[----:B------:R-:W-:Y:S05]  /*97800*/  @P2 BRA `(.L_x_1706) ;  /* 0xfffffffc00e82947 */ /* 0x000fea000383ffff */
[----:B------:R-:W-:Y:S05]  /*97810*/  BSYNC.RECONVERGENT B2 ;  /* 0x0000000000027941 */ /* 0x000fea0003800200 */
.L_x_1705:
[----:B------:R-:W-:Y:S01]  /*97820*/  LOP3.LUT P2, RZ, R12, 0xff, RZ, 0xc0, !PT ;  /* 0x000000ff0cff7812 */ /* 0x000fe2000784c0ff */
[----:B------:R-:W-:Y:S01]  /*97830*/  BSSY.RECONVERGENT B2, `(.L_x_1707) ;  /* 0x000000f000027945 */ /* 0x000fe20003800200 */
[----:B------:R-:W-:-:S11]  /*97840*/  IMAD.MOV.U32 R8, RZ, RZ, R6 ;  /* 0x000000ffff087224 */ /* 0x000fd600078e0006 */
[----:B------:R-:W-:Y:S05]  /*97850*/  @!P2 BRA `(.L_x_1708) ;  /* 0x000000000030a947 */ /* 0x000fea0003800000 */
[----:B------:R-:W-:Y:S01]  /*97860*/  BSSY.RECONVERGENT B3, `(.L_x_1708) ;  /* 0x000000b000037945 */ /* 0x000fe20003800200 */
[----:B------:R-:W-:-:S07]  /*97870*/  IMAD.MOV.U32 R7, RZ, RZ, RZ ;  /* 0x000000ffff077224 */ /* 0x000fce00078e00ff */
.L_x_1709:
        /* <DEDUP_REMOVED lines=10> */
.L_x_1708:
[----:B------:R-:W-:Y:S05]  /*97920*/  BSYNC.RECONVERGENT B2 ;  /* 0x0000000000027941 */ /* 0x000fea0003800200 */
.L_x_1707:
[----:B------:R-:W-:Y:S01]  /*97930*/  IMAD.IADD R8, R1, 0x1, R8 ;  /* 0x0000000101087824 */ /* 0x000fe200078e0208 */
[----:B------:R-:W-:Y:S01]  /*97940*/  BSSY.RECONVERGENT B2, `(.L_x_1710) ;  /* 0x0000009000027945 */ /* 0x000fe20003800200 */
[----:B------:R-:W-:-:S03]  /*97950*/  IMAD.MOV.U32 R7, RZ, RZ, RZ ;  /* 0x000000ffff077224 */ /* 0x000fc600078e00ff */
[----:B------:R1:W-:Y:S04]  /*97960*/  STL.U8 [R8+0x161], RZ ;  /* 0x000161ff08007387 */ /* 0x0003e80000100000 */
.L_x_1711:
[----:B------:R-:W-:-:S06]  /*97970*/  IMAD.IADD R6, R1, 0x1, R7 ;  /* 0x0000000101067824 */ /* 0x000fcc00078e0207 */
[----:B------:R-:W2:Y:S02]  /*97980*/  LDL.U8 R6, [R6+0x160] ;  /* 0x0001600006067983 */ /* 0x000ea40000100000 */
[----:B--2---:R-:W-:Y:S01]  /*97990*/  ISETP.NE.AND P2, PT, R6, RZ, PT ;  /* 0x000000ff0600720c */ /* 0x004fe20003f45270 */
[----:B------:R-:W-:Y:S02]  /*979a0*/  IMAD.MOV.U32 R6, RZ, RZ, R7 ;  /* 0x000000ffff067224 */ /* 0x000fe400078e0007 */
[----:B------:R-:W-:-:S10]  /*979b0*/  VIADD R7, R7, 0x1 ;  /* 0x0000000107077836 */ /* 0x000fd40000000000 */
[----:B------:R-:W-:Y:S05]  /*979c0*/  @P2 BRA `(.L_x_1711) ;  /* 0xfffffffc00e82947 */ /* 0x000fea000383ffff */
[----:B------:R-:W-:Y:S05]  /*979d0*/  BSYNC.RECONVERGENT B2 ;  /* 0x0000000000027941 */ /* 0x000fea0003800200 */
.L_x_1710:
[----:B------:R-:W-:Y:S01]  /*979e0*/  LOP3.LUT P2, RZ, R99, 0xff, RZ, 0xc0, !PT ;  /* 0x000000ff63ff7812 */ /* 0x000fe2000784c0ff */
[----:B------:R-:W-:Y:S01]  /*979f0*/  BSSY.RECONVERGENT B2, `(.L_x_1712) ;  /* 0x000000f000027945 */ /* 0x000fe20003800200 */
[----:B-1----:R-:W-:-:S11]  /*97a00*/  IMAD.MOV.U32 R8, RZ, RZ, R6 ;  /* 0x000000ffff087224 */ /* 0x002fd600078e0006 */
[----:B------:R-:W-:Y:S05]  /*97a10*/  @!P2 BRA `(.L_x_1713) ;  /* 0x000000000030a947 */ /* 0x000fea0003800000 */
[----:B------:R-:W-:Y:S01]  /*97a20*/  BSSY.RECONVERGENT B3, `(.L_x_1713) ;  /* 0x000000b000037945 */ /* 0x000fe20003800200 */
[----:B------:R-:W-:-:S07]  /*97a30*/  IMAD.MOV.U32 R7, RZ, RZ, RZ ;  /* 0x000000ffff077224 */ /* 0x000fce00078e00ff */
.L_x_1714:
        /* <DEDUP_REMOVED lines=10> */
.L_x_1713:
[----:B------:R-:W-:Y:S05]  /*97ae0*/  BSYNC.RECONVERGENT B2 ;  /* 0x0000000000027941 */ /* 0x000fea0003800200 */
.L_x_1712:
        /* <DEDUP_REMOVED lines=70> */
.L_x_1704:
[----:B------:R-:W-:Y:S05]  /*97f50*/  BSYNC.RECONVERGENT B0 ;  /* 0x0000000000007941 */ /* 0x000fea0003800200 */
.L_x_1703:
[----:B------:R-:W-:Y:S02]  /*97f60*/  IMAD.MOV.U32 R101, RZ, RZ, R84 ;  /* 0x000000ffff657224 */ /* 0x000fe400078e0054 */
[----:B------:R-:W-:-:S07]  /*97f70*/  IMAD.MOV.U32 R100, RZ, RZ, R85 ;  /* 0x000000ffff647224 */ /* 0x000fce00078e0055 */
.L_x_1702:
[----:B------:R-:W-:Y:S05]  /*97f80*/  BSYNC.RECONVERGENT B1 ;  /* 0x0000000000017941 */ /* 0x000fea0003800200 */
.L_x_1701:
        /* <DEDUP_REMOVED lines=132> */
.L_x_2251:
        /* <DEDUP_REMOVED lines=88> */
.L_x_1721:
[----:B------:R-:W-:-:S06]  /*98d50*/  IMAD.IADD R6, R1, 0x1, R7 ;  /* 0x0000000101067824 */ /* 0x000fcc00078e0207 */
[----:B------:R-:W2:Y:S02]  /*98d60*/  LDL.U8 R6, [R6+0x160] ;  /* 0x0001600006067983 */ /* 0x000ea40000100000 */
[----:B--2---:R-:W-:Y:S01]  /*98d70*/  ISETP.NE.AND P2, PT, R6, RZ, PT ;  /* 0x000000ff0600720c */ /* 0x004fe20003f45270 */
[----:B------:R-:W-:Y:S02]  /*98d80*/  IMAD.MOV.U32 R6, RZ, RZ, R7 ;  /* 0x000000ffff067224 */ /* 0x000fe400078e0007 */
[----:B------:R-:W-:-:S10]  /*98d90*/  VIADD R7, R7, 0x1 ;  /* 0x0000000107077836 */ /* 0x000fd40000000000 */
[----:B------:R-:W-:Y:S05]  /*98da0*/  @P2 BRA `(.L_x_1721) ;  /* 0xfffffffc00e82947 */ /* 0x000fea000383ffff */
[----:B------:R-:W-:Y:S05]  /*98db0*/  BSYNC.RECONVERGENT B2 ;  /* 0x0000000000027941 */ /* 0x000fea0003800200 */
.L_x_1720:
[----:B------:R-:W-:Y:S01]  /*98dc0*/  LOP3.LUT P2, RZ, R12, 0xff, RZ, 0xc0, !PT ;  /* 0x000000ff0cff7812 */ /* 0x000fe2000784c0ff */
[----:B------:R-:W-:Y:S01]  /*98dd0*/  BSSY.RECONVERGENT B2, `(.L_x_1722) ;  /* 0x000000f000027945 */ /* 0x000fe20003800200 */
[----:B------:R-:W-:-:S11]  /*98de0*/  IMAD.MOV.U32 R8, RZ, RZ, R6 ;  /* 0x000000ffff087224 */ /* 0x000fd600078e0006 */
[----:B------:R-:W-:Y:S05]  /*98df0*/  @!P2 BRA `(.L_x_1723) ;  /* 0x000000000030a947 */ /* 0x000fea0003800000 */
[----:B------:R-:W-:Y:S01]  /*98e00*/  BSSY.RECONVERGENT B3, `(.L_x_1723) ;  /* 0x000000b000037945 */ /* 0x000fe20003800200 */
[----:B------:R-:W-:-:S07]  /*98e10*/  IMAD.MOV.U32 R7, RZ, RZ, RZ ;  /* 0x000000ffff077224 */ /* 0x000fce00078e00ff */
.L_x_1724:
        /* <DEDUP_REMOVED lines=10> */
.L_x_1723:
[----:B------:R-:W-:Y:S05]  /*98ec0*/  BSYNC.RECONVERGENT B2 ;  /* 0x0000000000027941 */ /* 0x000fea0003800200 */
.L_x_1722:
[----:B------:R-:W-:Y:S01]  /*98ed0*/  IMAD.IADD R8, R1, 0x1, R8 ;  /* 0x0000000101087824 */ /* 0x000fe200078e0208 */
[----:B------:R-:W-:Y:S01]  /*98ee0*/  BSSY.RECONVERGENT B2, `(.L_x_1725) ;  /* 0x0000009000027945 */ /* 0x000fe20003800200 */
[----:B------:R-:W-:-:S03]  /*98ef0*/  IMAD.MOV.U32 R7, RZ, RZ, RZ ;  /* 0x000000ffff077224 */ /* 0x000fc600078e00ff */
[----:B------:R1:W-:Y:S04]  /*98f00*/  STL.U8 [R8+0x161], RZ ;  /* 0x000161ff08007387 */ /* 0x0003e80000100000 */
.L_x_1726:
[----:B------:R-:W-:-:S06]  /*98f10*/  IMAD.IADD R6, R1, 0x1, R7 ;  /* 0x0000000101067824 */ /* 0x000fcc00078e0207 */
[----:B------:R-:W2:Y:S02]  /*98f20*/  LDL.U8 R6, [R6+0x160] ;  /* 0x0001600006067983 */ /* 0x000ea40000100000 */
[----:B--2---:R-:W-:Y:S01]  /*98f30*/  ISETP.NE.AND P2, PT, R6, RZ, PT ;  /* 0x000000ff0600720c */ /* 0x004fe20003f45270 */
[----:B------:R-:W-:Y:S02]  /*98f40*/  IMAD.MOV.U32 R6, RZ, RZ, R7 ;  /* 0x000000ffff067224 */ /* 0x000fe400078e0007 */
[----:B------:R-:W-:-:S10]  /*98f50*/  VIADD R7, R7, 0x1 ;  /* 0x0000000107077836 */ /* 0x000fd40000000000 */
[----:B------:R-:W-:Y:S05]  /*98f60*/  @P2 BRA `(.L_x_1726) ;  /* 0xfffffffc00e82947 */ /* 0x000fea000383ffff */
[----:B------:R-:W-:Y:S05]  /*98f70*/  BSYNC.RECONVERGENT B2 ;  /* 0x0000000000027941 */ /* 0x000fea0003800200 */
.L_x_1725:
[----:B------:R-:W-:Y:S01]  /*98f80*/  LOP3.LUT P2, RZ, R99, 0xff, RZ, 0xc0, !PT ;  /* 0x000000ff63ff7812 */ /* 0x000fe2000784c0ff */
[----:B------:R-:W-:Y:S01]  /*98f90*/  BSSY.RECONVERGENT B2, `(.L_x_1727) ;  /* 0x000000f000027945 */ /* 0x000fe20003800200 */
[----:B-1----:R-:W-:-:S11]  /*98fa0*/  IMAD.MOV.U32 R8, RZ, RZ, R6 ;  /* 0x000000ffff087224 */ /* 0x002fd600078e0006 */
[----:B------:R-:W-:Y:S05]  /*98fb0*/  @!P2 BRA `(.L_x_1728) ;  /* 0x000000000030a947 */ /* 0x000fea0003800000 */
[----:B------:R-:W-:Y:S01]  /*98fc0*/  BSSY.RECONVERGENT B3, `(.L_x_1728) ;  /* 0x000000b000037945 */ /* 0x000fe20003800200 */
[----:B------:R-:W-:-:S07]  /*98fd0*/  IMAD.MOV.U32 R7, RZ, RZ, RZ ;  /* 0x000000ffff077224 */ /* 0x000fce00078e00ff */
.L_x_1729:
        /* <DEDUP_REMOVED lines=10> */
.L_x_1728:
[----:B------:R-:W-:Y:S05]  /*99080*/  BSYNC.RECONVERGENT B2 ;  /* 0x0000000000027941 */ /* 0x000fea0003800200 */
.L_x_1727:
        /* <DEDUP_REMOVED lines=70> */
.L_x_1719:
[----:B------:R-:W-:Y:S05]  /*994f0*/  BSYNC.RECONVERGENT B0 ;  /* 0x0000000000007941 */ /* 0x000fea0003800200 */
.L_x_1718:
[----:B------:R-:W-:Y:S02]  /*99500*/  IMAD.MOV.U32 R101, RZ, RZ, R84 ;  /* 0x000000ffff657224 */ /* 0x000fe400078e0054 */
[----:B------:R-:W-:-:S07]  /*99510*/  IMAD.MOV.U32 R100, RZ, RZ, R85 ;  /* 0x000000ffff647224 */ /* 0x000fce00078e0055 */
.L_x_1717:
[----:B------:R-:W-:Y:S05]  /*99520*/  BSYNC.RECONVERGENT B1 ;  /* 0x0000000000017941 */ /* 0x000fea0003800200 */
.L_x_1716:
        /* <DEDUP_REMOVED lines=132> */
.L_x_2271:
[----:B------:R-:W1:Y:S01]  /*99d70*/  S2R R88, SR_LANEID ;  /* 0x0000000000587919 */ /* 0x000e620000000000 */
[----:B------:R-:W-:Y:S01]  /*99d80*/  BSSY.RECONVERGENT B1, `(.L_x_1731) ;  /* 0x00000d4000017945 */ /* 0x000fe20003800200 */
[----:B-1----:R-:W-:-:S05]  /*99d90*/  VIADD R88, R88, 0x10 ;  /* 0x0000001058587836 */ /* 0x002fca0000000000 */
[----:B------:R-:W-:-:S13]  /*99da0*/  ISETP.GT.AND P2, PT, R88, R98, PT ;  /* 0x000000625800720c */ /* 0x000fda0003f44270 */
[----:B------:R-:W-:Y:S05]  /*99db0*/  @P2 BRA `(.L_x_1732) ;  /* 0x0000000c00402947 */ /* 0x000fea0003800000 */
[----:B------:R1:W-:Y:S01]  /*99dc0*/  STL.128 [R1+0x50], R12 ;  /* 0x0000500c01007387 */ /* 0x0003e20000100c00 */
[----:B0-----:R-:W-:Y:S01]  /*99dd0*/  LOP3.LUT R98, R120, 0xffff, RZ, 0xc0, !PT ;  /* 0x0000ffff78627812 */ /* 0x001fe200078ec0ff */
[----:B------:R-:W-:Y:S01]  /*99de0*/  BSSY.RECONVERGENT B0, `(.L_x_1733) ;  /* 0x00000cb000007945 */ /* 0x000fe20003800200 */
[----:B------:R-:W-:Y:S01]  /*99df0*/  PRMT R89, R236, 0x3340, R248 ;  /* 0x00003340ec597816 */ /* 0x000fe200000000f8 */
[----:B------:R0:W-:Y:S01]  /*99e00*/  STL.128 [R1+0x60], R16 ;  /* 0x0000601001007387 */ /* 0x0001e20000100c00 */
        /* <DEDUP_REMOVED lines=78> */
.L_x_1736:
[----:B------:R-:W-:-:S06]  /*9a2f0*/  IMAD.IADD R6, R1, 0x1, R7 ;  /* 0x0000000101067824 */ /* 0x000fcc00078e0207 */
[----:B------:R-:W2:Y:S02]  /*9a300*/  LDL.U8 R6, [R6+0x160] ;  /* 0x0001600006067983 */ /* 0x000ea40000100000 */
[----:B--2---:R-:W-:Y:S01]  /*9a310*/  ISETP.NE.AND P2, PT, R6, RZ, PT ;  /* 0x000000ff0600720c */ /* 0x004fe20003f45270 */
[----:B------:R-:W-:Y:S02]  /*9a320*/  IMAD.MOV.U32 R6, RZ, RZ, R7 ;  /* 0x000000ffff067224 */ /* 0x000fe400078e0007 */
[----:B------:R-:W-:-:S10]  /*9a330*/  VIADD R7, R7, 0x1 ;  /* 0x0000000107077836 */ /* 0x000fd40000000000 */
[----:B------:R-:W-:Y:S05]  /*9a340*/  @P2 BRA `(.L_x_1736) ;  /* 0xfffffffc00e82947 */ /* 0x000fea000383ffff */
[----:B------:R-:W-:Y:S05]  /*9a350*/  BSYNC.RECONVERGENT B2 ;  /* 0x0000000000027941 */ /* 0x000fea0003800200 */
.L_x_1735:
[----:B------:R-:W-:Y:S01]  /*9a360*/  LOP3.LUT P2, RZ, R12, 0xff, RZ, 0xc0, !PT ;  /* 0x000000ff0cff7812 */ /* 0x000fe2000784c0ff */
[----:B------:R-:W-:Y:S01]  /*9a370*/  BSSY.RECONVERGENT B2, `(.L_x_1737) ;  /* 0x000000f000027945 */ /* 0x000fe20003800200 */
[----:B------:R-:W-:-:S11]  /*9a380*/  IMAD.MOV.U32 R8, RZ, RZ, R6 ;  /* 0x000000ffff087224 */ /* 0x000fd600078e0006 */
[----:B------:R-:W-:Y:S05]  /*9a390*/  @!P2 BRA `(.L_x_1738) ;  /* 0x000000000030a947 */ /* 0x000fea0003800000 */
[----:B------:R-:W-:Y:S01]  /*9a3a0*/  BSSY.RECONVERGENT B3, `(.L_x_1738) ;  /* 0x000000b000037945 */ /* 0x000fe20003800200 */
[----:B------:R-:W-:-:S07]  /*9a3b0*/  IMAD.MOV.U32 R7, RZ, RZ, RZ ;  /* 0x000000ffff077224 */ /* 0x000fce00078e00ff */
.L_x_1739:
        /* <DEDUP_REMOVED lines=10> */
.L_x_1738:
[----:B------:R-:W-:Y:S05]  /*9a460*/  BSYNC.RECONVERGENT B2 ;  /* 0x0000000000027941 */ /* 0x000fea0003800200 */
.L_x_1737:
[----:B------:R-:W-:Y:S01]  /*9a470*/  IMAD.IADD R8, R1, 0x1, R8 ;  /* 0x0000000101087824 */ /* 0x000fe200078e0208 */
[----:B------:R-:W-:Y:S01]  /*9a480*/  BSSY.RECONVERGENT B2, `(.L_x_1740) ;  /* 0x0000009000027945 */ /* 0x000fe20003800200 */
[----:B------:R-:W-:-:S03]  /*9a490*/  IMAD.MOV.U32 R7, RZ, RZ, RZ ;  /* 0x000000ffff077224 */ /* 0x000fc600078e00ff */
[----:B------:R1:W-:Y:S04]  /*9a4a0*/  STL.U8 [R8+0x161], RZ ;  /* 0x000161ff08007387 */ /* 0x0003e80000100000 */
.L_x_1741:
[----:B------:R-:W-:-:S06]  /*9a4b0*/  IMAD.IADD R6, R1, 0x1, R7 ;  /* 0x0000000101067824 */ /* 0x000fcc00078e0207 */
[----:B------:R-:W2:Y:S02]  /*9a4c0*/  LDL.U8 R6, [R6+0x160] ;  /* 0x0001600006067983 */ /* 0x000ea40000100000 */
[----:B--2---:R-:W-:Y:S01]  /*9a4d0*/  ISETP.NE.AND P2, PT, R6, RZ, PT ;  /* 0x000000ff0600720c */ /* 0x004fe20003f45270 */
[----:B------:R-:W-:Y:S02]  /*9a4e0*/  IMAD.MOV.U32 R6, RZ, RZ, R7 ;  /* 0x000000ffff067224 */ /* 0x000fe400078e0007 */
[----:B------:R-:W-:-:S10]  /*9a4f0*/  VIADD R7, R7, 0x1 ;  /* 0x0000000107077836 */ /* 0x000fd40000000000 */
[----:B------:R-:W-:Y:S05]  /*9a500*/  @P2 BRA `(.L_x_1741) ;  /* 0xfffffffc00e82947 */ /* 0x000fea000383ffff */
[----:B------:R-:W-:Y:S05]  /*9a510*/  BSYNC.RECONVERGENT B2 ;  /* 0x0000000000027941 */ /* 0x000fea0003800200 */
.L_x_1740:
[----:B------:R-:W-:Y:S01]  /*9a520*/  LOP3.LUT P2, RZ, R99, 0xff, RZ, 0xc0, !PT ;  /* 0x000000ff63ff7812 */ /* 0x000fe2000784c0ff */
[----:B------:R-:W-:Y:S01]  /*9a530*/  BSSY.RECONVERGENT B2, `(.L_x_1742) ;  /* 0x000000f000027945 */ /* 0x000fe20003800200 */
[----:B-1----:R-:W-:-:S11]  /*9a540*/  IMAD.MOV.U32 R8, RZ, RZ, R6 ;  /* 0x000000ffff087224 */ /* 0x002fd600078e0006 */
[----:B------:R-:W-:Y:S05]  /*9a550*/  @!P2 BRA `(.L_x_1743) ;  /* 0x000000000030a947 */ /* 0x000fea0003800000 */
[----:B------:R-:W-:Y:S01]  /*9a560*/  BSSY.RECONVERGENT B3, `(.L_x_1743) ;  /* 0x000000b000037945 */ /* 0x000fe20003800200 */
[----:B------:R-:W-:-:S07]  /*9a570*/  IMAD.MOV.U32 R7, RZ, RZ, RZ ;  /* 0x000000ffff077224 */ /* 0x000fce00078e00ff */
.L_x_1744:
        /* <DEDUP_REMOVED lines=10> */
.L_x_1743:
[----:B------:R-:W-:Y:S05]  /*9a620*/  BSYNC.RECONVERGENT B2 ;  /* 0x0000000000027941 */ /* 0x000fea0003800200 */
.L_x_1742:
        /* <DEDUP_REMOVED lines=70> */
.L_x_1734:
[----:B------:R-:W-:Y:S05]  /*9aa90*/  BSYNC.RECONVERGENT B0 ;  /* 0x0000000000007941 */ /* 0x000fea0003800200 */
.L_x_1733:
[----:B------:R-:W-:Y:S02]  /*9aaa0*/  IMAD.MOV.U32 R101, RZ, RZ, R84 ;  /* 0x000000ffff657224 */ /* 0x000fe400078e0054 */
[----:B------:R-:W-:-:S07]  /*9aab0*/  IMAD.MOV.U32 R100, RZ, RZ, R85 ;  /* 0x000000ffff647224 */ /* 0x000fce00078e0055 */
.L_x_1732:
[----:B------:R-:W-:Y:S05]  /*9aac0*/  BSYNC.RECONVERGENT B1 ;  /* 0x0000000000017941 */ /* 0x000fea0003800200 */
.L_x_1731:
[----:B------:R-:W-:Y:S01]  /*9aad0*/  LOP3.LUT R90, R90, 0xffff, RZ, 0xc0, !PT ;  /* 0x0000ffff5a5a7812 */ /* 0x000fe200078ec0ff */
[----:B-----5:R-:W-:Y:S01]  /*9aae0*/  STL [R1+0x114], R9 ;  /* 0x0001140901007387 */ /* 0x020fe20000100800 */
[----:B------:R-:W-:Y:S01]  /*9aaf0*/  LOP3.LUT R83, R83, 0xffff, RZ, 0xc0, !PT ;  /* 0x0000ffff53537812 */ /* 0x000fe200078ec0ff */
[----:B------:R-:W-:Y:S01]  /*9ab00*/  BSSY.RECONVERGENT B0, `(.L_x_1745) ;  /* 0x00000e2000007945 */ /* 0x000fe20003800200 */
[----:B0-----:R-:W-:Y:S01]  /*9ab10*/  LOP3.LUT R17, R114, 0xffff, RZ, 0xc0, !PT ;  /* 0x0000ffff72117812 */ /* 0x001fe200078ec0ff */
[----:B------:R-:W-:Y:S01]  /*9ab20*/  STL.64 [R1+0x118], R6 ;  /* 0x0001180601007387 */ /* 0x000fe20000100a00 */
        /* <DEDUP_REMOVED lines=61> */
[----:B------:R-:W-:Y:S01]  /*9af00*/  IMAD.MOV.U32 R84, RZ, RZ, R101 ;  /* 0x000000ffff547224 */ /* 0x000fe200078e0065 */
[----:B------:R-:W-:Y:S01]  /*9af10*/  PRMT R20, R86, 0x5410, R85 ;  /* 0x0000541056147816 */ /* 0x000fe20000000055 */
[----:B------:R-:W-:Y:S01]  /*9af20*/  IMAD.MOV.U32 R85, RZ, RZ, R100 ;  /* 0x000000ffff557224 */ /* 0x000fe200078e0064 */
[----:B------:R-:W-:-:S02]  /*9af30*/  PRMT R139, R140, 0x7604, R139 ;  /* 0x000076048c8b7816 */ /* 0x000fc4000000008b */
[----:B------:R-:W-:Y:S02]  /*9af40*/  PRMT R13, R91, 0x5410, R13 ;  /* 0x000054105b0d7816 */ /* 0x000fe4000000000d */
[----:B------:R-:W-:Y:S01]  /*9af50*/  PRMT R12, R90, 0x5410, R12 ;  /* 0x000054105a0c7816 */ /* 0x000fe2000000000c */
[----:B------:R-:W-:Y:S01]  /*9af60*/  STL.64 [R1+0xd8], R84 ;  /* 0x0000d85401007387 */ /* 0x000fe20000100a00 */
[----:B------:R-:W-:Y:S02]  /*9af70*/  PRMT R15, R103, 0x5410, R15 ;  /* 0x00005410670f7816 */ /* 0x000fe4000000000f */
[----:B------:R-:W-:Y:S01]  /*9af80*/  PRMT R14, R95, 0x5410, R14 ;  /* 0x000054105f0e7816 */ /* 0x000fe2000000000e */
[----:B------:R-:W-:Y:S01]  /*9af90*/  STL.U16 [R1+0x110], R139 ;  /* 0x0001108b01007387 */ /* 0x000fe20000100400 */
[----:B------:R-:W-:Y:S02]  /*9afa0*/  PRMT R18, R23, 0x5410, R22 ;  /* 0x0000541017127816 */ /* 0x000fe40000000016 */
[----:B------:R-:W-:Y:S01]  /*9afb0*/  LOP3.LUT R87, R138, 0xffff, RZ, 0xc0, !PT ;  /* 0x0000ffff8a577812 */ /* 0x000fe200078ec0ff */
[----:B------:R-:W-:Y:S01]  /*9afc0*/  STL.128 [R1+0xe0], R12 ;  /* 0x0000e00c01007387 */ /* 0x000fe20000100c00 */
[----:B------:R-:W-:-:S02]  /*9afd0*/  LOP3.LUT R137, R137, 0xffff, RZ, 0xc0, !PT ;  /* 0x0000ffff89897812 */ /* 0x000fc400078ec0ff */
[----:B------:R-:W-:Y:S01]  /*9afe0*/  LOP3.LUT R88, R136, 0xffff, RZ, 0xc0, !PT ;  /* 0x0000ffff88587812 */ /* 0x000fe200078ec0ff */
[----:B------:R-:W-:Y:S01]  /*9aff0*/  STL.128 [R1+0xf0], R16 ;  /* 0x0000f01001007387 */ /* 0x000fe20000100c00 */
[----:B------:R-:W-:Y:S02]  /*9b000*/  LOP3.LUT R135, R135, 0xffff, RZ, 0xc0, !PT ;  /* 0x0000ffff87877812 */ /* 0x000fe400078ec0ff */
[----:B------:R-:W-:Y:S02]  /*9b010*/  LOP3.LUT R134, R134, 0xffff, RZ, 0xc0, !PT ;  /* 0x0000ffff86867812 */ /* 0x000fe400078ec0ff */
[----:B------:R-:W-:Y:S02]  /*9b020*/  LOP3.LUT R133, R133, 0xffff, RZ, 0xc0, !PT ;  /* 0x0000ffff85857812 */ /* 0x000fe400078ec0ff */
[----:B------:R-:W-:Y:S02]  /*9b030*/  LOP3.LUT R89, R132, 0xffff, RZ, 0xc0, !PT ;  /* 0x0000ffff84597812 */ /* 0x000fe400078ec0ff */
[----:B------:R-:W-:-:S02]  /*9b040*/  LOP3.LUT R131, R131, 0xffff, RZ, 0xc0, !PT ;  /* 0x0000ffff83837812 */ /* 0x000fc400078ec0ff */
[----:B------:R-:W-:Y:S02]  /*9b050*/  ISETP.NE.U32.AND P2, PT, R10, RZ, PT ;  /* 0x000000ff0a00720c */ /* 0x000fe40003f45070 */
[----:B------:R-:W-:Y:S02]  /*9b060*/  PRMT R87, R137, 0x3340, R87 ;  /* 0x0000334089577816 */ /* 0x000fe40000000057 */
[----:B------:R-:W-:Y:S02]  /*9b070*/  PRMT R88, R135, 0x3340, R88 ;  /* 0x0000334087587816 */ /* 0x000fe40000000058 */
[----:B------:R-:W-:Y:S02]  /*9b080*/  PRMT R8, R133, 0x3340, R134 ;  /* 0x0000334085087816 */ /* 0x000fe40000000086 */
[----:B------:R-:W-:Y:S02]  /*9b090*/  PRMT R89, R131, 0x3340, R89 ;  /* 0x0000334083597816 */ /* 0x000fe40000000059 */
[----:B------:R-:W-:-:S02]  /*9b0a0*/  ISETP.NE.AND.EX P2, PT, R11, RZ, PT, P2 ;  /* 0x000000ff0b00720c */ /* 0x000fc40003f45320 */
[----:B------:R-:W-:Y:S02]  /*9b0b0*/  PRMT R23, R88, 0x5410, R87 ;  /* 0x0000541058177816 */ /* 0x000fe40000000057 */
[----:B------:R-:W-:-:S05]  /*9b0c0*/  PRMT R22, R89, 0x5410, R8 ;  /* 0x0000541059167816 */ /* 0x000fca0000000008 */
[----:B------:R0:W-:Y:S02]  /*9b0d0*/  STL.128 [R1+0x100], R20 ;  /* 0x0001001401007387 */ /* 0x0001e40000100c00 */
[----:B0-----:R-:W-:-:S05]  /*9b0e0*/  IADD3 R20, P3, PT, R10, R101, RZ ;  /* 0x000000650a147210 */ /* 0x001fca0007f7e0ff */
[----:B------:R-:W-:Y:S01]  /*9b0f0*/  IMAD.X R21, R11, 0x1, R100, P3 ;  /* 0x000000010b157824 */ /* 0x000fe200018e0664 */
[----:B------:R-:W-:Y:S07]  /*9b100*/  @P2 BRA `(.L_x_1746) ;  /* 0x0000000800042947 */ /* 0x000fee0003800000 */
[----:B------:R-:W-:Y:S01]  /*9b110*/  DADD R6, R4, R6 ;  /* 0x0000000004067229 */ /* 0x000fe20000000006 */
[----:B------:R-:W-:Y:S01]  /*9b120*/  IMAD.IADD R9, R61, 0x1, R9 ;  /* 0x000000013d097824 */ /* 0x000fe200078e0209 */
[----:B------:R0:W-:Y:S01]  /*9b130*/  STL.U8 [R1], RZ ;  /* 0x000000ff01007387 */ /* 0x0001e20000100000 */
[----:B------:R-:W-:Y:S01]  /*9b140*/  BSSY.RECONVERGENT B1, `(.L_x_1747) ;  /* 0x000000a000017945 */ /* 0x000fe20003800200 */
[----:B------:R-:W-:Y:S02]  /*9b150*/  IMAD.MOV.U32 R5, RZ, RZ, RZ ;  /* 0x000000ffff057224 */ /* 0x000fe400078e00ff */
[----:B------:R0:W-:Y:S04]  /*9b160*/  STL [R1+0x34], R9 ;  /* 0x0000340901007387 */ /* 0x0001e80000100800 */
[----:B------:R0:W-:Y:S02]  /*9b170*/  STL.64 [R1+0x38], R6 ;  /* 0x0000380601007387 */ /* 0x0001e40000100a00 */
.L_x_1748:
[----:B------:R-:W-:-:S06]  /*9b180*/  IMAD.IADD R4, R1, 0x1, R5 ;  /* 0x0000000101047824 */ /* 0x000fcc00078e0205 */
[----:B------:R-:W2:Y:S02]  /*9b190*/  LDL.U8 R4, [R4] ;  /* 0x0000000004047983 */ /* 0x000ea40000100000 */
[----:B--2---:R-:W-:Y:S01]  /*9b1a0*/  ISETP.NE.AND P2, PT, R4, RZ, PT ;  /* 0x000000ff0400720c */ /* 0x004fe20003f45270 */
[----:B------:R-:W-:Y:S02]  /*9b1b0*/  IMAD.MOV.U32 R4, RZ, RZ, R5 ;  /* 0x000000ffff047224 */ /* 0x000fe400078e0005 */
[----:B------:R-:W-:-:S10]  /*9b1c0*/  VIADD R5, R5, 0x1 ;  /* 0x0000000105057836 */ /* 0x000fd40000000000 */
[----:B------:R-:W-:Y:S05]  /*9b1d0*/  @P2 BRA `(.L_x_1748) ;  /* 0xfffffffc00e82947 */ /* 0x000fea000383ffff */
[----:B------:R-:W-:Y:S05]  /*9b1e0*/  BSYNC.RECONVERGENT B1 ;  /* 0x0000000000017941 */ /* 0x000fea0003800200 */
.L_x_1747:
[----:B------:R-:W-:Y:S01]  /*9b1f0*/  LOP3.LUT P2, RZ, R99, 0xff, RZ, 0xc0, !PT ;  /* 0x000000ff63ff7812 */ /* 0x000fe2000784c0ff */
[----:B------:R-:W-:Y:S01]  /*9b200*/  BSSY.RECONVERGENT B1, `(.L_x_1749) ;  /* 0x000000f000017945 */ /* 0x000fe20003800200 */
[----:B0-----:R-:W-:-:S11]  /*9b210*/  IMAD.MOV.U32 R6, RZ, RZ, R4 ;  /* 0x000000ffff067224 */ /* 0x001fd600078e0004 */
[----:B------:R-:W-:Y:S05]  /*9b220*/  @!P2 BRA `(.L_x_1750) ;  /* 0x000000000030a947 */ /* 0x000fea0003800000 */
[----:B------:R-:W-:Y:S01]  /*9b230*/  BSSY.RECONVERGENT B2, `(.L_x_1750) ;  /* 0x000000b000027945 */ /* 0x000fe20003800200 */
[----:B------:R-:W-:-:S07]  /*9b240*/  IMAD.MOV.U32 R5, RZ, RZ, RZ ;  /* 0x000000ffff057224 */ /* 0x000fce00078e00ff */
.L_x_1751:
[----:B------:R-:W-:-:S05]  /*9b250*/  IADD3 R6, PT, PT, R1, R5, R4 ;  /* 0x0000000501067210 */ /* 0x000fca0007ffe004 */
[----:B------:R-:W2:Y:S04]  /*9b260*/  LDL.U8 R7, [R6+0xe0] ;  /* 0x0000e00006077983 */ /* 0x000ea80000100000 */
[----:B--2---:R0:W-:Y:S02]  /*9b270*/  STL.U8 [R6], R7 ;  /* 0x0000000706007387 */ /* 0x0041e40000100000 */
[----:B0-----:R-:W-:-:S06]  /*9b280*/  IMAD.IADD R6, R1, 0x1, R5 ;  /* 0x0000000101067824 */ /* 0x001fcc00078e0205 */
[----:B------:R-:W2:Y:S01]  /*9b290*/  LDL.U8 R6, [R6+0xe1] ;  /* 0x0000e10006067983 */ /* 0x000ea20000100000 */
[----:B------:R-:W-:Y:S01]  /*9b2a0*/  VIADD R5, R5, 0x1 ;  /* 0x0000000105057836 */ /* 0x000fe20000000000 */
[----:B--2---:R-:W-:-:S03]  /*9b2b0*/  ISETP.NE.AND P2, PT, R6, RZ, PT ;  /* 0x000000ff0600720c */ /* 0x004fc60003f45270 */
[----:B------:R-:W-:-:S10]  /*9b2c0*/  IMAD.IADD R6, R5, 0x1, R4 ;  /* 0x0000000105067824 */ /* 0x000fd400078e0204 */
[----:B------:R-:W-:Y:S05]  /*9b2d0*/  @P2 BRA `(.L_x_1751) ;  /* 0xfffffffc00dc2947 */ /* 0x000fea000383ffff */
[----:B------:R-:W-:Y:S05]  /*9b2e0*/  BSYNC.RECONVERGENT B2 ;  /* 0x0000000000027941 */ /* 0x000fea0003800200 */
.L_x_1750:
[----:B------:R-:W-:Y:S05]  /*9b2f0*/  BSYNC.RECONVERGENT B1 ;  /* 0x0000000000017941 */ /* 0x000fea0003800200 */
.L_x_1749:
[----:B------:R-:W-:Y:S01]  /*9b300*/  IMAD.IADD R6, R1, 0x1, R6 ;  /* 0x0000000101067824 */ /* 0x000fe200078e0206 */
[----:B------:R-:W-:Y:S01]  /*9b310*/  BSSY.RECONVERGENT B1, `(.L_x_1752) ;  /* 0x0000009000017945 */ /* 0x000fe20003800200 */
[----:B------:R-:W-:-:S03]  /*9b320*/  IMAD.MOV.U32 R5, RZ, RZ, RZ ;  /* 0x000000ffff057224 */ /* 0x000fc600078e00ff */
[----:B------:R0:W-:Y:S04]  /*9b330*/  STL.U8 [R6+0x1], RZ ;  /* 0x000001ff06007387 */ /* 0x0001e80000100000 */
.L_x_1753:
[----:B------:R-:W-:-:S06]  /*9b340*/  IMAD.IADD R4, R1, 0x1, R5 ;  /* 0x0000000101047824 */ /* 0x000fcc00078e0205 */
[----:B------:R-:W2:Y:S02]  /*9b350*/  LDL.U8 R4, [R4] ;  /* 0x0000000004047983 */ /* 0x000ea40000100000 */
[----:B--2---:R-:W-:Y:S01]  /*9b360*/  ISETP.NE.AND P2, PT, R4, RZ, PT ;  /* 0x000000ff0400720c */ /* 0x004fe20003f45270 */
[----:B------:R-:W-:Y:S02]  /*9b370*/  IMAD.MOV.U32 R4, RZ, RZ, R5 ;  /* 0x000000ffff047224 */ /* 0x000fe400078e0005 */
[----:B------:R-:W-:-:S10]  /*9b380*/  VIADD R5, R5, 0x1 ;  /* 0x0000000105057836 */ /* 0x000fd40000000000 */
[----:B------:R-:W-:Y:S05]  /*9b390*/  @P2 BRA `(.L_x_1753) ;  /* 0xfffffffc00e82947 */ /* 0x000fea000383ffff */
[----:B------:R-:W-:Y:S05]  /*9b3a0*/  BSYNC.RECONVERGENT B1 ;  /* 0x0000000000017941 */ /* 0x000fea0003800200 */
.L_x_1752:
[----:B------:R-:W-:Y:S01]  /*9b3b0*/  LOP3.LUT P2, RZ, R25, 0xff, RZ, 0xc0, !PT ;  /* 0x000000ff19ff7812 */ /* 0x000fe2000784c0ff */
[----:B------:R-:W-:Y:S01]  /*9b3c0*/  BSSY.RECONVERGENT B1, `(.L_x_1754) ;  /* 0x000000f000017945 */ /* 0x000fe20003800200 */
[----:B0-----:R-:W-:-:S11]  /*9b3d0*/  IMAD.MOV.U32 R6, RZ, RZ, R4 ;  /* 0x000000ffff067224 */ /* 0x001fd600078e0004 */
[----:B------:R-:W-:Y:S05]  /*9b3e0*/  @!P2 BRA `(.L_x_1755) ;  /* 0x000000000030a947 */ /* 0x000fea0003800000 */
[----:B------:R-:W-:Y:S01]  /*9b3f0*/  BSSY.RECONVERGENT B2, `(.L_x_1755) ;  /* 0x000000b000027945 */ /* 0x000fe20003800200 */
[----:B------:R-:W-:-:S07]  /*9b400*/  IMAD.MOV.U32 R5, RZ, RZ, RZ ;  /* 0x000000ffff057224 */ /* 0x000fce00078e00ff */
.L_x_1756:
        /* <DEDUP_REMOVED lines=10> */
.L_x_1755:
[----:B------:R-:W-:Y:S05]  /*9b4b0*/  BSYNC.RECONVERGENT B1 ;  /* 0x0000000000017941 */ /* 0x000fea0003800200 */
.L_x_1754:
        /* <DEDUP_REMOVED lines=70> */
.L_x_1746:
[----:B------:R-:W-:Y:S05]  /*9b920*/  BSYNC.RECONVERGENT B0 ;  /* 0x0000000000007941 */ /* 0x000fea0003800200 */
.L_x_1745:
[----:B------:R-:W-:Y:S01]  /*9b930*/  LOP3.LUT R9, R181, 0xffff, RZ, 0xc0, !PT ;  /* 0x0000ffffb5097812 */ /* 0x000fe200078ec0ff */
        /* <DEDUP_REMOVED lines=94> */
[----:B0-----:R-:W-:Y:S02]  /*9bf20*/  IMAD.MOV.U32 R10, RZ, RZ, R20 ;  /* 0x000000ffff0a7224 */ /* 0x001fe400078e0014 */
[----:B------:R-:W-:Y:S01]  /*9bf30*/  IMAD.MOV.U32 R11, RZ, RZ, R21 ;  /* 0x000000ffff0b7224 */ /* 0x000fe200078e0015 */
[----:B------:R-:W-:Y:S06]  /*9bf40*/  BRA.DIV UR4, `(.L_x_1757) ;  /* 0x0000017a04f47947 */ /* 0x000fec000b800000 */
[----:B------:R-:W-:-:S13]  /*9bf50*/  VOTE.ALL P2, P2 ;  /* 0x0000000000ff7806 */ /* 0x000fda0001040000 */
.L_x_2274:
[----:B------:R-:W-:Y:S05]  /*9bf60*/  @P2 BRA `(.L_x_1758) ;  /* 0xffffff7000402947 */ /* 0x000fea000383ffff */
.L_x_1664:
[----:B------:R-:W0:Y:S01]  /*9bf70*/  S2R R81, SR_TID.X ;  /* 0x0000000000517919 */ /* 0x000e220000002100 */
[----:B------:R-:W-:Y:S01]  /*9bf80*/  BSSY.RECONVERGENT B0, `(.L_x_1759) ;  /* 0x00002d5000007945 */ /* 0x000fe20003800200 */
[----:B-1----:R-:W-:Y:S02]  /*9bf90*/  IMAD.MOV.U32 R2, RZ, RZ, R10 ;  /* 0x000000ffff027224 */ /* 0x002fe400078e000a */
[----:B------:R-:W-:Y:S01]  /*9bfa0*/  IMAD.MOV.U32 R3, RZ, RZ, R11 ;  /* 0x000000ffff037224 */ /* 0x000fe200078e000b */
[----:B0-----:R-:W-:-:S13]  /*9bfb0*/  ISETP.NE.AND P2, PT, R81, RZ, PT ;  /* 0x000000ff5100720c */ /* 0x001fda0003f45270 */
        /* <DEDUP_REMOVED lines=11> */
.L_x_1763:
[----:B0-----:R-:W-:-:S06]  /*9c070*/  IMAD.IADD R0, R1, 0x1, R6 ;  /* 0x0000000101007824 */ /* 0x001fcc00078e0206 */
[----:B------:R-:W2:Y:S01]  /*9c080*/  LDL.U8 R0, [R0] ;  /* 0x0000000000007983 */ /* 0x000ea20000100000 */
[----:B------:R-:W-:Y:S02]  /*9c090*/  IMAD.MOV.U32 R7, RZ, RZ, R6 ;  /* 0x000000ffff077224 */ /* 0x000fe400078e0006 */
[----:B------:R-:W-:Y:S01]  /*9c0a0*/  VIADD R6, R6, 0x1 ;  /* 0x0000000106067836 */ /* 0x000fe20000000000 */
[----:B--2---:R-:W-:-:S13]  /*9c0b0*/  ISETP.NE.AND P2, PT, R0, RZ, PT ;  /* 0x000000ff0000720c */ /* 0x004fda0003f45270 */
[----:B------:R-:W-:Y:S05]  /*9c0c0*/  @P2 BRA `(.L_x_1763) ;  /* 0xfffffffc00e82947 */ /* 0x000fea000383ffff */
[----:B------:R-:W-:Y:S05]  /*9c0d0*/  BSYNC.RECONVERGENT B1 ;  /* 0x0000000000017941 */ /* 0x000fea0003800200 */
.L_x_1762:
[----:B------:R-:W-:Y:S01]  /*9c0e0*/  LOP3.LUT P2, RZ, R25, 0xff, RZ, 0xc0, !PT ;  /* 0x000000ff19ff7812 */ /* 0x000fe2000784c0ff */
[----:B------:R-:W-:Y:S01]  /*9c0f0*/  BSSY.RECONVERGENT B1, `(.L_x_1764) ;  /* 0x0000010000017945 */ /* 0x000fe20003800200 */
[----:B------:R-:W-:-:S11]  /*9c100*/  IMAD.MOV.U32 R0, RZ, RZ, R7 ;  /* 0x000000ffff007224 */ /* 0x000fd600078e0007 */
[----:B------:R-:W-:Y:S05]  /*9c110*/  @!P2 BRA `(.L_x_1765) ;  /* 0x000000000034a947 */ /* 0x000fea0003800000 */
[----:B------:R-:W-:Y:S01]  /*9c120*/  BSSY.RECONVERGENT B2, `(.L_x_1766) ;  /* 0x000000b000027945 */ /* 0x000fe20003800200 */
[----:B------:R-:W-:-:S07]  /*9c130*/  IMAD.MOV.U32 R0, RZ, RZ, RZ ;  /* 0x000000ffff007224 */ /* 0x000fce00078e00ff */
.L_x_1767:
        /* <DEDUP_REMOVED lines=10> */
.L_x_1766:
[----:B------:R-:W-:-:S07]  /*9c1e0*/  IMAD.MOV.U32 R0, RZ, RZ, R8 ;  /* 0x000000ffff007224 */ /* 0x000fce00078e0008 */
.L_x_1765:
[----:B------:R-:W-:Y:S05]  /*9c1f0*/  BSYNC.RECONVERGENT B1 ;  /* 0x0000000000017941 */ /* 0x000fea0003800200 */
.L_x_1764:
[----:B------:R-:W-:Y:S01]  /*9c200*/  IMAD.IADD R6, R1, 0x1, R0 ;  /* 0x0000000101067824 */ /* 0x000fe200078e0200 */
[----:B------:R-:W-:Y:S01]  /*9c210*/  BSSY.RECONVERGENT B1, `(.L_x_1768) ;  /* 0x0000009000017945 */ /* 0x000fe20003800200 */
[----:B------:R-:W-:-:S03]  /*9c220*/  IMAD.MOV.U32 R0, RZ, RZ, RZ ;  /* 0x000000ffff007224 */ /* 0x000fc600078e00ff */
[----:B------:R0:W-:Y:S04]  /*9c230*/  STL.U8 [R6+0x1], RZ ;  /* 0x000001ff06007387 */ /* 0x0001e80000100000 */
.L_x_1769:
[----:B------:R-:W-:-:S05]  /*9c240*/  IMAD.IADD R7, R1, 0x1, R0 ;  /* 0x0000000101077824 */ /* 0x000fca00078e0200 */
[----:B0-----:R-:W2:Y:S02]  /*9c250*/  LDL.U8 R6, [R7] ;  /* 0x0000000007067983 */ /* 0x001ea40000100000 */
[----:B--2---:R-:W-:Y:S01]  /*9c260*/  ISETP.NE.AND P2, PT, R6, RZ, PT ;  /* 0x000000ff0600720c */ /* 0x004fe20003f45270 */
[----:B------:R-:W-:Y:S02]  /*9c270*/  IMAD.MOV.U32 R6, RZ, RZ, R0 ;  /* 0x000000ffff067224 */ /* 0x000fe400078e0000 */
[----:B------:R-:W-:-:S10]  /*9c280*/  VIADD R0, R0, 0x1 ;  /* 0x0000000100007836 */ /* 0x000fd40000000000 */
[----:B------:R-:W-:Y:S05]  /*9c290*/  @P2 BRA `(.L_x_1769) ;  /* 0xfffffffc00e82947 */ /* 0x000fea000383ffff */
[----:B------:R-:W-:Y:S05]  /*9c2a0*/  BSYNC.RECONVERGENT B1 ;  /* 0x0000000000017941 */ /* 0x000fea0003800200 */
.L_x_1768:
[----:B------:R-:W2:Y:S01]  /*9c2b0*/  LDL.LU R8, [R1+0x4ec] ;  /* 0x0004ec0001087983 */ /* 0x000ea20000300800 */
[----:B------:R-:W-:Y:S01]  /*9c2c0*/  BSSY.RECONVERGENT B1, `(.L_x_1770) ;  /* 0x0000011000017945 */ /* 0x000fe20003800200 */
[----:B------:R-:W-:Y:S01]  /*9c2d0*/  IMAD.MOV.U32 R0, RZ, RZ, R6 ;  /* 0x000000ffff007224 */ /* 0x000fe200078e0006 */
[----:B--2---:R-:W-:-:S13]  /*9c2e0*/  LOP3.LUT P2, RZ, R8, 0xff, RZ, 0xc0, !PT ;  /* 0x000000ff08ff7812 */ /* 0x004fda000784c0ff */
[----:B------:R-:W-:Y:S05]  /*9c2f0*/  @!P2 BRA `(.L_x_1771) ;  /* 0x000000000034a947 */ /* 0x000fea0003800000 */
[----:B------:R-:W-:Y:S01]  /*9c300*/  BSSY.RECONVERGENT B2, `(.L_x_1772) ;  /* 0x000000b000027945 */ /* 0x000fe20003800200 */
[----:B------:R-:W-:-:S07]  /*9c310*/  IMAD.MOV.U32 R0, RZ, RZ, RZ ;  /* 0x000000ffff007224 */ /* 0x000fce00078e00ff */
.L_x_1773:
        /* <DEDUP_REMOVED lines=10> */
.L_x_1772:
[----:B------:R-:W-:-:S07]  /*9c3c0*/  IMAD.MOV.U32 R0, RZ, RZ, R8 ;  /* 0x000000ffff007224 */ /* 0x000fce00078e0008 */
.L_x_1771:
[----:B------:R-:W-:Y:S05]  /*9c3d0*/  BSYNC.RECONVERGENT B1 ;  /* 0x0000000000017941 */ /* 0x000fea0003800200 */
.L_x_1770:
        /* <DEDUP_REMOVED lines=17> */
[----:B---3--:R-:W-:Y:S02]  /*9c4f0*/  PRMT R41, R8, 0x7770, RZ ;  /* 0x0000777008297816 */ /* 0x008fe400000000ff */
        /* <DEDUP_REMOVED lines=35> */
[----:B----4-:R-:W-:Y:S02]  /*9c730*/  PRMT R23, R12, 0x7770, RZ ;  /* 0x000077700c177816 */ /* 0x010fe400000000ff */
[----:B------:R-:W-:Y:S01]  /*9c740*/  PRMT R32, R30, 0x7610, R32 ;  /* 0x000076101e207816 */ /* 0x000fe20000000020 */
[----:B------:R1:W-:Y:S01]  /*9c750*/  STL.S16 [R1+0x4c4], R33 ;  /* 0x0004c42101007387 */ /* 0x0003e20000100600 */
[----:B------:R-:W-:Y:S02]  /*9c760*/  PRMT R22, R12, 0x7771, RZ ;  /* 0x000077710c167816 */ /* 0x000fe400000000ff */
[----:B------:R-:W-:Y:S01]  /*9c770*/  PRMT R30, R29, 0x7610, R30 ;  /* 0x000076101d1e7816 */ /* 0x000fe2000000001e */
[----:B------:R1:W-:Y:S01]  /*9c780*/  STL.S16 [R1+0x544], R32 ;  /* 0x0005442001007387 */ /* 0x0003e20000100600 */
[----:B------:R-:W-:-:S02]  /*9c790*/  PRMT R43, R19, 0x7773, RZ ;  /* 0x00007773132b7816 */ /* 0x000fc400000000ff */
[----:B------:R-:W-:Y:S01]  /*9c7a0*/  PRMT R20, R12, 0x7772, RZ ;  /* 0x000077720c147816 */ /* 0x000fe200000000ff */
[----:B------:R1:W-:Y:S01]  /*9c7b0*/  STL.S16 [R1+0x508], R30 ;  /* 0x0005081e01007387 */ /* 0x0003e20000100600 */
[----:B------:R-:W-:Y:S02]  /*9c7c0*/  PRMT R29, R28, 0x7610, R29 ;  /* 0x000076101c1d7816 */ /* 0x000fe4000000001d */
[C---:B------:R-:W-:Y:S01]  /*9c7d0*/  PRMT R6, R18.reuse, 0x7770, RZ ;  /* 0x0000777012067816 */ /* 0x040fe200000000ff */
[----:B------:R1:W-:Y:S01]  /*9c7e0*/  STL.S16 [R1+0x63c], R43 ;  /* 0x00063c2b01007387 */ /* 0x0003e20000100600 */
[C---:B0-----:R-:W-:Y:S02]  /*9c7f0*/  PRMT R0, R18.reuse, 0x7771, RZ ;  /* 0x0000777112007816 */ /* 0x041fe400000000ff */
[----:B------:R-:W-:Y:S01]  /*9c800*/  PRMT R47, R18, 0x7773, RZ ;  /* 0x00007773122f7816 */ /* 0x000fe200000000ff */
[----:B------:R1:W-:Y:S01]  /*9c810*/  STL.S16 [R1+0x4c0], R29 ;  /* 0x0004c01d01007387 */ /* 0x0003e20000100600 */
[----:B------:R-:W-:-:S02]  /*9c820*/  PRMT R19, R13, 0x7770, RZ ;  /* 0x000077700d137816 */ /* 0x000fc400000000ff */
[----:B------:R-:W-:Y:S01]  /*9c830*/  PRMT R28, R24, 0x7610, R28 ;  /* 0x00007610181c7816 */ /* 0x000fe2000000001c */
[----:B------:R1:W-:Y:S01]  /*9c840*/  STL.S16 [R1+0x630], R47 ;  /* 0x0006302f01007387 */ /* 0x0003e20000100600 */
[C---:B------:R-:W-:Y:S02]  /*9c850*/  PRMT R55, R16.reuse, 0x7770, RZ ;  /* 0x0000777010377816 */ /* 0x040fe400000000ff */
[C---:B------:R-:W-:Y:S01]  /*9c860*/  PRMT R54, R16.reuse, 0x7771, RZ ;  /* 0x0000777110367816 */ /* 0x040fe200000000ff */
[----:B------:R1:W-:Y:S01]  /*9c870*/  STL.S16 [R1+0x53c], R28 ;  /* 0x00053c1c01007387 */ /* 0x0003e20000100600 */
[----:B------:R-:W-:Y:S02]  /*9c880*/  PRMT R53, R16, 0x7773, RZ ;  /* 0x0000777310357816 */ /* 0x000fe400000000ff */
[C---:B------:R-:W-:Y:S02]  /*9c890*/  PRMT R51, R17.reuse, 0x7770, RZ ;  /* 0x0000777011337816 */ /* 0x040fe400000000ff */
[----:B------:R-:W-:-:S02]  /*9c8a0*/  PRMT R50, R17, 0x7771, RZ ;  /* 0x0000777111327816 */ /* 0x000fc400000000ff */
[----:B------:R-:W-:Y:S02]  /*9c8b0*/  PRMT R49, R17, 0x7773, RZ ;  /* 0x0000777311317816 */ /* 0x000fe400000000ff */
[----:B------:R-:W-:Y:S02]  /*9c8c0*/  PRMT R18, R13, 0x7771, RZ ;  /* 0x000077710d127816 */ /* 0x000fe400000000ff */
[----:B------:R-:W-:Y:S02]  /*9c8d0*/  PRMT R24, R23, 0x7610, R24 ;  /* 0x0000761017187816 */ /* 0x000fe40000000018 */
[C---:B------:R-:W-:Y:S02]  /*9c8e0*/  PRMT R16, R13.reuse, 0x7772, RZ ;  /* 0x000077720d107816 */ /* 0x040fe400000000ff */
[----:B------:R-:W-:Y:S01]  /*9c8f0*/  PRMT R17, R13, 0x7773, RZ ;  /* 0x000077730d117816 */ /* 0x000fe200000000ff */
[----:B------:R1:W-:Y:S01]  /*9c900*/  STL.S16 [R1+0x504], R24 ;  /* 0x0005041801007387 */ /* 0x0003e20000100600 */
[----:B------:R-:W-:-:S02]  /*9c910*/  PRMT R23, R22, 0x7610, R23 ;  /* 0x0000761016177816 */ /* 0x000fc40000000017 */
[----:B------:R-:W-:Y:S01]  /*9c920*/  PRMT R21, R12, 0x7773, RZ ;  /* 0x000077730c157816 */ /* 0x000fe200000000ff */
[----:B------:R1:W-:Y:S01]  /*9c930*/  STL.S16 [R1+0x558], R17 ;  /* 0x0005581101007387 */ /* 0x0003e20000100600 */
[----:B------:R-:W-:Y:S02]  /*9c940*/  PRMT R13, R14, 0x7770, RZ ;  /* 0x000077700e0d7816 */ /* 0x000fe400000000ff */
[----:B------:R-:W-:Y:S01]  /*9c950*/  PRMT R22, R20, 0x7610, R22 ;  /* 0x0000761014167816 */ /* 0x000fe20000000016 */
[----:B------:R1:W-:Y:S01]  /*9c960*/  STL.S16 [R1+0x4bc], R23 ;  /* 0x0004bc1701007387 */ /* 0x0003e20000100600 */
[----:B------:R-:W-:Y:S02]  /*9c970*/  PRMT R39, R8, 0x7773, RZ ;  /* 0x0000777308277816 */ /* 0x000fe400000000ff */
[----:B------:R-:W-:Y:S01]  /*9c980*/  PRMT R35, R9, 0x7773, RZ ;  /* 0x0000777309237816 */ /* 0x000fe200000000ff */
[----:B------:R1:W-:Y:S01]  /*9c990*/  STL.S16 [R1+0x54c], R22 ;  /* 0x00054c1601007387 */ /* 0x0003e20000100600 */
[----:B------:R-:W-:-:S02]  /*9c9a0*/  PRMT R31, R10, 0x7773, RZ ;  /* 0x000077730a1f7816 */ /* 0x000fc400000000ff */
[----:B------:R-:W-:Y:S01]  /*9c9b0*/  PRMT R27, R11, 0x7773, RZ ;  /* 0x000077730b1b7816 */ /* 0x000fe200000000ff */
[----:B------:R1:W-:Y:S01]  /*9c9c0*/  STL.S16 [R1+0x524], R39 ;  /* 0x0005242701007387 */ /* 0x0003e20000100600 */
[C---:B------:R-:W-:Y:S02]  /*9c9d0*/  PRMT R12, R14.reuse, 0x7771, RZ ;  /* 0x000077710e0c7816 */ /* 0x040fe400000000ff */
[----:B------:R-:W-:Y:S01]  /*9c9e0*/  PRMT R20, R19, 0x7610, R20 ;  /* 0x0000761013147816 */ /* 0x000fe20000000014 */
        /* <DEDUP_REMOVED lines=48> */
.L_x_1761:
[----:B-1----:R-:W2:Y:S04]  /*9ccf0*/  LDL.LU R38, [R1+0x4e0] ;  /* 0x0004e00001267983 */ /* 0x002ea80000300800 */
        /* <DEDUP_REMOVED lines=33> */
[----:B--2---:R-:W-:-:S02]  /*9cf10*/  IMAD.MOV.U32 R40, RZ, RZ, R38 ;  /* 0x000000ffff287224 */ /* 0x004fc400078e0026 */
[----:B---3--:R-:W-:Y:S02]  /*9cf20*/  IMAD.MOV.U32 R38, RZ, RZ, R36 ;  /* 0x000000ffff267224 */ /* 0x008fe400078e0024 */
[----:B----4-:R-:W-:Y:S02]  /*9cf30*/  IMAD.MOV.U32 R36, RZ, RZ, R34 ;  /* 0x000000ffff247224 */ /* 0x010fe400078e0022 */
        /* <DEDUP_REMOVED lines=31> */
[----:B--2---:R-:W-:Y:S02]  /*9d130*/  IMAD.MOV.U32 R31, RZ, RZ, R23 ;  /* 0x000000ffff1f7224 */ /* 0x004fe400078e0017 */
[----:B------:R-:W-:Y:S02]  /*9d140*/  IMAD.MOV.U32 R23, RZ, RZ, R11 ;  /* 0x000000ffff177224 */ /* 0x000fe400078e000b */
[----:B------:R-:W-:Y:S01]  /*9d150*/  IMAD.MOV.U32 R33, RZ, RZ, R31 ;  /* 0x000000ffff217224 */ /* 0x000fe200078e001f */
[----:B------:R-:W-:Y:S01]  /*9d160*/  LOP3.LUT R6, R6, 0xffff, RZ, 0xc0, !PT ;  /* 0x0000ffff06067812 */ /* 0x000fe200078ec0ff */
[----:B------:R-:W-:Y:S01]  /*9d170*/  IMAD.MOV.U32 R31, RZ, RZ, R23 ;  /* 0x000000ffff1f7224 */ /* 0x000fe200078e0017 */
[----:B------:R-:W-:-:S02]  /*9d180*/  LOP3.LUT R7, R8, 0xffff, RZ, 0xc0, !PT ;  /* 0x0000ffff08077812 */ /* 0x000fc400078ec0ff */
[----:B------:R-:W-:Y:S01]  /*9d190*/  LOP3.LUT R0, R0, 0xffff, RZ, 0xc0, !PT ;  /* 0x0000ffff00007812 */ /* 0x000fe200078ec0ff */
[----:B------:R-:W-:Y:S01]  /*9d1a0*/  IMAD.MOV.U32 R34, RZ, RZ, R31 ;  /* 0x000000ffff227224 */ /* 0x000fe200078e001f */
[----:B------:R-:W-:Y:S01]  /*9d1b0*/  LOP3.LUT R16, R16, 0xffff, RZ, 0xc0, !PT ;  /* 0x0000ffff10107812 */ /* 0x000fe200078ec0ff */
[----:B------:R-:W2:Y:S01]  /*9d1c0*/  LDL.LU R31, [R1+0x628] ;  /* 0x00062800011f7983 */ /* 0x000ea20000300800 */
[C---:B------:R-:W-:Y:S02]  /*9d1d0*/  PRMT R7, R6.reuse, 0x3340, R7 ;  /* 0x0000334006077816 */ /* 0x040fe40000000007 */
[----:B------:R-:W-:Y:S01]  /*9d1e0*/  LOP3.LUT R6, R6, 0xff, RZ, 0xc0, !PT ;  /* 0x000000ff06067812 */ /* 0x000fe200078ec0ff */
[----:B------:R-:W-:Y:S01]  /*9d1f0*/  IMAD.MOV.U32 R43, RZ, RZ, R41 ;  /* 0x000000ffff2b7224 */ /* 0x000fe200078e0029 */
[----:B------:R-:W3:Y:S02]  /*9d200*/  LDL.LU R11, [R1+0x62c] ;  /* 0x00062c00010b7983 */ /* 0x000ee40000300800 */
[----:B------:R-:W-:-:S02]  /*9d210*/  PRMT R8, R8, 0x7604, R6 ;  /* 0x0000760408087816 */ /* 0x000fc40000000006 */
[C---:B------:R-:W-:Y:S01]  /*9d220*/  PRMT R6, R0.reuse, 0x3340, R16 ;  /* 0x0000334000067816 */ /* 0x040fe20000000010 */
[----:B------:R-:W-:-:S05]  /*9d230*/  IMAD.U32 R0, R0, 0x10000, RZ ;  /* 0x0001000000007824 */ /* 0x000fca00078e00ff */
[----:B------:R-:W-:Y:S01]  /*9d240*/  LOP3.LUT R0, R0, 0xff0000, RZ, 0xc0, !PT ;  /* 0x00ff000000007812 */ /* 0x000fe200078ec0ff */
[----:B------:R-:W-:Y:S02]  /*9d250*/  IMAD.MOV.U32 R41, RZ, RZ, R39 ;  /* 0x000000ffff297224 */ /* 0x000fe400078e0027 */
[----:B------:R-:W-:Y:S02]  /*9d260*/  IMAD.MOV.U32 R39, RZ, RZ, R37 ;  /* 0x000000ffff277224 */ /* 0x000fe400078e0025 */
[----:B------:R-:W-:Y:S02]  /*9d270*/  IMAD.IADD R0, R8, 0x1, R0 ;  /* 0x0000000108007824 */ /* 0x000fe400078e0200 */
[----:B------:R-:W-:Y:S02]  /*9d280*/  IMAD.MOV.U32 R37, RZ, RZ, R35 ;  /* 0x000000ffff257224 */ /* 0x000fe400078e0023 */
[----:B------:R-:W-:Y:S01]  /*9d290*/  IMAD R16, R16, 0x1000000, R0 ;  /* 0x0100000010107824 */ /* 0x000fe200078e0200 */
[----:B------:R-:W-:Y:S01]  /*9d2a0*/  LOP3.LUT R0, R43, 0xffff, RZ, 0xc0, !PT ;  /* 0x0000ffff2b007812 */ /* 0x000fe200078ec0ff */
[----:B------:R-:W-:-:S02]  /*9d2b0*/  IMAD.MOV.U32 R43, RZ, RZ, R41 ;  /* 0x000000ffff2b7224 */ /* 0x000fc400078e0029 */
[----:B------:R-:W-:Y:S02]  /*9d2c0*/  IMAD.MOV.U32 R51, RZ, RZ, R42 ;  /* 0x000000ffff337224 */ /* 0x000fe400078e002a */
[----:B------:R-:W-:Y:S02]  /*9d2d0*/  IMAD.MOV.U32 R41, RZ, RZ, R37 ;  /* 0x000000ffff297224 */ /* 0x000fe400078e0025 */
[----:B------:R-:W-:Y:S01]  /*9d2e0*/  IMAD.MOV.U32 R42, RZ, RZ, R40 ;  /* 0x000000ffff2a7224 */ /* 0x000fe200078e0028 */
[----:B------:R-:W-:Y:S01]  /*9d2f0*/  PRMT R6, R7, 0x5410, R6 ;  /* 0x0000541007067816 */ /* 0x000fe20000000006 */
[----:B------:R-:W-:Y:S01]  /*9d300*/  IMAD.MOV.U32 R23, RZ, RZ, R17 ;  /* 0x000000ffff177224 */ /* 0x000fe200078e0011 */
[----:B------:R-:W-:Y:S01]  /*9d310*/  LOP3.LUT R7, R44, 0xffff, RZ, 0xc0, !PT ;  /* 0x0000ffff2c077812 */ /* 0x000fe200078ec0ff */
[----:B------:R-:W-:Y:S01]  /*9d320*/  IMAD.MOV.U32 R45, RZ, RZ, R42 ;  /* 0x000000ffff2d7224 */ /* 0x000fe200078e002a */
[----:B------:R-:W-:Y:S01]  /*9d330*/  LOP3.LUT R8, R43, 0xffff, RZ, 0xc0, !PT ;  /* 0x0000ffff2b087812 */ /* 0x000fe200078ec0ff */
[----:B------:R-:W-:Y:S01]  /*9d340*/  IMAD.MOV.U32 R43, RZ, RZ, R41 ;  /* 0x000000ffff2b7224 */ /* 0x000fe200078e0029 */
[----:B------:R-:W4:Y:S01]  /*9d350*/  LDL.LU R17, [R1+0x4b4] ;  /* 0x0004b40001117983 */ /* 0x000f220000300800 */
[----:B------:R-:W-:Y:S01]  /*9d360*/  PRMT R7, R0, 0x3340, R7 ;  /* 0x0000334000077816 */ /* 0x000fe20000000007 */
[----:B--2---:R-:W-:-:S02]  /*9d370*/  IMAD.MOV.U32 R37, RZ, RZ, R31 ;  /* 0x000000ffff257224 */ /* 0x004fc400078e001f */
[----:B------:R-:W-:Y:S02]  /*9d380*/  IMAD.MOV.U32 R31, RZ, RZ, R27 ;  /* 0x000000ffff1f7224 */ /* 0x000fe400078e001b */
[----:B------:R-:W-:-:S04]  /*9d390*/  IMAD.MOV.U32 R27, RZ, RZ, R19 ;  /* 0x000000ffff1b7224 */ /* 0x000fc800078e0013 */
[----:B------:R-:W-:Y:S02]  /*9d3a0*/  IMAD.MOV.U32 R41, RZ, RZ, R27 ;  /* 0x000000ffff297224 */ /* 0x000fe400078e001b */
[----:B------:R-:W-:Y:S01]  /*9d3b0*/  IMAD.MOV.U32 R27, RZ, RZ, R9 ;  /* 0x000000ffff1b7224 */ /* 0x000fe200078e0009 */
[----:B------:R-:W-:Y:S02]  /*9d3c0*/  LOP3.LUT R9, R0, 0xff, RZ, 0xc0, !PT ;  /* 0x000000ff00097812 */ /* 0x000fe400078ec0ff */
[----:B------:R-:W-:Y:S01]  /*9d3d0*/  LOP3.LUT R0, R45, 0xffff, RZ, 0xc0, !PT ;  /* 0x0000ffff2d007812 */ /* 0x000fe200078ec0ff */
[----:B------:R-:W-:Y:S02]  /*9d3e0*/  IMAD.MOV.U32 R45, RZ, RZ, R43 ;  /* 0x000000ffff2d7224 */ /* 0x000fe400078e002b */
[----:B------:R-:W-:Y:S02]  /*9d3f0*/  IMAD.MOV.U32 R43, RZ, RZ, R41 ;  /* 0x000000ffff2b7224 */ /* 0x000fe400078e0029 */
[----:B------:R-:W2:Y:S01]  /*9d400*/  LDL.LU R41, [R1+0x4c8] ;  /* 0x0004c80001297983 */ /* 0x000ea20000300800 */
[----:B------:R-:W-:Y:S01]  /*9d410*/  IMAD.MOV.U32 R42, RZ, RZ, R37 ;  /* 0x000000ffff2a7224 */ /* 0x000fe200078e0025 */
[----:B------:R-:W-:Y:S01]  /*9d420*/  PRMT R9, R44, 0x7604, R9 ;  /* 0x000076042c097816 */ /* 0x000fe20000000009 */
[----:B------:R-:W-:Y:S01]  /*9d430*/  IMAD.MOV.U32 R35, RZ, RZ, R33 ;  /* 0x000000ffff237224 */ /* 0x000fe200078e0021 */
[----:B------:R-:W-:Y:S01]  /*9d440*/  LOP3.LUT R18, R18, 0xffff, RZ, 0xc0, !PT ;  /* 0x0000ffff12127812 */ /* 0x000fe200078ec0ff */
[----:B------:R-:W-:Y:S01]  /*9d450*/  IMAD.MOV.U32 R44, RZ, RZ, R42 ;  /* 0x000000ffff2c7224 */ /* 0x000fe200078e002a */
[----:B---3--:R-:W-:Y:S01]  /*9d460*/  LOP3.LUT R11, R11, 0xffff, RZ, 0xc0, !PT ;  /* 0x0000ffff0b0b7812 */ /* 0x008fe200078ec0ff */
[----:B------:R-:W-:Y:S01]  /*9d470*/  IMAD.MOV.U32 R42, RZ, RZ, R10 ;  /* 0x000000ffff2a7224 */ /* 0x000fe200078e000a */
[C---:B------:R-:W-:Y:S01]  /*9d480*/  PRMT R10, R8.reuse, 0x3340, R0 ;  /* 0x00003340080a7816 */ /* 0x040fe20000000000 */
[----:B------:R-:W-:Y:S01]  /*9d490*/  IMAD.U32 R8, R8, 0x10000, RZ ;  /* 0x0001000008087824 */ /* 0x000fe200078e00ff */
[----:B------:R-:W3:Y:S04]  /*9d4a0*/  LDL.LU R37, [R1+0x630] ;  /* 0x0006300001257983 */ /* 0x000ee80000300800 */
[----:B------:R-:W-:Y:S01]  /*9d4b0*/  LOP3.LUT R8, R8, 0xff0000, RZ, 0xc0, !PT ;  /* 0x00ff000008087812 */ /* 0x000fe200078ec0ff */
[----:B------:R-:W-:-:S02]  /*9d4c0*/  IMAD.MOV.U32 R40, RZ, RZ, R38 ;  /* 0x000000ffff287224 */ /* 0x000fc400078e0026 */
[----:B----4-:R-:W-:Y:S02]  /*9d4d0*/  IMAD.MOV.U32 R33, RZ, RZ, R17 ;  /* 0x000000ffff217224 */ /* 0x010fe400078e0011 */
[----:B------:R-:W-:Y:S01]  /*9d4e0*/  IMAD.IADD R17, R9, 0x1, R8 ;  /* 0x0000000109117824 */ /* 0x000fe200078e0208 */
[----:B------:R-:W-:Y:S01]  /*9d4f0*/  LOP3.LUT R9, R45, 0xffff, RZ, 0xc0, !PT ;  /* 0x0000ffff2d097812 */ /* 0x000fe200078ec0ff */
[----:B------:R-:W-:Y:S01]  /*9d500*/  IMAD.MOV.U32 R45, RZ, RZ, R44 ;  /* 0x000000ffff2d7224 */ /* 0x000fe200078e002c */
[----:B------:R-:W-:Y:S01]  /*9d510*/  LOP3.LUT R8, R46, 0xffff, RZ, 0xc0, !PT ;  /* 0x0000ffff2e087812 */ /* 0x000fe200078ec0ff */
[----:B------:R-:W-:Y:S02]  /*9d520*/  IMAD.MOV.U32 R44, RZ, RZ, R43 ;  /* 0x000000ffff2c7224 */ /* 0x000fe400078e002b */
[----:B------:R-:W-:Y:S01]  /*9d530*/  IMAD.MOV.U32 R43, RZ, RZ, R42 ;  /* 0x000000ffff2b7224 */ /* 0x000fe200078e002a */
[C---:B------:R-:W-:Y:S02]  /*9d540*/  PRMT R8, R9.reuse, 0x3340, R8 ;  /* 0x0000334009087816 */ /* 0x040fe40000000008 */
[----:B------:R-:W-:Y:S01]  /*9d550*/  LOP3.LUT R9, R9, 0xff, RZ, 0xc0, !PT ;  /* 0x000000ff09097812 */ /* 0x000fe200078ec0ff */
[----:B------:R-:W-:-:S03]  /*9d560*/  IMAD.MOV.U32 R38, RZ, RZ, R36 ;  /* 0x000000ffff267224 */ /* 0x000fc600078e0024 */
[----:B------:R-:W-:Y:S01]  /*9d570*/  PRMT R9, R46, 0x7604, R9 ;  /* 0x000076042e097816 */ /* 0x000fe20000000009 */
[----:B------:R-:W-:Y:S02]  /*9d580*/  IMAD.MOV.U32 R46, RZ, RZ, R44 ;  /* 0x000000ffff2e7224 */ /* 0x000fe400078e002c */
[----:B--2---:R-:W-:Y:S02]  /*9d590*/  IMAD.MOV.U32 R42, RZ, RZ, R41 ;  /* 0x000000ffff2a7224 */ /* 0x004fe400078e0029 */
[----:B------:R-:W-:Y:S02]  /*9d5a0*/  IMAD.MOV.U32 R41, RZ, RZ, R40 ;  /* 0x000000ffff297224 */ /* 0x000fe400078e0028 */
[----:B------:R-:W-:Y:S02]  /*9d5b0*/  IMAD.MOV.U32 R40, RZ, RZ, R39 ;  /* 0x000000ffff287224 */ /* 0x000fe400078e0027 */
[----:B------:R-:W2:Y:S01]  /*9d5c0*/  LDL.LU R39, [R1+0x504] ;  /* 0x0005040001277983 */ /* 0x000ea20000300800 */
[----:B------:R-:W-:-:S02]  /*9d5d0*/  IMAD.MOV.U32 R44, RZ, RZ, R42 ;  /* 0x000000ffff2c7224 */ /* 0x000fc400078e002a */
[----:B------:R-:W-:Y:S02]  /*9d5e0*/  IMAD.MOV.U32 R42, RZ, RZ, R40 ;  /* 0x000000ffff2a7224 */ /* 0x000fe400078e0028 */
[----:B------:R-:W-:Y:S02]  /*9d5f0*/  IMAD.MOV.U32 R40, RZ, RZ, R38 ;  /* 0x000000ffff287224 */ /* 0x000fe400078e0026 */
[----:B------:R-:W4:Y:S01]  /*9d600*/  LDL.LU R38, [R1+0x4fc] ;  /* 0x0004fc0001267983 */ /* 0x000f220000300800 */
[----:B------:R-:W-:Y:S01]  /*9d610*/  IMAD.MOV.U32 R47, RZ, RZ, R45 ;  /* 0x000000ffff2f7224 */ /* 0x000fe200078e002d */
[----:B------:R-:W-:Y:S01]  /*9d620*/  PRMT R7, R7, 0x5410, R10 ;  /* 0x0000541007077816 */ /* 0x000fe2000000000a */
[----:B------:R-:W-:Y:S02]  /*9d630*/  IMAD.MOV.U32 R45, RZ, RZ, R43 ;  /* 0x000000ffff2d7224 */ /* 0x000fe400078e002b */
[----:B------:R-:W-:Y:S02]  /*9d640*/  IMAD.MOV.U32 R43, RZ, RZ, R41 ;  /* 0x000000ffff2b7224 */ /* 0x000fe400078e0029 */
[----:B------:R-:W-:-:S02]  /*9d650*/  IMAD.U32 R10, R18, 0x10000, RZ ;  /* 0x00010000120a7824 */ /* 0x000fc400078e00ff */
[----:B------:R-:W-:Y:S02]  /*9d660*/  IMAD.MOV.U32 R49, RZ, RZ, R47 ;  /* 0x000000ffff317224 */ /* 0x000fe400078e002f */
[----:B------:R-:W-:Y:S02]  /*9d670*/  IMAD.MOV.U32 R47, RZ, RZ, R46 ;  /* 0x000000ffff2f7224 */ /* 0x000fe400078e002e */
[----:B------:R-:W-:Y:S02]  /*9d680*/  IMAD.MOV.U32 R46, RZ, RZ, R45 ;  /* 0x000000ffff2e7224 */ /* 0x000fe400078e002d */
[----:B------:R-:W-:Y:S01]  /*9d690*/  IMAD.MOV.U32 R45, RZ, RZ, R44 ;  /* 0x000000ffff2d7224 */ /* 0x000fe200078e002c */
[----:B------:R-:W-:Y:S01]  /*9d6a0*/  LOP3.LUT R10, R10, 0xff0000, RZ, 0xc0, !PT ;  /* 0x00ff00000a0a7812 */ /* 0x000fe200078ec0ff */
[----:B------:R-:W-:Y:S02]  /*9d6b0*/  IMAD.MOV.U32 R44, RZ, RZ, R43 ;  /* 0x000000ffff2c7224 */ /* 0x000fe400078e002b */
[----:B------:R-:W-:-:S02]  /*9d6c0*/  IMAD.MOV.U32 R43, RZ, RZ, R42 ;  /* 0x000000ffff2b7224 */ /* 0x000fc400078e002a */
[----:B------:R-:W-:Y:S02]  /*9d6d0*/  IMAD.MOV.U32 R36, RZ, RZ, R34 ;  /* 0x000000ffff247224 */ /* 0x000fe400078e0022 */
[----:B------:R-:W-:Y:S02]  /*9d6e0*/  IMAD.MOV.U32 R50, RZ, RZ, R47 ;  /* 0x000000ffff327224 */ /* 0x000fe400078e002f */
[----:B--2---:R-:W-:Y:S02]  /*9d6f0*/  IMAD.MOV.U32 R41, RZ, RZ, R39 ;  /* 0x000000ffff297224 */ /* 0x004fe400078e0027 */
[----:B------:R-:W-:Y:S02]  /*9d700*/  IMAD.MOV.U32 R39, RZ, RZ, R22 ;  /* 0x000000ffff277224 */ /* 0x000fe400078e0016 */
[----:B------:R-:W-:Y:S02]  /*9d710*/  IMAD.MOV.U32 R42, RZ, RZ, R41 ;  /* 0x000000ffff2a7224 */ /* 0x000fe400078e0029 */
[----:B------:R-:W-:-:S02]  /*9d720*/  IMAD.MOV.U32 R41, RZ, RZ, R40 ;  /* 0x000000ffff297224 */ /* 0x000fc400078e0028 */
[----:B------:R-:W-:Y:S02]  /*9d730*/  IMAD.MOV.U32 R40, RZ, RZ, R39 ;  /* 0x000000ffff287224 */ /* 0x000fe400078e0027 */
[----:B----4-:R-:W-:Y:S02]  /*9d740*/  IMAD.MOV.U32 R39, RZ, RZ, R38 ;  /* 0x000000ffff277224 */ /* 0x010fe400078e0026 */
[----:B------:R-:W-:Y:S01]  /*9d750*/  IMAD.IADD R22, R9, 0x1, R10 ;  /* 0x0000000109167824 */ /* 0x000fe200078e020a */
[----:B------:R-:W-:Y:S01]  /*9d760*/  LOP3.LUT R10, R49, 0xffff, RZ, 0xc0, !PT ;  /* 0x0000ffff310a7812 */ /* 0x000fe200078ec0ff */
[----:B------:R-:W-:Y:S02]  /*9d770*/  IMAD.MOV.U32 R38, RZ, RZ, R36 ;  /* 0x000000ffff267224 */ /* 0x000fe400078e0024 */
[----:B------:R-:W-:Y:S02]  /*9d780*/  IMAD.MOV.U32 R49, RZ, RZ, R46 ;  /* 0x000000ffff317224 */ /* 0x000fe400078e002e */
[----:B------:R-:W-:-:S02]  /*9d790*/  IMAD.MOV.U32 R46, RZ, RZ, R43 ;  /* 0x000000ffff2e7224 */ /* 0x000fc400078e002b */
[----:B------:R-:W-:Y:S02]  /*9d7a0*/  IMAD.MOV.U32 R43, RZ, RZ, R40 ;  /* 0x000000ffff2b7224 */ /* 0x000fe400078e0028 */
[----:B------:R-:W-:Y:S02]  /*9d7b0*/  IMAD.MOV.U32 R40, RZ, RZ, R38 ;  /* 0x000000ffff287224 */ /* 0x000fe400078e0026 */
[----:B------:R-:W2:Y:S01]  /*9d7c0*/  LDL.LU R38, [R1+0x52c] ;  /* 0x00052c0001267983 */ /* 0x000ea20000300800 */
[----:B------:R-:W-:Y:S01]  /*9d7d0*/  IMAD.MOV.U32 R19, RZ, RZ, R13 ;  /* 0x000000ffff137224 */ /* 0x000fe200078e000d */
[----:B------:R-:W-:Y:S01]  /*9d7e0*/  LOP3.LUT R9, R48, 0xffff, RZ, 0xc0, !PT ;  /* 0x0000ffff30097812 */ /* 0x000fe200078ec0ff */
[----:B------:R-:W-:Y:S01]  /*9d7f0*/  IMAD.MOV.U32 R47, RZ, RZ, R44 ;  /* 0x000000ffff2f7224 */ /* 0x000fe200078e002c */
[----:B------:R-:W4:Y:S01]  /*9d800*/  LDL.LU R13, [R1+0x514] ;  /* 0x00051400010d7983 */ /* 0x000f220000300800 */
[----:B------:R-:W-:Y:S02]  /*9d810*/  IMAD.MOV.U32 R44, RZ, RZ, R41 ;  /* 0x000000ffff2c7224 */ /* 0x000fe400078e0029 */
[----:B------:R-:W-:Y:S01]  /*9d820*/  IMAD.MOV.U32 R41, RZ, RZ, R33 ;  /* 0x000000ffff297224 */ /* 0x000fe200078e0021 */
[C---:B------:R-:W-:Y:S01]  /*9d830*/  PRMT R9, R11.reuse, 0x3340, R9 ;  /* 0x000033400b097816 */ /* 0x040fe20000000009 */
[----:B------:R-:W-:Y:S01]  /*9d840*/  IMAD.MOV.U32 R33, RZ, RZ, R12 ;  /* 0x000000ffff217224 */ /* 0x000fe200078e000c */
[----:B------:R-:W-:Y:S01]  /*9d850*/  LOP3.LUT R11, R11, 0xff, RZ, 0xc0, !PT ;  /* 0x000000ff0b0b7812 */ /* 0x000fe200078ec0ff */
[----:B------:R-:W-:-:S03]  /*9d860*/  IMAD.U32 R12, R10, 0x10000, RZ ;  /* 0x000100000a0c7824 */ /* 0x000fc600078e00ff */
[----:B------:R-:W-:Y:S01]  /*9d870*/  PRMT R11, R48, 0x7604, R11 ;  /* 0x00007604300b7816 */ /* 0x000fe2000000000b */
[----:B------:R-:W-:Y:S01]  /*9d880*/  IMAD.MOV.U32 R48, RZ, RZ, R45 ;  /* 0x000000ffff307224 */ /* 0x000fe200078e002d */
[----:B------:R-:W-:Y:S01]  /*9d890*/  LOP3.LUT R12, R12, 0xff0000, RZ, 0xc0, !PT ;  /* 0x00ff00000c0c7812 */ /* 0x000fe200078ec0ff */
[----:B------:R-:W-:Y:S02]  /*9d8a0*/  IMAD.MOV.U32 R45, RZ, RZ, R42 ;  /* 0x000000ffff2d7224 */ /* 0x000fe400078e002a */
[----:B------:R-:W-:Y:S02]  /*9d8b0*/  IMAD.MOV.U32 R42, RZ, RZ, R39 ;  /* 0x000000ffff2a7224 */ /* 0x000fe400078e0027 */
[----:B------:R-:W-:Y:S02]  /*9d8c0*/  IMAD.MOV.U32 R39, RZ, RZ, R23 ;  /* 0x000000ffff277224 */ /* 0x000fe400078e0017 */
[----:B------:R-:W-:Y:S02]  /*9d8d0*/  IMAD.MOV.U32 R34, RZ, RZ, R24 ;  /* 0x000000ffff227224 */ /* 0x000fe400078e0018 */
[----:B------:R-:W-:Y:S01]  /*9d8e0*/  IMAD.IADD R23, R11, 0x1, R12 ;  /* 0x000000010b177824 */ /* 0x000fe200078e020c */
[----:B------:R-:W3:Y:S01]  /*9d8f0*/  LDL.LU R24, [R1+0x4bc] ;  /* 0x0004bc0001187983 */ /* 0x000ee20000300800 */
[----:B------:R-:W-:Y:S01]  /*9d900*/  LOP3.LUT R11, R50, 0xffff, RZ, 0xc0, !PT ;  /* 0x0000ffff320b7812 */ /* 0x000fe200078ec0ff */
        /* <DEDUP_REMOVED lines=14> */
[----:B------:R-:W3:Y:S01]  /*9d9f0*/  LDL.LU R47, [R1+0x538] ;  /* 0x00053800012f7983 */ /* 0x000ee20000300800 */
        /* <DEDUP_REMOVED lines=8> */
[----:B------:R-:W3:Y:S01]  /*9da80*/  LDL.LU R32, [R1+0x524] ;  /* 0x0005240001207983 */ /* 0x000ee20000300800 */
[----:B--2---:R-:W-:Y:S02]  /*9da90*/  IMAD.MOV.U32 R39, RZ, RZ, R38 ;  /* 0x000000ffff277224 */ /* 0x004fe400078e0026 */
        /* <DEDUP_REMOVED lines=8> */
[----:B------:R-:W2:Y:S01]  /*9db20*/  LDL.LU R31, [R1+0x53c] ;  /* 0x00053c00011f7983 */ /* 0x000ea20000300800 */
[----:B----4-:R-:W-:-:S02]  /*9db30*/  LOP3.LUT R13, R13, 0xffff, RZ, 0xc0, !PT ;  /* 0x0000ffff0d0d7812 */ /* 0x010fc400078ec0ff */
[----:B------:R-:W-:-:S03]  /*9db40*/  LOP3.LUT R12, R51, 0xffff, RZ, 0xc0, !PT ;  /* 0x0000ffff330c7812 */ /* 0x000fc600078ec0ff */
[----:B------:R-:W-:Y:S01]  /*9db50*/  IMAD.U32 R14, R13, 0x10000, RZ ;  /* 0x000100000d0e7824 */ /* 0x000fe200078e00ff */
[C---:B------:R-:W-:Y:S02]  /*9db60*/  PRMT R12, R11.reuse, 0x3340, R12 ;  /* 0x000033400b0c7816 */ /* 0x040fe4000000000c */
[----:B------:R-:W-:Y:S02]  /*9db70*/  LOP3.LUT R11, R11, 0xff, RZ, 0xc0, !PT ;  /* 0x000000ff0b0b7812 */ /* 0x000fe400078ec0ff */
[----:B------:R-:W-:Y:S02]  /*9db80*/  LOP3.LUT R14, R14, 0xff0000, RZ, 0xc0, !PT ;  /* 0x00ff00000e0e7812 */ /* 0x000fe400078ec0ff */
[----:B------:R-:W-:Y:S01]  /*9db90*/  PRMT R11, R51, 0x7604, R11 ;  /* 0x00007604330b7816 */ /* 0x000fe2000000000b */
[----:B------:R-:W-:Y:S02]  /*9dba0*/  IMAD.MOV.U32 R51, RZ, RZ, R48 ;  /* 0x000000ffff337224 */ /* 0x000fe400078e0030 */
[----:B---3--:R-:W-:-:S02]  /*9dbb0*/  IMAD.MOV.U32 R48, RZ, RZ, R24 ;  /* 0x000000ffff307224 */ /* 0x008fc400078e0018 */
[----:B------:R-:W-:Y:S01]  /*9dbc0*/  IMAD.IADD R24, R11, 0x1, R14 ;  /* 0x000000010b187824 */ /* 0x000fe200078e020e */
[----:B------:R-:W-:Y:S01]  /*9dbd0*/  LOP3.LUT R14, R53, 0xffff, RZ, 0xc0, !PT ;  /* 0x0000ffff350e7812 */ /* 0x000fe200078ec0ff */
[----:B------:R-:W-:Y:S02]  /*9dbe0*/  IMAD.MOV.U32 R53, RZ, RZ, R51 ;  /* 0x000000ffff357224 */ /* 0x000fe400078e0033 */
[----:B------:R-:W-:Y:S02]  /*9dbf0*/  IMAD.MOV.U32 R51, RZ, RZ, R48 ;  /* 0x000000ffff337224 */ /* 0x000fe400078e0030 */
[----:B------:R-:W-:Y:S01]  /*9dc00*/  IMAD.MOV.U32 R48, RZ, RZ, R27 ;  /* 0x000000ffff307224 */ /* 0x000fe200078e001b */
[----:B------:R-:W-:Y:S02]  /*9dc10*/  LOP3.LUT R27, R14, 0xff, RZ, 0xc0, !PT ;  /* 0x000000ff0e1b7812 */ /* 0x000fe400078ec0ff */
[C---:B------:R-:W-:Y:S02]  /*9dc20*/  LOP3.LUT R11, R54.reuse, 0xffff, RZ, 0xc0, !PT ;  /* 0x0000ffff360b7812 */ /* 0x040fe400078ec0ff */
[----:B------:R-:W-:Y:S01]  /*9dc30*/  PRMT R27, R54, 0x7604, R27 ;  /* 0x00007604361b7816 */ /* 0x000fe2000000001b */
[----:B------:R-:W-:-:S02]  /*9dc40*/  IMAD.MOV.U32 R54, RZ, RZ, R52 ;  /* 0x000000ffff367224 */ /* 0x000fc400078e0034 */
[----:B------:R-:W-:Y:S01]  /*9dc50*/  IMAD.MOV.U32 R52, RZ, RZ, R51 ;  /* 0x000000ffff347224 */ /* 0x000fe200078e0033 */
[----:B------:R-:W-:Y:S01]  /*9dc60*/  LOP3.LUT R15, R15, 0xffff, RZ, 0xc0, !PT ;  /* 0x0000ffff0f0f7812 */ /* 0x000fe200078ec0ff */
[----:B------:R-:W-:Y:S02]  /*9dc70*/  IMAD.MOV.U32 R51, RZ, RZ, R49 ;  /* 0x000000ffff337224 */ /* 0x000fe400078e0031 */
[----:B------:R-:W-:Y:S02]  /*9dc80*/  IMAD.MOV.U32 R49, RZ, RZ, R48 ;  /* 0x000000ffff317224 */ /* 0x000fe400078e0030 */
[----:B------:R-:W-:Y:S02]  /*9dc90*/  IMAD.MOV.U32 R48, RZ, RZ, R47 ;  /* 0x000000ffff307224 */ /* 0x000fe400078e002f */
[----:B------:R-:W-:Y:S02]  /*9dca0*/  IMAD.MOV.U32 R47, RZ, RZ, R29 ;  /* 0x000000ffff2f7224 */ /* 0x000fe400078e001d */
[----:B------:R-:W-:Y:S01]  /*9dcb0*/  IMAD.MOV.U32 R29, RZ, RZ, R28 ;  /* 0x000000ffff1d7224 */ /* 0x000fe200078e001c */
[----:B------:R-:W-:-:S02]  /*9dcc0*/  LOP3.LUT R28, R15, 0xff, RZ, 0xc0, !PT ;  /* 0x000000ff0f1c7812 */ /* 0x000fc400078ec0ff */
[----:B------:R-:W-:Y:S02]  /*9dcd0*/  PRMT R11, R14, 0x3340, R11 ;  /* 0x000033400e0b7816 */ /* 0x000fe4000000000b */
[C---:B------:R-:W-:Y:S02]  /*9dce0*/  LOP3.LUT R14, R53.reuse, 0xffff, RZ, 0xc0, !PT ;  /* 0x0000ffff350e7812 */ /* 0x040fe400078ec0ff */
[----:B------:R-:W-:Y:S01]  /*9dcf0*/  PRMT R28, R53, 0x7604, R28 ;  /* 0x00007604351c7816 */ /* 0x000fe2000000001c */
[----:B------:R-:W-:Y:S01]  /*9dd00*/  IMAD.MOV.U32 R53, RZ, RZ, R52 ;  /* 0x000000ffff357224 */ /* 0x000fe200078e0034 */
[----:B------:R-:W-:Y:S01]  /*9dd10*/  LOP3.LUT R19, R19, 0xffff, RZ, 0xc0, !PT ;  /* 0x0000ffff13137812 */ /* 0x000fe200078ec0ff */
[----:B------:R-:W-:Y:S01]  /*9dd20*/  IMAD.MOV.U32 R52, RZ, RZ, R49 ;  /* 0x000000ffff347224 */ /* 0x000fe200078e0031 */
[----:B------:R-:W-:Y:S01]  /*9dd30*/  PRMT R14, R15, 0x3340, R14 ;  /* 0x000033400f0e7816 */ /* 0x000fe2000000000e */
[----:B------:R-:W-:Y:S01]  /*9dd40*/  IMAD.MOV.U32 R49, RZ, RZ, R47 ;  /* 0x000000ffff317224 */ /* 0x000fe200078e002f */
[----:B------:R-:W-:Y:S01]  /*9dd50*/  LOP3.LUT R15, R54, 0xffff, RZ, 0xc0, !PT ;  /* 0x0000ffff360f7812 */ /* 0x000fe200078ec0ff */
[----:B------:R-:W-:Y:S01]  /*9dd60*/  IMAD.MOV.U32 R47, RZ, RZ, R29 ;  /* 0x000000ffff2f7224 */ /* 0x000fe200078e001d */
[----:B------:R-:W-:-:S02]  /*9dd70*/  LOP3.LUT R29, R19, 0xff, RZ, 0xc0, !PT ;  /* 0x000000ff131d7812 */ /* 0x000fc400078ec0ff */
[----:B------:R-:W-:Y:S02]  /*9dd80*/  PRMT R15, R19, 0x3340, R15 ;  /* 0x00003340130f7816 */ /* 0x000fe4000000000f */
[----:B------:R-:W-:Y:S01]  /*9dd90*/  LOP3.LUT R19, R50, 0xffff, RZ, 0xc0, !PT ;  /* 0x0000ffff32137812 */ /* 0x000fe200078ec0ff */
[----:B------:R-:W-:Y:S01]  /*9dda0*/  IMAD.MOV.U32 R50, RZ, RZ, R46 ;  /* 0x000000ffff327224 */ /* 0x000fe200078e002e */
[----:B------:R-:W-:Y:S01]  /*9ddb0*/  PRMT R29, R54, 0x7604, R29 ;  /* 0x00007604361d7816 */ /* 0x000fe2000000001d */
[----:B------:R-:W-:Y:S02]  /*9ddc0*/  IMAD.MOV.U32 R46, RZ, RZ, R45 ;  /* 0x000000ffff2e7224 */ /* 0x000fe400078e002d */
[----:B------:R-:W-:Y:S02]  /*9ddd0*/  IMAD.MOV.U32 R54, RZ, RZ, R44 ;  /* 0x000000ffff367224 */ /* 0x000fe400078e002c */
[----:B------:R-:W-:Y:S01]  /*9dde0*/  IMAD.MOV.U32 R44, RZ, RZ, R34 ;  /* 0x000000ffff2c7224 */ /* 0x000fe200078e0022 */
[----:B------:R-:W-:-:S02]  /*9ddf0*/  LOP3.LUT R34, R53, 0xffff, RZ, 0xc0, !PT ;  /* 0x0000ffff35227812 */ /* 0x000fc400078ec0ff */
[----:B------:R-:W-:Y:S02]  /*9de00*/  LOP3.LUT R20, R20, 0xffff, RZ, 0xc0, !PT ;  /* 0x0000ffff14147812 */ /* 0x000fe400078ec0ff */
[----:B------:R-:W-:Y:S02]  /*9de10*/  PRMT R34, R19, 0x3340, R34 ;  /* 0x0000334013227816 */ /* 0x000fe40000000022 */
[----:B------:R-:W-:Y:S01]  /*9de20*/  LOP3.LUT R37, R37, 0xffff, RZ, 0xc0, !PT ;  /* 0x0000ffff25257812 */ /* 0x000fe200078ec0ff */
[----:B--2---:R-:W-:Y:S01]  /*9de30*/  IMAD.MOV.U32 R45, RZ, RZ, R30 ;  /* 0x000000ffff2d7224 */ /* 0x004fe200078e001e */
[----:B------:R-:W-:Y:S02]  /*9de40*/  LOP3.LUT R30, R19, 0xff, RZ, 0xc0, !PT ;  /* 0x000000ff131e7812 */ /* 0x000fe400078ec0ff */
[----:B------:R-:W-:Y:S02]  /*9de50*/  LOP3.LUT R19, R51, 0xffff, RZ, 0xc0, !PT ;  /* 0x0000ffff33137812 */ /* 0x000fe400078ec0ff */
[----:B------:R-:W-:Y:S01]  /*9de60*/  PRMT R30, R53, 0x7604, R30 ;  /* 0x00007604351e7816 */ /* 0x000fe2000000001e */
[----:B------:R-:W-:-:S02]  /*9de70*/  IMAD.MOV.U32 R53, RZ, RZ, R52 ;  /* 0x000000ffff357224 */ /* 0x000fc400078e0034 */
[----:B------:R-:W-:Y:S01]  /*9de80*/  IMAD.MOV.U32 R52, RZ, RZ, R31 ;  /* 0x000000ffff347224 */ /* 0x000fe200078e001f */
[C---:B------:R-:W-:Y:S02]  /*9de90*/  LOP3.LUT R31, R20.reuse, 0xff, RZ, 0xc0, !PT ;  /* 0x000000ff141f7812 */ /* 0x040fe400078ec0ff */
[----:B------:R-:W-:Y:S02]  /*9dea0*/  PRMT R19, R20, 0x3340, R19 ;  /* 0x0000334014137816 */ /* 0x000fe40000000013 */
[----:B------:R-:W-:Y:S01]  /*9deb0*/  LOP3.LUT R20, R42, 0xffff, RZ, 0xc0, !PT ;  /* 0x0000ffff2a147812 */ /* 0x000fe200078ec0ff */
[----:B------:R-:W-:Y:S01]  /*9dec0*/  IMAD.MOV.U32 R42, RZ, RZ, R32 ;  /* 0x000000ffff2a7224 */ /* 0x000fe200078e0020 */
[----:B------:R-:W-:Y:S01]  /*9ded0*/  PRMT R31, R51, 0x7604, R31 ;  /* 0x00007604331f7816 */ /* 0x000fe2000000001f */
[----:B------:R-:W-:Y:S01]  /*9dee0*/  IMAD.MOV.U32 R51, RZ, RZ, R50 ;  /* 0x000000ffff337224 */ /* 0x000fe200078e0032 */
[----:B------:R-:W-:Y:S01]  /*9def0*/  LOP3.LUT R32, R46, 0xffff, RZ, 0xc0, !PT ;  /* 0x0000ffff2e207812 */ /* 0x000fe200078ec0ff */
[----:B------:R-:W-:-:S02]  /*9df00*/  IMAD.MOV.U32 R50, RZ, RZ, R43 ;  /* 0x000000ffff327224 */ /* 0x000fc400078e002b */
[----:B------:R-:W-:Y:S01]  /*9df10*/  IMAD.MOV.U32 R43, RZ, RZ, R40 ;  /* 0x000000ffff2b7224 */ /* 0x000fe200078e0028 */
[C---:B------:R-:W-:Y:S01]  /*9df20*/  PRMT R32, R20.reuse, 0x3340, R32 ;  /* 0x0000334014207816 */ /* 0x040fe20000000020 */
[----:B------:R-:W-:Y:S01]  /*9df30*/  IMAD.MOV.U32 R40, RZ, RZ, R36 ;  /* 0x000000ffff287224 */ /* 0x000fe200078e0024 */
[----:B------:R-:W-:Y:S02]  /*9df40*/  LOP3.LUT R36, R20, 0xff, RZ, 0xc0, !PT ;  /* 0x000000ff14247812 */ /* 0x000fe400078ec0ff */
[----:B------:R-:W-:Y:S02]  /*9df50*/  PRMT R20, R18, 0x3340, R37 ;  /* 0x0000334012147816 */ /* 0x000fe40000000025 */
[----:B------:R-:W-:Y:S02]  /*9df60*/  LOP3.LUT R18, R252, 0xff, RZ, 0xc0, !PT ;  /* 0x000000fffc127812 */ /* 0x000fe400078ec0ff */
[C---:B------:R-:W-:Y:S02]  /*9df70*/  PRMT R252, R53.reuse, 0x7604, R252 ;  /* 0x0000760435fc7816 */ /* 0x040fe400000000fc */
[----:B------:R-:W-:Y:S01]  /*9df80*/  PRMT R18, R53, 0x7604, R18 ;  /* 0x0000760435127816 */ /* 0x000fe20000000012 */
[----:B------:R-:W-:Y:S01]  /*9df90*/  IMAD.MOV.U32 R53, RZ, RZ, R51 ;  /* 0x000000ffff357224 */ /* 0x000fe200078e0033 */
[----:B------:R-:W-:Y:S01]  /*9dfa0*/  PRMT R8, R8, 0x5410, R20 ;  /* 0x0000541008087816 */ /* 0x000fe20000000014 */
[----:B------:R-:W-:-:S02]  /*9dfb0*/  IMAD.MOV.U32 R51, RZ, RZ, R50 ;  /* 0x000000ffff337224 */ /* 0x000fc400078e0032 */
[----:B------:R-:W-:Y:S02]  /*9dfc0*/  IMAD.MOV.U32 R50, RZ, RZ, R21 ;  /* 0x000000ffff327224 */ /* 0x000fe400078e0015 */
[----:B------:R-:W2:Y:S01]  /*9dfd0*/  LDL.64 R20, [R1+0x4a8] ;  /* 0x0004a80001147983 */ /* 0x000ea20000100a00 */
[----:B------:R-:W-:Y:S02]  /*9dfe0*/  LOP3.LUT R40, R40, 0xffff, RZ, 0xc0, !PT ;  /* 0x0000ffff28287812 */ /* 0x000fe400078ec0ff */
[----:B------:R-:W-:Y:S02]  /*9dff0*/  LOP3.LUT R42, R42, 0xffff, RZ, 0xc0, !PT ;  /* 0x0000ffff2a2a7812 */ /* 0x000fe400078ec0ff */
[----:B------:R-:W-:Y:S02]  /*9e000*/  PRMT R10, R10, 0x3340, R40 ;  /* 0x000033400a0a7816 */ /* 0x000fe40000000028 */
[----:B------:R-:W-:Y:S01]  /*9e010*/  PRMT R36, R46, 0x7604, R36 ;  /* 0x000076042e247816 */ /* 0x000fe20000000024 */
[----:B------:R-:W-:Y:S01]  /*9e020*/  IMAD.MOV.U32 R46, RZ, RZ, R45 ;  /* 0x000000ffff2e7224 */ /* 0x000fe200078e002d */
[----:B------:R-:W-:Y:S01]  /*9e030*/  PRMT R9, R9, 0x5410, R10 ;  /* 0x0000541009097816 */ /* 0x000fe2000000000a */
[----:B------:R-:W-:Y:S01]  /*9e040*/  IMAD.MOV.U32 R45, RZ, RZ, R41 ;  /* 0x000000ffff2d7224 */ /* 0x000fe200078e0029 */
[----:B------:R-:W-:Y:S01]  /*9e050*/  PRMT R10, R13, 0x3340, R42 ;  /* 0x000033400d0a7816 */ /* 0x000fe2000000002a */
[----:B------:R-:W-:Y:S01]  /*9e060*/  IMAD.MOV.U32 R41, RZ, RZ, R33 ;  /* 0x000000ffff297224 */ /* 0x000fe200078e0021 */
[----:B------:R-:W-:-:S02]  /*9e070*/  LOP3.LUT R43, R43, 0xffff, RZ, 0xc0, !PT ;  /* 0x0000ffff2b2b7812 */ /* 0x000fc400078ec0ff */
[----:B------:R-:W-:Y:S01]  /*9e080*/  LOP3.LUT R39, R39, 0xffff, RZ, 0xc0, !PT ;  /* 0x0000ffff27277812 */ /* 0x000fe200078ec0ff */
[----:B------:R-:W2:Y:S01]  /*9e090*/  S2R R55, SR_CTAID.X ;  /* 0x0000000000377919 */ /* 0x000ea20000002500 */
[----:B------:R-:W-:Y:S02]  /*9e0a0*/  PRMT R10, R12, 0x5410, R10 ;  /* 0x000054100c0a7816 */ /* 0x000fe4000000000a */
        /* <DEDUP_REMOVED lines=22> */
[----:B------:R-:W-:Y:S02]  /*9e210*/  PRMT R13, R52, 0x3340, R48 ;  /* 0x00003340340d7816 */ /* 0x000fe40000000030 */
[----:B------:R-:W-:Y:S02]  /*9e220*/  LOP3.LUT R54, R51, 0xffff, RZ, 0xc0, !PT ;  /* 0x0000ffff33367812 */ /* 0x000fe400078ec0ff */
[----:B------:R-:W-:Y:S02]  /*9e230*/  PRMT R12, R14, 0x5410, R12 ;  /* 0x000054100e0c7816 */ /* 0x000fe4000000000c */
[----:B------:R-:W-:Y:S02]  /*9e240*/  LOP3.LUT R51, R35, 0xffff, RZ, 0xc0, !PT ;  /* 0x0000ffff23337812 */ /* 0x000fe400078ec0ff */
[----:B------:R-:W-:Y:S02]  /*9e250*/  PRMT R14, R53, 0x3340, R50 ;  /* 0x00003340350e7816 */ /* 0x000fe40000000032 */
[----:B------:R-:W-:Y:S01]  /*9e260*/  PRMT R13, R15, 0x5410, R13 ;  /* 0x000054100f0d7816 */ /* 0x000fe2000000000d */
[----:B------:R-:W-:Y:S01]  /*9e270*/  IMAD.U32 R46, R46, 0x10000, RZ ;  /* 0x000100002e2e7824 */ /* 0x000fe200078e00ff */
[----:B------:R-:W-:Y:S01]  /*9e280*/  PRMT R15, R54, 0x3340, R51 ;  /* 0x00003340360f7816 */ /* 0x000fe20000000033 */
[----:B------:R-:W-:Y:S01]  /*9e290*/  IMAD.U32 R49, R49, 0x10000, RZ ;  /* 0x0001000031317824 */ /* 0x000fe200078e00ff */
[----:B------:R-:W-:Y:S01]  /*9e2a0*/  PRMT R14, R34, 0x5410, R14 ;  /* 0x00005410220e7816 */ /* 0x000fe2000000000e */
[----:B------:R-:W-:Y:S01]  /*9e2b0*/  IMAD.U32 R52, R52, 0x10000, RZ ;  /* 0x0001000034347824 */ /* 0x000fe200078e00ff */
[----:B------:R-:W-:Y:S01]  /*9e2c0*/  IADD3 R34, P2, PT, R2, R210, RZ ;  /* 0x000000d202227210 */ /* 0x000fe20007f5e0ff */
[----:B------:R-:W-:-:S02]  /*9e2d0*/  IMAD.U32 R53, R53, 0x10000, RZ ;  /* 0x0001000035357824 */ /* 0x000fc400078e00ff */
[----:B------:R-:W-:Y:S02]  /*9e2e0*/  IMAD.U32 R54, R54, 0x10000, RZ ;  /* 0x0001000036367824 */ /* 0x000fe400078e00ff */
[----:B------:R-:W-:Y:S02]  /*9e2f0*/  IMAD.U32 R43, R43, 0x10000, RZ ;  /* 0x000100002b2b7824 */ /* 0x000fe400078e00ff */
[----:B------:R-:W-:Y:S01]  /*9e300*/  IMAD.U32 R45, R45, 0x10000, RZ ;  /* 0x000100002d2d7824 */ /* 0x000fe200078e00ff */
[----:B------:R-:W-:Y:S01]  /*9e310*/  LOP3.LUT R46, R46, 0xff0000, RZ, 0xc0, !PT ;  /* 0x00ff00002e2e7812 */ /* 0x000fe200078ec0ff */
[----:B------:R-:W-:Y:S01]  /*9e320*/  IMAD.X R35, R3, 0x1, R211, P2 ;  /* 0x0000000103237824 */ /* 0x000fe200010e06d3 */
[----:B------:R-:W-:Y:S02]  /*9e330*/  LOP3.LUT R49, R49, 0xff0000, RZ, 0xc0, !PT ;  /* 0x00ff000031317812 */ /* 0x000fe400078ec0ff */
[----:B------:R-:W-:Y:S02]  /*9e340*/  LOP3.LUT R52, R52, 0xff0000, RZ, 0xc0, !PT ;  /* 0x00ff000034347812 */ /* 0x000fe400078ec0ff */
[----:B------:R-:W-:-:S02]  /*9e350*/  LOP3.LUT R53, R53, 0xff0000, RZ, 0xc0, !PT ;  /* 0x00ff000035357812 */ /* 0x000fc400078ec0ff */
[----:B------:R-:W-:Y:S02]  /*9e360*/  LOP3.LUT R54, R54, 0xff0000, RZ, 0xc0, !PT ;  /* 0x00ff000036367812 */ /* 0x000fe400078ec0ff */
[----:B------:R-:W-:Y:S02]  /*9e370*/  LOP3.LUT R43, R43, 0xff0000, RZ, 0xc0, !PT ;  /* 0x00ff00002b2b7812 */ /* 0x000fe400078ec0ff */
[----:B------:R-:W-:Y:S02]  /*9e380*/  LOP3.LUT R45, R45, 0xff0000, RZ, 0xc0, !PT ;  /* 0x00ff00002d2d7812 */ /* 0x000fe400078ec0ff */
[----:B------:R-:W-:Y:S01]  /*9e390*/  PRMT R15, R19, 0x5410, R15 ;  /* 0x00005410130f7816 */ /* 0x000fe2000000000f */
[----:B-----5:R-:W-:Y:S01]  /*9e3a0*/  IMAD.MOV.U32 R19, RZ, RZ, R249 ;  /* 0x000000ffff137224 */ /* 0x020fe200078e00f9 */
[----:B------:R-:W-:Y:S01]  /*9e3b0*/  STL [R1+0x48c], R249 ;  /* 0x00048cf901007387 */ /* 0x000fe20000100800 */
[----:B------:R-:W-:Y:S02]  /*9e3c0*/  IMAD.IADD R27, R27, 0x1, R46 ;  /* 0x000000011b1b7824 */ /* 0x000fe400078e022e */
[----:B------:R-:W-:Y:S01]  /*9e3d0*/  IMAD.IADD R28, R28, 0x1, R49 ;  /* 0x000000011c1c7824 */ /* 0x000fe200078e0231 */
[----:B------:R-:W-:Y:S01]  /*9e3e0*/  STL.64 [R1+0x490], R190 ;  /* 0x000490be01007387 */ /* 0x000fe20000100a00 */
[----:B------:R-:W-:-:S02]  /*9e3f0*/  IMAD.IADD R29, R29, 0x1, R52 ;  /* 0x000000011d1d7824 */ /* 0x000fc400078e0234 */
[----:B------:R-:W-:Y:S01]  /*9e400*/  IMAD.IADD R30, R30, 0x1, R53 ;  /* 0x000000011e1e7824 */ /* 0x000fe200078e0235 */
[----:B------:R-:W-:Y:S01]  /*9e410*/  STL.U16 [R1+0x488], R252 ;  /* 0x000488fc01007387 */ /* 0x000fe20000100400 */
[----:B------:R-:W-:Y:S02]  /*9e420*/  IMAD.IADD R31, R31, 0x1, R54 ;  /* 0x000000011f1f7824 */ /* 0x000fe400078e0236 */
[----:B------:R-:W-:Y:S01]  /*9e430*/  IMAD.IADD R36, R36, 0x1, R43 ;  /* 0x0000000124247824 */ /* 0x000fe200078e022b */
[----:B------:R-:W-:Y:S01]  /*9e440*/  STL.64 [R1+0x450], R34 ;  /* 0x0004502201007387 */ /* 0x000fe20000100a00 */
[----:B------:R-:W-:-:S03]  /*9e450*/  IMAD.IADD R38, R38, 0x1, R45 ;  /* 0x0000000126267824 */ /* 0x000fc600078e022d */
[----:B------:R-:W-:Y:S01]  /*9e460*/  STL.64 [R1+0x458], R6 ;  /* 0x0004580601007387 */ /* 0x000fe20000100a00 */
[----:B------:R-:W-:-:S03]  /*9e470*/  IMAD R17, R0, 0x1000000, R17 ;  /* 0x0100000000117824 */ /* 0x000fc600078e0211 */
[----:B------:R-:W-:Y:S01]  /*9e480*/  STL.128 [R1+0x460], R8 ;  /* 0x0004600801007387 */ /* 0x000fe20000100c00 */
[----:B------:R-:W-:-:S03]  /*9e490*/  IMAD R28, R47, 0x1000000, R28 ;  /* 0x010000002f1c7824 */ /* 0x000fc600078e021c */
[----:B------:R-:W-:Y:S01]  /*9e4a0*/  STL.128 [R1+0x470], R12 ;  /* 0x0004700c01007387 */ /* 0x000fe20000100c00 */
[----:B------:R-:W-:-:S03]  /*9e4b0*/  IMAD R29, R48, 0x1000000, R29 ;  /* 0x01000000301d7824 */ /* 0x000fc600078e021d */
[----:B------:R-:W-:Y:S01]  /*9e4c0*/  STL.64 [R1+0x480], R32 ;  /* 0x0004802001007387 */ /* 0x000fe20000100a00 */
[----:B------:R-:W-:Y:S02]  /*9e4d0*/  IMAD R30, R50, 0x1000000, R30 ;  /* 0x01000000321e7824 */ /* 0x000fe400078e021e */
[----:B------:R-:W-:Y:S02]  /*9e4e0*/  IMAD R31, R51, 0x1000000, R31 ;  /* 0x01000000331f7824 */ /* 0x000fe400078e021f */
[----:B------:R-:W-:Y:S02]  /*9e4f0*/  IMAD R36, R39, 0x1000000, R36 ;  /* 0x0100000027247824 */ /* 0x000fe400078e0224 */
[----:B--2---:R-:W-:-:S05]  /*9e500*/  IMAD.WIDE.U32 R20, R55, 0x48, R20 ;  /* 0x0000004837147825 */ /* 0x004fca00078e0014 */
[----:B------:R0:W-:Y:S04]  /*9e510*/  ST.E.64.STRONG.GPU desc[UR8][R20.64+0x938], R18 ;  /* 0x0009381214007985 */ /* 0x0001e8000c10fb08 */
[----:B------:R-:W-:Y:S04]  /*9e520*/  ST.E.64.STRONG.GPU desc[UR8][R20.64+0x908], R16 ;  /* 0x0009081014007985 */ /* 0x000fe8000c10fb08 */
[----:B------:R-:W-:Y:S01]  /*9e530*/  ST.E.64.STRONG.GPU desc[UR8][R20.64+0x920], R28 ;  /* 0x0009201c14007985 */ /* 0x000fe2000c10fb08 */
[----:B0-----:R-:W-:Y:S02]  /*9e540*/  IMAD R18, R37, 0x1000000, R22 ;  /* 0x0100000025127824 */ /* 0x001fe400078e0216 */
[----:B------:R-:W-:-:S02]  /*9e550*/  IMAD R19, R40, 0x1000000, R23 ;  /* 0x0100000028137824 */ /* 0x000fc400078e0217 */
[----:B------:R-:W-:Y:S02]  /*9e560*/  IMAD R22, R42, 0x1000000, R24 ;  /* 0x010000002a167824 */ /* 0x000fe400078e0218 */
[----:B------:R-:W-:Y:S02]  /*9e570*/  IMAD R23, R44, 0x1000000, R27 ;  /* 0x010000002c177824 */ /* 0x000fe400078e021b */
[----:B------:R-:W-:Y:S01]  /*9e580*/  IMAD R37, R41, 0x1000000, R38 ;  /* 0x0100000029257824 */ /* 0x000fe200078e0226 */
[----:B------:R-:W-:Y:S04]  /*9e590*/  ST.E.64.STRONG.GPU desc[UR8][R20.64+0x910], R18 ;  /* 0x0009101214007985 */ /* 0x000fe8000c10fb08 */
[----:B------:R-:W-:Y:S04]  /*9e5a0*/  ST.E.64.STRONG.GPU desc[UR8][R20.64+0x918], R22 ;  /* 0x0009181614007985 */ /* 0x000fe8000c10fb08 */
[----:B------:R-:W-:Y:S04]  /*9e5b0*/  ST.E.64.STRONG.GPU desc[UR8][R20.64+0x928], R30 ;  /* 0x0009281e14007985 */ /* 0x000fe8000c10fb08 */
[----:B------:R-:W-:Y:S04]  /*9e5c0*/  ST.E.64.STRONG.GPU desc[UR8][R20.64+0x900], R34 ;  /* 0x0009002214007985 */ /* 0x000fe8000c10fb08 */
[----:B------:R-:W-:Y:S04]  /*9e5d0*/  ST.E.64.STRONG.GPU desc[UR8][R20.64+0x940], R190 ;  /* 0x000940be14007985 */ /* 0x000fe8000c10fb08 */
[----:B------:R0:W-:Y:S04]  /*9e5e0*/  ST.E.64.STRONG.GPU desc[UR8][R20.64+0x930], R36 ;  /* 0x0009302414007985 */ /* 0x0001e8000c10fb08 */
[----:B0-----:R-:W2:Y:S01]  /*9e5f0*/  LDL.64 R36, [R1+0x498] ;  /* 0x0004980001247983 */ /* 0x001ea20000100a00 */
        /* <DEDUP_REMOVED lines=52> */
[----:B------:R-:W-:Y:S01]  /*9e940*/  PRMT R23, R24, 0x5410, R23 ;  /* 0x0000541018177816 */ /* 0x000fe20000000017 */
[----:B------:R-:W0:Y:S01]  /*9e950*/  S2UR UR5, SR_CgaCtaId ;  /* 0x00000000000579c3 */ /* 0x000e220000008800 */
        /* <DEDUP_REMOVED lines=26> */
[----:B------:R-:W-:Y:S02]  /*9eb00*/  LOP3.LUT R0, R165, 0xffff, RZ, 0xc0, !PT ;  /* 0x0000ffffa5007812 */ /* 0x000fe400078ec0ff */
[----:B------:R-:W-:Y:S01]  /*9eb10*/  LOP3.LUT R27, R158, 0xffff, RZ, 0xc0, !PT ;  /* 0x0000ffff9e1b7812 */ /* 0x000fe200078ec0ff */
[----:B------:R-:W-:Y:S02]  /*9eb20*/  UMOV UR4, 0x400 ;  /* 0x0000040000047882 */ /* 0x000fe40000000000 */
[----:B0-----:R-:W-:Y:S01]  /*9eb30*/  ULEA UR4, UR5, UR4, 0x18 ;  /* 0x0000000405047291 */ /* 0x001fe2000f8ec0ff */
[----:B------:R-:W-:Y:S01]  /*9eb40*/  PRMT R0, R27, 0x3340, R0 ;  /* 0x000033401b007816 */ /* 0x000fe20000000000 */
[----:B------:R-:W-:Y:S01]  /*9eb50*/  IMAD.MOV.U32 R27, RZ, RZ, 0x65 ;  /* 0x00000065ff1b7424 */ /* 0x000fe200078e00ff */
[----:B------:R-:W-:Y:S02]  /*9eb60*/  PRMT R29, R24, 0x5410, R29 ;  /* 0x00005410181d7816 */ /* 0x000fe4000000001d */
[----:B------:R-:W-:-:S02]  /*9eb70*/  PRMT R28, R0, 0x5410, R28 ;  /* 0x00005410001c7816 */ /* 0x000fc4000000001c */
[----:B------:R-:W-:Y:S01]  /*9eb80*/  PRMT R0, R174, 0x7604, R154 ;  /* 0x00007604ae007816 */ /* 0x000fe2000000009a */
[----:B--2---:R-:W-:Y:S01]  /*9eb90*/  IMAD.WIDE.U32 R36, R55, 0x4, R36 ;  /* 0x0000000437247825 */ /* 0x004fe200078e0024 */
        /* <DEDUP_REMOVED lines=19> */
.L_x_1760:
[----:B------:R-:W-:Y:S05]  /*9ecd0*/  BSYNC.RECONVERGENT B0 ;  /* 0x0000000000007941 */ /* 0x000fea0003800200 */
.L_x_1759:
[----:B0-----:R-:W0:Y:S02]  /*9ece0*/  S2R R0, SR_LANEID ;  /* 0x0000000000007919 */ /* 0x001e240000000000 */
[----:B0-----:R-:W-:-:S13]  /*9ecf0*/  ISETP.NE.AND P2, PT, R0, RZ, PT ;  /* 0x000000ff0000720c */ /* 0x001fda0003f45270 */
[----:B------:R-:W-:Y:S05]  /*9ed00*/  @P2 BRA `(.L_x_1774) ;  /* 0x0000003000f02947 */ /* 0x000fea0003800000 */
[----:B------:R-:W0:Y:S01]  /*9ed10*/  S2UR UR5, SR_CgaCtaId ;  /* 0x00000000000579c3 */ /* 0x000e220000008800 */
[----:B------:R-:W-:Y:S01]  /*9ed20*/  LOP3.LUT R0, R181, 0xffff, RZ, 0xc0, !PT ;  /* 0x0000ffffb5007812 */ /* 0x000fe200078ec0ff */
[----:B------:R-:W-:Y:S01]  /*9ed30*/  UMOV UR4, 0x400 ;  /* 0x0000040000047882 */ /* 0x000fe20000000000 */
[----:B------:R-:W-:Y:S01]  /*9ed40*/  LOP3.LUT R7, R182, 0xffff, RZ, 0xc0, !PT ;  /* 0x0000ffffb6077812 */ /* 0x000fe200078ec0ff */
[----:B------:R-:W-:Y:S01]  /*9ed50*/  STL.64 [R1+0x310], R2 ;  /* 0x0003100201007387 */ /* 0x000fe20000100a00 */
[----:B------:R-:W-:Y:S01]  /*9ed60*/  LOP3.LUT R6, R172, 0xffff, RZ, 0xc0, !PT ;  /* 0x0000ffffac067812 */ /* 0x000fe200078ec0ff */
[----:B------:R-:W-:Y:S01]  /*9ed70*/  IMAD.MOV.U32 R192, RZ, RZ, R2 ;  /* 0x000000ffffc07224 */ /* 0x000fe200078e0002 */
        /* <DEDUP_REMOVED lines=10> */
[----:B------:R-:W-:Y:S01]  /*9ee20*/  PRMT R7, R7, 0x3340, R0 ;  /* 0x0000334007077816 */ /* 0x000fe20000000000 */
[----:B------:R-:W-:Y:S01]  /*9ee30*/  IMAD.MOV.U32 R195, RZ, RZ, R5 ;  /* 0x000000ffffc37224 */ /* 0x000fe200078e0005 */
[----:B------:R-:W-:-:S02]  /*9ee40*/  PRMT R6, R9, 0x3340, R6 ;  /* 0x0000334009067816 */ /* 0x000fc40000000006 */
[----:B------:R-:W-:Y:S02]  /*9ee50*/  LOP3.LUT R0, R177, 0xffff, RZ, 0xc0, !PT ;  /* 0x0000ffffb1007812 */ /* 0x000fe400078ec0ff */
[----:B------:R-:W-:Y:S01]  /*9ee60*/  LOP3.LUT R9, R178, 0xffff, RZ, 0xc0, !PT ;  /* 0x0000ffffb2097812 */ /* 0x000fe200078ec0ff */
[----:B0-----:R-:W-:Y:S01]  /*9ee70*/  ULEA UR4, UR5, UR4, 0x18 ;  /* 0x0000000405047291 */ /* 0x001fe2000f8ec0ff */
[----:B------:R-:W-:Y:S02]  /*9ee80*/  PRMT R8, R11, 0x3340, R8 ;  /* 0x000033400b087816 */ /* 0x000fe40000000008 */
[----:B------:R-:W-:Y:S02]  /*9ee90*/  PRMT R13, R13, 0x3340, R10 ;  /* 0x000033400d0d7816 */ /* 0x000fe4000000000a */
[----:B------:R-:W-:Y:S02]  /*9eea0*/  LOP3.LUT R10, R170, 0xffff, RZ, 0xc0, !PT ;  /* 0x0000ffffaa0a7812 */ /* 0x000fe400078ec0ff */
[----:B------:R-:W-:-:S02]  /*9eeb0*/  LOP3.LUT R15, R186, 0xffff, RZ, 0xc0, !PT ;  /* 0x0000ffffba0f7812 */ /* 0x000fc400078ec0ff */
[----:B------:R-:W-:Y:S01]  /*9eec0*/  LOP3.LUT R12, R179, 0xffff, RZ, 0xc0, !PT ;  /* 0x0000ffffb30c7812 */ /* 0x000fe200078ec0ff */
[----:B------:R-:W-:Y:S01]  /*9eed0*/  STS.64 [UR4+0x248], R2 ;  /* 0x00024802ff007988 */ /* 0x000fe20008000a04 */
[----:B------:R-:W-:Y:S02]  /*9eee0*/  LOP3.LUT R17, R180, 0xffff, RZ, 0xc0, !PT ;  /* 0x0000ffffb4117812 */ /* 0x000fe400078ec0ff */
[----:B------:R-:W-:Y:S01]  /*9eef0*/  LOP3.LUT R14, R171, 0xffff, RZ, 0xc0, !PT ;  /* 0x0000ffffab0e7812 */ /* 0x000fe200078ec0ff */
[----:B------:R-:W-:Y:S01]  /*9ef00*/  STS [UR4+0x284], R61 ;  /* 0x0002843dff007988 */ /* 0x000fe20008000804 */
[----:B------:R-:W-:Y:S02]  /*9ef10*/  LOP3.LUT R19, R187, 0xffff, RZ, 0xc0, !PT ;  /* 0x0000ffffbb137812 */ /* 0x000fe400078ec0ff */
[----:B------:R-:W-:Y:S01]  /*9ef20*/  PRMT R11, R9, 0x3340, R0 ;  /* 0x00003340090b7816 */ /* 0x000fe20000000000 */
[----:B------:R-:W-:Y:S01]  /*9ef30*/  STS.64 [UR4+0x288], R4 ;  /* 0x00028804ff007988 */ /* 0x000fe20008000a04 */
        /* <DEDUP_REMOVED lines=182> */
.L_x_1568:
[----:B------:R-:W-:Y:S01]  /*9faa0*/  ISETP.NE.U32.AND P2, PT, R192, RZ, PT ;  /* 0x000000ffc000720c */ /* 0x000fe20003f45070 */
[----:B------:R-:W-:Y:S01]  /*9fab0*/  BSSY.RECONVERGENT B0, `(.L_x_1775) ;  /* 0x00000d8000007945 */ /* 0x000fe20003800200 */
[----:B------:R-:W-:Y:S02]  /*9fac0*/  IADD3 R192, P3, PT, R82, R192, RZ ;  /* 0x000000c052c07210 */ /* 0x000fe40007f7e0ff */
[----:B------:R-:W-:-:S03]  /*9fad0*/  ISETP.NE.AND.EX P2, PT, R193, RZ, PT, P2 ;  /* 0x000000ffc100720c */ /* 0x000fc60003f45320 */
        /* <DEDUP_REMOVED lines=9> */
.L_x_1778:
[----:B0-----:R-:W-:-:S06]  /*9fb70*/  IMAD.IADD R4, R1, 0x1, R18 ;  /* 0x0000000101047824 */ /* 0x001fcc00078e0212 */
[----:B------:R-:W2:Y:S01]  /*9fb80*/  LDL.U8 R4, [R4] ;  /* 0x0000000004047983 */ /* 0x000ea20000100000 */
[----:B------:R-:W-:Y:S02]  /*9fb90*/  IMAD.MOV.U32 R20, RZ, RZ, R18 ;  /* 0x000000ffff147224 */ /* 0x000fe400078e0012 */
[----:B------:R-:W-:Y:S01]  /*9fba0*/  VIADD R18, R18, 0x1 ;  /* 0x0000000112127836 */ /* 0x000fe20000000000 */
[----:B--2---:R-:W-:-:S13]  /*9fbb0*/  ISETP.NE.AND P2, PT, R4, RZ, PT ;  /* 0x000000ff0400720c */ /* 0x004fda0003f45270 */
[----:B------:R-:W-:Y:S05]  /*9fbc0*/  @P2 BRA `(.L_x_1778) ;  /* 0xfffffffc00e82947 */ /* 0x000fea000383ffff */
[----:B------:R-:W-:Y:S05]  /*9fbd0*/  BSYNC.RECONVERGENT B1 ;  /* 0x0000000000017941 */ /* 0x000fea0003800200 */
.L_x_1777:
[----:B------:R-:W-:Y:S01]  /*9fbe0*/  LOP3.LUT P2, RZ, R68, 0xff, RZ, 0xc0, !PT ;  /* 0x000000ff44ff7812 */ /* 0x000fe2000784c0ff */
[----:B------:R-:W-:Y:S01]  /*9fbf0*/  BSSY.RECONVERGENT B1, `(.L_x_1779) ;  /* 0x0000010000017945 */ /* 0x000fe20003800200 */
[----:B------:R-:W-:-:S11]  /*9fc00*/  IMAD.MOV.U32 R4, RZ, RZ, R20 ;  /* 0x000000ffff047224 */ /* 0x000fd600078e0014 */
[----:B------:R-:W-:Y:S05]  /*9fc10*/  @!P2 BRA `(.L_x_1780) ;  /* 0x000000000034a947 */ /* 0x000fea0003800000 */
[----:B------:R-:W-:Y:S01]  /*9fc20*/  BSSY.RECONVERGENT B2, `(.L_x_1781) ;  /* 0x000000b000027945 */ /* 0x000fe20003800200 */
[----:B------:R-:W-:-:S07]  /*9fc30*/  IMAD.MOV.U32 R4, RZ, RZ, RZ ;  /* 0x000000ffff047224 */ /* 0x000fce00078e00ff */
.L_x_1782:
        /* <DEDUP_REMOVED lines=10> */
.L_x_1781:
[----:B------:R-:W-:-:S07]  /*9fce0*/  IMAD.MOV.U32 R4, RZ, RZ, R21 ;  /* 0x000000ffff047224 */ /* 0x000fce00078e0015 */
.L_x_1780:
[----:B------:R-:W-:Y:S05]  /*9fcf0*/  BSYNC.RECONVERGENT B1 ;  /* 0x0000000000017941 */ /* 0x000fea0003800200 */
.L_x_1779:
[----:B------:R-:W-:Y:S01]  /*9fd00*/  IMAD.IADD R18, R1, 0x1, R4 ;  /* 0x0000000101127824 */ /* 0x000fe200078e0204 */
[----:B------:R-:W-:Y:S01]  /*9fd10*/  BSSY.RECONVERGENT B1, `(.L_x_1783) ;  /* 0x0000009000017945 */ /* 0x000fe20003800200 */
[----:B------:R-:W-:-:S03]  /*9fd20*/  IMAD.MOV.U32 R4, RZ, RZ, RZ ;  /* 0x000000ffff047224 */ /* 0x000fc600078e00ff */
[----:B------:R0:W-:Y:S04]  /*9fd30*/  STL.U8 [R18+0x1], RZ ;  /* 0x000001ff12007387 */ /* 0x0001e80000100000 */
.L_x_1784:
[----:B------:R-:W-:-:S05]  /*9fd40*/  IMAD.IADD R20, R1, 0x1, R4 ;  /* 0x0000000101147824 */ /* 0x000fca00078e0204 */
[----:B0-----:R-:W2:Y:S02]  /*9fd50*/  LDL.U8 R18, [R20] ;  /* 0x0000000014127983 */ /* 0x001ea40000100000 */
[----:B--2---:R-:W-:Y:S01]  /*9fd60*/  ISETP.NE.AND P2, PT, R18, RZ, PT ;  /* 0x000000ff1200720c */ /* 0x004fe20003f45270 */
[----:B------:R-:W-:Y:S02]  /*9fd70*/  IMAD.MOV.U32 R18, RZ, RZ, R4 ;  /* 0x000000ffff127224 */ /* 0x000fe400078e0004 */
[----:B------:R-:W-:-:S10]  /*9fd80*/  VIADD R4, R4, 0x1 ;  /* 0x0000000104047836 */ /* 0x000fd40000000000 */
[----:B------:R-:W-:Y:S05]  /*9fd90*/  @P2 BRA `(.L_x_1784) ;  /* 0xfffffffc00e82947 */ /* 0x000fea000383ffff */
[----:B------:R-:W-:Y:S05]  /*9fda0*/  BSYNC.RECONVERGENT B1 ;  /* 0x0000000000017941 */ /* 0x000fea0003800200 */
.L_x_1783:
[----:B------:R-:W2:Y:S01]  /*9fdb0*/  LDL.LU R21, [R1+0x4dc] ;  /* 0x0004dc0001157983 */ /* 0x000ea20000300800 */
[----:B------:R-:W-:Y:S01]  /*9fdc0*/  BSSY.RECONVERGENT B1, `(.L_x_1785) ;  /* 0x0000011000017945 */ /* 0x000fe20003800200 */
[----:B------:R-:W-:Y:S01]  /*9fdd0*/  IMAD.MOV.U32 R4, RZ, RZ, R18 ;  /* 0x000000ffff047224 */ /* 0x000fe200078e0012 */
[----:B--2---:R-:W-:-:S13]  /*9fde0*/  LOP3.LUT P2, RZ, R21, 0xff, RZ, 0xc0, !PT ;  /* 0x000000ff15ff7812 */ /* 0x004fda000784c0ff */
[----:B------:R-:W-:Y:S05]  /*9fdf0*/  @!P2 BRA `(.L_x_1786) ;  /* 0x000000000034a947 */ /* 0x000fea0003800000 */
[----:B------:R-:W-:Y:S01]  /*9fe00*/  BSSY.RECONVERGENT B2, `(.L_x_1787) ;  /* 0x000000b000027945 */ /* 0x000fe20003800200 */
[----:B------:R-:W-:-:S07]  /*9fe10*/  IMAD.MOV.U32 R4, RZ, RZ, RZ ;  /* 0x000000ffff047224 */ /* 0x000fce00078e00ff */
.L_x_1788:
        /* <DEDUP_REMOVED lines=10> */
.L_x_1787:
[----:B------:R-:W-:-:S07]  /*9fec0*/  IMAD.MOV.U32 R4, RZ, RZ, R21 ;  /* 0x000000ffff047224 */ /* 0x000fce00078e0015 */
.L_x_1786:
[----:B------:R-:W-:Y:S05]  /*9fed0*/  BSYNC.RECONVERGENT B1 ;  /* 0x0000000000017941 */ /* 0x000fea0003800200 */
.L_x_1785:
[----:B------:R-:W-:-:S05]  /*9fee0*/  IMAD.IADD R4, R1, 0x1, R4 ;  /* 0x0000000101047824 */ /* 0x000fca00078e0204 */
[----:B------:R0:W-:Y:S04]  /*9fef0*/  STL.U8 [R4+0x1], RZ ;  /* 0x000001ff04007387 */ /* 0x0001e80000100000 */
[----:B------:R-:W2:Y:S04]  /*9ff00*/  LDL.128 R28, [R1] ;  /* 0x00000000011c7983 */ /* 0x000ea80000100c00 */
        /* <DEDUP_REMOVED lines=19> */
[----:B------:R-:W-:Y:S02]  /*a0040*/  PRMT R109, R31, 0x7771, RZ ;  /* 0x000077711f6d7816 */ /* 0x000fe400000000ff */
        /* <DEDUP_REMOVED lines=11> */
[----:B------:R-:W-:Y:S02]  /*a0100*/  PRMT R97, R22, 0x7771, RZ ;  /* 0x0000777116617816 */ /* 0x000fe400000000ff */
[----:B------:R-:W-:Y:S02]  /*a0110*/  PRMT R103, R102, 0x7610, R103 ;  /* 0x0000761066677816 */ /* 0x000fe40000000067 */
[----:B------:R-:W-:Y:S02]  /*a0120*/  PRMT R95, R22, 0x7772, RZ ;  /* 0x00007772165f7816 */ /* 0x000fe400000000ff */
        /* <DEDUP_REMOVED lines=16> */
[C---:B0-----:R-:W-:Y:S02]  /*a0230*/  PRMT R4, R30.reuse, 0x7771, RZ ;  /* 0x000077711e047816 */ /* 0x041fe400000000ff */
[----:B------:R-:W-:Y:S02]  /*a0240*/  PRMT R112, R30, 0x7773, RZ ;  /* 0x000077731e707816 */ /* 0x000fe400000000ff */
[----:B------:R-:W-:Y:S02]  /*a0250*/  PRMT R85, R25, 0x7771, RZ ;  /* 0x0000777119557816 */ /* 0x000fe400000000ff */
[----:B------:R-:W-:-:S02]  /*a0260*/  PRMT R91, R90, 0x7610, R91 ;  /* 0x000076105a5b7816 */ /* 0x000fc4000000005b */
[C---:B------:R-:W-:Y:S02]  /*a0270*/  PRMT R116, R29.reuse, 0x7770, RZ ;  /* 0x000077701d747816 */ /* 0x040fe400000000ff */
[C---:B------:R-:W-:Y:S02]  /*a0280*/  PRMT R115, R29.reuse, 0x7771, RZ ;  /* 0x000077711d737816 */ /* 0x040fe400000000ff */
[----:B------:R-:W-:Y:S02]  /*a0290*/  PRMT R114, R29, 0x7773, RZ ;  /* 0x000077731d727816 */ /* 0x000fe400000000ff */
[----:B------:R-:W-:Y:S02]  /*a02a0*/  PRMT R30, R25, 0x7772, RZ ;  /* 0x00007772191e7816 */ /* 0x000fe400000000ff */
[----:B------:R-:W-:Y:S02]  /*a02b0*/  PRMT R90, R89, 0x7610, R90 ;  /* 0x00007610595a7816 */ /* 0x000fe4000000005a */
[----:B------:R-:W-:-:S02]  /*a02c0*/  PRMT R120, R28, 0x7770, RZ ;  /* 0x000077701c787816 */ /* 0x000fc400000000ff */
[C---:B------:R-:W-:Y:S02]  /*a02d0*/  PRMT R119, R28.reuse, 0x7771, RZ ;  /* 0x000077711c777816 */ /* 0x040fe400000000ff */
[----:B------:R-:W-:Y:S02]  /*a02e0*/  PRMT R118, R28, 0x7773, RZ ;  /* 0x000077731c767816 */ /* 0x000fe400000000ff */
[----:B------:R-:W-:Y:S02]  /*a02f0*/  PRMT R108, R31, 0x7773, RZ ;  /* 0x000077731f6c7816 */ /* 0x000fe400000000ff */
[----:B------:R-:W-:Y:S02]  /*a0300*/  PRMT R29, R26, 0x7770, RZ ;  /* 0x000077701a1d7816 */ /* 0x000fe400000000ff */
[----:B------:R-:W-:Y:S02]  /*a0310*/  PRMT R89, R87, 0x7610, R89 ;  /* 0x0000761057597816 */ /* 0x000fe40000000059 */
[----:B------:R-:W-:-:S02]  /*a0320*/  PRMT R31, R25, 0x7773, RZ ;  /* 0x00007773191f7816 */ /* 0x000fc400000000ff */
[----:B------:R-:W-:Y:S02]  /*a0330*/  PRMT R28, R26, 0x7771, RZ ;  /* 0x000077711a1c7816 */ /* 0x000fe400000000ff */
[----:B------:R-:W-:Y:S02]  /*a0340*/  PRMT R87, R86, 0x7610, R87 ;  /* 0x0000761056577816 */ /* 0x000fe40000000057 */
[----:B------:R-:W-:Y:S02]  /*a0350*/  PRMT R88, R24, 0x7773, RZ ;  /* 0x0000777318587816 */ /* 0x000fe400000000ff */
[----:B------:R-:W-:Y:S02]  /*a0360*/  PRMT R25, R26, 0x7772, RZ ;  /* 0x000077721a197816 */ /* 0x000fe400000000ff */
[----:B------:R-:W-:Y:S02]  /*a0370*/  PRMT R86, R85, 0x7610, R86 ;  /* 0x0000761055567816 */ /* 0x000fe40000000056 */
[----:B------:R-:W-:-:S02]  /*a0380*/  PRMT R92, R23, 0x7773, RZ ;  /* 0x00007773175c7816 */ /* 0x000fc400000000ff */
[C---:B------:R-:W-:Y:S02]  /*a0390*/  PRMT R24, R27.reuse, 0x7770, RZ ;  /* 0x000077701b187816 */ /* 0x040fe400000000ff */
[----:B------:R-:W-:Y:S02]  /*a03a0*/  PRMT R85, R30, 0x7610, R85 ;  /* 0x000076101e557816 */ /* 0x000fe40000000055 */
[----:B------:R-:W-:Y:S02]  /*a03b0*/  PRMT R96, R22, 0x7773, RZ ;  /* 0x0000777316607816 */ /* 0x000fe400000000ff */
[----:B------:R-:W-:Y:S02]  /*a03c0*/  PRMT R23, R27, 0x7771, RZ ;  /* 0x000077711b177816 */ /* 0x000fe400000000ff */
[----:B------:R-:W-:Y:S02]  /*a03d0*/  PRMT R30, R29, 0x7610, R30 ;  /* 0x000076101d1e7816 */ /* 0x000fe4000000001e */
        /* <DEDUP_REMOVED lines=69> */
.L_x_1776:
[----:B------:R-:W-:Y:S05]  /*a0830*/  BSYNC.RECONVERGENT B0 ;  /* 0x0000000000007941 */ /* 0x000fea0003800200 */
.L_x_1775:
        /* <DEDUP_REMOVED lines=46> */
[----:B------:R-:W2:Y:S01]  /*a0b20*/  LDL R21, [R1+0x5b8] ;  /* 0x0005b80001157983 */ /* 0x000ea20000100800 */
[----:B------:R-:W-:Y:S01]  /*a0b30*/  IMAD.MOV.U32 R110, RZ, RZ, R109 ;  /* 0x000000ffff6e7224 */ /* 0x000fe200078e006d */
[----:B------:R-:W-:Y:S01]  /*a0b40*/  LOP3.LUT R4, R4, 0xffff, RZ, 0xc0, !PT ;  /* 0x0000ffff04047812 */ /* 0x000fe200078ec0ff */
        /* <DEDUP_REMOVED lines=12> */
[----:B------:R-:W3:Y:S01]  /*a0c10*/  LDL R86, [R1+0x4d8] ;  /* 0x0004d80001567983 */ /* 0x000ee20000100800 */
[----:B--2---:R-:W-:-:S04]  /*a0c20*/  LOP3.LUT R21, R21, 0xffff, RZ, 0xc0, !PT ;  /* 0x0000ffff15157812 */ /* 0x004fc800078ec0ff */
[----:B------:R-:W-:Y:S02]  /*a0c30*/  PRMT R21, R21, 0x3340, R4 ;  /* 0x0000334015157816 */ /* 0x000fe40000000004 */
[----:B------:R-:W-:Y:S01]  /*a0c40*/  LOP3.LUT R4, R110, 0xffff, RZ, 0xc0, !PT ;  /* 0x0000ffff6e047812 */ /* 0x000fe200078ec0ff */
        /* <DEDUP_REMOVED lines=24> */
[----:B------:R-:W4:Y:S01]  /*a0dd0*/  LDL R98, [R1+0x5f0] ;  /* 0x0005f00001627983 */ /* 0x000f220000100800 */
[----:B--2---:R-:W-:-:S04]  /*a0de0*/  LOP3.LUT R23, R23, 0xffff, RZ, 0xc0, !PT ;  /* 0x0000ffff17177812 */ /* 0x004fc800078ec0ff */
[----:B------:R-:W-:-:S04]  /*a0df0*/  PRMT R4, R23, 0x3340, R4 ;  /* 0x0000334017047816 */ /* 0x000fc80000000004 */
[----:B------:R-:W-:Y:S02]  /*a0e00*/  PRMT R21, R4, 0x5410, R21 ;  /* 0x0000541004157816 */ /* 0x000fe40000000015 */
[----:B------:R-:W-:Y:S02]  /*a0e10*/  LOP3.LUT R4, R111, 0xffff, RZ, 0xc0, !PT ;  /* 0x0000ffff6f047812 */ /* 0x000fe400078ec0ff */
        /* <DEDUP_REMOVED lines=14> */
[----:B----4-:R-:W-:Y:S02]  /*a0f00*/  IMAD.MOV.U32 R100, RZ, RZ, R98 ;  /* 0x000000ffff647224 */ /* 0x010fe400078e0062 */
[----:B------:R-:W-:Y:S02]  /*a0f10*/  IMAD.MOV.U32 R113, RZ, RZ, R111 ;  /* 0x000000ffff717224 */ /* 0x000fe400078e006f */
[----:B------:R-:W-:Y:S02]  /*a0f20*/  IMAD.MOV.U32 R98, RZ, RZ, R97 ;  /* 0x000000ffff627224 */ /* 0x000fe400078e0061 */
[----:B------:R-:W-:Y:S01]  /*a0f30*/  IMAD.MOV.U32 R111, RZ, RZ, R109 ;  /* 0x000000ffff6f7224 */ /* 0x000fe200078e006d */
[----:B------:R-:W-:Y:S01]  /*a0f40*/  PRMT R23, R23, 0x3340, R18 ;  /* 0x0000334017177816 */ /* 0x000fe20000000012 */
[----:B------:R-:W-:Y:S01]  /*a0f50*/  IMAD.MOV.U32 R109, RZ, RZ, R107 ;  /* 0x000000ffff6d7224 */ /* 0x000fe200078e006b */
[----:B------:R-:W2:Y:S01]  /*a0f60*/  LDL R97, [R1+0x5a0] ;  /* 0x0005a00001617983 */ /* 0x000ea20000100800 */
[----:B------:R-:W-:-:S02]  /*a0f70*/  IMAD.MOV.U32 R107, RZ, RZ, R105 ;  /* 0x000000ffff6b7224 */ /* 0x000fc400078e0069 */
[----:B------:R-:W-:Y:S02]  /*a0f80*/  IMAD.MOV.U32 R105, RZ, RZ, R100 ;  /* 0x000000ffff697224 */ /* 0x000fe400078e0064 */
[----:B------:R-:W-:Y:S02]  /*a0f90*/  IMAD.MOV.U32 R100, RZ, RZ, R98 ;  /* 0x000000ffff647224 */ /* 0x000fe400078e0062 */
[----:B------:R-:W-:Y:S01]  /*a0fa0*/  IMAD.MOV.U32 R98, RZ, RZ, R20 ;  /* 0x000000ffff627224 */ /* 0x000fe200078e0014 */
[----:B------:R-:W-:Y:S02]  /*a0fb0*/  PRMT R20, R23, 0x5410, R4 ;  /* 0x0000541017147816 */ /* 0x000fe40000000004 */
[----:B------:R-:W-:Y:S02]  /*a0fc0*/  LOP3.LUT R4, R113, 0xffff, RZ, 0xc0, !PT ;  /* 0x0000ffff71047812 */ /* 0x000fe400078ec0ff */
[----:B------:R-:W4:Y:S01]  /*a0fd0*/  LDL R113, [R1+0x610] ;  /* 0x0006100001717983 */ /* 0x000f220000100800 */
[----:B------:R-:W-:-:S02]  /*a0fe0*/  IMAD.MOV.U32 R112, RZ, RZ, R110 ;  /* 0x000000ffff707224 */ /* 0x000fc400078e006e */
[----:B------:R-:W-:Y:S02]  /*a0ff0*/  IMAD.MOV.U32 R110, RZ, RZ, R108 ;  /* 0x000000ffff6e7224 */ /* 0x000fe400078e006c */
[----:B------:R-:W-:Y:S02]  /*a1000*/  IMAD.MOV.U32 R108, RZ, RZ, R106 ;  /* 0x000000ffff6c7224 */ /* 0x000fe400078e006a */
[----:B------:R-:W-:Y:S01]  /*a1010*/  IMAD.MOV.U32 R106, RZ, RZ, R104 ;  /* 0x000000ffff6a7224 */ /* 0x000fe200078e0068 */
[----:B----4-:R-:W-:Y:S01]  /*a1020*/  LOP3.LUT R23, R113, 0xffff, RZ, 0xc0, !PT ;  /* 0x0000ffff71177812 */ /* 0x010fe200078ec0ff */
[----:B------:R-:W-:-:S05]  /*a1030*/  IMAD.MOV.U32 R113, RZ, RZ, R112 ;  /* 0x000000ffff717224 */ /* 0x000fca00078e0070 */
[----:B------:R-:W-:Y:S02]  /*a1040*/  LOP3.LUT R18, R113, 0xffff, RZ, 0xc0, !PT ;  /* 0x0000ffff71127812 */ /* 0x000fe400078ec0ff */
[----:B------:R-:W4:Y:S01]  /*a1050*/  LDL R113, [R1+0x614] ;  /* 0x0006140001717983 */ /* 0x000f220000100800 */
[----:B--2---:R-:W-:-:S03]  /*a1060*/  IMAD.MOV.U32 R104, RZ, RZ, R97 ;  /* 0x000000ffff687224 */ /* 0x004fc600078e0061 */
[----:B------:R-:W2:Y:S01]  /*a1070*/  LDL R97, [R1+0x57c] ;  /* 0x00057c0001617983 */ /* 0x000ea20000100800 */
[----:B------:R-:W-:Y:S01]  /*a1080*/  PRMT R4, R23, 0x3340, R4 ;  /* 0x0000334017047816 */ /* 0x000fe20000000004 */
[----:B------:R-:W-:Y:S02]  /*a1090*/  IMAD.MOV.U32 R112, RZ, RZ, R111 ;  /* 0x000000ffff707224 */ /* 0x000fe400078e006f */
[----:B------:R0:W-:Y:S01]  /*a10a0*/  STL.64 [R1+0x318], R20 ;  /* 0x0003181401007387 */ /* 0x0001e20000100a00 */
        /* <DEDUP_REMOVED lines=8> */
[----:B----4-:R-:W-:Y:S01]  /*a1130*/  LOP3.LUT R23, R113, 0xffff, RZ, 0xc0, !PT ;  /* 0x0000ffff71177812 */ /* 0x010fe200078ec0ff */
[----:B------:R-:W-:-:S03]  /*a1140*/  IMAD.MOV.U32 R113, RZ, RZ, R112 ;  /* 0x000000ffff717224 */ /* 0x000fc600078e0070 */
[----:B------:R-:W-:-:S04]  /*a1150*/  PRMT R23, R23, 0x3340, R18 ;  /* 0x0000334017177816 */ /* 0x000fc80000000012 */
[----:B0-----:R-:W-:Y:S02]  /*a1160*/  PRMT R21, R23, 0x5410, R4 ;  /* 0x0000541017157816 */ /* 0x001fe40000000004 */
[----:B------:R-:W-:Y:S02]  /*a1170*/  LOP3.LUT R4, R113, 0xffff, RZ, 0xc0, !PT ;  /* 0x0000ffff71047812 */ /* 0x000fe400078ec0ff */
[----:B------:R-:W4:Y:S01]  /*a1180*/  LDL R113, [R1+0x618] ;  /* 0x0006180001717983 */ /* 0x000f220000100800 */
[----:B--2---:R-:W-:Y:S02]  /*a1190*/  IMAD.MOV.U32 R98, RZ, RZ, R97 ;  /* 0x000000ffff627224 */ /* 0x004fe400078e0061 */
[----:B------:R-:W-:Y:S02]  /*a11a0*/  IMAD.MOV.U32 R97, RZ, RZ, R96 ;  /* 0x000000ffff617224 */ /* 0x000fe400078e0060 */
[----:B------:R-:W-:Y:S02]  /*a11b0*/  IMAD.MOV.U32 R96, RZ, RZ, R95 ;  /* 0x000000ffff607224 */ /* 0x000fe400078e005f */
[----:B------:R-:W-:-:S02]  /*a11c0*/  IMAD.MOV.U32 R95, RZ, RZ, R94 ;  /* 0x000000ffff5f7224 */ /* 0x000fc400078e005e */
[----:B------:R-:W2:Y:S01]  /*a11d0*/  LDL R94, [R1+0x5ec] ;  /* 0x0005ec00015e7983 */ /* 0x000ea20000100800 */
        /* <DEDUP_REMOVED lines=11> */
[----:B------:R-:W-:-:S05]  /*a1290*/  IMAD.MOV.U32 R113, RZ, RZ, R112 ;  /* 0x000000ffff717224 */ /* 0x000fca00078e0070 */
[----:B------:R-:W-:Y:S02]  /*a12a0*/  LOP3.LUT R18, R113, 0xffff, RZ, 0xc0, !PT ;  /* 0x0000ffff71127812 */ /* 0x000fe400078ec0ff */
[----:B------:R-:W4:Y:S01]  /*a12b0*/  LDL R113, [R1+0x61c] ;  /* 0x00061c0001717983 */ /* 0x000f220000100800 */
[----:B------:R-:W-:Y:S02]  /*a12c0*/  IMAD.MOV.U32 R112, RZ, RZ, R111 ;  /* 0x000000ffff707224 */ /* 0x000fe400078e006f */
[----:B------:R-:W-:Y:S02]  /*a12d0*/  IMAD.MOV.U32 R111, RZ, RZ, R110 ;  /* 0x000000ffff6f7224 */ /* 0x000fe400078e006e */
[----:B------:R-:W-:Y:S02]  /*a12e0*/  IMAD.MOV.U32 R110, RZ, RZ, R109 ;  /* 0x000000ffff6e7224 */ /* 0x000fe400078e006d */
[----:B--2---:R-:W-:Y:S02]  /*a12f0*/  IMAD.MOV.U32 R95, RZ, RZ, R94 ;  /* 0x000000ffff5f7224 */ /* 0x004fe400078e005e */
[----:B------:R-:W-:-:S02]  /*a1300*/  IMAD.MOV.U32 R109, RZ, RZ, R108 ;  /* 0x000000ffff6d7224 */ /* 0x000fc400078e006c */
[----:B------:R-:W-:Y:S02]  /*a1310*/  IMAD.MOV.U32 R94, RZ, RZ, R87 ;  /* 0x000000ffff5e7224 */ /* 0x000fe400078e0057 */
[----:B------:R-:W-:Y:S01]  /*a1320*/  IMAD.MOV.U32 R108, RZ, RZ, R107 ;  /* 0x000000ffff6c7224 */ /* 0x000fe200078e006b */
[----:B------:R-:W-:Y:S01]  /*a1330*/  PRMT R4, R23, 0x3340, R4 ;  /* 0x0000334017047816 */ /* 0x000fe20000000004 */
[----:B------:R-:W-:Y:S01]  /*a1340*/  IMAD.MOV.U32 R107, RZ, RZ, R106 ;  /* 0x000000ffff6b7224 */ /* 0x000fe200078e006a */
[----:B------:R-:W2:Y:S01]  /*a1350*/  LDL R87, [R1+0x5dc] ;  /* 0x0005dc0001577983 */ /* 0x000ea20000100800 */
[----:B------:R-:W-:Y:S02]  /*a1360*/  IMAD.MOV.U32 R106, RZ, RZ, R105 ;  /* 0x000000ffff6a7224 */ /* 0x000fe400078e0069 */
[----:B------:R-:W-:Y:S02]  /*a1370*/  IMAD.MOV.U32 R105, RZ, RZ, R104 ;  /* 0x000000ffff697224 */ /* 0x000fe400078e0068 */
[----:B------:R-:W-:-:S02]  /*a1380*/  IMAD.MOV.U32 R104, RZ, RZ, R94 ;  /* 0x000000ffff687224 */ /* 0x000fc400078e005e */
[----:B------:R-:W-:Y:S02]  /*a1390*/  IMAD.MOV.U32 R94, RZ, RZ, R93 ;  /* 0x000000ffff5e7224 */ /* 0x000fe400078e005d */
[----:B------:R-:W-:Y:S02]  /*a13a0*/  IMAD.MOV.U32 R93, RZ, RZ, R92 ;  /* 0x000000ffff5d7224 */ /* 0x000fe400078e005c */
[----:B------:R-:W3:Y:S01]  /*a13b0*/  LDL R92, [R1+0x5d0] ;  /* 0x0005d000015c7983 */ /* 0x000ee20000100800 */
[----:B----4-:R-:W-:Y:S01]  /*a13c0*/  LOP3.LUT R23, R113, 0xffff, RZ, 0xc0, !PT ;  /* 0x0000ffff71177812 */ /* 0x010fe200078ec0ff */
[----:B------:R-:W-:-:S03]  /*a13d0*/  IMAD.MOV.U32 R113, RZ, RZ, R112 ;  /* 0x000000ffff717224 */ /* 0x000fc600078e0070 */
[----:B------:R-:W-:Y:S01]  /*a13e0*/  PRMT R23, R23, 0x3340, R18 ;  /* 0x0000334017177816 */ /* 0x000fe20000000012 */
[----:B------:R-:W-:Y:S02]  /*a13f0*/  IMAD.MOV.U32 R112, RZ, RZ, R111 ;  /* 0x000000ffff707224 */ /* 0x000fe400078e006f */
[----:B------:R-:W-:Y:S01]  /*a1400*/  IMAD.MOV.U32 R111, RZ, RZ, R110 ;  /* 0x000000ffff6f7224 */ /* 0x000fe200078e006e */
[----:B------:R-:W-:Y:S01]  /*a1410*/  PRMT R20, R23, 0x5410, R4 ;  /* 0x0000541017147816 */ /* 0x000fe20000000004 */
[----:B------:R-:W-:Y:S01]  /*a1420*/  IMAD.MOV.U32 R110, RZ, RZ, R109 ;  /* 0x000000ffff6e7224 */ /* 0x000fe200078e006d */
[----:B------:R-:W-:Y:S01]  /*a1430*/  LOP3.LUT R23, R113, 0xffff, RZ, 0xc0, !PT ;  /* 0x0000ffff71177812 */ /* 0x000fe200078ec0ff */
[----:B------:R-:W-:Y:S01]  /*a1440*/  IMAD.MOV.U32 R109, RZ, RZ, R108 ;  /* 0x000000ffff6d7224 */ /* 0x000fe200078e006c */
[----:B------:R-:W4:Y:S01]  /*a1450*/  LDL R113, [R1+0x600] ;  /* 0x0006000001717983 */ /* 0x000f220000100800 */
[----:B------:R-:W-:Y:S02]  /*a1460*/  IMAD.MOV.U32 R108, RZ, RZ, R107 ;  /* 0x000000ffff6c7224 */ /* 0x000fe400078e006b */
[----:B------:R-:W-:-:S02]  /*a1470*/  IMAD.MOV.U32 R107, RZ, RZ, R106 ;  /* 0x000000ffff6b7224 */ /* 0x000fc400078e006a */
[----:B------:R-:W-:Y:S02]  /*a1480*/  IMAD.MOV.U32 R106, RZ, RZ, R105 ;  /* 0x000000ffff6a7224 */ /* 0x000fe400078e0069 */
[----:B------:R-:W-:Y:S02]  /*a1490*/  IMAD.MOV.U32 R105, RZ, RZ, R104 ;  /* 0x000000ffff697224 */ /* 0x000fe400078e0068 */
[----:B------:R-:W-:Y:S02]  /*a14a0*/  IMAD.MOV.U32 R104, RZ, RZ, R94 ;  /* 0x000000ffff687224 */ /* 0x000fe400078e005e */
[----:B------:R-:W-:Y:S02]  /*a14b0*/  IMAD.MOV.U32 R94, RZ, RZ, R93 ;  /* 0x000000ffff5e7224 */ /* 0x000fe400078e005d */
[----:B---3--:R-:W-:Y:S02]  /*a14c0*/  IMAD.MOV.U32 R93, RZ, RZ, R92 ;  /* 0x000000ffff5d7224 */ /* 0x008fe400078e005c */
[----:B------:R-:W-:-:S02]  /*a14d0*/  IMAD.MOV.U32 R92, RZ, RZ, R91 ;  /* 0x000000ffff5c7224 */ /* 0x000fc400078e005b */
[----:B------:R-:W3:Y:S01]  /*a14e0*/  LDL R91, [R1+0x568] ;  /* 0x00056800015b7983 */ /* 0x000ee20000100800 */
[----:B----4-:R-:W-:Y:S01]  /*a14f0*/  LOP3.LUT R4, R113, 0xffff, RZ, 0xc0, !PT ;  /* 0x0000ffff71047812 */ /* 0x010fe200078ec0ff */
        /* <DEDUP_REMOVED lines=10> */
[----:B------:R-:W3:Y:S01]  /*a15a0*/  LDL R90, [R1+0x590] ;  /* 0x00059000015a7983 */ /* 0x000ee20000100800 */
[----:B------:R-:W-:-:S02]  /*a15b0*/  PRMT R23, R4, 0x3340, R23 ;  /* 0x0000334004177816 */ /* 0x000fc40000000017 */
[----:B------:R-:W-:Y:S01]  /*a15c0*/  LOP3.LUT R4, R113, 0xffff, RZ, 0xc0, !PT ;  /* 0x0000ffff71047812 */ /* 0x000fe200078ec0ff */
[----:B------:R-:W-:Y:S02]  /*a15d0*/  IMAD.MOV.U32 R113, RZ, RZ, R112 ;  /* 0x000000ffff717224 */ /* 0x000fe400078e0070 */
[----:B------:R-:W-:Y:S02]  /*a15e0*/  IMAD.MOV.U32 R112, RZ, RZ, R111 ;  /* 0x000000ffff707224 */ /* 0x000fe400078e006f */
[----:B------:R-:W-:Y:S02]  /*a15f0*/  IMAD.MOV.U32 R111, RZ, RZ, R106 ;  /* 0x000000ffff6f7224 */ /* 0x000fe400078e006a */
[----:B------:R-:W-:Y:S02]  /*a1600*/  IMAD.MOV.U32 R106, RZ, RZ, R105 ;  /* 0x000000ffff6a7224 */ /* 0x000fe400078e0069 */
[----:B------:R-:W-:Y:S02]  /*a1610*/  IMAD.MOV.U32 R105, RZ, RZ, R104 ;  /* 0x000000ffff697224 */ /* 0x000fe400078e0068 */
[----:B---3--:R-:W-:-:S02]  /*a1620*/  IMAD.MOV.U32 R104, RZ, RZ, R90 ;  /* 0x000000ffff687224 */ /* 0x008fc400078e005a */
[----:B------:R-:W-:Y:S02]  /*a1630*/  IMAD.MOV.U32 R90, RZ, RZ, R25 ;  /* 0x000000ffff5a7224 */ /* 0x000fe400078e0019 */
[----:B------:R-:W3:Y:S01]  /*a1640*/  LDL R25, [R1+0x604] ;  /* 0x0006040001197983 */ /* 0x000ee20000100800 */
[----:B------:R-:W-:Y:S02]  /*a1650*/  LOP3.LUT R22, R22, 0xffff, RZ, 0xc0, !PT ;  /* 0x0000ffff16167812 */ /* 0x000fe400078ec0ff */
[----:B------:R-:W-:Y:S01]  /*a1660*/  LOP3.LUT R18, R111, 0xffff, RZ, 0xc0, !PT ;  /* 0x0000ffff6f127812 */ /* 0x000fe200078ec0ff */
[----:B------:R-:W-:Y:S04]  /*a1670*/  STL.64 [R1+0x310], R192 ;  /* 0x000310c001007387 */ /* 0x000fe80000100a00 */
[----:B-----5:R-:W-:Y:S04]  /*a1680*/  STL [R1+0x34c], R250 ;  /* 0x00034cfa01007387 */ /* 0x020fe80000100800 */
[----:B------:R-:W-:Y:S01]  /*a1690*/  STL.64 [R1+0x350], R194 ;  /* 0x000350c201007387 */ /* 0x000fe20000100a00 */
[----:B---3--:R-:W-:-:S04]  /*a16a0*/  LOP3.LUT R25, R25, 0xffff, RZ, 0xc0, !PT ;  /* 0x0000ffff19197812 */ /* 0x008fc800078ec0ff */
[----:B------:R-:W-:Y:S02]  /*a16b0*/  PRMT R4, R25, 0x3340, R4 ;  /* 0x0000334019047816 */ /* 0x000fe40000000004 */
[----:B------:R-:W-:Y:S02]  /*a16c0*/  LOP3.LUT R25, R113, 0xffff, RZ, 0xc0, !PT ;  /* 0x0000ffff71197812 */ /* 0x000fe400078ec0ff */
[----:B------:R-:W-:Y:S02]  /*a16d0*/  PRMT R23, R4, 0x5410, R23 ;  /* 0x0000541004177816 */ /* 0x000fe40000000017 */
        /* <DEDUP_REMOVED lines=8> */
[----:B------:R-:W-:Y:S01]  /*a1760*/  LOP3.LUT R25, R107, 0xffff, RZ, 0xc0, !PT ;  /* 0x0000ffff6b197812 */ /* 0x000fe200078ec0ff */
[----:B------:R0:W-:Y:S03]  /*a1770*/  STL.128 [R1+0x320], R20 ;  /* 0x0003201401007387 */ /* 0x0001e60000100c00 */
[----:B------:R-:W-:-:S02]  /*a1780*/  PRMT R25, R25, 0x3340, R18 ;  /* 0x0000334019197816 */ /* 0x000fc40000000012 */
[----:B------:R-:W-:Y:S02]  /*a1790*/  LOP3.LUT R18, R104, 0xffff, RZ, 0xc0, !PT ;  /* 0x0000ffff68127812 */ /* 0x000fe400078ec0ff */
[----:B0-----:R-:W-:Y:S02]  /*a17a0*/  PRMT R21, R25, 0x5410, R4 ;  /* 0x0000541019157816 */ /* 0x001fe40000000004 */
[----:B------:R-:W-:Y:S02]  /*a17b0*/  LOP3.LUT R4, R106, 0xffff, RZ, 0xc0, !PT ;  /* 0x0000ffff6a047812 */ /* 0x000fe400078ec0ff */
[----:B------:R-:W-:Y:S02]  /*a17c0*/  LOP3.LUT R25, R105, 0xffff, RZ, 0xc0, !PT ;  /* 0x0000ffff69197812 */ /* 0x000fe400078ec0ff */
[----:B------:R-:W-:Y:S02]  /*a17d0*/  LOP3.LUT R23, R103, 0xffff, RZ, 0xc0, !PT ;  /* 0x0000ffff67177812 */ /* 0x000fe400078ec0ff */
[----:B------:R-:W-:-:S02]  /*a17e0*/  PRMT R4, R25, 0x3340, R4 ;  /* 0x0000334019047816 */ /* 0x000fc40000000004 */
[----:B------:R-:W-:-:S04]  /*a17f0*/  PRMT R23, R23, 0x3340, R18 ;  /* 0x0000334017177816 */ /* 0x000fc80000000012 */
[----:B------:R-:W-:Y:S02]  /*a1800*/  PRMT R20, R23, 0x5410, R4 ;  /* 0x0000541017147816 */ /* 0x000fe40000000004 */
[----:B------:R-:W-:Y:S02]  /*a1810*/  LOP3.LUT R23, R102, 0xffff, RZ, 0xc0, !PT ;  /* 0x0000ffff66177812 */ /* 0x000fe400078ec0ff */
[----:B------:R-:W-:Y:S02]  /*a1820*/  LOP3.LUT R4, R101, 0xffff, RZ, 0xc0, !PT ;  /* 0x0000ffff65047812 */ /* 0x000fe400078ec0ff */
[----:B------:R-:W-:Y:S02]  /*a1830*/  LOP3.LUT R25, R99, 0xffff, RZ, 0xc0, !PT ;  /* 0x0000ffff63197812 */ /* 0x000fe400078ec0ff */
[----:B------:R-:W-:Y:S02]  /*a1840*/  PRMT R23, R4, 0x3340, R23 ;  /* 0x0000334004177816 */ /* 0x000fe40000000017 */
[----:B------:R-:W-:-:S04]  /*a1850*/  LOP3.LUT R4, R100, 0xffff, RZ, 0xc0, !PT ;  /* 0x0000ffff64047812 */ /* 0x000fc800078ec0ff */
[----:B------:R-:W-:Y:S02]  /*a1860*/  PRMT R4, R25, 0x3340, R4 ;  /* 0x0000334019047816 */ /* 0x000fe40000000004 */
[----:B------:R-:W-:Y:S02]  /*a1870*/  LOP3.LUT R22, R98, 0xffff, RZ, 0xc0, !PT ;  /* 0x0000ffff62167812 */ /* 0x000fe400078ec0ff */
[----:B------:R-:W-:Y:S02]  /*a1880*/  PRMT R23, R4, 0x5410, R23 ;  /* 0x0000541004177816 */ /* 0x000fe40000000017 */
[----:B------:R-:W-:Y:S02]  /*a1890*/  LOP3.LUT R25, R97, 0xffff, RZ, 0xc0, !PT ;  /* 0x0000ffff61197812 */ /* 0x000fe400078ec0ff */
[----:B------:R-:W-:Y:S02]  /*a18a0*/  LOP3.LUT R4, R96, 0xffff, RZ, 0xc0, !PT ;  /* 0x0000ffff60047812 */ /* 0x000fe400078ec0ff */
[----:B------:R-:W-:-:S02]  /*a18b0*/  LOP3.LUT R18, R95, 0xffff, RZ, 0xc0, !PT ;  /* 0x0000ffff5f127812 */ /* 0x000fc400078ec0ff */
[----:B------:R-:W-:Y:S02]  /*a18c0*/  PRMT R22, R25, 0x3340, R22 ;  /* 0x0000334019167816 */ /* 0x000fe40000000016 */
[----:B------:R-:W-:-:S04]  /*a18d0*/  PRMT R25, R18, 0x3340, R4 ;  /* 0x0000334012197816 */ /* 0x000fc80000000004 */
[----:B------:R-:W-:Y:S02]  /*a18e0*/  PRMT R22, R25, 0x5410, R22 ;  /* 0x0000541019167816 */ /* 0x000fe40000000016 */
[----:B------:R-:W-:Y:S02]  /*a18f0*/  LOP3.LUT R4, R94, 0xffff, RZ, 0xc0, !PT ;  /* 0x0000ffff5e047812 */ /* 0x000fe400078ec0ff */
[----:B------:R-:W-:Y:S01]  /*a1900*/  LOP3.LUT R25, R93, 0xffff, RZ, 0xc0, !PT ;  /* 0x0000ffff5d197812 */ /* 0x000fe200078ec0ff */
[----:B------:R2:W-:Y:S01]  /*a1910*/  STL.128 [R1+0x330], R20 ;  /* 0x0003301401007387 */ /* 0x0005e20000100c00 */
[----:B------:R-:W-:Y:S02]  /*a1920*/  LOP3.LUT R18, R92, 0xffff, RZ, 0xc0, !PT ;  /* 0x0000ffff5c127812 */ /* 0x000fe400078ec0ff */
[----:B------:R-:W-:Y:S02]  /*a1930*/  PRMT R4, R25, 0x3340, R4 ;  /* 0x0000334019047816 */ /* 0x000fe40000000004 */
[----:B------:R-:W-:-:S02]  /*a1940*/  LOP3.LUT R25, R91, 0xffff, RZ, 0xc0, !PT ;  /* 0x0000ffff5b197812 */ /* 0x000fc400078ec0ff */
[----:B--2---:R-:W-:Y:S02]  /*a1950*/  LOP3.LUT R23, R87, 0xffff, RZ, 0xc0, !PT ;  /* 0x0000ffff57177812 */ /* 0x004fe400078ec0ff */
[----:B------:R-:W0:Y:S01]  /*a1960*/  S2R R87, SR_LANEID ;  /* 0x0000000000577919 */ /* 0x000e220000000000 */
[----:B------:R-:W-:Y:S02]  /*a1970*/  PRMT R25, R25, 0x3340, R18 ;  /* 0x0000334019197816 */ /* 0x000fe40000000012 */
[----:B------:R-:W-:Y:S02]  /*a1980*/  LOP3.LUT R18, R88, 0xffff, RZ, 0xc0, !PT ;  /* 0x0000ffff58127812 */ /* 0x000fe400078ec0ff */
[----:B------:R-:W-:Y:S02]  /*a1990*/  PRMT R21, R25, 0x5410, R4 ;  /* 0x0000541019157816 */ /* 0x000fe40000000004 */
[----:B------:R-:W-:Y:S02]  /*a19a0*/  LOP3.LUT R4, R90, 0xffff, RZ, 0xc0, !PT ;  /* 0x0000ffff5a047812 */ /* 0x000fe400078ec0ff */
[----:B------:R-:W-:-:S02]  /*a19b0*/  LOP3.LUT R25, R89, 0xffff, RZ, 0xc0, !PT ;  /* 0x0000ffff59197812 */ /* 0x000fc400078ec0ff */
[----:B------:R-:W-:Y:S02]  /*a19c0*/  PRMT R23, R23, 0x3340, R18 ;  /* 0x0000334017177816 */ /* 0x000fe40000000012 */
[----:B------:R-:W-:-:S04]  /*a19d0*/  PRMT R4, R25, 0x3340, R4 ;  /* 0x0000334019047816 */ /* 0x000fc80000000004 */
[----:B------:R-:W-:Y:S02]  /*a19e0*/  PRMT R20, R23, 0x5410, R4 ;  /* 0x0000541017147816 */ /* 0x000fe40000000004 */
[----:B------:R-:W-:-:S03]  /*a19f0*/  PRMT R4, R85, 0x7604, R86 ;  /* 0x0000760455047816 */ /* 0x000fc60000000056 */
[----:B------:R1:W-:Y:S04]  /*a1a00*/  STL.64 [R1+0x340], R20 ;  /* 0x0003401401007387 */ /* 0x0003e80000100a00 */
[----:B------:R1:W-:Y:S01]  /*a1a10*/  STL.U16 [R1+0x348], R4 ;  /* 0x0003480401007387 */ /* 0x0003e20000100400 */
[----:B0-----:R-:W-:-:S13]  /*a1a20*/  ISETP.NE.AND P2, PT, R87, RZ, PT ;  /* 0x000000ff5700720c */ /* 0x001fda0003f45270 */
[----:B-1----:R-:W-:Y:S05]  /*a1a30*/  @P2 BRA `(.L_x_1774) ;  /* 0x0000000400a42947 */ /* 0x002fea0003800000 */
[----:B------:R-:W-:Y:S01]  /*a1a40*/  LOP3.LUT R23, R68, 0xffff, RZ, 0xc0, !PT ;  /* 0x0000ffff44177812 */ /* 0x000fe200078ec0ff */
        /* <DEDUP_REMOVED lines=14> */
[----:B------:R-:W-:Y:S01]  /*a1b30*/  IMAD.MOV.U32 R10, RZ, RZ, R12 ;  /* 0x000000ffff0a7224 */ /* 0x000fe200078e000c */
[----:B------:R-:W-:Y:S01]  /*a1b40*/  PRMT R30, R51, 0x7610, R30 ;  /* 0x00007610331e7816 */ /* 0x000fe2000000001e */
[----:B------:R-:W-:Y:S01]  /*a1b50*/  IMAD.MOV.U32 R11, RZ, RZ, R13 ;  /* 0x000000ffff0b7224 */ /* 0x000fe200078e000d */
        /* <DEDUP_REMOVED lines=8> */
[----:B------:R2:W-:Y:S01]  /*a1be0*/  STL.64 [R1+0x350], R2 ;  /* 0x0003500201007387 */ /* 0x0005e20000100a00 */
[----:B------:R-:W-:Y:S01]  /*a1bf0*/  PRMT R27, R48, 0x7610, R27 ;  /* 0x00007610301b7816 */ /* 0x000fe2000000001b */
[----:B------:R-:W-:Y:S01]  /*a1c00*/  IMAD.MOV.U32 R193, RZ, RZ, R83 ;  /* 0x000000ffffc17224 */ /* 0x000fe200078e0053 */
[----:B------:R-:W-:Y:S01]  /*a1c10*/  PRMT R26, R47, 0x7610, R26 ;  /* 0x000076102f1a7816 */ /* 0x000fe2000000001a */
[----:B------:R3:W-:Y:S01]  /*a1c20*/  STL.64 [R1+0x310], R82 ;  /* 0x0003105201007387 */ /* 0x0007e20000100a00 */
        /* <DEDUP_REMOVED lines=19> */
[----:B-1----:R-:W-:Y:S01]  /*a1d60*/  PRMT R11, R33, 0x7610, R11 ;  /* 0x00007610210b7816 */ /* 0x002fe2000000000b */
        /* <DEDUP_REMOVED lines=11> */
[----:B--2---:R-:W-:Y:S01]  /*a1e20*/  PRMT R3, R64, 0x7610, R3 ;  /* 0x0000761040037816 */ /* 0x004fe20000000003 */
        /* <DEDUP_REMOVED lines=42> */
.L_x_1774:
[----:B------:R-:W-:Y:S05]  /*a20d0*/  WARPSYNC.ALL ;  /* 0x0000000000007948 */ /* 0x000fea0003800000 */
[----:B------:R-:W-:Y:S01]  /*a20e0*/  ISETP.NE.AND P2, PT, R81, RZ, PT ;  /* 0x000000ff5100720c */ /* 0x000fe20003f45270 */
[----:B--23--:R-:W0:Y:S01]  /*a20f0*/  S2R R3, SR_CgaCtaId ;  /* 0x0000000000037919 */ /* 0x00ce220000008800 */
[----:B------:R-:W-:Y:S01]  /*a2100*/  MOV R0, 0x400 ;  /* 0x0000040000007802 */ /* 0x000fe20000000f00 */
[----:B------:R-:W-:Y:S01]  /*a2110*/  BSSY.RECONVERGENT B1, `(.L_x_1789) ;  /* 0x0000243000017945 */ /* 0x000fe20003800200 */
[----:B------:R-:W-:Y:S02]  /*a2120*/  BAR.SYNC.DEFER_BLOCKING 0x0 ;  /* 0x0000000000007b1d */ /* 0x000fe40000010000 */
[----:B0-----:R-:W-:-:S05]  /*a2130*/  LEA R0, R3, R0, 0x18 ;  /* 0x0000000003007211 */ /* 0x001fca00078ec0ff */
[----:B------:R-:W0:Y:S04]  /*a2140*/  LDS.U16 R20, [R0+0x280] ;  /* 0x0002800000147984 */ /* 0x000e280000000400 */
[----:B------:R-:W1:Y:S04]  /*a2150*/  LDS.128 R4, [R0+0x260] ;  /* 0x0002600000047984 */ /* 0x000e680000000c00 */
[----:B------:R-:W2:Y:S04]  /*a2160*/  LDS.128 R8, [R0+0x270] ;  /* 0x0002700000087984 */ /* 0x000ea80000000c00 */
[----:B------:R-:W3:Y:S04]  /*a2170*/  LDS.128 R12, [R0+0x250] ;  /* 0x00025000000c7984 */ /* 0x000ee80000000c00 */
[----:B------:R-:W4:Y:S04]  /*a2180*/  LDS.64 R16, [R0+0x248] ;  /* 0x0002480000107984 */ /* 0x000f280000000a00 */
[----:B------:R-:W5:Y:S04]  /*a2190*/  LDS R18, [R0+0x284] ;  /* 0x0002840000127984 */ /* 0x000f680000000800 */
[----:B------:R-:W5:Y:S01]  /*a21a0*/  LDS.64 R2, [R0+0x288] ;  /* 0x0002880000027984 */ /* 0x000f620000000a00 */
[----:B0-----:R-:W-:-:S03]  /*a21b0*/  PRMT R20, R20, 0x7710, RZ ;  /* 0x0000771014147816 */ /* 0x001fc600000000ff */
[----:B-1----:R0:W-:Y:S04]  /*a21c0*/  STL.128 [R1+0x2e0], R4 ;  /* 0x0002e00401007387 */ /* 0x0021e80000100c00 */
[----:B--2---:R0:W-:Y:S04]  /*a21d0*/  STL.128 [R1+0x2f0], R8 ;  /* 0x0002f00801007387 */ /* 0x0041e80000100c00 */
[----:B------:R0:W-:Y:S04]  /*a21e0*/  STL.U16 [R1+0x300], R20 ;  /* 0x0003001401007387 */ /* 0x0001e80000100400 */
[----:B---3--:R0:W-:Y:S04]  /*a21f0*/  STL.128 [R1+0x2d0], R12 ;  /* 0x0002d00c01007387 */ /* 0x0081e80000100c00 */
        /* <DEDUP_REMOVED lines=14> */
[----:B------:R-:W-:Y:S01]  /*a22e0*/  PRMT R12, R12, 0x7770, RZ ;  /* 0x000077700c0c7816 */ /* 0x000fe200000000ff */
[----:B------:R-:W-:Y:S01]  /*a22f0*/  IMAD.MOV.U32 R4, RZ, RZ, RZ ;  /* 0x000000ffff047224 */ /* 0x000fe200078e00ff */
[----:B------:R0:W-:Y:S04]  /*a2300*/  STL [R1+0x34], R18 ;  /* 0x0000341201007387 */ /* 0x0001e80000100800 */
[----:B------:R0:W-:Y:S02]  /*a2310*/  STL.64 [R1+0x38], R2 ;  /* 0x0000380201007387 */ /* 0x0001e40000100a00 */
.L_x_1794:
[----:B0-----:R-:W-:-:S06]  /*a2320*/  IMAD.IADD R2, R1, 0x1, R4 ;  /* 0x0000000101027824 */ /* 0x001fcc00078e0204 */
[----:B------:R-:W2:Y:S01]  /*a2330*/  LDL.U8 R2, [R2] ;  /* 0x0000000002027983 */ /* 0x000ea20000100000 */
[----:B------:R-:W-:Y:S02]  /*a2340*/  IMAD.MOV.U32 R3, RZ, RZ, R4 ;  /* 0x000000ffff037224 */ /* 0x000fe400078e0004 */
[----:B------:R-:W-:Y:S01]  /*a2350*/  VIADD R4, R4, 0x1 ;  /* 0x0000000104047836 */ /* 0x000fe20000000000 */
[----:B--2---:R-:W-:-:S13]  /*a2360*/  ISETP.NE.AND P2, PT, R2, RZ, PT ;  /* 0x000000ff0200720c */ /* 0x004fda0003f45270 */
[----:B------:R-:W-:Y:S05]  /*a2370*/  @P2 BRA `(.L_x_1794) ;  /* 0xfffffffc00e82947 */ /* 0x000fea000383ffff */
[----:B------:R-:W-:Y:S05]  /*a2380*/  BSYNC.RECONVERGENT B2 ;  /* 0x0000000000027941 */ /* 0x000fea0003800200 */
.L_x_1793:
[----:B------:R-:W-:Y:S01]  /*a2390*/  ISETP.NE.AND P2, PT, R12, RZ, PT ;  /* 0x000000ff0c00720c */ /* 0x000fe20003f45270 */
[----:B------:R-:W-:-:S12]  /*a23a0*/  IMAD.MOV.U32 R2, RZ, RZ, R3 ;  /* 0x000000ffff027224 */ /* 0x000fd800078e0003 */
[----:B------:R-:W-:Y:S05]  /*a23b0*/  @!P2 BRA `(.L_x_1795) ;  /* 0x000000000034a947 */ /* 0x000fea0003800000 */
[----:B------:R-:W-:Y:S01]  /*a23c0*/  BSSY.RECONVERGENT B2, `(.L_x_1796) ;  /* 0x000000b000027945 */ /* 0x000fe20003800200 */
[----:B------:R-:W-:-:S07]  /*a23d0*/  IMAD.MOV.U32 R2, RZ, RZ, RZ ;  /* 0x000000ffff027224 */ /* 0x000fce00078e00ff */
.L_x_1797:
        /* <DEDUP_REMOVED lines=10> */
.L_x_1796:
[----:B------:R-:W-:-:S07]  /*a2480*/  IMAD.MOV.U32 R2, RZ, RZ, R5 ;  /* 0x000000ffff027224 */ /* 0x000fce00078e0005 */
.L_x_1795:
[----:B------:R-:W-:Y:S01]  /*a2490*/  IMAD.IADD R3, R1, 0x1, R2 ;  /* 0x0000000101037824 */ /* 0x000fe200078e0202 */
[----:B------:R-:W-:Y:S01]  /*a24a0*/  BSSY.RECONVERGENT B2, `(.L_x_1798) ;  /* 0x0000009000027945 */ /* 0x000fe20003800200 */
[----:B------:R-:W-:-:S03]  /*a24b0*/  IMAD.MOV.U32 R2, RZ, RZ, RZ ;  /* 0x000000ffff027224 */ /* 0x000fc600078e00ff */
[----:B------:R0:W-:Y:S04]  /*a24c0*/  STL.U8 [R3+0x1], RZ ;  /* 0x000001ff03007387 */ /* 0x0001e80000100000 */
.L_x_1799:
[----:B------:R-:W-:-:S05]  /*a24d0*/  IMAD.IADD R4, R1, 0x1, R2 ;  /* 0x0000000101047824 */ /* 0x000fca00078e0202 */
[----:B0-----:R-:W2:Y:S02]  /*a24e0*/  LDL.U8 R3, [R4] ;  /* 0x0000000004037983 */ /* 0x001ea40000100000 */
[----:B--2---:R-:W-:Y:S01]  /*a24f0*/  ISETP.NE.AND P2, PT, R3, RZ, PT ;  /* 0x000000ff0300720c */ /* 0x004fe20003f45270 */
[----:B------:R-:W-:Y:S02]  /*a2500*/  IMAD.MOV.U32 R3, RZ, RZ, R2 ;  /* 0x000000ffff037224 */ /* 0x000fe400078e0002 */
[----:B------:R-:W-:-:S10]  /*a2510*/  VIADD R2, R2, 0x1 ;  /* 0x0000000102027836 */ /* 0x000fd40000000000 */
[----:B------:R-:W-:Y:S05]  /*a2520*/  @P2 BRA `(.L_x_1799) ;  /* 0xfffffffc00e82947 */ /* 0x000fea000383ffff */
[----:B------:R-:W-:Y:S05]  /*a2530*/  BSYNC.RECONVERGENT B2 ;  /* 0x0000000000027941 */ /* 0x000fea0003800200 */
.L_x_1798:
[----:B------:R-:W2:Y:S01]  /*a2540*/  LDL.LU R5, [R1+0x4dc] ;  /* 0x0004dc0001057983 */ /* 0x000ea20000300800 */
[----:B------:R-:W-:Y:S01]  /*a2550*/  BSSY.RECONVERGENT B2, `(.L_x_1800) ;  /* 0x0000011000027945 */ /* 0x000fe20003800200 */
[----:B------:R-:W-:Y:S01]  /*a2560*/  IMAD.MOV.U32 R2, RZ, RZ, R3 ;  /* 0x000000ffff027224 */ /* 0x000fe200078e0003 */
[----:B--2---:R-:W-:-:S13]  /*a2570*/  LOP3.LUT P2, RZ, R5, 0xff, RZ, 0xc0, !PT ;  /* 0x000000ff05ff7812 */ /* 0x004fda000784c0ff */
[----:B------:R-:W-:Y:S05]  /*a2580*/  @!P2 BRA `(.L_x_1801) ;  /* 0x000000000034a947 */ /* 0x000fea0003800000 */
[----:B------:R-:W-:Y:S01]  /*a2590*/  BSSY.RECONVERGENT B3, `(.L_x_1802) ;  /* 0x000000b000037945 */ /* 0x000fe20003800200 */
[----:B------:R-:W-:-:S07]  /*a25a0*/  IMAD.MOV.U32 R2, RZ, RZ, RZ ;  /* 0x000000ffff027224 */ /* 0x000fce00078e00ff */
.L_x_1803:
        /* <DEDUP_REMOVED lines=10> */
.L_x_1802:
[----:B------:R-:W-:-:S07]  /*a2650*/  IMAD.MOV.U32 R2, RZ, RZ, R5 ;  /* 0x000000ffff027224 */ /* 0x000fce00078e0005 */
.L_x_1801:
[----:B------:R-:W-:Y:S05]  /*a2660*/  BSYNC.RECONVERGENT B2 ;  /* 0x0000000000027941 */ /* 0x000fea0003800200 */
.L_x_1800:
        /* <DEDUP_REMOVED lines=14> */
[----:B0-----:R-:W-:-:S02]  /*a2750*/  PRMT R17, R13, 0x7770, RZ ;  /* 0x000077700d117816 */ /* 0x001fc400000000ff */
        /* <DEDUP_REMOVED lines=13> */
[C---:B------:R-:W-:Y:S01]  /*a2830*/  PRMT R34, R6.reuse, 0x7771, RZ ;  /* 0x0000777106227816 */ /* 0x040fe200000000ff */
[----:B------:R1:W-:Y:S01]  /*a2840*/  STL.S16 [R1+0x600], R32 ;  /* 0x0006002001007387 */ /* 0x0003e20000100600 */
        /* <DEDUP_REMOVED lines=127> */
.L_x_1792:
[----:B------:R-:W-:Y:S05]  /*a3040*/  BSYNC.RECONVERGENT B0 ;  /* 0x0000000000007941 */ /* 0x000fea0003800200 */
.L_x_1791:
        /* <DEDUP_REMOVED lines=33> */
[----:B------:R-:W-:Y:S02]  /*a3260*/  IMAD.MOV.U32 R34, RZ, RZ, R33 ;  /* 0x000000ffff227224 */ /* 0x000fe400078e0021 */
[----:B----4-:R-:W-:Y:S02]  /*a3270*/  IMAD.MOV.U32 R31, RZ, RZ, R30 ;  /* 0x000000ffff1f7224 */ /* 0x010fe400078e001e */
        /* <DEDUP_REMOVED lines=30> */
[----:B------:R-:W-:Y:S02]  /*a3460*/  IMAD.MOV.U32 R17, RZ, RZ, R9 ;  /* 0x000000ffff117224 */ /* 0x000fe400078e0009 */
[----:B------:R-:W-:Y:S02]  /*a3470*/  IMAD.MOV.U32 R9, RZ, RZ, R7 ;  /* 0x000000ffff097224 */ /* 0x000fe400078e0007 */
[----:B------:R-:W-:Y:S02]  /*a3480*/  IMAD.MOV.U32 R7, RZ, RZ, R6 ;  /* 0x000000ffff077224 */ /* 0x000fe400078e0006 */
[----:B------:R-:W-:-:S02]  /*a3490*/  IMAD.MOV.U32 R6, RZ, RZ, R5 ;  /* 0x000000ffff067224 */ /* 0x000fc400078e0005 */
[----:B------:R-:W3:Y:S01]  /*a34a0*/  LDL R5, [R1+0x5fc] ;  /* 0x0005fc0001057983 */ /* 0x000ee20000100800 */
        /* <DEDUP_REMOVED lines=77> */
[----:B------:R-:W-:Y:S01]  /*a3980*/  LOP3.LUT R2, R2, 0xffff, RZ, 0xc0, !PT ;  /* 0x0000ffff02027812 */ /* 0x000fe200078ec0ff */
[----:B------:R-:W-:Y:S01]  /*a3990*/  IMAD.MOV.U32 R33, RZ, RZ, R32 ;  /* 0x000000ffff217224 */ /* 0x000fe200078e0020 */
[----:B------:R-:W4:Y:S01]  /*a39a0*/  LDL R7, [R1+0x5cc] ;  /* 0x0005cc0001077983 */ /* 0x000f220000100800 */
[----:B------:R-:W-:-:S02]  /*a39b0*/  IMAD.MOV.U32 R6, RZ, RZ, R4 ;  /* 0x000000ffff067224 */ /* 0x000fc400078e0004 */
[----:B------:R-:W-:Y:S01]  /*a39c0*/  IMAD.MOV.U32 R23, RZ, RZ, R21 ;  /* 0x000000ffff177224 */ /* 0x000fe200078e0015 */
        /* <DEDUP_REMOVED lines=16> */
[----:B------:R-:W-:Y:S01]  /*a3ad0*/  IMAD.MOV.U32 R40, RZ, RZ, R39 ;  /* 0x000000ffff287224 */ /* 0x000fe200078e0027 */
[----:B------:R-:W2:Y:S01]  /*a3ae0*/  LDL R9, [R1+0x4dc] ;  /* 0x0004dc0001097983 */ /* 0x000ea20000100800 */
[----:B---3--:R-:W-:-:S04]  /*a3af0*/  LOP3.LUT R5, R5, 0xffff, RZ, 0xc0, !PT ;  /* 0x0000ffff05057812 */ /* 0x008fc800078ec0ff */
[----:B------:R-:W-:Y:S02]  /*a3b00*/  PRMT R2, R5, 0x3340, R2 ;  /* 0x0000334005027816 */ /* 0x000fe40000000002 */
[----:B------:R-:W-:Y:S02]  /*a3b10*/  LOP3.LUT R5, R40, 0xffff, RZ, 0xc0, !PT ;  /* 0x0000ffff28057812 */ /* 0x000fe400078ec0ff */
[----:B------:R-:W3:Y:S01]  /*a3b20*/  LDL R40, [R1+0x610] ;  /* 0x0006100001287983 */ /* 0x000ee20000100800 */
[----:B----4-:R-:W-:Y:S02]  /*a3b30*/  LOP3.LUT R6, R6, 0xffff, RZ, 0xc0, !PT ;  /* 0x0000ffff06067812 */ /* 0x010fe400078ec0ff */
[----:B--2---:R-:W-:-:S04]  /*a3b40*/  LOP3.LUT R9, R9, 0xffff, RZ, 0xc0, !PT ;  /* 0x0000ffff09097812 */ /* 0x004fc800078ec0ff */
[----:B------:R-:W-:Y:S02]  /*a3b50*/  PRMT R9, R9, 0x3340, R6 ;  /* 0x0000334009097816 */ /* 0x000fe40000000006 */
[----:B---3--:R-:W-:Y:S02]  /*a3b60*/  LOP3.LUT R6, R40, 0xffff, RZ, 0xc0, !PT ;  /* 0x0000ffff28067812 */ /* 0x008fe400078ec0ff */
[----:B------:R-:W2:Y:S01]  /*a3b70*/  LDL R40, [R1+0x5a8] ;  /* 0x0005a80001287983 */ /* 0x000ea20000100800 */
[----:B------:R-:W-:Y:S02]  /*a3b80*/  LOP3.LUT R4, R4, 0xffff, RZ, 0xc0, !PT ;  /* 0x0000ffff04047812 */ /* 0x000fe400078ec0ff */
[----:B------:R-:W-:-:S04]  /*a3b90*/  LOP3.LUT R7, R7, 0xffff, RZ, 0xc0, !PT ;  /* 0x0000ffff07077812 */ /* 0x000fc800078ec0ff */
[----:B------:R-:W-:Y:S02]  /*a3ba0*/  PRMT R4, R7, 0x3340, R4 ;  /* 0x0000334007047816 */ /* 0x000fe40000000004 */
[----:B--2---:R-:W-:Y:S02]  /*a3bb0*/  LOP3.LUT R7, R40, 0xffff, RZ, 0xc0, !PT ;  /* 0x0000ffff28077812 */ /* 0x004fe400078ec0ff */
[----:B------:R-:W2:Y:S01]  /*a3bc0*/  LDL R40, [R1+0x614] ;  /* 0x0006140001287983 */ /* 0x000ea20000100800 */
[----:B------:R-:W-:Y:S02]  /*a3bd0*/  LOP3.LUT R3, R3, 0xffff, RZ, 0xc0, !PT ;  /* 0x0000ffff03037812 */ /* 0x000fe400078ec0ff */
[----:B------:R-:W-:Y:S01]  /*a3be0*/  LOP3.LUT R8, R8, 0xffff, RZ, 0xc0, !PT ;  /* 0x0000ffff08087812 */ /* 0x000fe200078ec0ff */
[----:B------:R-:W-:Y:S02]  /*a3bf0*/  IMAD.MOV.U32 R39, RZ, RZ, R38 ;  /* 0x000000ffff277224 */ /* 0x000fe400078e0026 */
[----:B------:R-:W-:Y:S01]  /*a3c00*/  IMAD.MOV.U32 R38, RZ, RZ, R35 ;  /* 0x000000ffff267224 */ /* 0x000fe200078e0023 */
[----:B------:R-:W-:Y:S01]  /*a3c10*/  PRMT R3, R8, 0x3340, R3 ;  /* 0x0000334008037816 */ /* 0x000fe20000000003 */
        /* <DEDUP_REMOVED lines=9> */
[----:B------:R-:W3:Y:S01]  /*a3cb0*/  LDL R23, [R1+0x5ec] ;  /* 0x0005ec0001177983 */ /* 0x000ee20000100800 */
[----:B------:R-:W-:Y:S02]  /*a3cc0*/  PRMT R5, R6, 0x3340, R5 ;  /* 0x0000334006057816 */ /* 0x000fe40000000005 */
[----:B--2---:R-:W-:Y:S01]  /*a3cd0*/  LOP3.LUT R8, R40, 0xffff, RZ, 0xc0, !PT ;  /* 0x0000ffff28087812 */ /* 0x004fe200078ec0ff */
[----:B------:R-:W-:-:S04]  /*a3ce0*/  IMAD.MOV.U32 R40, RZ, RZ, R39 ;  /* 0x000000ffff287224 */ /* 0x000fc800078e0027 */
[----:B------:R-:W-:-:S04]  /*a3cf0*/  IMAD.MOV.U32 R41, RZ, RZ, R40 ;  /* 0x000000ffff297224 */ /* 0x000fc800078e0028 */
[----:B------:R-:W-:-:S04]  /*a3d00*/  IMAD.MOV.U32 R42, RZ, RZ, R41 ;  /* 0x000000ffff2a7224 */ /* 0x000fc800078e0029 */
[----:B------:R-:W-:-:S04]  /*a3d10*/  IMAD.MOV.U32 R43, RZ, RZ, R42 ;  /* 0x000000ffff2b7224 */ /* 0x000fc800078e002a */
[----:B------:R-:W-:-:S05]  /*a3d20*/  IMAD.MOV.U32 R44, RZ, RZ, R43 ;  /* 0x000000ffff2c7224 */ /* 0x000fca00078e002b */
[----:B------:R-:W-:Y:S02]  /*a3d30*/  LOP3.LUT R6, R44, 0xffff, RZ, 0xc0, !PT ;  /* 0x0000ffff2c067812 */ /* 0x000fe400078ec0ff */
        /* <DEDUP_REMOVED lines=28> */
[----:B------:R-:W-:Y:S02]  /*a3f00*/  IMAD.MOV.U32 R12, RZ, RZ, R11 ;  /* 0x000000ffff0c7224 */ /* 0x000fe400078e000b */
[----:B------:R-:W4:Y:S01]  /*a3f10*/  LDL R11, [R1+0x618] ;  /* 0x00061800010b7983 */ /* 0x000f220000100800 */
[----:B------:R-:W-:Y:S02]  /*a3f20*/  PRMT R8, R8, 0x3340, R7 ;  /* 0x0000334008087816 */ /* 0x000fe40000000007 */
[----:B--2---:R-:W-:-:S02]  /*a3f30*/  LOP3.LUT R7, R44, 0xffff, RZ, 0xc0, !PT ;  /* 0x0000ffff2c077812 */ /* 0x004fc400078ec0ff */
[----:B------:R-:W2:Y:S01]  /*a3f40*/  LDL R44, [R1+0x598] ;  /* 0x00059800012c7983 */ /* 0x000ea20000100800 */
[----:B------:R-:W-:Y:S02]  /*a3f50*/  IMAD.MOV.U32 R41, RZ, RZ, R40 ;  /* 0x000000ffff297224 */ /* 0x000fe400078e0028 */
[----:B------:R-:W-:Y:S02]  /*a3f60*/  IMAD.MOV.U32 R40, RZ, RZ, R39 ;  /* 0x000000ffff287224 */ /* 0x000fe400078e0027 */
[----:B------:R-:W-:Y:S02]  /*a3f70*/  IMAD.MOV.U32 R39, RZ, RZ, R38 ;  /* 0x000000ffff277224 */ /* 0x000fe400078e0026 */
[----:B------:R-:W-:Y:S02]  /*a3f80*/  IMAD.MOV.U32 R38, RZ, RZ, R30 ;  /* 0x000000ffff267224 */ /* 0x000fe400078e001e */
[----:B------:R-:W-:Y:S02]  /*a3f90*/  IMAD.MOV.U32 R30, RZ, RZ, R13 ;  /* 0x000000ffff1e7224 */ /* 0x000fe400078e000d */
        /* <DEDUP_REMOVED lines=8> */
[----:B------:R-:W2:Y:S01]  /*a4020*/  LDL R13, [R1+0x61c] ;  /* 0x00061c00010d7983 */ /* 0x000ea20000100800 */
[----:B---3--:R-:W-:Y:S02]  /*a4030*/  LOP3.LUT R10, R10, 0xffff, RZ, 0xc0, !PT ;  /* 0x0000ffff0a0a7812 */ /* 0x008fe400078ec0ff */
[----:B----4-:R-:W-:-:S04]  /*a4040*/  LOP3.LUT R11, R11, 0xffff, RZ, 0xc0, !PT ;  /* 0x0000ffff0b0b7812 */ /* 0x010fc800078ec0ff */
[----:B------:R-:W-:Y:S01]  /*a4050*/  PRMT R10, R11, 0x3340, R10 ;  /* 0x000033400b0a7816 */ /* 0x000fe2000000000a */
[----:B------:R-:W-:Y:S02]  /*a4060*/  IMAD.MOV.U32 R43, RZ, RZ, R42 ;  /* 0x000000ffff2b7224 */ /* 0x000fe400078e002a */
[----:B------:R-:W-:Y:S02]  /*a4070*/  IMAD.MOV.U32 R42, RZ, RZ, R41 ;  /* 0x000000ffff2a7224 */ /* 0x000fe400078e0029 */
[----:B------:R-:W-:Y:S02]  /*a4080*/  IMAD.MOV.U32 R41, RZ, RZ, R40 ;  /* 0x000000ffff297224 */ /* 0x000fe400078e0028 */
[----:B------:R-:W-:Y:S02]  /*a4090*/  IMAD.MOV.U32 R40, RZ, RZ, R39 ;  /* 0x000000ffff287224 */ /* 0x000fe400078e0027 */
[----:B------:R-:W-:Y:S02]  /*a40a0*/  IMAD.MOV.U32 R39, RZ, RZ, R38 ;  /* 0x000000ffff277224 */ /* 0x000fe400078e0026 */
[----:B------:R-:W-:-:S02]  /*a40b0*/  IMAD.MOV.U32 R38, RZ, RZ, R30 ;  /* 0x000000ffff267224 */ /* 0x000fc400078e001e */
[----:B------:R-:W3:Y:S01]  /*a40c0*/  LDL R30, [R1+0x4d4] ;  /* 0x0004d400011e7983 */ /* 0x000ee20000100800 */
[----:B--2---:R-:W-:-:S03]  /*a40d0*/  LOP3.LUT R11, R44, 0xffff, RZ, 0xc0, !PT ;  /* 0x0000ffff2c0b7812 */ /* 0x004fc600078ec0ff */
[----:B------:R-:W2:Y:S01]  /*a40e0*/  LDL R44, [R1+0x604] ;  /* 0x00060400012c7983 */ /* 0x000ea20000100800 */
[----:B------:R-:W-:Y:S02]  /*a40f0*/  LOP3.LUT R14, R14, 0xffff, RZ, 0xc0, !PT ;  /* 0x0000ffff0e0e7812 */ /* 0x000fe400078ec0ff */
[----:B------:R-:W-:Y:S02]  /*a4100*/  LOP3.LUT R15, R15, 0xffff, RZ, 0xc0, !PT ;  /* 0x0000ffff0f0f7812 */ /* 0x000fe400078ec0ff */
[----:B------:R-:W-:Y:S02]  /*a4110*/  LOP3.LUT R16, R16, 0xffff, RZ, 0xc0, !PT ;  /* 0x0000ffff10107812 */ /* 0x000fe400078ec0ff */
[----:B------:R-:W-:Y:S02]  /*a4120*/  LOP3.LUT R17, R17, 0xffff, RZ, 0xc0, !PT ;  /* 0x0000ffff11117812 */ /* 0x000fe400078ec0ff */
[----:B------:R-:W-:Y:S02]  /*a4130*/  LOP3.LUT R12, R12, 0xffff, RZ, 0xc0, !PT ;  /* 0x0000ffff0c0c7812 */ /* 0x000fe400078ec0ff */
[----:B------:R-:W-:-:S02]  /*a4140*/  PRMT R7, R7, 0x3340, R6 ;  /* 0x0000334007077816 */ /* 0x000fc40000000006 */
[----:B------:R-:W-:-:S04]  /*a4150*/  LOP3.LUT R13, R13, 0xffff, RZ, 0xc0, !PT ;  /* 0x0000ffff0d0d7812 */ /* 0x000fc800078ec0ff */
        /* <DEDUP_REMOVED lines=40> */
[----:B------:R1:W-:Y:S04]  /*a43e0*/  STL.64 [R1+0x310], R192 ;  /* 0x000310c001007387 */ /* 0x0003e80000100a00 */
[----:B------:R1:W-:Y:S04]  /*a43f0*/  STL.64 [R1+0x318], R2 ;  /* 0x0003180201007387 */ /* 0x0003e80000100a00 */
[----:B-----5:R1:W-:Y:S04]  /*a4400*/  STL [R1+0x34c], R250 ;  /* 0x00034cfa01007387 */ /* 0x0203e80000100800 */
[----:B------:R1:W-:Y:S01]  /*a4410*/  STL.64 [R1+0x350], R194 ;  /* 0x000350c201007387 */ /* 0x0003e20000100a00 */
        /* <DEDUP_REMOVED lines=10> */
[----:B---3--:R-:W-:Y:S02]  /*a44c0*/  PRMT R14, R30, 0x7604, R31 ;  /* 0x000076041e0e7816 */ /* 0x008fe4000000001f */
[----:B------:R-:W-:Y:S02]  /*a44d0*/  PRMT R11, R20, 0x5410, R15 ;  /* 0x00005410140b7816 */ /* 0x000fe4000000000f */
[----:B------:R-:W-:-:S02]  /*a44e0*/  PRMT R13, R24, 0x5410, R19 ;  /* 0x00005410180d7816 */ /* 0x000fc40000000013 */
[----:B------:R-:W-:Y:S01]  /*a44f0*/  PRMT R12, R29, 0x5410, R26 ;  /* 0x000054101d0c7816 */ /* 0x000fe2000000001a */
[----:B------:R1:W-:Y:S04]  /*a4500*/  STL.U16 [R1+0x348], R14 ;  /* 0x0003480e01007387 */ /* 0x0003e80000100400 */
[----:B------:R1:W-:Y:S04]  /*a4510*/  STL.128 [R1+0x320], R4 ;  /* 0x0003200401007387 */ /* 0x0003e80000100c00 */
[----:B------:R1:W-:Y:S04]  /*a4520*/  STL.128 [R1+0x330], R8 ;  /* 0x0003300801007387 */ /* 0x0003e80000100c00 */
[----:B------:R1:W-:Y:S02]  /*a4530*/  STL.64 [R1+0x340], R12 ;  /* 0x0003400c01007387 */ /* 0x0003e40000100a00 */
.L_x_1790:
[----:B------:R-:W-:Y:S05]  /*a4540*/  BSYNC.RECONVERGENT B1 ;  /* 0x0000000000017941 */ /* 0x000fea0003800200 */
.L_x_1789:
[----:B------:R-:W2:Y:S04]  /*a4550*/  LDL.LU R40, [R1+0x5ac] ;  /* 0x0005ac0001287983 */ /* 0x000ea80000300800 */
[----:B------:R-:W3:Y:S04]  /*a4560*/  LDL.LU R39, [R1+0x590] ;  /* 0x0005900001277983 */ /* 0x000ee80000300800 */
[----:B------:R-:W4:Y:S04]  /*a4570*/  LDL.LU R38, [R1+0x59c] ;  /* 0x00059c0001267983 */ /* 0x000f280000300800 */
        /* <DEDUP_REMOVED lines=12> */
[----:B0-----:R-:W5:Y:S04]  /*a4640*/  LDL.LU R15, [R1+0x56c] ;  /* 0x00056c00010f7983 */ /* 0x001f680000300800 */
[----:B-1----:R-:W5:Y:S04]  /*a4650*/  LDL.LU R14, [R1+0x5d8] ;  /* 0x0005d800010e7983 */ /* 0x002f680000300800 */
[----:B------:R-:W5:Y:S04]  /*a4660*/  LDL.LU R13, [R1+0x570] ;  /* 0x00057000010d7983 */ /* 0x000f680000300800 */
[----:B------:R-:W5:Y:S04]  /*a4670*/  LDL.LU R12, [R1+0x5a4] ;  /* 0x0005a400010c7983 */ /* 0x000f680000300800 */
[----:B------:R-:W5:Y:S04]  /*a4680*/  LDL R2, [R1+0x4dc] ;  /* 0x0004dc0001027983 */ /* 0x000f680000100800 */
[----:B------:R-:W5:Y:S04]  /*a4690*/  LDL.LU R3, [R1+0x5dc] ;  /* 0x0005dc0001037983 */ /* 0x000f680000300800 */
[----:B------:R-:W5:Y:S04]  /*a46a0*/  LDL R18, [R1+0x4d4] ;  /* 0x0004d40001127983 */ /* 0x000f680000100800 */
[----:B------:R-:W5:Y:S04]  /*a46b0*/  LDL R17, [R1+0x4d8] ;  /* 0x0004d80001117983 */ /* 0x000f680000100800 */
[----:B------:R-:W5:Y:S04]  /*a46c0*/  LDL.LU R16, [R1+0x57c] ;  /* 0x00057c0001107983 */ /* 0x000f680000300800 */
[----:B------:R-:W5:Y:S04]  /*a46d0*/  LDL.LU R19, [R1+0x5e0] ;  /* 0x0005e00001137983 */ /* 0x000f680000300800 */
[----:B------:R-:W5:Y:S04]  /*a46e0*/  LDL.LU R22, [R1+0x574] ;  /* 0x0005740001167983 */ /* 0x000f680000300800 */
[----:B------:R-:W5:Y:S04]  /*a46f0*/  LDL.LU R21, [R1+0x578] ;  /* 0x0005780001157983 */ /* 0x000f680000300800 */
[----:B------:R-:W5:Y:S04]  /*a4700*/  LDL.LU R20, [R1+0x5e4] ;  /* 0x0005e40001147983 */ /* 0x000f680000300800 */
[----:B------:R-:W5:Y:S04]  /*a4710*/  LDL.LU R24, [R1+0x5ec] ;  /* 0x0005ec0001187983 */ /* 0x000f680000300800 */
[----:B------:R-:W5:Y:S04]  /*a4720*/  LDL.LU R28, [R1+0x5b4] ;  /* 0x0005b400011c7983 */ /* 0x000f680000300800 */
[----:B------:R-:W5:Y:S01]  /*a4730*/  LDL.LU R29, [R1+0x5b8] ;  /* 0x0005b800011d7983 */ /* 0x000f620000300800 */
[----:B--2---:R-:W-:-:S02]  /*a4740*/  IMAD.MOV.U32 R41, RZ, RZ, R40 ;  /* 0x000000ffff297224 */ /* 0x004fc400078e0028 */
[----:B---3--:R-:W-:Y:S02]  /*a4750*/  IMAD.MOV.U32 R40, RZ, RZ, R39 ;  /* 0x000000ffff287224 */ /* 0x008fe400078e0027 */
[----:B----4-:R-:W-:Y:S02]  /*a4760*/  IMAD.MOV.U32 R39, RZ, RZ, R38 ;  /* 0x000000ffff277224 */ /* 0x010fe400078e0026 */
[----:B-----5:R-:W-:Y:S02]  /*a4770*/  IMAD.MOV.U32 R38, RZ, RZ, R37 ;  /* 0x000000ffff267224 */ /* 0x020fe400078e0025 */
        /* <DEDUP_REMOVED lines=15> */
[----:B------:R-:W-:-:S04]  /*a4870*/  IMAD.MOV.U32 R42, RZ, RZ, R41 ;  /* 0x000000ffff2a7224 */ /* 0x000fc800078e0029 */
[----:B------:R-:W-:Y:S01]  /*a4880*/  IMAD.MOV.U32 R43, RZ, RZ, R42 ;  /* 0x000000ffff2b7224 */ /* 0x000fe200078e002a */
[----:B------:R-:W-:-:S03]  /*a4890*/  LOP3.LUT R12, R12, 0xffff, RZ, 0xc0, !PT ;  /* 0x0000ffff0c0c7812 */ /* 0x000fc600078ec0ff */
[----:B------:R-:W-:Y:S01]  /*a48a0*/  IMAD.MOV.U32 R46, RZ, RZ, R43 ;  /* 0x000000ffff2e7224 */ /* 0x000fe200078e002b */
[----:B--2---:R-:W-:Y:S01]  /*a48b0*/  LOP3.LUT R13, R13, 0xffff, RZ, 0xc0, !PT ;  /* 0x0000ffff0d0d7812 */ /* 0x004fe200078ec0ff */
[----:B------:R-:W-:Y:S01]  /*a48c0*/  IMAD.MOV.U32 R4, RZ, RZ, R206 ;  /* 0x000000ffff047224 */ /* 0x000fe200078e00ce */
[----:B------:R-:W2:Y:S02]  /*a48d0*/  LDL.LU R43, [R1+0x5fc] ;  /* 0x0005fc00012b7983 */ /* 0x000ea40000300800 */
[----:B------:R-:W-:Y:S02]  /*a48e0*/  PRMT R12, R13, 0x3340, R12 ;  /* 0x000033400d0c7816 */ /* 0x000fe4000000000c */
[----:B------:R-:W-:Y:S02]  /*a48f0*/  LOP3.LUT R13, R46, 0xffff, RZ, 0xc0, !PT ;  /* 0x0000ffff2e0d7812 */ /* 0x000fe400078ec0ff */
[----:B------:R-:W3:Y:S01]  /*a4900*/  LDL.LU R46, [R1+0x618] ;  /* 0x00061800012e7983 */ /* 0x000ee20000300800 */
[----:B------:R-:W-:-:S02]  /*a4910*/  IMAD.MOV.U32 R5, RZ, RZ, R207 ;  /* 0x000000ffff057224 */ /* 0x000fc400078e00cf */
[----:B------:R-:W-:Y:S02]  /*a4920*/  IMAD.MOV.U32 R6, RZ, RZ, R196 ;  /* 0x000000ffff067224 */ /* 0x000fe400078e00c4 */
[----:B------:R-:W-:-:S05]  /*a4930*/  IMAD.MOV.U32 R7, RZ, RZ, R197 ;  /* 0x000000ffff077224 */ /* 0x000fca00078e00c5 */
[----:B------:R3:W-:Y:S02]  /*a4940*/  STL.128 [R1+0xa0], R4 ;  /* 0x0000a00401007387 */ /* 0x0007e40000100c00 */
[----:B---3--:R-:W-:Y:S02]  /*a4950*/  LOP3.LUT R4, R46, 0xffff, RZ, 0xc0, !PT ;  /* 0x0000ffff2e047812 */ /* 0x008fe400078ec0ff */
[----:B------:R-:W3:Y:S02]  /*a4960*/  LDL.LU R46, [R1+0x5b0] ;  /* 0x0005b000012e7983 */ /* 0x000ee40000300800 */
[----:B---3--:R-:W-:Y:S02]  /*a4970*/  LOP3.LUT R5, R46, 0xffff, RZ, 0xc0, !PT ;  /* 0x0000ffff2e057812 */ /* 0x008fe400078ec0ff */
[----:B------:R-:W3:Y:S02]  /*a4980*/  LDL.LU R46, [R1+0x61c] ;  /* 0x00061c00012e7983 */ /* 0x000ee40000300800 */
[----:B---3--:R-:W-:-:S02]  /*a4990*/  LOP3.LUT R6, R46, 0xffff, RZ, 0xc0, !PT ;  /* 0x0000ffff2e067812 */ /* 0x008fc400078ec0ff */
[----:B------:R-:W3:Y:S01]  /*a49a0*/  LDL.LU R46, [R1+0x594] ;  /* 0x00059400012e7983 */ /* 0x000ee20000300800 */
[----:B------:R-:W-:Y:S02]  /*a49b0*/  IMAD.MOV.U32 R8, RZ, RZ, R198 ;  /* 0x000000ffff087224 */ /* 0x000fe400078e00c6 */
[----:B------:R-:W-:Y:S02]  /*a49c0*/  IMAD.MOV.U32 R9, RZ, RZ, R199 ;  /* 0x000000ffff097224 */ /* 0x000fe400078e00c7 */
[----:B------:R-:W-:Y:S01]  /*a49d0*/  IMAD.MOV.U32 R10, RZ, RZ, R200 ;  /* 0x000000ffff0a7224 */ /* 0x000fe200078e00c8 */
[----:B---3--:R-:W-:Y:S02]  /*a49e0*/  LOP3.LUT R7, R46, 0xffff, RZ, 0xc0, !PT ;  /* 0x0000ffff2e077812 */ /* 0x008fe400078ec0ff */
[----:B------:R-:W3:Y:S01]  /*a49f0*/  LDL.LU R46, [R1+0x600] ;  /* 0x00060000012e7983 */ /* 0x000ee20000300800 */
[----:B------:R-:W-:-:S05]  /*a4a00*/  IMAD.MOV.U32 R11, RZ, RZ, R201 ;  /* 0x000000ffff0b7224 */ /* 0x000fca00078e00c9 */
[----:B------:R3:W-:Y:S02]  /*a4a10*/  STL.128 [R1+0xb0], R8 ;  /* 0x0000b00801007387 */ /* 0x0007e40000100c00 */
[----:B---3--:R-:W-:Y:S02]  /*a4a20*/  LOP3.LUT R8, R46, 0xffff, RZ, 0xc0, !PT ;  /* 0x0000ffff2e087812 */ /* 0x008fe400078ec0ff */
[----:B------:R-:W3:Y:S01]  /*a4a30*/  LDL.LU R46, [R1+0x598] ;  /* 0x00059800012e7983 */ /* 0x000ee20000300800 */
        /* <DEDUP_REMOVED lines=10> */
[----:B---3--:R-:W-:-:S02]  /*a4ae0*/  LOP3.LUT R9, R46, 0xffff, RZ, 0xc0, !PT ;  /* 0x0000ffff2e097812 */ /* 0x008fc400078ec0ff */
[----:B------:R-:W3:Y:S01]  /*a4af0*/  LDL.LU R46, [R1+0x604] ;  /* 0x00060400012e7983 */ /* 0x000ee20000300800 */
        /* <DEDUP_REMOVED lines=22> */
[----:B------:R-:W-:Y:S01]  /*a4c60*/  PRMT R5, R6, 0x3340, R5 ;  /* 0x0000334006057816 */ /* 0x000fe20000000005 */
        /* <DEDUP_REMOVED lines=10> */
[----:B------:R-:W5:Y:S01]  /*a4d10*/  LDL.LU R15, [R1+0x614] ;  /* 0x00061400010f7983 */ /* 0x000f620000300800 */
        /* <DEDUP_REMOVED lines=12> */
[----:B------:R-:W-:-:S05]  /*a4de0*/  IMAD.MOV.U32 R3, RZ, RZ, R193 ;  /* 0x000000ffff037224 */ /* 0x000fca00078e00c1 */
[----:B------:R0:W-:Y:S01]  /*a4df0*/  STL.64 [R1+0x48], R2 ;  /* 0x0000480201007387 */ /* 0x0001e20000100a00 */
[----:B---3--:R-:W-:Y:S01]  /*a4e00*/  LOP3.LUT R10, R46, 0xffff, RZ, 0xc0, !PT ;  /* 0x0000ffff2e0a7812 */ /* 0x008fe200078ec0ff */
[----:B------:R-:W-:-:S05]  /*a4e10*/  IMAD.MOV.U32 R46, RZ, RZ, R45 ;  /* 0x000000ffff2e7224 */ /* 0x000fca00078e002d */
[----:B0-----:R-:W-:Y:S02]  /*a4e20*/  LOP3.LUT R2, R46, 0xffff, RZ, 0xc0, !PT ;  /* 0x0000ffff2e027812 */ /* 0x001fe400078ec0ff */
[----:B------:R-:W3:Y:S02]  /*a4e30*/  LDL.LU R46, [R1+0x608] ;  /* 0x00060800012e7983 */ /* 0x000ee40000300800 */
[----:B---3--:R-:W-:Y:S02]  /*a4e40*/  LOP3.LUT R3, R46, 0xffff, RZ, 0xc0, !PT ;  /* 0x0000ffff2e037812 */ /* 0x008fe400078ec0ff */
[----:B------:R-:W3:Y:S02]  /*a4e50*/  LDL.LU R46, [R1+0x5a0] ;  /* 0x0005a000012e7983 */ /* 0x000ee40000300800 */
[----:B---3--:R-:W-:Y:S02]  /*a4e60*/  LOP3.LUT R8, R46, 0xffff, RZ, 0xc0, !PT ;  /* 0x0000ffff2e087812 */ /* 0x008fe400078ec0ff */
[----:B------:R-:W3:Y:S02]  /*a4e70*/  LDL.LU R46, [R1+0x60c] ;  /* 0x00060c00012e7983 */ /* 0x000ee40000300800 */
[----:B---3--:R-:W-:-:S02]  /*a4e80*/  LOP3.LUT R11, R46, 0xffff, RZ, 0xc0, !PT ;  /* 0x0000ffff2e0b7812 */ /* 0x008fc400078ec0ff */
[----:B------:R-:W3:Y:S01]  /*a4e90*/  LDL.LU R46, [R1+0x584] ;  /* 0x00058400012e7983 */ /* 0x000ee20000300800 */
[----:B------:R-:W-:Y:S02]  /*a4ea0*/  PRMT R6, R10, 0x3340, R9 ;  /* 0x000033400a067816 */ /* 0x000fe40000000009 */
[----:B---3--:R-:W-:Y:S02]  /*a4eb0*/  LOP3.LUT R10, R46, 0xffff, RZ, 0xc0, !PT ;  /* 0x0000ffff2e0a7812 */ /* 0x008fe400078ec0ff */
[----:B------:R-:W3:Y:S01]  /*a4ec0*/  LDL.LU R46, [R1+0x5f0] ;  /* 0x0005f000012e7983 */ /* 0x000ee20000300800 */
[----:B------:R-:W-:Y:S01]  /*a4ed0*/  PRMT R4, R4, 0x3340, R13 ;  /* 0x0000334004047816 */ /* 0x000fe2000000000d */
[----:B------:R-:W-:Y:S02]  /*a4ee0*/  IMAD.MOV.U32 R45, RZ, RZ, R44 ;  /* 0x000000ffff2d7224 */ /* 0x000fe400078e002c */
[----:B--2---:R-:W-:Y:S02]  /*a4ef0*/  IMAD.MOV.U32 R44, RZ, RZ, R43 ;  /* 0x000000ffff2c7224 */ /* 0x004fe400078e002b */
[----:B------:R-:W2:Y:S01]  /*a4f00*/  LDL.LU R43, [R1+0x5f8] ;  /* 0x0005f800012b7983 */ /* 0x000ea20000300800 */
[----:B---3--:R-:W-:-:S03]  /*a4f10*/  LOP3.LUT R13, R46, 0xffff, RZ, 0xc0, !PT ;  /* 0x0000ffff2e0d7812 */ /* 0x008fc600078ec0ff */
[----:B------:R-:W3:Y:S01]  /*a4f20*/  LDL.LU R46, [R1+0x588] ;  /* 0x00058800012e7983 */ /* 0x000ee20000300800 */
[----:B----4-:R-:W-:Y:S02]  /*a4f30*/  LOP3.LUT R14, R14, 0xffff, RZ, 0xc0, !PT ;  /* 0x0000ffff0e0e7812 */ /* 0x010fe400078ec0ff */
[----:B-----5:R-:W-:-:S04]  /*a4f40*/  LOP3.LUT R15, R15, 0xffff, RZ, 0xc0, !PT ;  /* 0x0000ffff0f0f7812 */ /* 0x020fc800078ec0ff */
[----:B------:R-:W-:Y:S02]  /*a4f50*/  PRMT R15, R15, 0x3340, R14 ;  /* 0x000033400f0f7816 */ /* 0x000fe4000000000e */
[----:B------:R-:W-:Y:S02]  /*a4f60*/  PRMT R9, R3, 0x3340, R2 ;  /* 0x0000334003097816 */ /* 0x000fe40000000002 */
[----:B---3--:R-:W-:Y:S01]  /*a4f70*/  LOP3.LUT R14, R46, 0xffff, RZ, 0xc0, !PT ;  /* 0x0000ffff2e0e7812 */ /* 0x008fe200078ec0ff */
[----:B------:R-:W-:Y:S02]  /*a4f80*/  IMAD.MOV.U32 R46, RZ, RZ, R45 ;  /* 0x000000ffff2e7224 */ /* 0x000fe400078e002d */
[----:B------:R-:W-:Y:S02]  /*a4f90*/  IMAD.MOV.U32 R45, RZ, RZ, R44 ;  /* 0x000000ffff2d7224 */ /* 0x000fe400078e002c */
[----:B--2---:R-:W-:Y:S02]  /*a4fa0*/  IMAD.MOV.U32 R44, RZ, RZ, R43 ;  /* 0x000000ffff2c7224 */ /* 0x004fe400078e002b */
[----:B------:R-:W-:-:S02]  /*a4fb0*/  IMAD.MOV.U32 R43, RZ, RZ, R42 ;  /* 0x000000ffff2b7224 */ /* 0x000fc400078e002a */
[----:B------:R-:W-:Y:S02]  /*a4fc0*/  IMAD.MOV.U32 R42, RZ, RZ, R18 ;  /* 0x000000ffff2a7224 */ /* 0x000fe400078e0012 */
[----:B------:R-:W-:Y:S02]  /*a4fd0*/  IMAD.MOV.U32 R18, RZ, RZ, R17 ;  /* 0x000000ffff127224 */ /* 0x000fe400078e0011 */
[----:B------:R-:W2:Y:S01]  /*a4fe0*/  LDL.LU R17, [R1+0x5f4] ;  /* 0x0005f40001117983 */ /* 0x000ea20000300800 */
[----:B------:R-:W-:Y:S02]  /*a4ff0*/  IMAD.MOV.U32 R48, RZ, RZ, R46 ;  /* 0x000000ffff307224 */ /* 0x000fe400078e002e */
[----:B------:R-:W-:Y:S02]  /*a5000*/  IMAD.MOV.U32 R47, RZ, RZ, R45 ;  /* 0x000000ffff2f7224 */ /* 0x000fe400078e002d */
[----:B------:R-:W-:Y:S02]  /*a5010*/  IMAD.MOV.U32 R46, RZ, RZ, R44 ;  /* 0x000000ffff2e7224 */ /* 0x000fe400078e002c */
[----:B------:R-:W-:-:S02]  /*a5020*/  IMAD.MOV.U32 R45, RZ, RZ, R43 ;  /* 0x000000ffff2d7224 */ /* 0x000fc400078e002b */
[----:B------:R-:W-:Y:S01]  /*a5030*/  IMAD.MOV.U32 R44, RZ, RZ, R16 ;  /* 0x000000ffff2c7224 */ /* 0x000fe200078e0010 */
[----:B------:R-:W-:Y:S02]  /*a5040*/  PRMT R16, R11, 0x3340, R8 ;  /* 0x000033400b107816 */ /* 0x000fe40000000008 */
[----:B------:R-:W-:Y:S01]  /*a5050*/  LOP3.LUT R3, R46, 0xffff, RZ, 0xc0, !PT ;  /* 0x0000ffff2e037812 */ /* 0x000fe200078ec0ff */
[----:B------:R-:W-:Y:S01]  /*a5060*/  IMAD.MOV.U32 R46, RZ, RZ, R44 ;  /* 0x000000ffff2e7224 */ /* 0x000fe200078e002c */
[----:B------:R-:W-:Y:S01]  /*a5070*/  LOP3.LUT R8, R45, 0xffff, RZ, 0xc0, !PT ;  /* 0x0000ffff2d087812 */ /* 0x000fe200078ec0ff */
[----:B------:R-:W-:Y:S02]  /*a5080*/  IMAD.MOV.U32 R45, RZ, RZ, R41 ;  /* 0x000000ffff2d7224 */ /* 0x000fe400078e0029 */
[----:B------:R-:W-:Y:S01]  /*a5090*/  IMAD.MOV.U32 R44, RZ, RZ, R40 ;  /* 0x000000ffff2c7224 */ /* 0x000fe200078e0028 */
[----:B------:R-:W3:Y:S04]  /*a50a0*/  LDL R41, [R1+0x660] ;  /* 0x0006600001297983 */ /* 0x000ee80000100800 */
[----:B------:R-:W3:Y:S01]  /*a50b0*/  LDL R40, [R1+0x65c] ;  /* 0x00065c0001287983 */ /* 0x000ee20000100800 */
[----:B------:R-:W-:Y:S01]  /*a50c0*/  IMAD.MOV.U32 R43, RZ, RZ, R18 ;  /* 0x000000ffff2b7224 */ /* 0x000fe200078e0012 */
[----:B------:R-:W-:-:S02]  /*a50d0*/  PRMT R13, R13, 0x3340, R10 ;  /* 0x000033400d0d7816 */ /* 0x000fc4000000000a */
        /* <DEDUP_REMOVED lines=16> */
[----:B------:R-:W-:Y:S04]  /*a51e0*/  STL.64 [R1+0x98], R204 ;  /* 0x000098cc01007387 */ /* 0x000fe80000100a00 */
[----:B------:R-:W-:Y:S04]  /*a51f0*/  STL.64 [R1+0xc0], R202 ;  /* 0x0000c0ca01007387 */ /* 0x000fe80000100a00 */
[----:B------:R-:W-:Y:S04]  /*a5200*/  STL [R1+0x84], R250 ;  /* 0x000084fa01007387 */ /* 0x000fe80000100800 */
[----:B------:R-:W-:Y:S04]  /*a5210*/  STL.64 [R1+0x88], R194 ;  /* 0x000088c201007387 */ /* 0x000fe80000100a00 */
[----:B------:R-:W-:Y:S04]  /*a5220*/  STL [R1+0xcc], R251 ;  /* 0x0000ccfb01007387 */ /* 0x000fe80000100800 */
[----:B------:R-:W-:Y:S01]  /*a5230*/  STL.64 [R1+0xd0], R208 ;  /* 0x0000d0d001007387 */ /* 0x000fe20000100a00 */
[----:B------:R-:W-:Y:S01]  /*a5240*/  BSSY.RECONVERGENT B0, `(.L_x_1804) ;  /* 0x000010e000007945 */ /* 0x000fe20003800200 */
[----:B--2---:R-:W-:-:S04]  /*a5250*/  LOP3.LUT R17, R17, 0xffff, RZ, 0xc0, !PT ;  /* 0x0000ffff11117812 */ /* 0x004fc800078ec0ff */
[----:B------:R-:W-:Y:S02]  /*a5260*/  PRMT R18, R17, 0x3340, R14 ;  /* 0x0000334011127816 */ /* 0x000fe4000000000e */
[----:B------:R-:W-:Y:S02]  /*a5270*/  LOP3.LUT R14, R21, 0xffff, RZ, 0xc0, !PT ;  /* 0x0000ffff150e7812 */ /* 0x000fe400078ec0ff */
[----:B------:R-:W-:Y:S02]  /*a5280*/  LOP3.LUT R21, R20, 0xffff, RZ, 0xc0, !PT ;  /* 0x0000ffff14157812 */ /* 0x000fe400078ec0ff */
[----:B------:R-:W-:Y:S02]  /*a5290*/  PRMT R17, R3, 0x3340, R2 ;  /* 0x0000334003117816 */ /* 0x000fe40000000002 */
[----:B------:R-:W-:Y:S02]  /*a52a0*/  PRMT R20, R11, 0x3340, R8 ;  /* 0x000033400b147816 */ /* 0x000fe40000000008 */
[----:B------:R-:W-:-:S02]  /*a52b0*/  LOP3.LUT R3, R46, 0xffff, RZ, 0xc0, !PT ;  /* 0x0000ffff2e037812 */ /* 0x000fc400078ec0ff */
[----:B------:R-:W-:Y:S02]  /*a52c0*/  PRMT R22, R21, 0x3340, R14 ;  /* 0x0000334015167816 */ /* 0x000fe4000000000e */
[----:B------:R-:W-:Y:S02]  /*a52d0*/  PRMT R8, R42, 0x7604, R43 ;  /* 0x000076042a087816 */ /* 0x000fe4000000002b */
[----:B------:R-:W-:Y:S02]  /*a52e0*/  LOP3.LUT R11, R44, 0xffff, RZ, 0xc0, !PT ;  /* 0x0000ffff2c0b7812 */ /* 0x000fe400078ec0ff */
[----:B---3--:R-:W-:Y:S02]  /*a52f0*/  PRMT R14, R40, 0x7604, R41 ;  /* 0x00007604280e7816 */ /* 0x008fe40000000029 */
[----:B------:R-:W-:Y:S02]  /*a5300*/  LOP3.LUT R44, R39, 0xffff, RZ, 0xc0, !PT ;  /* 0x0000ffff272c7812 */ /* 0x000fe400078ec0ff */
[----:B------:R-:W-:-:S02]  /*a5310*/  PRMT R21, R10, 0x3340, R3 ;  /* 0x000033400a157816 */ /* 0x000fc40000000003 */
[----:B------:R-:W-:Y:S02]  /*a5320*/  LOP3.LUT R39, R37, 0xffff, RZ, 0xc0, !PT ;  /* 0x0000ffff25277812 */ /* 0x000fe400078ec0ff */
[----:B------:R-:W-:Y:S02]  /*a5330*/  LOP3.LUT R40, R36, 0xffff, RZ, 0xc0, !PT ;  /* 0x0000ffff24287812 */ /* 0x000fe400078ec0ff */
[----:B------:R-:W-:Y:S01]  /*a5340*/  LOP3.LUT R43, R35, 0xffff, RZ, 0xc0, !PT ;  /* 0x0000ffff232b7812 */ /* 0x000fe200078ec0ff */
[----:B------:R0:W-:Y:S01]  /*a5350*/  STL.U16 [R1+0x80], R8 ;  /* 0x0000800801007387 */ /* 0x0001e20000100400 */
[----:B------:R-:W-:Y:S02]  /*a5360*/  PRMT R10, R5, 0x5410, R4 ;  /* 0x00005410050a7816 */ /* 0x000fe40000000004 */
[----:B------:R-:W-:Y:S02]  /*a5370*/  LOP3.LUT R42, R33, 0xffff, RZ, 0xc0, !PT ;  /* 0x0000ffff212a7812 */ /* 0x000fe400078ec0ff */
[----:B------:R-:W-:-:S02]  /*a5380*/  LOP3.LUT R46, R32, 0xffff, RZ, 0xc0, !PT ;  /* 0x0000ffff202e7812 */ /* 0x000fc400078ec0ff */
[----:B------:R-:W-:Y:S01]  /*a5390*/  LOP3.LUT R41, R27, 0xffff, RZ, 0xc0, !PT ;  /* 0x0000ffff1b297812 */ /* 0x000fe200078ec0ff */
[----:B------:R1:W-:Y:S01]  /*a53a0*/  STL.U16 [R1+0xc8], R14 ;  /* 0x0000c80e01007387 */ /* 0x0003e20000100400 */
[----:B------:R-:W-:Y:S02]  /*a53b0*/  PRMT R24, R24, 0x3340, R11 ;  /* 0x0000334018187816 */ /* 0x000fe4000000000b */
[----:B------:R-:W-:Y:S02]  /*a53c0*/  PRMT R5, R6, 0x5410, R7 ;  /* 0x0000541006057816 */ /* 0x000fe40000000007 */
[----:B------:R-:W-:Y:S02]  /*a53d0*/  PRMT R4, R16, 0x5410, R9 ;  /* 0x0000541010047816 */ /* 0x000fe40000000009 */
[----:B------:R-:W-:Y:S02]  /*a53e0*/  PRMT R11, R15, 0x5410, R12 ;  /* 0x000054100f0b7816 */ /* 0x000fe4000000000c */
[----:B------:R-:W-:-:S02]  /*a53f0*/  PRMT R7, R18, 0x5410, R13 ;  /* 0x0000541012077816 */ /* 0x000fc4000000000d */
[----:B------:R-:W-:Y:S02]  /*a5400*/  PRMT R9, R29, 0x3340, R28 ;  /* 0x000033401d097816 */ /* 0x000fe4000000001c */
[----:B0-----:R-:W-:Y:S02]  /*a5410*/  PRMT R8, R45, 0x3340, R44 ;  /* 0x000033402d087816 */ /* 0x001fe4000000002c */
[----:B------:R-:W-:Y:S02]  /*a5420*/  PRMT R6, R20, 0x5410, R17 ;  /* 0x0000541014067816 */ /* 0x000fe40000000011 */
[----:B------:R-:W-:Y:S02]  /*a5430*/  PRMT R13, R22, 0x5410, R19 ;  /* 0x00005410160d7816 */ /* 0x000fe40000000013 */
[----:B-1----:R-:W-:Y:S02]  /*a5440*/  PRMT R14, R40, 0x3340, R39 ;  /* 0x00003340280e7816 */ /* 0x002fe40000000027 */
        /* <DEDUP_REMOVED lines=8> */
[----:B------:R-:W-:Y:S02]  /*a54d0*/  SEL R2, RZ, 0x1, !P1 ;  /* 0x00000001ff027807 */ /* 0x000fe40004800000 */
[----:B------:R-:W-:Y:S02]  /*a54e0*/  PRMT R12, R24, 0x5410, R21 ;  /* 0x00005410180c7816 */ /* 0x000fe40000000015 */
[----:B------:R-:W-:Y:S02]  /*a54f0*/  PRMT R15, R17, 0x5410, R16 ;  /* 0x00005410110f7816 */ /* 0x000fe40000000010 */
[----:B------:R-:W-:Y:S01]  /*a5500*/  PRMT R14, R19, 0x5410, R18 ;  /* 0x00005410130e7816 */ /* 0x000fe20000000012 */
[----:B------:R0:W-:Y:S04]  /*a5510*/  STL.64 [R1+0x90], R2 ;  /* 0x0000900201007387 */ /* 0x0001e80000100a00 */
[----:B------:R0:W-:Y:S04]  /*a5520*/  STL.128 [R1+0x60], R4 ;  /* 0x0000600401007387 */ /* 0x0001e80000100c00 */
[----:B------:R0:W-:Y:S04]  /*a5530*/  STL.128 [R1+0x50], R8 ;  /* 0x0000500801007387 */ /* 0x0001e80000100c00 */
[----:B------:R0:W-:Y:S01]  /*a5540*/  STL.128 [R1+0x70], R12 ;  /* 0x0000700c01007387 */ /* 0x0001e20000100c00 */
        /* <DEDUP_REMOVED lines=8> */
.L_x_1807:
[----:B-1----:R-:W-:-:S06]  /*a55d0*/  IMAD.IADD R16, R1, 0x1, R18 ;  /* 0x0000000101107824 */ /* 0x002fcc00078e0212 */
[----:B------:R-:W2:Y:S01]  /*a55e0*/  LDL.U8 R16, [R16] ;  /* 0x0000000010107983 */ /* 0x000ea20000100000 */
[----:B------:R-:W-:Y:S02]  /*a55f0*/  IMAD.MOV.U32 R17, RZ, RZ, R18 ;  /* 0x000000ffff117224 */ /* 0x000fe400078e0012 */
[----:B------:R-:W-:Y:S01]  /*a5600*/  VIADD R18, R18, 0x1 ;  /* 0x0000000112127836 */ /* 0x000fe20000000000 */
[----:B--2---:R-:W-:-:S13]  /*a5610*/  ISETP.NE.AND P2, PT, R16, RZ, PT ;  /* 0x000000ff1000720c */ /* 0x004fda0003f45270 */
[----:B------:R-:W-:Y:S05]  /*a5620*/  @P2 BRA `(.L_x_1807) ;  /* 0xfffffffc00e82947 */ /* 0x000fea000383ffff */
[----:B------:R-:W-:Y:S05]  /*a5630*/  BSYNC.RECONVERGENT B1 ;  /* 0x0000000000017941 */ /* 0x000fea0003800200 */
.L_x_1806:
[----:B------:R-:W2:Y:S01]  /*a5640*/  LDL.LU R19, [R1+0x4dc] ;  /* 0x0004dc0001137983 */ /* 0x000ea20000300800 */
[----:B------:R-:W-:Y:S01]  /*a5650*/  BSSY.RECONVERGENT B1, `(.L_x_1808) ;  /* 0x0000011000017945 */ /* 0x000fe20003800200 */
[----:B------:R-:W-:Y:S01]  /*a5660*/  IMAD.MOV.U32 R16, RZ, RZ, R17 ;  /* 0x000000ffff107224 */ /* 0x000fe200078e0011 */
[----:B--2---:R-:W-:-:S13]  /*a5670*/  LOP3.LUT P2, RZ, R19, 0xff, RZ, 0xc0, !PT ;  /* 0x000000ff13ff7812 */ /* 0x004fda000784c0ff */
[----:B------:R-:W-:Y:S05]  /*a5680*/  @!P2 BRA `(.L_x_1809) ;  /* 0x000000000034a947 */ /* 0x000fea0003800000 */
[----:B------:R-:W-:Y:S01]  /*a5690*/  BSSY.RECONVERGENT B2, `(.L_x_1810) ;  /* 0x000000b000027945 */ /* 0x000fe20003800200 */
[----:B------:R-:W-:-:S07]  /*a56a0*/  IMAD.MOV.U32 R16, RZ, RZ, RZ ;  /* 0x000000ffff107224 */ /* 0x000fce00078e00ff */
.L_x_1811:
        /* <DEDUP_REMOVED lines=8> */
[----:B-1----:R-:W-:Y:S05]  /*a5730*/  @P2 BRA `(.L_x_1811) ;  /* 0xfffffffc00dc2947 */ /* 0x002fea000383ffff */
[----:B------:R-:W-:Y:S05]  /*a5740*/  BSYNC.RECONVERGENT B2 ;  /* 0x0000000000027941 */ /* 0x000fea0003800200 */
.L_x_1810:
[----:B------:R-:W-:-:S07]  /*a5750*/  IMAD.MOV.U32 R16, RZ, RZ, R19 ;  /* 0x000000ffff107224 */ /* 0x000fce00078e0013 */
.L_x_1809:
[----:B------:R-:W-:Y:S05]  /*a5760*/  BSYNC.RECONVERGENT B1 ;  /* 0x0000000000017941 */ /* 0x000fea0003800200 */
.L_x_1808:
[----:B------:R-:W-:Y:S01]  /*a5770*/  IMAD.IADD R17, R1, 0x1, R16 ;  /* 0x0000000101117824 */ /* 0x000fe200078e0210 */
[----:B------:R-:W-:Y:S01]  /*a5780*/  BSSY.RECONVERGENT B1, `(.L_x_1812) ;  /* 0x0000009000017945 */ /* 0x000fe20003800200 */
[----:B------:R-:W-:-:S03]  /*a5790*/  IMAD.MOV.U32 R16, RZ, RZ, RZ ;  /* 0x000000ffff107224 */ /* 0x000fc600078e00ff */
[----:B------:R1:W-:Y:S04]  /*a57a0*/  STL.U8 [R17+0x1], RZ ;  /* 0x000001ff11007387 */ /* 0x0003e80000100000 */
.L_x_1813:
[----:B------:R-:W-:-:S05]  /*a57b0*/  IMAD.IADD R18, R1, 0x1, R16 ;  /* 0x0000000101127824 */ /* 0x000fca00078e0210 */
[----:B-1----:R-:W2:Y:S02]  /*a57c0*/  LDL.U8 R17, [R18] ;  /* 0x0000000012117983 */ /* 0x002ea40000100000 */
[----:B--2---:R-:W-:Y:S01]  /*a57d0*/  ISETP.NE.AND P2, PT, R17, RZ, PT ;  /* 0x000000ff1100720c */ /* 0x004fe20003f45270 */
[----:B------:R-:W-:Y:S02]  /*a57e0*/  IMAD.MOV.U32 R17, RZ, RZ, R16 ;  /* 0x000000ffff117224 */ /* 0x000fe400078e0010 */
[----:B------:R-:W-:-:S10]  /*a57f0*/  VIADD R16, R16, 0x1 ;  /* 0x0000000110107836 */ /* 0x000fd40000000000 */
[----:B------:R-:W-:Y:S05]  /*a5800*/  @P2 BRA `(.L_x_1813) ;  /* 0xfffffffc00e82947 */ /* 0x000fea000383ffff */
[----:B------:R-:W-:Y:S05]  /*a5810*/  BSYNC.RECONVERGENT B1 ;  /* 0x0000000000017941 */ /* 0x000fea0003800200 */
.L_x_1812:
[----:B------:R-:W2:Y:S01]  /*a5820*/  LDL.LU R19, [R1+0x64c] ;  /* 0x00064c0001137983 */ /* 0x000ea20000300800 */
[----:B------:R-:W-:Y:S01]  /*a5830*/  BSSY.RECONVERGENT B1, `(.L_x_1814) ;  /* 0x0000011000017945 */ /* 0x000fe20003800200 */
[----:B------:R-:W-:Y:S01]  /*a5840*/  IMAD.MOV.U32 R16, RZ, RZ, R17 ;  /* 0x000000ffff107224 */ /* 0x000fe200078e0011 */
[----:B--2---:R-:W-:-:S13]  /*a5850*/  LOP3.LUT P2, RZ, R19, 0xff, RZ, 0xc0, !PT ;  /* 0x000000ff13ff7812 */ /* 0x004fda000784c0ff */
[----:B------:R-:W-:Y:S05]  /*a5860*/  @!P2 BRA `(.L_x_1815) ;  /* 0x000000000034a947 */ /* 0x000fea0003800000 */
[----:B------:R-:W-:Y:S01]  /*a5870*/  BSSY.RECONVERGENT B2, `(.L_x_1816) ;  /* 0x000000b000027945 */ /* 0x000fe20003800200 */
[----:B------:R-:W-:-:S07]  /*a5880*/  IMAD.MOV.U32 R16, RZ, RZ, RZ ;  /* 0x000000ffff107224 */ /* 0x000fce00078e00ff */
.L_x_1817:
        /* <DEDUP_REMOVED lines=10> */
.L_x_1816:
[----:B------:R-:W-:-:S07]  /*a5930*/  IMAD.MOV.U32 R16, RZ, RZ, R19 ;  /* 0x000000ffff107224 */ /* 0x000fce00078e0013 */
.L_x_1815:
[----:B------:R-:W-:Y:S05]  /*a5940*/  BSYNC.RECONVERGENT B1 ;  /* 0x0000000000017941 */ /* 0x000fea0003800200 */
.L_x_1814:
        /* <DEDUP_REMOVED lines=17> */
[C---:B------:R-:W-:Y:S02]  /*a5a60*/  PRMT R36, R26.reuse, 0x7770, RZ ;  /* 0x000077701a247816 */ /* 0x040fe400000000ff */
[C---:B------:R-:W-:Y:S02]  /*a5a70*/  PRMT R37, R26.reuse, 0x7771, RZ ;  /* 0x000077711a257816 */ /* 0x040fe400000000ff */
[----:B------:R-:W-:Y:S02]  /*a5a80*/  PRMT R50, R26, 0x7772, RZ ;  /* 0x000077721a327816 */ /* 0x000fe400000000ff */
        /* <DEDUP_REMOVED lines=77> */
[----:B------:R-:W-:Y:S02]  /*a5f60*/  PRMT R22, R22, 0x7773, RZ ;  /* 0x0000777316167816 */ /* 0x000fe400000000ff */
        /* <DEDUP_REMOVED lines=59> */
.L_x_1805:
[----:B------:R-:W-:Y:S05]  /*a6320*/  BSYNC.RECONVERGENT B0 ;  /* 0x0000000000007941 */ /* 0x000fea0003800200 */
.L_x_1804:
[----:B------:R-:W2:Y:S04]  /*a6330*/  LDL.LU R72, [R1+0x790] ;  /* 0x0007900001487983 */ /* 0x000ea80000300800 */
[----:B------:R2:W-:Y:S04]  /*a6340*/  STL.64 [R1+0x368], R8 ;  /* 0x0003680801007387 */ /* 0x0005e80000100a00 */
[----:B------:R-:W3:Y:S04]  /*a6350*/  LDL.LU R70, [R1+0x770] ;  /* 0x0007700001467983 */ /* 0x000ee80000300800 */
[----:B------:R-:W4:Y:S04]  /*a6360*/  LDL.LU R68, [R1+0x740] ;  /* 0x0007400001447983 */ /* 0x000f280000300800 */
[----:B------:R-:W3:Y:S04]  /*a6370*/  LDL.LU R71, [R1+0x788] ;  /* 0x0007880001477983 */ /* 0x000ee80000300800 */
        /* <DEDUP_REMOVED lines=8> */
[----:B------:R-:W4:Y:S04]  /*a6400*/  LDL R27, [R1+0x660] ;  /* 0x00066000011b7983 */ /* 0x000f280000100800 */
[----:B------:R-:W4:Y:S04]  /*a6410*/  LDL.LU R69, [R1+0x72c] ;  /* 0x00072c0001457983 */ /* 0x000f280000300800 */
        /* <DEDUP_REMOVED lines=20> */
[----:B------:R-:W2:Y:S04]  /*a6560*/  LDL.LU R72, [R1+0x798] ;  /* 0x0007980001487983 */ /* 0x000ea80000300800 */
[----:B------:R2:W-:Y:S02]  /*a6570*/  STL.64 [R1+0x390], R14 ;  /* 0x0003900e01007387 */ /* 0x0005e40000100a00 */
[----:B--2---:R-:W-:-:S02]  /*a6580*/  LOP3.LUT R14, R72, 0xffff, RZ, 0xc0, !PT ;  /* 0x0000ffff480e7812 */ /* 0x004fc400078ec0ff */
[----:B------:R-:W2:Y:S01]  /*a6590*/  LDL R72, [R1+0x64c] ;  /* 0x00064c0001487983 */ /* 0x000ea20000100800 */
[----:B---3--:R-:W-:Y:S01]  /*a65a0*/  IMAD.MOV.U32 R73, RZ, RZ, R71 ;  /* 0x000000ffff497224 */ /* 0x008fe200078e0047 */
[----:B--2---:R-:W-:Y:S01]  /*a65b0*/  LOP3.LUT R15, R72, 0xffff, RZ, 0xc0, !PT ;  /* 0x0000ffff480f7812 */ /* 0x004fe200078ec0ff */
[----:B------:R-:W-:Y:S02]  /*a65c0*/  IMAD.MOV.U32 R72, RZ, RZ, R70 ;  /* 0x000000ffff487224 */ /* 0x000fe400078e0046 */
[----:B----4-:R-:W-:Y:S02]  /*a65d0*/  IMAD.MOV.U32 R70, RZ, RZ, R68 ;  /* 0x000000ffff467224 */ /* 0x010fe400078e0044 */
[----:B------:R-:W-:Y:S02]  /*a65e0*/  IMAD.MOV.U32 R68, RZ, RZ, R66 ;  /* 0x000000ffff447224 */ /* 0x000fe400078e0042 */
[----:B------:R-:W-:Y:S02]  /*a65f0*/  IMAD.MOV.U32 R66, RZ, RZ, R64 ;  /* 0x000000ffff427224 */ /* 0x000fe400078e0040 */
[----:B------:R-:W-:Y:S01]  /*a6600*/  IMAD.MOV.U32 R64, RZ, RZ, R24 ;  /* 0x000000ffff407224 */ /* 0x000fe200078e0018 */
[----:B------:R-:W-:-:S02]  /*a6610*/  PRMT R24, R9, 0x3340, R8 ;  /* 0x0000334009187816 */ /* 0x000fc40000000008 */
[----:B------:R-:W-:Y:S02]  /*a6620*/  LOP3.LUT R8, R73, 0xffff, RZ, 0xc0, !PT ;  /* 0x0000ffff49087812 */ /* 0x000fe400078ec0ff */
[----:B------:R-:W2:Y:S02]  /*a6630*/  LDL.LU R73, [R1+0x78c] ;  /* 0x00078c0001497983 */ /* 0x000ea40000300800 */
[----:B--2---:R-:W-:Y:S02]  /*a6640*/  LOP3.LUT R9, R73, 0xffff, RZ, 0xc0, !PT ;  /* 0x0000ffff49097812 */ /* 0x004fe400078ec0ff */
[----:B------:R-:W2:Y:S01]  /*a6650*/  LDL.LU R73, [R1+0x778] ;  /* 0x0007780001497983 */ /* 0x000ea20000300800 */
[----:B------:R-:W-:Y:S01]  /*a6660*/  PRMT R15, R15, 0x3340, R14 ;  /* 0x000033400f0f7816 */ /* 0x000fe2000000000e */
[----:B------:R-:W-:Y:S02]  /*a6670*/  IMAD.MOV.U32 R16, RZ, RZ, R10 ;  /* 0x000000ffff107224 */ /* 0x000fe400078e000a */
[----:B------:R-:W-:Y:S01]  /*a6680*/  IMAD.MOV.U32 R17, RZ, RZ, R11 ;  /* 0x000000ffff117224 */ /* 0x000fe200078e000b */
[----:B--2---:R-:W-:-:S02]  /*a6690*/  LOP3.LUT R14, R73, 0xffff, RZ, 0xc0, !PT ;  /* 0x0000ffff490e7812 */ /* 0x004fc400078ec0ff */
[----:B------:R-:W2:Y:S01]  /*a66a0*/  LDL.LU R73, [R1+0x77c] ;  /* 0x00077c0001497983 */ /* 0x000ea20000300800 */
        /* <DEDUP_REMOVED lines=14> */
[----:B------:R-:W-:Y:S02]  /*a6790*/  IMAD.MOV.U32 R23, RZ, RZ, R13 ;  /* 0x000000ffff177224 */ /* 0x000fe400078e000d */
[----:B------:R-:W-:-:S03]  /*a67a0*/  IMAD.MOV.U32 R74, RZ, RZ, R72 ;  /* 0x000000ffff4a7224 */ /* 0x000fc600078e0048 */
[----:B------:R0:W-:Y:S01]  /*a67b0*/  STL.128 [R1+0x380], R20 ;  /* 0x0003801401007387 */ /* 0x0001e20000100c00 */
[----:B------:R-:W-:Y:S01]  /*a67c0*/  PRMT R19, R19, 0x3340, R16 ;  /* 0x0000334013137816 */ /* 0x000fe20000000010 */
[----:B------:R-:W-:Y:S02]  /*a67d0*/  IMAD.MOV.U32 R71, RZ, RZ, R69 ;  /* 0x000000ffff477224 */ /* 0x000fe400078e0045 */
[----:B0-----:R-:W3:Y:S01]  /*a67e0*/  LDL R20, [R1+0x4d8] ;  /* 0x0004d80001147983 */ /* 0x001ee20000100800 */
[----:B--2---:R-:W-:Y:S01]  /*a67f0*/  LOP3.LUT R21, R73, 0xffff, RZ, 0xc0, !PT ;  /* 0x0000ffff49157812 */ /* 0x004fe200078ec0ff */
[----:B------:R-:W-:Y:S02]  /*a6800*/  IMAD.MOV.U32 R73, RZ, RZ, R70 ;  /* 0x000000ffff497224 */ /* 0x000fe400078e0046 */
[----:B------:R-:W-:Y:S02]  /*a6810*/  IMAD.MOV.U32 R70, RZ, RZ, R68 ;  /* 0x000000ffff467224 */ /* 0x000fe400078e0044 */
[----:B------:R-:W-:-:S02]  /*a6820*/  IMAD.MOV.U32 R68, RZ, RZ, R66 ;  /* 0x000000ffff447224 */ /* 0x000fc400078e0042 */
[----:B------:R-:W-:Y:S02]  /*a6830*/  IMAD.MOV.U32 R66, RZ, RZ, R61 ;  /* 0x000000ffff427224 */ /* 0x000fe400078e003d */
[----:B------:R-:W-:Y:S01]  /*a6840*/  IMAD.MOV.U32 R61, RZ, RZ, R36 ;  /* 0x000000ffff3d7224 */ /* 0x000fe200078e0024 */
[----:B------:R-:W-:Y:S02]  /*a6850*/  PRMT R36, R9, 0x3340, R8 ;  /* 0x0000334009247816 */ /* 0x000fe40000000008 */
[----:B------:R-:W-:Y:S02]  /*a6860*/  LOP3.LUT R8, R74, 0xffff, RZ, 0xc0, !PT ;  /* 0x0000ffff4a087812 */ /* 0x000fe400078ec0ff */
[----:B------:R-:W2:Y:S02]  /*a6870*/  LDL.LU R74, [R1+0x774] ;  /* 0x00077400014a7983 */ /* 0x000ea40000300800 */
[----:B--2---:R-:W-:Y:S02]  /*a6880*/  LOP3.LUT R9, R74, 0xffff, RZ, 0xc0, !PT ;  /* 0x0000ffff4a097812 */ /* 0x004fe400078ec0ff */
[----:B------:R-:W2:Y:S01]  /*a6890*/  LDL.LU R74, [R1+0x760] ;  /* 0x00076000014a7983 */ /* 0x000ea20000300800 */
[----:B------:R-:W-:-:S02]  /*a68a0*/  PRMT R22, R17, 0x3340, R14 ;  /* 0x0000334011167816 */ /* 0x000fc4000000000e */
[----:B--2---:R-:W-:Y:S02]  /*a68b0*/  LOP3.LUT R14, R74, 0xffff, RZ, 0xc0, !PT ;  /* 0x0000ffff4a0e7812 */ /* 0x004fe400078ec0ff */
[----:B------:R-:W2:Y:S02]  /*a68c0*/  LDL.LU R74, [R1+0x764] ;  /* 0x00076400014a7983 */ /* 0x000ea40000300800 */
[----:B--2---:R-:W-:Y:S02]  /*a68d0*/  LOP3.LUT R17, R74, 0xffff, RZ, 0xc0, !PT ;  /* 0x0000ffff4a117812 */ /* 0x004fe400078ec0ff */
[----:B------:R-:W2:Y:S02]  /*a68e0*/  LDL.LU R74, [R1+0x748] ;  /* 0x00074800014a7983 */ /* 0x000ea40000300800 */
[----:B--2---:R-:W-:Y:S02]  /*a68f0*/  LOP3.LUT R16, R74, 0xffff, RZ, 0xc0, !PT ;  /* 0x0000ffff4a107812 */ /* 0x004fe400078ec0ff */
[----:B------:R-:W2:Y:S02]  /*a6900*/  LDL.LU R74, [R1+0x74c] ;  /* 0x00074c00014a7983 */ /* 0x000ea40000300800 */
[----:B--2---:R-:W-:-:S02]  /*a6910*/  LOP3.LUT R23, R74, 0xffff, RZ, 0xc0, !PT ;  /* 0x0000ffff4a177812 */ /* 0x004fc400078ec0ff */
[----:B------:R-:W2:Y:S01]  /*a6920*/  LDL.LU R74, [R1+0x750] ;  /* 0x00075000014a7983 */ /* 0x000ea20000300800 */
[----:B------:R-:W-:Y:S01]  /*a6930*/  PRMT R21, R21, 0x3340, R18 ;  /* 0x0000334015157816 */ /* 0x000fe20000000012 */
[----:B------:R-:W-:Y:S02]  /*a6940*/  IMAD.MOV.U32 R69, RZ, RZ, R67 ;  /* 0x000000ffff457224 */ /* 0x000fe400078e0043 */
[----:B------:R-:W-:Y:S02]  /*a6950*/  IMAD.MOV.U32 R67, RZ, RZ, R65 ;  /* 0x000000ffff437224 */ /* 0x000fe400078e0041 */
[----:B------:R-:W-:Y:S01]  /*a6960*/  IMAD.MOV.U32 R72, RZ, RZ, R69 ;  /* 0x000000ffff487224 */ /* 0x000fe200078e0045 */
[----:B------:R-:W-:Y:S01]  /*a6970*/  PRMT R23, R23, 0x3340, R16 ;  /* 0x0000334017177816 */ /* 0x000fe20000000010 */
[----:B------:R-:W-:Y:S01]  /*a6980*/  IMAD.MOV.U32 R69, RZ, RZ, R67 ;  /* 0x000000ffff457224 */ /* 0x000fe200078e0043 */
[----:B------:R-:W3:Y:S01]  /*a6990*/  LDL R16, [R1+0x4d4] ;  /* 0x0004d40001107983 */ /* 0x000ee20000100800 */
[----:B------:R-:W-:-:S02]  /*a69a0*/  IMAD.MOV.U32 R67, RZ, RZ, R60 ;  /* 0x000000ffff437224 */ /* 0x000fc400078e003c */
[----:B------:R-:W-:Y:S01]  /*a69b0*/  IMAD.MOV.U32 R60, RZ, RZ, R34 ;  /* 0x000000ffff3c7224 */ /* 0x000fe200078e0022 */
[----:B------:R-:W4:Y:S04]  /*a69c0*/  LDL.LU R65, [R1+0x7c0] ;  /* 0x0007c00001417983 */ /* 0x000f280000300800 */
[----:B------:R-:W4:Y:S01]  /*a69d0*/  LDL.LU R34, [R1+0x7a0] ;  /* 0x0007a00001227983 */ /* 0x000f220000300800 */
[----:B--2---:R-:W-:Y:S01]  /*a69e0*/  LOP3.LUT R18, R74, 0xffff, RZ, 0xc0, !PT ;  /* 0x0000ffff4a127812 */ /* 0x004fe200078ec0ff */
[----:B------:R-:W-:Y:S02]  /*a69f0*/  IMAD.MOV.U32 R74, RZ, RZ, R73 ;  /* 0x000000ffff4a7224 */ /* 0x000fe400078e0049 */
[----:B------:R-:W-:Y:S02]  /*a6a00*/  IMAD.MOV.U32 R73, RZ, RZ, R38 ;  /* 0x000000ffff497224 */ /* 0x000fe400078e0026 */
        /* <DEDUP_REMOVED lines=10> */
[----:B------:R-:W-:Y:S02]  /*a6ab0*/  LOP3.LUT R14, R75, 0xffff, RZ, 0xc0, !PT ;  /* 0x0000ffff4b0e7812 */ /* 0x000fe400078ec0ff */
[----:B------:R-:W-:Y:S02]  /*a6ac0*/  LOP3.LUT R17, R74, 0xffff, RZ, 0xc0, !PT ;  /* 0x0000ffff4a117812 */ /* 0x000fe400078ec0ff */
[----:B------:R-:W-:Y:S02]  /*a6ad0*/  PRMT R24, R15, 0x5410, R24 ;  /* 0x000054100f187816 */ /* 0x000fe40000000018 */
[----:B---3--:R-:W-:Y:S02]  /*a6ae0*/  PRMT R20, R16, 0x7604, R20 ;  /* 0x0000760410147816 */ /* 0x008fe40000000014 */
[----:B------:R-:W-:-:S02]  /*a6af0*/  PRMT R30, R9, 0x3340, R8 ;  /* 0x00003340091e7816 */ /* 0x000fc40000000008 */
[----:B------:R-:W-:Y:S02]  /*a6b00*/  LOP3.LUT R31, R31, 0xffff, RZ, 0xc0, !PT ;  /* 0x0000ffff1f1f7812 */ /* 0x000fe400078ec0ff */
[----:B------:R-:W-:Y:S02]  /*a6b10*/  LOP3.LUT R8, R77, 0xffff, RZ, 0xc0, !PT ;  /* 0x0000ffff4d087812 */ /* 0x000fe400078ec0ff */
[----:B------:R-:W-:Y:S02]  /*a6b20*/  LOP3.LUT R9, R76, 0xffff, RZ, 0xc0, !PT ;  /* 0x0000ffff4c097812 */ /* 0x000fe400078ec0ff */
[----:B------:R-:W-:Y:S02]  /*a6b30*/  LOP3.LUT R62, R62, 0xffff, RZ, 0xc0, !PT ;  /* 0x0000ffff3e3e7812 */ /* 0x000fe400078ec0ff */
[----:B------:R-:W-:Y:S02]  /*a6b40*/  LOP3.LUT R63, R63, 0xffff, RZ, 0xc0, !PT ;  /* 0x0000ffff3f3f7812 */ /* 0x000fe400078ec0ff */
[----:B------:R-:W-:-:S02]  /*a6b50*/  LOP3.LUT R75, R56, 0xffff, RZ, 0xc0, !PT ;  /* 0x0000ffff384b7812 */ /* 0x000fc400078ec0ff */
[----:B------:R-:W-:Y:S01]  /*a6b60*/  LOP3.LUT R89, R37, 0xffff, RZ, 0xc0, !PT ;  /* 0x0000ffff25597812 */ /* 0x000fe200078ec0ff */
[----:B------:R-:W-:Y:S01]  /*a6b70*/  STL.U16 [R1+0x398], R20 ;  /* 0x0003981401007387 */ /* 0x000fe20000100400 */
[----:B------:R-:W-:Y:S02]  /*a6b80*/  LOP3.LUT R64, R64, 0xffff, RZ, 0xc0, !PT ;  /* 0x0000ffff40407812 */ /* 0x000fe400078ec0ff */
[----:B----4-:R-:W-:Y:S02]  /*a6b90*/  LOP3.LUT R65, R65, 0xffff, RZ, 0xc0, !PT ;  /* 0x0000ffff41417812 */ /* 0x010fe400078ec0ff */
[----:B------:R-:W-:Y:S02]  /*a6ba0*/  LOP3.LUT R66, R66, 0xffff, RZ, 0xc0, !PT ;  /* 0x0000ffff42427812 */ /* 0x000fe400078ec0ff */
[----:B------:R-:W-:Y:S02]  /*a6bb0*/  PRMT R33, R49, 0x3340, R0 ;  /* 0x0000334031217816 */ /* 0x000fe40000000000 */
[----:B------:R-:W-:-:S02]  /*a6bc0*/  LOP3.LUT R79, R53, 0xffff, RZ, 0xc0, !PT ;  /* 0x0000ffff354f7812 */ /* 0x000fc400078ec0ff */
[----:B------:R-:W-:Y:S02]  /*a6bd0*/  LOP3.LUT R78, R52, 0xffff, RZ, 0xc0, !PT ;  /* 0x0000ffff344e7812 */ /* 0x000fe400078ec0ff */
[----:B------:R-:W-:Y:S02]  /*a6be0*/  PRMT R26, R26, 0x3340, R26 ;  /* 0x000033401a1a7816 */ /* 0x000fe4000000001a */
[----:B------:R-:W-:Y:S01]  /*a6bf0*/  PRMT R25, R82, 0x3340, R25 ;  /* 0x0000334052197816 */ /* 0x000fe20000000019 */
[----:B------:R-:W-:Y:S01]  /*a6c00*/  STL.64 [R1+0x360], R192 ;  /* 0x000360c001007387 */ /* 0x000fe20000100a00 */
[----:B------:R-:W-:-:S03]  /*a6c10*/  PRMT R45, R45, 0x3340, R45 ;  /* 0x000033402d2d7816 */ /* 0x000fc6000000002d */
[----:B-----5:R-:W-:Y:S04]  /*a6c20*/  STL [R1+0xcc], R251 ;  /* 0x0000ccfb01007387 */ /* 0x020fe80000100800 */
[----:B------:R-:W-:Y:S04]  /*a6c30*/  STL.64 [R1+0xd0], R208 ;  /* 0x0000d0d001007387 */ /* 0x000fe80000100a00 */
[----:B------:R-:W-:Y:S04]  /*a6c40*/  STL [R1+0x39c], R250 ;  /* 0x00039cfa01007387 */ /* 0x000fe80000100800 */
[----:B------:R-:W-:Y:S04]  /*a6c50*/  STL.64 [R1+0x3a0], R194 ;  /* 0x0003a0c201007387 */ /* 0x000fe80000100a00 */
[----:B------:R-:W-:Y:S04]  /*a6c60*/  STL [R1+0x3c], R251 ;  /* 0x00003cfb01007387 */ /* 0x000fe80000100800 */
[----:B------:R-:W-:Y:S01]  /*a6c70*/  STL.64 [R1+0x40], R208 ;  /* 0x000040d001007387 */ /* 0x000fe20000100a00 */
[----:B------:R-:W-:-:S02]  /*a6c80*/  PRMT R47, R47, 0x3340, R47 ;  /* 0x000033402f2f7816 */ /* 0x000fc4000000002f */
[----:B------:R-:W-:-:S04]  /*a6c90*/  PRMT R33, R33, 0x5410, R26 ;  /* 0x0000541021217816 */ /* 0x000fc8000000001a */
[----:B------:R-:W-:Y:S01]  /*a6ca0*/  PRMT R33, R48, 0x7604, R33 ;  /* 0x0000760430217816 */ /* 0x000fe20000000021 */
[----:B------:R-:W-:Y:S03]  /*a6cb0*/  BSSY.RECONVERGENT B0, `(.L_x_1818) ;  /* 0x0000149000007945 */ /* 0x000fe60003800200 */
[----:B------:R-:W-:-:S04]  /*a6cc0*/  PRMT R33, R41, 0x7054, R33 ;  /* 0x0000705429217816 */ /* 0x000fc80000000021 */
[----:B------:R-:W-:Y:S02]  /*a6cd0*/  PRMT R54, R54, 0x654, R33 ;  /* 0x0000065436367816 */ /* 0x000fe40000000021 */
[----:B--2---:R-:W-:-:S04]  /*a6ce0*/  LOP3.LUT R27, R27, 0xffff, RZ, 0xc0, !PT ;  /* 0x0000ffff1b1b7812 */ /* 0x004fc800078ec0ff */
[----:B------:R-:W-:Y:S02]  /*a6cf0*/  PRMT R38, R27, 0x3340, R18 ;  /* 0x000033401b267816 */ /* 0x000fe40000000012 */
        /* <DEDUP_REMOVED lines=9> */
[----:B------:R-:W-:Y:S02]  /*a6d90*/  PRMT R34, R17, 0x3340, R14 ;  /* 0x0000334011227816 */ /* 0x000fe4000000000e */
[----:B------:R-:W-:Y:S02]  /*a6da0*/  LOP3.LUT R17, R72, 0xffff, RZ, 0xc0, !PT ;  /* 0x0000ffff48117812 */ /* 0x000fe400078ec0ff */
[----:B------:R-:W-:Y:S01]  /*a6db0*/  LOP3.LUT R14, R51, 0xffff, RZ, 0xc0, !PT ;  /* 0x0000ffff330e7812 */ /* 0x000fe200078ec0ff */
[----:B------:R-:W-:Y:S01]  /*a6dc0*/  IMAD.MOV.U32 R51, RZ, RZ, R50 ;  /* 0x000000ffff337224 */ /* 0x000fe200078e0032 */
[C---:B------:R-:W-:Y:S01]  /*a6dd0*/  PRMT R15, R17.reuse, 0x3340, R0 ;  /* 0x00003340110f7816 */ /* 0x040fe20000000000 */
[----:B------:R-:W-:Y:S01]  /*a6de0*/  IMAD.MOV.U32 R50, RZ, RZ, R35 ;  /* 0x000000ffff327224 */ /* 0x000fe200078e0023 */
[----:B------:R-:W-:-:S02]  /*a6df0*/  PRMT R35, R17, 0x3340, R14 ;  /* 0x0000334011237816 */ /* 0x000fc4000000000e */
[----:B------:R-:W-:Y:S01]  /*a6e00*/  LOP3.LUT R16, R71, 0xffff, RZ, 0xc0, !PT ;  /* 0x0000ffff47107812 */ /* 0x000fe200078ec0ff */
[----:B------:R-:W-:Y:S01]  /*a6e10*/  IMAD.MOV.U32 R71, RZ, RZ, R70 ;  /* 0x000000ffff477224 */ /* 0x000fe200078e0046 */
[C---:B------:R-:W-:Y:S01]  /*a6e20*/  PRMT R15, R34.reuse, 0x5410, R15 ;  /* 0x00005410220f7816 */ /* 0x040fe2000000000f */
[----:B------:R-:W-:Y:S01]  /*a6e30*/  IMAD.MOV.U32 R70, RZ, RZ, R69 ;  /* 0x000000ffff467224 */ /* 0x000fe200078e0045 */
[----:B------:R-:W-:Y:S01]  /*a6e40*/  PRMT R35, R34, 0x5410, R35 ;  /* 0x0000541022237816 */ /* 0x000fe20000000023 */
[----:B------:R-:W-:Y:S01]  /*a6e50*/  IMAD.MOV.U32 R69, RZ, RZ, R68 ;  /* 0x000000ffff457224 */ /* 0x000fe200078e0044 */
[C---:B------:R-:W-:Y:S02]  /*a6e60*/  PRMT R17, R16.reuse, 0x3340, R1 ;  /* 0x0000334010117816 */ /* 0x040fe40000000001 */
[----:B------:R-:W-:Y:S01]  /*a6e70*/  PRMT R34, R16, 0x3340, R31 ;  /* 0x0000334010227816 */ /* 0x000fe2000000001f */
[----:B------:R-:W-:Y:S01]  /*a6e80*/  IMAD.MOV.U32 R68, RZ, RZ, R67 ;  /* 0x000000ffff447224 */ /* 0x000fe200078e0043 */
[----:B------:R-:W-:-:S02]  /*a6e90*/  PRMT R27, R9, 0x3340, R8 ;  /* 0x00003340091b7816 */ /* 0x000fc40000000008 */
[----:B------:R-:W-:Y:S01]  /*a6ea0*/  LOP3.LUT R16, R51, 0xffff, RZ, 0xc0, !PT ;  /* 0x0000ffff33107812 */ /* 0x000fe200078ec0ff */
[----:B------:R-:W-:Y:S01]  /*a6eb0*/  IMAD.MOV.U32 R67, RZ, RZ, R61 ;  /* 0x000000ffff437224 */ /* 0x000fe200078e003d */
[----:B------:R-:W-:Y:S01]  /*a6ec0*/  LOP3.LUT R51, R50, 0xffff, RZ, 0xc0, !PT ;  /* 0x0000ffff32337812 */ /* 0x000fe200078ec0ff */
[----:B------:R-:W-:Y:S01]  /*a6ed0*/  IMAD.MOV.U32 R61, RZ, RZ, R60 ;  /* 0x000000ffff3d7224 */ /* 0x000fe200078e003c */
[----:B------:R-:W-:Y:S01]  /*a6ee0*/  PRMT R50, R27, 0x5410, R17 ;  /* 0x000054101b327816 */ /* 0x000fe20000000011 */
[----:B------:R-:W-:Y:S01]  /*a6ef0*/  IMAD.MOV.U32 R60, RZ, RZ, R59 ;  /* 0x000000ffff3c7224 */ /* 0x000fe200078e003b */
[C---:B------:R-:W-:Y:S01]  /*a6f00*/  PRMT R17, R16.reuse, 0x3340, R51 ;  /* 0x0000334010117816 */ /* 0x040fe20000000033 */
[----:B------:R-:W-:Y:S02]  /*a6f10*/  IMAD.MOV.U32 R59, RZ, RZ, R58 ;  /* 0x000000ffff3b7224 */ /* 0x000fe400078e003a */
[----:B------:R-:W-:Y:S01]  /*a6f20*/  IMAD.MOV.U32 R58, RZ, RZ, R57 ;  /* 0x000000ffff3a7224 */ /* 0x000fe200078e0039 */
[----:B------:R-:W-:-:S02]  /*a6f30*/  PRMT R57, R16, 0x3340, R1 ;  /* 0x0000334010397816 */ /* 0x000fc40000000001 */
[----:B------:R-:W-:Y:S01]  /*a6f40*/  PRMT R16, R19, 0x5410, R22 ;  /* 0x0000541013107816 */ /* 0x000fe20000000016 */
[----:B------:R-:W-:Y:S01]  /*a6f50*/  STL.U16 [R1+0xc8], R18 ;  /* 0x0000c81201007387 */ /* 0x000fe20000100400 */
[----:B------:R-:W-:Y:S02]  /*a6f60*/  PRMT R19, R32, 0x5410, R17 ;  /* 0x0000541020137816 */ /* 0x000fe40000000011 */
[----:B------:R-:W-:Y:S01]  /*a6f70*/  LOP3.LUT R17, R71, 0xffff, RZ, 0xc0, !PT ;  /* 0x0000ffff47117812 */ /* 0x000fe200078ec0ff */
[----:B------:R0:W-:Y:S01]  /*a6f80*/  STL.U16 [R1+0x38], R18 ;  /* 0x0000381201007387 */ /* 0x0001e20000100400 */
[----:B------:R-:W-:Y:S02]  /*a6f90*/  LOP3.LUT R72, R70, 0xffff, RZ, 0xc0, !PT ;  /* 0x0000ffff46487812 */ /* 0x000fe400078ec0ff */
[----:B------:R-:W-:Y:S02]  /*a6fa0*/  LOP3.LUT R73, R58, 0xffff, RZ, 0xc0, !PT ;  /* 0x0000ffff3a497812 */ /* 0x000fe400078ec0ff */
[----:B------:R-:W-:-:S02]  /*a6fb0*/  PRMT R37, R17, 0x3340, R0 ;  /* 0x0000334011257816 */ /* 0x000fc40000000000 */
[----:B------:R-:W-:Y:S02]  /*a6fc0*/  PRMT R22, R17, 0x3340, R72 ;  /* 0x0000334011167816 */ /* 0x000fe40000000048 */
[----:B0-----:R-:W-:Y:S02]  /*a6fd0*/  PRMT R18, R30, 0x5410, R21 ;  /* 0x000054101e127816 */ /* 0x001fe40000000015 */
[----:B------:R-:W-:Y:S02]  /*a6fe0*/  LOP3.LUT R30, R68, 0xffff, RZ, 0xc0, !PT ;  /* 0x0000ffff441e7812 */ /* 0x000fe400078ec0ff */
[----:B------:R-:W-:Y:S02]  /*a6ff0*/  PRMT R34, R27, 0x5410, R34 ;  /* 0x000054101b227816 */ /* 0x000fe40000000022 */
[----:B------:R-:W-:Y:S02]  /*a7000*/  PRMT R20, R38, 0x5410, R23 ;  /* 0x0000541026147816 */ /* 0x000fe40000000017 */
        /* <DEDUP_REMOVED lines=12> */
[----:B------:R-:W-:-:S02]  /*a70d0*/  IADD3 R8, P2, PT, R192, R2, RZ ;  /* 0x00000002c0087210 */ /* 0x000fc40007f5e0ff */
[----:B------:R-:W-:Y:S02]  /*a70e0*/  PRMT R57, R32, 0x5410, R57 ;  /* 0x0000541020397816 */ /* 0x000fe40000000039 */
[----:B------:R-:W-:Y:S02]  /*a70f0*/  PRMT R22, R38, 0x5410, R27 ;  /* 0x0000541026167816 */ /* 0x000fe4000000001b */
[----:B------:R-:W-:Y:S02]  /*a7100*/  PRMT R23, R74, 0x3340, R67 ;  /* 0x000033404a177816 */ /* 0x000fe40000000043 */
[----:B------:R-:W-:Y:S02]  /*a7110*/  PRMT R32, R83, 0x3340, R76 ;  /* 0x0000334053207816 */ /* 0x000fe4000000004c */
[----:B------:R-:W-:Y:S02]  /*a7120*/  PRMT R27, R78, 0x3340, R79 ;  /* 0x000033404e1b7816 */ /* 0x000fe4000000004f */
[----:B------:R-:W-:Y:S01]  /*a7130*/  PRMT R21, R30, 0x5410, R21 ;  /* 0x000054101e157816 */ /* 0x000fe20000000015 */
[----:B------:R-:W-:Y:S01]  /*a7140*/  IMAD.X R9, RZ, RZ, R193, P2 ;  /* 0x000000ffff097224 */ /* 0x000fe200010e06c1 */
[----:B------:R-:W-:-:S02]  /*a7150*/  PRMT R30, R25, 0x5410, R26 ;  /* 0x00005410191e7816 */ /* 0x000fc4000000001a */
[----:B------:R-:W-:Y:S02]  /*a7160*/  PRMT R23, R32, 0x5410, R23 ;  /* 0x0000541020177816 */ /* 0x000fe40000000017 */
[----:B------:R-:W-:Y:S01]  /*a7170*/  PRMT R25, R36, 0x5410, R27 ;  /* 0x0000541024197816 */ /* 0x000fe2000000001b */
[----:B------:R0:W-:Y:S01]  /*a7180*/  STL.64 [R1+0x90], R8 ;  /* 0x0000900801007387 */ /* 0x0001e20000100a00 */
[----:B------:R-:W-:-:S03]  /*a7190*/  PRMT R27, R45, 0x5410, R26 ;  /* 0x000054102d1b7816 */ /* 0x000fc6000000001a */
[----:B------:R0:W-:Y:S04]  /*a71a0*/  STL.64 [R1], R8 ;  /* 0x0000000801007387 */ /* 0x0001e80000100a00 */
[----:B------:R0:W-:Y:S04]  /*a71b0*/  STL.64 [R1+0xc0], R34 ;  /* 0x0000c02201007387 */ /* 0x0001e80000100a00 */
[----:B------:R0:W-:Y:S04]  /*a71c0*/  STL.64 [R1+0x30], R34 ;  /* 0x0000302201007387 */ /* 0x0001e80000100a00 */
[----:B------:R0:W-:Y:S04]  /*a71d0*/  STL.64 [R1+0x98], R24 ;  /* 0x0000981801007387 */ /* 0x0001e80000100a00 */
[----:B------:R0:W-:Y:S04]  /*a71e0*/  STL.64 [R1+0x8], R24 ;  /* 0x0000081801007387 */ /* 0x0001e80000100a00 */
[----:B------:R0:W-:Y:S04]  /*a71f0*/  STL.128 [R1+0xa0], R16 ;  /* 0x0000a01001007387 */ /* 0x0001e80000100c00 */
[----:B------:R0:W-:Y:S04]  /*a7200*/  STL.128 [R1+0x10], R16 ;  /* 0x0000101001007387 */ /* 0x0001e80000100c00 */
[----:B------:R0:W-:Y:S04]  /*a7210*/  STL.128 [R1+0xb0], R20 ;  /* 0x0000b01401007387 */ /* 0x0001e80000100c00 */
[----:B------:R0:W-:Y:S01]  /*a7220*/  STL.128 [R1+0x20], R20 ;  /* 0x0000201401007387 */ /* 0x0001e20000100c00 */
[----:B------:R-:W-:-:S02]  /*a7230*/  PRMT R32, R44, 0x7604, R27 ;  /* 0x000076042c207816 */ /* 0x000fc4000000001b */
[----:B------:R-:W-:Y:S02]  /*a7240*/  PRMT R27, R47, 0x5410, R26 ;  /* 0x000054102f1b7816 */ /* 0x000fe4000000001a */
[----:B------:R-:W-:Y:S02]  /*a7250*/  PRMT R30, R43, 0x7604, R30 ;  /* 0x000076042b1e7816 */ /* 0x000fe4000000001e */
[----:B------:R-:W-:Y:S02]  /*a7260*/  PRMT R27, R46, 0x7604, R27 ;  /* 0x000076042e1b7816 */ /* 0x000fe4000000001b */
[----:B------:R-:W-:Y:S02]  /*a7270*/  PRMT R30, R40, 0x7054, R30 ;  /* 0x00007054281e7816 */ /* 0x000fe4000000001e */
[----:B------:R-:W-:Y:S02]  /*a7280*/  PRMT R29, R29, 0x7054, R32 ;  /* 0x000070541d1d7816 */ /* 0x000fe40000000020 */
[----:B------:R-:W-:-:S02]  /*a7290*/  PRMT R42, R42, 0x7054, R27 ;  /* 0x000070542a2a7816 */ /* 0x000fc4000000001b */
[--C-:B------:R-:W-:Y:S02]  /*a72a0*/  PRMT R37, R37, 0x5410, R26.reuse ;  /* 0x0000541025257816 */ /* 0x100fe4000000001a */
[--C-:B------:R-:W-:Y:S02]  /*a72b0*/  PRMT R38, R49, 0x5410, R26.reuse ;  /* 0x0000541031267816 */ /* 0x100fe4000000001a */
[----:B------:R-:W-:Y:S02]  /*a72c0*/  PRMT R36, R36, 0x5410, R26 ;  /* 0x0000541024247816 */ /* 0x000fe4000000001a */
[----:B------:R-:W-:Y:S02]  /*a72d0*/  PRMT R50, R31, 0x654, R50 ;  /* 0x000006541f327816 */ /* 0x000fe40000000032 */
[----:B------:R-:W-:Y:S02]  /*a72e0*/  PRMT R52, R39, 0x654, R30 ;  /* 0x0000065427347816 */ /* 0x000fe4000000001e */
[----:B------:R-:W-:-:S02]  /*a72f0*/  PRMT R53, R28, 0x654, R29 ;  /* 0x000006541c357816 */ /* 0x000fc4000000001d */
[----:B------:R-:W-:Y:S01]  /*a7300*/  PRMT R55, R55, 0x654, R42 ;  /* 0x0000065437377816 */ /* 0x000fe2000000002a */
[----:B0-----:R-:W-:Y:S06]  /*a7310*/  @P0 BRA `(.L_x_1819) ;  /* 0x0000000c00880947 */ /* 0x001fec0003800000 */
        /* <DEDUP_REMOVED lines=9> */
.L_x_1821:
[----:B0-----:R-:W-:-:S06]  /*a73b0*/  IMAD.IADD R26, R1, 0x1, R30 ;  /* 0x00000001011a7824 */ /* 0x001fcc00078e021e */
[----:B------:R-:W2:Y:S01]  /*a73c0*/  LDL.U8 R26, [R26+0xd8] ;  /* 0x0000d8001a1a7983 */ /* 0x000ea20000100000 */
[----:B------:R-:W-:Y:S02]  /*a73d0*/  IMAD.MOV.U32 R27, RZ, RZ, R30 ;  /* 0x000000ffff1b7224 */ /* 0x000fe400078e001e */
[----:B------:R-:W-:Y:S01]  /*a73e0*/  VIADD R30, R30, 0x1 ;  /* 0x000000011e1e7836 */ /* 0x000fe20000000000 */
[----:B--2---:R-:W-:-:S13]  /*a73f0*/  ISETP.NE.AND P2, PT, R26, RZ, PT ;  /* 0x000000ff1a00720c */ /* 0x004fda0003f45270 */
[----:B------:R-:W-:Y:S05]  /*a7400*/  @P2 BRA `(.L_x_1821) ;  /* 0xfffffffc00e82947 */ /* 0x000fea000383ffff */
[----:B------:R-:W-:Y:S05]  /*a7410*/  BSYNC.RECONVERGENT B1 ;  /* 0x0000000000017941 */ /* 0x000fea0003800200 */
.L_x_1820:
[----:B------:R-:W2:Y:S01]  /*a7420*/  LDL.LU R28, [R1+0x64c] ;  /* 0x00064c00011c7983 */ /* 0x000ea20000300800 */
[----:B------:R-:W-:Y:S01]  /*a7430*/  BSSY.RECONVERGENT B1, `(.L_x_1822) ;  /* 0x0000011000017945 */ /* 0x000fe20003800200 */
[----:B------:R-:W-:Y:S01]  /*a7440*/  IMAD.MOV.U32 R26, RZ, RZ, R27 ;  /* 0x000000ffff1a7224 */ /* 0x000fe200078e001b */
[----:B--2---:R-:W-:-:S13]  /*a7450*/  LOP3.LUT P2, RZ, R28, 0xff, RZ, 0xc0, !PT ;  /* 0x000000ff1cff7812 */ /* 0x004fda000784c0ff */
[----:B------:R-:W-:Y:S05]  /*a7460*/  @!P2 BRA `(.L_x_1823) ;  /* 0x000000000034a947 */ /* 0x000fea0003800000 */
[----:B------:R-:W-:Y:S01]  /*a7470*/  BSSY.RECONVERGENT B2, `(.L_x_1824) ;  /* 0x000000b000027945 */ /* 0x000fe20003800200 */
[----:B------:R-:W-:-:S07]  /*a7480*/  IMAD.MOV.U32 R26, RZ, RZ, RZ ;  /* 0x000000ffff1a7224 */ /* 0x000fce00078e00ff */
.L_x_1825:
        /* <DEDUP_REMOVED lines=10> */
.L_x_1824:
[----:B------:R-:W-:-:S07]  /*a7530*/  IMAD.MOV.U32 R26, RZ, RZ, R29 ;  /* 0x000000ffff1a7224 */ /* 0x000fce00078e001d */
.L_x_1823:
[----:B------:R-:W-:Y:S05]  /*a7540*/  BSYNC.RECONVERGENT B1 ;  /* 0x0000000000017941 */ /* 0x000fea0003800200 */
.L_x_1822:
[----:B------:R-:W-:Y:S01]  /*a7550*/  IMAD.IADD R27, R1, 0x1, R26 ;  /* 0x00000001011b7824 */ /* 0x000fe200078e021a */
[----:B------:R-:W-:Y:S01]  /*a7560*/  BSSY.RECONVERGENT B1, `(.L_x_1826) ;  /* 0x0000009000017945 */ /* 0x000fe20003800200 */
[----:B------:R-:W-:-:S03]  /*a7570*/  IMAD.MOV.U32 R26, RZ, RZ, RZ ;  /* 0x000000ffff1a7224 */ /* 0x000fc600078e00ff */
[----:B------:R0:W-:Y:S04]  /*a7580*/  STL.U8 [R27+0xd9], RZ ;  /* 0x0000d9ff1b007387 */ /* 0x0001e80000100000 */
.L_x_1827:
[----:B------:R-:W-:-:S05]  /*a7590*/  IMAD.IADD R28, R1, 0x1, R26 ;  /* 0x00000001011c7824 */ /* 0x000fca00078e021a */
[----:B0-----:R-:W2:Y:S02]  /*a75a0*/  LDL.U8 R27, [R28+0xd8] ;  /* 0x0000d8001c1b7983 */ /* 0x001ea40000100000 */
[----:B--2---:R-:W-:Y:S01]  /*a75b0*/  ISETP.NE.AND P2, PT, R27, RZ, PT ;  /* 0x000000ff1b00720c */ /* 0x004fe20003f45270 */
[----:B------:R-:W-:Y:S02]  /*a75c0*/  IMAD.MOV.U32 R27, RZ, RZ, R26 ;  /* 0x000000ffff1b7224 */ /* 0x000fe400078e001a */
[----:B------:R-:W-:-:S10]  /*a75d0*/  VIADD R26, R26, 0x1 ;  /* 0x000000011a1a7836 */ /* 0x000fd40000000000 */
[----:B------:R-:W-:Y:S05]  /*a75e0*/  @P2 BRA `(.L_x_1827) ;  /* 0xfffffffc00e82947 */ /* 0x000fea000383ffff */
[----:B------:R-:W-:Y:S05]  /*a75f0*/  BSYNC.RECONVERGENT B1 ;  /* 0x0000000000017941 */ /* 0x000fea0003800200 */
.L_x_1826:
[----:B------:R-:W2:Y:S01]  /*a7600*/  LDL.LU R29, [R1+0x654] ;  /* 0x00065400011d7983 */ /* 0x000ea20000300800 */
[----:B------:R-:W-:Y:S01]  /*a7610*/  BSSY.RECONVERGENT B1, `(.L_x_1828) ;  /* 0x0000011000017945 */ /* 0x000fe20003800200 */
[----:B------:R-:W-:Y:S01]  /*a7620*/  IMAD.MOV.U32 R26, RZ, RZ, R27 ;  /* 0x000000ffff1a7224 */ /* 0x000fe200078e001b */
[----:B--2---:R-:W-:-:S13]  /*a7630*/  LOP3.LUT P2, RZ, R29, 0xff, RZ, 0xc0, !PT ;  /* 0x000000ff1dff7812 */ /* 0x004fda000784c0ff */
[----:B------:R-:W-:Y:S05]  /*a7640*/  @!P2 BRA `(.L_x_1829) ;  /* 0x000000000034a947 */ /* 0x000fea0003800000 */
[----:B------:R-:W-:Y:S01]  /*a7650*/  BSSY.RECONVERGENT B2, `(.L_x_1830) ;  /* 0x000000b000027945 */ /* 0x000fe20003800200 */
[----:B------:R-:W-:-:S07]  /*a7660*/  IMAD.MOV.U32 R26, RZ, RZ, RZ ;  /* 0x000000ffff1a7224 */ /* 0x000fce00078e00ff */
.L_x_1831:
        /* <DEDUP_REMOVED lines=10> */
.L_x_1830:
[----:B------:R-:W-:-:S07]  /*a7710*/  IMAD.MOV.U32 R26, RZ, RZ, R29 ;  /* 0x000000ffff1a7224 */ /* 0x000fce00078e001d */
.L_x_1829:
[----:B------:R-:W-:Y:S05]  /*a7720*/  BSYNC.RECONVERGENT B1 ;  /* 0x0000000000017941 */ /* 0x000fea0003800200 */
.L_x_1828:
[----:B------:R-:W-:-:S05]  /*a7730*/  IMAD.IADD R40, R1, 0x1, R26 ;  /* 0x0000000101287824 */ /* 0x000fca00078e021a */
[----:B------:R0:W-:Y:S04]  /*a7740*/  STL.U8 [R40+0xd9], RZ ;  /* 0x0000d9ff28007387 */ /* 0x0001e80000100000 */
[----:B------:R-:W2:Y:S04]  /*a7750*/  LDL.128 R68, [R1+0xe0] ;  /* 0x0000e00001447983 */ /* 0x000ea80000100c00 */
[----:B------:R-:W3:Y:S04]  /*a7760*/  LDL.64 R96, [R1+0x110] ;  /* 0x0001100001607983 */ /* 0x000ee80000100a00 */
[----:B------:R-:W4:Y:S04]  /*a7770*/  LDL.128 R28, [R1+0xf0] ;  /* 0x0000f000011c7983 */ /* 0x000f280000100c00 */
[----:B------:R-:W5:Y:S04]  /*a7780*/  LDL R56, [R1+0x10c] ;  /* 0x00010c0001387983 */ /* 0x000f680000100800 */
[----:B------:R-:W4:Y:S04]  /*a7790*/  LDL.64 R26, [R1+0xd8] ;  /* 0x0000d800011a7983 */ /* 0x000f280000100a00 */
[----:B------:R-:W4:Y:S04]  /*a77a0*/  LDL.64 R48, [R1+0x100] ;  /* 0x0001000001307983 */ /* 0x000f280000100a00 */
[----:B------:R-:W4:Y:S01]  /*a77b0*/  LDL.U16 R47, [R1+0x108] ;  /* 0x00010800012f7983 */ /* 0x000f220000100400 */
[----:B--2---:R-:W-:-:S02]  /*a77c0*/  PRMT R41, R69, 0x7770, RZ ;  /* 0x0000777045297816 */ /* 0x004fc400000000ff */
[C---:B------:R-:W-:Y:S02]  /*a77d0*/  PRMT R42, R69.reuse, 0x7771, RZ ;  /* 0x00007771452a7816 */ /* 0x040fe400000000ff */
[C---:B------:R-:W-:Y:S01]  /*a77e0*/  PRMT R43, R69.reuse, 0x7772, RZ ;  /* 0x00007772452b7816 */ /* 0x040fe200000000ff */
[----:B---3--:R1:W-:Y:S01]  /*a77f0*/  STL.64 [R1+0x4f0], R96 ;  /* 0x0004f06001007387 */ /* 0x0083e20000100a00 */
[----:B------:R-:W-:Y:S02]  /*a7800*/  PRMT R44, R69, 0x7773, RZ ;  /* 0x00007773452c7816 */ /* 0x000fe400000000ff */
[C---:B------:R-:W-:Y:S02]  /*a7810*/  PRMT R32, R68.reuse, 0x7770, RZ ;  /* 0x0000777044207816 */ /* 0x040fe400000000ff */
[C---:B------:R-:W-:Y:S02]  /*a7820*/  PRMT R33, R68.reuse, 0x7771, RZ ;  /* 0x0000777144217816 */ /* 0x040fe400000000ff */
[C---:B------:R-:W-:Y:S01]  /*a7830*/  PRMT R39, R68.reuse, 0x7772, RZ ;  /* 0x0000777244277816 */ /* 0x040fe200000000ff */
[----:B-----5:R2:W-:Y:S01]  /*a7840*/  STL [R1+0x644], R56 ;  /* 0x0006443801007387 */ /* 0x0205e20000100800 */
[----:B0-----:R-:W-:-:S02]  /*a7850*/  PRMT R40, R68, 0x7773, RZ ;  /* 0x0000777344287816 */ /* 0x001fc400000000ff */
        /* <DEDUP_REMOVED lines=14> */
[C---:B-1----:R-:W-:Y:S02]  /*a7940*/  PRMT R96, R31.reuse, 0x7772, RZ ;  /* 0x000077721f607816 */ /* 0x042fe400000000ff */
        /* <DEDUP_REMOVED lines=11> */
[C---:B--2---:R-:W-:Y:S02]  /*a7a00*/  PRMT R56, R27.reuse, 0x7771, RZ ;  /* 0x000077711b387816 */ /* 0x044fe400000000ff */
        /* <DEDUP_REMOVED lines=115> */
.L_x_1819:
[----:B------:R-:W-:Y:S05]  /*a8140*/  BSYNC.RECONVERGENT B0 ;  /* 0x0000000000007941 */ /* 0x000fea0003800200 */
.L_x_1818:
[----:B------:R-:W2:Y:S04]  /*a8150*/  LDL.LU R84, [R1+0x6ac] ;  /* 0x0006ac0001547983 */ /* 0x000ea80000300800 */
[----:B------:R-:W3:Y:S04]  /*a8160*/  LDL.LU R48, [R1+0x6dc] ;  /* 0x0006dc0001307983 */ /* 0x000ee80000300800 */
[----:B------:R-:W4:Y:S04]  /*a8170*/  LDL.LU.64 R86, [R1+0x4f0] ;  /* 0x0004f00001567983 */ /* 0x000f280000300a00 */
[----:B0-----:R-:W5:Y:S04]  /*a8180*/  LDL.LU R44, [R1+0x6d8] ;  /* 0x0006d800012c7983 */ /* 0x001f680000300800 */
        /* <DEDUP_REMOVED lines=32> */
[----:B------:R-:W2:Y:S04]  /*a8390*/  LDL.LU R48, [R1+0x660] ;  /* 0x0006600001307983 */ /* 0x000ea80000300800 */
[----:B----4-:R0:W-:Y:S02]  /*a83a0*/  STL.64 [R1+0x40], R86 ;  /* 0x0000405601007387 */ /* 0x0101e40000100a00 */
[----:B0-----:R-:W-:Y:S02]  /*a83b0*/  IMAD.MOV.U32 R86, RZ, RZ, R85 ;  /* 0x000000ffff567224 */ /* 0x001fe400078e0055 */
[----:B------:R-:W3:Y:S01]  /*a83c0*/  LDL.LU R87, [R1+0x668] ;  /* 0x0006680001577983 */ /* 0x000ee20000300800 */
[----:B------:R-:W-:-:S02]  /*a83d0*/  IMAD.MOV.U32 R85, RZ, RZ, R84 ;  /* 0x000000ffff557224 */ /* 0x000fc400078e0054 */
[----:B-----5:R-:W-:Y:S02]  /*a83e0*/  IMAD.MOV.U32 R84, RZ, RZ, R44 ;  /* 0x000000ffff547224 */ /* 0x020fe400078e002c */
[----:B------:R-:W3:Y:S01]  /*a83f0*/  LDL.LU R44, [R1+0x664] ;  /* 0x00066400012c7983 */ /* 0x000ee20000300800 */
[----:B------:R-:W-:-:S03]  /*a8400*/  IMAD.MOV.U32 R95, RZ, RZ, R49 ;  /* 0x000000ffff5f7224 */ /* 0x000fc600078e0031 */
[----:B------:R0:W-:Y:S02]  /*a8410*/  STL [R1+0x3c], R96 ;  /* 0x00003c6001007387 */ /* 0x0001e40000100800 */
[----:B0-----:R-:W-:Y:S01]  /*a8420*/  IMAD.MOV.U32 R96, RZ, RZ, R95 ;  /* 0x000000ffff607224 */ /* 0x001fe200078e005f */
[----:B--2---:R-:W-:Y:S02]  /*a8430*/  PRMT R48, R3, 0x7604, R48 ;  /* 0x0000760403307816 */ /* 0x004fe40000000030 */
[----:B------:R-:W-:-:S04]  /*a8440*/  SEL R3, RZ, 0x1, !P0 ;  /* 0x00000001ff037807 */ /* 0x000fc80004000000 */
[----:B------:R-:W-:Y:S02]  /*a8450*/  IADD3 R2, P2, P3, R192, R3, R2 ;  /* 0x00000003c0027210 */ /* 0x000fe40007b5e002 */
[----:B------:R-:W-:Y:S02]  /*a8460*/  LOP3.LUT R3, R96, 0xffff, RZ, 0xc0, !PT ;  /* 0x0000ffff60037812 */ /* 0x000fe400078ec0ff */
[----:B------:R-:W2:Y:S01]  /*a8470*/  LDL.LU R96, [R1+0x710] ;  /* 0x0007100001607983 */ /* 0x000ea20000300800 */
[----:B---3--:R-:W-:Y:S01]  /*a8480*/  PRMT R44, R44, 0x7604, R87 ;  /* 0x000076042c2c7816 */ /* 0x008fe20000000057 */
[----:B------:R-:W-:Y:S02]  /*a8490*/  IMAD.MOV.U32 R87, RZ, RZ, R68 ;  /* 0x000000ffff577224 */ /* 0x000fe400078e0044 */
[----:B------:R-:W-:Y:S02]  /*a84a0*/  IMAD.MOV.U32 R68, RZ, RZ, R29 ;  /* 0x000000ffff447224 */ /* 0x000fe400078e001d */
[----:B------:R-:W-:Y:S01]  /*a84b0*/  IMAD.MOV.U32 R29, RZ, RZ, R19 ;  /* 0x000000ffff1d7224 */ /* 0x000fe200078e0013 */
[----:B------:R-:W-:-:S02]  /*a84c0*/  LOP3.LUT R19, R97, 0xffff, RZ, 0xc0, !PT ;  /* 0x0000ffff61137812 */ /* 0x000fc400078ec0ff */
        /* <DEDUP_REMOVED lines=9> */
[----:B------:R-:W-:-:S05]  /*a8560*/  IMAD.MOV.U32 R26, RZ, RZ, R16 ;  /* 0x000000ffff1a7224 */ /* 0x000fca00078e0010 */
[----:B------:R3:W-:Y:S01]  /*a8570*/  STL.128 [R1+0x3b0], R24 ;  /* 0x0003b01801007387 */ /* 0x0007e20000100c00 */
[----:B--2---:R-:W-:-:S03]  /*a8580*/  LOP3.LUT R22, R96, 0xffff, RZ, 0xc0, !PT ;  /* 0x0000ffff60167812 */ /* 0x004fc600078ec0ff */
[----:B------:R-:W2:Y:S01]  /*a8590*/  LDL.LU R96, [R1+0x714] ;  /* 0x0007140001607983 */ /* 0x000ea20000300800 */
[----:B---3--:R-:W-:-:S03]  /*a85a0*/  LOP3.LUT R26, R97, 0xffff, RZ, 0xc0, !PT ;  /* 0x0000ffff611a7812 */ /* 0x008fc600078ec0ff */
        /* <DEDUP_REMOVED lines=12> */
[----:B--2---:R-:W-:Y:S01]  /*a8670*/  LOP3.LUT R17, R96, 0xffff, RZ, 0xc0, !PT ;  /* 0x0000ffff60117812 */ /* 0x004fe200078ec0ff */
[----:B------:R-:W-:-:S02]  /*a8680*/  IMAD.MOV.U32 R96, RZ, RZ, R95 ;  /* 0x000000ffff607224 */ /* 0x000fc400078e005f */
[----:B------:R-:W-:Y:S01]  /*a8690*/  IMAD.MOV.U32 R49, RZ, RZ, R30 ;  /* 0x000000ffff317224 */ /* 0x000fe200078e001e */
[----:B------:R-:W-:Y:S01]  /*a86a0*/  PRMT R3, R22, 0x3340, R3 ;  /* 0x0000334016037816 */ /* 0x000fe20000000003 */
[----:B------:R-:W-:Y:S01]  /*a86b0*/  IMAD.MOV.U32 R95, RZ, RZ, R94 ;  /* 0x000000ffff5f7224 */ /* 0x000fe200078e005e */
[----:B------:R-:W-:Y:S01]  /*a86c0*/  PRMT R19, R26, 0x3340, R19 ;  /* 0x000033401a137816 */ /* 0x000fe20000000013 */
[----:B------:R-:W-:Y:S01]  /*a86d0*/  IMAD.MOV.U32 R94, RZ, RZ, R93 ;  /* 0x000000ffff5e7224 */ /* 0x000fe200078e005d */
[----:B------:R-:W2:Y:S01]  /*a86e0*/  LDL.LU R41, [R1+0x688] ;  /* 0x0006880001297983 */ /* 0x000ea20000300800 */
[----:B------:R-:W-:Y:S02]  /*a86f0*/  IMAD.MOV.U32 R93, RZ, RZ, R92 ;  /* 0x000000ffff5d7224 */ /* 0x000fe400078e005c */
[----:B------:R-:W-:Y:S02]  /*a8700*/  IMAD.MOV.U32 R92, RZ, RZ, R91 ;  /* 0x000000ffff5c7224 */ /* 0x000fe400078e005b */
[----:B------:R-:W-:-:S02]  /*a8710*/  IMAD.MOV.U32 R91, RZ, RZ, R90 ;  /* 0x000000ffff5b7224 */ /* 0x000fc400078e005a */
[----:B------:R-:W-:Y:S02]  /*a8720*/  IMAD.MOV.U32 R90, RZ, RZ, R88 ;  /* 0x000000ffff5a7224 */ /* 0x000fe400078e0058 */
[----:B------:R-:W-:Y:S02]  /*a8730*/  IMAD.MOV.U32 R31, RZ, RZ, R21 ;  /* 0x000000ffff1f7224 */ /* 0x000fe400078e0015 */
[----:B------:R-:W-:Y:S01]  /*a8740*/  IMAD.MOV.U32 R88, RZ, RZ, R87 ;  /* 0x000000ffff587224 */ /* 0x000fe200078e0057 */
[----:B---3--:R-:W-:Y:S01]  /*a8750*/  LOP3.LUT R21, R97, 0xffff, RZ, 0xc0, !PT ;  /* 0x0000ffff61157812 */ /* 0x008fe200078ec0ff */
[----:B------:R-:W-:Y:S01]  /*a8760*/  IMAD.MOV.U32 R87, RZ, RZ, R86 ;  /* 0x000000ffff577224 */ /* 0x000fe200078e0056 */
[----:B------:R-:W3:Y:S01]  /*a8770*/  LDL.LU R97, [R1+0x654] ;  /* 0x0006540001617983 */ /* 0x000ee20000300800 */
[----:B------:R-:W-:-:S03]  /*a8780*/  IMAD.MOV.U32 R86, RZ, RZ, R40 ;  /* 0x000000ffff567224 */ /* 0x000fc600078e0028 */
[----:B------:R-:W4:Y:S01]  /*a8790*/  LDL.LU R40, [R1+0x718] ;  /* 0x0007180001287983 */ /* 0x000f220000300800 */
[----:B------:R-:W-:Y:S02]  /*a87a0*/  IMAD.MOV.U32 R80, RZ, RZ, R28 ;  /* 0x000000ffff507224 */ /* 0x000fe400078e001c */
[----:B------:R-:W-:Y:S02]  /*a87b0*/  IMAD.MOV.U32 R28, RZ, RZ, R18 ;  /* 0x000000ffff1c7224 */ /* 0x000fe400078e0012 */
[----:B------:R-:W-:-:S05]  /*a87c0*/  IMAD.MOV.U32 R30, RZ, RZ, R20 ;  /* 0x000000ffff1e7224 */ /* 0x000fca00078e0014 */
[----:B------:R3:W-:Y:S02]  /*a87d0*/  STL.128 [R1+0x3c0], R28 ;  /* 0x0003c01c01007387 */ /* 0x0007e40000100c00 */
[----:B---3--:R-:W-:Y:S01]  /*a87e0*/  LOP3.LUT R28, R97, 0xffff, RZ, 0xc0, !PT ;  /* 0x0000ffff611c7812 */ /* 0x008fe200078ec0ff */
[----:B------:R-:W-:Y:S01]  /*a87f0*/  IMAD.MOV.U32 R97, RZ, RZ, R96 ;  /* 0x000000ffff617224 */ /* 0x000fe200078e0060 */
[----:B----4-:R-:W-:-:S04]  /*a8800*/  LOP3.LUT R40, R40, 0xffff, RZ, 0xc0, !PT ;  /* 0x0000ffff28287812 */ /* 0x010fc800078ec0ff */
[----:B------:R-:W-:Y:S02]  /*a8810*/  PRMT R40, R40, 0x3340, R17 ;  /* 0x0000334028287816 */ /* 0x000fe40000000011 */
[----:B------:R-:W-:Y:S02]  /*a8820*/  LOP3.LUT R17, R97, 0xffff, RZ, 0xc0, !PT ;  /* 0x0000ffff61117812 */ /* 0x000fe400078ec0ff */
[----:B------:R-:W3:Y:S02]  /*a8830*/  LDL.LU R97, [R1+0x6f0] ;  /* 0x0006f00001617983 */ /* 0x000ee40000300800 */
[----:B---3--:R-:W-:Y:S02]  /*a8840*/  LOP3.LUT R22, R97, 0xffff, RZ, 0xc0, !PT ;  /* 0x0000ffff61167812 */ /* 0x008fe400078ec0ff */
[----:B------:R-:W3:Y:S01]  /*a8850*/  LDL.LU R97, [R1+0x6f4] ;  /* 0x0006f40001617983 */ /* 0x000ee20000300800 */
[----:B------:R-:W-:Y:S02]  /*a8860*/  PRMT R28, R28, 0x3340, R21 ;  /* 0x000033401c1c7816 */ /* 0x000fe40000000015 */
[----:B---3--:R-:W-:-:S02]  /*a8870*/  LOP3.LUT R21, R97, 0xffff, RZ, 0xc0, !PT ;  /* 0x0000ffff61157812 */ /* 0x008fc400078ec0ff */
[----:B------:R-:W3:Y:S01]  /*a8880*/  LDL.LU R97, [R1+0x6f8] ;  /* 0x0006f80001617983 */ /* 0x000ee20000300800 */
[----:B------:R-:W-:Y:S01]  /*a8890*/  IMAD.MOV.U32 R84, RZ, RZ, R47 ;  /* 0x000000ffff547224 */ /* 0x000fe200078e002f */
[----:B---3--:R-:W-:Y:S02]  /*a88a0*/  LOP3.LUT R26, R97, 0xffff, RZ, 0xc0, !PT ;  /* 0x0000ffff611a7812 */ /* 0x008fe400078ec0ff */
[----:B------:R-:W3:Y:S01]  /*a88b0*/  LDL.LU R97, [R1+0x6fc] ;  /* 0x0006fc0001617983 */ /* 0x000ee20000300800 */
[----:B------:R-:W-:Y:S02]  /*a88c0*/  IMAD.MOV.U32 R47, RZ, RZ, R33 ;  /* 0x000000ffff2f7224 */ /* 0x000fe400078e0021 */
[----:B------:R-:W-:Y:S01]  /*a88d0*/  IMAD.MOV.U32 R33, RZ, RZ, R23 ;  /* 0x000000ffff217224 */ /* 0x000fe200078e0017 */
[----:B---3--:R-:W-:Y:S02]  /*a88e0*/  LOP3.LUT R23, R97, 0xffff, RZ, 0xc0, !PT ;  /* 0x0000ffff61177812 */ /* 0x008fe400078ec0ff */
[----:B------:R-:W3:Y:S02]  /*a88f0*/  LDL.LU R97, [R1+0x700] ;  /* 0x0007000001617983 */ /* 0x000ee40000300800 */
[----:B---3--:R-:W-:-:S02]  /*a8900*/  LOP3.LUT R30, R97, 0xffff, RZ, 0xc0, !PT ;  /* 0x0000ffff611e7812 */ /* 0x008fc400078ec0ff */
[----:B------:R-:W3:Y:S01]  /*a8910*/  LDL.LU R97, [R1+0x704] ;  /* 0x0007040001617983 */ /* 0x000ee20000300800 */
[----:B------:R-:W-:Y:S02]  /*a8920*/  IMAD.MOV.U32 R96, RZ, RZ, R95 ;  /* 0x000000ffff607224 */ /* 0x000fe400078e005f */
[----:B------:R-:W-:Y:S02]  /*a8930*/  IMAD.MOV.U32 R95, RZ, RZ, R94 ;  /* 0x000000ffff5f7224 */ /* 0x000fe400078e005e */
[----:B------:R-:W-:Y:S02]  /*a8940*/  IMAD.MOV.U32 R94, RZ, RZ, R93 ;  /* 0x000000ffff5e7224 */ /* 0x000fe400078e005d */
[----:B------:R-:W-:Y:S02]  /*a8950*/  IMAD.MOV.U32 R93, RZ, RZ, R92 ;  /* 0x000000ffff5d7224 */ /* 0x000fe400078e005c */
[----:B------:R-:W-:Y:S02]  /*a8960*/  IMAD.MOV.U32 R92, RZ, RZ, R86 ;  /* 0x000000ffff5c7224 */ /* 0x000fe400078e0056 */
[----:B------:R-:W4:Y:S01]  /*a8970*/  LDL.LU R86, [R1+0x6e4] ;  /* 0x0006e40001567983 */ /* 0x000f220000300800 */
[----:B---3--:R-:W-:-:S03]  /*a8980*/  LOP3.LUT R25, R97, 0xffff, RZ, 0xc0, !PT ;  /* 0x0000ffff61197812 */ /* 0x008fc600078ec0ff */
[----:B------:R-:W3:Y:S04]  /*a8990*/  LDL.LU R97, [R1+0x708] ;  /* 0x0007080001617983 */ /* 0x000ee80000300800 */
[----:B------:R3:W-:Y:S01]  /*a89a0*/  STL.128 [R1+0x3d0], R32 ;  /* 0x0003d02001007387 */ /* 0x0007e20000100c00 */
[----:B------:R-:W-:Y:S02]  /*a89b0*/  PRMT R26, R26, 0x3340, R21 ;  /* 0x000033401a1a7816 */ /* 0x000fe40000000015 */
[----:B---3--:R-:W-:Y:S01]  /*a89c0*/  LOP3.LUT R32, R97, 0xffff, RZ, 0xc0, !PT ;  /* 0x0000ffff61207812 */ /* 0x008fe200078ec0ff */
[----:B------:R-:W-:-:S05]  /*a89d0*/  IMAD.MOV.U32 R97, RZ, RZ, R96 ;  /* 0x000000ffff617224 */ /* 0x000fca00078e0060 */
[----:B------:R-:W-:Y:S02]  /*a89e0*/  LOP3.LUT R21, R97, 0xffff, RZ, 0xc0, !PT ;  /* 0x0000ffff61157812 */ /* 0x000fe400078ec0ff */
[----:B------:R-:W3:Y:S01]  /*a89f0*/  LDL.LU R97, [R1+0x6d0] ;  /* 0x0006d00001617983 */ /* 0x000ee20000300800 */
[----:B------:R-:W-:Y:S02]  /*a8a00*/  IMAD.MOV.U32 R96, RZ, RZ, R95 ;  /* 0x000000ffff607224 */ /* 0x000fe400078e005f */
[----:B------:R-:W-:Y:S02]  /*a8a10*/  IMAD.MOV.U32 R95, RZ, RZ, R94 ;  /* 0x000000ffff5f7224 */ /* 0x000fe400078e005e */
[----:B------:R-:W-:Y:S02]  /*a8a20*/  IMAD.MOV.U32 R94, RZ, RZ, R93 ;  /* 0x000000ffff5e7224 */ /* 0x000fe400078e005d */
[----:B------:R-:W-:Y:S02]  /*a8a30*/  IMAD.MOV.U32 R93, RZ, RZ, R92 ;  /* 0x000000ffff5d7224 */ /* 0x000fe400078e005c */
[----:B----4-:R-:W-:-:S02]  /*a8a40*/  IMAD.MOV.U32 R92, RZ, RZ, R86 ;  /* 0x000000ffff5c7224 */ /* 0x010fc400078e0056 */
[----:B------:R-:W-:Y:S02]  /*a8a50*/  IMAD.MOV.U32 R86, RZ, RZ, R85 ;  /* 0x000000ffff567224 */ /* 0x000fe400078e0055 */
[----:B------:R-:W-:Y:S02]  /*a8a60*/  IMAD.MOV.U32 R85, RZ, RZ, R84 ;  /* 0x000000ffff557224 */ /* 0x000fe400078e0054 */
[----:B------:R-:W4:Y:S01]  /*a8a70*/  LDL.LU R84, [R1+0x694] ;  /* 0x0006940001547983 */ /* 0x000f220000300800 */
        /* <DEDUP_REMOVED lines=35> */
[----:B------:R-:W-:Y:S02]  /*a8cb0*/  PRMT R58, R28, 0x5410, R19 ;  /* 0x000054101c3a7816 */ /* 0x000fe40000000013 */
[----:B------:R-:W-:Y:S02]  /*a8cc0*/  PRMT R40, R32, 0x5410, R23 ;  /* 0x0000541020287816 */ /* 0x000fe40000000017 */
[----:B------:R-:W-:Y:S01]  /*a8cd0*/  PRMT R42, R42, 0x5410, R27 ;  /* 0x000054102a2a7816 */ /* 0x000fe2000000001b */
[----:B------:R0:W-:Y:S01]  /*a8ce0*/  STL.U16 [R1+0x38], R44 ;  /* 0x0000382c01007387 */ /* 0x0001e20000100400 */
[----:B------:R-:W-:-:S03]  /*a8cf0*/  IADD3.X R3, PT, PT, R193, RZ, RZ, P2, P3 ;  /* 0x000000ffc1037210 */ /* 0x000fc600017e64ff */
[----:B------:R-:W-:Y:S01]  /*a8d00*/  STL.64 [R1+0x3a8], R8 ;  /* 0x0003a80801007387 */ /* 0x000fe20000100a00 */
[----:B0-----:R-:W-:-:S03]  /*a8d10*/  PRMT R44, R60, 0x5410, R39 ;  /* 0x000054103c2c7816 */ /* 0x001fc60000000027 */
[----:B------:R-:W-:Y:S04]  /*a8d20*/  STL.64 [R1+0x8], R58 ;  /* 0x0000083a01007387 */ /* 0x000fe80000100a00 */
[----:B------:R-:W-:Y:S04]  /*a8d30*/  STL.64 [R1], R2 ;  /* 0x0000000201007387 */ /* 0x000fe80000100a00 */
[----:B------:R-:W-:Y:S04]  /*a8d40*/  STL [R1+0x3e4], R251 ;  /* 0x0003e4fb01007387 */ /* 0x000fe80000100800 */
[----:B------:R-:W-:Y:S04]  /*a8d50*/  STL.64 [R1+0x3e8], R208 ;  /* 0x0003e8d001007387 */ /* 0x000fe80000100a00 */
[----:B------:R-:W-:Y:S01]  /*a8d60*/  STL.U16 [R1+0x3e0], R48 ;  /* 0x0003e03001007387 */ /* 0x000fe20000100400 */
[----:B------:R-:W-:-:S02]  /*a8d70*/  PRMT R56, R56, 0x3340, R56 ;  /* 0x0000334038387816 */ /* 0x000fc40000000038 */
        /* <DEDUP_REMOVED lines=10> */
[----:B---3--:R-:W-:-:S04]  /*a8e20*/  LOP3.LUT R22, R97, 0xffff, RZ, 0xc0, !PT ;  /* 0x0000ffff61167812 */ /* 0x008fc800078ec0ff */
[----:B------:R-:W-:Y:S02]  /*a8e30*/  PRMT R21, R22, 0x3340, R21 ;  /* 0x0000334016157816 */ /* 0x000fe40000000015 */
[----:B------:R-:W-:-:S04]  /*a8e40*/  LOP3.LUT R22, R91, 0xffff, RZ, 0xc0, !PT ;  /* 0x0000ffff5b167812 */ /* 0x000fc800078ec0ff */
[----:B------:R-:W-:Y:S02]  /*a8e50*/  PRMT R25, R25, 0x3340, R22 ;  /* 0x0000334019197816 */ /* 0x000fe40000000016 */
[----:B------:R-:W-:Y:S02]  /*a8e60*/  LOP3.LUT R22, R86, 0xffff, RZ, 0xc0, !PT ;  /* 0x0000ffff56167812 */ /* 0x000fe400078ec0ff */
[----:B----4-:R-:W-:Y:S02]  /*a8e70*/  LOP3.LUT R31, R84, 0xffff, RZ, 0xc0, !PT ;  /* 0x0000ffff541f7812 */ /* 0x010fe400078ec0ff */
[----:B------:R-:W-:Y:S02]  /*a8e80*/  PRMT R47, R29, 0x3340, R22 ;  /* 0x000033401d2f7816 */ /* 0x000fe40000000016 */
[----:B------:R-:W-:Y:S02]  /*a8e90*/  PRMT R80, R34, 0x3340, R31 ;  /* 0x0000334022507816 */ /* 0x000fe4000000001f */
[----:B------:R-:W-:-:S02]  /*a8ea0*/  LOP3.LUT R22, R71, 0xffff, RZ, 0xc0, !PT ;  /* 0x0000ffff47167812 */ /* 0x000fc400078ec0ff */
[----:B------:R-:W-:Y:S02]  /*a8eb0*/  LOP3.LUT R29, R70, 0xffff, RZ, 0xc0, !PT ;  /* 0x0000ffff461d7812 */ /* 0x000fe400078ec0ff */
[----:B------:R-:W-:Y:S02]  /*a8ec0*/  LOP3.LUT R31, R69, 0xffff, RZ, 0xc0, !PT ;  /* 0x0000ffff451f7812 */ /* 0x000fe400078ec0ff */
[----:B------:R-:W0:Y:S01]  /*a8ed0*/  LDS.128 R68, [R0+0x330] ;  /* 0x0003300000447984 */ /* 0x000e220000000c00 */
[----:B------:R-:W-:Y:S02]  /*a8ee0*/  LOP3.LUT R34, R61, 0xffff, RZ, 0xc0, !PT ;  /* 0x0000ffff3d227812 */ /* 0x000fe400078ec0ff */
[----:B--2---:R-:W-:Y:S02]  /*a8ef0*/  LOP3.LUT R84, R41, 0xffff, RZ, 0xc0, !PT ;  /* 0x0000ffff29547812 */ /* 0x004fe400078ec0ff */
[----:B------:R-:W-:Y:S02]  /*a8f00*/  PRMT R61, R29, 0x3340, R22 ;  /* 0x000033401d3d7816 */ /* 0x000fe40000000016 */
[----:B------:R-:W-:Y:S01]  /*a8f10*/  PRMT R88, R34, 0x3340, R31 ;  /* 0x0000334022587816 */ /* 0x000fe2000000001f */
[----:B------:R1:W2:Y:S01]  /*a8f20*/  LDS.64 R22, [R0+0x2f0] ;  /* 0x0002f00000167984 */ /* 0x0002a20000000a00 */
[----:B------:R-:W-:-:S02]  /*a8f30*/  PRMT R91, R84, 0x3340, R35 ;  /* 0x00003340545b7816 */ /* 0x000fc40000000023 */
[----:B------:R-:W-:Y:S01]  /*a8f40*/  PRMT R41, R26, 0x5410, R17 ;  /* 0x000054101a297816 */ /* 0x000fe20000000011 */
[----:B------:R1:W3:Y:S01]  /*a8f50*/  LDS.128 R32, [R0+0x310] ;  /* 0x0003100000207984 */ /* 0x0002e20000000c00 */
[----:B------:R-:W-:-:S03]  /*a8f60*/  PRMT R43, R30, 0x5410, R21 ;  /* 0x000054101e2b7816 */ /* 0x000fc60000000015 */
[----:B------:R1:W4:Y:S04]  /*a8f70*/  LDS.64 R26, [R0+0x2f8] ;  /* 0x0002f800001a7984 */ /* 0x0003280000000a00 */
[----:B------:R1:W1:Y:S04]  /*a8f80*/  LDS.128 R28, [R0+0x300] ;  /* 0x00030000001c7984 */ /* 0x0002680000000c00 */
[----:B------:R0:W1:Y:S01]  /*a8f90*/  LDS.128 R84, [R0+0x320] ;  /* 0x0003200000547984 */ /* 0x0000620000000c00 */
[----:B------:R-:W-:Y:S02]  /*a8fa0*/  PRMT R45, R46, 0x5410, R25 ;  /* 0x000054102e2d7816 */ /* 0x000fe40000000019 */
[----:B------:R-:W-:-:S02]  /*a8fb0*/  PRMT R47, R80, 0x5410, R47 ;  /* 0x00005410502f7816 */ /* 0x000fc4000000002f */
[----:B------:R-:W-:Y:S02]  /*a8fc0*/  PRMT R46, R82, 0x5410, R49 ;  /* 0x00005410522e7816 */ /* 0x000fe40000000031 */
[----:B------:R-:W-:Y:S02]  /*a8fd0*/  PRMT R61, R88, 0x5410, R61 ;  /* 0x00005410583d7816 */ /* 0x000fe4000000003d */
[----:B------:R-:W-:Y:S01]  /*a8fe0*/  PRMT R60, R91, 0x5410, R90 ;  /* 0x000054105b3c7816 */ /* 0x000fe2000000005a */
[----:B------:R1:W-:Y:S04]  /*a8ff0*/  STL.128 [R1+0x10], R40 ;  /* 0x0000102801007387 */ /* 0x0003e80000100c00 */
[----:B------:R1:W-:Y:S01]  /*a9000*/  STL.128 [R1+0x20], R44 ;  /* 0x0000202c01007387 */ /* 0x0003e20000100c00 */
[----:B0-----:R-:W-:-:S03]  /*a9010*/  ISETP.GE.U32.AND P2, PT, R70, 0x101, PT ;  /* 0x000001014600780c */ /* 0x001fc60003f46070 */
[----:B------:R0:W-:Y:S01]  /*a9020*/  STL.64 [R1+0x30], R60 ;  /* 0x0000303c01007387 */ /* 0x0001e20000100a00 */
[----:B------:R-:W-:Y:S02]  /*a9030*/  ISETP.GE.AND.EX P2, PT, R71, RZ, PT, P2 ;  /* 0x000000ff4700720c */ /* 0x000fe40003f46320 */
[----:B------:R-:W-:-:S04]  /*a9040*/  PRMT R17, R77, 0x3340, R0 ;  /* 0x000033404d117816 */ /* 0x000fc80000000000 */
[----:B------:R-:W-:-:S04]  /*a9050*/  PRMT R17, R17, 0x5410, R56 ;  /* 0x0000541011117816 */ /* 0x000fc80000000038 */
[----:B------:R-:W-:Y:S02]  /*a9060*/  PRMT R17, R66, 0x7604, R17 ;  /* 0x0000760442117816 */ /* 0x000fe40000000011 */
[----:B------:R-:W-:Y:S02]  /*a9070*/  PRMT R25, R79, 0x654, R36 ;  /* 0x000006544f197816 */ /* 0x000fe40000000024 */
[----:B------:R-:W-:Y:S01]  /*a9080*/  PRMT R65, R65, 0x7054, R17 ;  /* 0x0000705441417816 */ /* 0x000fe20000000011 */
[----:B0-234-:R-:W-:Y:S06]  /*a9090*/  @!P2 BRA `(.L_x_1833) ;  /* 0x0000000800c4a947 */ /* 0x01dfec0003800000 */
[----:B------:R0:W2:Y:S01]  /*a90a0*/  LDS.64 R2, [R0+0x2a8] ;  /* 0x0002a80000027984 */ /* 0x0000a20000000a00 */
[----:B------:R-:W-:Y:S01]  /*a90b0*/  BSSY.RECONVERGENT B1, `(.L_x_1834) ;  /* 0x0000013000017945 */ /* 0x000fe20003800200 */
[----:B------:R-:W-:Y:S06]  /*a90c0*/  BAR.SYNC.DEFER_BLOCKING 0x0 ;  /* 0x0000000000007b1d */ /* 0x000fec0000010000 */
[----:B0-----:R-:W-:Y:S05]  /*a90d0*/  @!P1 BRA `(.L_x_1835) ;  /* 0x0000000000409947 */ /* 0x001fea0003800000 */
[----:B------:R-:W3:Y:S04]  /*a90e0*/  LDL.LU R94, [R1+0x4d8] ;  /* 0x0004d800015e7983 */ /* 0x000ee80000300800 */
[----:B------:R-:W3:Y:S04]  /*a90f0*/  LDL.LU R93, [R1+0x4d4] ;  /* 0x0004d400015d7983 */ /* 0x000ee80000300800 */
[----:B------:R-:W4:Y:S01]  /*a9100*/  LDL.LU R92, [R1+0x658] ;  /* 0x00065800015c7983 */ /* 0x000f220000300800 */
[----:B--2---:R-:W-:-:S04]  /*a9110*/  IMAD.IADD R17, R192, 0x1, -R2 ;  /* 0x00000001c0117824 */ /* 0x004fc800078e0a02 */
        /* <DEDUP_REMOVED lines=8> */
[----:B------:R0:W-:Y:S01]  /*a91a0*/  STS [R17+0x3c], R250 ;  /* 0x00003cfa11007388 */ /* 0x0001e20000000800 */
[----:B---3--:R-:W-:-:S03]  /*a91b0*/  PRMT R36, R93, 0x7604, R94 ;  /* 0x000076045d247816 */ /* 0x008fc6000000005e */
[----:B----4-:R0:W-:Y:S04]  /*a91c0*/  STS [R17], R92 ;  /* 0x0000005c11007388 */ /* 0x0101e80000000800 */
[----:B------:R0:W-:Y:S02]  /*a91d0*/  STS.U16 [R17+0x38], R36 ;  /* 0x0000382411007388 */ /* 0x0001e40000000400 */
.L_x_1835:
[----:B------:R-:W-:Y:S05]  /*a91e0*/  BSYNC.RECONVERGENT B1 ;  /* 0x0000000000017941 */ /* 0x000fea0003800200 */
.L_x_1834:
[----:B------:R-:W-:Y:S04]  /*a91f0*/  BSSY.RECONVERGENT B1, `(.L_x_1836) ;  /* 0x000002e000017945 */ /* 0x000fe80003800200 */
[----:B------:R-:W-:Y:S05]  /*a9200*/  @!P0 BRA `(.L_x_1837) ;  /* 0x0000000000b08947 */ /* 0x000fea0003800000 */
[----:B------:R-:W3:Y:S01]  /*a9210*/  LDL.LU R21, [R1+0x550] ;  /* 0x0005500001157983 */ /* 0x000ee20000300800 */
[C---:B0-----:R-:W-:Y:S01]  /*a9220*/  PRMT R4, R63.reuse, 0x7771, RZ ;  /* 0x000077713f047816 */ /* 0x041fe200000000ff */
[----:B------:R-:W-:Y:S01]  /*a9230*/  IMAD.MOV.U32 R36, RZ, RZ, R16 ;  /* 0x000000ffff247224 */ /* 0x000fe200078e0010 */
[----:B------:R-:W-:Y:S02]  /*a9240*/  PRMT R5, R63, 0x7770, RZ ;  /* 0x000077703f057816 */ /* 0x000fe400000000ff */
[C---:B------:R-:W-:Y:S02]  /*a9250*/  PRMT R9, R65.reuse, 0x7771, RZ ;  /* 0x0000777141097816 */ /* 0x040fe400000000ff */
[----:B------:R-:W-:Y:S02]  /*a9260*/  PRMT R12, R65, 0x7770, RZ ;  /* 0x00007770410c7816 */ /* 0x000fe400000000ff */
[----:B------:R-:W-:Y:S02]  /*a9270*/  PRMT R4, R5, 0x3340, R4 ;  /* 0x0000334005047816 */ /* 0x000fe40000000004 */
[----:B------:R-:W-:-:S02]  /*a9280*/  PRMT R5, R57, 0x7771, RZ ;  /* 0x0000777139057816 */ /* 0x000fc400000000ff */
[----:B------:R-:W-:Y:S02]  /*a9290*/  PRMT R6, R57, 0x7770, RZ ;  /* 0x0000777039067816 */ /* 0x000fe400000000ff */
[----:B------:R-:W-:Y:S01]  /*a92a0*/  PRMT R12, R12, 0x3340, R9 ;  /* 0x000033400c0c7816 */ /* 0x000fe20000000009 */
[----:B--2---:R-:W-:Y:S01]  /*a92b0*/  IMAD.IADD R9, R8, 0x1, -R2 ;  /* 0x0000000108097824 */ /* 0x004fe200078e0a02 */
[----:B------:R-:W-:Y:S02]  /*a92c0*/  PRMT R5, R6, 0x3340, R5 ;  /* 0x0000334006057816 */ /* 0x000fe40000000005 */
[----:B------:R-:W-:Y:S01]  /*a92d0*/  PRMT R16, R15, 0x7771, RZ ;  /* 0x000077710f107816 */ /* 0x000fe200000000ff */
[----:B------:R-:W-:Y:S01]  /*a92e0*/  IMAD R9, R9, 0x48, R0 ;  /* 0x0000004809097824 */ /* 0x000fe200078e0200 */
[----:B------:R-:W-:Y:S02]  /*a92f0*/  PRMT R17, R15, 0x7770, RZ ;  /* 0x000077700f117816 */ /* 0x000fe400000000ff */
[----:B------:R-:W-:-:S02]  /*a9300*/  PRMT R7, R63, 0x7772, RZ ;  /* 0x000077723f077816 */ /* 0x000fc400000000ff */
[----:B------:R-:W-:Y:S01]  /*a9310*/  PRMT R10, R57, 0x7772, RZ ;  /* 0x00007772390a7816 */ /* 0x000fe200000000ff */
[----:B------:R-:W-:Y:S01]  /*a9320*/  STS.64 [R9+0x8], R24 ;  /* 0x0000081809007388 */ /* 0x000fe20000000a00 */
[----:B------:R-:W-:Y:S02]  /*a9330*/  PRMT R11, R65, 0x7772, RZ ;  /* 0x00007772410b7816 */ /* 0x000fe400000000ff */
[C---:B------:R-:W-:Y:S01]  /*a9340*/  PRMT R6, R19.reuse, 0x7771, RZ ;  /* 0x0000777113067816 */ /* 0x040fe200000000ff */
[----:B------:R-:W-:Y:S01]  /*a9350*/  STS.64 [R9+0x40], R208 ;  /* 0x000040d009007388 */ /* 0x000fe20000000a00 */
[C---:B------:R-:W-:Y:S02]  /*a9360*/  PRMT R13, R19.reuse, 0x7770, RZ ;  /* 0x00007770130d7816 */ /* 0x040fe400000000ff */
[----:B------:R-:W-:Y:S01]  /*a9370*/  PRMT R8, R19, 0x7772, RZ ;  /* 0x0000777213087816 */ /* 0x000fe200000000ff */
[----:B------:R-:W-:Y:S01]  /*a9380*/  STS.U16 [R9+0x38], R48 ;  /* 0x0000383009007388 */ /* 0x000fe20000000400 */
[----:B------:R-:W-:-:S02]  /*a9390*/  PRMT R15, R15, 0x7772, RZ ;  /* 0x000077720f0f7816 */ /* 0x000fc400000000ff */
[----:B------:R-:W-:Y:S01]  /*a93a0*/  PRMT R7, R7, 0x3340, R62 ;  /* 0x0000334007077816 */ /* 0x000fe2000000003e */
[----:B------:R-:W-:Y:S01]  /*a93b0*/  STS [R9+0x3c], R251 ;  /* 0x00003cfb09007388 */ /* 0x000fe20000000800 */
        /* <DEDUP_REMOVED lines=9> */
[----:B------:R-:W-:Y:S01]  /*a9450*/  STS.64 [R9+0x10], R36 ;  /* 0x0000102409007388 */ /* 0x000fe20000000a00 */
[----:B------:R-:W-:-:S03]  /*a9460*/  PRMT R51, R16, 0x5410, R15 ;  /* 0x0000541010337816 */ /* 0x000fc6000000000f */
[----:B------:R-:W-:Y:S04]  /*a9470*/  STS.64 [R9+0x18], R18 ;  /* 0x0000181209007388 */ /* 0x000fe80000000a00 */
[----:B------:R-:W-:Y:S04]  /*a9480*/  STS.64 [R9+0x28], R38 ;  /* 0x0000282609007388 */ /* 0x000fe80000000a00 */
[----:B------:R-:W-:Y:S04]  /*a9490*/  STS.64 [R9+0x30], R50 ;  /* 0x0000303209007388 */ /* 0x000fe80000000a00 */
[----:B---3--:R0:W-:Y:S02]  /*a94a0*/  STS [R9], R21 ;  /* 0x0000001509007388 */ /* 0x0081e40000000800 */
[----:B0-----:R-:W-:-:S05]  /*a94b0*/  PRMT R21, R12, 0x5410, R11 ;  /* 0x000054100c157816 */ /* 0x001fca000000000b */
[----:B------:R3:W-:Y:S02]  /*a94c0*/  STS.64 [R9+0x20], R20 ;  /* 0x0000201409007388 */ /* 0x0007e40000000a00 */
.L_x_1837:
[----:B------:R-:W-:Y:S05]  /*a94d0*/  BSYNC.RECONVERGENT B1 ;  /* 0x0000000000017941 */ /* 0x000fea0003800200 */
.L_x_1836:
[----:B------:R-:W-:Y:S01]  /*a94e0*/  BAR.SYNC.DEFER_BLOCKING 0x0 ;  /* 0x0000000000007b1d */ /* 0x000fe20000010000 */
[----:B------:R-:W-:-:S04]  /*a94f0*/  ISETP.GT.U32.AND P0, PT, R70, R81, PT ;  /* 0x000000514600720c */ /* 0x000fc80003f04070 */
[----:B------:R-:W-:Y:S01]  /*a9500*/  ISETP.GT.U32.AND.EX P0, PT, R71, RZ, PT, P0 ;  /* 0x000000ff4700720c */ /* 0x000fe20003f04100 */
[----:B------:R-:W4:Y:S01]  /*a9510*/  LDCU.128 UR12, c[0x0][0x390] ;  /* 0x00007200ff0c77ac */ /* 0x000f220008000c00 */
[----:B------:R-:W-:Y:S11]  /*a9520*/  BSSY.RECONVERGENT B1, `(.L_x_1838) ;  /* 0x0000067000017945 */ /* 0x000ff60003800200 */
[----:B------:R-:W-:Y:S05]  /*a9530*/  @!P0 BRA `(.L_x_1839) ;  /* 0x0000000400948947 */ /* 0x000fea0003800000 */
[----:B------:R-:W-:Y:S01]  /*a9540*/  IMAD.MOV.U32 R63, RZ, RZ, R81 ;  /* 0x000000ffff3f7224 */ /* 0x000fe200078e0051 */
[----:B------:R-:W-:Y:S01]  /*a9550*/  BSSY.RECONVERGENT B2, `(.L_x_1840) ;  /* 0x0000028000027945 */ /* 0x000fe20003800200 */
[----:B------:R-:W-:-:S03]  /*a9560*/  IMAD.MOV.U32 R65, RZ, RZ, RZ ;  /* 0x000000ffff417224 */ /* 0x000fc600078e00ff */
[----:B0-----:R-:W-:Y:S02]  /*a9570*/  LOP3.LUT R5, RZ, R63, RZ, 0x33, !PT ;  /* 0x0000003fff057212 */ /* 0x001fe400078e33ff */
[----:B------:R-:W-:Y:S02]  /*a9580*/  LOP3.LUT R7, RZ, R65, RZ, 0x33, !PT ;  /* 0x00000041ff077212 */ /* 0x000fe400078e33ff */
[----:B------:R-:W-:-:S04]  /*a9590*/  IADD3 R5, P0, PT, R70, R5, RZ ;  /* 0x0000000546057210 */ /* 0x000fc80007f1e0ff */
[----:B------:R-:W-:Y:S01]  /*a95a0*/  LOP3.LUT P1, RZ, R5, 0x100, RZ, 0xc0, !PT ;  /* 0x0000010005ff7812 */ /* 0x000fe2000782c0ff */
[----:B------:R-:W-:Y:S01]  /*a95b0*/  IMAD.X R7, R71, 0x1, R7, P0 ;  /* 0x0000000147077824 */ /* 0x000fe200000e0607 */
[----:B------:R-:W-:-:S04]  /*a95c0*/  ISETP.GE.U32.AND P0, PT, R5, 0x100, PT ;  /* 0x000001000500780c */ /* 0x000fc80003f06070 */
[----:B------:R-:W-:-:S07]  /*a95d0*/  ISETP.GE.U32.AND.EX P0, PT, R7, RZ, PT, P0 ;  /* 0x000000ff0700720c */ /* 0x000fce0003f06100 */
[----:B------:R-:W-:Y:S06]  /*a95e0*/  @P1 BRA `(.L_x_1841) ;  /* 0x0000000000781947 */ /* 0x000fec0003800000 */
[C---:B------:R-:W-:Y:S01]  /*a95f0*/  IMAD R38, R81.reuse, 0x48, R0 ;  /* 0x0000004851267824 */ /* 0x040fe200078e0200 */
[----:B------:R-:W0:Y:S01]  /*a9600*/  LDCU.128 UR4, c[0x0][0x390] ;  /* 0x00007200ff0477ac */ /* 0x000e220008000c00 */
[----:B--2---:R-:W-:Y:S01]  /*a9610*/  IADD3 R7, P1, PT, R2, R63, RZ ;  /* 0x0000003f02077210 */ /* 0x004fe20007f3e0ff */
[----:B------:R-:W-:Y:S02]  /*a9620*/  VIADD R63, R81, 0x100 ;  /* 0x00000100513f7836 */ /* 0x000fe40000000000 */
[----:B------:R-:W2:Y:S02]  /*a9630*/  LDS.U16 R10, [R38+0x38] ;  /* 0x00003800260a7984 */ /* 0x000ea40000000400 */
[----:B------:R-:W-:Y:S02]  /*a9640*/  IMAD.X R36, R3, 0x1, R65, P1 ;  /* 0x0000000103247824 */ /* 0x000fe400008e0641 */
[----:B------:R-:W5:Y:S04]  /*a9650*/  LDS R11, [R38] ;  /* 0x00000000260b7984 */ /* 0x000f680000000800 */
[----:B------:R-:W1:Y:S04]  /*a9660*/  LDS.64 R12, [R38+0x8] ;  /* 0x00000800260c7984 */ /* 0x000e680000000a00 */
[----:B------:R-:W4:Y:S01]  /*a9670*/  LDS.64 R14, [R38+0x10] ;  /* 0x00001000260e7984 */ /* 0x000f220000000a00 */
[----:B0-----:R-:W-:-:S03]  /*a9680*/  LEA R8, P2, R7, UR4, 0x2 ;  /* 0x0000000407087c11 */ /* 0x001fc6000f8410ff */
[----:B------:R-:W0:Y:S01]  /*a9690*/  LDS.64 R16, [R38+0x18] ;  /* 0x0000180026107984 */ /* 0x000e220000000a00 */
[C---:B------:R-:W-:Y:S02]  /*a96a0*/  LEA R6, P1, R7.reuse, UR6, 0x6 ;  /* 0x0000000607067c11 */ /* 0x040fe4000f8230ff */
[C-C-:B---3--:R-:W-:Y:S01]  /*a96b0*/  LEA.HI.X R9, R7.reuse, UR5, R36.reuse, 0x2, P2 ;  /* 0x0000000507097c11 */ /* 0x148fe200090f1424 */
[----:B------:R-:W3:Y:S01]  /*a96c0*/  LDS.64 R18, [R38+0x20] ;  /* 0x0000200026127984 */ /* 0x000ee20000000a00 */
[----:B------:R-:W-:-:S03]  /*a96d0*/  LEA.HI.X R7, R7, UR7, R36, 0x6, P1 ;  /* 0x0000000707077c11 */ /* 0x000fc600088f3424 */
[----:B------:R-:W3:Y:S04]  /*a96e0*/  LDS.64 R20, [R38+0x28] ;  /* 0x0000280026147984 */ /* 0x000ee80000000a00 */
[----:B------:R-:W3:Y:S04]  /*a96f0*/  LDS.64 R24, [R38+0x30] ;  /* 0x0000300026187984 */ /* 0x000ee80000000a00 */
[----:B------:R-:W3:Y:S04]  /*a9700*/  LDS R37, [R38+0x3c] ;  /* 0x00003c0026257984 */ /* 0x000ee80000000800 */
[----:B------:R-:W3:Y:S01]  /*a9710*/  LDS.64 R4, [R38+0x40] ;  /* 0x0000400026047984 */ /* 0x000ee20000000a00 */
[----:B--2---:R-:W-:-:S03]  /*a9720*/  PRMT R39, R10, 0x7710, RZ ;  /* 0x000077100a277816 */ /* 0x004fc600000000ff */
[----:B-----5:R2:W-:Y:S04]  /*a9730*/  STG.E desc[UR8][R8.64], R11 ;  /* 0x0000000b08007986 */ /* 0x0205e8000c101908 */
[----:B-1----:R2:W-:Y:S04]  /*a9740*/  STG.E.64 desc[UR8][R6.64], R12 ;  /* 0x0000000c06007986 */ /* 0x0025e8000c101b08 */
[----:B----4-:R2:W-:Y:S04]  /*a9750*/  STG.E.64 desc[UR8][R6.64+0x8], R14 ;  /* 0x0000080e06007986 */ /* 0x0105e8000c101b08 */
[----:B0-----:R2:W-:Y:S04]  /*a9760*/  STG.E.64 desc[UR8][R6.64+0x10], R16 ;  /* 0x0000101006007986 */ /* 0x0015e8000c101b08 */
[----:B---3--:R2:W-:Y:S04]  /*a9770*/  STG.E.64 desc[UR8][R6.64+0x18], R18 ;  /* 0x0000181206007986 */ /* 0x0085e8000c101b08 */
[----:B------:R2:W-:Y:S04]  /*a9780*/  STG.E.64 desc[UR8][R6.64+0x20], R20 ;  /* 0x0000201406007986 */ /* 0x0005e8000c101b08 */
[----:B------:R2:W-:Y:S04]  /*a9790*/  STG.E.64 desc[UR8][R6.64+0x28], R24 ;  /* 0x0000281806007986 */ /* 0x0005e8000c101b08 */
[----:B------:R2:W-:Y:S04]  /*a97a0*/  STG.E.U16 desc[UR8][R6.64+0x30], R39 ;  /* 0x0000302706007986 */ /* 0x0005e8000c101508 */
[----:B------:R2:W-:Y:S04]  /*a97b0*/  STG.E desc[UR8][R6.64+0x34], R37 ;  /* 0x0000342506007986 */ /* 0x0005e8000c101908 */
[----:B------:R2:W-:Y:S02]  /*a97c0*/  STG.E.64 desc[UR8][R6.64+0x38], R4 ;  /* 0x0000380406007986 */ /* 0x0005e4000c101b08 */
.L_x_1841:
[----:B----4-:R-:W-:Y:S05]  /*a97d0*/  BSYNC.RECONVERGENT B2 ;  /* 0x0000000000027941 */ /* 0x010fea0003800200 */
.L_x_1840:
[----:B------:R-:W-:Y:S05]  /*a97e0*/  @!P0 BRA `(.L_x_1839) ;  /* 0x0000000000e88947 */ /* 0x000fea0003800000 */
.L_x_1842:
[C---:B--2---:R-:W-:Y:S01]  /*a97f0*/  IMAD R16, R63.reuse, 0x48, R0 ;  /* 0x000000483f107824 */ /* 0x044fe200078e0200 */
[----:B-1----:R-:W-:Y:S01]  /*a9800*/  IADD3 R14, P0, PT, R2, R63, RZ ;  /* 0x0000003f020e7210 */ /* 0x002fe20007f1e0ff */
[----:B------:R-:W-:-:S03]  /*a9810*/  VIADD R63, R63, 0x200 ;  /* 0x000002003f3f7836 */ /* 0x000fc60000000000 */
[----:B------:R-:W0:Y:S01]  /*a9820*/  LDS.U16 R10, [R16+0x38] ;  /* 0x00003800100a7984 */ /* 0x000e220000000400 */
[----:B------:R-:W-:Y:S01]  /*a9830*/  IMAD.X R7, R3, 0x1, R65, P0 ;  /* 0x0000000103077824 */ /* 0x000fe200000e0641 */
[C---:B------:R-:W-:Y:S01]  /*a9840*/  LEA R12, P1, R14.reuse, UR12, 0x2 ;  /* 0x0000000c0e0c7c11 */ /* 0x040fe2000f8210ff */
[----:B------:R-:W-:Y:S01]  /*a9850*/  IMAD.X R11, RZ, RZ, R3, P0 ;  /* 0x000000ffff0b7224 */ /* 0x000fe200000e0603 */
[----:B------:R-:W2:Y:S01]  /*a9860*/  LDS R17, [R16] ;  /* 0x0000000010117984 */ /* 0x000ea20000000800 */
[C---:B------:R-:W-:Y:S02]  /*a9870*/  LEA R6, P2, R14.reuse, UR14, 0x6 ;  /* 0x0000000e0e067c11 */ /* 0x040fe4000f8430ff */
[C---:B------:R-:W-:Y:S01]  /*a9880*/  LEA.HI.X R13, R14.reuse, UR13, R7, 0x2, P1 ;  /* 0x0000000d0e0d7c11 */ /* 0x040fe200088f1407 */
[----:B-1----:R-:W-:Y:S01]  /*a9890*/  LDS.U16 R42, [R16+0x4838] ;  /* 0x00483800102a7984 */ /* 0x002fe20000000400 */
[C---:B------:R-:W-:Y:S02]  /*a98a0*/  LEA.HI.X R15, R14.reuse, UR13, R11, 0x2, P1 ;  /* 0x0000000d0e0f7c11 */ /* 0x040fe400088f140b */
[C---:B------:R-:W-:Y:S01]  /*a98b0*/  LEA.HI.X R7, R14.reuse, UR15, R7, 0x6, P2 ;  /* 0x0000000f0e077c11 */ /* 0x040fe200090f3407 */
[----:B------:R-:W1:Y:S01]  /*a98c0*/  LDS.64 R18, [R16+0x8] ;  /* 0x0000080010127984 */ /* 0x000e620000000a00 */
[----:B------:R-:W-:Y:S01]  /*a98d0*/  LEA.HI.X R11, R14, UR15, R11, 0x6, P2 ;  /* 0x0000000f0e0b7c11 */ /* 0x000fe200090f340b */
[----:B------:R-:W-:Y:S01]  /*a98e0*/  IMAD.MOV.U32 R14, RZ, RZ, R12 ;  /* 0x000000ffff0e7224 */ /* 0x000fe200078e000c */
[----:B------:R-:W-:Y:S01]  /*a98f0*/  ISETP.GT.U32.AND P0, PT, R70, R63, PT ;  /* 0x0000003f4600720c */ /* 0x000fe20003f04070 */
[----:B---3--:R-:W3:Y:S03]  /*a9900*/  LDS.64 R20, [R16+0x10] ;  /* 0x0000100010147984 */ /* 0x008ee60000000a00 */
        /* <DEDUP_REMOVED lines=18> */
[----:B--2---:R2:W-:Y:S04]  /*a9a30*/  STG.E desc[UR8][R12.64], R17 ;  /* 0x000000110c007986 */ /* 0x0045e8000c101908 */
[----:B-1----:R1:W-:Y:S04]  /*a9a40*/  STG.E.64 desc[UR8][R6.64], R18 ;  /* 0x0000001206007986 */ /* 0x0023e8000c101b08 */
[----:B---3--:R1:W-:Y:S01]  /*a9a50*/  STG.E.64 desc[UR8][R6.64+0x8], R20 ;  /* 0x0000081406007986 */ /* 0x0083e2000c101b08 */
[----:B--2---:R-:W-:-:S03]  /*a9a60*/  PRMT R13, R42, 0x7710, RZ ;  /* 0x000077102a0d7816 */ /* 0x004fc600000000ff */
        /* <DEDUP_REMOVED lines=18> */
.L_x_1839:
[----:B----4-:R-:W-:Y:S05]  /*a9b90*/  BSYNC.RECONVERGENT B1 ;  /* 0x0000000000017941 */ /* 0x010fea0003800200 */
.L_x_1838:
[----:B------:R-:W-:Y:S05]  /*a9ba0*/  BRA `(.L_x_1843) ;  /* 0x0000000400147947 */ /* 0x000fea0003800000 */
.L_x_1833:
[----:B------:R-:W-:Y:S04]  /*a9bb0*/  BSSY.RECONVERGENT B1, `(.L_x_1844) ;  /* 0x0000015000017945 */ /* 0x000fe80003800200 */
[----:B------:R-:W-:Y:S05]  /*a9bc0*/  @!P1 BRA `(.L_x_1845) ;  /* 0x00000000004c9947 */ /* 0x000fea0003800000 */
[----:B------:R-:W2:Y:S01]  /*a9bd0*/  LDL.LU R21, [R1+0x4d8] ;  /* 0x0004d80001157983 */ /* 0x000ea20000300800 */
[----:B------:R-:W0:Y:S03]  /*a9be0*/  LDCU.128 UR4, c[0x0][0x390] ;  /* 0x00007200ff0477ac */ /* 0x000e260008000c00 */
[----:B------:R-:W2:Y:S04]  /*a9bf0*/  LDL.LU R17, [R1+0x4d4] ;  /* 0x0004d40001117983 */ /* 0x000ea80000300800 */
[----:B-1----:R-:W3:Y:S01]  /*a9c00*/  LDL.LU R0, [R1+0x658] ;  /* 0x0006580001007983 */ /* 0x002ee20000300800 */
[C---:B0-----:R-:W-:Y:S02]  /*a9c10*/  LEA R36, P1, R192.reuse, UR4, 0x2 ;  /* 0x00000004c0247c11 */ /* 0x041fe4000f8210ff */
[----:B------:R-:W-:-:S02]  /*a9c20*/  LEA R2, P2, R192, UR6, 0x6 ;  /* 0x00000006c0027c11 */ /* 0x000fc4000f8430ff */
[C-C-:B------:R-:W-:Y:S02]  /*a9c30*/  LEA.HI.X R37, R192.reuse, UR5, R193.reuse, 0x2, P1 ;  /* 0x00000005c0257c11 */ /* 0x140fe400088f14c1 */
[----:B------:R-:W-:Y:S02]  /*a9c40*/  LEA.HI.X R3, R192, UR7, R193, 0x6, P2 ;  /* 0x00000007c0037c11 */ /* 0x000fe400090f34c1 */
[----:B--2---:R-:W-:Y:S01]  /*a9c50*/  PRMT R17, R17, 0x7604, R21 ;  /* 0x0000760411117816 */ /* 0x004fe20000000015 */
[----:B---3--:R0:W-:Y:S04]  /*a9c60*/  STG.E desc[UR8][R36.64], R0 ;  /* 0x0000000024007986 */ /* 0x0081e8000c101908 */
        /* <DEDUP_REMOVED lines=9> */
.L_x_1845:
[----:B------:R-:W-:Y:S05]  /*a9d00*/  BSYNC.RECONVERGENT B1 ;  /* 0x0000000000017941 */ /* 0x000fea0003800200 */
.L_x_1844:
[----:B------:R-:W-:Y:S05]  /*a9d10*/  @!P0 BRA `(.L_x_1843) ;  /* 0x0000000000b88947 */ /* 0x000fea0003800000 */
[----:B0-----:R-:W2:Y:S01]  /*a9d20*/  LDL.LU R11, [R1+0x550] ;  /* 0x00055000010b7983 */ /* 0x001ea20000300800 */
[----:B------:R-:W0:Y:S01]  /*a9d30*/  LDCU.128 UR4, c[0x0][0x390] ;  /* 0x00007200ff0477ac */ /* 0x000e220008000c00 */
[C---:B------:R-:W-:Y:S02]  /*a9d40*/  PRMT R3, R63.reuse, 0x7772, RZ ;  /* 0x000077723f037816 */ /* 0x040fe400000000ff */
[----:B-1----:R-:W-:Y:S02]  /*a9d50*/  PRMT R0, R63, 0x7771, RZ ;  /* 0x000077713f007816 */ /* 0x002fe400000000ff */
[----:B------:R-:W-:Y:S02]  /*a9d60*/  PRMT R62, R3, 0x3340, R62 ;  /* 0x00003340033e7816 */ /* 0x000fe4000000003e */
        /* <DEDUP_REMOVED lines=9> */
[----:B------:R-:W-:Y:S02]  /*a9e00*/  PRMT R2, R65, 0x7771, RZ ;  /* 0x0000777141027816 */ /* 0x000fe400000000ff */
[C---:B------:R-:W-:Y:S02]  /*a9e10*/  PRMT R3, R19.reuse, 0x7771, RZ ;  /* 0x0000777113037816 */ /* 0x040fe400000000ff */
        /* <DEDUP_REMOVED lines=8> */
[----:B0-----:R-:W-:-:S02]  /*a9ea0*/  LEA R4, P0, R8, UR4, 0x2 ;  /* 0x0000000408047c11 */ /* 0x001fc4000f8010ff */
[----:B------:R-:W-:Y:S02]  /*a9eb0*/  PRMT R6, R6, 0x3340, R67 ;  /* 0x0000334006067816 */ /* 0x000fe40000000043 */
[----:B------:R-:W-:Y:S02]  /*a9ec0*/  PRMT R14, R5, 0x3340, R14 ;  /* 0x00003340050e7816 */ /* 0x000fe4000000000e */
[C---:B------:R-:W-:Y:S02]  /*a9ed0*/  LEA R2, P1, R8.reuse, UR6, 0x6 ;  /* 0x0000000608027c11 */ /* 0x040fe4000f8230ff */
[----:B------:R-:W-:Y:S02]  /*a9ee0*/  PRMT R15, R15, 0x3340, R10 ;  /* 0x000033400f0f7816 */ /* 0x000fe4000000000a */
[----:B------:R-:W-:Y:S02]  /*a9ef0*/  LEA.HI.X R5, R8, UR5, R9, 0x2, P0 ;  /* 0x0000000508057c11 */ /* 0x000fe400080f1409 */
[----:B------:R-:W-:-:S02]  /*a9f00*/  PRMT R19, R0, 0x5410, R51 ;  /* 0x0000541000137816 */ /* 0x000fc40000000033 */
[----:B------:R-:W-:Y:S02]  /*a9f10*/  LEA.HI.X R3, R8, UR7, R9, 0x6, P1 ;  /* 0x0000000708037c11 */ /* 0x000fe400088f3409 */
[----:B------:R-:W-:Y:S02]  /*a9f20*/  PRMT R17, R63, 0x5410, R62 ;  /* 0x000054103f117816 */ /* 0x000fe4000000003e */
[----:B------:R-:W-:Y:S02]  /*a9f30*/  PRMT R21, R65, 0x5410, R64 ;  /* 0x0000541041157816 */ /* 0x000fe40000000040 */
[----:B------:R-:W-:Y:S02]  /*a9f40*/  PRMT R39, R7, 0x5410, R6 ;  /* 0x0000541007277816 */ /* 0x000fe40000000006 */
[----:B------:R-:W-:Y:S01]  /*a9f50*/  PRMT R51, R15, 0x5410, R14 ;  /* 0x000054100f337816 */ /* 0x000fe2000000000e */
        /* <DEDUP_REMOVED lines=10> */
.L_x_1843:
[----:B------:R-:W-:Y:S05]  /*aa000*/  BSYNC.RECONVERGENT B0 ;  /* 0x0000000000007941 */ /* 0x000fea0003800200 */
.L_x_1832:
[----:B------:R-:W-:-:S13]  /*aa010*/  ISETP.NE.AND P0, PT, R81, 0xff, PT ;  /* 0x000000ff5100780c */ /* 0x000fda0003f05270 */
[----:B------:R-:W-:Y:S05]  /*aa020*/  @P0 EXIT ;  /* 0x000000000000094d */ /* 0x000fea0003800000 */
[----:B------:R-:W5:Y:S01]  /*aa030*/  S2UR UR4, SR_CTAID.X ;  /* 0x00000000000479c3 */ /* 0x000f620000002500 */
[----:B------:R-:W3:Y:S07]  /*aa040*/  LDCU.64 UR6, c[0x0][0x3c8] ;  /* 0x00007900ff0677ac */ /* 0x000eee0008000a00 */
[----:B012---:R-:W0:Y:S01]  /*aa050*/  LDC.64 R6, c[0x0][0x3a0] ;  /* 0x0000e800ff067b82 */ /* 0x007e220000000a00 */
[----:B-----5:R-:W-:-:S04]  /*aa060*/  UIMAD.WIDE.U32 UR4, UR4, 0x200, URZ ;  /* 0x00000200040478a5 */ /* 0x020fc8000f8e00ff */
[----:B---3--:R-:W-:-:S04]  /*aa070*/  UIADD3 UR6, UP0, UPT, -UR4, UR6, URZ ;  /* 0x0000000604067290 */ /* 0x008fc8000ff1e1ff */
[----:B------:R-:W-:Y:S02]  /*aa080*/  UIADD3.X UR7, UPT, UPT, ~UR5, UR7, URZ, UP0, !UPT ;  /* 0x0000000705077290 */ /* 0x000fe400087fe5ff */
[----:B------:R-:W-:-:S04]  /*aa090*/  UISETP.NE.U32.AND UP0, UPT, UR6, 0x200, UPT ;  /* 0x000002000600788c */ /* 0x000fc8000bf05070 */
[----:B------:R-:W-:-:S09]  /*aa0a0*/  UISETP.NE.AND.EX UP0, UPT, UR7, URZ, UPT, UP0 ;  /* 0x000000ff0700728c */ /* 0x000fd2000bf05300 */
[----:B------:R-:W-:Y:S05]  /*aa0b0*/  BRA.U UP0, `(.L_x_1846) ;  /* 0x0000000100587547 */ /* 0x000fea000b800000 */
[----:B------:R-:W2:Y:S01]  /*aa0c0*/  LDL.LU R8, [R1+0x554] ;  /* 0x0005540001087983 */ /* 0x000ea20000300800 */
[----:B----4-:R-:W1:Y:S01]  /*aa0d0*/  LDC.64 R4, c[0x0][0x390] ;  /* 0x0000e400ff047b82 */ /* 0x010e620000000a00 */
[C---:B------:R-:W-:Y:S02]  /*aa0e0*/  PRMT R0, R86.reuse, 0x7770, RZ ;  /* 0x0000777056007816 */ /* 0x040fe400000000ff */
[----:B------:R-:W-:-:S04]  /*aa0f0*/  SHF.R.U64 R9, R86, 0x8, R87 ;  /* 0x0000000856097819 */ /* 0x000fc80000001257 */
[----:B------:R-:W-:Y:S01]  /*aa100*/  PRMT R9, R9, 0x7604, R0 ;  /* 0x0000760409097816 */ /* 0x000fe20000000000 */
[----:B------:R-:W3:Y:S01]  /*aa110*/  LDC.64 R2, c[0x0][0x398] ;  /* 0x0000e600ff027b82 */ /* 0x000ee20000000a00 */
[----:B-1----:R-:W-:-:S04]  /*aa120*/  LEA R4, P0, R22, R4, 0x2 ;  /* 0x0000000416047211 */ /* 0x002fc800078010ff */
[C---:B------:R-:W-:Y:S02]  /*aa130*/  LEA.HI.X R5, R22.reuse, R5, R23, 0x2, P0 ;  /* 0x0000000516057211 */ /* 0x040fe400000f1417 */
[----:B---3--:R-:W-:-:S04]  /*aa140*/  LEA R2, P1, R22, R2, 0x6 ;  /* 0x0000000216027211 */ /* 0x008fc800078230ff */
[C---:B------:R-:W-:Y:S02]  /*aa150*/  LEA.HI.X R3, R22.reuse, R3, R23, 0x6, P1 ;  /* 0x0000000316037211 */ /* 0x040fe400008f3417 */
[----:B------:R-:W-:-:S05]  /*aa160*/  IADD3 R22, P0, PT, R22, 0x1, RZ ;  /* 0x0000000116167810 */ /* 0x000fca0007f1e0ff */
[----:B------:R-:W-:Y:S01]  /*aa170*/  IMAD.X R23, RZ, RZ, R23, P0 ;  /* 0x000000ffff177224 */ /* 0x000fe200000e0617 */
        /* <DEDUP_REMOVED lines=10> */
.L_x_1846:
[----:B0-----:R-:W-:Y:S01]  /*aa220*/  STG.E.64 desc[UR8][R6.64], R22 ;  /* 0x0000001606007986 */ /* 0x001fe2000c101b08 */
[----:B------:R-:W-:Y:S05]  /*aa230*/  EXIT ;  /* 0x000000000000794d */ /* 0x000fea0003800000 */
.L_x_853:
[----:B------:R-:W-:Y:S01]  /*aa240*/  BSSY B0, `(.L_x_1847) ;  /* 0x0000006000007945 */ /* 0x000fe20003800000 */
[----:B------:R-:W-:Y:S01]  /*aa250*/  PLOP3.LUT P2, PT, P0, PT, PT, 0x8, 0x80 ;  /* 0x000000000080781c */ /* 0x000fe2000074e170 */
[----:B------:R-:W-:-:S12]  /*aa260*/  IMAD.MOV.U32 R141, RZ, RZ, -0x1 ;  /* 0xffffffffff8d7424 */ /* 0x000fd800078e00ff */
[----:B------:R-:W-:Y:S05]  /*aa270*/  WARPSYNC.COLLECTIVE R141, `(.L_x_1848) ;  /* 0x000000008d087348 */ /* 0x000fea0003c00000 */
[----:B------:R-:W-:Y:S01]  /*aa280*/  VOTE.ANY P2, P2 ;  /* 0x0000000000ff7806 */ /* 0x000fe20001040100 */
[----:B------:R-:W-:-:S12]  /*aa290*/  ENDCOLLECTIVE ;  /* 0x000000000000791b */ /* 0x000fd80003800000 */
.L_x_1848:
[----:B------:R-:W-:Y:S05]  /*aa2a0*/  BSYNC B0 ;  /* 0x0000000000007941 */ /* 0x000fea0003800000 */
.L_x_1847:
[----:B------:R-:W-:Y:S01]  /*aa2b0*/  PLOP3.LUT P0, PT, P2, PT, PT, 0x80, 0x8 ;  /* 0x000000000008781c */ /* 0x000fe2000170f070 */
[----:B------:R-:W-:-:S12]  /*aa2c0*/  BRA `(.L_x_1849) ;  /* 0xfffff8ac000c7947 */ /* 0x000fd8000383ffff */
.L_x_858:
[----:B------:R-:W0:Y:S01]  /*aa2d0*/  S2R R2, SR_GEMASK ;  /* 0x0000000000027919 */ /* 0x000e220000003c00 */
[----:B------:R-:W-:Y:S01]  /*aa2e0*/  BSSY B0, `(.L_x_1850) ;  /* 0x0000006000007945 */ /* 0x000fe20003800000 */
[----:B------:R-:W-:Y:S01]  /*aa2f0*/  PLOP3.LUT P2, PT, P0, PT, PT, 0x8, 0x80 ;  /* 0x000000000080781c */ /* 0x000fe2000074e170 */
[----:B------:R-:W-:-:S12]  /*aa300*/  IMAD.MOV.U32 R141, RZ, RZ, -0x1 ;  /* 0xffffffffff8d7424 */ /* 0x000fd800078e00ff */
[----:B0----5:R-:W-:Y:S05]  /*aa310*/  WARPSYNC.COLLECTIVE R141, `(.L_x_1851) ;  /* 0x000000008d087348 */ /* 0x021fea0003c00000 */
[----:B------:R-:W-:Y:S01]  /*aa320*/  VOTE.ANY R12, PT, P2 ;  /* 0x00000000000c7806 */ /* 0x000fe200010e0100 */
[----:B0----5:R-:W-:Y:S06]  /*aa330*/  ENDCOLLECTIVE ;  /* 0x000000000000791b */ /* 0x021fec0003800000 */
.L_x_1851:
[----:B------:R-:W-:Y:S05]  /*aa340*/  BSYNC B0 ;  /* 0x0000000000007941 */ /* 0x000fea0003800000 */
.L_x_1850:
[----:B------:R-:W-:Y:S01]  /*aa350*/  IMAD.MOV.U32 R98, RZ, RZ, R12 ;  /* 0x000000ffff627224 */ /* 0x000fe200078e000c */
[----:B------:R-:W-:Y:S01]  /*aa360*/  LOP3.LUT R36, R186, 0xffff, RZ, 0xc0, !PT ;  /* 0x0000ffffba247812 */ /* 0x000fe200078ec0ff */
[----:B------:R-:W-:Y:S01]  /*aa370*/  IMAD.MOV.U32 R89, RZ, RZ, R8 ;  /* 0x000000ffff597224 */ /* 0x000fe200078e0008 */
[----:B------:R-:W-:Y:S01]  /*aa380*/  LOP3.LUT R37, R30, 0xffff, RZ, 0xc0, !PT ;  /* 0x0000ffff1e257812 */ /* 0x000fe200078ec0ff */
[----:B------:R-:W-:Y:S01]  /*aa390*/  IMAD.MOV.U32 R88, RZ, RZ, 0x1 ;  /* 0x00000001ff587424 */ /* 0x000fe200078e00ff */
[----:B------:R-:W-:Y:S01]  /*aa3a0*/  LOP3.LUT R98, R98, 0x80000000, R2, 0xec, !PT ;  /* 0x8000000062627812 */ /* 0x000fe200078eec02 */
[----:B------:R-:W-:Y:S01]  /*aa3b0*/  IMAD.MOV.U32 R141, RZ, RZ, -0x1 ;  /* 0xffffffffff8d7424 */ /* 0x000fe200078e00ff */
[----:B------:R-:W-:Y:S02]  /*aa3c0*/  LOP3.LUT R2, R37, 0xff, RZ, 0xc0, !PT ;  /* 0x000000ff25027812 */ /* 0x000fe400078ec0ff */
[----:B------:R-:W-:Y:S01]  /*aa3d0*/  LOP3.LUT R38, R184, 0xffff, RZ, 0xc0, !PT ;  /* 0x0000ffffb8267812 */ /* 0x000fe200078ec0ff */
[----:B------:R-:W-:Y:S01]  /*aa3e0*/  VIADD R3, R98, 0xffffffff ;  /* 0xffffffff62037836 */ /* 0x000fe20000000000 */
[----:B------:R-:W-:-:S02]  /*aa3f0*/  PRMT R2, R175, 0x7604, R2 ;  /* 0x00007604af027816 */ /* 0x000fc40000000002 */
[----:B------:R-:W-:Y:S02]  /*aa400*/  LOP3.LUT R39, R190, 0xffff, RZ, 0xc0, !PT ;  /* 0x0000ffffbe277812 */ /* 0x000fe400078ec0ff */
[----:B------:R-:W-:Y:S01]  /*aa410*/  LOP3.LUT R98, R98, R3, RZ, 0xc, !PT ;  /* 0x0000000362627212 */ /* 0x000fe200078e0cff */
[----:B------:R-:W-:Y:S01]  /*aa420*/  IMAD.U32 R3, R36, 0x10000, RZ ;  /* 0x0001000024037824 */ /* 0x000fe200078e00ff */
[----:B------:R-:W-:Y:S02]  /*aa430*/  LOP3.LUT R34, R182, 0xffff, RZ, 0xc0, !PT ;  /* 0x0000ffffb6227812 */ /* 0x000fe400078ec0ff */
[----:B------:R-:W-:Y:S02]  /*aa440*/  LOP3.LUT R35, R189, 0xffff, RZ, 0xc0, !PT ;  /* 0x0000ffffbd237812 */ /* 0x000fe400078ec0ff */
[----:B------:R-:W-:Y:S01]  /*aa450*/  LOP3.LUT R3, R3, 0xff0000, RZ, 0xc0, !PT ;  /* 0x00ff000003037812 */ /* 0x000fe200078ec0ff */
[----:B------:R-:W0:Y:S01]  /*aa460*/  POPC R98, R98 ;  /* 0x0000006200627309 */ /* 0x000e220000000000 */
[----:B------:R-:W-:-:S02]  /*aa470*/  LOP3.LUT R32, R180, 0xffff, RZ, 0xc0, !PT ;  /* 0x0000ffffb4207812 */ /* 0x000fc400078ec0ff */
[----:B------:R-:W-:Y:S01]  /*aa480*/  LOP3.LUT R33, R188, 0xffff, RZ, 0xc0, !PT ;  /* 0x0000ffffbc217812 */ /* 0x000fe200078ec0ff */
[----:B------:R-:W-:Y:S01]  /*aa490*/  IMAD.IADD R4, R2, 0x1, R3 ;  /* 0x0000000102047824 */ /* 0x000fe200078e0203 */
[----:B------:R-:W-:Y:S01]  /*aa4a0*/  LOP3.LUT R3, R39, 0xff, RZ, 0xc0, !PT ;  /* 0x000000ff27037812 */ /* 0x000fe200078ec0ff */
[----:B------:R-:W-:Y:S01]  /*aa4b0*/  IMAD.U32 R2, R38, 0x10000, RZ ;  /* 0x0001000026027824 */ /* 0x000fe200078e00ff */
[----:B------:R-:W-:Y:S02]  /*aa4c0*/  LOP3.LUT R7, R33, 0xff, RZ, 0xc0, !PT ;  /* 0x000000ff21077812 */ /* 0x000fe400078ec0ff */
[----:B------:R-:W-:Y:S02]  /*aa4d0*/  PRMT R3, R174, 0x7604, R3 ;  /* 0x00007604ae037816 */ /* 0x000fe40000000003 */
[----:B------:R-:W-:Y:S02]  /*aa4e0*/  LOP3.LUT R2, R2, 0xff0000, RZ, 0xc0, !PT ;  /* 0x00ff000002027812 */ /* 0x000fe400078ec0ff */
[----:B------:R-:W-:-:S02]  /*aa4f0*/  PRMT R7, R172, 0x7604, R7 ;  /* 0x00007604ac077816 */ /* 0x000fc40000000007 */
[----:B------:R-:W-:Y:S01]  /*aa500*/  LOP3.LUT R12, R154, 0xffff, RZ, 0xc0, !PT ;  /* 0x0000ffff9a0c7812 */ /* 0x000fe200078ec0ff */
[----:B------:R-:W-:Y:S01]  /*aa510*/  IMAD.IADD R5, R3, 0x1, R2 ;  /* 0x0000000103057824 */ /* 0x000fe200078e0202 */
[----:B------:R-:W-:Y:S01]  /*aa520*/  LOP3.LUT R2, R35, 0xff, RZ, 0xc0, !PT ;  /* 0x000000ff23027812 */ /* 0x000fe200078ec0ff */
[----:B------:R-:W-:Y:S01]  /*aa530*/  IMAD.U32 R3, R34, 0x10000, RZ ;  /* 0x0001000022037824 */ /* 0x000fe200078e00ff */
[----:B0-----:R-:W-:-:S07]  /*aa540*/  LOP3.LUT R29, R178, 0xffff, RZ, 0xc0, !PT ;  /* 0x0000ffffb21d7812 */ /* 0x001fce00078ec0ff */
[----:B------:R-:W-:Y:S05]  /*aa550*/  WARPSYNC.COLLECTIVE R141, `(.L_x_1852) ;  /* 0x000000008d087348 */ /* 0x000fea0003c00000 */
[----:B------:R0:W1:Y:S02]  /*aa560*/  SHFL.DOWN P2, R87, R89, R88, R98 ;  /* 0x0800005859577389 */ /* 0x0000640000040062 */
[----:B01----:R-:W-:Y:S05]  /*aa570*/  ENDCOLLECTIVE ;  /* 0x000000000000791b */ /* 0x003fea0003800000 */
.L_x_1852:
[----:B------:R-:W-:Y:S02]  /*aa580*/  PRMT R2, R173, 0x7604, R2 ;  /* 0x00007604ad027816 */ /* 0x000fe40000000002 */
[----:B------:R-:W-:Y:S02]  /*aa590*/  LOP3.LUT R3, R3, 0xff0000, RZ, 0xc0, !PT ;  /* 0x00ff000003037812 */ /* 0x000fe400078ec0ff */
[----:B------:R-:W-:Y:S02]  /*aa5a0*/  LOP3.LUT R31, R187, 0xffff, RZ, 0xc0, !PT ;  /* 0x0000ffffbb1f7812 */ /* 0x000fe400078ec0ff */
[----:B------:R-:W-:Y:S01]  /*aa5b0*/  LOP3.LUT R14, R152, 0xffff, RZ, 0xc0, !PT ;  /* 0x0000ffff980e7812 */ /* 0x000fe200078ec0ff */
[----:B------:R-:W-:Y:S01]  /*aa5c0*/  IMAD.IADD R6, R2, 0x1, R3 ;  /* 0x0000000102067824 */ /* 0x000fe200078e0203 */
[----:B------:R-:W-:Y:S01]  /*aa5d0*/  LOP3.LUT R3, R163, 0xff, RZ, 0xc0, !PT ;  /* 0x000000ffa3037812 */ /* 0x000fe200078ec0ff */
[----:B------:R-:W-:Y:S01]  /*aa5e0*/  IMAD.U32 R2, R32, 0x10000, RZ ;  /* 0x0001000020027824 */ /* 0x000fe200078e00ff */
[----:B------:R-:W-:-:S02]  /*aa5f0*/  LOP3.LUT R13, R31, 0xff, RZ, 0xc0, !PT ;  /* 0x000000ff1f0d7812 */ /* 0x000fc400078ec0ff */
[----:B------:R-:W-:Y:S01]  /*aa600*/  PRMT R3, R171, 0x7604, R3 ;  /* 0x00007604ab037816 */ /* 0x000fe20000000003 */
[----:B------:R-:W-:Y:S01]  /*aa610*/  IMAD.MOV.U32 R89, RZ, RZ, R9 ;  /* 0x000000ffff597224 */ /* 0x000fe200078e0009 */
        /* <DEDUP_REMOVED lines=10> */
[----:B------:R-:W-:Y:S01]  /*aa6c0*/  LOP3.LUT R28, R185, 0xffff, RZ, 0xc0, !PT ;  /* 0x0000ffffb91c7812 */ /* 0x000fe200078ec0ff */
[----:B------:R-:W-:Y:S01]  /*aa6d0*/  IMAD.IADD R2, R3, 0x1, R2 ;  /* 0x0000000103027824 */ /* 0x000fe200078e0202 */
[----:B------:R-:W-:Y:S02]  /*aa6e0*/  LOP3.LUT R3, R162, 0xff, RZ, 0xc0, !PT ;  /* 0x000000ffa2037812 */ /* 0x000fe400078ec0ff */
[----:B------:R-:W-:Y:S01]  /*aa6f0*/  LOP3.LUT R40, R183, 0xffff, RZ, 0xc0, !PT ;  /* 0x0000ffffb7287812 */ /* 0x000fe200078ec0ff */
[----:B------:R-:W-:Y:S01]  /*aa700*/  IMAD R12, R12, 0x1000000, R2 ;  /* 0x010000000c0c7824 */ /* 0x000fe200078e0202 */
[----:B------:R-:W-:Y:S01]  /*aa710*/  PRMT R3, R169, 0x7604, R3 ;  /* 0x00007604a9037816 */ /* 0x000fe20000000003 */
[----:B------:R-:W-:Y:S01]  /*aa720*/  IMAD.U32 R2, R29, 0x10000, RZ ;  /* 0x000100001d027824 */ /* 0x000fe200078e00ff */
        /* <DEDUP_REMOVED lines=9> */
[----:B------:R-:W-:-:S02]  /*aa7c0*/  IMAD.IADD R13, R13, 0x1, R2 ;  /* 0x000000010d0d7824 */ /* 0x000fc400078e0202 */
[----:B------:R-:W-:Y:S01]  /*aa7d0*/  IMAD.U32 R2, R153, 0x10000, RZ ;  /* 0x0001000099027824 */ /* 0x000fe200078e00ff */
[----:B------:R-:W-:Y:S01]  /*aa7e0*/  PRMT R23, R176, 0x7604, R23 ;  /* 0x00007604b0177816 */ /* 0x000fe20000000017 */
[----:B------:R-:W-:-:S03]  /*aa7f0*/  IMAD R13, R24, 0x1000000, R13 ;  /* 0x01000000180d7824 */ /* 0x000fc600078e020d */
[----:B------:R-:W-:-:S05]  /*aa800*/  LOP3.LUT R2, R2, 0xff0000, RZ, 0xc0, !PT ;  /* 0x00ff000002027812 */ /* 0x000fca00078ec0ff */
[----:B------:R-:W-:Y:S01]  /*aa810*/  IMAD.IADD R2, R3, 0x1, R2 ;  /* 0x0000000103027824 */ /* 0x000fe200078e0202 */
[----:B------:R-:W-:-:S03]  /*aa820*/  LOP3.LUT R3, R161, 0xff, RZ, 0xc0, !PT ;  /* 0x000000ffa1037812 */ /* 0x000fc600078ec0ff */
[----:B------:R-:W-:Y:S01]  /*aa830*/  IMAD R14, R14, 0x1000000, R2 ;  /* 0x010000000e0e7824 */ /* 0x000fe200078e0202 */
[----:B------:R-:W-:Y:S01]  /*aa840*/  PRMT R3, R168, 0x7604, R3 ;  /* 0x00007604a8037816 */ /* 0x000fe20000000003 */
[----:B------:R-:W-:-:S05]  /*aa850*/  IMAD.U32 R2, R151, 0x10000, RZ ;  /* 0x0001000097027824 */ /* 0x000fca00078e00ff */
        /* <DEDUP_REMOVED lines=25> */
[----:B------:R-:W-:-:S04]  /*aa9f0*/  IMAD.IADD R2, R3, 0x1, R2 ;  /* 0x0000000103027824 */ /* 0x000fc800078e0202 */
[----:B------:R-:W-:Y:S02]  /*aaa00*/  IMAD R19, R19, 0x1000000, R2 ;  /* 0x0100000013137824 */ /* 0x000fe400078e0202 */
[----:B------:R-:W-:-:S07]  /*aaa10*/  IMAD.MOV.U32 R2, RZ, RZ, R87 ;  /* 0x000000ffff027224 */ /* 0x000fce00078e0057 */
[----:B------:R-:W-:Y:S05]  /*aaa20*/  WARPSYNC.COLLECTIVE R141, `(.L_x_1853) ;  /* 0x000000008d087348 */ /* 0x000fea0003c00000 */
[----:B------:R0:W1:Y:S02]  /*aaa30*/  SHFL.DOWN P2, R87, R89, R88, R98 ;  /* 0x0800005859577389 */ /* 0x0000640000040062 */
[----:B01----:R-:W-:Y:S05]  /*aaa40*/  ENDCOLLECTIVE ;  /* 0x000000000000791b */ /* 0x003fea0003800000 */
.L_x_1853:
[----:B------:R-:W-:Y:S02]  /*aaa50*/  IMAD.MOV.U32 R89, RZ, RZ, R4 ;  /* 0x000000ffff597224 */ /* 0x000fe400078e0004 */
[----:B------:R-:W-:-:S07]  /*aaa60*/  IMAD.MOV.U32 R3, RZ, RZ, R87 ;  /* 0x000000ffff037224 */ /* 0x000fce00078e0057 */
[----:B------:R-:W-:Y:S05]  /*aaa70*/  WARPSYNC.COLLECTIVE R141, `(.L_x_1854) ;  /* 0x000000008d087348 */ /* 0x000fea0003c00000 */
[----:B------:R0:W1:Y:S02]  /*aaa80*/  SHFL.DOWN P2, R87, R89, R88, R98 ;  /* 0x0800005859577389 */ /* 0x0000640000040062 */
[----:B01----:R-:W-:Y:S05]  /*aaa90*/  ENDCOLLECTIVE ;  /* 0x000000000000791b */ /* 0x003fea0003800000 */
.L_x_1854:
[----:B------:R-:W-:Y:S02]  /*aaaa0*/  IMAD.MOV.U32 R89, RZ, RZ, R5 ;  /* 0x000000ffff597224 */ /* 0x000fe400078e0005 */
[----:B------:R-:W-:-:S07]  /*aaab0*/  IMAD.MOV.U32 R4, RZ, RZ, R87 ;  /* 0x000000ffff047224 */ /* 0x000fce00078e0057 */
[----:B------:R-:W-:Y:S05]  /*aaac0*/  WARPSYNC.COLLECTIVE R141, `(.L_x_1855) ;  /* 0x000000008d087348 */ /* 0x000fea0003c00000 */
[----:B------:R0:W1:Y:S02]  /*aaad0*/  SHFL.DOWN P2, R87, R89, R88, R98 ;  /* 0x0800005859577389 */ /* 0x0000640000040062 */
[----:B01----:R-:W-:Y:S05]  /*aaae0*/  ENDCOLLECTIVE ;  /* 0x000000000000791b */ /* 0x003fea0003800000 */
.L_x_1855:
[----:B------:R-:W-:Y:S02]  /*aaaf0*/  IMAD.MOV.U32 R89, RZ, RZ, R6 ;  /* 0x000000ffff597224 */ /* 0x000fe400078e0006 */
[----:B------:R-:W-:-:S07]  /*aab00*/  IMAD.MOV.U32 R5, RZ, RZ, R87 ;  /* 0x000000ffff057224 */ /* 0x000fce00078e0057 */
[----:B------:R-:W-:Y:S05]  /*aab10*/  WARPSYNC.COLLECTIVE R141, `(.L_x_1856) ;  /* 0x000000008d087348 */ /* 0x000fea0003c00000 */
[----:B------:R0:W1:Y:S02]  /*aab20*/  SHFL.DOWN P2, R87, R89, R88, R98 ;  /* 0x0800005859577389 */ /* 0x0000640000040062 */
[----:B01----:R-:W-:Y:S05]  /*aab30*/  ENDCOLLECTIVE ;  /* 0x000000000000791b */ /* 0x003fea0003800000 */
.L_x_1856:
[----:B------:R-:W-:Y:S02]  /*aab40*/  IMAD.MOV.U32 R89, RZ, RZ, R7 ;  /* 0x000000ffff597224 */ /* 0x000fe400078e0007 */
[----:B------:R-:W-:-:S07]  /*aab50*/  IMAD.MOV.U32 R6, RZ, RZ, R87 ;  /* 0x000000ffff067224 */ /* 0x000fce00078e0057 */
[----:B------:R-:W-:Y:S05]  /*aab60*/  WARPSYNC.COLLECTIVE R141, `(.L_x_1857) ;  /* 0x000000008d087348 */ /* 0x000fea0003c00000 */
[----:B------:R0:W1:Y:S02]  /*aab70*/  SHFL.DOWN P2, R87, R89, R88, R98 ;  /* 0x0800005859577389 */ /* 0x0000640000040062 */
[----:B01----:R-:W-:Y:S05]  /*aab80*/  ENDCOLLECTIVE ;  /* 0x000000000000791b */ /* 0x003fea0003800000 */
.L_x_1857:
[----:B------:R-:W-:Y:S02]  /*aab90*/  IMAD.MOV.U32 R89, RZ, RZ, R12 ;  /* 0x000000ffff597224 */ /* 0x000fe400078e000c */
[----:B------:R-:W-:-:S07]  /*aaba0*/  IMAD.MOV.U32 R7, RZ, RZ, R87 ;  /* 0x000000ffff077224 */ /* 0x000fce00078e0057 */
[----:B------:R-:W-:Y:S05]  /*aabb0*/  WARPSYNC.COLLECTIVE R141, `(.L_x_1858) ;  /* 0x000000008d087348 */ /* 0x000fea0003c00000 */
[----:B------:R0:W1:Y:S02]  /*aabc0*/  SHFL.DOWN P2, R87, R89, R88, R98 ;  /* 0x0800005859577389 */ /* 0x0000640000040062 */
[----:B01----:R-:W-:Y:S05]  /*aabd0*/  ENDCOLLECTIVE ;  /* 0x000000000000791b */ /* 0x003fea0003800000 */
.L_x_1858:
[----:B------:R-:W-:Y:S02]  /*aabe0*/  IMAD.MOV.U32 R89, RZ, RZ, R13 ;  /* 0x000000ffff597224 */ /* 0x000fe400078e000d */
[----:B------:R-:W-:-:S07]  /*aabf0*/  IMAD.MOV.U32 R12, RZ, RZ, R87 ;  /* 0x000000ffff0c7224 */ /* 0x000fce00078e0057 */
[----:B------:R-:W-:Y:S05]  /*aac00*/  WARPSYNC.COLLECTIVE R141, `(.L_x_1859) ;  /* 0x000000008d087348 */ /* 0x000fea0003c00000 */
[----:B------:R0:W1:Y:S02]  /*aac10*/  SHFL.DOWN P2, R87, R89, R88, R98 ;  /* 0x0800005859577389 */ /* 0x0000640000040062 */
[----:B01----:R-:W-:Y:S05]  /*aac20*/  ENDCOLLECTIVE ;  /* 0x000000000000791b */ /* 0x003fea0003800000 */
.L_x_1859:
[----:B------:R-:W-:Y:S02]  /*aac30*/  IMAD.MOV.U32 R89, RZ, RZ, R14 ;  /* 0x000000ffff597224 */ /* 0x000fe400078e000e */
[----:B------:R-:W-:-:S07]  /*aac40*/  IMAD.MOV.U32 R13, RZ, RZ, R87 ;  /* 0x000000ffff0d7224 */ /* 0x000fce00078e0057 */
[----:B------:R-:W-:Y:S05]  /*aac50*/  WARPSYNC.COLLECTIVE R141, `(.L_x_1860) ;  /* 0x000000008d087348 */ /* 0x000fea0003c00000 */
[----:B------:R0:W1:Y:S02]  /*aac60*/  SHFL.DOWN P2, R87, R89, R88, R98 ;  /* 0x0800005859577389 */ /* 0x0000640000040062 */
[----:B01----:R-:W-:Y:S05]  /*aac70*/  ENDCOLLECTIVE ;  /* 0x000000000000791b */ /* 0x003fea0003800000 */
.L_x_1860:
[----:B------:R-:W-:Y:S02]  /*aac80*/  IMAD.MOV.U32 R89, RZ, RZ, R15 ;  /* 0x000000ffff597224 */ /* 0x000fe400078e000f */
[----:B------:R-:W-:-:S07]  /*aac90*/  IMAD.MOV.U32 R14, RZ, RZ, R87 ;  /* 0x000000ffff0e7224 */ /* 0x000fce00078e0057 */
[----:B------:R-:W-:Y:S05]  /*aaca0*/  WARPSYNC.COLLECTIVE R141, `(.L_x_1861) ;  /* 0x000000008d087348 */ /* 0x000fea0003c00000 */
[----:B------:R0:W1:Y:S02]  /*aacb0*/  SHFL.DOWN P2, R87, R89, R88, R98 ;  /* 0x0800005859577389 */ /* 0x0000640000040062 */
[----:B01----:R-:W-:Y:S05]  /*aacc0*/  ENDCOLLECTIVE ;  /* 0x000000000000791b */ /* 0x003fea0003800000 */
.L_x_1861:
[----:B------:R-:W-:Y:S02]  /*aacd0*/  IMAD.MOV.U32 R89, RZ, RZ, R16 ;  /* 0x000000ffff597224 */ /* 0x000fe400078e0010 */
[----:B------:R-:W-:-:S07]  /*aace0*/  IMAD.MOV.U32 R15, RZ, RZ, R87 ;  /* 0x000000ffff0f7224 */ /* 0x000fce00078e0057 */
[----:B------:R-:W-:Y:S05]  /*aacf0*/  WARPSYNC.COLLECTIVE R141, `(.L_x_1862) ;  /* 0x000000008d087348 */ /* 0x000fea0003c00000 */
[----:B------:R0:W1:Y:S02]  /*aad00*/  SHFL.DOWN P2, R87, R89, R88, R98 ;  /* 0x0800005859577389 */ /* 0x0000640000040062 */
[----:B01----:R-:W-:Y:S05]  /*aad10*/  ENDCOLLECTIVE ;  /* 0x000000000000791b */ /* 0x003fea0003800000 */
.L_x_1862:
[----:B------:R-:W-:Y:S02]  /*aad20*/  IMAD.MOV.U32 R89, RZ, RZ, R17 ;  /* 0x000000ffff597224 */ /* 0x000fe400078e0011 */
[----:B------:R-:W-:-:S07]  /*aad30*/  IMAD.MOV.U32 R16, RZ, RZ, R87 ;  /* 0x000000ffff107224 */ /* 0x000fce00078e0057 */
[----:B------:R-:W-:Y:S05]  /*aad40*/  WARPSYNC.COLLECTIVE R141, `(.L_x_1863) ;  /* 0x000000008d087348 */ /* 0x000fea0003c00000 */
[----:B------:R0:W1:Y:S02]  /*aad50*/  SHFL.DOWN P2, R87, R89, R88, R98 ;  /* 0x0800005859577389 */ /* 0x0000640000040062 */
[----:B01----:R-:W-:Y:S05]  /*aad60*/  ENDCOLLECTIVE ;  /* 0x000000000000791b */ /* 0x003fea0003800000 */
.L_x_1863:
[----:B------:R-:W-:Y:S02]  /*aad70*/  IMAD.MOV.U32 R89, RZ, RZ, R18 ;  /* 0x000000ffff597224 */ /* 0x000fe400078e0012 */
[----:B------:R-:W-:-:S07]  /*aad80*/  IMAD.MOV.U32 R17, RZ, RZ, R87 ;  /* 0x000000ffff117224 */ /* 0x000fce00078e0057 */
[----:B------:R-:W-:Y:S05]  /*aad90*/  WARPSYNC.COLLECTIVE R141, `(.L_x_1864) ;  /* 0x000000008d087348 */ /* 0x000fea0003c00000 */
[----:B------:R0:W1:Y:S02]  /*aada0*/  SHFL.DOWN P2, R87, R89, R88, R98 ;  /* 0x0800005859577389 */ /* 0x0000640000040062 */
[----:B01----:R-:W-:Y:S05]  /*aadb0*/  ENDCOLLECTIVE ;  /* 0x000000000000791b */ /* 0x003fea0003800000 */
.L_x_1864:
[----:B------:R-:W-:Y:S02]  /*aadc0*/  IMAD.MOV.U32 R89, RZ, RZ, R19 ;  /* 0x000000ffff597224 */ /* 0x000fe400078e0013 */
[----:B------:R-:W-:-:S07]  /*aadd0*/  IMAD.MOV.U32 R18, RZ, RZ, R87 ;  /* 0x000000ffff127224 */ /* 0x000fce00078e0057 */
[----:B------:R-:W-:Y:S05]  /*aade0*/  WARPSYNC.COLLECTIVE R141, `(.L_x_1865) ;  /* 0x000000008d087348 */ /* 0x000fea0003c00000 */
[----:B------:R0:W1:Y:S02]  /*aadf0*/  SHFL.DOWN P2, R87, R89, R88, R98 ;  /* 0x0800005859577389 */ /* 0x0000640000040062 */
[----:B01----:R-:W-:Y:S05]  /*aae00*/  ENDCOLLECTIVE ;  /* 0x000000000000791b */ /* 0x003fea0003800000 */
.L_x_1865:
[----:B------:R-:W-:Y:S02]  /*aae10*/  IMAD.MOV.U32 R89, RZ, RZ, R23 ;  /* 0x000000ffff597224 */ /* 0x000fe400078e0017 */
[----:B------:R-:W-:-:S07]  /*aae20*/  IMAD.MOV.U32 R19, RZ, RZ, R87 ;  /* 0x000000ffff137224 */ /* 0x000fce00078e0057 */
[----:B------:R-:W-:Y:S05]  /*aae30*/  WARPSYNC.COLLECTIVE R141, `(.L_x_1866) ;  /* 0x000000008d087348 */ /* 0x000fea0003c00000 */
[----:B------:R0:W1:Y:S02]  /*aae40*/  SHFL.DOWN P2, R87, R89, R88, R98 ;  /* 0x0800005859577389 */ /* 0x0000640000040062 */
[----:B01----:R-:W-:Y:S05]  /*aae50*/  ENDCOLLECTIVE ;  /* 0x000000000000791b */ /* 0x003fea0003800000 */
.L_x_1866:
[----:B------:R-:W-:Y:S02]  /*aae60*/  IMAD.MOV.U32 R89, RZ, RZ, R25 ;  /* 0x000000ffff597224 */ /* 0x000fe400078e0019 */
[----:B------:R-:W-:-:S07]  /*aae70*/  IMAD.MOV.U32 R23, RZ, RZ, R87 ;  /* 0x000000ffff177224 */ /* 0x000fce00078e0057 */
[----:B------:R-:W-:Y:S05]  /*aae80*/  WARPSYNC.COLLECTIVE R141, `(.L_x_1867) ;  /* 0x000000008d087348 */ /* 0x000fea0003c00000 */
[----:B------:R0:W1:Y:S02]  /*aae90*/  SHFL.DOWN P2, R87, R89, R88, R98 ;  /* 0x0800005859577389 */ /* 0x0000640000040062 */
[----:B01----:R-:W-:Y:S05]  /*aaea0*/  ENDCOLLECTIVE ;  /* 0x000000000000791b */ /* 0x003fea0003800000 */
.L_x_1867:
[----:B------:R-:W-:Y:S02]  /*aaeb0*/  IMAD.MOV.U32 R89, RZ, RZ, R10 ;  /* 0x000000ffff597224 */ /* 0x000fe400078e000a */
[----:B------:R-:W-:-:S07]  /*aaec0*/  IMAD.MOV.U32 R22, RZ, RZ, R87 ;  /* 0x000000ffff167224 */ /* 0x000fce00078e0057 */
[----:B------:R-:W-:Y:S05]  /*aaed0*/  WARPSYNC.COLLECTIVE R141, `(.L_x_1868) ;  /* 0x000000008d087348 */ /* 0x000fea0003c00000 */
[----:B------:R0:W1:Y:S02]  /*aaee0*/  SHFL.DOWN P2, R87, R89, R88, R98 ;  /* 0x0800005859577389 */ /* 0x0000640000040062 */
[----:B01----:R-:W-:Y:S05]  /*aaef0*/  ENDCOLLECTIVE ;  /* 0x000000000000791b */ /* 0x003fea0003800000 */
.L_x_1868:
[----:B------:R-:W-:Y:S02]  /*aaf00*/  IMAD.MOV.U32 R89, RZ, RZ, R11 ;  /* 0x000000ffff597224 */ /* 0x000fe400078e000b */
[----:B------:R-:W-:-:S07]  /*aaf10*/  IMAD.MOV.U32 R20, RZ, RZ, R87 ;  /* 0x000000ffff147224 */ /* 0x000fce00078e0057 */
[----:B------:R-:W-:Y:S05]  /*aaf20*/  WARPSYNC.COLLECTIVE R141, `(.L_x_1869) ;  /* 0x000000008d087348 */ /* 0x000fea0003c00000 */
[----:B------:R0:W1:Y:S02]  /*aaf30*/  SHFL.DOWN P2, R87, R89, R88, R98 ;  /* 0x0800005859577389 */ /* 0x0000640000040062 */
[----:B01----:R-:W-:Y:S05]  /*aaf40*/  ENDCOLLECTIVE ;  /* 0x000000000000791b */ /* 0x003fea0003800000 */
.L_x_1869:
[----:B------:R-:W-:Y:S01]  /*aaf50*/  IMAD.MOV.U32 R21, RZ, RZ, R87 ;  /* 0x000000ffff157224 */ /* 0x000fe200078e0057 */
[----:B------:R-:W-:Y:S06]  /*aaf60*/  BRA `(.L_x_1870) ;  /* 0xfffff8ac00e87947 */ /* 0x000fec000383ffff */
.L_x_874:
[----:B------:R-:W-:Y:S01]  /*aaf70*/  BSSY B0, `(.L_x_1871) ;  /* 0x0000007000007945 */ /* 0x000fe20003800000 */
[----:B------:R-:W-:Y:S02]  /*aaf80*/  IMAD.MOV.U32 R89, RZ, RZ, R8 ;  /* 0x000000ffff597224 */ /* 0x000fe400078e0008 */
[----:B------:R-:W-:Y:S02]  /*aaf90*/  IMAD.MOV.U32 R88, RZ, RZ, 0x2 ;  /* 0x00000002ff587424 */ /* 0x000fe400078e00ff */
[----:B------:R-:W-:-:S07]  /*aafa0*/  IMAD.MOV.U32 R141, RZ, RZ, -0x1 ;  /* 0xffffffffff8d7424 */ /* 0x000fce00078e00ff */
[----:B-1---5:R-:W-:Y:S05]  /*aafb0*/  WARPSYNC.COLLECTIVE R141, `(.L_x_1872) ;  /* 0x000000008d087348 */ /* 0x022fea0003c00000 */
[----:B------:R0:W2:Y:S02]  /*aafc0*/  SHFL.DOWN P2, R87, R89, R88, R98 ;  /* 0x0800005859577389 */ /* 0x0000a40000040062 */
[----:B012--5:R-:W-:Y:S05]  /*aafd0*/  ENDCOLLECTIVE ;  /* 0x000000000000791b */ /* 0x027fea0003800000 */
.L_x_1872:
[----:B------:R-:W-:Y:S05]  /*aafe0*/  BSYNC B0 ;  /* 0x0000000000007941 */ /* 0x000fea0003800000 */
.L_x_1871:
[----:B------:R-:W-:Y:S02]  /*aaff0*/  IMAD.MOV.U32 R89, RZ, RZ, R9 ;  /* 0x000000ffff597224 */ /* 0x000fe400078e0009 */
[----:B------:R-:W-:Y:S02]  /*ab000*/  IMAD.MOV.U32 R88, RZ, RZ, 0x2 ;  /* 0x00000002ff587424 */ /* 0x000fe400078e00ff */
[----:B------:R-:W-:Y:S02]  /*ab010*/  IMAD.MOV.U32 R141, RZ, RZ, -0x1 ;  /* 0xffffffffff8d7424 */ /* 0x000fe400078e00ff */
[----:B------:R-:W-:-:S07]  /*ab020*/  IMAD.MOV.U32 R2, RZ, RZ, R87 ;  /* 0x000000ffff027224 */ /* 0x000fce00078e0057 */
[----:B------:R-:W-:Y:S05]  /*ab030*/  WARPSYNC.COLLECTIVE R141, `(.L_x_1873) ;  /* 0x000000008d087348 */ /* 0x000fea0003c00000 */
[----:B------:R0:W1:Y:S02]  /*ab040*/  SHFL.DOWN P2, R87, R89, R88, R98 ;  /* 0x0800005859577389 */ /* 0x0000640000040062 */
[----:B01----:R-:W-:Y:S05]  /*ab050*/  ENDCOLLECTIVE ;  /* 0x000000000000791b */ /* 0x003fea0003800000 */
.L_x_1873:
[----:B------:R-:W-:Y:S02]  /*ab060*/  IMAD.MOV.U32 R89, RZ, RZ, R4 ;  /* 0x000000ffff597224 */ /* 0x000fe400078e0004 */
[----:B------:R-:W-:-:S07]  /*ab070*/  IMAD.MOV.U32 R3, RZ, RZ, R87 ;  /* 0x000000ffff037224 */ /* 0x000fce00078e0057 */
[----:B------:R-:W-:Y:S05]  /*ab080*/  WARPSYNC.COLLECTIVE R141, `(.L_x_1874) ;  /* 0x000000008d087348 */ /* 0x000fea0003c00000 */
[----:B------:R0:W1:Y:S02]  /*ab090*/  SHFL.DOWN P2, R87, R89, R88, R98 ;  /* 0x0800005859577389 */ /* 0x0000640000040062 */
[----:B01----:R-:W-:Y:S05]  /*ab0a0*/  ENDCOLLECTIVE ;  /* 0x000000000000791b */ /* 0x003fea0003800000 */
.L_x_1874:
[----:B------:R-:W-:Y:S02]  /*ab0b0*/  IMAD.MOV.U32 R89, RZ, RZ, R5 ;  /* 0x000000ffff597224 */ /* 0x000fe400078e0005 */
[----:B------:R-:W-:-:S07]  /*ab0c0*/  IMAD.MOV.U32 R4, RZ, RZ, R87 ;  /* 0x000000ffff047224 */ /* 0x000fce00078e0057 */
[----:B------:R-:W-:Y:S05]  /*ab0d0*/  WARPSYNC.COLLECTIVE R141, `(.L_x_1875) ;  /* 0x000000008d087348 */ /* 0x000fea0003c00000 */
[----:B------:R0:W1:Y:S02]  /*ab0e0*/  SHFL.DOWN P2, R87, R89, R88, R98 ;  /* 0x0800005859577389 */ /* 0x0000640000040062 */
[----:B01----:R-:W-:Y:S05]  /*ab0f0*/  ENDCOLLECTIVE ;  /* 0x000000000000791b */ /* 0x003fea0003800000 */
.L_x_1875:
[----:B------:R-:W-:Y:S02]  /*ab100*/  IMAD.MOV.U32 R89, RZ, RZ, R6 ;  /* 0x000000ffff597224 */ /* 0x000fe400078e0006 */
[----:B------:R-:W-:-:S07]  /*ab110*/  IMAD.MOV.U32 R5, RZ, RZ, R87 ;  /* 0x000000ffff057224 */ /* 0x000fce00078e0057 */
[----:B------:R-:W-:Y:S05]  /*ab120*/  WARPSYNC.COLLECTIVE R141, `(.L_x_1876) ;  /* 0x000000008d087348 */ /* 0x000fea0003c00000 */
[----:B------:R0:W1:Y:S02]  /*ab130*/  SHFL.DOWN P2, R87, R89, R88, R98 ;  /* 0x0800005859577389 */ /* 0x0000640000040062 */
[----:B01----:R-:W-:Y:S05]  /*ab140*/  ENDCOLLECTIVE ;  /* 0x000000000000791b */ /* 0x003fea0003800000 */
.L_x_1876:
[----:B------:R-:W-:Y:S02]  /*ab150*/  IMAD.MOV.U32 R89, RZ, RZ, R7 ;  /* 0x000000ffff597224 */ /* 0x000fe400078e0007 */
[----:B------:R-:W-:-:S07]  /*ab160*/  IMAD.MOV.U32 R6, RZ, RZ, R87 ;  /* 0x000000ffff067224 */ /* 0x000fce00078e0057 */
[----:B------:R-:W-:Y:S05]  /*ab170*/  WARPSYNC.COLLECTIVE R141, `(.L_x_1877) ;  /* 0x000000008d087348 */ /* 0x000fea0003c00000 */
[----:B------:R0:W1:Y:S02]  /*ab180*/  SHFL.DOWN P2, R87, R89, R88, R98 ;  /* 0x0800005859577389 */ /* 0x0000640000040062 */
[----:B01----:R-:W-:Y:S05]  /*ab190*/  ENDCOLLECTIVE ;  /* 0x000000000000791b */ /* 0x003fea0003800000 */
.L_x_1877:
[----:B------:R-:W-:Y:S02]  /*ab1a0*/  IMAD.MOV.U32 R89, RZ, RZ, R12 ;  /* 0x000000ffff597224 */ /* 0x000fe400078e000c */
[----:B------:R-:W-:-:S07]  /*ab1b0*/  IMAD.MOV.U32 R7, RZ, RZ, R87 ;  /* 0x000000ffff077224 */ /* 0x000fce00078e0057 */
[----:B------:R-:W-:Y:S05]  /*ab1c0*/  WARPSYNC.COLLECTIVE R141, `(.L_x_1878) ;  /* 0x000000008d087348 */ /* 0x000fea0003c00000 */
[----:B------:R0:W1:Y:S02]  /*ab1d0*/  SHFL.DOWN P2, R87, R89, R88, R98 ;  /* 0x0800005859577389 */ /* 0x0000640000040062 */
[----:B01----:R-:W-:Y:S05]  /*ab1e0*/  ENDCOLLECTIVE ;  /* 0x000000000000791b */ /* 0x003fea0003800000 */
.L_x_1878:
[----:B------:R-:W-:Y:S02]  /*ab1f0*/  IMAD.MOV.U32 R89, RZ, RZ, R13 ;  /* 0x000000ffff597224 */ /* 0x000fe400078e000d */
[----:B------:R-:W-:-:S07]  /*ab200*/  IMAD.MOV.U32 R12, RZ, RZ, R87 ;  /* 0x000000ffff0c7224 */ /* 0x000fce00078e0057 */
[----:B------:R-:W-:Y:S05]  /*ab210*/  WARPSYNC.COLLECTIVE R141, `(.L_x_1879) ;  /* 0x000000008d087348 */ /* 0x000fea0003c00000 */
[----:B------:R0:W1:Y:S02]  /*ab220*/  SHFL.DOWN P2, R87, R89, R88, R98 ;  /* 0x0800005859577389 */ /* 0x0000640000040062 */
[----:B01----:R-:W-:Y:S05]  /*ab230*/  ENDCOLLECTIVE ;  /* 0x000000000000791b */ /* 0x003fea0003800000 */
.L_x_1879:
[----:B------:R-:W-:Y:S02]  /*ab240*/  IMAD.MOV.U32 R89, RZ, RZ, R14 ;  /* 0x000000ffff597224 */ /* 0x000fe400078e000e */
[----:B------:R-:W-:-:S07]  /*ab250*/  IMAD.MOV.U32 R13, RZ, RZ, R87 ;  /* 0x000000ffff0d7224 */ /* 0x000fce00078e0057 */
[----:B------:R-:W-:Y:S05]  /*ab260*/  WARPSYNC.COLLECTIVE R141, `(.L_x_1880) ;  /* 0x000000008d087348 */ /* 0x000fea0003c00000 */
[----:B------:R0:W1:Y:S02]  /*ab270*/  SHFL.DOWN P2, R87, R89, R88, R98 ;  /* 0x0800005859577389 */ /* 0x0000640000040062 */
[----:B01----:R-:W-:Y:S05]  /*ab280*/  ENDCOLLECTIVE ;  /* 0x000000000000791b */ /* 0x003fea0003800000 */
.L_x_1880:
[----:B------:R-:W-:Y:S02]  /*ab290*/  IMAD.MOV.U32 R89, RZ, RZ, R15 ;  /* 0x000000ffff597224 */ /* 0x000fe400078e000f */
[----:B------:R-:W-:-:S07]  /*ab2a0*/  IMAD.MOV.U32 R14, RZ, RZ, R87 ;  /* 0x000000ffff0e7224 */ /* 0x000fce00078e0057 */
[----:B------:R-:W-:Y:S05]  /*ab2b0*/  WARPSYNC.COLLECTIVE R141, `(.L_x_1881) ;  /* 0x000000008d087348 */ /* 0x000fea0003c00000 */
[----:B------:R0:W1:Y:S02]  /*ab2c0*/  SHFL.DOWN P2, R87, R89, R88, R98 ;  /* 0x0800005859577389 */ /* 0x0000640000040062 */
[----:B01----:R-:W-:Y:S05]  /*ab2d0*/  ENDCOLLECTIVE ;  /* 0x000000000000791b */ /* 0x003fea0003800000 */
.L_x_1881:
[----:B------:R-:W-:Y:S02]  /*ab2e0*/  IMAD.MOV.U32 R89, RZ, RZ, R16 ;  /* 0x000000ffff597224 */ /* 0x000fe400078e0010 */
[----:B------:R-:W-:-:S07]  /*ab2f0*/  IMAD.MOV.U32 R15, RZ, RZ, R87 ;  /* 0x000000ffff0f7224 */ /* 0x000fce00078e0057 */
[----:B------:R-:W-:Y:S05]  /*ab300*/  WARPSYNC.COLLECTIVE R141, `(.L_x_1882) ;  /* 0x000000008d087348 */ /* 0x000fea0003c00000 */
[----:B------:R0:W1:Y:S02]  /*ab310*/  SHFL.DOWN P2, R87, R89, R88, R98 ;  /* 0x0800005859577389 */ /* 0x0000640000040062 */
[----:B01----:R-:W-:Y:S05]  /*ab320*/  ENDCOLLECTIVE ;  /* 0x000000000000791b */ /* 0x003fea0003800000 */
.L_x_1882:
[----:B------:R-:W-:Y:S02]  /*ab330*/  IMAD.MOV.U32 R89, RZ, RZ, R17 ;  /* 0x000000ffff597224 */ /* 0x000fe400078e0011 */
[----:B------:R-:W-:-:S07]  /*ab340*/  IMAD.MOV.U32 R16, RZ, RZ, R87 ;  /* 0x000000ffff107224 */ /* 0x000fce00078e0057 */
[----:B------:R-:W-:Y:S05]  /*ab350*/  WARPSYNC.COLLECTIVE R141, `(.L_x_1883) ;  /* 0x000000008d087348 */ /* 0x000fea0003c00000 */
[----:B------:R0:W1:Y:S02]  /*ab360*/  SHFL.DOWN P2, R87, R89, R88, R98 ;  /* 0x0800005859577389 */ /* 0x0000640000040062 */
[----:B01----:R-:W-:Y:S05]  /*ab370*/  ENDCOLLECTIVE ;  /* 0x000000000000791b */ /* 0x003fea0003800000 */
.L_x_1883:
[----:B------:R-:W-:Y:S02]  /*ab380*/  IMAD.MOV.U32 R89, RZ, RZ, R18 ;  /* 0x000000ffff597224 */ /* 0x000fe400078e0012 */
[----:B------:R-:W-:-:S07]  /*ab390*/  IMAD.MOV.U32 R17, RZ, RZ, R87 ;  /* 0x000000ffff117224 */ /* 0x000fce00078e0057 */
[----:B------:R-:W-:Y:S05]  /*ab3a0*/  WARPSYNC.COLLECTIVE R141, `(.L_x_1884) ;  /* 0x000000008d087348 */ /* 0x000fea0003c00000 */
[----:B------:R0:W1:Y:S02]  /*ab3b0*/  SHFL.DOWN P2, R87, R89, R88, R98 ;  /* 0x0800005859577389 */ /* 0x0000640000040062 */
[----:B01----:R-:W-:Y:S05]  /*ab3c0*/  ENDCOLLECTIVE ;  /* 0x000000000000791b */ /* 0x003fea0003800000 */
.L_x_1884:
[----:B------:R-:W-:Y:S02]  /*ab3d0*/  IMAD.MOV.U32 R89, RZ, RZ, R19 ;  /* 0x000000ffff597224 */ /* 0x000fe400078e0013 */
[----:B------:R-:W-:-:S07]  /*ab3e0*/  IMAD.MOV.U32 R18, RZ, RZ, R87 ;  /* 0x000000ffff127224 */ /* 0x000fce00078e0057 */
[----:B------:R-:W-:Y:S05]  /*ab3f0*/  WARPSYNC.COLLECTIVE R141, `(.L_x_1885) ;  /* 0x000000008d087348 */ /* 0x000fea0003c00000 */
[----:B------:R0:W1:Y:S02]  /*ab400*/  SHFL.DOWN P2, R87, R89, R88, R98 ;  /* 0x0800005859577389 */ /* 0x0000640000040062 */
[----:B01----:R-:W-:Y:S05]  /*ab410*/  ENDCOLLECTIVE ;  /* 0x000000000000791b */ /* 0x003fea0003800000 */
.L_x_1885:
[----:B------:R-:W-:Y:S02]  /*ab420*/  IMAD.MOV.U32 R89, RZ, RZ, R23 ;  /* 0x000000ffff597224 */ /* 0x000fe400078e0017 */
[----:B------:R-:W-:-:S07]  /*ab430*/  IMAD.MOV.U32 R19, RZ, RZ, R87 ;  /* 0x000000ffff137224 */ /* 0x000fce00078e0057 */
[----:B------:R-:W-:Y:S05]  /*ab440*/  WARPSYNC.COLLECTIVE R141, `(.L_x_1886) ;  /* 0x000000008d087348 */ /* 0x000fea0003c00000 */
[----:B------:R0:W1:Y:S02]  /*ab450*/  SHFL.DOWN P2, R87, R89, R88, R98 ;  /* 0x0800005859577389 */ /* 0x0000640000040062 */
[----:B01----:R-:W-:Y:S05]  /*ab460*/  ENDCOLLECTIVE ;  /* 0x000000000000791b */ /* 0x003fea0003800000 */
.L_x_1886:
[----:B------:R-:W-:Y:S02]  /*ab470*/  IMAD.MOV.U32 R89, RZ, RZ, R25 ;  /* 0x000000ffff597224 */ /* 0x000fe400078e0019 */
[----:B------:R-:W-:-:S07]  /*ab480*/  IMAD.MOV.U32 R23, RZ, RZ, R87 ;  /* 0x000000ffff177224 */ /* 0x000fce00078e0057 */
[----:B------:R-:W-:Y:S05]  /*ab490*/  WARPSYNC.COLLECTIVE R141, `(.L_x_1887) ;  /* 0x000000008d087348 */ /* 0x000fea0003c00000 */
[----:B------:R0:W1:Y:S02]  /*ab4a0*/  SHFL.DOWN P2, R87, R89, R88, R98 ;  /* 0x0800005859577389 */ /* 0x0000640000040062 */
[----:B01----:R-:W-:Y:S05]  /*ab4b0*/  ENDCOLLECTIVE ;  /* 0x000000000000791b */ /* 0x003fea0003800000 */
.L_x_1887:
[----:B------:R-:W-:Y:S02]  /*ab4c0*/  IMAD.MOV.U32 R89, RZ, RZ, R10 ;  /* 0x000000ffff597224 */ /* 0x000fe400078e000a */
[----:B------:R-:W-:-:S07]  /*ab4d0*/  IMAD.MOV.U32 R22, RZ, RZ, R87 ;  /* 0x000000ffff167224 */ /* 0x000fce00078e0057 */
[----:B------:R-:W-:Y:S05]  /*ab4e0*/  WARPSYNC.COLLECTIVE R141, `(.L_x_1888) ;  /* 0x000000008d087348 */ /* 0x000fea0003c00000 */
[----:B------:R0:W1:Y:S02]  /*ab4f0*/  SHFL.DOWN P2, R87, R89, R88, R98 ;  /* 0x0800005859577389 */ /* 0x0000640000040062 */
[----:B01----:R-:W-:Y:S05]  /*ab500*/  ENDCOLLECTIVE ;  /* 0x000000000000791b */ /* 0x003fea0003800000 */
.L_x_1888:
[----:B------:R-:W-:Y:S02]  /*ab510*/  IMAD.MOV.U32 R89, RZ, RZ, R11 ;  /* 0x000000ffff597224 */ /* 0x000fe400078e000b */
[----:B------:R-:W-:-:S07]  /*ab520*/  IMAD.MOV.U32 R20, RZ, RZ, R87 ;  /* 0x000000ffff147224 */ /* 0x000fce00078e0057 */
[----:B------:R-:W-:Y:S05]  /*ab530*/  WARPSYNC.COLLECTIVE R141, `(.L_x_1889) ;  /* 0x000000008d087348 */ /* 0x000fea0003c00000 */
[----:B------:R0:W1:Y:S02]  /*ab540*/  SHFL.DOWN P2, R87, R89, R88, R98 ;  /* 0x0800005859577389 */ /* 0x0000640000040062 */
[----:B01----:R-:W-:Y:S05]  /*ab550*/  ENDCOLLECTIVE ;  /* 0x000000000000791b */ /* 0x003fea0003800000 */
.L_x_1889:
[----:B------:R-:W-:Y:S01]  /*ab560*/  IMAD.MOV.U32 R21, RZ, RZ, R87 ;  /* 0x000000ffff157224 */ /* 0x000fe200078e0057 */
[----:B------:R-:W-:Y:S06]  /*ab570*/  BRA `(.L_x_1890) ;  /* 0xfffff8bc00cc7947 */ /* 0x000fec000383ffff */
.L_x_890:
[----:B------:R-:W-:Y:S01]  /*ab580*/  BSSY B0, `(.L_x_1891) ;  /* 0x0000007000007945 */ /* 0x000fe20003800000 */
[----:B------:R-:W-:Y:S02]  /*ab590*/  IMAD.MOV.U32 R89, RZ, RZ, R8 ;  /* 0x000000ffff597224 */ /* 0x000fe400078e0008 */
[----:B------:R-:W-:Y:S02]  /*ab5a0*/  IMAD.MOV.U32 R88, RZ, RZ, 0x4 ;  /* 0x00000004ff587424 */ /* 0x000fe400078e00ff */
[----:B------:R-:W-:-:S07]  /*ab5b0*/  IMAD.MOV.U32 R141, RZ, RZ, -0x1 ;  /* 0xffffffffff8d7424 */ /* 0x000fce00078e00ff */
[----:B-1---5:R-:W-:Y:S05]  /*ab5c0*/  WARPSYNC.COLLECTIVE R141, `(.L_x_1892) ;  /* 0x000000008d087348 */ /* 0x022fea0003c00000 */
[----:B------:R0:W2:Y:S02]  /*ab5d0*/  SHFL.DOWN P2, R87, R89, R88, R98 ;  /* 0x0800005859577389 */ /* 0x0000a40000040062 */
[----:B012--5:R-:W-:Y:S05]  /*ab5e0*/  ENDCOLLECTIVE ;  /* 0x000000000000791b */ /* 0x027fea0003800000 */
.L_x_1892:
[----:B------:R-:W-:Y:S05]  /*ab5f0*/  BSYNC B0 ;  /* 0x0000000000007941 */ /* 0x000fea0003800000 */
.L_x_1891:
[----:B------:R-:W-:Y:S02]  /*ab600*/  IMAD.MOV.U32 R89, RZ, RZ, R9 ;  /* 0x000000ffff597224 */ /* 0x000fe400078e0009 */
[----:B------:R-:W-:Y:S02]  /*ab610*/  IMAD.MOV.U32 R88, RZ, RZ, 0x4 ;  /* 0x00000004ff587424 */ /* 0x000fe400078e00ff */
[----:B------:R-:W-:Y:S02]  /*ab620*/  IMAD.MOV.U32 R141, RZ, RZ, -0x1 ;  /* 0xffffffffff8d7424 */ /* 0x000fe400078e00ff */
[----:B------:R-:W-:-:S07]  /*ab630*/  IMAD.MOV.U32 R2, RZ, RZ, R87 ;  /* 0x000000ffff027224 */ /* 0x000fce00078e0057 */
[----:B------:R-:W-:Y:S05]  /*ab640*/  WARPSYNC.COLLECTIVE R141, `(.L_x_1893) ;  /* 0x000000008d087348 */ /* 0x000fea0003c00000 */
[----:B------:R0:W1:Y:S02]  /*ab650*/  SHFL.DOWN P2, R87, R89, R88, R98 ;  /* 0x0800005859577389 */ /* 0x0000640000040062 */
[----:B01----:R-:W-:Y:S05]  /*ab660*/  ENDCOLLECTIVE ;  /* 0x000000000000791b */ /* 0x003fea0003800000 */
.L_x_1893:
[----:B------:R-:W-:Y:S02]  /*ab670*/  IMAD.MOV.U32 R89, RZ, RZ, R4 ;  /* 0x000000ffff597224 */ /* 0x000fe400078e0004 */
[----:B------:R-:W-:-:S07]  /*ab680*/  IMAD.MOV.U32 R3, RZ, RZ, R87 ;  /* 0x000000ffff037224 */ /* 0x000fce00078e0057 */
[----:B------:R-:W-:Y:S05]  /*ab690*/  WARPSYNC.COLLECTIVE R141, `(.L_x_1894) ;  /* 0x000000008d087348 */ /* 0x000fea0003c00000 */
[----:B------:R0:W1:Y:S02]  /*ab6a0*/  SHFL.DOWN P2, R87, R89, R88, R98 ;  /* 0x0800005859577389 */ /* 0x0000640000040062 */
[----:B01----:R-:W-:Y:S05]  /*ab6b0*/  ENDCOLLECTIVE ;  /* 0x000000000000791b */ /* 0x003fea0003800000 */
.L_x_1894:
[----:B------:R-:W-:Y:S02]  /*ab6c0*/  IMAD.MOV.U32 R89, RZ, RZ, R5 ;  /* 0x000000ffff597224 */ /* 0x000fe400078e0005 */
[----:B------:R-:W-:-:S07]  /*ab6d0*/  IMAD.MOV.U32 R4, RZ, RZ, R87 ;  /* 0x000000ffff047224 */ /* 0x000fce00078e0057 */
[----:B------:R-:W-:Y:S05]  /*ab6e0*/  WARPSYNC.COLLECTIVE R141, `(.L_x_1895) ;  /* 0x000000008d087348 */ /* 0x000fea0003c00000 */
[----:B------:R0:W1:Y:S02]  /*ab6f0*/  SHFL.DOWN P2, R87, R89, R88, R98 ;  /* 0x0800005859577389 */ /* 0x0000640000040062 */
[----:B01----:R-:W-:Y:S05]  /*ab700*/  ENDCOLLECTIVE ;  /* 0x000000000000791b */ /* 0x003fea0003800000 */
.L_x_1895:
[----:B------:R-:W-:Y:S02]  /*ab710*/  IMAD.MOV.U32 R89, RZ, RZ, R6 ;  /* 0x000000ffff597224 */ /* 0x000fe400078e0006 */
[----:B------:R-:W-:-:S07]  /*ab720*/  IMAD.MOV.U32 R5, RZ, RZ, R87 ;  /* 0x000000ffff057224 */ /* 0x000fce00078e0057 */
[----:B------:R-:W-:Y:S05]  /*ab730*/  WARPSYNC.COLLECTIVE R141, `(.L_x_1896) ;  /* 0x000000008d087348 */ /* 0x000fea0003c00000 */
[----:B------:R0:W1:Y:S02]  /*ab740*/  SHFL.DOWN P2, R87, R89, R88, R98 ;  /* 0x0800005859577389 */ /* 0x0000640000040062 */
[----:B01----:R-:W-:Y:S05]  /*ab750*/  ENDCOLLECTIVE ;  /* 0x000000000000791b */ /* 0x003fea0003800000 */
.L_x_1896:
[----:B------:R-:W-:Y:S02]  /*ab760*/  IMAD.MOV.U32 R89, RZ, RZ, R7 ;  /* 0x000000ffff597224 */ /* 0x000fe400078e0007 */
[----:B------:R-:W-:-:S07]  /*ab770*/  IMAD.MOV.U32 R6, RZ, RZ, R87 ;  /* 0x000000ffff067224 */ /* 0x000fce00078e0057 */
[----:B------:R-:W-:Y:S05]  /*ab780*/  WARPSYNC.COLLECTIVE R141, `(.L_x_1897) ;  /* 0x000000008d087348 */ /* 0x000fea0003c00000 */
[----:B------:R0:W1:Y:S02]  /*ab790*/  SHFL.DOWN P2, R87, R89, R88, R98 ;  /* 0x0800005859577389 */ /* 0x0000640000040062 */
[----:B01----:R-:W-:Y:S05]  /*ab7a0*/  ENDCOLLECTIVE ;  /* 0x000000000000791b */ /* 0x003fea0003800000 */
.L_x_1897:
[----:B------:R-:W-:Y:S02]  /*ab7b0*/  IMAD.MOV.U32 R89, RZ, RZ, R12 ;  /* 0x000000ffff597224 */ /* 0x000fe400078e000c */
[----:B------:R-:W-:-:S07]  /*ab7c0*/  IMAD.MOV.U32 R7, RZ, RZ, R87 ;  /* 0x000000ffff077224 */ /* 0x000fce00078e0057 */
[----:B------:R-:W-:Y:S05]  /*ab7d0*/  WARPSYNC.COLLECTIVE R141, `(.L_x_1898) ;  /* 0x000000008d087348 */ /* 0x000fea0003c00000 */
[----:B------:R0:W1:Y:S02]  /*ab7e0*/  SHFL.DOWN P2, R87, R89, R88, R98 ;  /* 0x0800005859577389 */ /* 0x0000640000040062 */
[----:B01----:R-:W-:Y:S05]  /*ab7f0*/  ENDCOLLECTIVE ;  /* 0x000000000000791b */ /* 0x003fea0003800000 */
.L_x_1898:
[----:B------:R-:W-:Y:S02]  /*ab800*/  IMAD.MOV.U32 R89, RZ, RZ, R13 ;  /* 0x000000ffff597224 */ /* 0x000fe400078e000d */
[----:B------:R-:W-:-:S07]  /*ab810*/  IMAD.MOV.U32 R12, RZ, RZ, R87 ;  /* 0x000000ffff0c7224 */ /* 0x000fce00078e0057 */
[----:B------:R-:W-:Y:S05]  /*ab820*/  WARPSYNC.COLLECTIVE R141, `(.L_x_1899) ;  /* 0x000000008d087348 */ /* 0x000fea0003c00000 */
[----:B------:R0:W1:Y:S02]  /*ab830*/  SHFL.DOWN P2, R87, R89, R88, R98 ;  /* 0x0800005859577389 */ /* 0x0000640000040062 */
[----:B01----:R-:W-:Y:S05]  /*ab840*/  ENDCOLLECTIVE ;  /* 0x000000000000791b */ /* 0x003fea0003800000 */
.L_x_1899:
[----:B------:R-:W-:Y:S02]  /*ab850*/  IMAD.MOV.U32 R89, RZ, RZ, R14 ;  /* 0x000000ffff597224 */ /* 0x000fe400078e000e */
[----:B------:R-:W-:-:S07]  /*ab860*/  IMAD.MOV.U32 R13, RZ, RZ, R87 ;  /* 0x000000ffff0d7224 */ /* 0x000fce00078e0057 */
[----:B------:R-:W-:Y:S05]  /*ab870*/  WARPSYNC.COLLECTIVE R141, `(.L_x_1900) ;  /* 0x000000008d087348 */ /* 0x000fea0003c00000 */
[----:B------:R0:W1:Y:S02]  /*ab880*/  SHFL.DOWN P2, R87, R89, R88, R98 ;  /* 0x0800005859577389 */ /* 0x0000640000040062 */
[----:B01----:R-:W-:Y:S05]  /*ab890*/  ENDCOLLECTIVE ;  /* 0x000000000000791b */ /* 0x003fea0003800000 */
.L_x_1900:
[----:B------:R-:W-:Y:S02]  /*ab8a0*/  IMAD.MOV.U32 R89, RZ, RZ, R15 ;  /* 0x000000ffff597224 */ /* 0x000fe400078e000f */
[----:B------:R-:W-:-:S07]  /*ab8b0*/  IMAD.MOV.U32 R14, RZ, RZ, R87 ;  /* 0x000000ffff0e7224 */ /* 0x000fce00078e0057 */
[----:B------:R-:W-:Y:S05]  /*ab8c0*/  WARPSYNC.COLLECTIVE R141, `(.L_x_1901) ;  /* 0x000000008d087348 */ /* 0x000fea0003c00000 */
[----:B------:R0:W1:Y:S02]  /*ab8d0*/  SHFL.DOWN P2, R87, R89, R88, R98 ;  /* 0x0800005859577389 */ /* 0x0000640000040062 */
[----:B01----:R-:W-:Y:S05]  /*ab8e0*/  ENDCOLLECTIVE ;  /* 0x000000000000791b */ /* 0x003fea0003800000 */
.L_x_1901:
[----:B------:R-:W-:Y:S02]  /*ab8f0*/  IMAD.MOV.U32 R89, RZ, RZ, R16 ;  /* 0x000000ffff597224 */ /* 0x000fe400078e0010 */
[----:B------:R-:W-:-:S07]  /*ab900*/  IMAD.MOV.U32 R15, RZ, RZ, R87 ;  /* 0x000000ffff0f7224 */ /* 0x000fce00078e0057 */
[----:B------:R-:W-:Y:S05]  /*ab910*/  WARPSYNC.COLLECTIVE R141, `(.L_x_1902) ;  /* 0x000000008d087348 */ /* 0x000fea0003c00000 */
[----:B------:R0:W1:Y:S02]  /*ab920*/  SHFL.DOWN P2, R87, R89, R88, R98 ;  /* 0x0800005859577389 */ /* 0x0000640000040062 */
[----:B01----:R-:W-:Y:S05]  /*ab930*/  ENDCOLLECTIVE ;  /* 0x000000000000791b */ /* 0x003fea0003800000 */
.L_x_1902:
[----:B------:R-:W-:Y:S02]  /*ab940*/  IMAD.MOV.U32 R89, RZ, RZ, R17 ;  /* 0x000000ffff597224 */ /* 0x000fe400078e0011 */
[----:B------:R-:W-:-:S07]  /*ab950*/  IMAD.MOV.U32 R16, RZ, RZ, R87 ;  /* 0x000000ffff107224 */ /* 0x000fce00078e0057 */
[----:B------:R-:W-:Y:S05]  /*ab960*/  WARPSYNC.COLLECTIVE R141, `(.L_x_1903) ;  /* 0x000000008d087348 */ /* 0x000fea0003c00000 */
[----:B------:R0:W1:Y:S02]  /*ab970*/  SHFL.DOWN P2, R87, R89, R88, R98 ;  /* 0x0800005859577389 */ /* 0x0000640000040062 */
[----:B01----:R-:W-:Y:S05]  /*ab980*/  ENDCOLLECTIVE ;  /* 0x000000000000791b */ /* 0x003fea0003800000 */
.L_x_1903:
[----:B------:R-:W-:Y:S02]  /*ab990*/  IMAD.MOV.U32 R89, RZ, RZ, R18 ;  /* 0x000000ffff597224 */ /* 0x000fe400078e0012 */
[----:B------:R-:W-:-:S07]  /*ab9a0*/  IMAD.MOV.U32 R17, RZ, RZ, R87 ;  /* 0x000000ffff117224 */ /* 0x000fce00078e0057 */
[----:B------:R-:W-:Y:S05]  /*ab9b0*/  WARPSYNC.COLLECTIVE R141, `(.L_x_1904) ;  /* 0x000000008d087348 */ /* 0x000fea0003c00000 */
[----:B------:R0:W1:Y:S02]  /*ab9c0*/  SHFL.DOWN P2, R87, R89, R88, R98 ;  /* 0x0800005859577389 */ /* 0x0000640000040062 */
[----:B01----:R-:W-:Y:S05]  /*ab9d0*/  ENDCOLLECTIVE ;  /* 0x000000000000791b */ /* 0x003fea0003800000 */
.L_x_1904:
[----:B------:R-:W-:Y:S02]  /*ab9e0*/  IMAD.MOV.U32 R89, RZ, RZ, R19 ;  /* 0x000000ffff597224 */ /* 0x000fe400078e0013 */
[----:B------:R-:W-:-:S07]  /*ab9f0*/  IMAD.MOV.U32 R18, RZ, RZ, R87 ;  /* 0x000000ffff127224 */ /* 0x000fce00078e0057 */
[----:B------:R-:W-:Y:S05]  /*aba00*/  WARPSYNC.COLLECTIVE R141, `(.L_x_1905) ;  /* 0x000000008d087348 */ /* 0x000fea0003c00000 */
[----:B------:R0:W1:Y:S02]  /*aba10*/  SHFL.DOWN P2, R87, R89, R88, R98 ;  /* 0x0800005859577389 */ /* 0x0000640000040062 */
[----:B01----:R-:W-:Y:S05]  /*aba20*/  ENDCOLLECTIVE ;  /* 0x000000000000791b */ /* 0x003fea0003800000 */
.L_x_1905:
[----:B------:R-:W-:Y:S02]  /*aba30*/  IMAD.MOV.U32 R89, RZ, RZ, R23 ;  /* 0x000000ffff597224 */ /* 0x000fe400078e0017 */
[----:B------:R-:W-:-:S07]  /*aba40*/  IMAD.MOV.U32 R19, RZ, RZ, R87 ;  /* 0x000000ffff137224 */ /* 0x000fce00078e0057 */
[----:B------:R-:W-:Y:S05]  /*aba50*/  WARPSYNC.COLLECTIVE R141, `(.L_x_1906) ;  /* 0x000000008d087348 */ /* 0x000fea0003c00000 */
[----:B------:R0:W1:Y:S02]  /*aba60*/  SHFL.DOWN P2, R87, R89, R88, R98 ;  /* 0x0800005859577389 */ /* 0x0000640000040062 */
[----:B01----:R-:W-:Y:S05]  /*aba70*/  ENDCOLLECTIVE ;  /* 0x000000000000791b */ /* 0x003fea0003800000 */
.L_x_1906:
[----:B------:R-:W-:Y:S02]  /*aba80*/  IMAD.MOV.U32 R89, RZ, RZ, R25 ;  /* 0x000000ffff597224 */ /* 0x000fe400078e0019 */
[----:B------:R-:W-:-:S07]  /*aba90*/  IMAD.MOV.U32 R23, RZ, RZ, R87 ;  /* 0x000000ffff177224 */ /* 0x000fce00078e0057 */
[----:B------:R-:W-:Y:S05]  /*abaa0*/  WARPSYNC.COLLECTIVE R141, `(.L_x_1907) ;  /* 0x000000008d087348 */ /* 0x000fea0003c00000 */
[----:B------:R0:W1:Y:S02]  /*abab0*/  SHFL.DOWN P2, R87, R89, R88, R98 ;  /* 0x0800005859577389 */ /* 0x0000640000040062 */
[----:B01----:R-:W-:Y:S05]  /*abac0*/  ENDCOLLECTIVE ;  /* 0x000000000000791b */ /* 0x003fea0003800000 */
.L_x_1907:
[----:B------:R-:W-:Y:S02]  /*abad0*/  IMAD.MOV.U32 R89, RZ, RZ, R10 ;  /* 0x000000ffff597224 */ /* 0x000fe400078e000a */
[----:B------:R-:W-:-:S07]  /*abae0*/  IMAD.MOV.U32 R22, RZ, RZ, R87 ;  /* 0x000000ffff167224 */ /* 0x000fce00078e0057 */
[----:B------:R-:W-:Y:S05]  /*abaf0*/  WARPSYNC.COLLECTIVE R141, `(.L_x_1908) ;  /* 0x000000008d087348 */ /* 0x000fea0003c00000 */
[----:B------:R0:W1:Y:S02]  /*abb00*/  SHFL.DOWN P2, R87, R89, R88, R98 ;  /* 0x0800005859577389 */ /* 0x0000640000040062 */
[----:B01----:R-:W-:Y:S05]  /*abb10*/  ENDCOLLECTIVE ;  /* 0x000000000000791b */ /* 0x003fea0003800000 */
.L_x_1908:
[----:B------:R-:W-:Y:S02]  /*abb20*/  IMAD.MOV.U32 R89, RZ, RZ, R11 ;  /* 0x000000ffff597224 */ /* 0x000fe400078e000b */
[----:B------:R-:W-:-:S07]  /*abb30*/  IMAD.MOV.U32 R20, RZ, RZ, R87 ;  /* 0x000000ffff147224 */ /* 0x000fce00078e0057 */
[----:B------:R-:W-:Y:S05]  /*abb40*/  WARPSYNC.COLLECTIVE R141, `(.L_x_1909) ;  /* 0x000000008d087348 */ /* 0x000fea0003c00000 */
[----:B------:R0:W1:Y:S02]  /*abb50*/  SHFL.DOWN P2, R87, R89, R88, R98 ;  /* 0x0800005859577389 */ /* 0x0000640000040062 */
[----:B01----:R-:W-:Y:S05]  /*abb60*/  ENDCOLLECTIVE ;  /* 0x000000000000791b */ /* 0x003fea0003800000 */
.L_x_1909:
[----:B------:R-:W-:Y:S01]  /*abb70*/  IMAD.MOV.U32 R21, RZ, RZ, R87 ;  /* 0x000000ffff157224 */ /* 0x000fe200078e0057 */
[----:B------:R-:W-:Y:S06]  /*abb80*/  BRA `(.L_x_1910) ;  /* 0xfffff8cc00b47947 */ /* 0x000fec000383ffff */
.L_x_906:
[----:B------:R-:W-:Y:S01]  /*abb90*/  BSSY B0, `(.L_x_1911) ;  /* 0x0000007000007945 */ /* 0x000fe20003800000 */
[----:B------:R-:W-:Y:S02]  /*abba0*/  IMAD.MOV.U32 R89, RZ, RZ, R8 ;  /* 0x000000ffff597224 */ /* 0x000fe400078e0008 */
[----:B------:R-:W-:Y:S02]  /*abbb0*/  IMAD.MOV.U32 R88, RZ, RZ, 0x8 ;  /* 0x00000008ff587424 */ /* 0x000fe400078e00ff */
[----:B------:R-:W-:-:S07]  /*abbc0*/  IMAD.MOV.U32 R141, RZ, RZ, -0x1 ;  /* 0xffffffffff8d7424 */ /* 0x000fce00078e00ff */
[----:B-1---5:R-:W-:Y:S05]  /*abbd0*/  WARPSYNC.COLLECTIVE R141, `(.L_x_1912) ;  /* 0x000000008d087348 */ /* 0x022fea0003c00000 */
[----:B------:R0:W2:Y:S02]  /*abbe0*/  SHFL.DOWN P2, R87, R89, R88, R98 ;  /* 0x0800005859577389 */ /* 0x0000a40000040062 */
[----:B012--5:R-:W-:Y:S05]  /*abbf0*/  ENDCOLLECTIVE ;  /* 0x000000000000791b */ /* 0x027fea0003800000 */
.L_x_1912:
[----:B------:R-:W-:Y:S05]  /*abc00*/  BSYNC B0 ;  /* 0x0000000000007941 */ /* 0x000fea0003800000 */
.L_x_1911:
[----:B------:R-:W-:Y:S02]  /*abc10*/  IMAD.MOV.U32 R89, RZ, RZ, R9 ;  /* 0x000000ffff597224 */ /* 0x000fe400078e0009 */
[----:B------:R-:W-:Y:S02]  /*abc20*/  IMAD.MOV.U32 R88, RZ, RZ, 0x8 ;  /* 0x00000008ff587424 */ /* 0x000fe400078e00ff */
[----:B------:R-:W-:Y:S02]  /*abc30*/  IMAD.MOV.U32 R141, RZ, RZ, -0x1 ;  /* 0xffffffffff8d7424 */ /* 0x000fe400078e00ff */
[----:B------:R-:W-:-:S07]  /*abc40*/  IMAD.MOV.U32 R2, RZ, RZ, R87 ;  /* 0x000000ffff027224 */ /* 0x000fce00078e0057 */
[----:B------:R-:W-:Y:S05]  /*abc50*/  WARPSYNC.COLLECTIVE R141, `(.L_x_1913) ;  /* 0x000000008d087348 */ /* 0x000fea0003c00000 */
[----:B------:R0:W1:Y:S02]  /*abc60*/  SHFL.DOWN P2, R87, R89, R88, R98 ;  /* 0x0800005859577389 */ /* 0x0000640000040062 */
[----:B01----:R-:W-:Y:S05]  /*abc70*/  ENDCOLLECTIVE ;  /* 0x000000000000791b */ /* 0x003fea0003800000 */
.L_x_1913:
[----:B------:R-:W-:Y:S02]  /*abc80*/  IMAD.MOV.U32 R89, RZ, RZ, R4 ;  /* 0x000000ffff597224 */ /* 0x000fe400078e0004 */
[----:B------:R-:W-:-:S07]  /*abc90*/  IMAD.MOV.U32 R3, RZ, RZ, R87 ;  /* 0x000000ffff037224 */ /* 0x000fce00078e0057 */
[----:B------:R-:W-:Y:S05]  /*abca0*/  WARPSYNC.COLLECTIVE R141, `(.L_x_1914) ;  /* 0x000000008d087348 */ /* 0x000fea0003c00000 */
[----:B------:R0:W1:Y:S02]  /*abcb0*/  SHFL.DOWN P2, R87, R89, R88, R98 ;  /* 0x0800005859577389 */ /* 0x0000640000040062 */
[----:B01----:R-:W-:Y:S05]  /*abcc0*/  ENDCOLLECTIVE ;  /* 0x000000000000791b */ /* 0x003fea0003800000 */
.L_x_1914:
[----:B------:R-:W-:Y:S02]  /*abcd0*/  IMAD.MOV.U32 R89, RZ, RZ, R5 ;  /* 0x000000ffff597224 */ /* 0x000fe400078e0005 */
[----:B------:R-:W-:-:S07]  /*abce0*/  IMAD.MOV.U32 R4, RZ, RZ, R87 ;  /* 0x000000ffff047224 */ /* 0x000fce00078e0057 */
[----:B------:R-:W-:Y:S05]  /*abcf0*/  WARPSYNC.COLLECTIVE R141, `(.L_x_1915) ;  /* 0x000000008d087348 */ /* 0x000fea0003c00000 */
[----:B------:R0:W1:Y:S02]  /*abd00*/  SHFL.DOWN P2, R87, R89, R88, R98 ;  /* 0x0800005859577389 */ /* 0x0000640000040062 */
[----:B01----:R-:W-:Y:S05]  /*abd10*/  ENDCOLLECTIVE ;  /* 0x000000000000791b */ /* 0x003fea0003800000 */
.L_x_1915:
[----:B------:R-:W-:Y:S02]  /*abd20*/  IMAD.MOV.U32 R89, RZ, RZ, R6 ;  /* 0x000000ffff597224 */ /* 0x000fe400078e0006 */
[----:B------:R-:W-:-:S07]  /*abd30*/  IMAD.MOV.U32 R5, RZ, RZ, R87 ;  /* 0x000000ffff057224 */ /* 0x000fce00078e0057 */
[----:B------:R-:W-:Y:S05]  /*abd40*/  WARPSYNC.COLLECTIVE R141, `(.L_x_1916) ;  /* 0x000000008d087348 */ /* 0x000fea0003c00000 */
[----:B------:R0:W1:Y:S02]  /*abd50*/  SHFL.DOWN P2, R87, R89, R88, R98 ;  /* 0x0800005859577389 */ /* 0x0000640000040062 */
[----:B01----:R-:W-:Y:S05]  /*abd60*/  ENDCOLLECTIVE ;  /* 0x000000000000791b */ /* 0x003fea0003800000 */
.L_x_1916:
[----:B------:R-:W-:Y:S02]  /*abd70*/  IMAD.MOV.U32 R89, RZ, RZ, R7 ;  /* 0x000000ffff597224 */ /* 0x000fe400078e0007 */
[----:B------:R-:W-:-:S07]  /*abd80*/  IMAD.MOV.U32 R6, RZ, RZ, R87 ;  /* 0x000000ffff067224 */ /* 0x000fce00078e0057 */
[----:B------:R-:W-:Y:S05]  /*abd90*/  WARPSYNC.COLLECTIVE R141, `(.L_x_1917) ;  /* 0x000000008d087348 */ /* 0x000fea0003c00000 */
[----:B------:R0:W1:Y:S02]  /*abda0*/  SHFL.DOWN P2, R87, R89, R88, R98 ;  /* 0x0800005859577389 */ /* 0x0000640000040062 */
[----:B01----:R-:W-:Y:S05]  /*abdb0*/  ENDCOLLECTIVE ;  /* 0x000000000000791b */ /* 0x003fea0003800000 */
.L_x_1917:
[----:B------:R-:W-:Y:S02]  /*abdc0*/  IMAD.MOV.U32 R89, RZ, RZ, R12 ;  /* 0x000000ffff597224 */ /* 0x000fe400078e000c */
[----:B------:R-:W-:-:S07]  /*abdd0*/  IMAD.MOV.U32 R7, RZ, RZ, R87 ;  /* 0x000000ffff077224 */ /* 0x000fce00078e0057 */
[----:B------:R-:W-:Y:S05]  /*abde0*/  WARPSYNC.COLLECTIVE R141, `(.L_x_1918) ;  /* 0x000000008d087348 */ /* 0x000fea0003c00000 */
[----:B------:R0:W1:Y:S02]  /*abdf0*/  SHFL.DOWN P2, R87, R89, R88, R98 ;  /* 0x0800005859577389 */ /* 0x0000640000040062 */
[----:B01----:R-:W-:Y:S05]  /*abe00*/  ENDCOLLECTIVE ;  /* 0x000000000000791b */ /* 0x003fea0003800000 */
.L_x_1918:
[----:B------:R-:W-:Y:S02]  /*abe10*/  IMAD.MOV.U32 R89, RZ, RZ, R13 ;  /* 0x000000ffff597224 */ /* 0x000fe400078e000d */
[----:B------:R-:W-:-:S07]  /*abe20*/  IMAD.MOV.U32 R12, RZ, RZ, R87 ;  /* 0x000000ffff0c7224 */ /* 0x000fce00078e0057 */
[----:B------:R-:W-:Y:S05]  /*abe30*/  WARPSYNC.COLLECTIVE R141, `(.L_x_1919) ;  /* 0x000000008d087348 */ /* 0x000fea0003c00000 */
[----:B------:R0:W1:Y:S02]  /*abe40*/  SHFL.DOWN P2, R87, R89, R88, R98 ;  /* 0x0800005859577389 */ /* 0x0000640000040062 */
[----:B01----:R-:W-:Y:S05]  /*abe50*/  ENDCOLLECTIVE ;  /* 0x000000000000791b */ /* 0x003fea0003800000 */
.L_x_1919:
[----:B------:R-:W-:Y:S02]  /*abe60*/  IMAD.MOV.U32 R89, RZ, RZ, R14 ;  /* 0x000000ffff597224 */ /* 0x000fe400078e000e */
[----:B------:R-:W-:-:S07]  /*abe70*/  IMAD.MOV.U32 R13, RZ, RZ, R87 ;  /* 0x000000ffff0d7224 */ /* 0x000fce00078e0057 */
[----:B------:R-:W-:Y:S05]  /*abe80*/  WARPSYNC.COLLECTIVE R141, `(.L_x_1920) ;  /* 0x000000008d087348 */ /* 0x000fea0003c00000 */
[----:B------:R0:W1:Y:S02]  /*abe90*/  SHFL.DOWN P2, R87, R89, R88, R98 ;  /* 0x0800005859577389 */ /* 0x0000640000040062 */
[----:B01----:R-:W-:Y:S05]  /*abea0*/  ENDCOLLECTIVE ;  /* 0x000000000000791b */ /* 0x003fea0003800000 */
.L_x_1920:
[----:B------:R-:W-:Y:S02]  /*abeb0*/  IMAD.MOV.U32 R89, RZ, RZ, R15 ;  /* 0x000000ffff597224 */ /* 0x000fe400078e000f */
[----:B------:R-:W-:-:S07]  /*abec0*/  IMAD.MOV.U32 R14, RZ, RZ, R87 ;  /* 0x000000ffff0e7224 */ /* 0x000fce00078e0057 */
[----:B------:R-:W-:Y:S05]  /*abed0*/  WARPSYNC.COLLECTIVE R141, `(.L_x_1921) ;  /* 0x000000008d087348 */ /* 0x000fea0003c00000 */
[----:B------:R0:W1:Y:S02]  /*abee0*/  SHFL.DOWN P2, R87, R89, R88, R98 ;  /* 0x0800005859577389 */ /* 0x0000640000040062 */
[----:B01----:R-:W-:Y:S05]  /*abef0*/  ENDCOLLECTIVE ;  /* 0x000000000000791b */ /* 0x003fea0003800000 */
.L_x_1921:
[----:B------:R-:W-:Y:S02]  /*abf00*/  IMAD.MOV.U32 R89, RZ, RZ, R16 ;  /* 0x000000ffff597224 */ /* 0x000fe400078e0010 */
[----:B------:R-:W-:-:S07]  /*abf10*/  IMAD.MOV.U32 R15, RZ, RZ, R87 ;  /* 0x000000ffff0f7224 */ /* 0x000fce00078e0057 */
[----:B------:R-:W-:Y:S05]  /*abf20*/  WARPSYNC.COLLECTIVE R141, `(.L_x_1922) ;  /* 0x000000008d087348 */ /* 0x000fea0003c00000 */
[----:B------:R0:W1:Y:S02]  /*abf30*/  SHFL.DOWN P2, R87, R89, R88, R98 ;  /* 0x0800005859577389 */ /* 0x0000640000040062 */
[----:B01----:R-:W-:Y:S05]  /*abf40*/  ENDCOLLECTIVE ;  /* 0x000000000000791b */ /* 0x003fea0003800000 */
.L_x_1922:
[----:B------:R-:W-:Y:S02]  /*abf50*/  IMAD.MOV.U32 R89, RZ, RZ, R17 ;  /* 0x000000ffff597224 */ /* 0x000fe400078e0011 */
[----:B------:R-:W-:-:S07]  /*abf60*/  IMAD.MOV.U32 R16, RZ, RZ, R87 ;  /* 0x000000ffff107224 */ /* 0x000fce00078e0057 */
[----:B------:R-:W-:Y:S05]  /*abf70*/  WARPSYNC.COLLECTIVE R141, `(.L_x_1923) ;  /* 0x000000008d087348 */ /* 0x000fea0003c00000 */
[----:B------:R0:W1:Y:S02]  /*abf80*/  SHFL.DOWN P2, R87, R89, R88, R98 ;  /* 0x0800005859577389 */ /* 0x0000640000040062 */
[----:B01----:R-:W-:Y:S05]  /*abf90*/  ENDCOLLECTIVE ;  /* 0x000000000000791b */ /* 0x003fea0003800000 */
.L_x_1923:
[----:B------:R-:W-:Y:S02]  /*abfa0*/  IMAD.MOV.U32 R89, RZ, RZ, R18 ;  /* 0x000000ffff597224 */ /* 0x000fe400078e0012 */
[----:B------:R-:W-:-:S07]  /*abfb0*/  IMAD.MOV.U32 R17, RZ, RZ, R87 ;  /* 0x000000ffff117224 */ /* 0x000fce00078e0057 */
[----:B------:R-:W-:Y:S05]  /*abfc0*/  WARPSYNC.COLLECTIVE R141, `(.L_x_1924) ;  /* 0x000000008d087348 */ /* 0x000fea0003c00000 */
[----:B------:R0:W1:Y:S02]  /*abfd0*/  SHFL.DOWN P2, R87, R89, R88, R98 ;  /* 0x0800005859577389 */ /* 0x0000640000040062 */
[----:B01----:R-:W-:Y:S05]  /*abfe0*/  ENDCOLLECTIVE ;  /* 0x000000000000791b */ /* 0x003fea0003800000 */
.L_x_1924:
[----:B------:R-:W-:Y:S02]  /*abff0*/  IMAD.MOV.U32 R89, RZ, RZ, R19 ;  /* 0x000000ffff597224 */ /* 0x000fe400078e0013 */
[----:B------:R-:W-:-:S07]  /*ac000*/  IMAD.MOV.U32 R18, RZ, RZ, R87 ;  /* 0x000000ffff127224 */ /* 0x000fce00078e0057 */
[----:B------:R-:W-:Y:S05]  /*ac010*/  WARPSYNC.COLLECTIVE R141, `(.L_x_1925) ;  /* 0x000000008d087348 */ /* 0x000fea0003c00000 */
[----:B------:R0:W1:Y:S02]  /*ac020*/  SHFL.DOWN P2, R87, R89, R88, R98 ;  /* 0x0800005859577389 */ /* 0x0000640000040062 */
[----:B01----:R-:W-:Y:S05]  /*ac030*/  ENDCOLLECTIVE ;  /* 0x000000000000791b */ /* 0x003fea0003800000 */
.L_x_1925:
[----:B------:R-:W-:Y:S02]  /*ac040*/  IMAD.MOV.U32 R89, RZ, RZ, R23 ;  /* 0x000000ffff597224 */ /* 0x000fe400078e0017 */
[----:B------:R-:W-:-:S07]  /*ac050*/  IMAD.MOV.U32 R19, RZ, RZ, R87 ;  /* 0x000000ffff137224 */ /* 0x000fce00078e0057 */
[----:B------:R-:W-:Y:S05]  /*ac060*/  WARPSYNC.COLLECTIVE R141, `(.L_x_1926) ;  /* 0x000000008d087348 */ /* 0x000fea0003c00000 */
[----:B------:R0:W1:Y:S02]  /*ac070*/  SHFL.DOWN P2, R87, R89, R88, R98 ;  /* 0x0800005859577389 */ /* 0x0000640000040062 */
[----:B01----:R-:W-:Y:S05]  /*ac080*/  ENDCOLLECTIVE ;  /* 0x000000000000791b */ /* 0x003fea0003800000 */
.L_x_1926:
[----:B------:R-:W-:Y:S02]  /*ac090*/  IMAD.MOV.U32 R89, RZ, RZ, R25 ;  /* 0x000000ffff597224 */ /* 0x000fe400078e0019 */
[----:B------:R-:W-:-:S07]  /*ac0a0*/  IMAD.MOV.U32 R23, RZ, RZ, R87 ;  /* 0x000000ffff177224 */ /* 0x000fce00078e0057 */
[----:B------:R-:W-:Y:S05]  /*ac0b0*/  WARPSYNC.COLLECTIVE R141, `(.L_x_1927) ;  /* 0x000000008d087348 */ /* 0x000fea0003c00000 */
[----:B------:R0:W1:Y:S02]  /*ac0c0*/  SHFL.DOWN P2, R87, R89, R88, R98 ;  /* 0x0800005859577389 */ /* 0x0000640000040062 */
[----:B01----:R-:W-:Y:S05]  /*ac0d0*/  ENDCOLLECTIVE ;  /* 0x000000000000791b */ /* 0x003fea0003800000 */
.L_x_1927:
[----:B------:R-:W-:Y:S02]  /*ac0e0*/  IMAD.MOV.U32 R89, RZ, RZ, R10 ;  /* 0x000000ffff597224 */ /* 0x000fe400078e000a */
[----:B------:R-:W-:-:S07]  /*ac0f0*/  IMAD.MOV.U32 R22, RZ, RZ, R87 ;  /* 0x000000ffff167224 */ /* 0x000fce00078e0057 */
[----:B------:R-:W-:Y:S05]  /*ac100*/  WARPSYNC.COLLECTIVE R141, `(.L_x_1928) ;  /* 0x000000008d087348 */ /* 0x000fea0003c00000 */
[----:B------:R0:W1:Y:S02]  /*ac110*/  SHFL.DOWN P2, R87, R89, R88, R98 ;  /* 0x0800005859577389 */ /* 0x0000640000040062 */
[----:B01----:R-:W-:Y:S05]  /*ac120*/  ENDCOLLECTIVE ;  /* 0x000000000000791b */ /* 0x003fea0003800000 */
.L_x_1928:
[----:B------:R-:W-:Y:S02]  /*ac130*/  IMAD.MOV.U32 R89, RZ, RZ, R11 ;  /* 0x000000ffff597224 */ /* 0x000fe400078e000b */
[----:B------:R-:W-:-:S07]  /*ac140*/  IMAD.MOV.U32 R20, RZ, RZ, R87 ;  /* 0x000000ffff147224 */ /* 0x000fce00078e0057 */
[----:B------:R-:W-:Y:S05]  /*ac150*/  WARPSYNC.COLLECTIVE R141, `(.L_x_1929) ;  /* 0x000000008d087348 */ /* 0x000fea0003c00000 */
[----:B------:R0:W1:Y:S02]  /*ac160*/  SHFL.DOWN P2, R87, R89, R88, R98 ;  /* 0x0800005859577389 */ /* 0x0000640000040062 */
[----:B01----:R-:W-:Y:S05]  /*ac170*/  ENDCOLLECTIVE ;  /* 0x000000000000791b */ /* 0x003fea0003800000 */
.L_x_1929:
[----:B------:R-:W-:Y:S01]  /*ac180*/  IMAD.MOV.U32 R21, RZ, RZ, R87 ;  /* 0x000000ffff157224 */ /* 0x000fe200078e0057 */
[----:B------:R-:W-:Y:S06]  /*ac190*/  BRA `(.L_x_1930) ;  /* 0xfffff8dc009c7947 */ /* 0x000fec000383ffff */
.L_x_922:
[----:B------:R-:W-:Y:S01]  /*ac1a0*/  BSSY B0, `(.L_x_1931) ;  /* 0x0000007000007945 */ /* 0x000fe20003800000 */
[----:B------:R-:W-:Y:S02]  /*ac1b0*/  IMAD.MOV.U32 R89, RZ, RZ, R8 ;  /* 0x000000ffff597224 */ /* 0x000fe400078e0008 */
[----:B------:R-:W-:Y:S02]  /*ac1c0*/  IMAD.MOV.U32 R88, RZ, RZ, 0x10 ;  /* 0x00000010ff587424 */ /* 0x000fe400078e00ff */
[----:B------:R-:W-:-:S07]  /*ac1d0*/  IMAD.MOV.U32 R141, RZ, RZ, -0x1 ;  /* 0xffffffffff8d7424 */ /* 0x000fce00078e00ff */
[----:B-1---5:R-:W-:Y:S05]  /*ac1e0*/  WARPSYNC.COLLECTIVE R141, `(.L_x_1932) ;  /* 0x000000008d087348 */ /* 0x022fea0003c00000 */
[----:B------:R0:W2:Y:S02]  /*ac1f0*/  SHFL.DOWN P2, R87, R89, R88, R98 ;  /* 0x0800005859577389 */ /* 0x0000a40000040062 */
[----:B012--5:R-:W-:Y:S05]  /*ac200*/  ENDCOLLECTIVE ;  /* 0x000000000000791b */ /* 0x027fea0003800000 */
.L_x_1932:
[----:B------:R-:W-:Y:S05]  /*ac210*/  BSYNC B0 ;  /* 0x0000000000007941 */ /* 0x000fea0003800000 */
.L_x_1931:
[----:B------:R-:W-:Y:S02]  /*ac220*/  IMAD.MOV.U32 R89, RZ, RZ, R9 ;  /* 0x000000ffff597224 */ /* 0x000fe400078e0009 */
[----:B------:R-:W-:Y:S02]  /*ac230*/  IMAD.MOV.U32 R88, RZ, RZ, 0x10 ;  /* 0x00000010ff587424 */ /* 0x000fe400078e00ff */
[----:B------:R-:W-:Y:S02]  /*ac240*/  IMAD.MOV.U32 R141, RZ, RZ, -0x1 ;  /* 0xffffffffff8d7424 */ /* 0x000fe400078e00ff */
[----:B------:R-:W-:-:S07]  /*ac250*/  IMAD.MOV.U32 R2, RZ, RZ, R87 ;  /* 0x000000ffff027224 */ /* 0x000fce00078e0057 */
[----:B------:R-:W-:Y:S05]  /*ac260*/  WARPSYNC.COLLECTIVE R141, `(.L_x_1933) ;  /* 0x000000008d087348 */ /* 0x000fea0003c00000 */
[----:B------:R0:W1:Y:S02]  /*ac270*/  SHFL.DOWN P2, R87, R89, R88, R98 ;  /* 0x0800005859577389 */ /* 0x0000640000040062 */
[----:B01----:R-:W-:Y:S05]  /*ac280*/  ENDCOLLECTIVE ;  /* 0x000000000000791b */ /* 0x003fea0003800000 */
.L_x_1933:
[----:B------:R-:W-:Y:S02]  /*ac290*/  IMAD.MOV.U32 R89, RZ, RZ, R4 ;  /* 0x000000ffff597224 */ /* 0x000fe400078e0004 */
[----:B------:R-:W-:-:S07]  /*ac2a0*/  IMAD.MOV.U32 R3, RZ, RZ, R87 ;  /* 0x000000ffff037224 */ /* 0x000fce00078e0057 */
[----:B------:R-:W-:Y:S05]  /*ac2b0*/  WARPSYNC.COLLECTIVE R141, `(.L_x_1934) ;  /* 0x000000008d087348 */ /* 0x000fea0003c00000 */
[----:B------:R0:W1:Y:S02]  /*ac2c0*/  SHFL.DOWN P2, R87, R89, R88, R98 ;  /* 0x0800005859577389 */ /* 0x0000640000040062 */
[----:B01----:R-:W-:Y:S05]  /*ac2d0*/  ENDCOLLECTIVE ;  /* 0x000000000000791b */ /* 0x003fea0003800000 */
.L_x_1934:
[----:B------:R-:W-:Y:S02]  /*ac2e0*/  IMAD.MOV.U32 R89, RZ, RZ, R5 ;  /* 0x000000ffff597224 */ /* 0x000fe400078e0005 */
[----:B------:R-:W-:-:S07]  /*ac2f0*/  IMAD.MOV.U32 R4, RZ, RZ, R87 ;  /* 0x000000ffff047224 */ /* 0x000fce00078e0057 */
[----:B------:R-:W-:Y:S05]  /*ac300*/  WARPSYNC.COLLECTIVE R141, `(.L_x_1935) ;  /* 0x000000008d087348 */ /* 0x000fea0003c00000 */
[----:B------:R0:W1:Y:S02]  /*ac310*/  SHFL.DOWN P2, R87, R89, R88, R98 ;  /* 0x0800005859577389 */ /* 0x0000640000040062 */
[----:B01----:R-:W-:Y:S05]  /*ac320*/  ENDCOLLECTIVE ;  /* 0x000000000000791b */ /* 0x003fea0003800000 */
.L_x_1935:
[----:B------:R-:W-:Y:S02]  /*ac330*/  IMAD.MOV.U32 R89, RZ, RZ, R6 ;  /* 0x000000ffff597224 */ /* 0x000fe400078e0006 */
[----:B------:R-:W-:-:S07]  /*ac340*/  IMAD.MOV.U32 R5, RZ, RZ, R87 ;  /* 0x000000ffff057224 */ /* 0x000fce00078e0057 */
[----:B------:R-:W-:Y:S05]  /*ac350*/  WARPSYNC.COLLECTIVE R141, `(.L_x_1936) ;  /* 0x000000008d087348 */ /* 0x000fea0003c00000 */
[----:B------:R0:W1:Y:S02]  /*ac360*/  SHFL.DOWN P2, R87, R89, R88, R98 ;  /* 0x0800005859577389 */ /* 0x0000640000040062 */
[----:B01----:R-:W-:Y:S05]  /*ac370*/  ENDCOLLECTIVE ;  /* 0x000000000000791b */ /* 0x003fea0003800000 */
.L_x_1936:
[----:B------:R-:W-:Y:S02]  /*ac380*/  IMAD.MOV.U32 R89, RZ, RZ, R7 ;  /* 0x000000ffff597224 */ /* 0x000fe400078e0007 */
[----:B------:R-:W-:-:S07]  /*ac390*/  IMAD.MOV.U32 R6, RZ, RZ, R87 ;  /* 0x000000ffff067224 */ /* 0x000fce00078e0057 */
[----:B------:R-:W-:Y:S05]  /*ac3a0*/  WARPSYNC.COLLECTIVE R141, `(.L_x_1937) ;  /* 0x000000008d087348 */ /* 0x000fea0003c00000 */
[----:B------:R0:W1:Y:S02]  /*ac3b0*/  SHFL.DOWN P2, R87, R89, R88, R98 ;  /* 0x0800005859577389 */ /* 0x0000640000040062 */
[----:B01----:R-:W-:Y:S05]  /*ac3c0*/  ENDCOLLECTIVE ;  /* 0x000000000000791b */ /* 0x003fea0003800000 */
.L_x_1937:
[----:B------:R-:W-:Y:S02]  /*ac3d0*/  IMAD.MOV.U32 R89, RZ, RZ, R12 ;  /* 0x000000ffff597224 */ /* 0x000fe400078e000c */
[----:B------:R-:W-:-:S07]  /*ac3e0*/  IMAD.MOV.U32 R7, RZ, RZ, R87 ;  /* 0x000000ffff077224 */ /* 0x000fce00078e0057 */
[----:B------:R-:W-:Y:S05]  /*ac3f0*/  WARPSYNC.COLLECTIVE R141, `(.L_x_1938) ;  /* 0x000000008d087348 */ /* 0x000fea0003c00000 */
[----:B------:R0:W1:Y:S02]  /*ac400*/  SHFL.DOWN P2, R87, R89, R88, R98 ;  /* 0x0800005859577389 */ /* 0x0000640000040062 */
[----:B01----:R-:W-:Y:S05]  /*ac410*/  ENDCOLLECTIVE ;  /* 0x000000000000791b */ /* 0x003fea0003800000 */
.L_x_1938:
[----:B------:R-:W-:Y:S02]  /*ac420*/  IMAD.MOV.U32 R89, RZ, RZ, R13 ;  /* 0x000000ffff597224 */ /* 0x000fe400078e000d */
[----:B------:R-:W-:-:S07]  /*ac430*/  IMAD.MOV.U32 R12, RZ, RZ, R87 ;  /* 0x000000ffff0c7224 */ /* 0x000fce00078e0057 */
[----:B------:R-:W-:Y:S05]  /*ac440*/  WARPSYNC.COLLECTIVE R141, `(.L_x_1939) ;  /* 0x000000008d087348 */ /* 0x000fea0003c00000 */
[----:B------:R0:W1:Y:S02]  /*ac450*/  SHFL.DOWN P2, R87, R89, R88, R98 ;  /* 0x0800005859577389 */ /* 0x0000640000040062 */
[----:B01----:R-:W-:Y:S05]  /*ac460*/  ENDCOLLECTIVE ;  /* 0x000000000000791b */ /* 0x003fea0003800000 */
.L_x_1939:
[----:B------:R-:W-:Y:S02]  /*ac470*/  IMAD.MOV.U32 R89, RZ, RZ, R14 ;  /* 0x000000ffff597224 */ /* 0x000fe400078e000e */
[----:B------:R-:W-:-:S07]  /*ac480*/  IMAD.MOV.U32 R13, RZ, RZ, R87 ;  /* 0x000000ffff0d7224 */ /* 0x000fce00078e0057 */
[----:B------:R-:W-:Y:S05]  /*ac490*/  WARPSYNC.COLLECTIVE R141, `(.L_x_1940) ;  /* 0x000000008d087348 */ /* 0x000fea0003c00000 */
[----:B------:R0:W1:Y:S02]  /*ac4a0*/  SHFL.DOWN P2, R87, R89, R88, R98 ;  /* 0x0800005859577389 */ /* 0x0000640000040062 */
[----:B01----:R-:W-:Y:S05]  /*ac4b0*/  ENDCOLLECTIVE ;  /* 0x000000000000791b */ /* 0x003fea0003800000 */
.L_x_1940:
[----:B------:R-:W-:Y:S02]  /*ac4c0*/  IMAD.MOV.U32 R89, RZ, RZ, R15 ;  /* 0x000000ffff597224 */ /* 0x000fe400078e000f */
[----:B------:R-:W-:-:S07]  /*ac4d0*/  IMAD.MOV.U32 R14, RZ, RZ, R87 ;  /* 0x000000ffff0e7224 */ /* 0x000fce00078e0057 */
[----:B------:R-:W-:Y:S05]  /*ac4e0*/  WARPSYNC.COLLECTIVE R141, `(.L_x_1941) ;  /* 0x000000008d087348 */ /* 0x000fea0003c00000 */
[----:B------:R0:W1:Y:S02]  /*ac4f0*/  SHFL.DOWN P2, R87, R89, R88, R98 ;  /* 0x0800005859577389 */ /* 0x0000640000040062 */
[----:B01----:R-:W-:Y:S05]  /*ac500*/  ENDCOLLECTIVE ;  /* 0x000000000000791b */ /* 0x003fea0003800000 */
.L_x_1941:
[----:B------:R-:W-:Y:S02]  /*ac510*/  IMAD.MOV.U32 R89, RZ, RZ, R16 ;  /* 0x000000ffff597224 */ /* 0x000fe400078e0010 */
[----:B------:R-:W-:-:S07]  /*ac520*/  IMAD.MOV.U32 R15, RZ, RZ, R87 ;  /* 0x000000ffff0f7224 */ /* 0x000fce00078e0057 */
[----:B------:R-:W-:Y:S05]  /*ac530*/  WARPSYNC.COLLECTIVE R141, `(.L_x_1942) ;  /* 0x000000008d087348 */ /* 0x000fea0003c00000 */
[----:B------:R0:W1:Y:S02]  /*ac540*/  SHFL.DOWN P2, R87, R89, R88, R98 ;  /* 0x0800005859577389 */ /* 0x0000640000040062 */
[----:B01----:R-:W-:Y:S05]  /*ac550*/  ENDCOLLECTIVE ;  /* 0x000000000000791b */ /* 0x003fea0003800000 */
.L_x_1942:
[----:B------:R-:W-:Y:S02]  /*ac560*/  IMAD.MOV.U32 R89, RZ, RZ, R17 ;  /* 0x000000ffff597224 */ /* 0x000fe400078e0011 */
[----:B------:R-:W-:-:S07]  /*ac570*/  IMAD.MOV.U32 R16, RZ, RZ, R87 ;  /* 0x000000ffff107224 */ /* 0x000fce00078e0057 */
[----:B------:R-:W-:Y:S05]  /*ac580*/  WARPSYNC.COLLECTIVE R141, `(.L_x_1943) ;  /* 0x000000008d087348 */ /* 0x000fea0003c00000 */
[----:B------:R0:W1:Y:S02]  /*ac590*/  SHFL.DOWN P2, R87, R89, R88, R98 ;  /* 0x0800005859577389 */ /* 0x0000640000040062 */
[----:B01----:R-:W-:Y:S05]  /*ac5a0*/  ENDCOLLECTIVE ;  /* 0x000000000000791b */ /* 0x003fea0003800000 */
.L_x_1943:
[----:B------:R-:W-:Y:S02]  /*ac5b0*/  IMAD.MOV.U32 R89, RZ, RZ, R18 ;  /* 0x000000ffff597224 */ /* 0x000fe400078e0012 */
[----:B------:R-:W-:-:S07]  /*ac5c0*/  IMAD.MOV.U32 R17, RZ, RZ, R87 ;  /* 0x000000ffff117224 */ /* 0x000fce00078e0057 */
[----:B------:R-:W-:Y:S05]  /*ac5d0*/  WARPSYNC.COLLECTIVE R141, `(.L_x_1944) ;  /* 0x000000008d087348 */ /* 0x000fea0003c00000 */
[----:B------:R0:W1:Y:S02]  /*ac5e0*/  SHFL.DOWN P2, R87, R89, R88, R98 ;  /* 0x0800005859577389 */ /* 0x0000640000040062 */
[----:B01----:R-:W-:Y:S05]  /*ac5f0*/  ENDCOLLECTIVE ;  /* 0x000000000000791b */ /* 0x003fea0003800000 */
.L_x_1944:
[----:B------:R-:W-:Y:S02]  /*ac600*/  IMAD.MOV.U32 R89, RZ, RZ, R19 ;  /* 0x000000ffff597224 */ /* 0x000fe400078e0013 */
[----:B------:R-:W-:-:S07]  /*ac610*/  IMAD.MOV.U32 R18, RZ, RZ, R87 ;  /* 0x000000ffff127224 */ /* 0x000fce00078e0057 */
[----:B------:R-:W-:Y:S05]  /*ac620*/  WARPSYNC.COLLECTIVE R141, `(.L_x_1945) ;  /* 0x000000008d087348 */ /* 0x000fea0003c00000 */
[----:B------:R0:W1:Y:S02]  /*ac630*/  SHFL.DOWN P2, R87, R89, R88, R98 ;  /* 0x0800005859577389 */ /* 0x0000640000040062 */
[----:B01----:R-:W-:Y:S05]  /*ac640*/  ENDCOLLECTIVE ;  /* 0x000000000000791b */ /* 0x003fea0003800000 */
.L_x_1945:
[----:B------:R-:W-:Y:S02]  /*ac650*/  IMAD.MOV.U32 R89, RZ, RZ, R23 ;  /* 0x000000ffff597224 */ /* 0x000fe400078e0017 */
[----:B------:R-:W-:-:S07]  /*ac660*/  IMAD.MOV.U32 R19, RZ, RZ, R87 ;  /* 0x000000ffff137224 */ /* 0x000fce00078e0057 */
[----:B------:R-:W-:Y:S05]  /*ac670*/  WARPSYNC.COLLECTIVE R141, `(.L_x_1946) ;  /* 0x000000008d087348 */ /* 0x000fea0003c00000 */
[----:B------:R0:W1:Y:S02]  /*ac680*/  SHFL.DOWN P2, R87, R89, R88, R98 ;  /* 0x0800005859577389 */ /* 0x0000640000040062 */
[----:B01----:R-:W-:Y:S05]  /*ac690*/  ENDCOLLECTIVE ;  /* 0x000000000000791b */ /* 0x003fea0003800000 */
.L_x_1946:
[----:B------:R-:W-:Y:S02]  /*ac6a0*/  IMAD.MOV.U32 R89, RZ, RZ, R25 ;  /* 0x000000ffff597224 */ /* 0x000fe400078e0019 */
[----:B------:R-:W-:-:S07]  /*ac6b0*/  IMAD.MOV.U32 R23, RZ, RZ, R87 ;  /* 0x000000ffff177224 */ /* 0x000fce00078e0057 */
[----:B------:R-:W-:Y:S05]  /*ac6c0*/  WARPSYNC.COLLECTIVE R141, `(.L_x_1947) ;  /* 0x000000008d087348 */ /* 0x000fea0003c00000 */
[----:B------:R0:W1:Y:S02]  /*ac6d0*/  SHFL.DOWN P2, R87, R89, R88, R98 ;  /* 0x0800005859577389 */ /* 0x0000640000040062 */
[----:B01----:R-:W-:Y:S05]  /*ac6e0*/  ENDCOLLECTIVE ;  /* 0x000000000000791b */ /* 0x003fea0003800000 */
.L_x_1947:
[----:B------:R-:W-:Y:S02]  /*ac6f0*/  IMAD.MOV.U32 R89, RZ, RZ, R10 ;  /* 0x000000ffff597224 */ /* 0x000fe400078e000a */
[----:B------:R-:W-:-:S07]  /*ac700*/  IMAD.MOV.U32 R22, RZ, RZ, R87 ;  /* 0x000000ffff167224 */ /* 0x000fce00078e0057 */
[----:B------:R-:W-:Y:S05]  /*ac710*/  WARPSYNC.COLLECTIVE R141, `(.L_x_1948) ;  /* 0x000000008d087348 */ /* 0x000fea0003c00000 */
[----:B------:R0:W1:Y:S02]  /*ac720*/  SHFL.DOWN P2, R87, R89, R88, R98 ;  /* 0x0800005859577389 */ /* 0x0000640000040062 */
[----:B01----:R-:W-:Y:S05]  /*ac730*/  ENDCOLLECTIVE ;  /* 0x000000000000791b */ /* 0x003fea0003800000 */
.L_x_1948:
[----:B------:R-:W-:Y:S02]  /*ac740*/  IMAD.MOV.U32 R89, RZ, RZ, R11 ;  /* 0x000000ffff597224 */ /* 0x000fe400078e000b */
[----:B------:R-:W-:-:S07]  /*ac750*/  IMAD.MOV.U32 R20, RZ, RZ, R87 ;  /* 0x000000ffff147224 */ /* 0x000fce00078e0057 */
[----:B------:R-:W-:Y:S05]  /*ac760*/  WARPSYNC.COLLECTIVE R141, `(.L_x_1949) ;  /* 0x000000008d087348 */ /* 0x000fea0003c00000 */
[----:B------:R0:W1:Y:S02]  /*ac770*/  SHFL.DOWN P2, R87, R89, R88, R98 ;  /* 0x0800005859577389 */ /* 0x0000640000040062 */
[----:B01----:R-:W-:Y:S05]  /*ac780*/  ENDCOLLECTIVE ;  /* 0x000000000000791b */ /* 0x003fea0003800000 */
.L_x_1949:
[----:B------:R-:W-:Y:S01]  /*ac790*/  IMAD.MOV.U32 R21, RZ, RZ, R87 ;  /* 0x000000ffff157224 */ /* 0x000fe200078e0057 */
[----:B------:R-:W-:Y:S06]  /*ac7a0*/  BRA `(.L_x_1950) ;  /* 0xfffff8ec00847947 */ /* 0x000fec000383ffff */
.L_x_938:
[----:B------:R-:W-:Y:S01]  /*ac7b0*/  BSSY B0, `(.L_x_1951) ;  /* 0x0000006000007945 */ /* 0x000fe20003800000 */
[----:B------:R-:W-:Y:S01]  /*ac7c0*/  PLOP3.LUT P2, PT, P0, PT, PT, 0x80, 0x8 ;  /* 0x000000000008781c */ /* 0x000fe2000074f070 */
[----:B------:R-:W-:-:S12]  /*ac7d0*/  IMAD.MOV.U32 R141, RZ, RZ, -0x1 ;  /* 0xffffffffff8d7424 */ /* 0x000fd800078e00ff */
[----:B-1----:R-:W-:Y:S05]  /*ac7e0*/  WARPSYNC.COLLECTIVE R141, `(.L_x_1952) ;  /* 0x000000008d087348 */ /* 0x002fea0003c00000 */
[----:B------:R-:W-:Y:S01]  /*ac7f0*/  VOTE.ALL P2, P2 ;  /* 0x0000000000ff7806 */ /* 0x000fe20001040000 */
[----:B-1----:R-:W-:-:S12]  /*ac800*/  ENDCOLLECTIVE ;  /* 0x000000000000791b */ /* 0x002fd80003800000 */
.L_x_1952:
[----:B------:R-:W-:Y:S05]  /*ac810*/  BSYNC B0 ;  /* 0x0000000000007941 */ /* 0x000fea0003800000 */
.L_x_1951:
[----:B------:R-:W-:Y:S01]  /*ac820*/  PLOP3.LUT P0, PT, P2, PT, PT, 0x80, 0x8 ;  /* 0x000000000008781c */ /* 0x000fe2000170f070 */
[----:B------:R-:W-:-:S12]  /*ac830*/  BRA `(.L_x_1953) ;  /* 0xfffff90000b47947 */ /* 0x000fd8000383ffff */
.L_x_940:
[----:B------:R-:W-:Y:S01]  /*ac840*/  BSSY B0, `(.L_x_1954) ;  /* 0x0000006000007945 */ /* 0x000fe20003800000 */
[----:B------:R-:W-:Y:S01]  /*ac850*/  PLOP3.LUT P2, PT, P0, PT, PT, 0x8, 0x80 ;  /* 0x000000000080781c */ /* 0x000fe2000074e170 */
[----:B------:R-:W-:-:S12]  /*ac860*/  IMAD.MOV.U32 R141, RZ, RZ, -0x1 ;  /* 0xffffffffff8d7424 */ /* 0x000fd800078e00ff */
[----:B-1----:R-:W-:Y:S05]  /*ac870*/  WARPSYNC.COLLECTIVE R141, `(.L_x_1955) ;  /* 0x000000008d087348 */ /* 0x002fea0003c00000 */
[----:B------:R-:W-:Y:S01]  /*ac880*/  VOTE.ANY P2, P2 ;  /* 0x0000000000ff7806 */ /* 0x000fe20001040100 */
[----:B-1----:R-:W-:-:S12]  /*ac890*/  ENDCOLLECTIVE ;  /* 0x000000000000791b */ /* 0x002fd80003800000 */
.L_x_1955:
[----:B------:R-:W-:Y:S05]  /*ac8a0*/  BSYNC B0 ;  /* 0x0000000000007941 */ /* 0x000fea0003800000 */
.L_x_1954:
[----:B------:R-:W-:Y:S01]  /*ac8b0*/  PLOP3.LUT P0, PT, P2, PT, PT, 0x80, 0x8 ;  /* 0x000000000008781c */ /* 0x000fe2000170f070 */
[----:B------:R-:W-:-:S12]  /*ac8c0*/  BRA `(.L_x_1956) ;  /* 0xfffff90000c87947 */ /* 0x000fd8000383ffff */
.L_x_945:
[----:B------:R-:W-:Y:S01]  /*ac8d0*/  BSSY B0, `(.L_x_1957) ;  /* 0x0000006000007945 */ /* 0x000fe20003800000 */
[----:B------:R-:W-:Y:S01]  /*ac8e0*/  PLOP3.LUT P2, PT, P0, PT, PT, 0x8, 0x80 ;  /* 0x000000000080781c */ /* 0x000fe2000074e170 */
[----:B------:R-:W-:-:S12]  /*ac8f0*/  IMAD.MOV.U32 R141, RZ, RZ, -0x1 ;  /* 0xffffffffff8d7424 */ /* 0x000fd800078e00ff */
[----:B-1---5:R-:W-:Y:S05]  /*ac900*/  WARPSYNC.COLLECTIVE R141, `(.L_x_1958) ;  /* 0x000000008d087348 */ /* 0x022fea0003c00000 */
[----:B------:R-:W-:Y:S01]  /*ac910*/  VOTE.ANY R12, PT, P2 ;  /* 0x00000000000c7806 */ /* 0x000fe200010e0100 */
[----:B-1---5:R-:W-:Y:S06]  /*ac920*/  ENDCOLLECTIVE ;  /* 0x000000000000791b */ /* 0x022fec0003800000 */
.L_x_1958:
[----:B------:R-:W-:Y:S05]  /*ac930*/  BSYNC B0 ;  /* 0x0000000000007941 */ /* 0x000fea0003800000 */
.L_x_1957:
[----:B------:R-:W0:Y:S01]  /*ac940*/  S2R R13, SR_GEMASK ;  /* 0x00000000000d7919 */ /* 0x000e220000003c00 */
[----:B------:R-:W-:Y:S01]  /*ac950*/  IMAD.MOV.U32 R26, RZ, RZ, R12 ;  /* 0x000000ffff1a7224 */ /* 0x000fe200078e000c */
[----:B------:R-:W-:Y:S01]  /*ac960*/  LOP3.LUT R225, R82, 0xffff, RZ, 0xc0, !PT ;  /* 0x0000ffff52e17812 */ /* 0x000fe200078ec0ff */
[----:B------:R-:W-:Y:S01]  /*ac970*/  IMAD.MOV.U32 R89, RZ, RZ, R2 ;  /* 0x000000ffff597224 */ /* 0x000fe200078e0002 */
[----:B------:R-:W-:Y:S01]  /*ac980*/  LOP3.LUT R223, R100, 0xffff, RZ, 0xc0, !PT ;  /* 0x0000ffff64df7812 */ /* 0x000fe200078ec0ff */
[----:B------:R-:W-:Y:S01]  /*ac990*/  IMAD.MOV.U32 R88, RZ, RZ, 0x1 ;  /* 0x00000001ff587424 */ /* 0x000fe200078e00ff */
[----:B------:R-:W-:Y:S01]  /*ac9a0*/  LOP3.LUT R227, R79, 0xffff, RZ, 0xc0, !PT ;  /* 0x0000ffff4fe37812 */ /* 0x000fe200078ec0ff */
[----:B------:R-:W-:Y:S01]  /*ac9b0*/  IMAD.U32 R12, R225, 0x10000, RZ ;  /* 0x00010000e10c7824 */ /* 0x000fe200078e00ff */
[----:B------:R-:W-:Y:S01]  /*ac9c0*/  LOP3.LUT R226, R44, 0xffff, RZ, 0xc0, !PT ;  /* 0x0000ffff2ce27812 */ /* 0x000fe200078ec0ff */
[----:B------:R-:W-:Y:S01]  /*ac9d0*/  IMAD.MOV.U32 R141, RZ, RZ, -0x1 ;  /* 0xffffffffff8d7424 */ /* 0x000fe200078e00ff */
[----:B------:R-:W-:Y:S01]  /*ac9e0*/  LOP3.LUT R228, R76, 0xffff, RZ, 0xc0, !PT ;  /* 0x0000ffff4ce47812 */ /* 0x000fe200078ec0ff */
[----:B------:R-:W-:Y:S01]  /*ac9f0*/  IMAD.U32 R14, R227, 0x10000, RZ ;  /* 0x00010000e30e7824 */ /* 0x000fe200078e00ff */
        /* <DEDUP_REMOVED lines=10> */
[----:B0-----:R-:W-:Y:S02]  /*acaa0*/  LOP3.LUT R26, R26, 0x80000000, R13, 0xec, !PT ;  /* 0x800000001a1a7812 */ /* 0x001fe400078eec0d */
[----:B------:R-:W-:Y:S02]  /*acab0*/  LOP3.LUT R13, R223, 0xff, RZ, 0xc0, !PT ;  /* 0x000000ffdf0d7812 */ /* 0x000fe400078ec0ff */
[----:B------:R-:W-:Y:S01]  /*acac0*/  PRMT R16, R74, 0x7604, R16 ;  /* 0x000076044a107816 */ /* 0x000fe20000000010 */
[----:B------:R-:W-:Y:S01]  /*acad0*/  VIADD R98, R26, 0xffffffff ;  /* 0xffffffff1a627836 */ /* 0x000fe20000000000 */
[----:B------:R-:W-:-:S02]  /*acae0*/  PRMT R13, R83, 0x7604, R13 ;  /* 0x00007604530d7816 */ /* 0x000fc4000000000d */
[----:B------:R-:W-:Y:S02]  /*acaf0*/  LOP3.LUT R17, R220, 0xff, RZ, 0xc0, !PT ;  /* 0x000000ffdc117812 */ /* 0x000fe400078ec0ff */
[----:B------:R-:W-:Y:S01]  /*acb00*/  LOP3.LUT R231, R67, 0xffff, RZ, 0xc0, !PT ;  /* 0x0000ffff43e77812 */ /* 0x000fe200078ec0ff */
[----:B------:R-:W-:Y:S01]  /*acb10*/  IMAD.IADD R12, R13, 0x1, R12 ;  /* 0x000000010d0c7824 */ /* 0x000fe200078e020c */
[----:B------:R-:W-:Y:S02]  /*acb20*/  LOP3.LUT R13, R226, 0xff, RZ, 0xc0, !PT ;  /* 0x000000ffe20d7812 */ /* 0x000fe400078ec0ff */
[----:B------:R-:W-:Y:S02]  /*acb30*/  PRMT R17, R71, 0x7604, R17 ;  /* 0x0000760447117816 */ /* 0x000fe40000000011 */
[----:B------:R-:W-:Y:S02]  /*acb40*/  PRMT R13, R80, 0x7604, R13 ;  /* 0x00007604500d7816 */ /* 0x000fe4000000000d */
        /* <DEDUP_REMOVED lines=8> */
[----:B------:R-:W-:-:S02]  /*acbd0*/  LOP3.LUT R19, R218, 0xff, RZ, 0xc0, !PT ;  /* 0x000000ffda137812 */ /* 0x000fc400078ec0ff */
[----:B------:R-:W-:Y:S01]  /*acbe0*/  LOP3.LUT R233, R61, 0xffff, RZ, 0xc0, !PT ;  /* 0x0000ffff3de97812 */ /* 0x000fe200078ec0ff */
[----:B------:R-:W-:Y:S01]  /*acbf0*/  IMAD.IADD R14, R15, 0x1, R14 ;  /* 0x000000010f0e7824 */ /* 0x000fe200078e020e */
[----:B------:R-:W-:Y:S01]  /*acc00*/  PRMT R19, R65, 0x7604, R19 ;  /* 0x0000760441137816 */ /* 0x000fe20000000013 */
[----:B------:R-:W-:Y:S01]  /*acc10*/  IMAD.U32 R15, R229, 0x10000, RZ ;  /* 0x00010000e50f7824 */ /* 0x000fe200078e00ff */
[----:B------:R-:W-:Y:S02]  /*acc20*/  LOP3.LUT R217, R38, 0xffff, RZ, 0xc0, !PT ;  /* 0x0000ffff26d97812 */ /* 0x000fe400078ec0ff */
[----:B------:R-:W-:Y:S02]  /*acc30*/  LOP3.LUT R234, R58, 0xffff, RZ, 0xc0, !PT ;  /* 0x0000ffff3aea7812 */ /* 0x000fe400078ec0ff */
[----:B------:R-:W-:Y:S02]  /*acc40*/  LOP3.LUT R15, R15, 0xff0000, RZ, 0xc0, !PT ;  /* 0x00ff00000f0f7812 */ /* 0x000fe400078ec0ff */
[----:B------:R-:W-:-:S02]  /*acc50*/  LOP3.LUT R20, R217, 0xff, RZ, 0xc0, !PT ;  /* 0x000000ffd9147812 */ /* 0x000fc400078ec0ff */
[----:B------:R-:W-:Y:S01]  /*acc60*/  LOP3.LUT R216, R37, 0xffff, RZ, 0xc0, !PT ;  /* 0x0000ffff25d87812 */ /* 0x000fe200078ec0ff */
[----:B------:R-:W-:Y:S01]  /*acc70*/  IMAD.IADD R15, R16, 0x1, R15 ;  /* 0x00000001100f7824 */ /* 0x000fe200078e020f */
[----:B------:R-:W-:Y:S01]  /*acc80*/  PRMT R20, R62, 0x7604, R20 ;  /* 0x000076043e147816 */ /* 0x000fe20000000014 */
[----:B------:R-:W-:Y:S01]  /*acc90*/  IMAD.U32 R16, R230, 0x10000, RZ ;  /* 0x00010000e6107824 */ /* 0x000fe200078e00ff */
[----:B------:R-:W-:Y:S02]  /*acca0*/  LOP3.LUT R21, R216, 0xff, RZ, 0xc0, !PT ;  /* 0x000000ffd8157812 */ /* 0x000fe400078ec0ff */
[----:B------:R-:W-:Y:S02]  /*accb0*/  LOP3.LUT R98, R26, R98, RZ, 0xc, !PT ;  /* 0x000000621a627212 */ /* 0x000fe400078e0cff */
[----:B------:R-:W-:Y:S02]  /*accc0*/  LOP3.LUT R16, R16, 0xff0000, RZ, 0xc0, !PT ;  /* 0x00ff000010107812 */ /* 0x000fe400078ec0ff */
[----:B------:R-:W-:-:S02]  /*accd0*/  PRMT R21, R59, 0x7604, R21 ;  /* 0x000076043b157816 */ /* 0x000fc40000000015 */
[----:B------:R-:W-:Y:S01]  /*acce0*/  LOP3.LUT R235, R55, 0xffff, RZ, 0xc0, !PT ;  /* 0x0000ffff37eb7812 */ /* 0x000fe200078ec0ff */
[----:B------:R-:W-:Y:S01]  /*accf0*/  IMAD.IADD R16, R17, 0x1, R16 ;  /* 0x0000000111107824 */ /* 0x000fe200078e0210 */
[----:B------:R-:W-:Y:S01]  /*acd00*/  LOP3.LUT R215, R36, 0xffff, RZ, 0xc0, !PT ;  /* 0x0000ffff24d77812 */ /* 0x000fe200078ec0ff */
[----:B------:R-:W-:Y:S01]  /*acd10*/  IMAD.U32 R17, R231, 0x10000, RZ ;  /* 0x00010000e7117824 */ /* 0x000fe200078e00ff */
[----:B------:R-:W0:Y:S01]  /*acd20*/  POPC R98, R98 ;  /* 0x0000006200627309 */ /* 0x000e220000000000 */
[----:B------:R-:W-:Y:S02]  /*acd30*/  LOP3.LUT R236, R52, 0xffff, RZ, 0xc0, !PT ;  /* 0x0000ffff34ec7812 */ /* 0x000fe400078ec0ff */
[----:B------:R-:W-:Y:S02]  /*acd40*/  LOP3.LUT R22, R215, 0xff, RZ, 0xc0, !PT ;  /* 0x000000ffd7167812 */ /* 0x000fe400078ec0ff */
[----:B------:R-:W-:Y:S02]  /*acd50*/  LOP3.LUT R17, R17, 0xff0000, RZ, 0xc0, !PT ;  /* 0x00ff000011117812 */ /* 0x000fe400078ec0ff */
[----:B------:R-:W-:-:S02]  /*acd60*/  PRMT R22, R56, 0x7604, R22 ;  /* 0x0000760438167816 */ /* 0x000fc40000000016 */
[----:B------:R-:W-:Y:S01]  /*acd70*/  LOP3.LUT R214, R35, 0xffff, RZ, 0xc0, !PT ;  /* 0x0000ffff23d67812 */ /* 0x000fe200078ec0ff */
[----:B------:R-:W-:Y:S01]  /*acd80*/  IMAD.IADD R17, R18, 0x1, R17 ;  /* 0x0000000112117824 */ /* 0x000fe200078e0211 */
[----:B------:R-:W-:Y:S01]  /*acd90*/  LOP3.LUT R237, R49, 0xffff, RZ, 0xc0, !PT ;  /* 0x0000ffff31ed7812 */ /* 0x000fe200078ec0ff */
[----:B------:R-:W-:Y:S01]  /*acda0*/  IMAD.U32 R18, R232, 0x10000, RZ ;  /* 0x00010000e8127824 */ /* 0x000fe200078e00ff */
[----:B------:R-:W-:-:S07]  /*acdb0*/  LOP3.LUT R23, R214, 0xff, RZ, 0xc0, !PT ;  /* 0x000000ffd6177812 */ /* 0x000fce00078ec0ff */
[----:B0-----:R-:W-:Y:S05]  /*acdc0*/  WARPSYNC.COLLECTIVE R141, `(.L_x_1959) ;  /* 0x000000008d087348 */ /* 0x001fea0003c00000 */
[----:B0-----:R0:W1:Y:S02]  /*acdd0*/  SHFL.DOWN P2, R87, R89, R88, R98 ;  /* 0x0800005859577389 */ /* 0x0010640000040062 */
[----:B01----:R-:W-:Y:S05]  /*acde0*/  ENDCOLLECTIVE ;  /* 0x000000000000791b */ /* 0x003fea0003800000 */
.L_x_1959:
[----:B------:R-:W-:Y:S01]  /*acdf0*/  LOP3.LUT R86, R34, 0xffff, RZ, 0xc0, !PT ;  /* 0x0000ffff22567812 */ /* 0x000fe200078ec0ff */
[----:B------:R-:W-:Y:S01]  /*ace00*/  IMAD.U32 R26, R237, 0x10000, RZ ;  /* 0x00010000ed1a7824 */ /* 0x000fe200078e00ff */
[----:B------:R-:W-:Y:S02]  /*ace10*/  LOP3.LUT R18, R18, 0xff0000, RZ, 0xc0, !PT ;  /* 0x00ff000012127812 */ /* 0x000fe400078ec0ff */
[----:B------:R-:W-:Y:S02]  /*ace20*/  PRMT R23, R53, 0x7604, R23 ;  /* 0x0000760435177816 */ /* 0x000fe40000000017 */
[----:B------:R-:W-:Y:S01]  /*ace30*/  LOP3.LUT R26, R26, 0xff0000, RZ, 0xc0, !PT ;  /* 0x00ff00001a1a7812 */ /* 0x000fe200078ec0ff */
[----:B------:R-:W-:Y:S01]  /*ace40*/  IMAD.IADD R18, R19, 0x1, R18 ;  /* 0x0000000113127824 */ /* 0x000fe200078e0212 */
[----:B------:R-:W-:Y:S01]  /*ace50*/  LOP3.LUT R33, R33, 0xffff0000, RZ, 0xc0, !PT ;  /* 0xffff000021217812 */ /* 0x000fe200078ec0ff */
[----:B------:R-:W-:Y:S01]  /*ace60*/  IMAD.U32 R19, R233, 0x10000, RZ ;  /* 0x00010000e9137824 */ /* 0x000fe200078e00ff */
[----:B------:R-:W-:-:S02]  /*ace70*/  LOP3.LUT R238, R81, 0xffff, RZ, 0xc0, !PT ;  /* 0x0000ffff51ee7812 */ /* 0x000fc400078ec0ff */
[----:B------:R-:W-:Y:S01]  /*ace80*/  LOP3.LUT R33, R33, 0xff, R84, 0xf8, !PT ;  /* 0x000000ff21217812 */ /* 0x000fe200078ef854 */
[----:B------:R-:W-:Y:S01]  /*ace90*/  IMAD.MOV.U32 R89, RZ, RZ, R3 ;  /* 0x000000ffff597224 */ /* 0x000fe200078e0003 */
[----:B------:R-:W-:Y:S01]  /*acea0*/  LOP3.LUT R19, R19, 0xff0000, RZ, 0xc0, !PT ;  /* 0x00ff000013137812 */ /* 0x000fe200078ec0ff */
[----:B------:R-:W-:Y:S01]  /*aceb0*/  IMAD R12, R238, 0x1000000, R12 ;  /* 0x01000000ee0c7824 */ /* 0x000fe200078e020c */
[----:B------:R-:W-:Y:S02]  /*acec0*/  LOP3.LUT R239, R78, 0xffff, RZ, 0xc0, !PT ;  /* 0x0000ffff4eef7812 */ /* 0x000fe400078ec0ff */
[----:B------:R-:W-:Y:S01]  /*aced0*/  LOP3.LUT R240, R75, 0xffff, RZ, 0xc0, !PT ;  /* 0x0000ffff4bf07812 */ /* 0x000fe200078ec0ff */
[----:B------:R-:W-:Y:S01]  /*acee0*/  IMAD.IADD R19, R20, 0x1, R19 ;  /* 0x0000000114137824 */ /* 0x000fe200078e0213 */
[----:B------:R-:W-:Y:S01]  /*acef0*/  LOP3.LUT R241, R72, 0xffff, RZ, 0xc0, !PT ;  /* 0x0000ffff48f17812 */ /* 0x000fe200078ec0ff */
        /* <DEDUP_REMOVED lines=21> */
[----:B------:R-:W-:Y:S02]  /*ad050*/  IMAD.IADD R21, R22, 0x1, R21 ;  /* 0x0000000116157824 */ /* 0x000fe400078e0215 */
[----:B------:R-:W-:Y:S02]  /*ad060*/  IMAD.U32 R22, R236, 0x10000, RZ ;  /* 0x00010000ec167824 */ /* 0x000fe400078e00ff */
[----:B------:R-:W-:-:S03]  /*ad070*/  IMAD R21, R247, 0x1000000, R21 ;  /* 0x01000000f7157824 */ /* 0x000fc600078e0215 */
[----:B------:R-:W-:-:S05]  /*ad080*/  LOP3.LUT R22, R22, 0xff0000, RZ, 0xc0, !PT ;  /* 0x00ff000016167812 */ /* 0x000fca00078ec0ff */
[----:B------:R-:W-:Y:S01]  /*ad090*/  IMAD.IADD R22, R23, 0x1, R22 ;  /* 0x0000000117167824 */ /* 0x000fe200078e0216 */
[----:B------:R-:W-:-:S03]  /*ad0a0*/  LOP3.LUT R23, R86, 0xff, RZ, 0xc0, !PT ;  /* 0x000000ff56177812 */ /* 0x000fc600078ec0ff */
[----:B------:R-:W-:Y:S01]  /*ad0b0*/  IMAD R22, R248, 0x1000000, R22 ;  /* 0x01000000f8167824 */ /* 0x000fe200078e0216 */
[----:B------:R-:W-:-:S05]  /*ad0c0*/  PRMT R23, R50, 0x7604, R23 ;  /* 0x0000760432177816 */ /* 0x000fca0000000017 */
[----:B------:R-:W-:Y:S01]  /*ad0d0*/  IMAD.IADD R23, R23, 0x1, R26 ;  /* 0x0000000117177824 */ /* 0x000fe200078e021a */
[----:B------:R-:W-:-:S03]  /*ad0e0*/  LOP3.LUT R26, R6, 0xff, RZ, 0xc0, !PT ;  /* 0x000000ff061a7812 */ /* 0x000fc600078ec0ff */
[----:B------:R-:W-:Y:S02]  /*ad0f0*/  IMAD R23, R249, 0x1000000, R23 ;  /* 0x01000000f9177824 */ /* 0x000fe400078e0217 */
[----:B------:R-:W-:Y:S02]  /*ad100*/  IMAD R33, R26, 0x100, R33 ;  /* 0x000001001a217824 */ /* 0x000fe400078e0221 */
[----:B------:R-:W-:-:S07]  /*ad110*/  IMAD.MOV.U32 R26, RZ, RZ, R87 ;  /* 0x000000ffff1a7224 */ /* 0x000fce00078e0057 */
[----:B------:R-:W-:Y:S05]  /*ad120*/  WARPSYNC.COLLECTIVE R141, `(.L_x_1960) ;  /* 0x000000008d087348 */ /* 0x000fea0003c00000 */
[----:B------:R0:W1:Y:S02]  /*ad130*/  SHFL.DOWN P2, R87, R89, R88, R98 ;  /* 0x0800005859577389 */ /* 0x0000640000040062 */
[----:B01----:R-:W-:Y:S05]  /*ad140*/  ENDCOLLECTIVE ;  /* 0x000000000000791b */ /* 0x003fea0003800000 */
.L_x_1960:
[----:B------:R-:W-:Y:S02]  /*ad150*/  IMAD.MOV.U32 R89, RZ, RZ, R12 ;  /* 0x000000ffff597224 */ /* 0x000fe400078e000c */
[----:B------:R-:W-:-:S07]  /*ad160*/  IMAD.MOV.U32 R27, RZ, RZ, R87 ;  /* 0x000000ffff1b7224 */ /* 0x000fce00078e0057 */
[----:B------:R-:W-:Y:S05]  /*ad170*/  WARPSYNC.COLLECTIVE R141, `(.L_x_1961) ;  /* 0x000000008d087348 */ /* 0x000fea0003c00000 */
[----:B------:R0:W1:Y:S02]  /*ad180*/  SHFL.DOWN P2, R87, R89, R88, R98 ;  /* 0x0800005859577389 */ /* 0x0000640000040062 */
[----:B01----:R-:W-:Y:S05]  /*ad190*/  ENDCOLLECTIVE ;  /* 0x000000000000791b */ /* 0x003fea0003800000 */
.L_x_1961:
[----:B------:R-:W-:Y:S02]  /*ad1a0*/  IMAD.MOV.U32 R89, RZ, RZ, R13 ;  /* 0x000000ffff597224 */ /* 0x000fe400078e000d */
[----:B------:R-:W-:-:S07]  /*ad1b0*/  IMAD.MOV.U32 R12, RZ, RZ, R87 ;  /* 0x000000ffff0c7224 */ /* 0x000fce00078e0057 */
[----:B------:R-:W-:Y:S05]  /*ad1c0*/  WARPSYNC.COLLECTIVE R141, `(.L_x_1962) ;  /* 0x000000008d087348 */ /* 0x000fea0003c00000 */
[----:B------:R0:W1:Y:S02]  /*ad1d0*/  SHFL.DOWN P2, R87, R89, R88, R98 ;  /* 0x0800005859577389 */ /* 0x0000640000040062 */
[----:B01----:R-:W-:Y:S05]  /*ad1e0*/  ENDCOLLECTIVE ;  /* 0x000000000000791b */ /* 0x003fea0003800000 */
.L_x_1962:
[----:B------:R-:W-:Y:S02]  /*ad1f0*/  IMAD.MOV.U32 R89, RZ, RZ, R14 ;  /* 0x000000ffff597224 */ /* 0x000fe400078e000e */
[----:B------:R-:W-:-:S07]  /*ad200*/  IMAD.MOV.U32 R13, RZ, RZ, R87 ;  /* 0x000000ffff0d7224 */ /* 0x000fce00078e0057 */
[----:B------:R-:W-:Y:S05]  /*ad210*/  WARPSYNC.COLLECTIVE R141, `(.L_x_1963) ;  /* 0x000000008d087348 */ /* 0x000fea0003c00000 */
[----:B------:R0:W1:Y:S02]  /*ad220*/  SHFL.DOWN P2, R87, R89, R88, R98 ;  /* 0x0800005859577389 */ /* 0x0000640000040062 */
[----:B01----:R-:W-:Y:S05]  /*ad230*/  ENDCOLLECTIVE ;  /* 0x000000000000791b */ /* 0x003fea0003800000 */
.L_x_1963:
[----:B------:R-:W-:Y:S02]  /*ad240*/  IMAD.MOV.U32 R89, RZ, RZ, R15 ;  /* 0x000000ffff597224 */ /* 0x000fe400078e000f */
[----:B------:R-:W-:-:S07]  /*ad250*/  IMAD.MOV.U32 R14, RZ, RZ, R87 ;  /* 0x000000ffff0e7224 */ /* 0x000fce00078e0057 */
[----:B------:R-:W-:Y:S05]  /*ad260*/  WARPSYNC.COLLECTIVE R141, `(.L_x_1964) ;  /* 0x000000008d087348 */ /* 0x000fea0003c00000 */
[----:B------:R0:W1:Y:S02]  /*ad270*/  SHFL.DOWN P2, R87, R89, R88, R98 ;  /* 0x0800005859577389 */ /* 0x0000640000040062 */
[----:B01----:R-:W-:Y:S05]  /*ad280*/  ENDCOLLECTIVE ;  /* 0x000000000000791b */ /* 0x003fea0003800000 */
.L_x_1964:
[----:B------:R-:W-:Y:S02]  /*ad290*/  IMAD.MOV.U32 R89, RZ, RZ, R16 ;  /* 0x000000ffff597224 */ /* 0x000fe400078e0010 */
[----:B------:R-:W-:-:S07]  /*ad2a0*/  IMAD.MOV.U32 R15, RZ, RZ, R87 ;  /* 0x000000ffff0f7224 */ /* 0x000fce00078e0057 */
[----:B------:R-:W-:Y:S05]  /*ad2b0*/  WARPSYNC.COLLECTIVE R141, `(.L_x_1965) ;  /* 0x000000008d087348 */ /* 0x000fea0003c00000 */
[----:B------:R0:W1:Y:S02]  /*ad2c0*/  SHFL.DOWN P2, R87, R89, R88, R98 ;  /* 0x0800005859577389 */ /* 0x0000640000040062 */
[----:B01----:R-:W-:Y:S05]  /*ad2d0*/  ENDCOLLECTIVE ;  /* 0x000000000000791b */ /* 0x003fea0003800000 */
.L_x_1965:
[----:B------:R-:W-:Y:S02]  /*ad2e0*/  IMAD.MOV.U32 R89, RZ, RZ, R17 ;  /* 0x000000ffff597224 */ /* 0x000fe400078e0011 */
[----:B------:R-:W-:-:S07]  /*ad2f0*/  IMAD.MOV.U32 R16, RZ, RZ, R87 ;  /* 0x000000ffff107224 */ /* 0x000fce00078e0057 */
[----:B------:R-:W-:Y:S05]  /*ad300*/  WARPSYNC.COLLECTIVE R141, `(.L_x_1966) ;  /* 0x000000008d087348 */ /* 0x000fea0003c00000 */
[----:B------:R0:W1:Y:S02]  /*ad310*/  SHFL.DOWN P2, R87, R89, R88, R98 ;  /* 0x0800005859577389 */ /* 0x0000640000040062 */
[----:B01----:R-:W-:Y:S05]  /*ad320*/  ENDCOLLECTIVE ;  /* 0x000000000000791b */ /* 0x003fea0003800000 */
.L_x_1966:
[----:B------:R-:W-:Y:S02]  /*ad330*/  IMAD.MOV.U32 R89, RZ, RZ, R18 ;  /* 0x000000ffff597224 */ /* 0x000fe400078e0012 */
[----:B------:R-:W-:-:S07]  /*ad340*/  IMAD.MOV.U32 R17, RZ, RZ, R87 ;  /* 0x000000ffff117224 */ /* 0x000fce00078e0057 */
[----:B------:R-:W-:Y:S05]  /*ad350*/  WARPSYNC.COLLECTIVE R141, `(.L_x_1967) ;  /* 0x000000008d087348 */ /* 0x000fea0003c00000 */
[----:B------:R0:W1:Y:S02]  /*ad360*/  SHFL.DOWN P2, R87, R89, R88, R98 ;  /* 0x0800005859577389 */ /* 0x0000640000040062 */
[----:B01----:R-:W-:Y:S05]  /*ad370*/  ENDCOLLECTIVE ;  /* 0x000000000000791b */ /* 0x003fea0003800000 */
.L_x_1967:
[----:B------:R-:W-:Y:S02]  /*ad380*/  IMAD.MOV.U32 R89, RZ, RZ, R19 ;  /* 0x000000ffff597224 */ /* 0x000fe400078e0013 */
[----:B------:R-:W-:-:S07]  /*ad390*/  IMAD.MOV.U32 R18, RZ, RZ, R87 ;  /* 0x000000ffff127224 */ /* 0x000fce00078e0057 */
[----:B------:R-:W-:Y:S05]  /*ad3a0*/  WARPSYNC.COLLECTIVE R141, `(.L_x_1968) ;  /* 0x000000008d087348 */ /* 0x000fea0003c00000 */
[----:B------:R0:W1:Y:S02]  /*ad3b0*/  SHFL.DOWN P2, R87, R89, R88, R98 ;  /* 0x0800005859577389 */ /* 0x0000640000040062 */
[----:B01----:R-:W-:Y:S05]  /*ad3c0*/  ENDCOLLECTIVE ;  /* 0x000000000000791b */ /* 0x003fea0003800000 */
.L_x_1968:
[----:B------:R-:W-:Y:S02]  /*ad3d0*/  IMAD.MOV.U32 R89, RZ, RZ, R20 ;  /* 0x000000ffff597224 */ /* 0x000fe400078e0014 */
[----:B------:R-:W-:-:S07]  /*ad3e0*/  IMAD.MOV.U32 R19, RZ, RZ, R87 ;  /* 0x000000ffff137224 */ /* 0x000fce00078e0057 */
[----:B------:R-:W-:Y:S05]  /*ad3f0*/  WARPSYNC.COLLECTIVE R141, `(.L_x_1969) ;  /* 0x000000008d087348 */ /* 0x000fea0003c00000 */
[----:B------:R0:W1:Y:S02]  /*ad400*/  SHFL.DOWN P2, R87, R89, R88, R98 ;  /* 0x0800005859577389 */ /* 0x0000640000040062 */
[----:B01----:R-:W-:Y:S05]  /*ad410*/  ENDCOLLECTIVE ;  /* 0x000000000000791b */ /* 0x003fea0003800000 */
.L_x_1969:
[----:B------:R-:W-:Y:S02]  /*ad420*/  IMAD.MOV.U32 R89, RZ, RZ, R21 ;  /* 0x000000ffff597224 */ /* 0x000fe400078e0015 */
[----:B------:R-:W-:-:S07]  /*ad430*/  IMAD.MOV.U32 R20, RZ, RZ, R87 ;  /* 0x000000ffff147224 */ /* 0x000fce00078e0057 */
[----:B------:R-:W-:Y:S05]  /*ad440*/  WARPSYNC.COLLECTIVE R141, `(.L_x_1970) ;  /* 0x000000008d087348 */ /* 0x000fea0003c00000 */
[----:B------:R0:W1:Y:S02]  /*ad450*/  SHFL.DOWN P2, R87, R89, R88, R98 ;  /* 0x0800005859577389 */ /* 0x0000640000040062 */
[----:B01----:R-:W-:Y:S05]  /*ad460*/  ENDCOLLECTIVE ;  /* 0x000000000000791b */ /* 0x003fea0003800000 */
.L_x_1970:
[----:B------:R-:W-:Y:S02]  /*ad470*/  IMAD.MOV.U32 R89, RZ, RZ, R22 ;  /* 0x000000ffff597224 */ /* 0x000fe400078e0016 */
[----:B------:R-:W-:-:S07]  /*ad480*/  IMAD.MOV.U32 R21, RZ, RZ, R87 ;  /* 0x000000ffff157224 */ /* 0x000fce00078e0057 */
[----:B------:R-:W-:Y:S05]  /*ad490*/  WARPSYNC.COLLECTIVE R141, `(.L_x_1971) ;  /* 0x000000008d087348 */ /* 0x000fea0003c00000 */
[----:B------:R0:W1:Y:S02]  /*ad4a0*/  SHFL.DOWN P2, R87, R89, R88, R98 ;  /* 0x0800005859577389 */ /* 0x0000640000040062 */
[----:B01----:R-:W-:Y:S05]  /*ad4b0*/  ENDCOLLECTIVE ;  /* 0x000000000000791b */ /* 0x003fea0003800000 */
.L_x_1971:
[----:B------:R-:W-:Y:S02]  /*ad4c0*/  IMAD.MOV.U32 R89, RZ, RZ, R23 ;  /* 0x000000ffff597224 */ /* 0x000fe400078e0017 */
[----:B------:R-:W-:-:S07]  /*ad4d0*/  IMAD.MOV.U32 R22, RZ, RZ, R87 ;  /* 0x000000ffff167224 */ /* 0x000fce00078e0057 */
[----:B------:R-:W-:Y:S05]  /*ad4e0*/  WARPSYNC.COLLECTIVE R141, `(.L_x_1972) ;  /* 0x000000008d087348 */ /* 0x000fea0003c00000 */
[----:B------:R0:W1:Y:S02]  /*ad4f0*/  SHFL.DOWN P2, R87, R89, R88, R98 ;  /* 0x0800005859577389 */ /* 0x0000640000040062 */
[----:B01----:R-:W-:Y:S05]  /*ad500*/  ENDCOLLECTIVE ;  /* 0x000000000000791b */ /* 0x003fea0003800000 */
.L_x_1972:
[----:B------:R-:W-:Y:S02]  /*ad510*/  IMAD.MOV.U32 R89, RZ, RZ, R33 ;  /* 0x000000ffff597224 */ /* 0x000fe400078e0021 */
[----:B------:R-:W-:-:S07]  /*ad520*/  IMAD.MOV.U32 R23, RZ, RZ, R87 ;  /* 0x000000ffff177224 */ /* 0x000fce00078e0057 */
[----:B------:R-:W-:Y:S05]  /*ad530*/  WARPSYNC.COLLECTIVE R141, `(.L_x_1973) ;  /* 0x000000008d087348 */ /* 0x000fea0003c00000 */
[----:B------:R0:W1:Y:S02]  /*ad540*/  SHFL.DOWN P2, R87, R89, R88, R98 ;  /* 0x0800005859577389 */ /* 0x0000640000040062 */
[----:B01----:R-:W-:Y:S05]  /*ad550*/  ENDCOLLECTIVE ;  /* 0x000000000000791b */ /* 0x003fea0003800000 */
.L_x_1973:
[----:B------:R-:W-:Y:S02]  /*ad560*/  IMAD.MOV.U32 R89, RZ, RZ, R7 ;  /* 0x000000ffff597224 */ /* 0x000fe400078e0007 */
[----:B------:R-:W-:-:S07]  /*ad570*/  IMAD.MOV.U32 R224, RZ, RZ, R87 ;  /* 0x000000ffffe07224 */ /* 0x000fce00078e0057 */
[----:B------:R-:W-:Y:S05]  /*ad580*/  WARPSYNC.COLLECTIVE R141, `(.L_x_1974) ;  /* 0x000000008d087348 */ /* 0x000fea0003c00000 */
[----:B------:R0:W1:Y:S02]  /*ad590*/  SHFL.DOWN P2, R87, R89, R88, R98 ;  /* 0x0800005859577389 */ /* 0x0000640000040062 */
[----:B01----:R-:W-:Y:S05]  /*ad5a0*/  ENDCOLLECTIVE ;  /* 0x000000000000791b */ /* 0x003fea0003800000 */
.L_x_1974:
[----:B------:R-:W-:Y:S02]  /*ad5b0*/  IMAD.MOV.U32 R89, RZ, RZ, R4 ;  /* 0x000000ffff597224 */ /* 0x000fe400078e0004 */
[----:B------:R-:W-:-:S07]  /*ad5c0*/  IMAD.MOV.U32 R191, RZ, RZ, R87 ;  /* 0x000000ffffbf7224 */ /* 0x000fce00078e0057 */
[----:B------:R-:W-:Y:S05]  /*ad5d0*/  WARPSYNC.COLLECTIVE R141, `(.L_x_1975) ;  /* 0x000000008d087348 */ /* 0x000fea0003c00000 */
[----:B------:R0:W1:Y:S02]  /*ad5e0*/  SHFL.DOWN P2, R87, R89, R88, R98 ;  /* 0x0800005859577389 */ /* 0x0000640000040062 */
[----:B01----:R-:W-:Y:S05]  /*ad5f0*/  ENDCOLLECTIVE ;  /* 0x000000000000791b */ /* 0x003fea0003800000 */
.L_x_1975:
[----:B------:R-:W-:Y:S02]  /*ad600*/  IMAD.MOV.U32 R89, RZ, RZ, R5 ;  /* 0x000000ffff597224 */ /* 0x000fe400078e0005 */
[----:B------:R-:W-:-:S07]  /*ad610*/  IMAD.MOV.U32 R28, RZ, RZ, R87 ;  /* 0x000000ffff1c7224 */ /* 0x000fce00078e0057 */
[----:B------:R-:W-:Y:S05]  /*ad620*/  WARPSYNC.COLLECTIVE R141, `(.L_x_1976) ;  /* 0x000000008d087348 */ /* 0x000fea0003c00000 */
[----:B------:R0:W1:Y:S02]  /*ad630*/  SHFL.DOWN P2, R87, R89, R88, R98 ;  /* 0x0800005859577389 */ /* 0x0000640000040062 */
[----:B01----:R-:W-:Y:S05]  /*ad640*/  ENDCOLLECTIVE ;  /* 0x000000000000791b */ /* 0x003fea0003800000 */
.L_x_1976:
[----:B------:R-:W-:Y:S01]  /*ad650*/  IMAD.MOV.U32 R29, RZ, RZ, R87 ;  /* 0x000000ffff1d7224 */ /* 0x000fe200078e0057 */
[----:B------:R-:W-:Y:S06]  /*ad660*/  BRA `(.L_x_1977) ;  /* 0xfffff90400987947 */ /* 0x000fec000383ffff */
.L_x_960:
[----:B------:R-:W-:Y:S01]  /*ad670*/  BSSY B0, `(.L_x_1978) ;  /* 0x0000007000007945 */ /* 0x000fe20003800000 */
[----:B------:R-:W-:Y:S02]  /*ad680*/  IMAD.MOV.U32 R89, RZ, RZ, R102 ;  /* 0x000000ffff597224 */ /* 0x000fe400078e0066 */
[----:B------:R-:W-:Y:S02]  /*ad690*/  IMAD.MOV.U32 R88, RZ, RZ, 0x2 ;  /* 0x00000002ff587424 */ /* 0x000fe400078e00ff */
[----:B------:R-:W-:-:S07]  /*ad6a0*/  IMAD.MOV.U32 R141, RZ, RZ, -0x1 ;  /* 0xffffffffff8d7424 */ /* 0x000fce00078e00ff */
[----:B-----5:R-:W-:Y:S05]  /*ad6b0*/  WARPSYNC.COLLECTIVE R141, `(.L_x_1979) ;  /* 0x000000008d087348 */ /* 0x020fea0003c00000 */
[----:B------:R0:W1:Y:S02]  /*ad6c0*/  SHFL.DOWN P2, R87, R89, R88, R98 ;  /* 0x0800005859577389 */ /* 0x0000640000040062 */
[----:B01---5:R-:W-:Y:S05]  /*ad6d0*/  ENDCOLLECTIVE ;  /* 0x000000000000791b */ /* 0x023fea0003800000 */
.L_x_1979:
[----:B------:R-:W-:Y:S05]  /*ad6e0*/  BSYNC B0 ;  /* 0x0000000000007941 */ /* 0x000fea0003800000 */
.L_x_1978:
[----:B------:R-:W-:Y:S02]  /*ad6f0*/  IMAD.MOV.U32 R89, RZ, RZ, R101 ;  /* 0x000000ffff597224 */ /* 0x000fe400078e0065 */
[----:B------:R-:W-:Y:S02]  /*ad700*/  IMAD.MOV.U32 R88, RZ, RZ, 0x2 ;  /* 0x00000002ff587424 */ /* 0x000fe400078e00ff */
[----:B------:R-:W-:Y:S02]  /*ad710*/  IMAD.MOV.U32 R141, RZ, RZ, -0x1 ;  /* 0xffffffffff8d7424 */ /* 0x000fe400078e00ff */
[----:B------:R-:W-:-:S07]  /*ad720*/  IMAD.MOV.U32 R26, RZ, RZ, R87 ;  /* 0x000000ffff1a7224 */ /* 0x000fce00078e0057 */
[----:B------:R-:W-:Y:S05]  /*ad730*/  WARPSYNC.COLLECTIVE R141, `(.L_x_1980) ;  /* 0x000000008d087348 */ /* 0x000fea0003c00000 */
[----:B------:R0:W1:Y:S02]  /*ad740*/  SHFL.DOWN P2, R87, R89, R88, R98 ;  /* 0x0800005859577389 */ /* 0x0000640000040062 */
[----:B01----:R-:W-:Y:S05]  /*ad750*/  ENDCOLLECTIVE ;  /* 0x000000000000791b */ /* 0x003fea0003800000 */
.L_x_1980:
[----:B------:R-:W-:Y:S02]  /*ad760*/  IMAD.MOV.U32 R89, RZ, RZ, R12 ;  /* 0x000000ffff597224 */ /* 0x000fe400078e000c */
[----:B------:R-:W-:-:S07]  /*ad770*/  IMAD.MOV.U32 R27, RZ, RZ, R87 ;  /* 0x000000ffff1b7224 */ /* 0x000fce00078e0057 */
[----:B------:R-:W-:Y:S05]  /*ad780*/  WARPSYNC.COLLECTIVE R141, `(.L_x_1981) ;  /* 0x000000008d087348 */ /* 0x000fea0003c00000 */
[----:B------:R0:W1:Y:S02]  /*ad790*/  SHFL.DOWN P2, R87, R89, R88, R98 ;  /* 0x0800005859577389 */ /* 0x0000640000040062 */
[----:B01----:R-:W-:Y:S05]  /*ad7a0*/  ENDCOLLECTIVE ;  /* 0x000000000000791b */ /* 0x003fea0003800000 */
.L_x_1981:
[----:B------:R-:W-:Y:S02]  /*ad7b0*/  IMAD.MOV.U32 R89, RZ, RZ, R13 ;  /* 0x000000ffff597224 */ /* 0x000fe400078e000d */
[----:B------:R-:W-:-:S07]  /*ad7c0*/  IMAD.MOV.U32 R12, RZ, RZ, R87 ;  /* 0x000000ffff0c7224 */ /* 0x000fce00078e0057 */
[----:B------:R-:W-:Y:S05]  /*ad7d0*/  WARPSYNC.COLLECTIVE R141, `(.L_x_1982) ;  /* 0x000000008d087348 */ /* 0x000fea0003c00000 */
[----:B------:R0:W1:Y:S02]  /*ad7e0*/  SHFL.DOWN P2, R87, R89, R88, R98 ;  /* 0x0800005859577389 */ /* 0x0000640000040062 */
[----:B01----:R-:W-:Y:S05]  /*ad7f0*/  ENDCOLLECTIVE ;  /* 0x000000000000791b */ /* 0x003fea0003800000 */
.L_x_1982:
[----:B------:R-:W-:Y:S02]  /*ad800*/  IMAD.MOV.U32 R89, RZ, RZ, R14 ;  /* 0x000000ffff597224 */ /* 0x000fe400078e000e */
[----:B------:R-:W-:-:S07]  /*ad810*/  IMAD.MOV.U32 R13, RZ, RZ, R87 ;  /* 0x000000ffff0d7224 */ /* 0x000fce00078e0057 */
[----:B------:R-:W-:Y:S05]  /*ad820*/  WARPSYNC.COLLECTIVE R141, `(.L_x_1983) ;  /* 0x000000008d087348 */ /* 0x000fea0003c00000 */
[----:B------:R0:W1:Y:S02]  /*ad830*/  SHFL.DOWN P2, R87, R89, R88, R98 ;  /* 0x0800005859577389 */ /* 0x0000640000040062 */
[----:B01----:R-:W-:Y:S05]  /*ad840*/  ENDCOLLECTIVE ;  /* 0x000000000000791b */ /* 0x003fea0003800000 */
.L_x_1983:
[----:B------:R-:W-:Y:S02]  /*ad850*/  IMAD.MOV.U32 R89, RZ, RZ, R15 ;  /* 0x000000ffff597224 */ /* 0x000fe400078e000f */
[----:B------:R-:W-:-:S07]  /*ad860*/  IMAD.MOV.U32 R14, RZ, RZ, R87 ;  /* 0x000000ffff0e7224 */ /* 0x000fce00078e0057 */
[----:B------:R-:W-:Y:S05]  /*ad870*/  WARPSYNC.COLLECTIVE R141, `(.L_x_1984) ;  /* 0x000000008d087348 */ /* 0x000fea0003c00000 */
[----:B------:R0:W1:Y:S02]  /*ad880*/  SHFL.DOWN P2, R87, R89, R88, R98 ;  /* 0x0800005859577389 */ /* 0x0000640000040062 */
[----:B01----:R-:W-:Y:S05]  /*ad890*/  ENDCOLLECTIVE ;  /* 0x000000000000791b */ /* 0x003fea0003800000 */
.L_x_1984:
[----:B------:R-:W-:Y:S02]  /*ad8a0*/  IMAD.MOV.U32 R89, RZ, RZ, R16 ;  /* 0x000000ffff597224 */ /* 0x000fe400078e0010 */
[----:B------:R-:W-:-:S07]  /*ad8b0*/  IMAD.MOV.U32 R15, RZ, RZ, R87 ;  /* 0x000000ffff0f7224 */ /* 0x000fce00078e0057 */
[----:B------:R-:W-:Y:S05]  /*ad8c0*/  WARPSYNC.COLLECTIVE R141, `(.L_x_1985) ;  /* 0x000000008d087348 */ /* 0x000fea0003c00000 */
[----:B------:R0:W1:Y:S02]  /*ad8d0*/  SHFL.DOWN P2, R87, R89, R88, R98 ;  /* 0x0800005859577389 */ /* 0x0000640000040062 */
[----:B01----:R-:W-:Y:S05]  /*ad8e0*/  ENDCOLLECTIVE ;  /* 0x000000000000791b */ /* 0x003fea0003800000 */
.L_x_1985:
[----:B------:R-:W-:Y:S02]  /*ad8f0*/  IMAD.MOV.U32 R89, RZ, RZ, R17 ;  /* 0x000000ffff597224 */ /* 0x000fe400078e0011 */
[----:B------:R-:W-:-:S07]  /*ad900*/  IMAD.MOV.U32 R16, RZ, RZ, R87 ;  /* 0x000000ffff107224 */ /* 0x000fce00078e0057 */
[----:B------:R-:W-:Y:S05]  /*ad910*/  WARPSYNC.COLLECTIVE R141, `(.L_x_1986) ;  /* 0x000000008d087348 */ /* 0x000fea0003c00000 */
[----:B------:R0:W1:Y:S02]  /*ad920*/  SHFL.DOWN P2, R87, R89, R88, R98 ;  /* 0x0800005859577389 */ /* 0x0000640000040062 */
[----:B01----:R-:W-:Y:S05]  /*ad930*/  ENDCOLLECTIVE ;  /* 0x000000000000791b */ /* 0x003fea0003800000 */
.L_x_1986:
[----:B------:R-:W-:Y:S02]  /*ad940*/  IMAD.MOV.U32 R89, RZ, RZ, R18 ;  /* 0x000000ffff597224 */ /* 0x000fe400078e0012 */
[----:B------:R-:W-:-:S07]  /*ad950*/  IMAD.MOV.U32 R17, RZ, RZ, R87 ;  /* 0x000000ffff117224 */ /* 0x000fce00078e0057 */
[----:B------:R-:W-:Y:S05]  /*ad960*/  WARPSYNC.COLLECTIVE R141, `(.L_x_1987) ;  /* 0x000000008d087348 */ /* 0x000fea0003c00000 */
[----:B------:R0:W1:Y:S02]  /*ad970*/  SHFL.DOWN P2, R87, R89, R88, R98 ;  /* 0x0800005859577389 */ /* 0x0000640000040062 */
[----:B01----:R-:W-:Y:S05]  /*ad980*/  ENDCOLLECTIVE ;  /* 0x000000000000791b */ /* 0x003fea0003800000 */
.L_x_1987:
[----:B------:R-:W-:Y:S02]  /*ad990*/  IMAD.MOV.U32 R89, RZ, RZ, R19 ;  /* 0x000000ffff597224 */ /* 0x000fe400078e0013 */
[----:B------:R-:W-:-:S07]  /*ad9a0*/  IMAD.MOV.U32 R18, RZ, RZ, R87 ;  /* 0x000000ffff127224 */ /* 0x000fce00078e0057 */
[----:B------:R-:W-:Y:S05]  /*ad9b0*/  WARPSYNC.COLLECTIVE R141, `(.L_x_1988) ;  /* 0x000000008d087348 */ /* 0x000fea0003c00000 */
[----:B------:R0:W1:Y:S02]  /*ad9c0*/  SHFL.DOWN P2, R87, R89, R88, R98 ;  /* 0x0800005859577389 */ /* 0x0000640000040062 */
[----:B01----:R-:W-:Y:S05]  /*ad9d0*/  ENDCOLLECTIVE ;  /* 0x000000000000791b */ /* 0x003fea0003800000 */
.L_x_1988:
[----:B------:R-:W-:Y:S02]  /*ad9e0*/  IMAD.MOV.U32 R89, RZ, RZ, R20 ;  /* 0x000000ffff597224 */ /* 0x000fe400078e0014 */
[----:B------:R-:W-:-:S07]  /*ad9f0*/  IMAD.MOV.U32 R19, RZ, RZ, R87 ;  /* 0x000000ffff137224 */ /* 0x000fce00078e0057 */
[----:B------:R-:W-:Y:S05]  /*ada00*/  WARPSYNC.COLLECTIVE R141, `(.L_x_1989) ;  /* 0x000000008d087348 */ /* 0x000fea0003c00000 */
[----:B------:R0:W1:Y:S02]  /*ada10*/  SHFL.DOWN P2, R87, R89, R88, R98 ;  /* 0x0800005859577389 */ /* 0x0000640000040062 */
[----:B01----:R-:W-:Y:S05]  /*ada20*/  ENDCOLLECTIVE ;  /* 0x000000000000791b */ /* 0x003fea0003800000 */
.L_x_1989:
[----:B------:R-:W-:Y:S02]  /*ada30*/  IMAD.MOV.U32 R89, RZ, RZ, R21 ;  /* 0x000000ffff597224 */ /* 0x000fe400078e0015 */
[----:B------:R-:W-:-:S07]  /*ada40*/  IMAD.MOV.U32 R20, RZ, RZ, R87 ;  /* 0x000000ffff147224 */ /* 0x000fce00078e0057 */
[----:B------:R-:W-:Y:S05]  /*ada50*/  WARPSYNC.COLLECTIVE R141, `(.L_x_1990) ;  /* 0x000000008d087348 */ /* 0x000fea0003c00000 */
[----:B------:R0:W1:Y:S02]  /*ada60*/  SHFL.DOWN P2, R87, R89, R88, R98 ;  /* 0x0800005859577389 */ /* 0x0000640000040062 */
[----:B01----:R-:W-:Y:S05]  /*ada70*/  ENDCOLLECTIVE ;  /* 0x000000000000791b */ /* 0x003fea0003800000 */
.L_x_1990:
[----:B------:R-:W-:Y:S02]  /*ada80*/  IMAD.MOV.U32 R89, RZ, RZ, R22 ;  /* 0x000000ffff597224 */ /* 0x000fe400078e0016 */
[----:B------:R-:W-:-:S07]  /*ada90*/  IMAD.MOV.U32 R21, RZ, RZ, R87 ;  /* 0x000000ffff157224 */ /* 0x000fce00078e0057 */
[----:B------:R-:W-:Y:S05]  /*adaa0*/  WARPSYNC.COLLECTIVE R141, `(.L_x_1991) ;  /* 0x000000008d087348 */ /* 0x000fea0003c00000 */
[----:B------:R0:W1:Y:S02]  /*adab0*/  SHFL.DOWN P2, R87, R89, R88, R98 ;  /* 0x0800005859577389 */ /* 0x0000640000040062 */
[----:B01----:R-:W-:Y:S05]  /*adac0*/  ENDCOLLECTIVE ;  /* 0x000000000000791b */ /* 0x003fea0003800000 */
.L_x_1991:
[----:B------:R-:W-:Y:S02]  /*adad0*/  IMAD.MOV.U32 R89, RZ, RZ, R23 ;  /* 0x000000ffff597224 */ /* 0x000fe400078e0017 */
[----:B------:R-:W-:-:S07]  /*adae0*/  IMAD.MOV.U32 R22, RZ, RZ, R87 ;  /* 0x000000ffff167224 */ /* 0x000fce00078e0057 */
[----:B------:R-:W-:Y:S05]  /*adaf0*/  WARPSYNC.COLLECTIVE R141, `(.L_x_1992) ;  /* 0x000000008d087348 */ /* 0x000fea0003c00000 */
[----:B------:R0:W1:Y:S02]  /*adb00*/  SHFL.DOWN P2, R87, R89, R88, R98 ;  /* 0x0800005859577389 */ /* 0x0000640000040062 */
[----:B01----:R-:W-:Y:S05]  /*adb10*/  ENDCOLLECTIVE ;  /* 0x000000000000791b */ /* 0x003fea0003800000 */
.L_x_1992:
[----:B------:R-:W-:Y:S02]  /*adb20*/  IMAD.MOV.U32 R89, RZ, RZ, R32 ;  /* 0x000000ffff597224 */ /* 0x000fe400078e0020 */
[----:B------:R-:W-:-:S07]  /*adb30*/  IMAD.MOV.U32 R23, RZ, RZ, R87 ;  /* 0x000000ffff177224 */ /* 0x000fce00078e0057 */
[----:B------:R-:W-:Y:S05]  /*adb40*/  WARPSYNC.COLLECTIVE R141, `(.L_x_1993) ;  /* 0x000000008d087348 */ /* 0x000fea0003c00000 */
[----:B------:R0:W1:Y:S02]  /*adb50*/  SHFL.DOWN P2, R87, R89, R88, R98 ;  /* 0x0800005859577389 */ /* 0x0000640000040062 */
[----:B01----:R-:W-:Y:S05]  /*adb60*/  ENDCOLLECTIVE ;  /* 0x000000000000791b */ /* 0x003fea0003800000 */
.L_x_1993:
[----:B------:R-:W-:Y:S02]  /*adb70*/  IMAD.MOV.U32 R89, RZ, RZ, R7 ;  /* 0x000000ffff597224 */ /* 0x000fe400078e0007 */
[----:B------:R-:W-:-:S07]  /*adb80*/  IMAD.MOV.U32 R221, RZ, RZ, R87 ;  /* 0x000000ffffdd7224 */ /* 0x000fce00078e0057 */
[----:B------:R-:W-:Y:S05]  /*adb90*/  WARPSYNC.COLLECTIVE R141, `(.L_x_1994) ;  /* 0x000000008d087348 */ /* 0x000fea0003c00000 */
[----:B------:R0:W1:Y:S02]  /*adba0*/  SHFL.DOWN P2, R87, R89, R88, R98 ;  /* 0x0800005859577389 */ /* 0x0000640000040062 */
[----:B01----:R-:W-:Y:S05]  /*adbb0*/  ENDCOLLECTIVE ;  /* 0x000000000000791b */ /* 0x003fea0003800000 */
.L_x_1994:
[----:B------:R-:W-:Y:S02]  /*adbc0*/  IMAD.MOV.U32 R89, RZ, RZ, R4 ;  /* 0x000000ffff597224 */ /* 0x000fe400078e0004 */
[----:B------:R-:W-:-:S07]  /*adbd0*/  IMAD.MOV.U32 R191, RZ, RZ, R87 ;  /* 0x000000ffffbf7224 */ /* 0x000fce00078e0057 */
[----:B------:R-:W-:Y:S05]  /*adbe0*/  WARPSYNC.COLLECTIVE R141, `(.L_x_1995) ;  /* 0x000000008d087348 */ /* 0x000fea0003c00000 */
[----:B------:R0:W1:Y:S02]  /*adbf0*/  SHFL.DOWN P2, R87, R89, R88, R98 ;  /* 0x0800005859577389 */ /* 0x0000640000040062 */
[----:B01----:R-:W-:Y:S05]  /*adc00*/  ENDCOLLECTIVE ;  /* 0x000000000000791b */ /* 0x003fea0003800000 */
.L_x_1995:
[----:B------:R-:W-:Y:S02]  /*adc10*/  IMAD.MOV.U32 R89, RZ, RZ, R5 ;  /* 0x000000ffff597224 */ /* 0x000fe400078e0005 */
[----:B------:R-:W-:-:S07]  /*adc20*/  IMAD.MOV.U32 R28, RZ, RZ, R87 ;  /* 0x000000ffff1c7224 */ /* 0x000fce00078e0057 */
[----:B------:R-:W-:Y:S05]  /*adc30*/  WARPSYNC.COLLECTIVE R141, `(.L_x_1996) ;  /* 0x000000008d087348 */ /* 0x000fea0003c00000 */
[----:B------:R0:W1:Y:S02]  /*adc40*/  SHFL.DOWN P2, R87, R89, R88, R98 ;  /* 0x0800005859577389 */ /* 0x0000640000040062 */
[----:B01----:R-:W-:Y:S05]  /*adc50*/  ENDCOLLECTIVE ;  /* 0x000000000000791b */ /* 0x003fea0003800000 */
.L_x_1996:
[----:B------:R-:W-:Y:S01]  /*adc60*/  IMAD.MOV.U32 R29, RZ, RZ, R87 ;  /* 0x000000ffff1d7224 */ /* 0x000fe200078e0057 */
[----:B------:R-:W-:Y:S06]  /*adc70*/  BRA `(.L_x_1997) ;  /* 0xfffff91800f87947 */ /* 0x000fec000383ffff */
.L_x_975:
[----:B------:R-:W-:Y:S01]  /*adc80*/  BSSY B0, `(.L_x_1998) ;  /* 0x0000007000007945 */ /* 0x000fe20003800000 */
[----:B------:R-:W-:Y:S02]  /*adc90*/  IMAD.MOV.U32 R89, RZ, RZ, R102 ;  /* 0x000000ffff597224 */ /* 0x000fe400078e0066 */
[----:B------:R-:W-:Y:S02]  /*adca0*/  IMAD.MOV.U32 R88, RZ, RZ, 0x4 ;  /* 0x00000004ff587424 */ /* 0x000fe400078e00ff */
[----:B------:R-:W-:-:S07]  /*adcb0*/  IMAD.MOV.U32 R141, RZ, RZ, -0x1 ;  /* 0xffffffffff8d7424 */ /* 0x000fce00078e00ff */
[----:B-----5:R-:W-:Y:S05]  /*adcc0*/  WARPSYNC.COLLECTIVE R141, `(.L_x_1999) ;  /* 0x000000008d087348 */ /* 0x020fea0003c00000 */
[----:B------:R0:W1:Y:S02]  /*adcd0*/  SHFL.DOWN P2, R87, R89, R88, R98 ;  /* 0x0800005859577389 */ /* 0x0000640000040062 */
[----:B01---5:R-:W-:Y:S05]  /*adce0*/  ENDCOLLECTIVE ;  /* 0x000000000000791b */ /* 0x023fea0003800000 */
.L_x_1999:
[----:B------:R-:W-:Y:S05]  /*adcf0*/  BSYNC B0 ;  /* 0x0000000000007941 */ /* 0x000fea0003800000 */
.L_x_1998:
[----:B------:R-:W-:Y:S02]  /*add00*/  IMAD.MOV.U32 R89, RZ, RZ, R101 ;  /* 0x000000ffff597224 */ /* 0x000fe400078e0065 */
[----:B------:R-:W-:Y:S02]  /*add10*/  IMAD.MOV.U32 R88, RZ, RZ, 0x4 ;  /* 0x00000004ff587424 */ /* 0x000fe400078e00ff */
[----:B------:R-:W-:Y:S02]  /*add20*/  IMAD.MOV.U32 R141, RZ, RZ, -0x1 ;  /* 0xffffffffff8d7424 */ /* 0x000fe400078e00ff */
[----:B------:R-:W-:-:S07]  /*add30*/  IMAD.MOV.U32 R26, RZ, RZ, R87 ;  /* 0x000000ffff1a7224 */ /* 0x000fce00078e0057 */
[----:B------:R-:W-:Y:S05]  /*add40*/  WARPSYNC.COLLECTIVE R141, `(.L_x_2000) ;  /* 0x000000008d087348 */ /* 0x000fea0003c00000 */
[----:B------:R0:W1:Y:S02]  /*add50*/  SHFL.DOWN P2, R87, R89, R88, R98 ;  /* 0x0800005859577389 */ /* 0x0000640000040062 */
[----:B01----:R-:W-:Y:S05]  /*add60*/  ENDCOLLECTIVE ;  /* 0x000000000000791b */ /* 0x003fea0003800000 */
.L_x_2000:
[----:B------:R-:W-:Y:S02]  /*add70*/  IMAD.MOV.U32 R89, RZ, RZ, R12 ;  /* 0x000000ffff597224 */ /* 0x000fe400078e000c */
[----:B------:R-:W-:-:S07]  /*add80*/  IMAD.MOV.U32 R27, RZ, RZ, R87 ;  /* 0x000000ffff1b7224 */ /* 0x000fce00078e0057 */
[----:B------:R-:W-:Y:S05]  /*add90*/  WARPSYNC.COLLECTIVE R141, `(.L_x_2001) ;  /* 0x000000008d087348 */ /* 0x000fea0003c00000 */
[----:B------:R0:W1:Y:S02]  /*adda0*/  SHFL.DOWN P2, R87, R89, R88, R98 ;  /* 0x0800005859577389 */ /* 0x0000640000040062 */
[----:B01----:R-:W-:Y:S05]  /*addb0*/  ENDCOLLECTIVE ;  /* 0x000000000000791b */ /* 0x003fea0003800000 */
.L_x_2001:
[----:B------:R-:W-:Y:S02]  /*addc0*/  IMAD.MOV.U32 R89, RZ, RZ, R13 ;  /* 0x000000ffff597224 */ /* 0x000fe400078e000d */
[----:B------:R-:W-:-:S07]  /*addd0*/  IMAD.MOV.U32 R12, RZ, RZ, R87 ;  /* 0x000000ffff0c7224 */ /* 0x000fce00078e0057 */
[----:B------:R-:W-:Y:S05]  /*adde0*/  WARPSYNC.COLLECTIVE R141, `(.L_x_2002) ;  /* 0x000000008d087348 */ /* 0x000fea0003c00000 */
[----:B------:R0:W1:Y:S02]  /*addf0*/  SHFL.DOWN P2, R87, R89, R88, R98 ;  /* 0x0800005859577389 */ /* 0x0000640000040062 */
[----:B01----:R-:W-:Y:S05]  /*ade00*/  ENDCOLLECTIVE ;  /* 0x000000000000791b */ /* 0x003fea0003800000 */
.L_x_2002:
[----:B------:R-:W-:Y:S02]  /*ade10*/  IMAD.MOV.U32 R89, RZ, RZ, R14 ;  /* 0x000000ffff597224 */ /* 0x000fe400078e000e */
[----:B------:R-:W-:-:S07]  /*ade20*/  IMAD.MOV.U32 R13, RZ, RZ, R87 ;  /* 0x000000ffff0d7224 */ /* 0x000fce00078e0057 */
[----:B------:R-:W-:Y:S05]  /*ade30*/  WARPSYNC.COLLECTIVE R141, `(.L_x_2003) ;  /* 0x000000008d087348 */ /* 0x000fea0003c00000 */
[----:B------:R0:W1:Y:S02]  /*ade40*/  SHFL.DOWN P2, R87, R89, R88, R98 ;  /* 0x0800005859577389 */ /* 0x0000640000040062 */
[----:B01----:R-:W-:Y:S05]  /*ade50*/  ENDCOLLECTIVE ;  /* 0x000000000000791b */ /* 0x003fea0003800000 */
.L_x_2003:
[----:B------:R-:W-:Y:S02]  /*ade60*/  IMAD.MOV.U32 R89, RZ, RZ, R15 ;  /* 0x000000ffff597224 */ /* 0x000fe400078e000f */
[----:B------:R-:W-:-:S07]  /*ade70*/  IMAD.MOV.U32 R14, RZ, RZ, R87 ;  /* 0x000000ffff0e7224 */ /* 0x000fce00078e0057 */
[----:B------:R-:W-:Y:S05]  /*ade80*/  WARPSYNC.COLLECTIVE R141, `(.L_x_2004) ;  /* 0x000000008d087348 */ /* 0x000fea0003c00000 */
[----:B------:R0:W1:Y:S02]  /*ade90*/  SHFL.DOWN P2, R87, R89, R88, R98 ;  /* 0x0800005859577389 */ /* 0x0000640000040062 */
[----:B01----:R-:W-:Y:S05]  /*adea0*/  ENDCOLLECTIVE ;  /* 0x000000000000791b */ /* 0x003fea0003800000 */
.L_x_2004:
[----:B------:R-:W-:Y:S02]  /*adeb0*/  IMAD.MOV.U32 R89, RZ, RZ, R16 ;  /* 0x000000ffff597224 */ /* 0x000fe400078e0010 */
[----:B------:R-:W-:-:S07]  /*adec0*/  IMAD.MOV.U32 R15, RZ, RZ, R87 ;  /* 0x000000ffff0f7224 */ /* 0x000fce00078e0057 */
[----:B------:R-:W-:Y:S05]  /*aded0*/  WARPSYNC.COLLECTIVE R141, `(.L_x_2005) ;  /* 0x000000008d087348 */ /* 0x000fea0003c00000 */
[----:B------:R0:W1:Y:S02]  /*adee0*/  SHFL.DOWN P2, R87, R89, R88, R98 ;  /* 0x0800005859577389 */ /* 0x0000640000040062 */
[----:B01----:R-:W-:Y:S05]  /*adef0*/  ENDCOLLECTIVE ;  /* 0x000000000000791b */ /* 0x003fea0003800000 */
.L_x_2005:
[----:B------:R-:W-:Y:S02]  /*adf00*/  IMAD.MOV.U32 R89, RZ, RZ, R17 ;  /* 0x000000ffff597224 */ /* 0x000fe400078e0011 */
[----:B------:R-:W-:-:S07]  /*adf10*/  IMAD.MOV.U32 R16, RZ, RZ, R87 ;  /* 0x000000ffff107224 */ /* 0x000fce00078e0057 */
[----:B------:R-:W-:Y:S05]  /*adf20*/  WARPSYNC.COLLECTIVE R141, `(.L_x_2006) ;  /* 0x000000008d087348 */ /* 0x000fea0003c00000 */
[----:B------:R0:W1:Y:S02]  /*adf30*/  SHFL.DOWN P2, R87, R89, R88, R98 ;  /* 0x0800005859577389 */ /* 0x0000640000040062 */
[----:B01----:R-:W-:Y:S05]  /*adf40*/  ENDCOLLECTIVE ;  /* 0x000000000000791b */ /* 0x003fea0003800000 */
.L_x_2006:
[----:B------:R-:W-:Y:S02]  /*adf50*/  IMAD.MOV.U32 R89, RZ, RZ, R18 ;  /* 0x000000ffff597224 */ /* 0x000fe400078e0012 */
[----:B------:R-:W-:-:S07]  /*adf60*/  IMAD.MOV.U32 R17, RZ, RZ, R87 ;  /* 0x000000ffff117224 */ /* 0x000fce00078e0057 */
[----:B------:R-:W-:Y:S05]  /*adf70*/  WARPSYNC.COLLECTIVE R141, `(.L_x_2007) ;  /* 0x000000008d087348 */ /* 0x000fea0003c00000 */
[----:B------:R0:W1:Y:S02]  /*adf80*/  SHFL.DOWN P2, R87, R89, R88, R98 ;  /* 0x0800005859577389 */ /* 0x0000640000040062 */
[----:B01----:R-:W-:Y:S05]  /*adf90*/  ENDCOLLECTIVE ;  /* 0x000000000000791b */ /* 0x003fea0003800000 */
.L_x_2007:
[----:B------:R-:W-:Y:S02]  /*adfa0*/  IMAD.MOV.U32 R89, RZ, RZ, R19 ;  /* 0x000000ffff597224 */ /* 0x000fe400078e0013 */
[----:B------:R-:W-:-:S07]  /*adfb0*/  IMAD.MOV.U32 R18, RZ, RZ, R87 ;  /* 0x000000ffff127224 */ /* 0x000fce00078e0057 */
[----:B------:R-:W-:Y:S05]  /*adfc0*/  WARPSYNC.COLLECTIVE R141, `(.L_x_2008) ;  /* 0x000000008d087348 */ /* 0x000fea0003c00000 */
[----:B------:R0:W1:Y:S02]  /*adfd0*/  SHFL.DOWN P2, R87, R89, R88, R98 ;  /* 0x0800005859577389 */ /* 0x0000640000040062 */
[----:B01----:R-:W-:Y:S05]  /*adfe0*/  ENDCOLLECTIVE ;  /* 0x000000000000791b */ /* 0x003fea0003800000 */
.L_x_2008:
[----:B------:R-:W-:Y:S02]  /*adff0*/  IMAD.MOV.U32 R89, RZ, RZ, R20 ;  /* 0x000000ffff597224 */ /* 0x000fe400078e0014 */
[----:B------:R-:W-:-:S07]  /*ae000*/  IMAD.MOV.U32 R19, RZ, RZ, R87 ;  /* 0x000000ffff137224 */ /* 0x000fce00078e0057 */
[----:B------:R-:W-:Y:S05]  /*ae010*/  WARPSYNC.COLLECTIVE R141, `(.L_x_2009) ;  /* 0x000000008d087348 */ /* 0x000fea0003c00000 */
[----:B------:R0:W1:Y:S02]  /*ae020*/  SHFL.DOWN P2, R87, R89, R88, R98 ;  /* 0x0800005859577389 */ /* 0x0000640000040062 */
[----:B01----:R-:W-:Y:S05]  /*ae030*/  ENDCOLLECTIVE ;  /* 0x000000000000791b */ /* 0x003fea0003800000 */
.L_x_2009:
[----:B------:R-:W-:Y:S02]  /*ae040*/  IMAD.MOV.U32 R89, RZ, RZ, R21 ;  /* 0x000000ffff597224 */ /* 0x000fe400078e0015 */
[----:B------:R-:W-:-:S07]  /*ae050*/  IMAD.MOV.U32 R20, RZ, RZ, R87 ;  /* 0x000000ffff147224 */ /* 0x000fce00078e0057 */
[----:B------:R-:W-:Y:S05]  /*ae060*/  WARPSYNC.COLLECTIVE R141, `(.L_x_2010) ;  /* 0x000000008d087348 */ /* 0x000fea0003c00000 */
[----:B------:R0:W1:Y:S02]  /*ae070*/  SHFL.DOWN P2, R87, R89, R88, R98 ;  /* 0x0800005859577389 */ /* 0x0000640000040062 */
[----:B01----:R-:W-:Y:S05]  /*ae080*/  ENDCOLLECTIVE ;  /* 0x000000000000791b */ /* 0x003fea0003800000 */
.L_x_2010:
[----:B------:R-:W-:Y:S02]  /*ae090*/  IMAD.MOV.U32 R89, RZ, RZ, R22 ;  /* 0x000000ffff597224 */ /* 0x000fe400078e0016 */
[----:B------:R-:W-:-:S07]  /*ae0a0*/  IMAD.MOV.U32 R21, RZ, RZ, R87 ;  /* 0x000000ffff157224 */ /* 0x000fce00078e0057 */
[----:B------:R-:W-:Y:S05]  /*ae0b0*/  WARPSYNC.COLLECTIVE R141, `(.L_x_2011) ;  /* 0x000000008d087348 */ /* 0x000fea0003c00000 */
[----:B------:R0:W1:Y:S02]  /*ae0c0*/  SHFL.DOWN P2, R87, R89, R88, R98 ;  /* 0x0800005859577389 */ /* 0x0000640000040062 */
[----:B01----:R-:W-:Y:S05]  /*ae0d0*/  ENDCOLLECTIVE ;  /* 0x000000000000791b */ /* 0x003fea0003800000 */
.L_x_2011:
[----:B------:R-:W-:Y:S02]  /*ae0e0*/  IMAD.MOV.U32 R89, RZ, RZ, R23 ;  /* 0x000000ffff597224 */ /* 0x000fe400078e0017 */
[----:B------:R-:W-:-:S07]  /*ae0f0*/  IMAD.MOV.U32 R22, RZ, RZ, R87 ;  /* 0x000000ffff167224 */ /* 0x000fce00078e0057 */
[----:B------:R-:W-:Y:S05]  /*ae100*/  WARPSYNC.COLLECTIVE R141, `(.L_x_2012) ;  /* 0x000000008d087348 */ /* 0x000fea0003c00000 */
[----:B------:R0:W1:Y:S02]  /*ae110*/  SHFL.DOWN P2, R87, R89, R88, R98 ;  /* 0x0800005859577389 */ /* 0x0000640000040062 */
[----:B01----:R-:W-:Y:S05]  /*ae120*/  ENDCOLLECTIVE ;  /* 0x000000000000791b */ /* 0x003fea0003800000 */
.L_x_2012:
[----:B------:R-:W-:Y:S02]  /*ae130*/  IMAD.MOV.U32 R89, RZ, RZ, R31 ;  /* 0x000000ffff597224 */ /* 0x000fe400078e001f */
[----:B------:R-:W-:-:S07]  /*ae140*/  IMAD.MOV.U32 R23, RZ, RZ, R87 ;  /* 0x000000ffff177224 */ /* 0x000fce00078e0057 */
[----:B------:R-:W-:Y:S05]  /*ae150*/  WARPSYNC.COLLECTIVE R141, `(.L_x_2013) ;  /* 0x000000008d087348 */ /* 0x000fea0003c00000 */
[----:B------:R0:W1:Y:S02]  /*ae160*/  SHFL.DOWN P2, R87, R89, R88, R98 ;  /* 0x0800005859577389 */ /* 0x0000640000040062 */
[----:B01----:R-:W-:Y:S05]  /*ae170*/  ENDCOLLECTIVE ;  /* 0x000000000000791b */ /* 0x003fea0003800000 */
.L_x_2013:
[----:B------:R-:W-:Y:S02]  /*ae180*/  IMAD.MOV.U32 R89, RZ, RZ, R7 ;  /* 0x000000ffff597224 */ /* 0x000fe400078e0007 */
[----:B------:R-:W-:-:S07]  /*ae190*/  IMAD.MOV.U32 R221, RZ, RZ, R87 ;  /* 0x000000ffffdd7224 */ /* 0x000fce00078e0057 */
[----:B------:R-:W-:Y:S05]  /*ae1a0*/  WARPSYNC.COLLECTIVE R141, `(.L_x_2014) ;  /* 0x000000008d087348 */ /* 0x000fea0003c00000 */
[----:B------:R0:W1:Y:S02]  /*ae1b0*/  SHFL.DOWN P2, R87, R89, R88, R98 ;  /* 0x0800005859577389 */ /* 0x0000640000040062 */
[----:B01----:R-:W-:Y:S05]  /*ae1c0*/  ENDCOLLECTIVE ;  /* 0x000000000000791b */ /* 0x003fea0003800000 */
.L_x_2014:
[----:B------:R-:W-:Y:S02]  /*ae1d0*/  IMAD.MOV.U32 R89, RZ, RZ, R4 ;  /* 0x000000ffff597224 */ /* 0x000fe400078e0004 */
[----:B------:R-:W-:-:S07]  /*ae1e0*/  IMAD.MOV.U32 R191, RZ, RZ, R87 ;  /* 0x000000ffffbf7224 */ /* 0x000fce00078e0057 */
[----:B------:R-:W-:Y:S05]  /*ae1f0*/  WARPSYNC.COLLECTIVE R141, `(.L_x_2015) ;  /* 0x000000008d087348 */ /* 0x000fea0003c00000 */
[----:B------:R0:W1:Y:S02]  /*ae200*/  SHFL.DOWN P2, R87, R89, R88, R98 ;  /* 0x0800005859577389 */ /* 0x0000640000040062 */
[----:B01----:R-:W-:Y:S05]  /*ae210*/  ENDCOLLECTIVE ;  /* 0x000000000000791b */ /* 0x003fea0003800000 */
.L_x_2015:
[----:B------:R-:W-:Y:S02]  /*ae220*/  IMAD.MOV.U32 R89, RZ, RZ, R5 ;  /* 0x000000ffff597224 */ /* 0x000fe400078e0005 */
[----:B------:R-:W-:-:S07]  /*ae230*/  IMAD.MOV.U32 R28, RZ, RZ, R87 ;  /* 0x000000ffff1c7224 */ /* 0x000fce00078e0057 */
[----:B------:R-:W-:Y:S05]  /*ae240*/  WARPSYNC.COLLECTIVE R141, `(.L_x_2016) ;  /* 0x000000008d087348 */ /* 0x000fea0003c00000 */
[----:B------:R0:W1:Y:S02]  /*ae250*/  SHFL.DOWN P2, R87, R89, R88, R98 ;  /* 0x0800005859577389 */ /* 0x0000640000040062 */
[----:B01----:R-:W-:Y:S05]  /*ae260*/  ENDCOLLECTIVE ;  /* 0x000000000000791b */ /* 0x003fea0003800000 */
.L_x_2016:
[----:B------:R-:W-:Y:S01]  /*ae270*/  IMAD.MOV.U32 R29, RZ, RZ, R87 ;  /* 0x000000ffff1d7224 */ /* 0x000fe200078e0057 */
[----:B------:R-:W-:Y:S06]  /*ae280*/  BRA `(.L_x_2017) ;  /* 0xfffff92800dc7947 */ /* 0x000fec000383ffff */
.L_x_990:
[----:B------:R-:W-:Y:S01]  /*ae290*/  BSSY B0, `(.L_x_2018) ;  /* 0x0000007000007945 */ /* 0x000fe20003800000 */
[----:B------:R-:W-:Y:S02]  /*ae2a0*/  IMAD.MOV.U32 R89, RZ, RZ, R102 ;  /* 0x000000ffff597224 */ /* 0x000fe400078e0066 */
[----:B------:R-:W-:Y:S02]  /*ae2b0*/  IMAD.MOV.U32 R88, RZ, RZ, 0x8 ;  /* 0x00000008ff587424 */ /* 0x000fe400078e00ff */
[----:B------:R-:W-:-:S07]  /*ae2c0*/  IMAD.MOV.U32 R141, RZ, RZ, -0x1 ;  /* 0xffffffffff8d7424 */ /* 0x000fce00078e00ff */
[----:B-----5:R-:W-:Y:S05]  /*ae2d0*/  WARPSYNC.COLLECTIVE R141, `(.L_x_2019) ;  /* 0x000000008d087348 */ /* 0x020fea0003c00000 */
[----:B------:R0:W1:Y:S02]  /*ae2e0*/  SHFL.DOWN P2, R87, R89, R88, R98 ;  /* 0x0800005859577389 */ /* 0x0000640000040062 */
[----:B01---5:R-:W-:Y:S05]  /*ae2f0*/  ENDCOLLECTIVE ;  /* 0x000000000000791b */ /* 0x023fea0003800000 */
.L_x_2019:
[----:B------:R-:W-:Y:S05]  /*ae300*/  BSYNC B0 ;  /* 0x0000000000007941 */ /* 0x000fea0003800000 */
.L_x_2018:
[----:B------:R-:W-:Y:S02]  /*ae310*/  IMAD.MOV.U32 R89, RZ, RZ, R101 ;  /* 0x000000ffff597224 */ /* 0x000fe400078e0065 */
[----:B------:R-:W-:Y:S02]  /*ae320*/  IMAD.MOV.U32 R88, RZ, RZ, 0x8 ;  /* 0x00000008ff587424 */ /* 0x000fe400078e00ff */
[----:B------:R-:W-:Y:S02]  /*ae330*/  IMAD.MOV.U32 R141, RZ, RZ, -0x1 ;  /* 0xffffffffff8d7424 */ /* 0x000fe400078e00ff */
[----:B------:R-:W-:-:S07]  /*ae340*/  IMAD.MOV.U32 R26, RZ, RZ, R87 ;  /* 0x000000ffff1a7224 */ /* 0x000fce00078e0057 */
[----:B------:R-:W-:Y:S05]  /*ae350*/  WARPSYNC.COLLECTIVE R141, `(.L_x_2020) ;  /* 0x000000008d087348 */ /* 0x000fea0003c00000 */
[----:B------:R0:W1:Y:S02]  /*ae360*/  SHFL.DOWN P2, R87, R89, R88, R98 ;  /* 0x0800005859577389 */ /* 0x0000640000040062 */
[----:B01----:R-:W-:Y:S05]  /*ae370*/  ENDCOLLECTIVE ;  /* 0x000000000000791b */ /* 0x003fea0003800000 */
.L_x_2020:
[----:B------:R-:W-:Y:S02]  /*ae380*/  IMAD.MOV.U32 R89, RZ, RZ, R12 ;  /* 0x000000ffff597224 */ /* 0x000fe400078e000c */
[----:B------:R-:W-:-:S07]  /*ae390*/  IMAD.MOV.U32 R27, RZ, RZ, R87 ;  /* 0x000000ffff1b7224 */ /* 0x000fce00078e0057 */
[----:B------:R-:W-:Y:S05]  /*ae3a0*/  WARPSYNC.COLLECTIVE R141, `(.L_x_2021) ;  /* 0x000000008d087348 */ /* 0x000fea0003c00000 */
[----:B------:R0:W1:Y:S02]  /*ae3b0*/  SHFL.DOWN P2, R87, R89, R88, R98 ;  /* 0x0800005859577389 */ /* 0x0000640000040062 */
[----:B01----:R-:W-:Y:S05]  /*ae3c0*/  ENDCOLLECTIVE ;  /* 0x000000000000791b */ /* 0x003fea0003800000 */
.L_x_2021:
[----:B------:R-:W-:Y:S02]  /*ae3d0*/  IMAD.MOV.U32 R89, RZ, RZ, R13 ;  /* 0x000000ffff597224 */ /* 0x000fe400078e000d */
[----:B------:R-:W-:-:S07]  /*ae3e0*/  IMAD.MOV.U32 R12, RZ, RZ, R87 ;  /* 0x000000ffff0c7224 */ /* 0x000fce00078e0057 */
[----:B------:R-:W-:Y:S05]  /*ae3f0*/  WARPSYNC.COLLECTIVE R141, `(.L_x_2022) ;  /* 0x000000008d087348 */ /* 0x000fea0003c00000 */
[----:B------:R0:W1:Y:S02]  /*ae400*/  SHFL.DOWN P2, R87, R89, R88, R98 ;  /* 0x0800005859577389 */ /* 0x0000640000040062 */
[----:B01----:R-:W-:Y:S05]  /*ae410*/  ENDCOLLECTIVE ;  /* 0x000000000000791b */ /* 0x003fea0003800000 */
.L_x_2022:
[----:B------:R-:W-:Y:S02]  /*ae420*/  IMAD.MOV.U32 R89, RZ, RZ, R14 ;  /* 0x000000ffff597224 */ /* 0x000fe400078e000e */
[----:B------:R-:W-:-:S07]  /*ae430*/  IMAD.MOV.U32 R13, RZ, RZ, R87 ;  /* 0x000000ffff0d7224 */ /* 0x000fce00078e0057 */
[----:B------:R-:W-:Y:S05]  /*ae440*/  WARPSYNC.COLLECTIVE R141, `(.L_x_2023) ;  /* 0x000000008d087348 */ /* 0x000fea0003c00000 */
[----:B------:R0:W1:Y:S02]  /*ae450*/  SHFL.DOWN P2, R87, R89, R88, R98 ;  /* 0x0800005859577389 */ /* 0x0000640000040062 */
[----:B01----:R-:W-:Y:S05]  /*ae460*/  ENDCOLLECTIVE ;  /* 0x000000000000791b */ /* 0x003fea0003800000 */
.L_x_2023:
[----:B------:R-:W-:Y:S02]  /*ae470*/  IMAD.MOV.U32 R89, RZ, RZ, R15 ;  /* 0x000000ffff597224 */ /* 0x000fe400078e000f */
[----:B------:R-:W-:-:S07]  /*ae480*/  IMAD.MOV.U32 R14, RZ, RZ, R87 ;  /* 0x000000ffff0e7224 */ /* 0x000fce00078e0057 */
[----:B------:R-:W-:Y:S05]  /*ae490*/  WARPSYNC.COLLECTIVE R141, `(.L_x_2024) ;  /* 0x000000008d087348 */ /* 0x000fea0003c00000 */
[----:B------:R0:W1:Y:S02]  /*ae4a0*/  SHFL.DOWN P2, R87, R89, R88, R98 ;  /* 0x0800005859577389 */ /* 0x0000640000040062 */
[----:B01----:R-:W-:Y:S05]  /*ae4b0*/  ENDCOLLECTIVE ;  /* 0x000000000000791b */ /* 0x003fea0003800000 */
.L_x_2024:
[----:B------:R-:W-:Y:S02]  /*ae4c0*/  IMAD.MOV.U32 R89, RZ, RZ, R16 ;  /* 0x000000ffff597224 */ /* 0x000fe400078e0010 */
[----:B------:R-:W-:-:S07]  /*ae4d0*/  IMAD.MOV.U32 R15, RZ, RZ, R87 ;  /* 0x000000ffff0f7224 */ /* 0x000fce00078e0057 */
[----:B------:R-:W-:Y:S05]  /*ae4e0*/  WARPSYNC.COLLECTIVE R141, `(.L_x_2025) ;  /* 0x000000008d087348 */ /* 0x000fea0003c00000 */
[----:B------:R0:W1:Y:S02]  /*ae4f0*/  SHFL.DOWN P2, R87, R89, R88, R98 ;  /* 0x0800005859577389 */ /* 0x0000640000040062 */
[----:B01----:R-:W-:Y:S05]  /*ae500*/  ENDCOLLECTIVE ;  /* 0x000000000000791b */ /* 0x003fea0003800000 */
.L_x_2025:
[----:B------:R-:W-:Y:S02]  /*ae510*/  IMAD.MOV.U32 R89, RZ, RZ, R17 ;  /* 0x000000ffff597224 */ /* 0x000fe400078e0011 */
[----:B------:R-:W-:-:S07]  /*ae520*/  IMAD.MOV.U32 R16, RZ, RZ, R87 ;  /* 0x000000ffff107224 */ /* 0x000fce00078e0057 */
[----:B------:R-:W-:Y:S05]  /*ae530*/  WARPSYNC.COLLECTIVE R141, `(.L_x_2026) ;  /* 0x000000008d087348 */ /* 0x000fea0003c00000 */
[----:B------:R0:W1:Y:S02]  /*ae540*/  SHFL.DOWN P2, R87, R89, R88, R98 ;  /* 0x0800005859577389 */ /* 0x0000640000040062 */
[----:B01----:R-:W-:Y:S05]  /*ae550*/  ENDCOLLECTIVE ;  /* 0x000000000000791b */ /* 0x003fea0003800000 */
.L_x_2026:
[----:B------:R-:W-:Y:S02]  /*ae560*/  IMAD.MOV.U32 R89, RZ, RZ, R18 ;  /* 0x000000ffff597224 */ /* 0x000fe400078e0012 */
[----:B------:R-:W-:-:S07]  /*ae570*/  IMAD.MOV.U32 R17, RZ, RZ, R87 ;  /* 0x000000ffff117224 */ /* 0x000fce00078e0057 */
[----:B------:R-:W-:Y:S05]  /*ae580*/  WARPSYNC.COLLECTIVE R141, `(.L_x_2027) ;  /* 0x000000008d087348 */ /* 0x000fea0003c00000 */
[----:B------:R0:W1:Y:S02]  /*ae590*/  SHFL.DOWN P2, R87, R89, R88, R98 ;  /* 0x0800005859577389 */ /* 0x0000640000040062 */
[----:B01----:R-:W-:Y:S05]  /*ae5a0*/  ENDCOLLECTIVE ;  /* 0x000000000000791b */ /* 0x003fea0003800000 */
.L_x_2027:
[----:B------:R-:W-:Y:S02]  /*ae5b0*/  IMAD.MOV.U32 R89, RZ, RZ, R19 ;  /* 0x000000ffff597224 */ /* 0x000fe400078e0013 */
[----:B------:R-:W-:-:S07]  /*ae5c0*/  IMAD.MOV.U32 R18, RZ, RZ, R87 ;  /* 0x000000ffff127224 */ /* 0x000fce00078e0057 */
[----:B------:R-:W-:Y:S05]  /*ae5d0*/  WARPSYNC.COLLECTIVE R141, `(.L_x_2028) ;  /* 0x000000008d087348 */ /* 0x000fea0003c00000 */
[----:B------:R0:W1:Y:S02]  /*ae5e0*/  SHFL.DOWN P2, R87, R89, R88, R98 ;  /* 0x0800005859577389 */ /* 0x0000640000040062 */
[----:B01----:R-:W-:Y:S05]  /*ae5f0*/  ENDCOLLECTIVE ;  /* 0x000000000000791b */ /* 0x003fea0003800000 */
.L_x_2028:
[----:B------:R-:W-:Y:S02]  /*ae600*/  IMAD.MOV.U32 R89, RZ, RZ, R20 ;  /* 0x000000ffff597224 */ /* 0x000fe400078e0014 */
[----:B------:R-:W-:-:S07]  /*ae610*/  IMAD.MOV.U32 R19, RZ, RZ, R87 ;  /* 0x000000ffff137224 */ /* 0x000fce00078e0057 */
[----:B------:R-:W-:Y:S05]  /*ae620*/  WARPSYNC.COLLECTIVE R141, `(.L_x_2029) ;  /* 0x000000008d087348 */ /* 0x000fea0003c00000 */
[----:B------:R0:W1:Y:S02]  /*ae630*/  SHFL.DOWN P2, R87, R89, R88, R98 ;  /* 0x0800005859577389 */ /* 0x0000640000040062 */
[----:B01----:R-:W-:Y:S05]  /*ae640*/  ENDCOLLECTIVE ;  /* 0x000000000000791b */ /* 0x003fea0003800000 */
.L_x_2029:
[----:B------:R-:W-:Y:S02]  /*ae650*/  IMAD.MOV.U32 R89, RZ, RZ, R21 ;  /* 0x000000ffff597224 */ /* 0x000fe400078e0015 */
[----:B------:R-:W-:-:S07]  /*ae660*/  IMAD.MOV.U32 R20, RZ, RZ, R87 ;  /* 0x000000ffff147224 */ /* 0x000fce00078e0057 */
[----:B------:R-:W-:Y:S05]  /*ae670*/  WARPSYNC.COLLECTIVE R141, `(.L_x_2030) ;  /* 0x000000008d087348 */ /* 0x000fea0003c00000 */
[----:B------:R0:W1:Y:S02]  /*ae680*/  SHFL.DOWN P2, R87, R89, R88, R98 ;  /* 0x0800005859577389 */ /* 0x0000640000040062 */
[----:B01----:R-:W-:Y:S05]  /*ae690*/  ENDCOLLECTIVE ;  /* 0x000000000000791b */ /* 0x003fea0003800000 */
.L_x_2030:
[----:B------:R-:W-:Y:S02]  /*ae6a0*/  IMAD.MOV.U32 R89, RZ, RZ, R22 ;  /* 0x000000ffff597224 */ /* 0x000fe400078e0016 */
[----:B------:R-:W-:-:S07]  /*ae6b0*/  IMAD.MOV.U32 R21, RZ, RZ, R87 ;  /* 0x000000ffff157224 */ /* 0x000fce00078e0057 */
[----:B------:R-:W-:Y:S05]  /*ae6c0*/  WARPSYNC.COLLECTIVE R141, `(.L_x_2031) ;  /* 0x000000008d087348 */ /* 0x000fea0003c00000 */
[----:B------:R0:W1:Y:S02]  /*ae6d0*/  SHFL.DOWN P2, R87, R89, R88, R98 ;  /* 0x0800005859577389 */ /* 0x0000640000040062 */
[----:B01----:R-:W-:Y:S05]  /*ae6e0*/  ENDCOLLECTIVE ;  /* 0x000000000000791b */ /* 0x003fea0003800000 */
.L_x_2031:
[----:B------:R-:W-:Y:S02]  /*ae6f0*/  IMAD.MOV.U32 R89, RZ, RZ, R23 ;  /* 0x000000ffff597224 */ /* 0x000fe400078e0017 */
[----:B------:R-:W-:-:S07]  /*ae700*/  IMAD.MOV.U32 R22, RZ, RZ, R87 ;  /* 0x000000ffff167224 */ /* 0x000fce00078e0057 */
[----:B------:R-:W-:Y:S05]  /*ae710*/  WARPSYNC.COLLECTIVE R141, `(.L_x_2032) ;  /* 0x000000008d087348 */ /* 0x000fea0003c00000 */
[----:B------:R0:W1:Y:S02]  /*ae720*/  SHFL.DOWN P2, R87, R89, R88, R98 ;  /* 0x0800005859577389 */ /* 0x0000640000040062 */
[----:B01----:R-:W-:Y:S05]  /*ae730*/  ENDCOLLECTIVE ;  /* 0x000000000000791b */ /* 0x003fea0003800000 */
.L_x_2032:
[----:B------:R-:W-:Y:S02]  /*ae740*/  IMAD.MOV.U32 R89, RZ, RZ, R46 ;  /* 0x000000ffff597224 */ /* 0x000fe400078e002e */
[----:B------:R-:W-:-:S07]  /*ae750*/  IMAD.MOV.U32 R23, RZ, RZ, R87 ;  /* 0x000000ffff177224 */ /* 0x000fce00078e0057 */
[----:B------:R-:W-:Y:S05]  /*ae760*/  WARPSYNC.COLLECTIVE R141, `(.L_x_2033) ;  /* 0x000000008d087348 */ /* 0x000fea0003c00000 */
[----:B------:R0:W1:Y:S02]  /*ae770*/  SHFL.DOWN P2, R87, R89, R88, R98 ;  /* 0x0800005859577389 */ /* 0x0000640000040062 */
[----:B01----:R-:W-:Y:S05]  /*ae780*/  ENDCOLLECTIVE ;  /* 0x000000000000791b */ /* 0x003fea0003800000 */
.L_x_2033:
[----:B------:R-:W-:Y:S02]  /*ae790*/  IMAD.MOV.U32 R89, RZ, RZ, R7 ;  /* 0x000000ffff597224 */ /* 0x000fe400078e0007 */
[----:B------:R-:W-:-:S07]  /*ae7a0*/  IMAD.MOV.U32 R221, RZ, RZ, R87 ;  /* 0x000000ffffdd7224 */ /* 0x000fce00078e0057 */
[----:B------:R-:W-:Y:S05]  /*ae7b0*/  WARPSYNC.COLLECTIVE R141, `(.L_x_2034) ;  /* 0x000000008d087348 */ /* 0x000fea0003c00000 */
[----:B------:R0:W1:Y:S02]  /*ae7c0*/  SHFL.DOWN P2, R87, R89, R88, R98 ;  /* 0x0800005859577389 */ /* 0x0000640000040062 */
[----:B01----:R-:W-:Y:S05]  /*ae7d0*/  ENDCOLLECTIVE ;  /* 0x000000000000791b */ /* 0x003fea0003800000 */
.L_x_2034:
[----:B------:R-:W-:Y:S02]  /*ae7e0*/  IMAD.MOV.U32 R89, RZ, RZ, R4 ;  /* 0x000000ffff597224 */ /* 0x000fe400078e0004 */
[----:B------:R-:W-:-:S07]  /*ae7f0*/  IMAD.MOV.U32 R191, RZ, RZ, R87 ;  /* 0x000000ffffbf7224 */ /* 0x000fce00078e0057 */
[----:B------:R-:W-:Y:S05]  /*ae800*/  WARPSYNC.COLLECTIVE R141, `(.L_x_2035) ;  /* 0x000000008d087348 */ /* 0x000fea0003c00000 */
[----:B------:R0:W1:Y:S02]  /*ae810*/  SHFL.DOWN P2, R87, R89, R88, R98 ;  /* 0x0800005859577389 */ /* 0x0000640000040062 */
[----:B01----:R-:W-:Y:S05]  /*ae820*/  ENDCOLLECTIVE ;  /* 0x000000000000791b */ /* 0x003fea0003800000 */
.L_x_2035:
[----:B------:R-:W-:Y:S02]  /*ae830*/  IMAD.MOV.U32 R89, RZ, RZ, R5 ;  /* 0x000000ffff597224 */ /* 0x000fe400078e0005 */
[----:B------:R-:W-:-:S07]  /*ae840*/  IMAD.MOV.U32 R28, RZ, RZ, R87 ;  /* 0x000000ffff1c7224 */ /* 0x000fce00078e0057 */
[----:B------:R-:W-:Y:S05]  /*ae850*/  WARPSYNC.COLLECTIVE R141, `(.L_x_2036) ;  /* 0x000000008d087348 */ /* 0x000fea0003c00000 */
[----:B------:R0:W1:Y:S02]  /*ae860*/  SHFL.DOWN P2, R87, R89, R88, R98 ;  /* 0x0800005859577389 */ /* 0x0000640000040062 */
[----:B01----:R-:W-:Y:S05]  /*ae870*/  ENDCOLLECTIVE ;  /* 0x000000000000791b */ /* 0x003fea0003800000 */
.L_x_2036:
[----:B------:R-:W-:Y:S01]  /*ae880*/  IMAD.MOV.U32 R29, RZ, RZ, R87 ;  /* 0x000000ffff1d7224 */ /* 0x000fe200078e0057 */
[----:B------:R-:W-:Y:S06]  /*ae890*/  BRA `(.L_x_2037) ;  /* 0xfffff93800c07947 */ /* 0x000fec000383ffff */
.L_x_1005:
[----:B------:R-:W-:Y:S01]  /*ae8a0*/  BSSY B0, `(.L_x_2038) ;  /* 0x0000007000007945 */ /* 0x000fe20003800000 */
[----:B------:R-:W-:Y:S02]  /*ae8b0*/  IMAD.MOV.U32 R89, RZ, RZ, R102 ;  /* 0x000000ffff597224 */ /* 0x000fe400078e0066 */
[----:B------:R-:W-:Y:S02]  /*ae8c0*/  IMAD.MOV.U32 R88, RZ, RZ, 0x10 ;  /* 0x00000010ff587424 */ /* 0x000fe400078e00ff */
[----:B------:R-:W-:-:S07]  /*ae8d0*/  IMAD.MOV.U32 R141, RZ, RZ, -0x1 ;  /* 0xffffffffff8d7424 */ /* 0x000fce00078e00ff */
[----:B-----5:R-:W-:Y:S05]  /*ae8e0*/  WARPSYNC.COLLECTIVE R141, `(.L_x_2039) ;  /* 0x000000008d087348 */ /* 0x020fea0003c00000 */
[----:B------:R0:W1:Y:S02]  /*ae8f0*/  SHFL.DOWN P2, R87, R89, R88, R98 ;  /* 0x0800005859577389 */ /* 0x0000640000040062 */
[----:B01---5:R-:W-:Y:S05]  /*ae900*/  ENDCOLLECTIVE ;  /* 0x000000000000791b */ /* 0x023fea0003800000 */
.L_x_2039:
[----:B------:R-:W-:Y:S05]  /*ae910*/  BSYNC B0 ;  /* 0x0000000000007941 */ /* 0x000fea0003800000 */
.L_x_2038:
[----:B------:R-:W-:Y:S02]  /*ae920*/  IMAD.MOV.U32 R89, RZ, RZ, R101 ;  /* 0x000000ffff597224 */ /* 0x000fe400078e0065 */
[----:B------:R-:W-:Y:S02]  /*ae930*/  IMAD.MOV.U32 R88, RZ, RZ, 0x10 ;  /* 0x00000010ff587424 */ /* 0x000fe400078e00ff */
[----:B------:R-:W-:Y:S02]  /*ae940*/  IMAD.MOV.U32 R141, RZ, RZ, -0x1 ;  /* 0xffffffffff8d7424 */ /* 0x000fe400078e00ff */
[----:B------:R-:W-:-:S07]  /*ae950*/  IMAD.MOV.U32 R26, RZ, RZ, R87 ;  /* 0x000000ffff1a7224 */ /* 0x000fce00078e0057 */
[----:B------:R-:W-:Y:S05]  /*ae960*/  WARPSYNC.COLLECTIVE R141, `(.L_x_2040) ;  /* 0x000000008d087348 */ /* 0x000fea0003c00000 */
[----:B------:R0:W1:Y:S02]  /*ae970*/  SHFL.DOWN P2, R87, R89, R88, R98 ;  /* 0x0800005859577389 */ /* 0x0000640000040062 */
[----:B01----:R-:W-:Y:S05]  /*ae980*/  ENDCOLLECTIVE ;  /* 0x000000000000791b */ /* 0x003fea0003800000 */
.L_x_2040:
[----:B------:R-:W-:Y:S02]  /*ae990*/  IMAD.MOV.U32 R89, RZ, RZ, R12 ;  /* 0x000000ffff597224 */ /* 0x000fe400078e000c */
[----:B------:R-:W-:-:S07]  /*ae9a0*/  IMAD.MOV.U32 R27, RZ, RZ, R87 ;  /* 0x000000ffff1b7224 */ /* 0x000fce00078e0057 */
[----:B------:R-:W-:Y:S05]  /*ae9b0*/  WARPSYNC.COLLECTIVE R141, `(.L_x_2041) ;  /* 0x000000008d087348 */ /* 0x000fea0003c00000 */
[----:B------:R0:W1:Y:S02]  /*ae9c0*/  SHFL.DOWN P2, R87, R89, R88, R98 ;  /* 0x0800005859577389 */ /* 0x0000640000040062 */
[----:B01----:R-:W-:Y:S05]  /*ae9d0*/  ENDCOLLECTIVE ;  /* 0x000000000000791b */ /* 0x003fea0003800000 */
.L_x_2041:
[----:B------:R-:W-:Y:S02]  /*ae9e0*/  IMAD.MOV.U32 R89, RZ, RZ, R13 ;  /* 0x000000ffff597224 */ /* 0x000fe400078e000d */
[----:B------:R-:W-:-:S07]  /*ae9f0*/  IMAD.MOV.U32 R12, RZ, RZ, R87 ;  /* 0x000000ffff0c7224 */ /* 0x000fce00078e0057 */
[----:B------:R-:W-:Y:S05]  /*aea00*/  WARPSYNC.COLLECTIVE R141, `(.L_x_2042) ;  /* 0x000000008d087348 */ /* 0x000fea0003c00000 */
[----:B------:R0:W1:Y:S02]  /*aea10*/  SHFL.DOWN P2, R87, R89, R88, R98 ;  /* 0x0800005859577389 */ /* 0x0000640000040062 */
[----:B01----:R-:W-:Y:S05]  /*aea20*/  ENDCOLLECTIVE ;  /* 0x000000000000791b */ /* 0x003fea0003800000 */
.L_x_2042:
[----:B------:R-:W-:Y:S02]  /*aea30*/  IMAD.MOV.U32 R89, RZ, RZ, R14 ;  /* 0x000000ffff597224 */ /* 0x000fe400078e000e */
[----:B------:R-:W-:-:S07]  /*aea40*/  IMAD.MOV.U32 R13, RZ, RZ, R87 ;  /* 0x000000ffff0d7224 */ /* 0x000fce00078e0057 */
[----:B------:R-:W-:Y:S05]  /*aea50*/  WARPSYNC.COLLECTIVE R141, `(.L_x_2043) ;  /* 0x000000008d087348 */ /* 0x000fea0003c00000 */
[----:B------:R0:W1:Y:S02]  /*aea60*/  SHFL.DOWN P2, R87, R89, R88, R98 ;  /* 0x0800005859577389 */ /* 0x0000640000040062 */
[----:B01----:R-:W-:Y:S05]  /*aea70*/  ENDCOLLECTIVE ;  /* 0x000000000000791b */ /* 0x003fea0003800000 */
.L_x_2043:
[----:B------:R-:W-:Y:S02]  /*aea80*/  IMAD.MOV.U32 R89, RZ, RZ, R15 ;  /* 0x000000ffff597224 */ /* 0x000fe400078e000f */
[----:B------:R-:W-:-:S07]  /*aea90*/  IMAD.MOV.U32 R14, RZ, RZ, R87 ;  /* 0x000000ffff0e7224 */ /* 0x000fce00078e0057 */
[----:B------:R-:W-:Y:S05]  /*aeaa0*/  WARPSYNC.COLLECTIVE R141, `(.L_x_2044) ;  /* 0x000000008d087348 */ /* 0x000fea0003c00000 */
[----:B------:R0:W1:Y:S02]  /*aeab0*/  SHFL.DOWN P2, R87, R89, R88, R98 ;  /* 0x0800005859577389 */ /* 0x0000640000040062 */
[----:B01----:R-:W-:Y:S05]  /*aeac0*/  ENDCOLLECTIVE ;  /* 0x000000000000791b */ /* 0x003fea0003800000 */
.L_x_2044:
[----:B------:R-:W-:Y:S02]  /*aead0*/  IMAD.MOV.U32 R89, RZ, RZ, R16 ;  /* 0x000000ffff597224 */ /* 0x000fe400078e0010 */
[----:B------:R-:W-:-:S07]  /*aeae0*/  IMAD.MOV.U32 R15, RZ, RZ, R87 ;  /* 0x000000ffff0f7224 */ /* 0x000fce00078e0057 */
[----:B------:R-:W-:Y:S05]  /*aeaf0*/  WARPSYNC.COLLECTIVE R141, `(.L_x_2045) ;  /* 0x000000008d087348 */ /* 0x000fea0003c00000 */
[----:B------:R0:W1:Y:S02]  /*aeb00*/  SHFL.DOWN P2, R87, R89, R88, R98 ;  /* 0x0800005859577389 */ /* 0x0000640000040062 */
[----:B01----:R-:W-:Y:S05]  /*aeb10*/  ENDCOLLECTIVE ;  /* 0x000000000000791b */ /* 0x003fea0003800000 */
.L_x_2045:
[----:B------:R-:W-:Y:S02]  /*aeb20*/  IMAD.MOV.U32 R89, RZ, RZ, R17 ;  /* 0x000000ffff597224 */ /* 0x000fe400078e0011 */
[----:B------:R-:W-:-:S07]  /*aeb30*/  IMAD.MOV.U32 R16, RZ, RZ, R87 ;  /* 0x000000ffff107224 */ /* 0x000fce00078e0057 */
[----:B------:R-:W-:Y:S05]  /*aeb40*/  WARPSYNC.COLLECTIVE R141, `(.L_x_2046) ;  /* 0x000000008d087348 */ /* 0x000fea0003c00000 */
[----:B------:R0:W1:Y:S02]  /*aeb50*/  SHFL.DOWN P2, R87, R89, R88, R98 ;  /* 0x0800005859577389 */ /* 0x0000640000040062 */
[----:B01----:R-:W-:Y:S05]  /*aeb60*/  ENDCOLLECTIVE ;  /* 0x000000000000791b */ /* 0x003fea0003800000 */
.L_x_2046:
[----:B------:R-:W-:Y:S02]  /*aeb70*/  IMAD.MOV.U32 R89, RZ, RZ, R18 ;  /* 0x000000ffff597224 */ /* 0x000fe400078e0012 */
[----:B------:R-:W-:-:S07]  /*aeb80*/  IMAD.MOV.U32 R17, RZ, RZ, R87 ;  /* 0x000000ffff117224 */ /* 0x000fce00078e0057 */
[----:B------:R-:W-:Y:S05]  /*aeb90*/  WARPSYNC.COLLECTIVE R141, `(.L_x_2047) ;  /* 0x000000008d087348 */ /* 0x000fea0003c00000 */
[----:B------:R0:W1:Y:S02]  /*aeba0*/  SHFL.DOWN P2, R87, R89, R88, R98 ;  /* 0x0800005859577389 */ /* 0x0000640000040062 */
[----:B01----:R-:W-:Y:S05]  /*aebb0*/  ENDCOLLECTIVE ;  /* 0x000000000000791b */ /* 0x003fea0003800000 */
.L_x_2047:
[----:B------:R-:W-:Y:S02]  /*aebc0*/  IMAD.MOV.U32 R89, RZ, RZ, R19 ;  /* 0x000000ffff597224 */ /* 0x000fe400078e0013 */
[----:B------:R-:W-:-:S07]  /*aebd0*/  IMAD.MOV.U32 R18, RZ, RZ, R87 ;  /* 0x000000ffff127224 */ /* 0x000fce00078e0057 */
[----:B------:R-:W-:Y:S05]  /*aebe0*/  WARPSYNC.COLLECTIVE R141, `(.L_x_2048) ;  /* 0x000000008d087348 */ /* 0x000fea0003c00000 */
[----:B------:R0:W1:Y:S02]  /*aebf0*/  SHFL.DOWN P2, R87, R89, R88, R98 ;  /* 0x0800005859577389 */ /* 0x0000640000040062 */
[----:B01----:R-:W-:Y:S05]  /*aec00*/  ENDCOLLECTIVE ;  /* 0x000000000000791b */ /* 0x003fea0003800000 */
.L_x_2048:
[----:B------:R-:W-:Y:S02]  /*aec10*/  IMAD.MOV.U32 R89, RZ, RZ, R20 ;  /* 0x000000ffff597224 */ /* 0x000fe400078e0014 */
[----:B------:R-:W-:-:S07]  /*aec20*/  IMAD.MOV.U32 R19, RZ, RZ, R87 ;  /* 0x000000ffff137224 */ /* 0x000fce00078e0057 */
[----:B------:R-:W-:Y:S05]  /*aec30*/  WARPSYNC.COLLECTIVE R141, `(.L_x_2049) ;  /* 0x000000008d087348 */ /* 0x000fea0003c00000 */
[----:B------:R0:W1:Y:S02]  /*aec40*/  SHFL.DOWN P2, R87, R89, R88, R98 ;  /* 0x0800005859577389 */ /* 0x0000640000040062 */
[----:B01----:R-:W-:Y:S05]  /*aec50*/  ENDCOLLECTIVE ;  /* 0x000000000000791b */ /* 0x003fea0003800000 */
.L_x_2049:
[----:B------:R-:W-:Y:S02]  /*aec60*/  IMAD.MOV.U32 R89, RZ, RZ, R21 ;  /* 0x000000ffff597224 */ /* 0x000fe400078e0015 */
[----:B------:R-:W-:-:S07]  /*aec70*/  IMAD.MOV.U32 R20, RZ, RZ, R87 ;  /* 0x000000ffff147224 */ /* 0x000fce00078e0057 */
[----:B------:R-:W-:Y:S05]  /*aec80*/  WARPSYNC.COLLECTIVE R141, `(.L_x_2050) ;  /* 0x000000008d087348 */ /* 0x000fea0003c00000 */
[----:B------:R0:W1:Y:S02]  /*aec90*/  SHFL.DOWN P2, R87, R89, R88, R98 ;  /* 0x0800005859577389 */ /* 0x0000640000040062 */
[----:B01----:R-:W-:Y:S05]  /*aeca0*/  ENDCOLLECTIVE ;  /* 0x000000000000791b */ /* 0x003fea0003800000 */
.L_x_2050:
[----:B------:R-:W-:Y:S02]  /*aecb0*/  IMAD.MOV.U32 R89, RZ, RZ, R22 ;  /* 0x000000ffff597224 */ /* 0x000fe400078e0016 */
[----:B------:R-:W-:-:S07]  /*aecc0*/  IMAD.MOV.U32 R21, RZ, RZ, R87 ;  /* 0x000000ffff157224 */ /* 0x000fce00078e0057 */
[----:B------:R-:W-:Y:S05]  /*aecd0*/  WARPSYNC.COLLECTIVE R141, `(.L_x_2051) ;  /* 0x000000008d087348 */ /* 0x000fea0003c00000 */
[----:B------:R0:W1:Y:S02]  /*aece0*/  SHFL.DOWN P2, R87, R89, R88, R98 ;  /* 0x0800005859577389 */ /* 0x0000640000040062 */
[----:B01----:R-:W-:Y:S05]  /*aecf0*/  ENDCOLLECTIVE ;  /* 0x000000000000791b */ /* 0x003fea0003800000 */
.L_x_2051:
[----:B------:R-:W-:Y:S02]  /*aed00*/  IMAD.MOV.U32 R89, RZ, RZ, R23 ;  /* 0x000000ffff597224 */ /* 0x000fe400078e0017 */
[----:B------:R-:W-:-:S07]  /*aed10*/  IMAD.MOV.U32 R22, RZ, RZ, R87 ;  /* 0x000000ffff167224 */ /* 0x000fce00078e0057 */
[----:B------:R-:W-:Y:S05]  /*aed20*/  WARPSYNC.COLLECTIVE R141, `(.L_x_2052) ;  /* 0x000000008d087348 */ /* 0x000fea0003c00000 */
[----:B------:R0:W1:Y:S02]  /*aed30*/  SHFL.DOWN P2, R87, R89, R88, R98 ;  /* 0x0800005859577389 */ /* 0x0000640000040062 */
[----:B01----:R-:W-:Y:S05]  /*aed40*/  ENDCOLLECTIVE ;  /* 0x000000000000791b */ /* 0x003fea0003800000 */
.L_x_2052:
[----:B------:R-:W-:Y:S02]  /*aed50*/  IMAD.MOV.U32 R89, RZ, RZ, R47 ;  /* 0x000000ffff597224 */ /* 0x000fe400078e002f */
[----:B------:R-:W-:-:S07]  /*aed60*/  IMAD.MOV.U32 R23, RZ, RZ, R87 ;  /* 0x000000ffff177224 */ /* 0x000fce00078e0057 */
[----:B------:R-:W-:Y:S05]  /*aed70*/  WARPSYNC.COLLECTIVE R141, `(.L_x_2053) ;  /* 0x000000008d087348 */ /* 0x000fea0003c00000 */
[----:B------:R0:W1:Y:S02]  /*aed80*/  SHFL.DOWN P2, R87, R89, R88, R98 ;  /* 0x0800005859577389 */ /* 0x0000640000040062 */
[----:B01----:R-:W-:Y:S05]  /*aed90*/  ENDCOLLECTIVE ;  /* 0x000000000000791b */ /* 0x003fea0003800000 */
.L_x_2053:
[----:B------:R-:W-:Y:S02]  /*aeda0*/  IMAD.MOV.U32 R89, RZ, RZ, R7 ;  /* 0x000000ffff597224 */ /* 0x000fe400078e0007 */
[----:B------:R-:W-:-:S07]  /*aedb0*/  IMAD.MOV.U32 R221, RZ, RZ, R87 ;  /* 0x000000ffffdd7224 */ /* 0x000fce00078e0057 */
[----:B------:R-:W-:Y:S05]  /*aedc0*/  WARPSYNC.COLLECTIVE R141, `(.L_x_2054) ;  /* 0x000000008d087348 */ /* 0x000fea0003c00000 */
[----:B------:R0:W1:Y:S02]  /*aedd0*/  SHFL.DOWN P2, R87, R89, R88, R98 ;  /* 0x0800005859577389 */ /* 0x0000640000040062 */
[----:B01----:R-:W-:Y:S05]  /*aede0*/  ENDCOLLECTIVE ;  /* 0x000000000000791b */ /* 0x003fea0003800000 */
.L_x_2054:
[----:B------:R-:W-:Y:S02]  /*aedf0*/  IMAD.MOV.U32 R89, RZ, RZ, R4 ;  /* 0x000000ffff597224 */ /* 0x000fe400078e0004 */
[----:B------:R-:W-:-:S07]  /*aee00*/  IMAD.MOV.U32 R191, RZ, RZ, R87 ;  /* 0x000000ffffbf7224 */ /* 0x000fce00078e0057 */
[----:B------:R-:W-:Y:S05]  /*aee10*/  WARPSYNC.COLLECTIVE R141, `(.L_x_2055) ;  /* 0x000000008d087348 */ /* 0x000fea0003c00000 */
[----:B------:R0:W1:Y:S02]  /*aee20*/  SHFL.DOWN P2, R87, R89, R88, R98 ;  /* 0x0800005859577389 */ /* 0x0000640000040062 */
[----:B01----:R-:W-:Y:S05]  /*aee30*/  ENDCOLLECTIVE ;  /* 0x000000000000791b */ /* 0x003fea0003800000 */
.L_x_2055:
[----:B------:R-:W-:Y:S02]  /*aee40*/  IMAD.MOV.U32 R89, RZ, RZ, R5 ;  /* 0x000000ffff597224 */ /* 0x000fe400078e0005 */
[----:B------:R-:W-:-:S07]  /*aee50*/  IMAD.MOV.U32 R28, RZ, RZ, R87 ;  /* 0x000000ffff1c7224 */ /* 0x000fce00078e0057 */
[----:B------:R-:W-:Y:S05]  /*aee60*/  WARPSYNC.COLLECTIVE R141, `(.L_x_2056) ;  /* 0x000000008d087348 */ /* 0x000fea0003c00000 */
[----:B------:R0:W1:Y:S02]  /*aee70*/  SHFL.DOWN P2, R87, R89, R88, R98 ;  /* 0x0800005859577389 */ /* 0x0000640000040062 */
[----:B01----:R-:W-:Y:S05]  /*aee80*/  ENDCOLLECTIVE ;  /* 0x000000000000791b */ /* 0x003fea0003800000 */
.L_x_2056:
[----:B------:R-:W-:Y:S01]  /*aee90*/  IMAD.MOV.U32 R29, RZ, RZ, R87 ;  /* 0x000000ffff1d7224 */ /* 0x000fe200078e0057 */
[----:B------:R-:W-:Y:S06]  /*aeea0*/  BRA `(.L_x_2057) ;  /* 0xfffff94800a47947 */ /* 0x000fec000383ffff */
.L_x_1034:
[----:B------:R-:W-:Y:S01]  /*aeeb0*/  BSSY B0, `(.L_x_2058) ;  /* 0x0000006000007945 */ /* 0x000fe20003800000 */
[----:B------:R-:W-:Y:S01]  /*aeec0*/  PLOP3.LUT P2, PT, P0, PT, PT, 0x80, 0x8 ;  /* 0x000000000008781c */ /* 0x000fe2000074f070 */
[----:B------:R-:W-:-:S12]  /*aeed0*/  IMAD.MOV.U32 R141, RZ, RZ, -0x1 ;  /* 0xffffffffff8d7424 */ /* 0x000fd800078e00ff */
[----:B0-----:R-:W-:Y:S05]  /*aeee0*/  WARPSYNC.COLLECTIVE R141, `(.L_x_2059) ;  /* 0x000000008d087348 */ /* 0x001fea0003c00000 */
[----:B------:R-:W-:Y:S01]  /*aeef0*/  VOTE.ALL P2, P2 ;  /* 0x0000000000ff7806 */ /* 0x000fe20001040000 */
[----:B0-----:R-:W-:-:S12]  /*aef00*/  ENDCOLLECTIVE ;  /* 0x000000000000791b */ /* 0x001fd80003800000 */
.L_x_2059:
[----:B------:R-:W-:Y:S05]  /*aef10*/  BSYNC B0 ;  /* 0x0000000000007941 */ /* 0x000fea0003800000 */
.L_x_2058:
[----:B------:R-:W-:Y:S01]  /*aef20*/  PLOP3.LUT P0, PT, P2, PT, PT, 0x80, 0x8 ;  /* 0x000000000008781c */ /* 0x000fe2000170f070 */
[----:B------:R-:W-:-:S12]  /*aef30*/  BRA `(.L_x_2060) ;  /* 0xfffff96800f47947 */ /* 0x000fd8000383ffff */
.L_x_1573:
[----:B------:R-:W-:Y:S01]  /*aef40*/  BSSY B0, `(.L_x_2061) ;  /* 0x0000006000007945 */ /* 0x000fe20003800000 */
[----:B------:R-:W-:Y:S01]  /*aef50*/  PLOP3.LUT P2, PT, P2, PT, PT, 0x8, 0x80 ;  /* 0x000000000080781c */ /* 0x000fe2000174e170 */
[----:B------:R-:W-:-:S12]  /*aef60*/  IMAD.MOV.U32 R141, RZ, RZ, -0x1 ;  /* 0xffffffffff8d7424 */ /* 0x000fd800078e00ff */
[----:B0-----:R-:W-:Y:S05]  /*aef70*/  WARPSYNC.COLLECTIVE R141, `(.L_x_2062) ;  /* 0x000000008d087348 */ /* 0x001fea0003c00000 */
[----:B------:R-:W-:Y:S01]  /*aef80*/  VOTE.ANY P2, P2 ;  /* 0x0000000000ff7806 */ /* 0x000fe20001040100 */
[----:B0-----:R-:W-:-:S12]  /*aef90*/  ENDCOLLECTIVE ;  /* 0x000000000000791b */ /* 0x001fd80003800000 */
.L_x_2062:
[----:B------:R-:W-:Y:S05]  /*aefa0*/  BSYNC B0 ;  /* 0x0000000000007941 */ /* 0x000fea0003800000 */
.L_x_2061:
[----:B------:R-:W-:Y:S05]  /*aefb0*/  BRA `(.L_x_2063) ;  /* 0xfffffdc000cc7947 */ /* 0x000fea000383ffff */
.L_x_1578:
[----:B------:R-:W0:Y:S01]  /*aefc0*/  S2R R2, SR_GEMASK ;  /* 0x0000000000027919 */ /* 0x000e220000003c00 */
[----:B------:R-:W-:Y:S01]  /*aefd0*/  BSSY B0, `(.L_x_2064) ;  /* 0x0000006000007945 */ /* 0x000fe20003800000 */
[----:B------:R-:W-:Y:S01]  /*aefe0*/  PLOP3.LUT P2, PT, P2, PT, PT, 0x8, 0x80 ;  /* 0x000000000080781c */ /* 0x000fe2000174e170 */
[----:B------:R-:W-:-:S12]  /*aeff0*/  IMAD.MOV.U32 R141, RZ, RZ, -0x1 ;  /* 0xffffffffff8d7424 */ /* 0x000fd800078e00ff */
[----:B0----5:R-:W-:Y:S05]  /*af000*/  WARPSYNC.COLLECTIVE R141, `(.L_x_2065) ;  /* 0x000000008d087348 */ /* 0x021fea0003c00000 */
[----:B------:R-:W-:Y:S01]  /*af010*/  VOTE.ANY R12, PT, P2 ;  /* 0x00000000000c7806 */ /* 0x000fe200010e0100 */
[----:B0----5:R-:W-:Y:S06]  /*af020*/  ENDCOLLECTIVE ;  /* 0x000000000000791b */ /* 0x021fec0003800000 */
.L_x_2065:
[----:B------:R-:W-:Y:S05]  /*af030*/  BSYNC B0 ;  /* 0x0000000000007941 */ /* 0x000fea0003800000 */
.L_x_2064:
        /* <DEDUP_REMOVED lines=18> */
[----:B------:R-:W-:-:S02]  /*af160*/  PRMT R13, R172, 0x7604, R13 ;  /* 0x00007604ac0d7816 */ /* 0x000fc4000000000d */
[----:B------:R-:W-:Y:S01]  /*af170*/  LOP3.LUT R32, R187, 0xffff, RZ, 0xc0, !PT ;  /* 0x0000ffffbb207812 */ /* 0x000fe200078ec0ff */
[----:B------:R-:W-:Y:S01]  /*af180*/  IMAD.IADD R12, R12, 0x1, R2 ;  /* 0x000000010c0c7824 */ /* 0x000fe200078e0202 */
[----:B------:R-:W-:Y:S01]  /*af190*/  LOP3.LUT R29, R178, 0xffff, RZ, 0xc0, !PT ;  /* 0x0000ffffb21d7812 */ /* 0x000fe200078ec0ff */
[----:B------:R-:W-:Y:S01]  /*af1a0*/  IMAD.U32 R2, R33, 0x10000, RZ ;  /* 0x0001000021027824 */ /* 0x000fe200078e00ff */
        /* <DEDUP_REMOVED lines=8> */
[----:B0-----:R-:W-:-:S07]  /*af230*/  PRMT R15, R170, 0x7604, R15 ;  /* 0x00007604aa0f7816 */ /* 0x001fce000000000f */
[----:B------:R-:W-:Y:S05]  /*af240*/  WARPSYNC.COLLECTIVE R141, `(.L_x_2066) ;  /* 0x000000008d087348 */ /* 0x000fea0003c00000 */
[----:B------:R0:W1:Y:S02]  /*af250*/  SHFL.DOWN P2, R87, R89, R88, R98 ;  /* 0x0800005859577389 */ /* 0x0000640000040062 */
[----:B01----:R-:W-:Y:S05]  /*af260*/  ENDCOLLECTIVE ;  /* 0x000000000000791b */ /* 0x003fea0003800000 */
.L_x_2066:
        /* <DEDUP_REMOVED lines=8> */
[----:B------:R-:W-:Y:S01]  /*af2f0*/  LOP3.LUT R17, R9, 0xff, RZ, 0xc0, !PT ;  /* 0x000000ff09117812 */ /* 0x000fe200078ec0ff */
        /* <DEDUP_REMOVED lines=68> */
.L_x_2067:
[----:B------:R-:W-:Y:S02]  /*af740*/  IMAD.MOV.U32 R89, RZ, RZ, R12 ;  /* 0x000000ffff597224 */ /* 0x000fe400078e000c */
[----:B------:R-:W-:-:S07]  /*af750*/  IMAD.MOV.U32 R3, RZ, RZ, R87 ;  /* 0x000000ffff037224 */ /* 0x000fce00078e0057 */
[----:B------:R-:W-:Y:S05]  /*af760*/  WARPSYNC.COLLECTIVE R141, `(.L_x_2068) ;  /* 0x000000008d087348 */ /* 0x000fea0003c00000 */
[----:B------:R0:W1:Y:S02]  /*af770*/  SHFL.DOWN P2, R87, R89, R88, R98 ;  /* 0x0800005859577389 */ /* 0x0000640000040062 */
[----:B01----:R-:W-:Y:S05]  /*af780*/  ENDCOLLECTIVE ;  /* 0x000000000000791b */ /* 0x003fea0003800000 */
.L_x_2068:
[----:B------:R-:W-:Y:S02]  /*af790*/  IMAD.MOV.U32 R89, RZ, RZ, R13 ;  /* 0x000000ffff597224 */ /* 0x000fe400078e000d */
[----:B------:R-:W-:-:S07]  /*af7a0*/  IMAD.MOV.U32 R12, RZ, RZ, R87 ;  /* 0x000000ffff0c7224 */ /* 0x000fce00078e0057 */
[----:B------:R-:W-:Y:S05]  /*af7b0*/  WARPSYNC.COLLECTIVE R141, `(.L_x_2069) ;  /* 0x000000008d087348 */ /* 0x000fea0003c00000 */
[----:B------:R0:W1:Y:S02]  /*af7c0*/  SHFL.DOWN P2, R87, R89, R88, R98 ;  /* 0x0800005859577389 */ /* 0x0000640000040062 */
[----:B01----:R-:W-:Y:S05]  /*af7d0*/  ENDCOLLECTIVE ;  /* 0x000000000000791b */ /* 0x003fea0003800000 */
.L_x_2069:
[----:B------:R-:W-:Y:S02]  /*af7e0*/  IMAD.MOV.U32 R89, RZ, RZ, R14 ;  /* 0x000000ffff597224 */ /* 0x000fe400078e000e */
[----:B------:R-:W-:-:S07]  /*af7f0*/  IMAD.MOV.U32 R13, RZ, RZ, R87 ;  /* 0x000000ffff0d7224 */ /* 0x000fce00078e0057 */
[----:B------:R-:W-:Y:S05]  /*af800*/  WARPSYNC.COLLECTIVE R141, `(.L_x_2070) ;  /* 0x000000008d087348 */ /* 0x000fea0003c00000 */
[----:B------:R0:W1:Y:S02]  /*af810*/  SHFL.DOWN P2, R87, R89, R88, R98 ;  /* 0x0800005859577389 */ /* 0x0000640000040062 */
[----:B01----:R-:W-:Y:S05]  /*af820*/  ENDCOLLECTIVE ;  /* 0x000000000000791b */ /* 0x003fea0003800000 */
.L_x_2070:
[----:B------:R-:W-:Y:S02]  /*af830*/  IMAD.MOV.U32 R89, RZ, RZ, R15 ;  /* 0x000000ffff597224 */ /* 0x000fe400078e000f */
[----:B------:R-:W-:-:S07]  /*af840*/  IMAD.MOV.U32 R14, RZ, RZ, R87 ;  /* 0x000000ffff0e7224 */ /* 0x000fce00078e0057 */
[----:B------:R-:W-:Y:S05]  /*af850*/  WARPSYNC.COLLECTIVE R141, `(.L_x_2071) ;  /* 0x000000008d087348 */ /* 0x000fea0003c00000 */
[----:B------:R0:W1:Y:S02]  /*af860*/  SHFL.DOWN P2, R87, R89, R88, R98 ;  /* 0x0800005859577389 */ /* 0x0000640000040062 */
[----:B01----:R-:W-:Y:S05]  /*af870*/  ENDCOLLECTIVE ;  /* 0x000000000000791b */ /* 0x003fea0003800000 */
.L_x_2071:
[----:B------:R-:W-:Y:S02]  /*af880*/  IMAD.MOV.U32 R89, RZ, RZ, R16 ;  /* 0x000000ffff597224 */ /* 0x000fe400078e0010 */
[----:B------:R-:W-:-:S07]  /*af890*/  IMAD.MOV.U32 R15, RZ, RZ, R87 ;  /* 0x000000ffff0f7224 */ /* 0x000fce00078e0057 */
[----:B------:R-:W-:Y:S05]  /*af8a0*/  WARPSYNC.COLLECTIVE R141, `(.L_x_2072) ;  /* 0x000000008d087348 */ /* 0x000fea0003c00000 */
[----:B------:R0:W1:Y:S02]  /*af8b0*/  SHFL.DOWN P2, R87, R89, R88, R98 ;  /* 0x0800005859577389 */ /* 0x0000640000040062 */
[----:B01----:R-:W-:Y:S05]  /*af8c0*/  ENDCOLLECTIVE ;  /* 0x000000000000791b */ /* 0x003fea0003800000 */
.L_x_2072:
[----:B------:R-:W-:Y:S02]  /*af8d0*/  IMAD.MOV.U32 R89, RZ, RZ, R17 ;  /* 0x000000ffff597224 */ /* 0x000fe400078e0011 */
[----:B------:R-:W-:-:S07]  /*af8e0*/  IMAD.MOV.U32 R16, RZ, RZ, R87 ;  /* 0x000000ffff107224 */ /* 0x000fce00078e0057 */
[----:B------:R-:W-:Y:S05]  /*af8f0*/  WARPSYNC.COLLECTIVE R141, `(.L_x_2073) ;  /* 0x000000008d087348 */ /* 0x000fea0003c00000 */
[----:B------:R0:W1:Y:S02]  /*af900*/  SHFL.DOWN P2, R87, R89, R88, R98 ;  /* 0x0800005859577389 */ /* 0x0000640000040062 */
[----:B01----:R-:W-:Y:S05]  /*af910*/  ENDCOLLECTIVE ;  /* 0x000000000000791b */ /* 0x003fea0003800000 */
.L_x_2073:
[----:B------:R-:W-:Y:S02]  /*af920*/  IMAD.MOV.U32 R89, RZ, RZ, R18 ;  /* 0x000000ffff597224 */ /* 0x000fe400078e0012 */
[----:B------:R-:W-:-:S07]  /*af930*/  IMAD.MOV.U32 R17, RZ, RZ, R87 ;  /* 0x000000ffff117224 */ /* 0x000fce00078e0057 */
[----:B------:R-:W-:Y:S05]  /*af940*/  WARPSYNC.COLLECTIVE R141, `(.L_x_2074) ;  /* 0x000000008d087348 */ /* 0x000fea0003c00000 */
[----:B------:R0:W1:Y:S02]  /*af950*/  SHFL.DOWN P2, R87, R89, R88, R98 ;  /* 0x0800005859577389 */ /* 0x0000640000040062 */
[----:B01----:R-:W-:Y:S05]  /*af960*/  ENDCOLLECTIVE ;  /* 0x000000000000791b */ /* 0x003fea0003800000 */
.L_x_2074:
[----:B------:R-:W-:Y:S02]  /*af970*/  IMAD.MOV.U32 R89, RZ, RZ, R19 ;  /* 0x000000ffff597224 */ /* 0x000fe400078e0013 */
[----:B------:R-:W-:-:S07]  /*af980*/  IMAD.MOV.U32 R18, RZ, RZ, R87 ;  /* 0x000000ffff127224 */ /* 0x000fce00078e0057 */
[----:B------:R-:W-:Y:S05]  /*af990*/  WARPSYNC.COLLECTIVE R141, `(.L_x_2075) ;  /* 0x000000008d087348 */ /* 0x000fea0003c00000 */
[----:B------:R0:W1:Y:S02]  /*af9a0*/  SHFL.DOWN P2, R87, R89, R88, R98 ;  /* 0x0800005859577389 */ /* 0x0000640000040062 */
[----:B01----:R-:W-:Y:S05]  /*af9b0*/  ENDCOLLECTIVE ;  /* 0x000000000000791b */ /* 0x003fea0003800000 */
.L_x_2075:
[----:B------:R-:W-:Y:S02]  /*af9c0*/  IMAD.MOV.U32 R89, RZ, RZ, R20 ;  /* 0x000000ffff597224 */ /* 0x000fe400078e0014 */
[----:B------:R-:W-:-:S07]  /*af9d0*/  IMAD.MOV.U32 R19, RZ, RZ, R87 ;  /* 0x000000ffff137224 */ /* 0x000fce00078e0057 */
[----:B------:R-:W-:Y:S05]  /*af9e0*/  WARPSYNC.COLLECTIVE R141, `(.L_x_2076) ;  /* 0x000000008d087348 */ /* 0x000fea0003c00000 */
[----:B------:R0:W1:Y:S02]  /*af9f0*/  SHFL.DOWN P2, R87, R89, R88, R98 ;  /* 0x0800005859577389 */ /* 0x0000640000040062 */
[----:B01----:R-:W-:Y:S05]  /*afa00*/  ENDCOLLECTIVE ;  /* 0x000000000000791b */ /* 0x003fea0003800000 */
.L_x_2076:
[----:B------:R-:W-:Y:S02]  /*afa10*/  IMAD.MOV.U32 R89, RZ, RZ, R21 ;  /* 0x000000ffff597224 */ /* 0x000fe400078e0015 */
[----:B------:R-:W-:-:S07]  /*afa20*/  IMAD.MOV.U32 R20, RZ, RZ, R87 ;  /* 0x000000ffff147224 */ /* 0x000fce00078e0057 */
[----:B------:R-:W-:Y:S05]  /*afa30*/  WARPSYNC.COLLECTIVE R141, `(.L_x_2077) ;  /* 0x000000008d087348 */ /* 0x000fea0003c00000 */
[----:B------:R0:W1:Y:S02]  /*afa40*/  SHFL.DOWN P2, R87, R89, R88, R98 ;  /* 0x0800005859577389 */ /* 0x0000640000040062 */
[----:B01----:R-:W-:Y:S05]  /*afa50*/  ENDCOLLECTIVE ;  /* 0x000000000000791b */ /* 0x003fea0003800000 */
.L_x_2077:
[----:B------:R-:W-:Y:S02]  /*afa60*/  IMAD.MOV.U32 R89, RZ, RZ, R22 ;  /* 0x000000ffff597224 */ /* 0x000fe400078e0016 */
[----:B------:R-:W-:-:S07]  /*afa70*/  IMAD.MOV.U32 R21, RZ, RZ, R87 ;  /* 0x000000ffff157224 */ /* 0x000fce00078e0057 */
[----:B------:R-:W-:Y:S05]  /*afa80*/  WARPSYNC.COLLECTIVE R141, `(.L_x_2078) ;  /* 0x000000008d087348 */ /* 0x000fea0003c00000 */
[----:B------:R0:W1:Y:S02]  /*afa90*/  SHFL.DOWN P2, R87, R89, R88, R98 ;  /* 0x0800005859577389 */ /* 0x0000640000040062 */
[----:B01----:R-:W-:Y:S05]  /*afaa0*/  ENDCOLLECTIVE ;  /* 0x000000000000791b */ /* 0x003fea0003800000 */
.L_x_2078:
[----:B------:R-:W-:Y:S02]  /*afab0*/  IMAD.MOV.U32 R89, RZ, RZ, R23 ;  /* 0x000000ffff597224 */ /* 0x000fe400078e0017 */
[----:B------:R-:W-:-:S07]  /*afac0*/  IMAD.MOV.U32 R22, RZ, RZ, R87 ;  /* 0x000000ffff167224 */ /* 0x000fce00078e0057 */
[----:B------:R-:W-:Y:S05]  /*afad0*/  WARPSYNC.COLLECTIVE R141, `(.L_x_2079) ;  /* 0x000000008d087348 */ /* 0x000fea0003c00000 */
[----:B------:R0:W1:Y:S02]  /*afae0*/  SHFL.DOWN P2, R87, R89, R88, R98 ;  /* 0x0800005859577389 */ /* 0x0000640000040062 */
[----:B01----:R-:W-:Y:S05]  /*afaf0*/  ENDCOLLECTIVE ;  /* 0x000000000000791b */ /* 0x003fea0003800000 */
.L_x_2079:
[----:B------:R-:W-:Y:S02]  /*afb00*/  IMAD.MOV.U32 R89, RZ, RZ, R27 ;  /* 0x000000ffff597224 */ /* 0x000fe400078e001b */
[----:B------:R-:W-:-:S07]  /*afb10*/  IMAD.MOV.U32 R23, RZ, RZ, R87 ;  /* 0x000000ffff177224 */ /* 0x000fce00078e0057 */
[----:B------:R-:W-:Y:S05]  /*afb20*/  WARPSYNC.COLLECTIVE R141, `(.L_x_2080) ;  /* 0x000000008d087348 */ /* 0x000fea0003c00000 */
[----:B------:R0:W1:Y:S02]  /*afb30*/  SHFL.DOWN P2, R87, R89, R88, R98 ;  /* 0x0800005859577389 */ /* 0x0000640000040062 */
[----:B01----:R-:W-:Y:S05]  /*afb40*/  ENDCOLLECTIVE ;  /* 0x000000000000791b */ /* 0x003fea0003800000 */
.L_x_2080:
[----:B------:R-:W-:Y:S02]  /*afb50*/  IMAD.MOV.U32 R89, RZ, RZ, R61 ;  /* 0x000000ffff597224 */ /* 0x000fe400078e003d */
[----:B------:R-:W-:-:S07]  /*afb60*/  IMAD.MOV.U32 R27, RZ, RZ, R87 ;  /* 0x000000ffff1b7224 */ /* 0x000fce00078e0057 */
[----:B------:R-:W-:Y:S05]  /*afb70*/  WARPSYNC.COLLECTIVE R141, `(.L_x_2081) ;  /* 0x000000008d087348 */ /* 0x000fea0003c00000 */
[----:B------:R0:W1:Y:S02]  /*afb80*/  SHFL.DOWN P2, R87, R89, R88, R98 ;  /* 0x0800005859577389 */ /* 0x0000640000040062 */
[----:B01----:R-:W-:Y:S05]  /*afb90*/  ENDCOLLECTIVE ;  /* 0x000000000000791b */ /* 0x003fea0003800000 */
.L_x_2081:
[----:B------:R-:W-:Y:S02]  /*afba0*/  IMAD.MOV.U32 R89, RZ, RZ, R4 ;  /* 0x000000ffff597224 */ /* 0x000fe400078e0004 */
[----:B------:R-:W-:-:S07]  /*afbb0*/  IMAD.MOV.U32 R24, RZ, RZ, R87 ;  /* 0x000000ffff187224 */ /* 0x000fce00078e0057 */
[----:B------:R-:W-:Y:S05]  /*afbc0*/  WARPSYNC.COLLECTIVE R141, `(.L_x_2082) ;  /* 0x000000008d087348 */ /* 0x000fea0003c00000 */
[----:B------:R0:W1:Y:S02]  /*afbd0*/  SHFL.DOWN P2, R87, R89, R88, R98 ;  /* 0x0800005859577389 */ /* 0x0000640000040062 */
[----:B01----:R-:W-:Y:S05]  /*afbe0*/  ENDCOLLECTIVE ;  /* 0x000000000000791b */ /* 0x003fea0003800000 */
.L_x_2082:
[----:B------:R-:W-:Y:S02]  /*afbf0*/  IMAD.MOV.U32 R89, RZ, RZ, R5 ;  /* 0x000000ffff597224 */ /* 0x000fe400078e0005 */
[----:B------:R-:W-:-:S07]  /*afc00*/  IMAD.MOV.U32 R6, RZ, RZ, R87 ;  /* 0x000000ffff067224 */ /* 0x000fce00078e0057 */
[----:B------:R-:W-:Y:S05]  /*afc10*/  WARPSYNC.COLLECTIVE R141, `(.L_x_2083) ;  /* 0x000000008d087348 */ /* 0x000fea0003c00000 */
[----:B------:R0:W1:Y:S02]  /*afc20*/  SHFL.DOWN P2, R87, R89, R88, R98 ;  /* 0x0800005859577389 */ /* 0x0000640000040062 */
[----:B01----:R-:W-:Y:S05]  /*afc30*/  ENDCOLLECTIVE ;  /* 0x000000000000791b */ /* 0x003fea0003800000 */
.L_x_2083:
[----:B------:R-:W-:Y:S01]  /*afc40*/  IMAD.MOV.U32 R7, RZ, RZ, R87 ;  /* 0x000000ffff077224 */ /* 0x000fe200078e0057 */
[----:B------:R-:W-:Y:S06]  /*afc50*/  BRA `(.L_x_2084) ;  /* 0xfffffdc400b07947 */ /* 0x000fec000383ffff */
.L_x_1595:
[----:B------:R-:W-:Y:S01]  /*afc60*/  BSSY B0, `(.L_x_2085) ;  /* 0x0000007000007945 */ /* 0x000fe20003800000 */
[----:B------:R-:W-:Y:S02]  /*afc70*/  IMAD.MOV.U32 R89, RZ, RZ, R10 ;  /* 0x000000ffff597224 */ /* 0x000fe400078e000a */
[----:B------:R-:W-:Y:S02]  /*afc80*/  IMAD.MOV.U32 R88, RZ, RZ, 0x2 ;  /* 0x00000002ff587424 */ /* 0x000fe400078e00ff */
[----:B------:R-:W-:-:S07]  /*afc90*/  IMAD.MOV.U32 R141, RZ, RZ, -0x1 ;  /* 0xffffffffff8d7424 */ /* 0x000fce00078e00ff */
[----:B-----5:R-:W-:Y:S05]  /*afca0*/  WARPSYNC.COLLECTIVE R141, `(.L_x_2086) ;  /* 0x000000008d087348 */ /* 0x020fea0003c00000 */
[----:B------:R0:W1:Y:S02]  /*afcb0*/  SHFL.DOWN P2, R87, R89, R88, R98 ;  /* 0x0800005859577389 */ /* 0x0000640000040062 */
[----:B01---5:R-:W-:Y:S05]  /*afcc0*/  ENDCOLLECTIVE ;  /* 0x000000000000791b */ /* 0x023fea0003800000 */
.L_x_2086:
[----:B------:R-:W-:Y:S05]  /*afcd0*/  BSYNC B0 ;  /* 0x0000000000007941 */ /* 0x000fea0003800000 */
.L_x_2085:
[----:B------:R-:W-:Y:S02]  /*afce0*/  IMAD.MOV.U32 R89, RZ, RZ, R11 ;  /* 0x000000ffff597224 */ /* 0x000fe400078e000b */
[----:B------:R-:W-:Y:S02]  /*afcf0*/  IMAD.MOV.U32 R88, RZ, RZ, 0x2 ;  /* 0x00000002ff587424 */ /* 0x000fe400078e00ff */
[----:B------:R-:W-:Y:S02]  /*afd00*/  IMAD.MOV.U32 R141, RZ, RZ, -0x1 ;  /* 0xffffffffff8d7424 */ /* 0x000fe400078e00ff */
[----:B------:R-:W-:-:S07]  /*afd10*/  IMAD.MOV.U32 R2, RZ, RZ, R87 ;  /* 0x000000ffff027224 */ /* 0x000fce00078e0057 */
[----:B------:R-:W-:Y:S05]  /*afd20*/  WARPSYNC.COLLECTIVE R141, `(.L_x_2087) ;  /* 0x000000008d087348 */ /* 0x000fea0003c00000 */
[----:B------:R0:W1:Y:S02]  /*afd30*/  SHFL.DOWN P2, R87, R89, R88, R98 ;  /* 0x0800005859577389 */ /* 0x0000640000040062 */
[----:B01----:R-:W-:Y:S05]  /*afd40*/  ENDCOLLECTIVE ;  /* 0x000000000000791b */ /* 0x003fea0003800000 */
.L_x_2087:
[----:B------:R-:W-:Y:S02]  /*afd50*/  IMAD.MOV.U32 R89, RZ, RZ, R12 ;  /* 0x000000ffff597224 */ /* 0x000fe400078e000c */
[----:B------:R-:W-:-:S07]  /*afd60*/  IMAD.MOV.U32 R3, RZ, RZ, R87 ;  /* 0x000000ffff037224 */ /* 0x000fce00078e0057 */
[----:B------:R-:W-:Y:S05]  /*afd70*/  WARPSYNC.COLLECTIVE R141, `(.L_x_2088) ;  /* 0x000000008d087348 */ /* 0x000fea0003c00000 */
[----:B------:R0:W1:Y:S02]  /*afd80*/  SHFL.DOWN P2, R87, R89, R88, R98 ;  /* 0x0800005859577389 */ /* 0x0000640000040062 */
[----:B01----:R-:W-:Y:S05]  /*afd90*/  ENDCOLLECTIVE ;  /* 0x000000000000791b */ /* 0x003fea0003800000 */
.L_x_2088:
[----:B------:R-:W-:Y:S02]  /*afda0*/  IMAD.MOV.U32 R89, RZ, RZ, R13 ;  /* 0x000000ffff597224 */ /* 0x000fe400078e000d */
[----:B------:R-:W-:-:S07]  /*afdb0*/  IMAD.MOV.U32 R12, RZ, RZ, R87 ;  /* 0x000000ffff0c7224 */ /* 0x000fce00078e0057 */
[----:B------:R-:W-:Y:S05]  /*afdc0*/  WARPSYNC.COLLECTIVE R141, `(.L_x_2089) ;  /* 0x000000008d087348 */ /* 0x000fea0003c00000 */
[----:B------:R0:W1:Y:S02]  /*afdd0*/  SHFL.DOWN P2, R87, R89, R88, R98 ;  /* 0x0800005859577389 */ /* 0x0000640000040062 */
[----:B01----:R-:W-:Y:S05]  /*afde0*/  ENDCOLLECTIVE ;  /* 0x000000000000791b */ /* 0x003fea0003800000 */
.L_x_2089:
[----:B------:R-:W-:Y:S02]  /*afdf0*/  IMAD.MOV.U32 R89, RZ, RZ, R14 ;  /* 0x000000ffff597224 */ /* 0x000fe400078e000e */
[----:B------:R-:W-:-:S07]  /*afe00*/  IMAD.MOV.U32 R13, RZ, RZ, R87 ;  /* 0x000000ffff0d7224 */ /* 0x000fce00078e0057 */
[----:B------:R-:W-:Y:S05]  /*afe10*/  WARPSYNC.COLLECTIVE R141, `(.L_x_2090) ;  /* 0x000000008d087348 */ /* 0x000fea0003c00000 */
[----:B------:R0:W1:Y:S02]  /*afe20*/  SHFL.DOWN P2, R87, R89, R88, R98 ;  /* 0x0800005859577389 */ /* 0x0000640000040062 */
[----:B01----:R-:W-:Y:S05]  /*afe30*/  ENDCOLLECTIVE ;  /* 0x000000000000791b */ /* 0x003fea0003800000 */
.L_x_2090:
[----:B------:R-:W-:Y:S02]  /*afe40*/  IMAD.MOV.U32 R89, RZ, RZ, R15 ;  /* 0x000000ffff597224 */ /* 0x000fe400078e000f */
[----:B------:R-:W-:-:S07]  /*afe50*/  IMAD.MOV.U32 R14, RZ, RZ, R87 ;  /* 0x000000ffff0e7224 */ /* 0x000fce00078e0057 */
[----:B------:R-:W-:Y:S05]  /*afe60*/  WARPSYNC.COLLECTIVE R141, `(.L_x_2091) ;  /* 0x000000008d087348 */ /* 0x000fea0003c00000 */
[----:B------:R0:W1:Y:S02]  /*afe70*/  SHFL.DOWN P2, R87, R89, R88, R98 ;  /* 0x0800005859577389 */ /* 0x0000640000040062 */
[----:B01----:R-:W-:Y:S05]  /*afe80*/  ENDCOLLECTIVE ;  /* 0x000000000000791b */ /* 0x003fea0003800000 */
.L_x_2091:
[----:B------:R-:W-:Y:S02]  /*afe90*/  IMAD.MOV.U32 R89, RZ, RZ, R16 ;  /* 0x000000ffff597224 */ /* 0x000fe400078e0010 */
[----:B------:R-:W-:-:S07]  /*afea0*/  IMAD.MOV.U32 R15, RZ, RZ, R87 ;  /* 0x000000ffff0f7224 */ /* 0x000fce00078e0057 */
[----:B------:R-:W-:Y:S05]  /*afeb0*/  WARPSYNC.COLLECTIVE R141, `(.L_x_2092) ;  /* 0x000000008d087348 */ /* 0x000fea0003c00000 */
[----:B------:R0:W1:Y:S02]  /*afec0*/  SHFL.DOWN P2, R87, R89, R88, R98 ;  /* 0x0800005859577389 */ /* 0x0000640000040062 */
[----:B01----:R-:W-:Y:S05]  /*afed0*/  ENDCOLLECTIVE ;  /* 0x000000000000791b */ /* 0x003fea0003800000 */
.L_x_2092:
[----:B------:R-:W-:Y:S02]  /*afee0*/  IMAD.MOV.U32 R89, RZ, RZ, R17 ;  /* 0x000000ffff597224 */ /* 0x000fe400078e0011 */
[----:B------:R-:W-:-:S07]  /*afef0*/  IMAD.MOV.U32 R16, RZ, RZ, R87 ;  /* 0x000000ffff107224 */ /* 0x000fce00078e0057 */
[----:B------:R-:W-:Y:S05]  /*aff00*/  WARPSYNC.COLLECTIVE R141, `(.L_x_2093) ;  /* 0x000000008d087348 */ /* 0x000fea0003c00000 */
[----:B------:R0:W1:Y:S02]  /*aff10*/  SHFL.DOWN P2, R87, R89, R88, R98 ;  /* 0x0800005859577389 */ /* 0x0000640000040062 */
[----:B01----:R-:W-:Y:S05]  /*aff20*/  ENDCOLLECTIVE ;  /* 0x000000000000791b */ /* 0x003fea0003800000 */
.L_x_2093:
[----:B------:R-:W-:Y:S02]  /*aff30*/  IMAD.MOV.U32 R89, RZ, RZ, R18 ;  /* 0x000000ffff597224 */ /* 0x000fe400078e0012 */
[----:B------:R-:W-:-:S07]  /*aff40*/  IMAD.MOV.U32 R17, RZ, RZ, R87 ;  /* 0x000000ffff117224 */ /* 0x000fce00078e0057 */
[----:B------:R-:W-:Y:S05]  /*aff50*/  WARPSYNC.COLLECTIVE R141, `(.L_x_2094) ;  /* 0x000000008d087348 */ /* 0x000fea0003c00000 */
[----:B------:R0:W1:Y:S02]  /*aff60*/  SHFL.DOWN P2, R87, R89, R88, R98 ;  /* 0x0800005859577389 */ /* 0x0000640000040062 */
[----:B01----:R-:W-:Y:S05]  /*aff70*/  ENDCOLLECTIVE ;  /* 0x000000000000791b */ /* 0x003fea0003800000 */
.L_x_2094:
[----:B------:R-:W-:Y:S02]  /*aff80*/  IMAD.MOV.U32 R89, RZ, RZ, R19 ;  /* 0x000000ffff597224 */ /* 0x000fe400078e0013 */
[----:B------:R-:W-:-:S07]  /*aff90*/  IMAD.MOV.U32 R18, RZ, RZ, R87 ;  /* 0x000000ffff127224 */ /* 0x000fce00078e0057 */
[----:B------:R-:W-:Y:S05]  /*affa0*/  WARPSYNC.COLLECTIVE R141, `(.L_x_2095) ;  /* 0x000000008d087348 */ /* 0x000fea0003c00000 */
[----:B------:R0:W1:Y:S02]  /*affb0*/  SHFL.DOWN P2, R87, R89, R88, R98 ;  /* 0x0800005859577389 */ /* 0x0000640000040062 */
[----:B01----:R-:W-:Y:S05]  /*affc0*/  ENDCOLLECTIVE ;  /* 0x000000000000791b */ /* 0x003fea0003800000 */
.L_x_2095:
[----:B------:R-:W-:Y:S02]  /*affd0*/  IMAD.MOV.U32 R89, RZ, RZ, R20 ;  /* 0x000000ffff597224 */ /* 0x000fe400078e0014 */
[----:B------:R-:W-:-:S07]  /*affe0*/  IMAD.MOV.U32 R19, RZ, RZ, R87 ;  /* 0x000000ffff137224 */ /* 0x000fce00078e0057 */
[----:B------:R-:W-:Y:S05]  /*afff0*/  WARPSYNC.COLLECTIVE R141, `(.L_x_2096) ;  /* 0x000000008d087348 */ /* 0x000fea0003c00000 */
[----:B------:R0:W1:Y:S02]  /*b0000*/  SHFL.DOWN P2, R87, R89, R88, R98 ;  /* 0x0800005859577389 */ /* 0x0000640000040062 */
[----:B01----:R-:W-:Y:S05]  /*b0010*/  ENDCOLLECTIVE ;  /* 0x000000000000791b */ /* 0x003fea0003800000 */
.L_x_2096:
[----:B------:R-:W-:Y:S02]  /*b0020*/  IMAD.MOV.U32 R89, RZ, RZ, R21 ;  /* 0x000000ffff597224 */ /* 0x000fe400078e0015 */
[----:B------:R-:W-:-:S07]  /*b0030*/  IMAD.MOV.U32 R20, RZ, RZ, R87 ;  /* 0x000000ffff147224 */ /* 0x000fce00078e0057 */
[----:B------:R-:W-:Y:S05]  /*b0040*/  WARPSYNC.COLLECTIVE R141, `(.L_x_2097) ;  /* 0x000000008d087348 */ /* 0x000fea0003c00000 */
[----:B------:R0:W1:Y:S02]  /*b0050*/  SHFL.DOWN P2, R87, R89, R88, R98 ;  /* 0x0800005859577389 */ /* 0x0000640000040062 */
[----:B01----:R-:W-:Y:S05]  /*b0060*/  ENDCOLLECTIVE ;  /* 0x000000000000791b */ /* 0x003fea0003800000 */
.L_x_2097:
[----:B------:R-:W-:Y:S02]  /*b0070*/  IMAD.MOV.U32 R89, RZ, RZ, R22 ;  /* 0x000000ffff597224 */ /* 0x000fe400078e0016 */
[----:B------:R-:W-:-:S07]  /*b0080*/  IMAD.MOV.U32 R21, RZ, RZ, R87 ;  /* 0x000000ffff157224 */ /* 0x000fce00078e0057 */
[----:B------:R-:W-:Y:S05]  /*b0090*/  WARPSYNC.COLLECTIVE R141, `(.L_x_2098) ;  /* 0x000000008d087348 */ /* 0x000fea0003c00000 */
[----:B------:R0:W1:Y:S02]  /*b00a0*/  SHFL.DOWN P2, R87, R89, R88, R98 ;  /* 0x0800005859577389 */ /* 0x0000640000040062 */
[----:B01----:R-:W-:Y:S05]  /*b00b0*/  ENDCOLLECTIVE ;  /* 0x000000000000791b */ /* 0x003fea0003800000 */
.L_x_2098:
[----:B------:R-:W-:Y:S02]  /*b00c0*/  IMAD.MOV.U32 R89, RZ, RZ, R23 ;  /* 0x000000ffff597224 */ /* 0x000fe400078e0017 */
[----:B------:R-:W-:-:S07]  /*b00d0*/  IMAD.MOV.U32 R22, RZ, RZ, R87 ;  /* 0x000000ffff167224 */ /* 0x000fce00078e0057 */
[----:B------:R-:W-:Y:S05]  /*b00e0*/  WARPSYNC.COLLECTIVE R141, `(.L_x_2099) ;  /* 0x000000008d087348 */ /* 0x000fea0003c00000 */
[----:B------:R0:W1:Y:S02]  /*b00f0*/  SHFL.DOWN P2, R87, R89, R88, R98 ;  /* 0x0800005859577389 */ /* 0x0000640000040062 */
[----:B01----:R-:W-:Y:S05]  /*b0100*/  ENDCOLLECTIVE ;  /* 0x000000000000791b */ /* 0x003fea0003800000 */
.L_x_2099:
[----:B------:R-:W-:Y:S02]  /*b0110*/  IMAD.MOV.U32 R89, RZ, RZ, R27 ;  /* 0x000000ffff597224 */ /* 0x000fe400078e001b */
[----:B------:R-:W-:-:S07]  /*b0120*/  IMAD.MOV.U32 R23, RZ, RZ, R87 ;  /* 0x000000ffff177224 */ /* 0x000fce00078e0057 */
[----:B------:R-:W-:Y:S05]  /*b0130*/  WARPSYNC.COLLECTIVE R141, `(.L_x_2100) ;  /* 0x000000008d087348 */ /* 0x000fea0003c00000 */
[----:B------:R0:W1:Y:S02]  /*b0140*/  SHFL.DOWN P2, R87, R89, R88, R98 ;  /* 0x0800005859577389 */ /* 0x0000640000040062 */
[----:B01----:R-:W-:Y:S05]  /*b0150*/  ENDCOLLECTIVE ;  /* 0x000000000000791b */ /* 0x003fea0003800000 */
.L_x_2100:
[----:B------:R-:W-:Y:S02]  /*b0160*/  IMAD.MOV.U32 R89, RZ, RZ, R61 ;  /* 0x000000ffff597224 */ /* 0x000fe400078e003d */
[----:B------:R-:W-:-:S07]  /*b0170*/  IMAD.MOV.U32 R27, RZ, RZ, R87 ;  /* 0x000000ffff1b7224 */ /* 0x000fce00078e0057 */
[----:B------:R-:W-:Y:S05]  /*b0180*/  WARPSYNC.COLLECTIVE R141, `(.L_x_2101) ;  /* 0x000000008d087348 */ /* 0x000fea0003c00000 */
[----:B------:R0:W1:Y:S02]  /*b0190*/  SHFL.DOWN P2, R87, R89, R88, R98 ;  /* 0x0800005859577389 */ /* 0x0000640000040062 */
[----:B01----:R-:W-:Y:S05]  /*b01a0*/  ENDCOLLECTIVE ;  /* 0x000000000000791b */ /* 0x003fea0003800000 */
.L_x_2101:
[----:B------:R-:W-:Y:S02]  /*b01b0*/  IMAD.MOV.U32 R89, RZ, RZ, R4 ;  /* 0x000000ffff597224 */ /* 0x000fe400078e0004 */
[----:B------:R-:W-:-:S07]  /*b01c0*/  IMAD.MOV.U32 R24, RZ, RZ, R87 ;  /* 0x000000ffff187224 */ /* 0x000fce00078e0057 */
[----:B------:R-:W-:Y:S05]  /*b01d0*/  WARPSYNC.COLLECTIVE R141, `(.L_x_2102) ;  /* 0x000000008d087348 */ /* 0x000fea0003c00000 */
[----:B------:R0:W1:Y:S02]  /*b01e0*/  SHFL.DOWN P2, R87, R89, R88, R98 ;  /* 0x0800005859577389 */ /* 0x0000640000040062 */
[----:B01----:R-:W-:Y:S05]  /*b01f0*/  ENDCOLLECTIVE ;  /* 0x000000000000791b */ /* 0x003fea0003800000 */
.L_x_2102:
[----:B------:R-:W-:Y:S02]  /*b0200*/  IMAD.MOV.U32 R89, RZ, RZ, R5 ;  /* 0x000000ffff597224 */ /* 0x000fe400078e0005 */
[----:B------:R-:W-:-:S07]  /*b0210*/  IMAD.MOV.U32 R6, RZ, RZ, R87 ;  /* 0x000000ffff067224 */ /* 0x000fce00078e0057 */
[----:B------:R-:W-:Y:S05]  /*b0220*/  WARPSYNC.COLLECTIVE R141, `(.L_x_2103) ;  /* 0x000000008d087348 */ /* 0x000fea0003c00000 */
[----:B------:R0:W1:Y:S02]  /*b0230*/  SHFL.DOWN P2, R87, R89, R88, R98 ;  /* 0x0800005859577389 */ /* 0x0000640000040062 */
[----:B01----:R-:W-:Y:S05]  /*b0240*/  ENDCOLLECTIVE ;  /* 0x000000000000791b */ /* 0x003fea0003800000 */
.L_x_2103:
[----:B------:R-:W-:Y:S01]  /*b0250*/  IMAD.MOV.U32 R7, RZ, RZ, R87 ;  /* 0x000000ffff077224 */ /* 0x000fe200078e0057 */
[----:B------:R-:W-:Y:S06]  /*b0260*/  BRA `(.L_x_2104) ;  /* 0xfffffdd400a47947 */ /* 0x000fec000383ffff */
.L_x_1612:
[----:B------:R-:W-:Y:S01]  /*b0270*/  BSSY B0, `(.L_x_2105) ;  /* 0x0000007000007945 */ /* 0x000fe20003800000 */
[----:B------:R-:W-:Y:S02]  /*b0280*/  IMAD.MOV.U32 R89, RZ, RZ, R10 ;  /* 0x000000ffff597224 */ /* 0x000fe400078e000a */
[----:B------:R-:W-:Y:S02]  /*b0290*/  IMAD.MOV.U32 R88, RZ, RZ, 0x4 ;  /* 0x00000004ff587424 */ /* 0x000fe400078e00ff */
[----:B------:R-:W-:-:S07]  /*b02a0*/  IMAD.MOV.U32 R141, RZ, RZ, -0x1 ;  /* 0xffffffffff8d7424 */ /* 0x000fce00078e00ff */
[----:B-----5:R-:W-:Y:S05]  /*b02b0*/  WARPSYNC.COLLECTIVE R141, `(.L_x_2106) ;  /* 0x000000008d087348 */ /* 0x020fea0003c00000 */
[----:B------:R0:W1:Y:S02]  /*b02c0*/  SHFL.DOWN P2, R87, R89, R88, R98 ;  /* 0x0800005859577389 */ /* 0x0000640000040062 */
[----:B01---5:R-:W-:Y:S05]  /*b02d0*/  ENDCOLLECTIVE ;  /* 0x000000000000791b */ /* 0x023fea0003800000 */
.L_x_2106:
[----:B------:R-:W-:Y:S05]  /*b02e0*/  BSYNC B0 ;  /* 0x0000000000007941 */ /* 0x000fea0003800000 */
.L_x_2105:
[----:B------:R-:W-:Y:S02]  /*b02f0*/  IMAD.MOV.U32 R89, RZ, RZ, R11 ;  /* 0x000000ffff597224 */ /* 0x000fe400078e000b */
[----:B------:R-:W-:Y:S02]  /*b0300*/  IMAD.MOV.U32 R88, RZ, RZ, 0x4 ;  /* 0x00000004ff587424 */ /* 0x000fe400078e00ff */
[----:B------:R-:W-:Y:S02]  /*b0310*/  IMAD.MOV.U32 R141, RZ, RZ, -0x1 ;  /* 0xffffffffff8d7424 */ /* 0x000fe400078e00ff */
[----:B------:R-:W-:-:S07]  /*b0320*/  IMAD.MOV.U32 R2, RZ, RZ, R87 ;  /* 0x000000ffff027224 */ /* 0x000fce00078e0057 */
[----:B------:R-:W-:Y:S05]  /*b0330*/  WARPSYNC.COLLECTIVE R141, `(.L_x_2107) ;  /* 0x000000008d087348 */ /* 0x000fea0003c00000 */
[----:B------:R0:W1:Y:S02]  /*b0340*/  SHFL.DOWN P2, R87, R89, R88, R98 ;  /* 0x0800005859577389 */ /* 0x0000640000040062 */
[----:B01----:R-:W-:Y:S05]  /*b0350*/  ENDCOLLECTIVE ;  /* 0x000000000000791b */ /* 0x003fea0003800000 */
.L_x_2107:
[----:B------:R-:W-:Y:S02]  /*b0360*/  IMAD.MOV.U32 R89, RZ, RZ, R12 ;  /* 0x000000ffff597224 */ /* 0x000fe400078e000c */
[----:B------:R-:W-:-:S07]  /*b0370*/  IMAD.MOV.U32 R3, RZ, RZ, R87 ;  /* 0x000000ffff037224 */ /* 0x000fce00078e0057 */
[----:B------:R-:W-:Y:S05]  /*b0380*/  WARPSYNC.COLLECTIVE R141, `(.L_x_2108) ;  /* 0x000000008d087348 */ /* 0x000fea0003c00000 */
[----:B------:R0:W1:Y:S02]  /*b0390*/  SHFL.DOWN P2, R87, R89, R88, R98 ;  /* 0x0800005859577389 */ /* 0x0000640000040062 */
[----:B01----:R-:W-:Y:S05]  /*b03a0*/  ENDCOLLECTIVE ;  /* 0x000000000000791b */ /* 0x003fea0003800000 */
.L_x_2108:
[----:B------:R-:W-:Y:S02]  /*b03b0*/  IMAD.MOV.U32 R89, RZ, RZ, R13 ;  /* 0x000000ffff597224 */ /* 0x000fe400078e000d */
[----:B------:R-:W-:-:S07]  /*b03c0*/  IMAD.MOV.U32 R12, RZ, RZ, R87 ;  /* 0x000000ffff0c7224 */ /* 0x000fce00078e0057 */
[----:B------:R-:W-:Y:S05]  /*b03d0*/  WARPSYNC.COLLECTIVE R141, `(.L_x_2109) ;  /* 0x000000008d087348 */ /* 0x000fea0003c00000 */
[----:B------:R0:W1:Y:S02]  /*b03e0*/  SHFL.DOWN P2, R87, R89, R88, R98 ;  /* 0x0800005859577389 */ /* 0x0000640000040062 */
[----:B01----:R-:W-:Y:S05]  /*b03f0*/  ENDCOLLECTIVE ;  /* 0x000000000000791b */ /* 0x003fea0003800000 */
.L_x_2109:
[----:B------:R-:W-:Y:S02]  /*b0400*/  IMAD.MOV.U32 R89, RZ, RZ, R14 ;  /* 0x000000ffff597224 */ /* 0x000fe400078e000e */
[----:B------:R-:W-:-:S07]  /*b0410*/  IMAD.MOV.U32 R13, RZ, RZ, R87 ;  /* 0x000000ffff0d7224 */ /* 0x000fce00078e0057 */
[----:B------:R-:W-:Y:S05]  /*b0420*/  WARPSYNC.COLLECTIVE R141, `(.L_x_2110) ;  /* 0x000000008d087348 */ /* 0x000fea0003c00000 */
[----:B------:R0:W1:Y:S02]  /*b0430*/  SHFL.DOWN P2, R87, R89, R88, R98 ;  /* 0x0800005859577389 */ /* 0x0000640000040062 */
[----:B01----:R-:W-:Y:S05]  /*b0440*/  ENDCOLLECTIVE ;  /* 0x000000000000791b */ /* 0x003fea0003800000 */
.L_x_2110:
[----:B------:R-:W-:Y:S02]  /*b0450*/  IMAD.MOV.U32 R89, RZ, RZ, R15 ;  /* 0x000000ffff597224 */ /* 0x000fe400078e000f */
[----:B------:R-:W-:-:S07]  /*b0460*/  IMAD.MOV.U32 R14, RZ, RZ, R87 ;  /* 0x000000ffff0e7224 */ /* 0x000fce00078e0057 */
[----:B------:R-:W-:Y:S05]  /*b0470*/  WARPSYNC.COLLECTIVE R141, `(.L_x_2111) ;  /* 0x000000008d087348 */ /* 0x000fea0003c00000 */
[----:B------:R0:W1:Y:S02]  /*b0480*/  SHFL.DOWN P2, R87, R89, R88, R98 ;  /* 0x0800005859577389 */ /* 0x0000640000040062 */
[----:B01----:R-:W-:Y:S05]  /*b0490*/  ENDCOLLECTIVE ;  /* 0x000000000000791b */ /* 0x003fea0003800000 */
.L_x_2111:
[----:B------:R-:W-:Y:S02]  /*b04a0*/  IMAD.MOV.U32 R89, RZ, RZ, R16 ;  /* 0x000000ffff597224 */ /* 0x000fe400078e0010 */
[----:B------:R-:W-:-:S07]  /*b04b0*/  IMAD.MOV.U32 R15, RZ, RZ, R87 ;  /* 0x000000ffff0f7224 */ /* 0x000fce00078e0057 */
[----:B------:R-:W-:Y:S05]  /*b04c0*/  WARPSYNC.COLLECTIVE R141, `(.L_x_2112) ;  /* 0x000000008d087348 */ /* 0x000fea0003c00000 */
[----:B------:R0:W1:Y:S02]  /*b04d0*/  SHFL.DOWN P2, R87, R89, R88, R98 ;  /* 0x0800005859577389 */ /* 0x0000640000040062 */
[----:B01----:R-:W-:Y:S05]  /*b04e0*/  ENDCOLLECTIVE ;  /* 0x000000000000791b */ /* 0x003fea0003800000 */
.L_x_2112:
[----:B------:R-:W-:Y:S02]  /*b04f0*/  IMAD.MOV.U32 R89, RZ, RZ, R17 ;  /* 0x000000ffff597224 */ /* 0x000fe400078e0011 */
[----:B------:R-:W-:-:S07]  /*b0500*/  IMAD.MOV.U32 R16, RZ, RZ, R87 ;  /* 0x000000ffff107224 */ /* 0x000fce00078e0057 */
[----:B------:R-:W-:Y:S05]  /*b0510*/  WARPSYNC.COLLECTIVE R141, `(.L_x_2113) ;  /* 0x000000008d087348 */ /* 0x000fea0003c00000 */
[----:B------:R0:W1:Y:S02]  /*b0520*/  SHFL.DOWN P2, R87, R89, R88, R98 ;  /* 0x0800005859577389 */ /* 0x0000640000040062 */
[----:B01----:R-:W-:Y:S05]  /*b0530*/  ENDCOLLECTIVE ;  /* 0x000000000000791b */ /* 0x003fea0003800000 */
.L_x_2113:
[----:B------:R-:W-:Y:S02]  /*b0540*/  IMAD.MOV.U32 R89, RZ, RZ, R18 ;  /* 0x000000ffff597224 */ /* 0x000fe400078e0012 */
[----:B------:R-:W-:-:S07]  /*b0550*/  IMAD.MOV.U32 R17, RZ, RZ, R87 ;  /* 0x000000ffff117224 */ /* 0x000fce00078e0057 */
[----:B------:R-:W-:Y:S05]  /*b0560*/  WARPSYNC.COLLECTIVE R141, `(.L_x_2114) ;  /* 0x000000008d087348 */ /* 0x000fea0003c00000 */
[----:B------:R0:W1:Y:S02]  /*b0570*/  SHFL.DOWN P2, R87, R89, R88, R98 ;  /* 0x0800005859577389 */ /* 0x0000640000040062 */
[----:B01----:R-:W-:Y:S05]  /*b0580*/  ENDCOLLECTIVE ;  /* 0x000000000000791b */ /* 0x003fea0003800000 */
.L_x_2114:
[----:B------:R-:W-:Y:S02]  /*b0590*/  IMAD.MOV.U32 R89, RZ, RZ, R19 ;  /* 0x000000ffff597224 */ /* 0x000fe400078e0013 */
[----:B------:R-:W-:-:S07]  /*b05a0*/  IMAD.MOV.U32 R18, RZ, RZ, R87 ;  /* 0x000000ffff127224 */ /* 0x000fce00078e0057 */
[----:B------:R-:W-:Y:S05]  /*b05b0*/  WARPSYNC.COLLECTIVE R141, `(.L_x_2115) ;  /* 0x000000008d087348 */ /* 0x000fea0003c00000 */
[----:B------:R0:W1:Y:S02]  /*b05c0*/  SHFL.DOWN P2, R87, R89, R88, R98 ;  /* 0x0800005859577389 */ /* 0x0000640000040062 */
[----:B01----:R-:W-:Y:S05]  /*b05d0*/  ENDCOLLECTIVE ;  /* 0x000000000000791b */ /* 0x003fea0003800000 */
.L_x_2115:
[----:B------:R-:W-:Y:S02]  /*b05e0*/  IMAD.MOV.U32 R89, RZ, RZ, R20 ;  /* 0x000000ffff597224 */ /* 0x000fe400078e0014 */
[----:B------:R-:W-:-:S07]  /*b05f0*/  IMAD.MOV.U32 R19, RZ, RZ, R87 ;  /* 0x000000ffff137224 */ /* 0x000fce00078e0057 */
[----:B------:R-:W-:Y:S05]  /*b0600*/  WARPSYNC.COLLECTIVE R141, `(.L_x_2116) ;  /* 0x000000008d087348 */ /* 0x000fea0003c00000 */
[----:B------:R0:W1:Y:S02]  /*b0610*/  SHFL.DOWN P2, R87, R89, R88, R98 ;  /* 0x0800005859577389 */ /* 0x0000640000040062 */
[----:B01----:R-:W-:Y:S05]  /*b0620*/  ENDCOLLECTIVE ;  /* 0x000000000000791b */ /* 0x003fea0003800000 */
.L_x_2116:
[----:B------:R-:W-:Y:S02]  /*b0630*/  IMAD.MOV.U32 R89, RZ, RZ, R21 ;  /* 0x000000ffff597224 */ /* 0x000fe400078e0015 */
[----:B------:R-:W-:-:S07]  /*b0640*/  IMAD.MOV.U32 R20, RZ, RZ, R87 ;  /* 0x000000ffff147224 */ /* 0x000fce00078e0057 */
[----:B------:R-:W-:Y:S05]  /*b0650*/  WARPSYNC.COLLECTIVE R141, `(.L_x_2117) ;  /* 0x000000008d087348 */ /* 0x000fea0003c00000 */
[----:B------:R0:W1:Y:S02]  /*b0660*/  SHFL.DOWN P2, R87, R89, R88, R98 ;  /* 0x0800005859577389 */ /* 0x0000640000040062 */
[----:B01----:R-:W-:Y:S05]  /*b0670*/  ENDCOLLECTIVE ;  /* 0x000000000000791b */ /* 0x003fea0003800000 */
.L_x_2117:
[----:B------:R-:W-:Y:S02]  /*b0680*/  IMAD.MOV.U32 R89, RZ, RZ, R22 ;  /* 0x000000ffff597224 */ /* 0x000fe400078e0016 */
[----:B------:R-:W-:-:S07]  /*b0690*/  IMAD.MOV.U32 R21, RZ, RZ, R87 ;  /* 0x000000ffff157224 */ /* 0x000fce00078e0057 */
[----:B------:R-:W-:Y:S05]  /*b06a0*/  WARPSYNC.COLLECTIVE R141, `(.L_x_2118) ;  /* 0x000000008d087348 */ /* 0x000fea0003c00000 */
[----:B------:R0:W1:Y:S02]  /*b06b0*/  SHFL.DOWN P2, R87, R89, R88, R98 ;  /* 0x0800005859577389 */ /* 0x0000640000040062 */
[----:B01----:R-:W-:Y:S05]  /*b06c0*/  ENDCOLLECTIVE ;  /* 0x000000000000791b */ /* 0x003fea0003800000 */
.L_x_2118:
[----:B------:R-:W-:Y:S02]  /*b06d0*/  IMAD.MOV.U32 R89, RZ, RZ, R23 ;  /* 0x000000ffff597224 */ /* 0x000fe400078e0017 */
[----:B------:R-:W-:-:S07]  /*b06e0*/  IMAD.MOV.U32 R22, RZ, RZ, R87 ;  /* 0x000000ffff167224 */ /* 0x000fce00078e0057 */
[----:B------:R-:W-:Y:S05]  /*b06f0*/  WARPSYNC.COLLECTIVE R141, `(.L_x_2119) ;  /* 0x000000008d087348 */ /* 0x000fea0003c00000 */
[----:B------:R0:W1:Y:S02]  /*b0700*/  SHFL.DOWN P2, R87, R89, R88, R98 ;  /* 0x0800005859577389 */ /* 0x0000640000040062 */
[----:B01----:R-:W-:Y:S05]  /*b0710*/  ENDCOLLECTIVE ;  /* 0x000000000000791b */ /* 0x003fea0003800000 */
.L_x_2119:
[----:B------:R-:W-:Y:S02]  /*b0720*/  IMAD.MOV.U32 R89, RZ, RZ, R27 ;  /* 0x000000ffff597224 */ /* 0x000fe400078e001b */
[----:B------:R-:W-:-:S07]  /*b0730*/  IMAD.MOV.U32 R23, RZ, RZ, R87 ;  /* 0x000000ffff177224 */ /* 0x000fce00078e0057 */
[----:B------:R-:W-:Y:S05]  /*b0740*/  WARPSYNC.COLLECTIVE R141, `(.L_x_2120) ;  /* 0x000000008d087348 */ /* 0x000fea0003c00000 */
[----:B------:R0:W1:Y:S02]  /*b0750*/  SHFL.DOWN P2, R87, R89, R88, R98 ;  /* 0x0800005859577389 */ /* 0x0000640000040062 */
[----:B01----:R-:W-:Y:S05]  /*b0760*/  ENDCOLLECTIVE ;  /* 0x000000000000791b */ /* 0x003fea0003800000 */
.L_x_2120:
[----:B------:R-:W-:Y:S02]  /*b0770*/  IMAD.MOV.U32 R89, RZ, RZ, R61 ;  /* 0x000000ffff597224 */ /* 0x000fe400078e003d */
[----:B------:R-:W-:-:S07]  /*b0780*/  IMAD.MOV.U32 R27, RZ, RZ, R87 ;  /* 0x000000ffff1b7224 */ /* 0x000fce00078e0057 */
[----:B------:R-:W-:Y:S05]  /*b0790*/  WARPSYNC.COLLECTIVE R141, `(.L_x_2121) ;  /* 0x000000008d087348 */ /* 0x000fea0003c00000 */
[----:B------:R0:W1:Y:S02]  /*b07a0*/  SHFL.DOWN P2, R87, R89, R88, R98 ;  /* 0x0800005859577389 */ /* 0x0000640000040062 */
[----:B01----:R-:W-:Y:S05]  /*b07b0*/  ENDCOLLECTIVE ;  /* 0x000000000000791b */ /* 0x003fea0003800000 */
.L_x_2121:
[----:B------:R-:W-:Y:S02]  /*b07c0*/  IMAD.MOV.U32 R89, RZ, RZ, R4 ;  /* 0x000000ffff597224 */ /* 0x000fe400078e0004 */
[----:B------:R-:W-:-:S07]  /*b07d0*/  IMAD.MOV.U32 R24, RZ, RZ, R87 ;  /* 0x000000ffff187224 */ /* 0x000fce00078e0057 */
[----:B------:R-:W-:Y:S05]  /*b07e0*/  WARPSYNC.COLLECTIVE R141, `(.L_x_2122) ;  /* 0x000000008d087348 */ /* 0x000fea0003c00000 */
[----:B------:R0:W1:Y:S02]  /*b07f0*/  SHFL.DOWN P2, R87, R89, R88, R98 ;  /* 0x0800005859577389 */ /* 0x0000640000040062 */
[----:B01----:R-:W-:Y:S05]  /*b0800*/  ENDCOLLECTIVE ;  /* 0x000000000000791b */ /* 0x003fea0003800000 */
.L_x_2122:
[----:B------:R-:W-:Y:S02]  /*b0810*/  IMAD.MOV.U32 R89, RZ, RZ, R5 ;  /* 0x000000ffff597224 */ /* 0x000fe400078e0005 */
[----:B------:R-:W-:-:S07]  /*b0820*/  IMAD.MOV.U32 R6, RZ, RZ, R87 ;  /* 0x000000ffff067224 */ /* 0x000fce00078e0057 */
[----:B------:R-:W-:Y:S05]  /*b0830*/  WARPSYNC.COLLECTIVE R141, `(.L_x_2123) ;  /* 0x000000008d087348 */ /* 0x000fea0003c00000 */
[----:B------:R0:W1:Y:S02]  /*b0840*/  SHFL.DOWN P2, R87, R89, R88, R98 ;  /* 0x0800005859577389 */ /* 0x0000640000040062 */
[----:B01----:R-:W-:Y:S05]  /*b0850*/  ENDCOLLECTIVE ;  /* 0x000000000000791b */ /* 0x003fea0003800000 */
.L_x_2123:
[----:B------:R-:W-:Y:S01]  /*b0860*/  IMAD.MOV.U32 R7, RZ, RZ, R87 ;  /* 0x000000ffff077224 */ /* 0x000fe200078e0057 */
[----:B------:R-:W-:Y:S06]  /*b0870*/  BRA `(.L_x_2124) ;  /* 0xfffffde4009c7947 */ /* 0x000fec000383ffff */
.L_x_1629:
[----:B------:R-:W-:Y:S01]  /*b0880*/  BSSY B0, `(.L_x_2125) ;  /* 0x0000007000007945 */ /* 0x000fe20003800000 */
[----:B------:R-:W-:Y:S02]  /*b0890*/  IMAD.MOV.U32 R89, RZ, RZ, R10 ;  /* 0x000000ffff597224 */ /* 0x000fe400078e000a */
[----:B------:R-:W-:Y:S02]  /*b08a0*/  IMAD.MOV.U32 R88, RZ, RZ, 0x8 ;  /* 0x00000008ff587424 */ /* 0x000fe400078e00ff */
[----:B------:R-:W-:-:S07]  /*b08b0*/  IMAD.MOV.U32 R141, RZ, RZ, -0x1 ;  /* 0xffffffffff8d7424 */ /* 0x000fce00078e00ff */
[----:B-----5:R-:W-:Y:S05]  /*b08c0*/  WARPSYNC.COLLECTIVE R141, `(.L_x_2126) ;  /* 0x000000008d087348 */ /* 0x020fea0003c00000 */
[----:B------:R0:W1:Y:S02]  /*b08d0*/  SHFL.DOWN P2, R87, R89, R88, R98 ;  /* 0x0800005859577389 */ /* 0x0000640000040062 */
[----:B01---5:R-:W-:Y:S05]  /*b08e0*/  ENDCOLLECTIVE ;  /* 0x000000000000791b */ /* 0x023fea0003800000 */
.L_x_2126:
[----:B------:R-:W-:Y:S05]  /*b08f0*/  BSYNC B0 ;  /* 0x0000000000007941 */ /* 0x000fea0003800000 */
.L_x_2125:
[----:B------:R-:W-:Y:S02]  /*b0900*/  IMAD.MOV.U32 R89, RZ, RZ, R11 ;  /* 0x000000ffff597224 */ /* 0x000fe400078e000b */
[----:B------:R-:W-:Y:S02]  /*b0910*/  IMAD.MOV.U32 R88, RZ, RZ, 0x8 ;  /* 0x00000008ff587424 */ /* 0x000fe400078e00ff */
[----:B------:R-:W-:Y:S02]  /*b0920*/  IMAD.MOV.U32 R141, RZ, RZ, -0x1 ;  /* 0xffffffffff8d7424 */ /* 0x000fe400078e00ff */
[----:B------:R-:W-:-:S07]  /*b0930*/  IMAD.MOV.U32 R2, RZ, RZ, R87 ;  /* 0x000000ffff027224 */ /* 0x000fce00078e0057 */
[----:B------:R-:W-:Y:S05]  /*b0940*/  WARPSYNC.COLLECTIVE R141, `(.L_x_2127) ;  /* 0x000000008d087348 */ /* 0x000fea0003c00000 */
[----:B------:R0:W1:Y:S02]  /*b0950*/  SHFL.DOWN P2, R87, R89, R88, R98 ;  /* 0x0800005859577389 */ /* 0x0000640000040062 */
[----:B01----:R-:W-:Y:S05]  /*b0960*/  ENDCOLLECTIVE ;  /* 0x000000000000791b */ /* 0x003fea0003800000 */
.L_x_2127:
[----:B------:R-:W-:Y:S02]  /*b0970*/  IMAD.MOV.U32 R89, RZ, RZ, R12 ;  /* 0x000000ffff597224 */ /* 0x000fe400078e000c */
[----:B------:R-:W-:-:S07]  /*b0980*/  IMAD.MOV.U32 R3, RZ, RZ, R87 ;  /* 0x000000ffff037224 */ /* 0x000fce00078e0057 */
[----:B------:R-:W-:Y:S05]  /*b0990*/  WARPSYNC.COLLECTIVE R141, `(.L_x_2128) ;  /* 0x000000008d087348 */ /* 0x000fea0003c00000 */
[----:B------:R0:W1:Y:S02]  /*b09a0*/  SHFL.DOWN P2, R87, R89, R88, R98 ;  /* 0x0800005859577389 */ /* 0x0000640000040062 */
[----:B01----:R-:W-:Y:S05]  /*b09b0*/  ENDCOLLECTIVE ;  /* 0x000000000000791b */ /* 0x003fea0003800000 */
.L_x_2128:
[----:B------:R-:W-:Y:S02]  /*b09c0*/  IMAD.MOV.U32 R89, RZ, RZ, R13 ;  /* 0x000000ffff597224 */ /* 0x000fe400078e000d */
[----:B------:R-:W-:-:S07]  /*b09d0*/  IMAD.MOV.U32 R12, RZ, RZ, R87 ;  /* 0x000000ffff0c7224 */ /* 0x000fce00078e0057 */
[----:B------:R-:W-:Y:S05]  /*b09e0*/  WARPSYNC.COLLECTIVE R141, `(.L_x_2129) ;  /* 0x000000008d087348 */ /* 0x000fea0003c00000 */
[----:B------:R0:W1:Y:S02]  /*b09f0*/  SHFL.DOWN P2, R87, R89, R88, R98 ;  /* 0x0800005859577389 */ /* 0x0000640000040062 */
[----:B01----:R-:W-:Y:S05]  /*b0a00*/  ENDCOLLECTIVE ;  /* 0x000000000000791b */ /* 0x003fea0003800000 */
.L_x_2129:
[----:B------:R-:W-:Y:S02]  /*b0a10*/  IMAD.MOV.U32 R89, RZ, RZ, R14 ;  /* 0x000000ffff597224 */ /* 0x000fe400078e000e */
[----:B------:R-:W-:-:S07]  /*b0a20*/  IMAD.MOV.U32 R13, RZ, RZ, R87 ;  /* 0x000000ffff0d7224 */ /* 0x000fce00078e0057 */
[----:B------:R-:W-:Y:S05]  /*b0a30*/  WARPSYNC.COLLECTIVE R141, `(.L_x_2130) ;  /* 0x000000008d087348 */ /* 0x000fea0003c00000 */
[----:B------:R0:W1:Y:S02]  /*b0a40*/  SHFL.DOWN P2, R87, R89, R88, R98 ;  /* 0x0800005859577389 */ /* 0x0000640000040062 */
[----:B01----:R-:W-:Y:S05]  /*b0a50*/  ENDCOLLECTIVE ;  /* 0x000000000000791b */ /* 0x003fea0003800000 */
.L_x_2130:
[----:B------:R-:W-:Y:S02]  /*b0a60*/  IMAD.MOV.U32 R89, RZ, RZ, R15 ;  /* 0x000000ffff597224 */ /* 0x000fe400078e000f */
[----:B------:R-:W-:-:S07]  /*b0a70*/  IMAD.MOV.U32 R14, RZ, RZ, R87 ;  /* 0x000000ffff0e7224 */ /* 0x000fce00078e0057 */
[----:B------:R-:W-:Y:S05]  /*b0a80*/  WARPSYNC.COLLECTIVE R141, `(.L_x_2131) ;  /* 0x000000008d087348 */ /* 0x000fea0003c00000 */
[----:B------:R0:W1:Y:S02]  /*b0a90*/  SHFL.DOWN P2, R87, R89, R88, R98 ;  /* 0x0800005859577389 */ /* 0x0000640000040062 */
[----:B01----:R-:W-:Y:S05]  /*b0aa0*/  ENDCOLLECTIVE ;  /* 0x000000000000791b */ /* 0x003fea0003800000 */
.L_x_2131:
[----:B------:R-:W-:Y:S02]  /*b0ab0*/  IMAD.MOV.U32 R89, RZ, RZ, R16 ;  /* 0x000000ffff597224 */ /* 0x000fe400078e0010 */
[----:B------:R-:W-:-:S07]  /*b0ac0*/  IMAD.MOV.U32 R15, RZ, RZ, R87 ;  /* 0x000000ffff0f7224 */ /* 0x000fce00078e0057 */
[----:B------:R-:W-:Y:S05]  /*b0ad0*/  WARPSYNC.COLLECTIVE R141, `(.L_x_2132) ;  /* 0x000000008d087348 */ /* 0x000fea0003c00000 */
[----:B------:R0:W1:Y:S02]  /*b0ae0*/  SHFL.DOWN P2, R87, R89, R88, R98 ;  /* 0x0800005859577389 */ /* 0x0000640000040062 */
[----:B01----:R-:W-:Y:S05]  /*b0af0*/  ENDCOLLECTIVE ;  /* 0x000000000000791b */ /* 0x003fea0003800000 */
.L_x_2132:
[----:B------:R-:W-:Y:S02]  /*b0b00*/  IMAD.MOV.U32 R89, RZ, RZ, R17 ;  /* 0x000000ffff597224 */ /* 0x000fe400078e0011 */
[----:B------:R-:W-:-:S07]  /*b0b10*/  IMAD.MOV.U32 R16, RZ, RZ, R87 ;  /* 0x000000ffff107224 */ /* 0x000fce00078e0057 */
[----:B------:R-:W-:Y:S05]  /*b0b20*/  WARPSYNC.COLLECTIVE R141, `(.L_x_2133) ;  /* 0x000000008d087348 */ /* 0x000fea0003c00000 */
[----:B------:R0:W1:Y:S02]  /*b0b30*/  SHFL.DOWN P2, R87, R89, R88, R98 ;  /* 0x0800005859577389 */ /* 0x0000640000040062 */
[----:B01----:R-:W-:Y:S05]  /*b0b40*/  ENDCOLLECTIVE ;  /* 0x000000000000791b */ /* 0x003fea0003800000 */
.L_x_2133:
[----:B------:R-:W-:Y:S02]  /*b0b50*/  IMAD.MOV.U32 R89, RZ, RZ, R18 ;  /* 0x000000ffff597224 */ /* 0x000fe400078e0012 */
[----:B------:R-:W-:-:S07]  /*b0b60*/  IMAD.MOV.U32 R17, RZ, RZ, R87 ;  /* 0x000000ffff117224 */ /* 0x000fce00078e0057 */
[----:B------:R-:W-:Y:S05]  /*b0b70*/  WARPSYNC.COLLECTIVE R141, `(.L_x_2134) ;  /* 0x000000008d087348 */ /* 0x000fea0003c00000 */
[----:B------:R0:W1:Y:S02]  /*b0b80*/  SHFL.DOWN P2, R87, R89, R88, R98 ;  /* 0x0800005859577389 */ /* 0x0000640000040062 */
[----:B01----:R-:W-:Y:S05]  /*b0b90*/  ENDCOLLECTIVE ;  /* 0x000000000000791b */ /* 0x003fea0003800000 */
.L_x_2134:
[----:B------:R-:W-:Y:S02]  /*b0ba0*/  IMAD.MOV.U32 R89, RZ, RZ, R19 ;  /* 0x000000ffff597224 */ /* 0x000fe400078e0013 */
[----:B------:R-:W-:-:S07]  /*b0bb0*/  IMAD.MOV.U32 R18, RZ, RZ, R87 ;  /* 0x000000ffff127224 */ /* 0x000fce00078e0057 */
[----:B------:R-:W-:Y:S05]  /*b0bc0*/  WARPSYNC.COLLECTIVE R141, `(.L_x_2135) ;  /* 0x000000008d087348 */ /* 0x000fea0003c00000 */
[----:B------:R0:W1:Y:S02]  /*b0bd0*/  SHFL.DOWN P2, R87, R89, R88, R98 ;  /* 0x0800005859577389 */ /* 0x0000640000040062 */
[----:B01----:R-:W-:Y:S05]  /*b0be0*/  ENDCOLLECTIVE ;  /* 0x000000000000791b */ /* 0x003fea0003800000 */
.L_x_2135:
[----:B------:R-:W-:Y:S02]  /*b0bf0*/  IMAD.MOV.U32 R89, RZ, RZ, R20 ;  /* 0x000000ffff597224 */ /* 0x000fe400078e0014 */
[----:B------:R-:W-:-:S07]  /*b0c00*/  IMAD.MOV.U32 R19, RZ, RZ, R87 ;  /* 0x000000ffff137224 */ /* 0x000fce00078e0057 */
[----:B------:R-:W-:Y:S05]  /*b0c10*/  WARPSYNC.COLLECTIVE R141, `(.L_x_2136) ;  /* 0x000000008d087348 */ /* 0x000fea0003c00000 */
[----:B------:R0:W1:Y:S02]  /*b0c20*/  SHFL.DOWN P2, R87, R89, R88, R98 ;  /* 0x0800005859577389 */ /* 0x0000640000040062 */
[----:B01----:R-:W-:Y:S05]  /*b0c30*/  ENDCOLLECTIVE ;  /* 0x000000000000791b */ /* 0x003fea0003800000 */
.L_x_2136:
[----:B------:R-:W-:Y:S02]  /*b0c40*/  IMAD.MOV.U32 R89, RZ, RZ, R21 ;  /* 0x000000ffff597224 */ /* 0x000fe400078e0015 */
[----:B------:R-:W-:-:S07]  /*b0c50*/  IMAD.MOV.U32 R20, RZ, RZ, R87 ;  /* 0x000000ffff147224 */ /* 0x000fce00078e0057 */
[----:B------:R-:W-:Y:S05]  /*b0c60*/  WARPSYNC.COLLECTIVE R141, `(.L_x_2137) ;  /* 0x000000008d087348 */ /* 0x000fea0003c00000 */
[----:B------:R0:W1:Y:S02]  /*b0c70*/  SHFL.DOWN P2, R87, R89, R88, R98 ;  /* 0x0800005859577389 */ /* 0x0000640000040062 */
[----:B01----:R-:W-:Y:S05]  /*b0c80*/  ENDCOLLECTIVE ;  /* 0x000000000000791b */ /* 0x003fea0003800000 */
.L_x_2137:
[----:B------:R-:W-:Y:S02]  /*b0c90*/  IMAD.MOV.U32 R89, RZ, RZ, R22 ;  /* 0x000000ffff597224 */ /* 0x000fe400078e0016 */
[----:B------:R-:W-:-:S07]  /*b0ca0*/  IMAD.MOV.U32 R21, RZ, RZ, R87 ;  /* 0x000000ffff157224 */ /* 0x000fce00078e0057 */
[----:B------:R-:W-:Y:S05]  /*b0cb0*/  WARPSYNC.COLLECTIVE R141, `(.L_x_2138) ;  /* 0x000000008d087348 */ /* 0x000fea0003c00000 */
[----:B------:R0:W1:Y:S02]  /*b0cc0*/  SHFL.DOWN P2, R87, R89, R88, R98 ;  /* 0x0800005859577389 */ /* 0x0000640000040062 */
[----:B01----:R-:W-:Y:S05]  /*b0cd0*/  ENDCOLLECTIVE ;  /* 0x000000000000791b */ /* 0x003fea0003800000 */
.L_x_2138:
[----:B------:R-:W-:Y:S02]  /*b0ce0*/  IMAD.MOV.U32 R89, RZ, RZ, R23 ;  /* 0x000000ffff597224 */ /* 0x000fe400078e0017 */
[----:B------:R-:W-:-:S07]  /*b0cf0*/  IMAD.MOV.U32 R22, RZ, RZ, R87 ;  /* 0x000000ffff167224 */ /* 0x000fce00078e0057 */
[----:B------:R-:W-:Y:S05]  /*b0d00*/  WARPSYNC.COLLECTIVE R141, `(.L_x_2139) ;  /* 0x000000008d087348 */ /* 0x000fea0003c00000 */
[----:B------:R0:W1:Y:S02]  /*b0d10*/  SHFL.DOWN P2, R87, R89, R88, R98 ;  /* 0x0800005859577389 */ /* 0x0000640000040062 */
[----:B01----:R-:W-:Y:S05]  /*b0d20*/  ENDCOLLECTIVE ;  /* 0x000000000000791b */ /* 0x003fea0003800000 */
.L_x_2139:
[----:B------:R-:W-:Y:S02]  /*b0d30*/  IMAD.MOV.U32 R89, RZ, RZ, R27 ;  /* 0x000000ffff597224 */ /* 0x000fe400078e001b */
[----:B------:R-:W-:-:S07]  /*b0d40*/  IMAD.MOV.U32 R23, RZ, RZ, R87 ;  /* 0x000000ffff177224 */ /* 0x000fce00078e0057 */
[----:B------:R-:W-:Y:S05]  /*b0d50*/  WARPSYNC.COLLECTIVE R141, `(.L_x_2140) ;  /* 0x000000008d087348 */ /* 0x000fea0003c00000 */
[----:B------:R0:W1:Y:S02]  /*b0d60*/  SHFL.DOWN P2, R87, R89, R88, R98 ;  /* 0x0800005859577389 */ /* 0x0000640000040062 */
[----:B01----:R-:W-:Y:S05]  /*b0d70*/  ENDCOLLECTIVE ;  /* 0x000000000000791b */ /* 0x003fea0003800000 */
.L_x_2140:
[----:B------:R-:W-:Y:S02]  /*b0d80*/  IMAD.MOV.U32 R89, RZ, RZ, R61 ;  /* 0x000000ffff597224 */ /* 0x000fe400078e003d */
[----:B------:R-:W-:-:S07]  /*b0d90*/  IMAD.MOV.U32 R27, RZ, RZ, R87 ;  /* 0x000000ffff1b7224 */ /* 0x000fce00078e0057 */
[----:B------:R-:W-:Y:S05]  /*b0da0*/  WARPSYNC.COLLECTIVE R141, `(.L_x_2141) ;  /* 0x000000008d087348 */ /* 0x000fea0003c00000 */
[----:B------:R0:W1:Y:S02]  /*b0db0*/  SHFL.DOWN P2, R87, R89, R88, R98 ;  /* 0x0800005859577389 */ /* 0x0000640000040062 */
[----:B01----:R-:W-:Y:S05]  /*b0dc0*/  ENDCOLLECTIVE ;  /* 0x000000000000791b */ /* 0x003fea0003800000 */
.L_x_2141:
[----:B------:R-:W-:Y:S02]  /*b0dd0*/  IMAD.MOV.U32 R89, RZ, RZ, R4 ;  /* 0x000000ffff597224 */ /* 0x000fe400078e0004 */
[----:B------:R-:W-:-:S07]  /*b0de0*/  IMAD.MOV.U32 R24, RZ, RZ, R87 ;  /* 0x000000ffff187224 */ /* 0x000fce00078e0057 */
[----:B------:R-:W-:Y:S05]  /*b0df0*/  WARPSYNC.COLLECTIVE R141, `(.L_x_2142) ;  /* 0x000000008d087348 */ /* 0x000fea0003c00000 */
[----:B------:R0:W1:Y:S02]  /*b0e00*/  SHFL.DOWN P2, R87, R89, R88, R98 ;  /* 0x0800005859577389 */ /* 0x0000640000040062 */
[----:B01----:R-:W-:Y:S05]  /*b0e10*/  ENDCOLLECTIVE ;  /* 0x000000000000791b */ /* 0x003fea0003800000 */
.L_x_2142:
[----:B------:R-:W-:Y:S02]  /*b0e20*/  IMAD.MOV.U32 R89, RZ, RZ, R5 ;  /* 0x000000ffff597224 */ /* 0x000fe400078e0005 */
[----:B------:R-:W-:-:S07]  /*b0e30*/  IMAD.MOV.U32 R6, RZ, RZ, R87 ;  /* 0x000000ffff067224 */ /* 0x000fce00078e0057 */
[----:B------:R-:W-:Y:S05]  /*b0e40*/  WARPSYNC.COLLECTIVE R141, `(.L_x_2143) ;  /* 0x000000008d087348 */ /* 0x000fea0003c00000 */
[----:B------:R0:W1:Y:S02]  /*b0e50*/  SHFL.DOWN P2, R87, R89, R88, R98 ;  /* 0x0800005859577389 */ /* 0x0000640000040062 */
[----:B01----:R-:W-:Y:S05]  /*b0e60*/  ENDCOLLECTIVE ;  /* 0x000000000000791b */ /* 0x003fea0003800000 */
.L_x_2143:
[----:B------:R-:W-:Y:S01]  /*b0e70*/  IMAD.MOV.U32 R7, RZ, RZ, R87 ;  /* 0x000000ffff077224 */ /* 0x000fe200078e0057 */
[----:B------:R-:W-:Y:S06]  /*b0e80*/  BRA `(.L_x_2144) ;  /* 0xfffffdf400947947 */ /* 0x000fec000383ffff */
.L_x_1646:
[----:B------:R-:W-:Y:S01]  /*b0e90*/  BSSY B0, `(.L_x_2145) ;  /* 0x0000007000007945 */ /* 0x000fe20003800000 */
[----:B------:R-:W-:Y:S02]  /*b0ea0*/  IMAD.MOV.U32 R89, RZ, RZ, R10 ;  /* 0x000000ffff597224 */ /* 0x000fe400078e000a */
[----:B------:R-:W-:Y:S02]  /*b0eb0*/  IMAD.MOV.U32 R88, RZ, RZ, 0x10 ;  /* 0x00000010ff587424 */ /* 0x000fe400078e00ff */
[----:B------:R-:W-:-:S07]  /*b0ec0*/  IMAD.MOV.U32 R141, RZ, RZ, -0x1 ;  /* 0xffffffffff8d7424 */ /* 0x000fce00078e00ff */
[----:B-----5:R-:W-:Y:S05]  /*b0ed0*/  WARPSYNC.COLLECTIVE R141, `(.L_x_2146) ;  /* 0x000000008d087348 */ /* 0x020fea0003c00000 */
[----:B------:R0:W1:Y:S02]  /*b0ee0*/  SHFL.DOWN P2, R87, R89, R88, R98 ;  /* 0x0800005859577389 */ /* 0x0000640000040062 */
[----:B01---5:R-:W-:Y:S05]  /*b0ef0*/  ENDCOLLECTIVE ;  /* 0x000000000000791b */ /* 0x023fea0003800000 */
.L_x_2146:
[----:B------:R-:W-:Y:S05]  /*b0f00*/  BSYNC B0 ;  /* 0x0000000000007941 */ /* 0x000fea0003800000 */
.L_x_2145:
[----:B------:R-:W-:Y:S02]  /*b0f10*/  IMAD.MOV.U32 R89, RZ, RZ, R11 ;  /* 0x000000ffff597224 */ /* 0x000fe400078e000b */
[----:B------:R-:W-:Y:S02]  /*b0f20*/  IMAD.MOV.U32 R88, RZ, RZ, 0x10 ;  /* 0x00000010ff587424 */ /* 0x000fe400078e00ff */
[----:B------:R-:W-:Y:S02]  /*b0f30*/  IMAD.MOV.U32 R141, RZ, RZ, -0x1 ;  /* 0xffffffffff8d7424 */ /* 0x000fe400078e00ff */
[----:B------:R-:W-:-:S07]  /*b0f40*/  IMAD.MOV.U32 R2, RZ, RZ, R87 ;  /* 0x000000ffff027224 */ /* 0x000fce00078e0057 */
[----:B------:R-:W-:Y:S05]  /*b0f50*/  WARPSYNC.COLLECTIVE R141, `(.L_x_2147) ;  /* 0x000000008d087348 */ /* 0x000fea0003c00000 */
[----:B------:R0:W1:Y:S02]  /*b0f60*/  SHFL.DOWN P2, R87, R89, R88, R98 ;  /* 0x0800005859577389 */ /* 0x0000640000040062 */
[----:B01----:R-:W-:Y:S05]  /*b0f70*/  ENDCOLLECTIVE ;  /* 0x000000000000791b */ /* 0x003fea0003800000 */
.L_x_2147:
[----:B------:R-:W-:Y:S02]  /*b0f80*/  IMAD.MOV.U32 R89, RZ, RZ, R12 ;  /* 0x000000ffff597224 */ /* 0x000fe400078e000c */
[----:B------:R-:W-:-:S07]  /*b0f90*/  IMAD.MOV.U32 R3, RZ, RZ, R87 ;  /* 0x000000ffff037224 */ /* 0x000fce00078e0057 */
[----:B------:R-:W-:Y:S05]  /*b0fa0*/  WARPSYNC.COLLECTIVE R141, `(.L_x_2148) ;  /* 0x000000008d087348 */ /* 0x000fea0003c00000 */
[----:B------:R0:W1:Y:S02]  /*b0fb0*/  SHFL.DOWN P2, R87, R89, R88, R98 ;  /* 0x0800005859577389 */ /* 0x0000640000040062 */
[----:B01----:R-:W-:Y:S05]  /*b0fc0*/  ENDCOLLECTIVE ;  /* 0x000000000000791b */ /* 0x003fea0003800000 */
.L_x_2148:
[----:B------:R-:W-:Y:S02]  /*b0fd0*/  IMAD.MOV.U32 R89, RZ, RZ, R13 ;  /* 0x000000ffff597224 */ /* 0x000fe400078e000d */
[----:B------:R-:W-:-:S07]  /*b0fe0*/  IMAD.MOV.U32 R12, RZ, RZ, R87 ;  /* 0x000000ffff0c7224 */ /* 0x000fce00078e0057 */
[----:B------:R-:W-:Y:S05]  /*b0ff0*/  WARPSYNC.COLLECTIVE R141, `(.L_x_2149) ;  /* 0x000000008d087348 */ /* 0x000fea0003c00000 */
[----:B------:R0:W1:Y:S02]  /*b1000*/  SHFL.DOWN P2, R87, R89, R88, R98 ;  /* 0x0800005859577389 */ /* 0x0000640000040062 */
[----:B01----:R-:W-:Y:S05]  /*b1010*/  ENDCOLLECTIVE ;  /* 0x000000000000791b */ /* 0x003fea0003800000 */
.L_x_2149:
[----:B------:R-:W-:Y:S02]  /*b1020*/  IMAD.MOV.U32 R89, RZ, RZ, R14 ;  /* 0x000000ffff597224 */ /* 0x000fe400078e000e */
[----:B------:R-:W-:-:S07]  /*b1030*/  IMAD.MOV.U32 R13, RZ, RZ, R87 ;  /* 0x000000ffff0d7224 */ /* 0x000fce00078e0057 */
[----:B------:R-:W-:Y:S05]  /*b1040*/  WARPSYNC.COLLECTIVE R141, `(.L_x_2150) ;  /* 0x000000008d087348 */ /* 0x000fea0003c00000 */
[----:B------:R0:W1:Y:S02]  /*b1050*/  SHFL.DOWN P2, R87, R89, R88, R98 ;  /* 0x0800005859577389 */ /* 0x0000640000040062 */
[----:B01----:R-:W-:Y:S05]  /*b1060*/  ENDCOLLECTIVE ;  /* 0x000000000000791b */ /* 0x003fea0003800000 */
.L_x_2150:
[----:B------:R-:W-:Y:S02]  /*b1070*/  IMAD.MOV.U32 R89, RZ, RZ, R15 ;  /* 0x000000ffff597224 */ /* 0x000fe400078e000f */
[----:B------:R-:W-:-:S07]  /*b1080*/  IMAD.MOV.U32 R14, RZ, RZ, R87 ;  /* 0x000000ffff0e7224 */ /* 0x000fce00078e0057 */
[----:B------:R-:W-:Y:S05]  /*b1090*/  WARPSYNC.COLLECTIVE R141, `(.L_x_2151) ;  /* 0x000000008d087348 */ /* 0x000fea0003c00000 */
[----:B------:R0:W1:Y:S02]  /*b10a0*/  SHFL.DOWN P2, R87, R89, R88, R98 ;  /* 0x0800005859577389 */ /* 0x0000640000040062 */
[----:B01----:R-:W-:Y:S05]  /*b10b0*/  ENDCOLLECTIVE ;  /* 0x000000000000791b */ /* 0x003fea0003800000 */
.L_x_2151:
[----:B------:R-:W-:Y:S02]  /*b10c0*/  IMAD.MOV.U32 R89, RZ, RZ, R16 ;  /* 0x000000ffff597224 */ /* 0x000fe400078e0010 */
[----:B------:R-:W-:-:S07]  /*b10d0*/  IMAD.MOV.U32 R15, RZ, RZ, R87 ;  /* 0x000000ffff0f7224 */ /* 0x000fce00078e0057 */
[----:B------:R-:W-:Y:S05]  /*b10e0*/  WARPSYNC.COLLECTIVE R141, `(.L_x_2152) ;  /* 0x000000008d087348 */ /* 0x000fea0003c00000 */
[----:B------:R0:W1:Y:S02]  /*b10f0*/  SHFL.DOWN P2, R87, R89, R88, R98 ;  /* 0x0800005859577389 */ /* 0x0000640000040062 */
[----:B01----:R-:W-:Y:S05]  /*b1100*/  ENDCOLLECTIVE ;  /* 0x000000000000791b */ /* 0x003fea0003800000 */
.L_x_2152:
[----:B------:R-:W-:Y:S02]  /*b1110*/  IMAD.MOV.U32 R89, RZ, RZ, R17 ;  /* 0x000000ffff597224 */ /* 0x000fe400078e0011 */
[----:B------:R-:W-:-:S07]  /*b1120*/  IMAD.MOV.U32 R16, RZ, RZ, R87 ;  /* 0x000000ffff107224 */ /* 0x000fce00078e0057 */
[----:B------:R-:W-:Y:S05]  /*b1130*/  WARPSYNC.COLLECTIVE R141, `(.L_x_2153) ;  /* 0x000000008d087348 */ /* 0x000fea0003c00000 */
[----:B------:R0:W1:Y:S02]  /*b1140*/  SHFL.DOWN P2, R87, R89, R88, R98 ;  /* 0x0800005859577389 */ /* 0x0000640000040062 */
[----:B01----:R-:W-:Y:S05]  /*b1150*/  ENDCOLLECTIVE ;  /* 0x000000000000791b */ /* 0x003fea0003800000 */
.L_x_2153:
[----:B------:R-:W-:Y:S02]  /*b1160*/  IMAD.MOV.U32 R89, RZ, RZ, R18 ;  /* 0x000000ffff597224 */ /* 0x000fe400078e0012 */
[----:B------:R-:W-:-:S07]  /*b1170*/  IMAD.MOV.U32 R17, RZ, RZ, R87 ;  /* 0x000000ffff117224 */ /* 0x000fce00078e0057 */
[----:B------:R-:W-:Y:S05]  /*b1180*/  WARPSYNC.COLLECTIVE R141, `(.L_x_2154) ;  /* 0x000000008d087348 */ /* 0x000fea0003c00000 */
[----:B------:R0:W1:Y:S02]  /*b1190*/  SHFL.DOWN P2, R87, R89, R88, R98 ;  /* 0x0800005859577389 */ /* 0x0000640000040062 */
[----:B01----:R-:W-:Y:S05]  /*b11a0*/  ENDCOLLECTIVE ;  /* 0x000000000000791b */ /* 0x003fea0003800000 */
.L_x_2154:
[----:B------:R-:W-:Y:S02]  /*b11b0*/  IMAD.MOV.U32 R89, RZ, RZ, R19 ;  /* 0x000000ffff597224 */ /* 0x000fe400078e0013 */
[----:B------:R-:W-:-:S07]  /*b11c0*/  IMAD.MOV.U32 R18, RZ, RZ, R87 ;  /* 0x000000ffff127224 */ /* 0x000fce00078e0057 */
[----:B------:R-:W-:Y:S05]  /*b11d0*/  WARPSYNC.COLLECTIVE R141, `(.L_x_2155) ;  /* 0x000000008d087348 */ /* 0x000fea0003c00000 */
[----:B------:R0:W1:Y:S02]  /*b11e0*/  SHFL.DOWN P2, R87, R89, R88, R98 ;  /* 0x0800005859577389 */ /* 0x0000640000040062 */
[----:B01----:R-:W-:Y:S05]  /*b11f0*/  ENDCOLLECTIVE ;  /* 0x000000000000791b */ /* 0x003fea0003800000 */
.L_x_2155:
[----:B------:R-:W-:Y:S02]  /*b1200*/  IMAD.MOV.U32 R89, RZ, RZ, R20 ;  /* 0x000000ffff597224 */ /* 0x000fe400078e0014 */
[----:B------:R-:W-:-:S07]  /*b1210*/  IMAD.MOV.U32 R19, RZ, RZ, R87 ;  /* 0x000000ffff137224 */ /* 0x000fce00078e0057 */
[----:B------:R-:W-:Y:S05]  /*b1220*/  WARPSYNC.COLLECTIVE R141, `(.L_x_2156) ;  /* 0x000000008d087348 */ /* 0x000fea0003c00000 */
[----:B------:R0:W1:Y:S02]  /*b1230*/  SHFL.DOWN P2, R87, R89, R88, R98 ;  /* 0x0800005859577389 */ /* 0x0000640000040062 */
[----:B01----:R-:W-:Y:S05]  /*b1240*/  ENDCOLLECTIVE ;  /* 0x000000000000791b */ /* 0x003fea0003800000 */
.L_x_2156:
[----:B------:R-:W-:Y:S02]  /*b1250*/  IMAD.MOV.U32 R89, RZ, RZ, R21 ;  /* 0x000000ffff597224 */ /* 0x000fe400078e0015 */
[----:B------:R-:W-:-:S07]  /*b1260*/  IMAD.MOV.U32 R20, RZ, RZ, R87 ;  /* 0x000000ffff147224 */ /* 0x000fce00078e0057 */
[----:B------:R-:W-:Y:S05]  /*b1270*/  WARPSYNC.COLLECTIVE R141, `(.L_x_2157) ;  /* 0x000000008d087348 */ /* 0x000fea0003c00000 */
[----:B------:R0:W1:Y:S02]  /*b1280*/  SHFL.DOWN P2, R87, R89, R88, R98 ;  /* 0x0800005859577389 */ /* 0x0000640000040062 */
[----:B01----:R-:W-:Y:S05]  /*b1290*/  ENDCOLLECTIVE ;  /* 0x000000000000791b */ /* 0x003fea0003800000 */
.L_x_2157:
[----:B------:R-:W-:Y:S02]  /*b12a0*/  IMAD.MOV.U32 R89, RZ, RZ, R22 ;  /* 0x000000ffff597224 */ /* 0x000fe400078e0016 */
[----:B------:R-:W-:-:S07]  /*b12b0*/  IMAD.MOV.U32 R21, RZ, RZ, R87 ;  /* 0x000000ffff157224 */ /* 0x000fce00078e0057 */
[----:B------:R-:W-:Y:S05]  /*b12c0*/  WARPSYNC.COLLECTIVE R141, `(.L_x_2158) ;  /* 0x000000008d087348 */ /* 0x000fea0003c00000 */
[----:B------:R0:W1:Y:S02]  /*b12d0*/  SHFL.DOWN P2, R87, R89, R88, R98 ;  /* 0x0800005859577389 */ /* 0x0000640000040062 */
[----:B01----:R-:W-:Y:S05]  /*b12e0*/  ENDCOLLECTIVE ;  /* 0x000000000000791b */ /* 0x003fea0003800000 */
.L_x_2158:
[----:B------:R-:W-:Y:S02]  /*b12f0*/  IMAD.MOV.U32 R89, RZ, RZ, R23 ;  /* 0x000000ffff597224 */ /* 0x000fe400078e0017 */
[----:B------:R-:W-:-:S07]  /*b1300*/  IMAD.MOV.U32 R22, RZ, RZ, R87 ;  /* 0x000000ffff167224 */ /* 0x000fce00078e0057 */
[----:B------:R-:W-:Y:S05]  /*b1310*/  WARPSYNC.COLLECTIVE R141, `(.L_x_2159) ;  /* 0x000000008d087348 */ /* 0x000fea0003c00000 */
[----:B------:R0:W1:Y:S02]  /*b1320*/  SHFL.DOWN P2, R87, R89, R88, R98 ;  /* 0x0800005859577389 */ /* 0x0000640000040062 */
[----:B01----:R-:W-:Y:S05]  /*b1330*/  ENDCOLLECTIVE ;  /* 0x000000000000791b */ /* 0x003fea0003800000 */
.L_x_2159:
[----:B------:R-:W-:Y:S02]  /*b1340*/  IMAD.MOV.U32 R89, RZ, RZ, R27 ;  /* 0x000000ffff597224 */ /* 0x000fe400078e001b */
[----:B------:R-:W-:-:S07]  /*b1350*/  IMAD.MOV.U32 R23, RZ, RZ, R87 ;  /* 0x000000ffff177224 */ /* 0x000fce00078e0057 */
[----:B------:R-:W-:Y:S05]  /*b1360*/  WARPSYNC.COLLECTIVE R141, `(.L_x_2160) ;  /* 0x000000008d087348 */ /* 0x000fea0003c00000 */
[----:B------:R0:W1:Y:S02]  /*b1370*/  SHFL.DOWN P2, R87, R89, R88, R98 ;  /* 0x0800005859577389 */ /* 0x0000640000040062 */
[----:B01----:R-:W-:Y:S05]  /*b1380*/  ENDCOLLECTIVE ;  /* 0x000000000000791b */ /* 0x003fea0003800000 */
.L_x_2160:
[----:B------:R-:W-:Y:S02]  /*b1390*/  IMAD.MOV.U32 R89, RZ, RZ, R61 ;  /* 0x000000ffff597224 */ /* 0x000fe400078e003d */
[----:B------:R-:W-:-:S07]  /*b13a0*/  IMAD.MOV.U32 R27, RZ, RZ, R87 ;  /* 0x000000ffff1b7224 */ /* 0x000fce00078e0057 */
[----:B------:R-:W-:Y:S05]  /*b13b0*/  WARPSYNC.COLLECTIVE R141, `(.L_x_2161) ;  /* 0x000000008d087348 */ /* 0x000fea0003c00000 */
[----:B------:R0:W1:Y:S02]  /*b13c0*/  SHFL.DOWN P2, R87, R89, R88, R98 ;  /* 0x0800005859577389 */ /* 0x0000640000040062 */
[----:B01----:R-:W-:Y:S05]  /*b13d0*/  ENDCOLLECTIVE ;  /* 0x000000000000791b */ /* 0x003fea0003800000 */
.L_x_2161:
[----:B------:R-:W-:Y:S02]  /*b13e0*/  IMAD.MOV.U32 R89, RZ, RZ, R4 ;  /* 0x000000ffff597224 */ /* 0x000fe400078e0004 */
[----:B------:R-:W-:-:S07]  /*b13f0*/  IMAD.MOV.U32 R24, RZ, RZ, R87 ;  /* 0x000000ffff187224 */ /* 0x000fce00078e0057 */
[----:B------:R-:W-:Y:S05]  /*b1400*/  WARPSYNC.COLLECTIVE R141, `(.L_x_2162) ;  /* 0x000000008d087348 */ /* 0x000fea0003c00000 */
[----:B------:R0:W1:Y:S02]  /*b1410*/  SHFL.DOWN P2, R87, R89, R88, R98 ;  /* 0x0800005859577389 */ /* 0x0000640000040062 */
[----:B01----:R-:W-:Y:S05]  /*b1420*/  ENDCOLLECTIVE ;  /* 0x000000000000791b */ /* 0x003fea0003800000 */
.L_x_2162:
[----:B------:R-:W-:Y:S02]  /*b1430*/  IMAD.MOV.U32 R89, RZ, RZ, R5 ;  /* 0x000000ffff597224 */ /* 0x000fe400078e0005 */
[----:B------:R-:W-:-:S07]  /*b1440*/  IMAD.MOV.U32 R6, RZ, RZ, R87 ;  /* 0x000000ffff067224 */ /* 0x000fce00078e0057 */
[----:B------:R-:W-:Y:S05]  /*b1450*/  WARPSYNC.COLLECTIVE R141, `(.L_x_2163) ;  /* 0x000000008d087348 */ /* 0x000fea0003c00000 */
[----:B------:R0:W1:Y:S02]  /*b1460*/  SHFL.DOWN P2, R87, R89, R88, R98 ;  /* 0x0800005859577389 */ /* 0x0000640000040062 */
[----:B01----:R-:W-:Y:S05]  /*b1470*/  ENDCOLLECTIVE ;  /* 0x000000000000791b */ /* 0x003fea0003800000 */
.L_x_2163:
[----:B------:R-:W-:Y:S01]  /*b1480*/  IMAD.MOV.U32 R7, RZ, RZ, R87 ;  /* 0x000000ffff077224 */ /* 0x000fe200078e0057 */
[----:B------:R-:W-:Y:S06]  /*b1490*/  BRA `(.L_x_2164) ;  /* 0xfffffe04008c7947 */ /* 0x000fec000383ffff */
.L_x_1663:
[----:B------:R-:W-:Y:S01]  /*b14a0*/  BSSY B0, `(.L_x_2165) ;  /* 0x0000005000007945 */ /* 0x000fe20003800000 */
[----:B------:R-:W-:-:S07]  /*b14b0*/  IMAD.MOV.U32 R141, RZ, RZ, -0x1 ;  /* 0xffffffffff8d7424 */ /* 0x000fce00078e00ff */
[----:B-1----:R-:W-:Y:S05]  /*b14c0*/  WARPSYNC.COLLECTIVE R141, `(.L_x_2166) ;  /* 0x000000008d087348 */ /* 0x002fea0003c00000 */
[----:B------:R-:W-:Y:S01]  /*b14d0*/  VOTE.ALL P2, P2 ;  /* 0x0000000000ff7806 */ /* 0x000fe20001040000 */
[----:B-1----:R-:W-:-:S12]  /*b14e0*/  ENDCOLLECTIVE ;  /* 0x000000000000791b */ /* 0x002fd80003800000 */
.L_x_2166:
[----:B------:R-:W-:Y:S05]  /*b14f0*/  BSYNC B0 ;  /* 0x0000000000007941 */ /* 0x000fea0003800000 */
.L_x_2165:
[----:B------:R-:W-:Y:S05]  /*b1500*/  BRA `(.L_x_2167) ;  /* 0xfffffe1800d47947 */ /* 0x000fea000383ffff */
.L_x_1665:
[----:B------:R-:W-:Y:S01]  /*b1510*/  BSSY B0, `(.L_x_2168) ;  /* 0x0000006000007945 */ /* 0x000fe20003800000 */
[----:B------:R-:W-:Y:S01]  /*b1520*/  PLOP3.LUT P2, PT, P2, PT, PT, 0x8, 0x80 ;  /* 0x000000000080781c */ /* 0x000fe2000174e170 */
[----:B------:R-:W-:-:S12]  /*b1530*/  IMAD.MOV.U32 R141, RZ, RZ, -0x1 ;  /* 0xffffffffff8d7424 */ /* 0x000fd800078e00ff */
[----:B-1----:R-:W-:Y:S05]  /*b1540*/  WARPSYNC.COLLECTIVE R141, `(.L_x_2169) ;  /* 0x000000008d087348 */ /* 0x002fea0003c00000 */
[----:B------:R-:W-:Y:S01]  /*b1550*/  VOTE.ANY P2, P2 ;  /* 0x0000000000ff7806 */ /* 0x000fe20001040100 */
[----:B-1----:R-:W-:-:S12]  /*b1560*/  ENDCOLLECTIVE ;  /* 0x000000000000791b */ /* 0x002fd80003800000 */
.L_x_2169:
[----:B------:R-:W-:Y:S05]  /*b1570*/  BSYNC B0 ;  /* 0x0000000000007941 */ /* 0x000fea0003800000 */
.L_x_2168:
[----:B------:R-:W-:Y:S05]  /*b1580*/  BRA `(.L_x_2170) ;  /* 0xfffffe1800ec7947 */ /* 0x000fea000383ffff */
.L_x_1670:
[----:B------:R-:W-:Y:S01]  /*b1590*/  BSSY B0, `(.L_x_2171) ;  /* 0x0000006000007945 */ /* 0x000fe20003800000 */
[----:B------:R-:W-:Y:S01]  /*b15a0*/  PLOP3.LUT P2, PT, P2, PT, PT, 0x8, 0x80 ;  /* 0x000000000080781c */ /* 0x000fe2000174e170 */
[----:B------:R-:W-:-:S12]  /*b15b0*/  IMAD.MOV.U32 R141, RZ, RZ, -0x1 ;  /* 0xffffffffff8d7424 */ /* 0x000fd800078e00ff */
[----:B-1---5:R-:W-:Y:S05]  /*b15c0*/  WARPSYNC.COLLECTIVE R141, `(.L_x_2172) ;  /* 0x000000008d087348 */ /* 0x022fea0003c00000 */
[----:B-1----:R-:W-:Y:S01]  /*b15d0*/  VOTE.ANY R12, PT, P2 ;  /* 0x00000000000c7806 */ /* 0x002fe200010e0100 */
[----:B-----5:R-:W-:Y:S06]  /*b15e0*/  ENDCOLLECTIVE ;  /* 0x000000000000791b */ /* 0x020fec0003800000 */
.L_x_2172:
[----:B------:R-:W-:Y:S05]  /*b15f0*/  BSYNC B0 ;  /* 0x0000000000007941 */ /* 0x000fea0003800000 */
.L_x_2171:
[----:B------:R-:W0:Y:S01]  /*b1600*/  S2R R13, SR_GEMASK ;  /* 0x00000000000d7919 */ /* 0x000e220000003c00 */
[----:B------:R-:W-:Y:S01]  /*b1610*/  IMAD.MOV.U32 R8, RZ, RZ, R12 ;  /* 0x000000ffff087224 */ /* 0x000fe200078e000c */
[----:B------:R-:W-:Y:S01]  /*b1620*/  LOP3.LUT R223, R45, 0xffff, RZ, 0xc0, !PT ;  /* 0x0000ffff2ddf7812 */ /* 0x000fe200078ec0ff */
[----:B------:R-:W-:Y:S01]  /*b1630*/  IMAD.MOV.U32 R89, RZ, RZ, R2 ;  /* 0x000000ffff597224 */ /* 0x000fe200078e0002 */
[----:B------:R-:W-:Y:S01]  /*b1640*/  LOP3.LUT R222, R99, 0xffff, RZ, 0xc0, !PT ;  /* 0x0000ffff63de7812 */ /* 0x000fe200078ec0ff */
[----:B------:R-:W-:Y:S01]  /*b1650*/  IMAD.MOV.U32 R88, RZ, RZ, 0x1 ;  /* 0x00000001ff587424 */ /* 0x000fe200078e00ff */
[----:B------:R-:W-:Y:S01]  /*b1660*/  LOP3.LUT R237, R46, 0xffff, RZ, 0xc0, !PT ;  /* 0x0000ffff2eed7812 */ /* 0x000fe200078ec0ff */
[----:B------:R-:W-:Y:S01]  /*b1670*/  IMAD.MOV.U32 R141, RZ, RZ, -0x1 ;  /* 0xffffffffff8d7424 */ /* 0x000fe200078e00ff */
        /* <DEDUP_REMOVED lines=11> */
[----:B------:R-:W-:Y:S02]  /*b1730*/  LOP3.LUT R227, R29, 0xffff, RZ, 0xc0, !PT ;  /* 0x0000ffff1de37812 */ /* 0x000fe400078ec0ff */
[----:B0-----:R-:W-:Y:S02]  /*b1740*/  LOP3.LUT R8, R8, 0x80000000, R13, 0xec, !PT ;  /* 0x8000000008087812 */ /* 0x001fe400078eec0d */
[----:B------:R-:W-:-:S02]  /*b1750*/  LOP3.LUT R13, R224, 0xff, RZ, 0xc0, !PT ;  /* 0x000000ffe00d7812 */ /* 0x000fc400078ec0ff */
[----:B------:R-:W-:Y:S01]  /*b1760*/  LOP3.LUT R15, R227, 0xff, RZ, 0xc0, !PT ;  /* 0x000000ffe30f7812 */ /* 0x000fe200078ec0ff */
[C---:B------:R-:W-:Y:S01]  /*b1770*/  VIADD R98, R8.reuse, 0xffffffff ;  /* 0xffffffff08627836 */ /* 0x040fe20000000000 */
[----:B------:R-:W-:Y:S02]  /*b1780*/  PRMT R13, R47, 0x7604, R13 ;  /* 0x000076042f0d7816 */ /* 0x000fe4000000000d */
[----:B------:R-:W-:Y:S02]  /*b1790*/  PRMT R15, R53, 0x7604, R15 ;  /* 0x00007604350f7816 */ /* 0x000fe4000000000f */
[----:B------:R-:W-:Y:S01]  /*b17a0*/  LOP3.LUT R98, R8, R98, RZ, 0xc, !PT ;  /* 0x0000006208627212 */ /* 0x000fe200078e0cff */
[----:B------:R-:W-:Y:S01]  /*b17b0*/  IMAD.U32 R8, R223, 0x10000, RZ ;  /* 0x00010000df087824 */ /* 0x000fe200078e00ff */
[----:B------:R-:W-:Y:S02]  /*b17c0*/  LOP3.LUT R240, R55, 0xffff, RZ, 0xc0, !PT ;  /* 0x0000ffff37f07812 */ /* 0x000fe400078ec0ff */
[----:B------:R-:W-:-:S02]  /*b17d0*/  LOP3.LUT R229, R57, 0xffff, RZ, 0xc0, !PT ;  /* 0x0000ffff39e57812 */ /* 0x000fc400078ec0ff */
[----:B------:R-:W0:Y:S01]  /*b17e0*/  POPC R98, R98 ;  /* 0x0000006200627309 */ /* 0x000e220000000000 */
[----:B------:R-:W-:Y:S02]  /*b17f0*/  LOP3.LUT R8, R8, 0xff0000, RZ, 0xc0, !PT ;  /* 0x00ff000008087812 */ /* 0x000fe400078ec0ff */
[----:B------:R-:W-:Y:S02]  /*b1800*/  LOP3.LUT R219, R30, 0xffff, RZ, 0xc0, !PT ;  /* 0x0000ffff1edb7812 */ /* 0x000fe400078ec0ff */
[----:B------:R-:W-:Y:S01]  /*b1810*/  LOP3.LUT R241, R58, 0xffff, RZ, 0xc0, !PT ;  /* 0x0000ffff3af17812 */ /* 0x000fe200078ec0ff */
[----:B------:R-:W-:Y:S01]  /*b1820*/  IMAD.IADD R12, R12, 0x1, R8 ;  /* 0x000000010c0c7824 */ /* 0x000fe200078e0208 */
[----:B------:R-:W-:Y:S01]  /*b1830*/  LOP3.LUT R16, R219, 0xff, RZ, 0xc0, !PT ;  /* 0x000000ffdb107812 */ /* 0x000fe200078ec0ff */
[----:B------:R-:W-:Y:S01]  /*b1840*/  IMAD.U32 R8, R225, 0x10000, RZ ;  /* 0x00010000e1087824 */ /* 0x000fe200078e00ff */
[----:B------:R-:W-:Y:S01]  /*b1850*/  LOP3.LUT R230, R60, 0xffff, RZ, 0xc0, !PT ;  /* 0x0000ffff3ce67812 */ /* 0x000fe200078ec0ff */
[----:B------:R-:W-:Y:S01]  /*b1860*/  IMAD R12, R237, 0x1000000, R12 ;  /* 0x01000000ed0c7824 */ /* 0x000fe200078e020c */
[----:B------:R-:W-:-:S02]  /*b1870*/  PRMT R16, R56, 0x7604, R16 ;  /* 0x0000760438107816 */ /* 0x000fc40000000010 */
[----:B------:R-:W-:-:S07]  /*b1880*/  LOP3.LUT R8, R8, 0xff0000, RZ, 0xc0, !PT ;  /* 0x00ff000008087812 */ /* 0x000fce00078ec0ff */
[----:B0-----:R-:W-:Y:S05]  /*b1890*/  WARPSYNC.COLLECTIVE R141, `(.L_x_2173) ;  /* 0x000000008d087348 */ /* 0x001fea0003c00000 */
[----:B0-----:R0:W1:Y:S02]  /*b18a0*/  SHFL.DOWN P2, R87, R89, R88, R98 ;  /* 0x0800005859577389 */ /* 0x0010640000040062 */
[----:B01----:R-:W-:Y:S05]  /*b18b0*/  ENDCOLLECTIVE ;  /* 0x000000000000791b */ /* 0x003fea0003800000 */
.L_x_2173:
[----:B------:R-:W-:Y:S01]  /*b18c0*/  LOP3.LUT R218, R31, 0xffff, RZ, 0xc0, !PT ;  /* 0x0000ffff1fda7812 */ /* 0x000fe200078ec0ff */
[----:B------:R-:W-:Y:S01]  /*b18d0*/  IMAD.IADD R13, R13, 0x1, R8 ;  /* 0x000000010d0d7824 */ /* 0x000fe200078e0208 */
[----:B------:R-:W-:Y:S01]  /*b18e0*/  LOP3.LUT R242, R62, 0xffff, RZ, 0xc0, !PT ;  /* 0x0000ffff3ef27812 */ /* 0x000fe200078ec0ff */
[----:B------:R-:W-:Y:S01]  /*b18f0*/  IMAD.U32 R8, R226, 0x10000, RZ ;  /* 0x00010000e2087824 */ /* 0x000fe200078e00ff */
[----:B------:R-:W-:Y:S01]  /*b1900*/  LOP3.LUT R17, R218, 0xff, RZ, 0xc0, !PT ;  /* 0x000000ffda117812 */ /* 0x000fe200078ec0ff */
[----:B------:R-:W-:Y:S01]  /*b1910*/  IMAD R13, R238, 0x1000000, R13 ;  /* 0x01000000ee0d7824 */ /* 0x000fe200078e020d */
[----:B------:R-:W-:Y:S02]  /*b1920*/  LOP3.LUT R231, R64, 0xffff, RZ, 0xc0, !PT ;  /* 0x0000ffff40e77812 */ /* 0x000fe400078ec0ff */
[----:B------:R-:W-:Y:S02]  /*b1930*/  LOP3.LUT R8, R8, 0xff0000, RZ, 0xc0, !PT ;  /* 0x00ff000008087812 */ /* 0x000fe400078ec0ff */
[----:B------:R-:W-:Y:S01]  /*b1940*/  PRMT R17, R59, 0x7604, R17 ;  /* 0x000076043b117816 */ /* 0x000fe20000000011 */
[----:B------:R-:W-:Y:S01]  /*b1950*/  IMAD.MOV.U32 R89, RZ, RZ, R3 ;  /* 0x000000ffff597224 */ /* 0x000fe200078e0003 */
[----:B------:R-:W-:Y:S01]  /*b1960*/  LOP3.LUT R217, R32, 0xffff, RZ, 0xc0, !PT ;  /* 0x0000ffff20d97812 */ /* 0x000fe200078ec0ff */
[----:B------:R-:W-:Y:S01]  /*b1970*/  IMAD.IADD R14, R14, 0x1, R8 ;  /* 0x000000010e0e7824 */ /* 0x000fe200078e0208 */
[----:B------:R-:W-:Y:S01]  /*b1980*/  LOP3.LUT R243, R65, 0xffff, RZ, 0xc0, !PT ;  /* 0x0000ffff41f37812 */ /* 0x000fe200078ec0ff */
[----:B------:R-:W-:Y:S01]  /*b1990*/  IMAD.U32 R8, R228, 0x10000, RZ ;  /* 0x00010000e4087824 */ /* 0x000fe200078e00ff */
[----:B------:R-:W-:Y:S01]  /*b19a0*/  LOP3.LUT R18, R217, 0xff, RZ, 0xc0, !PT ;  /* 0x000000ffd9127812 */ /* 0x000fe200078ec0ff */
[----:B------:R-:W-:Y:S01]  /*b19b0*/  IMAD R14, R239, 0x1000000, R14 ;  /* 0x01000000ef0e7824 */ /* 0x000fe200078e020e */
[----:B------:R-:W-:-:S02]  /*b19c0*/  LOP3.LUT R232, R67, 0xffff, RZ, 0xc0, !PT ;  /* 0x0000ffff43e87812 */ /* 0x000fc400078ec0ff */
[----:B------:R-:W-:Y:S01]  /*b19d0*/  LOP3.LUT R8, R8, 0xff0000, RZ, 0xc0, !PT ;  /* 0x00ff000008087812 */ /* 0x000fe200078ec0ff */
[----:B------:R-:W-:Y:S01]  /*b19e0*/  IMAD.MOV.U32 R84, RZ, RZ, R87 ;  /* 0x000000ffff547224 */ /* 0x000fe200078e0057 */
[----:B------:R-:W-:-:S07]  /*b19f0*/  PRMT R18, R63, 0x7604, R18 ;  /* 0x000076043f127816 */ /* 0x000fce0000000012 */
[----:B------:R-:W-:Y:S05]  /*b1a00*/  WARPSYNC.COLLECTIVE R141, `(.L_x_2174) ;  /* 0x000000008d087348 */ /* 0x000fea0003c00000 */
[----:B------:R0:W1:Y:S02]  /*b1a10*/  SHFL.DOWN P2, R87, R89, R88, R98 ;  /* 0x0800005859577389 */ /* 0x0000640000040062 */
[----:B01----:R-:W-:Y:S05]  /*b1a20*/  ENDCOLLECTIVE ;  /* 0x000000000000791b */ /* 0x003fea0003800000 */
.L_x_2174:
        /* <DEDUP_REMOVED lines=8> */
[----:B------:R-:W-:-:S02]  /*b1ab0*/  PRMT R19, R66, 0x7604, R19 ;  /* 0x0000760442137816 */ /* 0x000fc40000000013 */
[----:B------:R-:W-:Y:S01]  /*b1ac0*/  LOP3.LUT R215, R34, 0xffff, RZ, 0xc0, !PT ;  /* 0x0000ffff22d77812 */ /* 0x000fe200078ec0ff */
[----:B------:R-:W-:Y:S01]  /*b1ad0*/  IMAD.MOV.U32 R89, RZ, RZ, R12 ;  /* 0x000000ffff597224 */ /* 0x000fe200078e000c */
[----:B------:R-:W-:Y:S01]  /*b1ae0*/  LOP3.LUT R245, R71, 0xffff, RZ, 0xc0, !PT ;  /* 0x0000ffff47f57812 */ /* 0x000fe200078ec0ff */
[----:B------:R-:W-:Y:S01]  /*b1af0*/  IMAD.IADD R16, R16, 0x1, R8 ;  /* 0x0000000110107824 */ /* 0x000fe200078e0208 */
[----:B------:R-:W-:Y:S01]  /*b1b00*/  LOP3.LUT R20, R215, 0xff, RZ, 0xc0, !PT ;  /* 0x000000ffd7147812 */ /* 0x000fe200078ec0ff */
[----:B------:R-:W-:Y:S01]  /*b1b10*/  IMAD.U32 R8, R230, 0x10000, RZ ;  /* 0x00010000e6087824 */ /* 0x000fe200078e00ff */
[----:B------:R-:W-:Y:S01]  /*b1b20*/  LOP3.LUT R234, R73, 0xffff, RZ, 0xc0, !PT ;  /* 0x0000ffff49ea7812 */ /* 0x000fe200078ec0ff */
[----:B------:R-:W-:Y:S01]  /*b1b30*/  IMAD R16, R241, 0x1000000, R16 ;  /* 0x01000000f1107824 */ /* 0x000fe200078e0210 */
[----:B------:R-:W-:Y:S02]  /*b1b40*/  PRMT R20, R69, 0x7604, R20 ;  /* 0x0000760445147816 */ /* 0x000fe40000000014 */
[----:B------:R-:W-:Y:S01]  /*b1b50*/  LOP3.LUT R8, R8, 0xff0000, RZ, 0xc0, !PT ;  /* 0x00ff000008087812 */ /* 0x000fe200078ec0ff */
[----:B------:R-:W-:Y:S01]  /*b1b60*/  IMAD.MOV.U32 R85, RZ, RZ, R87 ;  /* 0x000000ffff557224 */ /* 0x000fe200078e0057 */
[----:B------:R-:W-:-:S07]  /*b1b70*/  LOP3.LUT R214, R35, 0xffff, RZ, 0xc0, !PT ;  /* 0x0000ffff23d67812 */ /* 0x000fce00078ec0ff */
[----:B------:R-:W-:Y:S05]  /*b1b80*/  WARPSYNC.COLLECTIVE R141, `(.L_x_2175) ;  /* 0x000000008d087348 */ /* 0x000fea0003c00000 */
[----:B------:R0:W1:Y:S02]  /*b1b90*/  SHFL.DOWN P2, R87, R89, R88, R98 ;  /* 0x0800005859577389 */ /* 0x0000640000040062 */
[----:B01----:R-:W-:Y:S05]  /*b1ba0*/  ENDCOLLECTIVE ;  /* 0x000000000000791b */ /* 0x003fea0003800000 */
.L_x_2175:
[----:B------:R-:W-:Y:S01]  /*b1bb0*/  LOP3.LUT R246, R74, 0xffff, RZ, 0xc0, !PT ;  /* 0x0000ffff4af67812 */ /* 0x000fe200078ec0ff */
[----:B------:R-:W-:Y:S01]  /*b1bc0*/  IMAD.IADD R17, R17, 0x1, R8 ;  /* 0x0000000111117824 */ /* 0x000fe200078e0208 */
[----:B------:R-:W-:Y:S01]  /*b1bd0*/  LOP3.LUT R21, R214, 0xff, RZ, 0xc0, !PT ;  /* 0x000000ffd6157812 */ /* 0x000fe200078ec0ff */
[----:B------:R-:W-:Y:S01]  /*b1be0*/  IMAD.U32 R8, R231, 0x10000, RZ ;  /* 0x00010000e7087824 */ /* 0x000fe200078e00ff */
[----:B------:R-:W-:Y:S01]  /*b1bf0*/  LOP3.LUT R235, R76, 0xffff, RZ, 0xc0, !PT ;  /* 0x0000ffff4ceb7812 */ /* 0x000fe200078ec0ff */
[----:B------:R-:W-:Y:S01]  /*b1c00*/  IMAD R17, R242, 0x1000000, R17 ;  /* 0x01000000f2117824 */ /* 0x000fe200078e0211 */
[----:B------:R-:W-:Y:S02]  /*b1c10*/  PRMT R21, R72, 0x7604, R21 ;  /* 0x0000760448157816 */ /* 0x000fe40000000015 */
[----:B------:R-:W-:Y:S02]  /*b1c20*/  LOP3.LUT R8, R8, 0xff0000, RZ, 0xc0, !PT ;  /* 0x00ff000008087812 */ /* 0x000fe400078ec0ff */
[----:B------:R-:W-:-:S02]  /*b1c30*/  LOP3.LUT R213, R36, 0xffff, RZ, 0xc0, !PT ;  /* 0x0000ffff24d57812 */ /* 0x000fc400078ec0ff */
[----:B------:R-:W-:Y:S01]  /*b1c40*/  LOP3.LUT R247, R77, 0xffff, RZ, 0xc0, !PT ;  /* 0x0000ffff4df77812 */ /* 0x000fe200078ec0ff */
[----:B------:R-:W-:Y:S01]  /*b1c50*/  IMAD.MOV.U32 R89, RZ, RZ, R13 ;  /* 0x000000ffff597224 */ /* 0x000fe200078e000d */
[----:B------:R-:W-:Y:S01]  /*b1c60*/  LOP3.LUT R22, R213, 0xff, RZ, 0xc0, !PT ;  /* 0x000000ffd5167812 */ /* 0x000fe200078ec0ff */
[----:B------:R-:W-:Y:S01]  /*b1c70*/  IMAD.IADD R18, R18, 0x1, R8 ;  /* 0x0000000112127824 */ /* 0x000fe200078e0208 */
[----:B------:R-:W-:Y:S01]  /*b1c80*/  LOP3.LUT R236, R79, 0xffff, RZ, 0xc0, !PT ;  /* 0x0000ffff4fec7812 */ /* 0x000fe200078ec0ff */
[----:B------:R-:W-:Y:S01]  /*b1c90*/  IMAD.U32 R8, R232, 0x10000, RZ ;  /* 0x00010000e8087824 */ /* 0x000fe200078e00ff */
[----:B------:R-:W-:Y:S01]  /*b1ca0*/  PRMT R22, R75, 0x7604, R22 ;  /* 0x000076044b167816 */ /* 0x000fe20000000016 */
[----:B------:R-:W-:Y:S01]  /*b1cb0*/  IMAD R18, R243, 0x1000000, R18 ;  /* 0x01000000f3127824 */ /* 0x000fe200078e0212 */
[----:B------:R-:W-:Y:S02]  /*b1cc0*/  LOP3.LUT R212, R37, 0xffff, RZ, 0xc0, !PT ;  /* 0x0000ffff25d47812 */ /* 0x000fe400078ec0ff */
[----:B------:R-:W-:Y:S01]  /*b1cd0*/  LOP3.LUT R8, R8, 0xff0000, RZ, 0xc0, !PT ;  /* 0x00ff000008087812 */ /* 0x000fe200078ec0ff */
[----:B------:R-:W-:Y:S01]  /*b1ce0*/  IMAD.MOV.U32 R12, RZ, RZ, R87 ;  /* 0x000000ffff0c7224 */ /* 0x000fe200078e0057 */
[----:B------:R-:W-:-:S07]  /*b1cf0*/  LOP3.LUT R23, R212, 0xff, RZ, 0xc0, !PT ;  /* 0x000000ffd4177812 */ /* 0x000fce00078ec0ff */
[----:B------:R-:W-:Y:S05]  /*b1d00*/  WARPSYNC.COLLECTIVE R141, `(.L_x_2176) ;  /* 0x000000008d087348 */ /* 0x000fea0003c00000 */
[----:B------:R0:W1:Y:S02]  /*b1d10*/  SHFL.DOWN P2, R87, R89, R88, R98 ;  /* 0x0800005859577389 */ /* 0x0000640000040062 */
[----:B01----:R-:W-:Y:S05]  /*b1d20*/  ENDCOLLECTIVE ;  /* 0x000000000000791b */ /* 0x003fea0003800000 */
.L_x_2176:
[----:B------:R-:W-:Y:S01]  /*b1d30*/  LOP3.LUT R248, R80, 0xffff, RZ, 0xc0, !PT ;  /* 0x0000ffff50f87812 */ /* 0x000fe200078ec0ff */
[----:B------:R-:W-:Y:S01]  /*b1d40*/  IMAD.IADD R19, R19, 0x1, R8 ;  /* 0x0000000113137824 */ /* 0x000fe200078e0208 */
[----:B------:R-:W-:Y:S01]  /*b1d50*/  PRMT R23, R78, 0x7604, R23 ;  /* 0x000076044e177816 */ /* 0x000fe20000000017 */
[----:B------:R-:W-:Y:S01]  /*b1d60*/  IMAD.U32 R8, R233, 0x10000, RZ ;  /* 0x00010000e9087824 */ /* 0x000fe200078e00ff */
[----:B------:R-:W-:Y:S01]  /*b1d70*/  LOP3.LUT R38, R38, 0xffff0000, RZ, 0xc0, !PT ;  /* 0xffff000026267812 */ /* 0x000fe200078ec0ff */
[----:B------:R-:W-:-:S03]  /*b1d80*/  IMAD R19, R244, 0x1000000, R19 ;  /* 0x01000000f4137824 */ /* 0x000fc600078e0213 */
[----:B------:R-:W-:Y:S02]  /*b1d90*/  LOP3.LUT R8, R8, 0xff0000, RZ, 0xc0, !PT ;  /* 0x00ff000008087812 */ /* 0x000fe400078ec0ff */
[----:B------:R-:W-:Y:S01]  /*b1da0*/  LOP3.LUT R38, R38, 0xff, R43, 0xf8, !PT ;  /* 0x000000ff26267812 */ /* 0x000fe200078ef82b */
[----:B------:R-:W-:Y:S02]  /*b1db0*/  IMAD.MOV.U32 R89, RZ, RZ, R14 ;  /* 0x000000ffff597224 */ /* 0x000fe400078e000e */
[----:B------:R-:W-:Y:S02]  /*b1dc0*/  IMAD.IADD R20, R20, 0x1, R8 ;  /* 0x0000000114147824 */ /* 0x000fe400078e0208 */
[----:B------:R-:W-:Y:S02]  /*b1dd0*/  IMAD.U32 R8, R234, 0x10000, RZ ;  /* 0x00010000ea087824 */ /* 0x000fe400078e00ff */
[----:B------:R-:W-:-:S03]  /*b1de0*/  IMAD R20, R245, 0x1000000, R20 ;  /* 0x01000000f5147824 */ /* 0x000fc600078e0214 */
[----:B------:R-:W-:Y:S01]  /*b1df0*/  LOP3.LUT R8, R8, 0xff0000, RZ, 0xc0, !PT ;  /* 0x00ff000008087812 */ /* 0x000fe200078ec0ff */
[----:B------:R-:W-:-:S07]  /*b1e00*/  IMAD.MOV.U32 R13, RZ, RZ, R87 ;  /* 0x000000ffff0d7224 */ /* 0x000fce00078e0057 */
[----:B------:R-:W-:Y:S05]  /*b1e10*/  WARPSYNC.COLLECTIVE R141, `(.L_x_2177) ;  /* 0x000000008d087348 */ /* 0x000fea0003c00000 */
[----:B------:R0:W1:Y:S02]  /*b1e20*/  SHFL.DOWN P2, R87, R89, R88, R98 ;  /* 0x0800005859577389 */ /* 0x0000640000040062 */
[----:B01----:R-:W-:Y:S05]  /*b1e30*/  ENDCOLLECTIVE ;  /* 0x000000000000791b */ /* 0x003fea0003800000 */
.L_x_2177:
[----:B------:R-:W-:Y:S02]  /*b1e40*/  IMAD.IADD R21, R21, 0x1, R8 ;  /* 0x0000000115157824 */ /* 0x000fe400078e0208 */
[----:B------:R-:W-:Y:S02]  /*b1e50*/  IMAD.U32 R8, R235, 0x10000, RZ ;  /* 0x00010000eb087824 */ /* 0x000fe400078e00ff */
[----:B------:R-:W-:-:S03]  /*b1e60*/  IMAD R21, R246, 0x1000000, R21 ;  /* 0x01000000f6157824 */ /* 0x000fc600078e0215 */
[----:B------:R-:W-:Y:S01]  /*b1e70*/  LOP3.LUT R8, R8, 0xff0000, RZ, 0xc0, !PT ;  /* 0x00ff000008087812 */ /* 0x000fe200078ec0ff */
[----:B------:R-:W-:-:S04]  /*b1e80*/  IMAD.MOV.U32 R89, RZ, RZ, R15 ;  /* 0x000000ffff597224 */ /* 0x000fc800078e000f */
        /* <DEDUP_REMOVED lines=8> */
.L_x_2178:
[----:B------:R-:W-:Y:S01]  /*b1f10*/  IMAD.IADD R23, R23, 0x1, R8 ;  /* 0x0000000117177824 */ /* 0x000fe200078e0208 */
[----:B------:R-:W-:-:S03]  /*b1f20*/  LOP3.LUT R8, R81, 0xff, RZ, 0xc0, !PT ;  /* 0x000000ff51087812 */ /* 0x000fc600078ec0ff */
[----:B------:R-:W-:Y:S02]  /*b1f30*/  IMAD R23, R248, 0x1000000, R23 ;  /* 0x01000000f8177824 */ /* 0x000fe400078e0217 */
[----:B------:R-:W-:Y:S02]  /*b1f40*/  IMAD R38, R8, 0x100, R38 ;  /* 0x0000010008267824 */ /* 0x000fe400078e0226 */
[----:B------:R-:W-:Y:S02]  /*b1f50*/  IMAD.MOV.U32 R89, RZ, RZ, R16 ;  /* 0x000000ffff597224 */ /* 0x000fe400078e0010 */
[----:B------:R-:W-:-:S07]  /*b1f60*/  IMAD.MOV.U32 R15, RZ, RZ, R87 ;  /* 0x000000ffff0f7224 */ /* 0x000fce00078e0057 */
[----:B------:R-:W-:Y:S05]  /*b1f70*/  WARPSYNC.COLLECTIVE R141, `(.L_x_2179) ;  /* 0x000000008d087348 */ /* 0x000fea0003c00000 */
[----:B------:R0:W1:Y:S02]  /*b1f80*/  SHFL.DOWN P2, R87, R89, R88, R98 ;  /* 0x0800005859577389 */ /* 0x0000640000040062 */
[----:B01----:R-:W-:Y:S05]  /*b1f90*/  ENDCOLLECTIVE ;  /* 0x000000000000791b */ /* 0x003fea0003800000 */
.L_x_2179:
[----:B------:R-:W-:Y:S02]  /*b1fa0*/  IMAD.MOV.U32 R89, RZ, RZ, R17 ;  /* 0x000000ffff597224 */ /* 0x000fe400078e0011 */
[----:B------:R-:W-:-:S07]  /*b1fb0*/  IMAD.MOV.U32 R16, RZ, RZ, R87 ;  /* 0x000000ffff107224 */ /* 0x000fce00078e0057 */
[----:B------:R-:W-:Y:S05]  /*b1fc0*/  WARPSYNC.COLLECTIVE R141, `(.L_x_2180) ;  /* 0x000000008d087348 */ /* 0x000fea0003c00000 */
[----:B------:R0:W1:Y:S02]  /*b1fd0*/  SHFL.DOWN P2, R87, R89, R88, R98 ;  /* 0x0800005859577389 */ /* 0x0000640000040062 */
[----:B01----:R-:W-:Y:S05]  /*b1fe0*/  ENDCOLLECTIVE ;  /* 0x000000000000791b */ /* 0x003fea0003800000 */
.L_x_2180:
[----:B------:R-:W-:Y:S02]  /*b1ff0*/  IMAD.MOV.U32 R89, RZ, RZ, R18 ;  /* 0x000000ffff597224 */ /* 0x000fe400078e0012 */
[----:B------:R-:W-:-:S07]  /*b2000*/  IMAD.MOV.U32 R17, RZ, RZ, R87 ;  /* 0x000000ffff117224 */ /* 0x000fce00078e0057 */
[----:B------:R-:W-:Y:S05]  /*b2010*/  WARPSYNC.COLLECTIVE R141, `(.L_x_2181) ;  /* 0x000000008d087348 */ /* 0x000fea0003c00000 */
[----:B------:R0:W1:Y:S02]  /*b2020*/  SHFL.DOWN P2, R87, R89, R88, R98 ;  /* 0x0800005859577389 */ /* 0x0000640000040062 */
[----:B01----:R-:W-:Y:S05]  /*b2030*/  ENDCOLLECTIVE ;  /* 0x000000000000791b */ /* 0x003fea0003800000 */
.L_x_2181:
[----:B------:R-:W-:Y:S02]  /*b2040*/  IMAD.MOV.U32 R89, RZ, RZ, R19 ;  /* 0x000000ffff597224 */ /* 0x000fe400078e0013 */
[----:B------:R-:W-:-:S07]  /*b2050*/  IMAD.MOV.U32 R18, RZ, RZ, R87 ;  /* 0x000000ffff127224 */ /* 0x000fce00078e0057 */
[----:B------:R-:W-:Y:S05]  /*b2060*/  WARPSYNC.COLLECTIVE R141, `(.L_x_2182) ;  /* 0x000000008d087348 */ /* 0x000fea0003c00000 */
[----:B------:R0:W1:Y:S02]  /*b2070*/  SHFL.DOWN P2, R87, R89, R88, R98 ;  /* 0x0800005859577389 */ /* 0x0000640000040062 */
[----:B01----:R-:W-:Y:S05]  /*b2080*/  ENDCOLLECTIVE ;  /* 0x000000000000791b */ /* 0x003fea0003800000 */
.L_x_2182:
[----:B------:R-:W-:Y:S02]  /*b2090*/  IMAD.MOV.U32 R89, RZ, RZ, R20 ;  /* 0x000000ffff597224 */ /* 0x000fe400078e0014 */
[----:B------:R-:W-:-:S07]  /*b20a0*/  IMAD.MOV.U32 R19, RZ, RZ, R87 ;  /* 0x000000ffff137224 */ /* 0x000fce00078e0057 */
[----:B------:R-:W-:Y:S05]  /*b20b0*/  WARPSYNC.COLLECTIVE R141, `(.L_x_2183) ;  /* 0x000000008d087348 */ /* 0x000fea0003c00000 */
[----:B------:R0:W1:Y:S02]  /*b20c0*/  SHFL.DOWN P2, R87, R89, R88, R98 ;  /* 0x0800005859577389 */ /* 0x0000640000040062 */
[----:B01----:R-:W-:Y:S05]  /*b20d0*/  ENDCOLLECTIVE ;  /* 0x000000000000791b */ /* 0x003fea0003800000 */
.L_x_2183:
[----:B------:R-:W-:Y:S02]  /*b20e0*/  IMAD.MOV.U32 R89, RZ, RZ, R21 ;  /* 0x000000ffff597224 */ /* 0x000fe400078e0015 */
[----:B------:R-:W-:-:S07]  /*b20f0*/  IMAD.MOV.U32 R20, RZ, RZ, R87 ;  /* 0x000000ffff147224 */ /* 0x000fce00078e0057 */
[----:B------:R-:W-:Y:S05]  /*b2100*/  WARPSYNC.COLLECTIVE R141, `(.L_x_2184) ;  /* 0x000000008d087348 */ /* 0x000fea0003c00000 */
[----:B------:R0:W1:Y:S02]  /*b2110*/  SHFL.DOWN P2, R87, R89, R88, R98 ;  /* 0x0800005859577389 */ /* 0x0000640000040062 */
[----:B01----:R-:W-:Y:S05]  /*b2120*/  ENDCOLLECTIVE ;  /* 0x000000000000791b */ /* 0x003fea0003800000 */
.L_x_2184:
[----:B------:R-:W-:Y:S02]  /*b2130*/  IMAD.MOV.U32 R89, RZ, RZ, R22 ;  /* 0x000000ffff597224 */ /* 0x000fe400078e0016 */
[----:B------:R-:W-:-:S07]  /*b2140*/  IMAD.MOV.U32 R21, RZ, RZ, R87 ;  /* 0x000000ffff157224 */ /* 0x000fce00078e0057 */
[----:B------:R-:W-:Y:S05]  /*b2150*/  WARPSYNC.COLLECTIVE R141, `(.L_x_2185) ;  /* 0x000000008d087348 */ /* 0x000fea0003c00000 */
[----:B------:R0:W1:Y:S02]  /*b2160*/  SHFL.DOWN P2, R87, R89, R88, R98 ;  /* 0x0800005859577389 */ /* 0x0000640000040062 */
[----:B01----:R-:W-:Y:S05]  /*b2170*/  ENDCOLLECTIVE ;  /* 0x000000000000791b */ /* 0x003fea0003800000 */
.L_x_2185:
[----:B------:R-:W-:Y:S02]  /*b2180*/  IMAD.MOV.U32 R89, RZ, RZ, R23 ;  /* 0x000000ffff597224 */ /* 0x000fe400078e0017 */
[----:B------:R-:W-:-:S07]  /*b2190*/  IMAD.MOV.U32 R22, RZ, RZ, R87 ;  /* 0x000000ffff167224 */ /* 0x000fce00078e0057 */
[----:B------:R-:W-:Y:S05]  /*b21a0*/  WARPSYNC.COLLECTIVE R141, `(.L_x_2186) ;  /* 0x000000008d087348 */ /* 0x000fea0003c00000 */
[----:B------:R0:W1:Y:S02]  /*b21b0*/  SHFL.DOWN P2, R87, R89, R88, R98 ;  /* 0x0800005859577389 */ /* 0x0000640000040062 */
[----:B01----:R-:W-:Y:S05]  /*b21c0*/  ENDCOLLECTIVE ;  /* 0x000000000000791b */ /* 0x003fea0003800000 */
.L_x_2186:
[----:B------:R-:W-:Y:S02]  /*b21d0*/  IMAD.MOV.U32 R89, RZ, RZ, R38 ;  /* 0x000000ffff597224 */ /* 0x000fe400078e0026 */
[----:B------:R-:W-:-:S07]  /*b21e0*/  IMAD.MOV.U32 R23, RZ, RZ, R87 ;  /* 0x000000ffff177224 */ /* 0x000fce00078e0057 */
[----:B------:R-:W-:Y:S05]  /*b21f0*/  WARPSYNC.COLLECTIVE R141, `(.L_x_2187) ;  /* 0x000000008d087348 */ /* 0x000fea0003c00000 */
[----:B------:R0:W1:Y:S02]  /*b2200*/  SHFL.DOWN P2, R87, R89, R88, R98 ;  /* 0x0800005859577389 */ /* 0x0000640000040062 */
[----:B01----:R-:W-:Y:S05]  /*b2210*/  ENDCOLLECTIVE ;  /* 0x000000000000791b */ /* 0x003fea0003800000 */
.L_x_2187:
[----:B------:R-:W-:Y:S02]  /*b2220*/  IMAD.MOV.U32 R89, RZ, RZ, R9 ;  /* 0x000000ffff597224 */ /* 0x000fe400078e0009 */
[----:B------:R-:W-:-:S07]  /*b2230*/  IMAD.MOV.U32 R221, RZ, RZ, R87 ;  /* 0x000000ffffdd7224 */ /* 0x000fce00078e0057 */
[----:B------:R-:W-:Y:S05]  /*b2240*/  WARPSYNC.COLLECTIVE R141, `(.L_x_2188) ;  /* 0x000000008d087348 */ /* 0x000fea0003c00000 */
[----:B------:R0:W1:Y:S02]  /*b2250*/  SHFL.DOWN P2, R87, R89, R88, R98 ;  /* 0x0800005859577389 */ /* 0x0000640000040062 */
[----:B01----:R-:W-:Y:S05]  /*b2260*/  ENDCOLLECTIVE ;  /* 0x000000000000791b */ /* 0x003fea0003800000 */
.L_x_2188:
[----:B------:R-:W-:Y:S02]  /*b2270*/  IMAD.MOV.U32 R89, RZ, RZ, R6 ;  /* 0x000000ffff597224 */ /* 0x000fe400078e0006 */
[----:B------:R-:W-:-:S07]  /*b2280*/  IMAD.MOV.U32 R189, RZ, RZ, R87 ;  /* 0x000000ffffbd7224 */ /* 0x000fce00078e0057 */
[----:B------:R-:W-:Y:S05]  /*b2290*/  WARPSYNC.COLLECTIVE R141, `(.L_x_2189) ;  /* 0x000000008d087348 */ /* 0x000fea0003c00000 */
[----:B------:R0:W1:Y:S02]  /*b22a0*/  SHFL.DOWN P2, R87, R89, R88, R98 ;  /* 0x0800005859577389 */ /* 0x0000640000040062 */
[----:B01----:R-:W-:Y:S05]  /*b22b0*/  ENDCOLLECTIVE ;  /* 0x000000000000791b */ /* 0x003fea0003800000 */
.L_x_2189:
[----:B------:R-:W-:Y:S02]  /*b22c0*/  IMAD.MOV.U32 R89, RZ, RZ, R7 ;  /* 0x000000ffff597224 */ /* 0x000fe400078e0007 */
[----:B------:R-:W-:-:S07]  /*b22d0*/  IMAD.MOV.U32 R86, RZ, RZ, R87 ;  /* 0x000000ffff567224 */ /* 0x000fce00078e0057 */
[----:B------:R-:W-:Y:S05]  /*b22e0*/  WARPSYNC.COLLECTIVE R141, `(.L_x_2190) ;  /* 0x000000008d087348 */ /* 0x000fea0003c00000 */
[----:B------:R0:W1:Y:S02]  /*b22f0*/  SHFL.DOWN P2, R87, R89, R88, R98 ;  /* 0x0800005859577389 */ /* 0x0000640000040062 */
[----:B01----:R-:W-:Y:S05]  /*b2300*/  ENDCOLLECTIVE ;  /* 0x000000000000791b */ /* 0x003fea0003800000 */
.L_x_2190:
[----:B------:R-:W-:Y:S05]  /*b2310*/  BRA `(.L_x_2191) ;  /* 0xfffffe1c00787947 */ /* 0x000fea000383ffff */
.L_x_1685:
[----:B------:R-:W-:Y:S01]  /*b2320*/  BSSY B0, `(.L_x_2192) ;  /* 0x0000007000007945 */ /* 0x000fe20003800000 */
[----:B------:R-:W-:Y:S02]  /*b2330*/  IMAD.MOV.U32 R89, RZ, RZ, R101 ;  /* 0x000000ffff597224 */ /* 0x000fe400078e0065 */
[----:B------:R-:W-:Y:S02]  /*b2340*/  IMAD.MOV.U32 R88, RZ, RZ, 0x2 ;  /* 0x00000002ff587424 */ /* 0x000fe400078e00ff */
[----:B------:R-:W-:-:S07]  /*b2350*/  IMAD.MOV.U32 R141, RZ, RZ, -0x1 ;  /* 0xffffffffff8d7424 */ /* 0x000fce00078e00ff */
[----:B-----5:R-:W-:Y:S05]  /*b2360*/  WARPSYNC.COLLECTIVE R141, `(.L_x_2193) ;  /* 0x000000008d087348 */ /* 0x020fea0003c00000 */
[----:B------:R0:W1:Y:S02]  /*b2370*/  SHFL.DOWN P2, R87, R89, R88, R98 ;  /* 0x0800005859577389 */ /* 0x0000640000040062 */
[----:B01---5:R-:W-:Y:S05]  /*b2380*/  ENDCOLLECTIVE ;  /* 0x000000000000791b */ /* 0x023fea0003800000 */
.L_x_2193:
[----:B------:R-:W-:Y:S05]  /*b2390*/  BSYNC B0 ;  /* 0x0000000000007941 */ /* 0x000fea0003800000 */
.L_x_2192:
[----:B------:R-:W-:Y:S02]  /*b23a0*/  IMAD.MOV.U32 R89, RZ, RZ, R100 ;  /* 0x000000ffff597224 */ /* 0x000fe400078e0064 */
[----:B------:R-:W-:Y:S02]  /*b23b0*/  IMAD.MOV.U32 R88, RZ, RZ, 0x2 ;  /* 0x00000002ff587424 */ /* 0x000fe400078e00ff */
[----:B------:R-:W-:Y:S02]  /*b23c0*/  IMAD.MOV.U32 R141, RZ, RZ, -0x1 ;  /* 0xffffffffff8d7424 */ /* 0x000fe400078e00ff */
[----:B------:R-:W-:-:S07]  /*b23d0*/  IMAD.MOV.U32 R84, RZ, RZ, R87 ;  /* 0x000000ffff547224 */ /* 0x000fce00078e0057 */
[----:B------:R-:W-:Y:S05]  /*b23e0*/  WARPSYNC.COLLECTIVE R141, `(.L_x_2194) ;  /* 0x000000008d087348 */ /* 0x000fea0003c00000 */
[----:B------:R0:W1:Y:S02]  /*b23f0*/  SHFL.DOWN P2, R87, R89, R88, R98 ;  /* 0x0800005859577389 */ /* 0x0000640000040062 */
[----:B01----:R-:W-:Y:S05]  /*b2400*/  ENDCOLLECTIVE ;  /* 0x000000000000791b */ /* 0x003fea0003800000 */
.L_x_2194:
[----:B------:R-:W-:Y:S02]  /*b2410*/  IMAD.MOV.U32 R89, RZ, RZ, R12 ;  /* 0x000000ffff597224 */ /* 0x000fe400078e000c */
[----:B------:R-:W-:-:S07]  /*b2420*/  IMAD.MOV.U32 R85, RZ, RZ, R87 ;  /* 0x000000ffff557224 */ /* 0x000fce00078e0057 */
[----:B------:R-:W-:Y:S05]  /*b2430*/  WARPSYNC.COLLECTIVE R141, `(.L_x_2195) ;  /* 0x000000008d087348 */ /* 0x000fea0003c00000 */
[----:B------:R0:W1:Y:S02]  /*b2440*/  SHFL.DOWN P2, R87, R89, R88, R98 ;  /* 0x0800005859577389 */ /* 0x0000640000040062 */
[----:B01----:R-:W-:Y:S05]  /*b2450*/  ENDCOLLECTIVE ;  /* 0x000000000000791b */ /* 0x003fea0003800000 */
.L_x_2195:
[----:B------:R-:W-:Y:S02]  /*b2460*/  IMAD.MOV.U32 R89, RZ, RZ, R13 ;  /* 0x000000ffff597224 */ /* 0x000fe400078e000d */
[----:B------:R-:W-:-:S07]  /*b2470*/  IMAD.MOV.U32 R12, RZ, RZ, R87 ;  /* 0x000000ffff0c7224 */ /* 0x000fce00078e0057 */
[----:B------:R-:W-:Y:S05]  /*b2480*/  WARPSYNC.COLLECTIVE R141, `(.L_x_2196) ;  /* 0x000000008d087348 */ /* 0x000fea0003c00000 */
[----:B------:R0:W1:Y:S02]  /*b2490*/  SHFL.DOWN P2, R87, R89, R88, R98 ;  /* 0x0800005859577389 */ /* 0x0000640000040062 */
[----:B01----:R-:W-:Y:S05]  /*b24a0*/  ENDCOLLECTIVE ;  /* 0x000000000000791b */ /* 0x003fea0003800000 */
.L_x_2196:
[----:B------:R-:W-:Y:S02]  /*b24b0*/  IMAD.MOV.U32 R89, RZ, RZ, R14 ;  /* 0x000000ffff597224 */ /* 0x000fe400078e000e */
[----:B------:R-:W-:-:S07]  /*b24c0*/  IMAD.MOV.U32 R13, RZ, RZ, R87 ;  /* 0x000000ffff0d7224 */ /* 0x000fce00078e0057 */
[----:B------:R-:W-:Y:S05]  /*b24d0*/  WARPSYNC.COLLECTIVE R141, `(.L_x_2197) ;  /* 0x000000008d087348 */ /* 0x000fea0003c00000 */
[----:B------:R0:W1:Y:S02]  /*b24e0*/  SHFL.DOWN P2, R87, R89, R88, R98 ;  /* 0x0800005859577389 */ /* 0x0000640000040062 */
[----:B01----:R-:W-:Y:S05]  /*b24f0*/  ENDCOLLECTIVE ;  /* 0x000000000000791b */ /* 0x003fea0003800000 */
.L_x_2197:
[----:B------:R-:W-:Y:S02]  /*b2500*/  IMAD.MOV.U32 R89, RZ, RZ, R15 ;  /* 0x000000ffff597224 */ /* 0x000fe400078e000f */
[----:B------:R-:W-:-:S07]  /*b2510*/  IMAD.MOV.U32 R14, RZ, RZ, R87 ;  /* 0x000000ffff0e7224 */ /* 0x000fce00078e0057 */
[----:B------:R-:W-:Y:S05]  /*b2520*/  WARPSYNC.COLLECTIVE R141, `(.L_x_2198) ;  /* 0x000000008d087348 */ /* 0x000fea0003c00000 */
[----:B------:R0:W1:Y:S02]  /*b2530*/  SHFL.DOWN P2, R87, R89, R88, R98 ;  /* 0x0800005859577389 */ /* 0x0000640000040062 */
[----:B01----:R-:W-:Y:S05]  /*b2540*/  ENDCOLLECTIVE ;  /* 0x000000000000791b */ /* 0x003fea0003800000 */
.L_x_2198:
[----:B------:R-:W-:Y:S02]  /*b2550*/  IMAD.MOV.U32 R89, RZ, RZ, R16 ;  /* 0x000000ffff597224 */ /* 0x000fe400078e0010 */
[----:B------:R-:W-:-:S07]  /*b2560*/  IMAD.MOV.U32 R15, RZ, RZ, R87 ;  /* 0x000000ffff0f7224 */ /* 0x000fce00078e0057 */
[----:B------:R-:W-:Y:S05]  /*b2570*/  WARPSYNC.COLLECTIVE R141, `(.L_x_2199) ;  /* 0x000000008d087348 */ /* 0x000fea0003c00000 */
[----:B------:R0:W1:Y:S02]  /*b2580*/  SHFL.DOWN P2, R87, R89, R88, R98 ;  /* 0x0800005859577389 */ /* 0x0000640000040062 */
[----:B01----:R-:W-:Y:S05]  /*b2590*/  ENDCOLLECTIVE ;  /* 0x000000000000791b */ /* 0x003fea0003800000 */
.L_x_2199:
[----:B------:R-:W-:Y:S02]  /*b25a0*/  IMAD.MOV.U32 R89, RZ, RZ, R17 ;  /* 0x000000ffff597224 */ /* 0x000fe400078e0011 */
[----:B------:R-:W-:-:S07]  /*b25b0*/  IMAD.MOV.U32 R16, RZ, RZ, R87 ;  /* 0x000000ffff107224 */ /* 0x000fce00078e0057 */
[----:B------:R-:W-:Y:S05]  /*b25c0*/  WARPSYNC.COLLECTIVE R141, `(.L_x_2200) ;  /* 0x000000008d087348 */ /* 0x000fea0003c00000 */
[----:B------:R0:W1:Y:S02]  /*b25d0*/  SHFL.DOWN P2, R87, R89, R88, R98 ;  /* 0x0800005859577389 */ /* 0x0000640000040062 */
[----:B01----:R-:W-:Y:S05]  /*b25e0*/  ENDCOLLECTIVE ;  /* 0x000000000000791b */ /* 0x003fea0003800000 */
.L_x_2200:
[----:B------:R-:W-:Y:S02]  /*b25f0*/  IMAD.MOV.U32 R89, RZ, RZ, R18 ;  /* 0x000000ffff597224 */ /* 0x000fe400078e0012 */
[----:B------:R-:W-:-:S07]  /*b2600*/  IMAD.MOV.U32 R17, RZ, RZ, R87 ;  /* 0x000000ffff117224 */ /* 0x000fce00078e0057 */
[----:B------:R-:W-:Y:S05]  /*b2610*/  WARPSYNC.COLLECTIVE R141, `(.L_x_2201) ;  /* 0x000000008d087348 */ /* 0x000fea0003c00000 */
[----:B------:R0:W1:Y:S02]  /*b2620*/  SHFL.DOWN P2, R87, R89, R88, R98 ;  /* 0x0800005859577389 */ /* 0x0000640000040062 */
[----:B01----:R-:W-:Y:S05]  /*b2630*/  ENDCOLLECTIVE ;  /* 0x000000000000791b */ /* 0x003fea0003800000 */
.L_x_2201:
[----:B------:R-:W-:Y:S02]  /*b2640*/  IMAD.MOV.U32 R89, RZ, RZ, R19 ;  /* 0x000000ffff597224 */ /* 0x000fe400078e0013 */
[----:B------:R-:W-:-:S07]  /*b2650*/  IMAD.MOV.U32 R18, RZ, RZ, R87 ;  /* 0x000000ffff127224 */ /* 0x000fce00078e0057 */
[----:B------:R-:W-:Y:S05]  /*b2660*/  WARPSYNC.COLLECTIVE R141, `(.L_x_2202) ;  /* 0x000000008d087348 */ /* 0x000fea0003c00000 */
[----:B------:R0:W1:Y:S02]  /*b2670*/  SHFL.DOWN P2, R87, R89, R88, R98 ;  /* 0x0800005859577389 */ /* 0x0000640000040062 */
[----:B01----:R-:W-:Y:S05]  /*b2680*/  ENDCOLLECTIVE ;  /* 0x000000000000791b */ /* 0x003fea0003800000 */
.L_x_2202:
[----:B------:R-:W-:Y:S02]  /*b2690*/  IMAD.MOV.U32 R89, RZ, RZ, R20 ;  /* 0x000000ffff597224 */ /* 0x000fe400078e0014 */
[----:B------:R-:W-:-:S07]  /*b26a0*/  IMAD.MOV.U32 R19, RZ, RZ, R87 ;  /* 0x000000ffff137224 */ /* 0x000fce00078e0057 */
[----:B------:R-:W-:Y:S05]  /*b26b0*/  WARPSYNC.COLLECTIVE R141, `(.L_x_2203) ;  /* 0x000000008d087348 */ /* 0x000fea0003c00000 */
[----:B------:R0:W1:Y:S02]  /*b26c0*/  SHFL.DOWN P2, R87, R89, R88, R98 ;  /* 0x0800005859577389 */ /* 0x0000640000040062 */
[----:B01----:R-:W-:Y:S05]  /*b26d0*/  ENDCOLLECTIVE ;  /* 0x000000000000791b */ /* 0x003fea0003800000 */
.L_x_2203:
[----:B------:R-:W-:Y:S02]  /*b26e0*/  IMAD.MOV.U32 R89, RZ, RZ, R21 ;  /* 0x000000ffff597224 */ /* 0x000fe400078e0015 */
[----:B------:R-:W-:-:S07]  /*b26f0*/  IMAD.MOV.U32 R20, RZ, RZ, R87 ;  /* 0x000000ffff147224 */ /* 0x000fce00078e0057 */
[----:B------:R-:W-:Y:S05]  /*b2700*/  WARPSYNC.COLLECTIVE R141, `(.L_x_2204) ;  /* 0x000000008d087348 */ /* 0x000fea0003c00000 */
[----:B------:R0:W1:Y:S02]  /*b2710*/  SHFL.DOWN P2, R87, R89, R88, R98 ;  /* 0x0800005859577389 */ /* 0x0000640000040062 */
[----:B01----:R-:W-:Y:S05]  /*b2720*/  ENDCOLLECTIVE ;  /* 0x000000000000791b */ /* 0x003fea0003800000 */
.L_x_2204:
[----:B------:R-:W-:Y:S02]  /*b2730*/  IMAD.MOV.U32 R89, RZ, RZ, R22 ;  /* 0x000000ffff597224 */ /* 0x000fe400078e0016 */
[----:B------:R-:W-:-:S07]  /*b2740*/  IMAD.MOV.U32 R21, RZ, RZ, R87 ;  /* 0x000000ffff157224 */ /* 0x000fce00078e0057 */
[----:B------:R-:W-:Y:S05]  /*b2750*/  WARPSYNC.COLLECTIVE R141, `(.L_x_2205) ;  /* 0x000000008d087348 */ /* 0x000fea0003c00000 */
[----:B------:R0:W1:Y:S02]  /*b2760*/  SHFL.DOWN P2, R87, R89, R88, R98 ;  /* 0x0800005859577389 */ /* 0x0000640000040062 */
[----:B01----:R-:W-:Y:S05]  /*b2770*/  ENDCOLLECTIVE ;  /* 0x000000000000791b */ /* 0x003fea0003800000 */
.L_x_2205:
[----:B------:R-:W-:Y:S02]  /*b2780*/  IMAD.MOV.U32 R89, RZ, RZ, R23 ;  /* 0x000000ffff597224 */ /* 0x000fe400078e0017 */
[----:B------:R-:W-:-:S07]  /*b2790*/  IMAD.MOV.U32 R22, RZ, RZ, R87 ;  /* 0x000000ffff167224 */ /* 0x000fce00078e0057 */
[----:B------:R-:W-:Y:S05]  /*b27a0*/  WARPSYNC.COLLECTIVE R141, `(.L_x_2206) ;  /* 0x000000008d087348 */ /* 0x000fea0003c00000 */
[----:B------:R0:W1:Y:S02]  /*b27b0*/  SHFL.DOWN P2, R87, R89, R88, R98 ;  /* 0x0800005859577389 */ /* 0x0000640000040062 */
[----:B01----:R-:W-:Y:S05]  /*b27c0*/  ENDCOLLECTIVE ;  /* 0x000000000000791b */ /* 0x003fea0003800000 */
.L_x_2206:
[----:B------:R-:W-:Y:S02]  /*b27d0*/  IMAD.MOV.U32 R89, RZ, RZ, R39 ;  /* 0x000000ffff597224 */ /* 0x000fe400078e0027 */
[----:B------:R-:W-:-:S07]  /*b27e0*/  IMAD.MOV.U32 R23, RZ, RZ, R87 ;  /* 0x000000ffff177224 */ /* 0x000fce00078e0057 */
[----:B------:R-:W-:Y:S05]  /*b27f0*/  WARPSYNC.COLLECTIVE R141, `(.L_x_2207) ;  /* 0x000000008d087348 */ /* 0x000fea0003c00000 */
[----:B------:R0:W1:Y:S02]  /*b2800*/  SHFL.DOWN P2, R87, R89, R88, R98 ;  /* 0x0800005859577389 */ /* 0x0000640000040062 */
[----:B01----:R-:W-:Y:S05]  /*b2810*/  ENDCOLLECTIVE ;  /* 0x000000000000791b */ /* 0x003fea0003800000 */
.L_x_2207:
[----:B------:R-:W-:Y:S02]  /*b2820*/  IMAD.MOV.U32 R89, RZ, RZ, R9 ;  /* 0x000000ffff597224 */ /* 0x000fe400078e0009 */
[----:B------:R-:W-:-:S07]  /*b2830*/  IMAD.MOV.U32 R218, RZ, RZ, R87 ;  /* 0x000000ffffda7224 */ /* 0x000fce00078e0057 */
[----:B------:R-:W-:Y:S05]  /*b2840*/  WARPSYNC.COLLECTIVE R141, `(.L_x_2208) ;  /* 0x000000008d087348 */ /* 0x000fea0003c00000 */
[----:B------:R0:W1:Y:S02]  /*b2850*/  SHFL.DOWN P2, R87, R89, R88, R98 ;  /* 0x0800005859577389 */ /* 0x0000640000040062 */
[----:B01----:R-:W-:Y:S05]  /*b2860*/  ENDCOLLECTIVE ;  /* 0x000000000000791b */ /* 0x003fea0003800000 */
.L_x_2208:
[----:B------:R-:W-:Y:S02]  /*b2870*/  IMAD.MOV.U32 R89, RZ, RZ, R6 ;  /* 0x000000ffff597224 */ /* 0x000fe400078e0006 */
[----:B------:R-:W-:-:S07]  /*b2880*/  IMAD.MOV.U32 R189, RZ, RZ, R87 ;  /* 0x000000ffffbd7224 */ /* 0x000fce00078e0057 */
[----:B------:R-:W-:Y:S05]  /*b2890*/  WARPSYNC.COLLECTIVE R141, `(.L_x_2209) ;  /* 0x000000008d087348 */ /* 0x000fea0003c00000 */
[----:B------:R0:W1:Y:S02]  /*b28a0*/  SHFL.DOWN P2, R87, R89, R88, R98 ;  /* 0x0800005859577389 */ /* 0x0000640000040062 */
[----:B01----:R-:W-:Y:S05]  /*b28b0*/  ENDCOLLECTIVE ;  /* 0x000000000000791b */ /* 0x003fea0003800000 */
.L_x_2209:
[----:B------:R-:W-:Y:S02]  /*b28c0*/  IMAD.MOV.U32 R89, RZ, RZ, R7 ;  /* 0x000000ffff597224 */ /* 0x000fe400078e0007 */
[----:B------:R-:W-:-:S07]  /*b28d0*/  IMAD.MOV.U32 R86, RZ, RZ, R87 ;  /* 0x000000ffff567224 */ /* 0x000fce00078e0057 */
[----:B------:R-:W-:Y:S05]  /*b28e0*/  WARPSYNC.COLLECTIVE R141, `(.L_x_2210) ;  /* 0x000000008d087348 */ /* 0x000fea0003c00000 */
[----:B------:R0:W1:Y:S02]  /*b28f0*/  SHFL.DOWN P2, R87, R89, R88, R98 ;  /* 0x0800005859577389 */ /* 0x0000640000040062 */
[----:B01----:R-:W-:Y:S05]  /*b2900*/  ENDCOLLECTIVE ;  /* 0x000000000000791b */ /* 0x003fea0003800000 */
.L_x_2210:
[----:B------:R-:W-:Y:S05]  /*b2910*/  BRA `(.L_x_2211) ;  /* 0xfffffe3000dc7947 */ /* 0x000fea000383ffff */
.L_x_1700:
[----:B------:R-:W-:Y:S01]  /*b2920*/  BSSY B0, `(.L_x_2212) ;  /* 0x0000007000007945 */ /* 0x000fe20003800000 */
[----:B------:R-:W-:Y:S02]  /*b2930*/  IMAD.MOV.U32 R89, RZ, RZ, R101 ;  /* 0x000000ffff597224 */ /* 0x000fe400078e0065 */
[----:B------:R-:W-:Y:S02]  /*b2940*/  IMAD.MOV.U32 R88, RZ, RZ, 0x4 ;  /* 0x00000004ff587424 */ /* 0x000fe400078e00ff */
[----:B------:R-:W-:-:S07]  /*b2950*/  IMAD.MOV.U32 R141, RZ, RZ, -0x1 ;  /* 0xffffffffff8d7424 */ /* 0x000fce00078e00ff */
[----:B-----5:R-:W-:Y:S05]  /*b2960*/  WARPSYNC.COLLECTIVE R141, `(.L_x_2213) ;  /* 0x000000008d087348 */ /* 0x020fea0003c00000 */
[----:B------:R0:W1:Y:S02]  /*b2970*/  SHFL.DOWN P2, R87, R89, R88, R98 ;  /* 0x0800005859577389 */ /* 0x0000640000040062 */
[----:B01---5:R-:W-:Y:S05]  /*b2980*/  ENDCOLLECTIVE ;  /* 0x000000000000791b */ /* 0x023fea0003800000 */
.L_x_2213:
[----:B------:R-:W-:Y:S05]  /*b2990*/  BSYNC B0 ;  /* 0x0000000000007941 */ /* 0x000fea0003800000 */
.L_x_2212:
[----:B------:R-:W-:Y:S02]  /*b29a0*/  IMAD.MOV.U32 R89, RZ, RZ, R100 ;  /* 0x000000ffff597224 */ /* 0x000fe400078e0064 */
[----:B------:R-:W-:Y:S02]  /*b29b0*/  IMAD.MOV.U32 R88, RZ, RZ, 0x4 ;  /* 0x00000004ff587424 */ /* 0x000fe400078e00ff */
[----:B------:R-:W-:Y:S02]  /*b29c0*/  IMAD.MOV.U32 R141, RZ, RZ, -0x1 ;  /* 0xffffffffff8d7424 */ /* 0x000fe400078e00ff */
[----:B------:R-:W-:-:S07]  /*b29d0*/  IMAD.MOV.U32 R84, RZ, RZ, R87 ;  /* 0x000000ffff547224 */ /* 0x000fce00078e0057 */
[----:B------:R-:W-:Y:S05]  /*b29e0*/  WARPSYNC.COLLECTIVE R141, `(.L_x_2214) ;  /* 0x000000008d087348 */ /* 0x000fea0003c00000 */
[----:B------:R0:W1:Y:S02]  /*b29f0*/  SHFL.DOWN P2, R87, R89, R88, R98 ;  /* 0x0800005859577389 */ /* 0x0000640000040062 */
[----:B01----:R-:W-:Y:S05]  /*b2a00*/  ENDCOLLECTIVE ;  /* 0x000000000000791b */ /* 0x003fea0003800000 */
.L_x_2214:
[----:B------:R-:W-:Y:S02]  /*b2a10*/  IMAD.MOV.U32 R89, RZ, RZ, R12 ;  /* 0x000000ffff597224 */ /* 0x000fe400078e000c */
[----:B------:R-:W-:-:S07]  /*b2a20*/  IMAD.MOV.U32 R85, RZ, RZ, R87 ;  /* 0x000000ffff557224 */ /* 0x000fce00078e0057 */
[----:B------:R-:W-:Y:S05]  /*b2a30*/  WARPSYNC.COLLECTIVE R141, `(.L_x_2215) ;  /* 0x000000008d087348 */ /* 0x000fea0003c00000 */
[----:B------:R0:W1:Y:S02]  /*b2a40*/  SHFL.DOWN P2, R87, R89, R88, R98 ;  /* 0x0800005859577389 */ /* 0x0000640000040062 */
[----:B01----:R-:W-:Y:S05]  /*b2a50*/  ENDCOLLECTIVE ;  /* 0x000000000000791b */ /* 0x003fea0003800000 */
.L_x_2215:
[----:B------:R-:W-:Y:S02]  /*b2a60*/  IMAD.MOV.U32 R89, RZ, RZ, R13 ;  /* 0x000000ffff597224 */ /* 0x000fe400078e000d */
[----:B------:R-:W-:-:S07]  /*b2a70*/  IMAD.MOV.U32 R12, RZ, RZ, R87 ;  /* 0x000000ffff0c7224 */ /* 0x000fce00078e0057 */
[----:B------:R-:W-:Y:S05]  /*b2a80*/  WARPSYNC.COLLECTIVE R141, `(.L_x_2216) ;  /* 0x000000008d087348 */ /* 0x000fea0003c00000 */
[----:B------:R0:W1:Y:S02]  /*b2a90*/  SHFL.DOWN P2, R87, R89, R88, R98 ;  /* 0x0800005859577389 */ /* 0x0000640000040062 */
[----:B01----:R-:W-:Y:S05]  /*b2aa0*/  ENDCOLLECTIVE ;  /* 0x000000000000791b */ /* 0x003fea0003800000 */
.L_x_2216:
[----:B------:R-:W-:Y:S02]  /*b2ab0*/  IMAD.MOV.U32 R89, RZ, RZ, R14 ;  /* 0x000000ffff597224 */ /* 0x000fe400078e000e */
[----:B------:R-:W-:-:S07]  /*b2ac0*/  IMAD.MOV.U32 R13, RZ, RZ, R87 ;  /* 0x000000ffff0d7224 */ /* 0x000fce00078e0057 */
[----:B------:R-:W-:Y:S05]  /*b2ad0*/  WARPSYNC.COLLECTIVE R141, `(.L_x_2217) ;  /* 0x000000008d087348 */ /* 0x000fea0003c00000 */
[----:B------:R0:W1:Y:S02]  /*b2ae0*/  SHFL.DOWN P2, R87, R89, R88, R98 ;  /* 0x0800005859577389 */ /* 0x0000640000040062 */
[----:B01----:R-:W-:Y:S05]  /*b2af0*/  ENDCOLLECTIVE ;  /* 0x000000000000791b */ /* 0x003fea0003800000 */
.L_x_2217:
[----:B------:R-:W-:Y:S02]  /*b2b00*/  IMAD.MOV.U32 R89, RZ, RZ, R15 ;  /* 0x000000ffff597224 */ /* 0x000fe400078e000f */
[----:B------:R-:W-:-:S07]  /*b2b10*/  IMAD.MOV.U32 R14, RZ, RZ, R87 ;  /* 0x000000ffff0e7224 */ /* 0x000fce00078e0057 */
[----:B------:R-:W-:Y:S05]  /*b2b20*/  WARPSYNC.COLLECTIVE R141, `(.L_x_2218) ;  /* 0x000000008d087348 */ /* 0x000fea0003c00000 */
[----:B------:R0:W1:Y:S02]  /*b2b30*/  SHFL.DOWN P2, R87, R89, R88, R98 ;  /* 0x0800005859577389 */ /* 0x0000640000040062 */
[----:B01----:R-:W-:Y:S05]  /*b2b40*/  ENDCOLLECTIVE ;  /* 0x000000000000791b */ /* 0x003fea0003800000 */
.L_x_2218:
[----:B------:R-:W-:Y:S02]  /*b2b50*/  IMAD.MOV.U32 R89, RZ, RZ, R16 ;  /* 0x000000ffff597224 */ /* 0x000fe400078e0010 */
[----:B------:R-:W-:-:S07]  /*b2b60*/  IMAD.MOV.U32 R15, RZ, RZ, R87 ;  /* 0x000000ffff0f7224 */ /* 0x000fce00078e0057 */
[----:B------:R-:W-:Y:S05]  /*b2b70*/  WARPSYNC.COLLECTIVE R141, `(.L_x_2219) ;  /* 0x000000008d087348 */ /* 0x000fea0003c00000 */
[----:B------:R0:W1:Y:S02]  /*b2b80*/  SHFL.DOWN P2, R87, R89, R88, R98 ;  /* 0x0800005859577389 */ /* 0x0000640000040062 */
[----:B01----:R-:W-:Y:S05]  /*b2b90*/  ENDCOLLECTIVE ;  /* 0x000000000000791b */ /* 0x003fea0003800000 */
.L_x_2219:
[----:B------:R-:W-:Y:S02]  /*b2ba0*/  IMAD.MOV.U32 R89, RZ, RZ, R17 ;  /* 0x000000ffff597224 */ /* 0x000fe400078e0011 */
[----:B------:R-:W-:-:S07]  /*b2bb0*/  IMAD.MOV.U32 R16, RZ, RZ, R87 ;  /* 0x000000ffff107224 */ /* 0x000fce00078e0057 */
[----:B------:R-:W-:Y:S05]  /*b2bc0*/  WARPSYNC.COLLECTIVE R141, `(.L_x_2220) ;  /* 0x000000008d087348 */ /* 0x000fea0003c00000 */
[----:B------:R0:W1:Y:S02]  /*b2bd0*/  SHFL.DOWN P2, R87, R89, R88, R98 ;  /* 0x0800005859577389 */ /* 0x0000640000040062 */
[----:B01----:R-:W-:Y:S05]  /*b2be0*/  ENDCOLLECTIVE ;  /* 0x000000000000791b */ /* 0x003fea0003800000 */
.L_x_2220:
[----:B------:R-:W-:Y:S02]  /*b2bf0*/  IMAD.MOV.U32 R89, RZ, RZ, R18 ;  /* 0x000000ffff597224 */ /* 0x000fe400078e0012 */
[----:B------:R-:W-:-:S07]  /*b2c00*/  IMAD.MOV.U32 R17, RZ, RZ, R87 ;  /* 0x000000ffff117224 */ /* 0x000fce00078e0057 */
[----:B------:R-:W-:Y:S05]  /*b2c10*/  WARPSYNC.COLLECTIVE R141, `(.L_x_2221) ;  /* 0x000000008d087348 */ /* 0x000fea0003c00000 */
[----:B------:R0:W1:Y:S02]  /*b2c20*/  SHFL.DOWN P2, R87, R89, R88, R98 ;  /* 0x0800005859577389 */ /* 0x0000640000040062 */
[----:B01----:R-:W-:Y:S05]  /*b2c30*/  ENDCOLLECTIVE ;  /* 0x000000000000791b */ /* 0x003fea0003800000 */
.L_x_2221:
[----:B------:R-:W-:Y:S02]  /*b2c40*/  IMAD.MOV.U32 R89, RZ, RZ, R19 ;  /* 0x000000ffff597224 */ /* 0x000fe400078e0013 */
[----:B------:R-:W-:-:S07]  /*b2c50*/  IMAD.MOV.U32 R18, RZ, RZ, R87 ;  /* 0x000000ffff127224 */ /* 0x000fce00078e0057 */
[----:B------:R-:W-:Y:S05]  /*b2c60*/  WARPSYNC.COLLECTIVE R141, `(.L_x_2222) ;  /* 0x000000008d087348 */ /* 0x000fea0003c00000 */
[----:B------:R0:W1:Y:S02]  /*b2c70*/  SHFL.DOWN P2, R87, R89, R88, R98 ;  /* 0x0800005859577389 */ /* 0x0000640000040062 */
[----:B01----:R-:W-:Y:S05]  /*b2c80*/  ENDCOLLECTIVE ;  /* 0x000000000000791b */ /* 0x003fea0003800000 */
.L_x_2222:
[----:B------:R-:W-:Y:S02]  /*b2c90*/  IMAD.MOV.U32 R89, RZ, RZ, R20 ;  /* 0x000000ffff597224 */ /* 0x000fe400078e0014 */
[----:B------:R-:W-:-:S07]  /*b2ca0*/  IMAD.MOV.U32 R19, RZ, RZ, R87 ;  /* 0x000000ffff137224 */ /* 0x000fce00078e0057 */
[----:B------:R-:W-:Y:S05]  /*b2cb0*/  WARPSYNC.COLLECTIVE R141, `(.L_x_2223) ;  /* 0x000000008d087348 */ /* 0x000fea0003c00000 */
[----:B------:R0:W1:Y:S02]  /*b2cc0*/  SHFL.DOWN P2, R87, R89, R88, R98 ;  /* 0x0800005859577389 */ /* 0x0000640000040062 */
[----:B01----:R-:W-:Y:S05]  /*b2cd0*/  ENDCOLLECTIVE ;  /* 0x000000000000791b */ /* 0x003fea0003800000 */
.L_x_2223:
[----:B------:R-:W-:Y:S02]  /*b2ce0*/  IMAD.MOV.U32 R89, RZ, RZ, R21 ;  /* 0x000000ffff597224 */ /* 0x000fe400078e0015 */
[----:B------:R-:W-:-:S07]  /*b2cf0*/  IMAD.MOV.U32 R20, RZ, RZ, R87 ;  /* 0x000000ffff147224 */ /* 0x000fce00078e0057 */
[----:B------:R-:W-:Y:S05]  /*b2d00*/  WARPSYNC.COLLECTIVE R141, `(.L_x_2224) ;  /* 0x000000008d087348 */ /* 0x000fea0003c00000 */
[----:B------:R0:W1:Y:S02]  /*b2d10*/  SHFL.DOWN P2, R87, R89, R88, R98 ;  /* 0x0800005859577389 */ /* 0x0000640000040062 */
[----:B01----:R-:W-:Y:S05]  /*b2d20*/  ENDCOLLECTIVE ;  /* 0x000000000000791b */ /* 0x003fea0003800000 */
.L_x_2224:
[----:B------:R-:W-:Y:S02]  /*b2d30*/  IMAD.MOV.U32 R89, RZ, RZ, R22 ;  /* 0x000000ffff597224 */ /* 0x000fe400078e0016 */
[----:B------:R-:W-:-:S07]  /*b2d40*/  IMAD.MOV.U32 R21, RZ, RZ, R87 ;  /* 0x000000ffff157224 */ /* 0x000fce00078e0057 */
[----:B------:R-:W-:Y:S05]  /*b2d50*/  WARPSYNC.COLLECTIVE R141, `(.L_x_2225) ;  /* 0x000000008d087348 */ /* 0x000fea0003c00000 */
[----:B------:R0:W1:Y:S02]  /*b2d60*/  SHFL.DOWN P2, R87, R89, R88, R98 ;  /* 0x0800005859577389 */ /* 0x0000640000040062 */
[----:B01----:R-:W-:Y:S05]  /*b2d70*/  ENDCOLLECTIVE ;  /* 0x000000000000791b */ /* 0x003fea0003800000 */
.L_x_2225:
[----:B------:R-:W-:Y:S02]  /*b2d80*/  IMAD.MOV.U32 R89, RZ, RZ, R23 ;  /* 0x000000ffff597224 */ /* 0x000fe400078e0017 */
[----:B------:R-:W-:-:S07]  /*b2d90*/  IMAD.MOV.U32 R22, RZ, RZ, R87 ;  /* 0x000000ffff167224 */ /* 0x000fce00078e0057 */
[----:B------:R-:W-:Y:S05]  /*b2da0*/  WARPSYNC.COLLECTIVE R141, `(.L_x_2226) ;  /* 0x000000008d087348 */ /* 0x000fea0003c00000 */
[----:B------:R0:W1:Y:S02]  /*b2db0*/  SHFL.DOWN P2, R87, R89, R88, R98 ;  /* 0x0800005859577389 */ /* 0x0000640000040062 */
[----:B01----:R-:W-:Y:S05]  /*b2dc0*/  ENDCOLLECTIVE ;  /* 0x000000000000791b */ /* 0x003fea0003800000 */
.L_x_2226:
[----:B------:R-:W-:Y:S02]  /*b2dd0*/  IMAD.MOV.U32 R89, RZ, RZ, R40 ;  /* 0x000000ffff597224 */ /* 0x000fe400078e0028 */
[----:B------:R-:W-:-:S07]  /*b2de0*/  IMAD.MOV.U32 R23, RZ, RZ, R87 ;  /* 0x000000ffff177224 */ /* 0x000fce00078e0057 */
[----:B------:R-:W-:Y:S05]  /*b2df0*/  WARPSYNC.COLLECTIVE R141, `(.L_x_2227) ;  /* 0x000000008d087348 */ /* 0x000fea0003c00000 */
[----:B------:R0:W1:Y:S02]  /*b2e00*/  SHFL.DOWN P2, R87, R89, R88, R98 ;  /* 0x0800005859577389 */ /* 0x0000640000040062 */
[----:B01----:R-:W-:Y:S05]  /*b2e10*/  ENDCOLLECTIVE ;  /* 0x000000000000791b */ /* 0x003fea0003800000 */
.L_x_2227:
[----:B------:R-:W-:Y:S02]  /*b2e20*/  IMAD.MOV.U32 R89, RZ, RZ, R9 ;  /* 0x000000ffff597224 */ /* 0x000fe400078e0009 */
[----:B------:R-:W-:-:S07]  /*b2e30*/  IMAD.MOV.U32 R218, RZ, RZ, R87 ;  /* 0x000000ffffda7224 */ /* 0x000fce00078e0057 */
[----:B------:R-:W-:Y:S05]  /*b2e40*/  WARPSYNC.COLLECTIVE R141, `(.L_x_2228) ;  /* 0x000000008d087348 */ /* 0x000fea0003c00000 */
[----:B------:R0:W1:Y:S02]  /*b2e50*/  SHFL.DOWN P2, R87, R89, R88, R98 ;  /* 0x0800005859577389 */ /* 0x0000640000040062 */
[----:B01----:R-:W-:Y:S05]  /*b2e60*/  ENDCOLLECTIVE ;  /* 0x000000000000791b */ /* 0x003fea0003800000 */
.L_x_2228:
[----:B------:R-:W-:Y:S02]  /*b2e70*/  IMAD.MOV.U32 R89, RZ, RZ, R6 ;  /* 0x000000ffff597224 */ /* 0x000fe400078e0006 */
[----:B------:R-:W-:-:S07]  /*b2e80*/  IMAD.MOV.U32 R189, RZ, RZ, R87 ;  /* 0x000000ffffbd7224 */ /* 0x000fce00078e0057 */
[----:B------:R-:W-:Y:S05]  /*b2e90*/  WARPSYNC.COLLECTIVE R141, `(.L_x_2229) ;  /* 0x000000008d087348 */ /* 0x000fea0003c00000 */
[----:B------:R0:W1:Y:S02]  /*b2ea0*/  SHFL.DOWN P2, R87, R89, R88, R98 ;  /* 0x0800005859577389 */ /* 0x0000640000040062 */
[----:B01----:R-:W-:Y:S05]  /*b2eb0*/  ENDCOLLECTIVE ;  /* 0x000000000000791b */ /* 0x003fea0003800000 */
.L_x_2229:
[----:B------:R-:W-:Y:S02]  /*b2ec0*/  IMAD.MOV.U32 R89, RZ, RZ, R7 ;  /* 0x000000ffff597224 */ /* 0x000fe400078e0007 */
[----:B------:R-:W-:-:S07]  /*b2ed0*/  IMAD.MOV.U32 R86, RZ, RZ, R87 ;  /* 0x000000ffff567224 */ /* 0x000fce00078e0057 */
[----:B------:R-:W-:Y:S05]  /*b2ee0*/  WARPSYNC.COLLECTIVE R141, `(.L_x_2230) ;  /* 0x000000008d087348 */ /* 0x000fea0003c00000 */
[----:B------:R0:W1:Y:S02]  /*b2ef0*/  SHFL.DOWN P2, R87, R89, R88, R98 ;  /* 0x0800005859577389 */ /* 0x0000640000040062 */
[----:B01----:R-:W-:Y:S05]  /*b2f00*/  ENDCOLLECTIVE ;  /* 0x000000000000791b */ /* 0x003fea0003800000 */
.L_x_2230:
[----:B------:R-:W-:Y:S05]  /*b2f10*/  BRA `(.L_x_2231) ;  /* 0xfffffe4000c47947 */ /* 0x000fea000383ffff */
.L_x_1715:
[----:B------:R-:W-:Y:S01]  /*b2f20*/  BSSY B0, `(.L_x_2232) ;  /* 0x0000007000007945 */ /* 0x000fe20003800000 */
[----:B------:R-:W-:Y:S02]  /*b2f30*/  IMAD.MOV.U32 R89, RZ, RZ, R101 ;  /* 0x000000ffff597224 */ /* 0x000fe400078e0065 */
[----:B------:R-:W-:Y:S02]  /*b2f40*/  IMAD.MOV.U32 R88, RZ, RZ, 0x8 ;  /* 0x00000008ff587424 */ /* 0x000fe400078e00ff */
[----:B------:R-:W-:-:S07]  /*b2f50*/  IMAD.MOV.U32 R141, RZ, RZ, -0x1 ;  /* 0xffffffffff8d7424 */ /* 0x000fce00078e00ff */
[----:B-----5:R-:W-:Y:S05]  /*b2f60*/  WARPSYNC.COLLECTIVE R141, `(.L_x_2233) ;  /* 0x000000008d087348 */ /* 0x020fea0003c00000 */
[----:B------:R0:W1:Y:S02]  /*b2f70*/  SHFL.DOWN P2, R87, R89, R88, R98 ;  /* 0x0800005859577389 */ /* 0x0000640000040062 */
[----:B01---5:R-:W-:Y:S05]  /*b2f80*/  ENDCOLLECTIVE ;  /* 0x000000000000791b */ /* 0x023fea0003800000 */
.L_x_2233:
[----:B------:R-:W-:Y:S05]  /*b2f90*/  BSYNC B0 ;  /* 0x0000000000007941 */ /* 0x000fea0003800000 */
.L_x_2232:
[----:B------:R-:W-:Y:S02]  /*b2fa0*/  IMAD.MOV.U32 R89, RZ, RZ, R100 ;  /* 0x000000ffff597224 */ /* 0x000fe400078e0064 */
[----:B------:R-:W-:Y:S02]  /*b2fb0*/  IMAD.MOV.U32 R88, RZ, RZ, 0x8 ;  /* 0x00000008ff587424 */ /* 0x000fe400078e00ff */
[----:B------:R-:W-:Y:S02]  /*b2fc0*/  IMAD.MOV.U32 R141, RZ, RZ, -0x1 ;  /* 0xffffffffff8d7424 */ /* 0x000fe400078e00ff */
[----:B------:R-:W-:-:S07]  /*b2fd0*/  IMAD.MOV.U32 R84, RZ, RZ, R87 ;  /* 0x000000ffff547224 */ /* 0x000fce00078e0057 */
[----:B------:R-:W-:Y:S05]  /*b2fe0*/  WARPSYNC.COLLECTIVE R141, `(.L_x_2234) ;  /* 0x000000008d087348 */ /* 0x000fea0003c00000 */
[----:B------:R0:W1:Y:S02]  /*b2ff0*/  SHFL.DOWN P2, R87, R89, R88, R98 ;  /* 0x0800005859577389 */ /* 0x0000640000040062 */
[----:B01----:R-:W-:Y:S05]  /*b3000*/  ENDCOLLECTIVE ;  /* 0x000000000000791b */ /* 0x003fea0003800000 */
.L_x_2234:
[----:B------:R-:W-:Y:S02]  /*b3010*/  IMAD.MOV.U32 R89, RZ, RZ, R12 ;  /* 0x000000ffff597224 */ /* 0x000fe400078e000c */
[----:B------:R-:W-:-:S07]  /*b3020*/  IMAD.MOV.U32 R85, RZ, RZ, R87 ;  /* 0x000000ffff557224 */ /* 0x000fce00078e0057 */
[----:B------:R-:W-:Y:S05]  /*b3030*/  WARPSYNC.COLLECTIVE R141, `(.L_x_2235) ;  /* 0x000000008d087348 */ /* 0x000fea0003c00000 */
[----:B------:R0:W1:Y:S02]  /*b3040*/  SHFL.DOWN P2, R87, R89, R88, R98 ;  /* 0x0800005859577389 */ /* 0x0000640000040062 */
[----:B01----:R-:W-:Y:S05]  /*b3050*/  ENDCOLLECTIVE ;  /* 0x000000000000791b */ /* 0x003fea0003800000 */
.L_x_2235:
[----:B------:R-:W-:Y:S02]  /*b3060*/  IMAD.MOV.U32 R89, RZ, RZ, R13 ;  /* 0x000000ffff597224 */ /* 0x000fe400078e000d */
[----:B------:R-:W-:-:S07]  /*b3070*/  IMAD.MOV.U32 R12, RZ, RZ, R87 ;  /* 0x000000ffff0c7224 */ /* 0x000fce00078e0057 */
[----:B------:R-:W-:Y:S05]  /*b3080*/  WARPSYNC.COLLECTIVE R141, `(.L_x_2236) ;  /* 0x000000008d087348 */ /* 0x000fea0003c00000 */
[----:B------:R0:W1:Y:S02]  /*b3090*/  SHFL.DOWN P2, R87, R89, R88, R98 ;  /* 0x0800005859577389 */ /* 0x0000640000040062 */
[----:B01----:R-:W-:Y:S05]  /*b30a0*/  ENDCOLLECTIVE ;  /* 0x000000000000791b */ /* 0x003fea0003800000 */
.L_x_2236:
[----:B------:R-:W-:Y:S02]  /*b30b0*/  IMAD.MOV.U32 R89, RZ, RZ, R14 ;  /* 0x000000ffff597224 */ /* 0x000fe400078e000e */
[----:B------:R-:W-:-:S07]  /*b30c0*/  IMAD.MOV.U32 R13, RZ, RZ, R87 ;  /* 0x000000ffff0d7224 */ /* 0x000fce00078e0057 */
[----:B------:R-:W-:Y:S05]  /*b30d0*/  WARPSYNC.COLLECTIVE R141, `(.L_x_2237) ;  /* 0x000000008d087348 */ /* 0x000fea0003c00000 */
[----:B------:R0:W1:Y:S02]  /*b30e0*/  SHFL.DOWN P2, R87, R89, R88, R98 ;  /* 0x0800005859577389 */ /* 0x0000640000040062 */
[----:B01----:R-:W-:Y:S05]  /*b30f0*/  ENDCOLLECTIVE ;  /* 0x000000000000791b */ /* 0x003fea0003800000 */
.L_x_2237:
[----:B------:R-:W-:Y:S02]  /*b3100*/  IMAD.MOV.U32 R89, RZ, RZ, R15 ;  /* 0x000000ffff597224 */ /* 0x000fe400078e000f */
[----:B------:R-:W-:-:S07]  /*b3110*/  IMAD.MOV.U32 R14, RZ, RZ, R87 ;  /* 0x000000ffff0e7224 */ /* 0x000fce00078e0057 */
[----:B------:R-:W-:Y:S05]  /*b3120*/  WARPSYNC.COLLECTIVE R141, `(.L_x_2238) ;  /* 0x000000008d087348 */ /* 0x000fea0003c00000 */
[----:B------:R0:W1:Y:S02]  /*b3130*/  SHFL.DOWN P2, R87, R89, R88, R98 ;  /* 0x0800005859577389 */ /* 0x0000640000040062 */
[----:B01----:R-:W-:Y:S05]  /*b3140*/  ENDCOLLECTIVE ;  /* 0x000000000000791b */ /* 0x003fea0003800000 */
.L_x_2238:
[----:B------:R-:W-:Y:S02]  /*b3150*/  IMAD.MOV.U32 R89, RZ, RZ, R16 ;  /* 0x000000ffff597224 */ /* 0x000fe400078e0010 */
[----:B------:R-:W-:-:S07]  /*b3160*/  IMAD.MOV.U32 R15, RZ, RZ, R87 ;  /* 0x000000ffff0f7224 */ /* 0x000fce00078e0057 */
[----:B------:R-:W-:Y:S05]  /*b3170*/  WARPSYNC.COLLECTIVE R141, `(.L_x_2239) ;  /* 0x000000008d087348 */ /* 0x000fea0003c00000 */
[----:B------:R0:W1:Y:S02]  /*b3180*/  SHFL.DOWN P2, R87, R89, R88, R98 ;  /* 0x0800005859577389 */ /* 0x0000640000040062 */
[----:B01----:R-:W-:Y:S05]  /*b3190*/  ENDCOLLECTIVE ;  /* 0x000000000000791b */ /* 0x003fea0003800000 */
.L_x_2239:
[----:B------:R-:W-:Y:S02]  /*b31a0*/  IMAD.MOV.U32 R89, RZ, RZ, R17 ;  /* 0x000000ffff597224 */ /* 0x000fe400078e0011 */
[----:B------:R-:W-:-:S07]  /*b31b0*/  IMAD.MOV.U32 R16, RZ, RZ, R87 ;  /* 0x000000ffff107224 */ /* 0x000fce00078e0057 */
[----:B------:R-:W-:Y:S05]  /*b31c0*/  WARPSYNC.COLLECTIVE R141, `(.L_x_2240) ;  /* 0x000000008d087348 */ /* 0x000fea0003c00000 */
[----:B------:R0:W1:Y:S02]  /*b31d0*/  SHFL.DOWN P2, R87, R89, R88, R98 ;  /* 0x0800005859577389 */ /* 0x0000640000040062 */
[----:B01----:R-:W-:Y:S05]  /*b31e0*/  ENDCOLLECTIVE ;  /* 0x000000000000791b */ /* 0x003fea0003800000 */
.L_x_2240:
[----:B------:R-:W-:Y:S02]  /*b31f0*/  IMAD.MOV.U32 R89, RZ, RZ, R18 ;  /* 0x000000ffff597224 */ /* 0x000fe400078e0012 */
[----:B------:R-:W-:-:S07]  /*b3200*/  IMAD.MOV.U32 R17, RZ, RZ, R87 ;  /* 0x000000ffff117224 */ /* 0x000fce00078e0057 */
[----:B------:R-:W-:Y:S05]  /*b3210*/  WARPSYNC.COLLECTIVE R141, `(.L_x_2241) ;  /* 0x000000008d087348 */ /* 0x000fea0003c00000 */
[----:B------:R0:W1:Y:S02]  /*b3220*/  SHFL.DOWN P2, R87, R89, R88, R98 ;  /* 0x0800005859577389 */ /* 0x0000640000040062 */
[----:B01----:R-:W-:Y:S05]  /*b3230*/  ENDCOLLECTIVE ;  /* 0x000000000000791b */ /* 0x003fea0003800000 */
.L_x_2241:
[----:B------:R-:W-:Y:S02]  /*b3240*/  IMAD.MOV.U32 R89, RZ, RZ, R19 ;  /* 0x000000ffff597224 */ /* 0x000fe400078e0013 */
[----:B------:R-:W-:-:S07]  /*b3250*/  IMAD.MOV.U32 R18, RZ, RZ, R87 ;  /* 0x000000ffff127224 */ /* 0x000fce00078e0057 */
[----:B------:R-:W-:Y:S05]  /*b3260*/  WARPSYNC.COLLECTIVE R141, `(.L_x_2242) ;  /* 0x000000008d087348 */ /* 0x000fea0003c00000 */
[----:B------:R0:W1:Y:S02]  /*b3270*/  SHFL.DOWN P2, R87, R89, R88, R98 ;  /* 0x0800005859577389 */ /* 0x0000640000040062 */
[----:B01----:R-:W-:Y:S05]  /*b3280*/  ENDCOLLECTIVE ;  /* 0x000000000000791b */ /* 0x003fea0003800000 */
.L_x_2242:
[----:B------:R-:W-:Y:S02]  /*b3290*/  IMAD.MOV.U32 R89, RZ, RZ, R20 ;  /* 0x000000ffff597224 */ /* 0x000fe400078e0014 */
[----:B------:R-:W-:-:S07]  /*b32a0*/  IMAD.MOV.U32 R19, RZ, RZ, R87 ;  /* 0x000000ffff137224 */ /* 0x000fce00078e0057 */
[----:B------:R-:W-:Y:S05]  /*b32b0*/  WARPSYNC.COLLECTIVE R141, `(.L_x_2243) ;  /* 0x000000008d087348 */ /* 0x000fea0003c00000 */
[----:B------:R0:W1:Y:S02]  /*b32c0*/  SHFL.DOWN P2, R87, R89, R88, R98 ;  /* 0x0800005859577389 */ /* 0x0000640000040062 */
[----:B01----:R-:W-:Y:S05]  /*b32d0*/  ENDCOLLECTIVE ;  /* 0x000000000000791b */ /* 0x003fea0003800000 */
.L_x_2243:
[----:B------:R-:W-:Y:S02]  /*b32e0*/  IMAD.MOV.U32 R89, RZ, RZ, R21 ;  /* 0x000000ffff597224 */ /* 0x000fe400078e0015 */
[----:B------:R-:W-:-:S07]  /*b32f0*/  IMAD.MOV.U32 R20, RZ, RZ, R87 ;  /* 0x000000ffff147224 */ /* 0x000fce00078e0057 */
[----:B------:R-:W-:Y:S05]  /*b3300*/  WARPSYNC.COLLECTIVE R141, `(.L_x_2244) ;  /* 0x000000008d087348 */ /* 0x000fea0003c00000 */
[----:B------:R0:W1:Y:S02]  /*b3310*/  SHFL.DOWN P2, R87, R89, R88, R98 ;  /* 0x0800005859577389 */ /* 0x0000640000040062 */
[----:B01----:R-:W-:Y:S05]  /*b3320*/  ENDCOLLECTIVE ;  /* 0x000000000000791b */ /* 0x003fea0003800000 */
.L_x_2244:
[----:B------:R-:W-:Y:S02]  /*b3330*/  IMAD.MOV.U32 R89, RZ, RZ, R22 ;  /* 0x000000ffff597224 */ /* 0x000fe400078e0016 */
[----:B------:R-:W-:-:S07]  /*b3340*/  IMAD.MOV.U32 R21, RZ, RZ, R87 ;  /* 0x000000ffff157224 */ /* 0x000fce00078e0057 */
[----:B------:R-:W-:Y:S05]  /*b3350*/  WARPSYNC.COLLECTIVE R141, `(.L_x_2245) ;  /* 0x000000008d087348 */ /* 0x000fea0003c00000 */
[----:B------:R0:W1:Y:S02]  /*b3360*/  SHFL.DOWN P2, R87, R89, R88, R98 ;  /* 0x0800005859577389 */ /* 0x0000640000040062 */
[----:B01----:R-:W-:Y:S05]  /*b3370*/  ENDCOLLECTIVE ;  /* 0x000000000000791b */ /* 0x003fea0003800000 */
.L_x_2245:
[----:B------:R-:W-:Y:S02]  /*b3380*/  IMAD.MOV.U32 R89, RZ, RZ, R23 ;  /* 0x000000ffff597224 */ /* 0x000fe400078e0017 */
[----:B------:R-:W-:-:S07]  /*b3390*/  IMAD.MOV.U32 R22, RZ, RZ, R87 ;  /* 0x000000ffff167224 */ /* 0x000fce00078e0057 */
[----:B------:R-:W-:Y:S05]  /*b33a0*/  WARPSYNC.COLLECTIVE R141, `(.L_x_2246) ;  /* 0x000000008d087348 */ /* 0x000fea0003c00000 */
[----:B------:R0:W1:Y:S02]  /*b33b0*/  SHFL.DOWN P2, R87, R89, R88, R98 ;  /* 0x0800005859577389 */ /* 0x0000640000040062 */
[----:B01----:R-:W-:Y:S05]  /*b33c0*/  ENDCOLLECTIVE ;  /* 0x000000000000791b */ /* 0x003fea0003800000 */
.L_x_2246:
[----:B------:R-:W-:Y:S02]  /*b33d0*/  IMAD.MOV.U32 R89, RZ, RZ, R41 ;  /* 0x000000ffff597224 */ /* 0x000fe400078e0029 */
[----:B------:R-:W-:-:S07]  /*b33e0*/  IMAD.MOV.U32 R23, RZ, RZ, R87 ;  /* 0x000000ffff177224 */ /* 0x000fce00078e0057 */
[----:B------:R-:W-:Y:S05]  /*b33f0*/  WARPSYNC.COLLECTIVE R141, `(.L_x_2247) ;  /* 0x000000008d087348 */ /* 0x000fea0003c00000 */
[----:B------:R0:W1:Y:S02]  /*b3400*/  SHFL.DOWN P2, R87, R89, R88, R98 ;  /* 0x0800005859577389 */ /* 0x0000640000040062 */
[----:B01----:R-:W-:Y:S05]  /*b3410*/  ENDCOLLECTIVE ;  /* 0x000000000000791b */ /* 0x003fea0003800000 */
.L_x_2247:
[----:B------:R-:W-:Y:S02]  /*b3420*/  IMAD.MOV.U32 R89, RZ, RZ, R9 ;  /* 0x000000ffff597224 */ /* 0x000fe400078e0009 */
[----:B------:R-:W-:-:S07]  /*b3430*/  IMAD.MOV.U32 R218, RZ, RZ, R87 ;  /* 0x000000ffffda7224 */ /* 0x000fce00078e0057 */
[----:B------:R-:W-:Y:S05]  /*b3440*/  WARPSYNC.COLLECTIVE R141, `(.L_x_2248) ;  /* 0x000000008d087348 */ /* 0x000fea0003c00000 */
[----:B------:R0:W1:Y:S02]  /*b3450*/  SHFL.DOWN P2, R87, R89, R88, R98 ;  /* 0x0800005859577389 */ /* 0x0000640000040062 */
[----:B01----:R-:W-:Y:S05]  /*b3460*/  ENDCOLLECTIVE ;  /* 0x000000000000791b */ /* 0x003fea0003800000 */
.L_x_2248:
[----:B------:R-:W-:Y:S02]  /*b3470*/  IMAD.MOV.U32 R89, RZ, RZ, R6 ;  /* 0x000000ffff597224 */ /* 0x000fe400078e0006 */
[----:B------:R-:W-:-:S07]  /*b3480*/  IMAD.MOV.U32 R189, RZ, RZ, R87 ;  /* 0x000000ffffbd7224 */ /* 0x000fce00078e0057 */
[----:B------:R-:W-:Y:S05]  /*b3490*/  WARPSYNC.COLLECTIVE R141, `(.L_x_2249) ;  /* 0x000000008d087348 */ /* 0x000fea0003c00000 */
[----:B------:R0:W1:Y:S02]  /*b34a0*/  SHFL.DOWN P2, R87, R89, R88, R98 ;  /* 0x0800005859577389 */ /* 0x0000640000040062 */
[----:B01----:R-:W-:Y:S05]  /*b34b0*/  ENDCOLLECTIVE ;  /* 0x000000000000791b */ /* 0x003fea0003800000 */
.L_x_2249:
[----:B------:R-:W-:Y:S02]  /*b34c0*/  IMAD.MOV.U32 R89, RZ, RZ, R7 ;  /* 0x000000ffff597224 */ /* 0x000fe400078e0007 */
[----:B------:R-:W-:-:S07]  /*b34d0*/  IMAD.MOV.U32 R86, RZ, RZ, R87 ;  /* 0x000000ffff567224 */ /* 0x000fce00078e0057 */
[----:B------:R-:W-:Y:S05]  /*b34e0*/  WARPSYNC.COLLECTIVE R141, `(.L_x_2250) ;  /* 0x000000008d087348 */ /* 0x000fea0003c00000 */
[----:B------:R0:W1:Y:S02]  /*b34f0*/  SHFL.DOWN P2, R87, R89, R88, R98 ;  /* 0x0800005859577389 */ /* 0x0000640000040062 */
[----:B01----:R-:W-:Y:S05]  /*b3500*/  ENDCOLLECTIVE ;  /* 0x000000000000791b */ /* 0x003fea0003800000 */
.L_x_2250:
[----:B------:R-:W-:Y:S05]  /*b3510*/  BRA `(.L_x_2251) ;  /* 0xfffffe5000ac7947 */ /* 0x000fea000383ffff */
.L_x_1730:
[----:B------:R-:W-:Y:S01]  /*b3520*/  BSSY B0, `(.L_x_2252) ;  /* 0x0000007000007945 */ /* 0x000fe20003800000 */
[----:B------:R-:W-:Y:S02]  /*b3530*/  IMAD.MOV.U32 R89, RZ, RZ, R101 ;  /* 0x000000ffff597224 */ /* 0x000fe400078e0065 */
[----:B------:R-:W-:Y:S02]  /*b3540*/  IMAD.MOV.U32 R88, RZ, RZ, 0x10 ;  /* 0x00000010ff587424 */ /* 0x000fe400078e00ff */
[----:B------:R-:W-:-:S07]  /*b3550*/  IMAD.MOV.U32 R141, RZ, RZ, -0x1 ;  /* 0xffffffffff8d7424 */ /* 0x000fce00078e00ff */
[----:B-----5:R-:W-:Y:S05]  /*b3560*/  WARPSYNC.COLLECTIVE R141, `(.L_x_2253) ;  /* 0x000000008d087348 */ /* 0x020fea0003c00000 */
[----:B------:R0:W1:Y:S02]  /*b3570*/  SHFL.DOWN P2, R87, R89, R88, R98 ;  /* 0x0800005859577389 */ /* 0x0000640000040062 */
[----:B01---5:R-:W-:Y:S05]  /*b3580*/  ENDCOLLECTIVE ;  /* 0x000000000000791b */ /* 0x023fea0003800000 */
.L_x_2253:
[----:B------:R-:W-:Y:S05]  /*b3590*/  BSYNC B0 ;  /* 0x0000000000007941 */ /* 0x000fea0003800000 */
.L_x_2252:
[----:B------:R-:W-:Y:S02]  /*b35a0*/  IMAD.MOV.U32 R89, RZ, RZ, R100 ;  /* 0x000000ffff597224 */ /* 0x000fe400078e0064 */
[----:B------:R-:W-:Y:S02]  /*b35b0*/  IMAD.MOV.U32 R88, RZ, RZ, 0x10 ;  /* 0x00000010ff587424 */ /* 0x000fe400078e00ff */
[----:B------:R-:W-:Y:S02]  /*b35c0*/  IMAD.MOV.U32 R141, RZ, RZ, -0x1 ;  /* 0xffffffffff8d7424 */ /* 0x000fe400078e00ff */
[----:B------:R-:W-:-:S07]  /*b35d0*/  IMAD.MOV.U32 R84, RZ, RZ, R87 ;  /* 0x000000ffff547224 */ /* 0x000fce00078e0057 */
[----:B------:R-:W-:Y:S05]  /*b35e0*/  WARPSYNC.COLLECTIVE R141, `(.L_x_2254) ;  /* 0x000000008d087348 */ /* 0x000fea0003c00000 */
[----:B------:R0:W1:Y:S02]  /*b35f0*/  SHFL.DOWN P2, R87, R89, R88, R98 ;  /* 0x0800005859577389 */ /* 0x0000640000040062 */
[----:B01----:R-:W-:Y:S05]  /*b3600*/  ENDCOLLECTIVE ;  /* 0x000000000000791b */ /* 0x003fea0003800000 */
.L_x_2254:
[----:B------:R-:W-:Y:S02]  /*b3610*/  IMAD.MOV.U32 R89, RZ, RZ, R12 ;  /* 0x000000ffff597224 */ /* 0x000fe400078e000c */
[----:B------:R-:W-:-:S07]  /*b3620*/  IMAD.MOV.U32 R85, RZ, RZ, R87 ;  /* 0x000000ffff557224 */ /* 0x000fce00078e0057 */
[----:B------:R-:W-:Y:S05]  /*b3630*/  WARPSYNC.COLLECTIVE R141, `(.L_x_2255) ;  /* 0x000000008d087348 */ /* 0x000fea0003c00000 */
[----:B------:R0:W1:Y:S02]  /*b3640*/  SHFL.DOWN P2, R87, R89, R88, R98 ;  /* 0x0800005859577389 */ /* 0x0000640000040062 */
[----:B01----:R-:W-:Y:S05]  /*b3650*/  ENDCOLLECTIVE ;  /* 0x000000000000791b */ /* 0x003fea0003800000 */
.L_x_2255:
[----:B------:R-:W-:Y:S02]  /*b3660*/  IMAD.MOV.U32 R89, RZ, RZ, R13 ;  /* 0x000000ffff597224 */ /* 0x000fe400078e000d */
[----:B------:R-:W-:-:S07]  /*b3670*/  IMAD.MOV.U32 R12, RZ, RZ, R87 ;  /* 0x000000ffff0c7224 */ /* 0x000fce00078e0057 */
[----:B------:R-:W-:Y:S05]  /*b3680*/  WARPSYNC.COLLECTIVE R141, `(.L_x_2256) ;  /* 0x000000008d087348 */ /* 0x000fea0003c00000 */
[----:B------:R0:W1:Y:S02]  /*b3690*/  SHFL.DOWN P2, R87, R89, R88, R98 ;  /* 0x0800005859577389 */ /* 0x0000640000040062 */
[----:B01----:R-:W-:Y:S05]  /*b36a0*/  ENDCOLLECTIVE ;  /* 0x000000000000791b */ /* 0x003fea0003800000 */
.L_x_2256:
[----:B------:R-:W-:Y:S02]  /*b36b0*/  IMAD.MOV.U32 R89, RZ, RZ, R14 ;  /* 0x000000ffff597224 */ /* 0x000fe400078e000e */
[----:B------:R-:W-:-:S07]  /*b36c0*/  IMAD.MOV.U32 R13, RZ, RZ, R87 ;  /* 0x000000ffff0d7224 */ /* 0x000fce00078e0057 */
[----:B------:R-:W-:Y:S05]  /*b36d0*/  WARPSYNC.COLLECTIVE R141, `(.L_x_2257) ;  /* 0x000000008d087348 */ /* 0x000fea0003c00000 */
[----:B------:R0:W1:Y:S02]  /*b36e0*/  SHFL.DOWN P2, R87, R89, R88, R98 ;  /* 0x0800005859577389 */ /* 0x0000640000040062 */
[----:B01----:R-:W-:Y:S05]  /*b36f0*/  ENDCOLLECTIVE ;  /* 0x000000000000791b */ /* 0x003fea0003800000 */
.L_x_2257:
[----:B------:R-:W-:Y:S02]  /*b3700*/  IMAD.MOV.U32 R89, RZ, RZ, R15 ;  /* 0x000000ffff597224 */ /* 0x000fe400078e000f */
[----:B------:R-:W-:-:S07]  /*b3710*/  IMAD.MOV.U32 R14, RZ, RZ, R87 ;  /* 0x000000ffff0e7224 */ /* 0x000fce00078e0057 */
[----:B------:R-:W-:Y:S05]  /*b3720*/  WARPSYNC.COLLECTIVE R141, `(.L_x_2258) ;  /* 0x000000008d087348 */ /* 0x000fea0003c00000 */
[----:B------:R0:W1:Y:S02]  /*b3730*/  SHFL.DOWN P2, R87, R89, R88, R98 ;  /* 0x0800005859577389 */ /* 0x0000640000040062 */
[----:B01----:R-:W-:Y:S05]  /*b3740*/  ENDCOLLECTIVE ;  /* 0x000000000000791b */ /* 0x003fea0003800000 */
.L_x_2258:
[----:B------:R-:W-:Y:S02]  /*b3750*/  IMAD.MOV.U32 R89, RZ, RZ, R16 ;  /* 0x000000ffff597224 */ /* 0x000fe400078e0010 */
[----:B------:R-:W-:-:S07]  /*b3760*/  IMAD.MOV.U32 R15, RZ, RZ, R87 ;  /* 0x000000ffff0f7224 */ /* 0x000fce00078e0057 */
[----:B------:R-:W-:Y:S05]  /*b3770*/  WARPSYNC.COLLECTIVE R141, `(.L_x_2259) ;  /* 0x000000008d087348 */ /* 0x000fea0003c00000 */
[----:B------:R0:W1:Y:S02]  /*b3780*/  SHFL.DOWN P2, R87, R89, R88, R98 ;  /* 0x0800005859577389 */ /* 0x0000640000040062 */
[----:B01----:R-:W-:Y:S05]  /*b3790*/  ENDCOLLECTIVE ;  /* 0x000000000000791b */ /* 0x003fea0003800000 */
.L_x_2259:
[----:B------:R-:W-:Y:S02]  /*b37a0*/  IMAD.MOV.U32 R89, RZ, RZ, R17 ;  /* 0x000000ffff597224 */ /* 0x000fe400078e0011 */
[----:B------:R-:W-:-:S07]  /*b37b0*/  IMAD.MOV.U32 R16, RZ, RZ, R87 ;  /* 0x000000ffff107224 */ /* 0x000fce00078e0057 */
[----:B------:R-:W-:Y:S05]  /*b37c0*/  WARPSYNC.COLLECTIVE R141, `(.L_x_2260) ;  /* 0x000000008d087348 */ /* 0x000fea0003c00000 */
[----:B------:R0:W1:Y:S02]  /*b37d0*/  SHFL.DOWN P2, R87, R89, R88, R98 ;  /* 0x0800005859577389 */ /* 0x0000640000040062 */
[----:B01----:R-:W-:Y:S05]  /*b37e0*/  ENDCOLLECTIVE ;  /* 0x000000000000791b */ /* 0x003fea0003800000 */
.L_x_2260:
[----:B------:R-:W-:Y:S02]  /*b37f0*/  IMAD.MOV.U32 R89, RZ, RZ, R18 ;  /* 0x000000ffff597224 */ /* 0x000fe400078e0012 */
[----:B------:R-:W-:-:S07]  /*b3800*/  IMAD.MOV.U32 R17, RZ, RZ, R87 ;  /* 0x000000ffff117224 */ /* 0x000fce00078e0057 */
[----:B------:R-:W-:Y:S05]  /*b3810*/  WARPSYNC.COLLECTIVE R141, `(.L_x_2261) ;  /* 0x000000008d087348 */ /* 0x000fea0003c00000 */
[----:B------:R0:W1:Y:S02]  /*b3820*/  SHFL.DOWN P2, R87, R89, R88, R98 ;  /* 0x0800005859577389 */ /* 0x0000640000040062 */
[----:B01----:R-:W-:Y:S05]  /*b3830*/  ENDCOLLECTIVE ;  /* 0x000000000000791b */ /* 0x003fea0003800000 */
.L_x_2261:
[----:B------:R-:W-:Y:S02]  /*b3840*/  IMAD.MOV.U32 R89, RZ, RZ, R19 ;  /* 0x000000ffff597224 */ /* 0x000fe400078e0013 */
[----:B------:R-:W-:-:S07]  /*b3850*/  IMAD.MOV.U32 R18, RZ, RZ, R87 ;  /* 0x000000ffff127224 */ /* 0x000fce00078e0057 */
[----:B------:R-:W-:Y:S05]  /*b3860*/  WARPSYNC.COLLECTIVE R141, `(.L_x_2262) ;  /* 0x000000008d087348 */ /* 0x000fea0003c00000 */
[----:B------:R0:W1:Y:S02]  /*b3870*/  SHFL.DOWN P2, R87, R89, R88, R98 ;  /* 0x0800005859577389 */ /* 0x0000640000040062 */
[----:B01----:R-:W-:Y:S05]  /*b3880*/  ENDCOLLECTIVE ;  /* 0x000000000000791b */ /* 0x003fea0003800000 */
.L_x_2262:
[----:B------:R-:W-:Y:S02]  /*b3890*/  IMAD.MOV.U32 R89, RZ, RZ, R20 ;  /* 0x000000ffff597224 */ /* 0x000fe400078e0014 */
[----:B------:R-:W-:-:S07]  /*b38a0*/  IMAD.MOV.U32 R19, RZ, RZ, R87 ;  /* 0x000000ffff137224 */ /* 0x000fce00078e0057 */
[----:B------:R-:W-:Y:S05]  /*b38b0*/  WARPSYNC.COLLECTIVE R141, `(.L_x_2263) ;  /* 0x000000008d087348 */ /* 0x000fea0003c00000 */
[----:B------:R0:W1:Y:S02]  /*b38c0*/  SHFL.DOWN P2, R87, R89, R88, R98 ;  /* 0x0800005859577389 */ /* 0x0000640000040062 */
[----:B01----:R-:W-:Y:S05]  /*b38d0*/  ENDCOLLECTIVE ;  /* 0x000000000000791b */ /* 0x003fea0003800000 */
.L_x_2263:
[----:B------:R-:W-:Y:S02]  /*b38e0*/  IMAD.MOV.U32 R89, RZ, RZ, R21 ;  /* 0x000000ffff597224 */ /* 0x000fe400078e0015 */
[----:B------:R-:W-:-:S07]  /*b38f0*/  IMAD.MOV.U32 R20, RZ, RZ, R87 ;  /* 0x000000ffff147224 */ /* 0x000fce00078e0057 */
[----:B------:R-:W-:Y:S05]  /*b3900*/  WARPSYNC.COLLECTIVE R141, `(.L_x_2264) ;  /* 0x000000008d087348 */ /* 0x000fea0003c00000 */
[----:B------:R0:W1:Y:S02]  /*b3910*/  SHFL.DOWN P2, R87, R89, R88, R98 ;  /* 0x0800005859577389 */ /* 0x0000640000040062 */
[----:B01----:R-:W-:Y:S05]  /*b3920*/  ENDCOLLECTIVE ;  /* 0x000000000000791b */ /* 0x003fea0003800000 */
.L_x_2264:
[----:B------:R-:W-:Y:S02]  /*b3930*/  IMAD.MOV.U32 R89, RZ, RZ, R22 ;  /* 0x000000ffff597224 */ /* 0x000fe400078e0016 */
[----:B------:R-:W-:-:S07]  /*b3940*/  IMAD.MOV.U32 R21, RZ, RZ, R87 ;  /* 0x000000ffff157224 */ /* 0x000fce00078e0057 */
[----:B------:R-:W-:Y:S05]  /*b3950*/  WARPSYNC.COLLECTIVE R141, `(.L_x_2265) ;  /* 0x000000008d087348 */ /* 0x000fea0003c00000 */
[----:B------:R0:W1:Y:S02]  /*b3960*/  SHFL.DOWN P2, R87, R89, R88, R98 ;  /* 0x0800005859577389 */ /* 0x0000640000040062 */
[----:B01----:R-:W-:Y:S05]  /*b3970*/  ENDCOLLECTIVE ;  /* 0x000000000000791b */ /* 0x003fea0003800000 */
.L_x_2265:
[----:B------:R-:W-:Y:S02]  /*b3980*/  IMAD.MOV.U32 R89, RZ, RZ, R23 ;  /* 0x000000ffff597224 */ /* 0x000fe400078e0017 */
[----:B------:R-:W-:-:S07]  /*b3990*/  IMAD.MOV.U32 R22, RZ, RZ, R87 ;  /* 0x000000ffff167224 */ /* 0x000fce00078e0057 */
[----:B------:R-:W-:Y:S05]  /*b39a0*/  WARPSYNC.COLLECTIVE R141, `(.L_x_2266) ;  /* 0x000000008d087348 */ /* 0x000fea0003c00000 */
[----:B------:R0:W1:Y:S02]  /*b39b0*/  SHFL.DOWN P2, R87, R89, R88, R98 ;  /* 0x0800005859577389 */ /* 0x0000640000040062 */
[----:B01----:R-:W-:Y:S05]  /*b39c0*/  ENDCOLLECTIVE ;  /* 0x000000000000791b */ /* 0x003fea0003800000 */
.L_x_2266:
[----:B------:R-:W-:Y:S02]  /*b39d0*/  IMAD.MOV.U32 R89, RZ, RZ, R42 ;  /* 0x000000ffff597224 */ /* 0x000fe400078e002a */
[----:B------:R-:W-:-:S07]  /*b39e0*/  IMAD.MOV.U32 R23, RZ, RZ, R87 ;  /* 0x000000ffff177224 */ /* 0x000fce00078e0057 */
[----:B------:R-:W-:Y:S05]  /*b39f0*/  WARPSYNC.COLLECTIVE R141, `(.L_x_2267) ;  /* 0x000000008d087348 */ /* 0x000fea0003c00000 */
[----:B------:R0:W1:Y:S02]  /*b3a00*/  SHFL.DOWN P2, R87, R89, R88, R98 ;  /* 0x0800005859577389 */ /* 0x0000640000040062 */
[----:B01----:R-:W-:Y:S05]  /*b3a10*/  ENDCOLLECTIVE ;  /* 0x000000000000791b */ /* 0x003fea0003800000 */
.L_x_2267:
[----:B------:R-:W-:Y:S02]  /*b3a20*/  IMAD.MOV.U32 R89, RZ, RZ, R9 ;  /* 0x000000ffff597224 */ /* 0x000fe400078e0009 */
[----:B------:R-:W-:-:S07]  /*b3a30*/  IMAD.MOV.U32 R218, RZ, RZ, R87 ;  /* 0x000000ffffda7224 */ /* 0x000fce00078e0057 */
[----:B------:R-:W-:Y:S05]  /*b3a40*/  WARPSYNC.COLLECTIVE R141, `(.L_x_2268) ;  /* 0x000000008d087348 */ /* 0x000fea0003c00000 */
[----:B------:R0:W1:Y:S02]  /*b3a50*/  SHFL.DOWN P2, R87, R89, R88, R98 ;  /* 0x0800005859577389 */ /* 0x0000640000040062 */
[----:B01----:R-:W-:Y:S05]  /*b3a60*/  ENDCOLLECTIVE ;  /* 0x000000000000791b */ /* 0x003fea0003800000 */
.L_x_2268:
[----:B------:R-:W-:Y:S02]  /*b3a70*/  IMAD.MOV.U32 R89, RZ, RZ, R6 ;  /* 0x000000ffff597224 */ /* 0x000fe400078e0006 */
[----:B------:R-:W-:-:S07]  /*b3a80*/  IMAD.MOV.U32 R189, RZ, RZ, R87 ;  /* 0x000000ffffbd7224 */ /* 0x000fce00078e0057 */
[----:B------:R-:W-:Y:S05]  /*b3a90*/  WARPSYNC.COLLECTIVE R141, `(.L_x_2269) ;  /* 0x000000008d087348 */ /* 0x000fea0003c00000 */
[----:B------:R0:W1:Y:S02]  /*b3aa0*/  SHFL.DOWN P2, R87, R89, R88, R98 ;  /* 0x0800005859577389 */ /* 0x0000640000040062 */
[----:B01----:R-:W-:Y:S05]  /*b3ab0*/  ENDCOLLECTIVE ;  /* 0x000000000000791b */ /* 0x003fea0003800000 */
.L_x_2269:
[----:B------:R-:W-:Y:S02]  /*b3ac0*/  IMAD.MOV.U32 R89, RZ, RZ, R7 ;  /* 0x000000ffff597224 */ /* 0x000fe400078e0007 */
[----:B------:R-:W-:-:S07]  /*b3ad0*/  IMAD.MOV.U32 R86, RZ, RZ, R87 ;  /* 0x000000ffff567224 */ /* 0x000fce00078e0057 */
[----:B------:R-:W-:Y:S05]  /*b3ae0*/  WARPSYNC.COLLECTIVE R141, `(.L_x_2270) ;  /* 0x000000008d087348 */ /* 0x000fea0003c00000 */
[----:B------:R0:W1:Y:S02]  /*b3af0*/  SHFL.DOWN P2, R87, R89, R88, R98 ;  /* 0x0800005859577389 */ /* 0x0000640000040062 */
[----:B01----:R-:W-:Y:S05]  /*b3b00*/  ENDCOLLECTIVE ;  /* 0x000000000000791b */ /* 0x003fea0003800000 */
.L_x_2270:
[----:B------:R-:W-:Y:S05]  /*b3b10*/  BRA `(.L_x_2271) ;  /* 0xfffffe6000947947 */ /* 0x000fea000383ffff */
.L_x_1757:
[----:B------:R-:W-:Y:S01]  /*b3b20*/  BSSY B0, `(.L_x_2272) ;  /* 0x0000005000007945 */ /* 0x000fe20003800000 */
[----:B------:R-:W-:-:S07]  /*b3b30*/  IMAD.MOV.U32 R141, RZ, RZ, -0x1 ;  /* 0xffffffffff8d7424 */ /* 0x000fce00078e00ff */
[----:B------:R-:W-:Y:S05]  /*b3b40*/  WARPSYNC.COLLECTIVE R141, `(.L_x_2273) ;  /* 0x000000008d087348 */ /* 0x000fea0003c00000 */
[----:B------:R-:W-:Y:S01]  /*b3b50*/  VOTE.ALL P2, P2 ;  /* 0x0000000000ff7806 */ /* 0x000fe20001040000 */
[----:B------:R-:W-:-:S12]  /*b3b60*/  ENDCOLLECTIVE ;  /* 0x000000000000791b */ /* 0x000fd80003800000 */
.L_x_2273:
[----:B------:R-:W-:Y:S05]  /*b3b70*/  BSYNC B0 ;  /* 0x0000000000007941 */ /* 0x000fea0003800000 */
.L_x_2272:
[----:B------:R-:W-:Y:S05]  /*b3b80*/  BRA `(.L_x_2274) ;  /* 0xfffffe8000f47947 */ /* 0x000fea000383ffff */
.L_x_2275:
        /* <DEDUP_REMOVED lines=15> */
.L_x_4289:


//--------------------- .text._ZN6thrust24THRUST_300001_SM_1000_NS8cuda_cub4core6detail13_kernel_agentINS1_15__reduce_by_key9InitAgentIN3cub18CUB_300001_SM_100024ReduceByKeyScanTileStateI6StructlLb0EEElPlEEJSB_lSC_EEEvDpT0_ --------------------------
	.section	.text._ZN6thrust24THRUST_300001_SM_1000_NS8cuda_cub4core6detail13_kernel_agentINS1_15__reduce_by_key9InitAgentIN3cub18CUB_300001_SM_100024ReduceByKeyScanTileStateI6StructlLb0EEElPlEEJSB_lSC_EEEvDpT0_,"ax",@progbits
	.align	128
        .global         _ZN6thrust24THRUST_300001_SM_1000_NS8cuda_cub4core6detail13_kernel_agentINS1_15__reduce_by_key9InitAgentIN3cub18CUB_300001_SM_100024ReduceByKeyScanTileStateI6StructlLb0EEElPlEEJSB_lSC_EEEvDpT0_
        .type           _ZN6thrust24THRUST_300001_SM_1000_NS8cuda_cub4core6detail13_kernel_agentINS1_15__reduce_by_key9InitAgentIN3cub18CUB_300001_SM_100024ReduceByKeyScanTileStateI6StructlLb0EEElPlEEJSB_lSC_EEEvDpT0_,@function
        .size           _ZN6thrust24THRUST_300001_SM_1000_NS8cuda_cub4core6detail13_kernel_agentINS1_15__reduce_by_key9InitAgentIN3cub18CUB_300001_SM_100024ReduceByKeyScanTileStateI6StructlLb0EEElPlEEJSB_lSC_EEEvDpT0_,(.L_x_4290 - _ZN6thrust24THRUST_300001_SM_1000_NS8cuda_cub4core6detail13_kernel_agentINS1_15__reduce_by_key9InitAgentIN3cub18CUB_300001_SM_100024ReduceByKeyScanTileStateI6StructlLb0EEElPlEEJSB_lSC_EEEvDpT0_)
        .other          _ZN6thrust24THRUST_300001_SM_1000_NS8cuda_cub4core6detail13_kernel_agentINS1_15__reduce_by_key9InitAgentIN3cub18CUB_300001_SM_100024ReduceByKeyScanTileStateI6StructlLb0EEElPlEEJSB_lSC_EEEvDpT0_,@"STO_CUDA_ENTRY STV_DEFAULT"
_ZN6thrust24THRUST_300001_SM_1000_NS8cuda_cub4core6detail13_kernel_agentINS1_15__reduce_by_key9InitAgentIN3cub18CUB_300001_SM_100024ReduceByKeyScanTileStateI6StructlLb0EEElPlEEJSB_lSC_EEEvDpT0_:
.text._ZN6thrust24THRUST_300001_SM_1000_NS8cuda_cub4core6detail13_kernel_agentINS1_15__reduce_by_key9InitAgentIN3cub18CUB_300001_SM_100024ReduceByKeyScanTileStateI6StructlLb0EEElPlEEJSB_lSC_EEEvDpT0_:
[----:B------:R-:W-:Y:S01]  /*0000*/  LDC R1, c[0x0][0x37c] ;  /* 0x0000df00ff017b82 */ /* 0x000fe20000000800 */
[----:B------:R-:W0:Y:S07]  /*0010*/  S2R R0, SR_TID.X ;  /* 0x0000000000007919 */ /* 0x000e2e0000002100 */
[----:B------:R-:W1:Y:S01]  /*0020*/  S2UR UR6, SR_CTAID.X ;  /* 0x00000000000679c3 */ /* 0x000e620000002500 */
[----:B------:R-:W2:Y:S07]  /*0030*/  LDCU UR4, c[0x0][0x398] ;  /* 0x00007300ff0477ac */ /* 0x000eae0008000800 */
[----:B------:R-:W1:Y:S01]  /*0040*/  LDC R7, c[0x0][0x360] ;  /* 0x0000d800ff077b82 */ /* 0x000e620000000800 */
[C---:B0-----:R-:W-:Y:S01]  /*0050*/  ISETP.GT.U32.AND P0, PT, R0.reuse, 0x1f, PT ;  /* 0x0000001f0000780c */ /* 0x041fe20003f04070 */
[----:B-1----:R-:W-:Y:S01]  /*0060*/  IMAD R7, R7, UR6, R0 ;  /* 0x0000000607077c24 */ /* 0x002fe2000f8e0200 */
[----:B------:R-:W-:-:S02]  /*0070*/  LOP3.LUT P2, RZ, R0, UR6, RZ, 0xfc, !PT ;  /* 0x0000000600ff7c12 */ /* 0x000fc4000f84fcff */
[----:B------:R-:W-:Y:S02]  /*0080*/  ISETP.NE.OR P0, PT, RZ, UR6, P0 ;  /* 0x00000006ff007c0c */ /* 0x000fe40008705670 */
[----:B--2---:R-:W-:Y:S01]  /*0090*/  ISETP.GE.AND P1, PT, R7, UR4, PT ;  /* 0x0000000407007c0c */ /* 0x004fe2000bf26270 */
[----:B------:R-:W0:Y:S10]  /*00a0*/  LDCU.64 UR4, c[0x0][0x358] ;  /* 0x00006b00ff0477ac */ /* 0x000e340008000a00 */
[----:B------:R-:W1:Y:S08]  /*00b0*/  @!P0 LDC.64 R4, c[0x0][0x380] ;  /* 0x0000e000ff048b82 */ /* 0x000e700000000a00 */
[----:B------:R-:W2:Y:S01]  /*00c0*/  @!P1 LDC.64 R2, c[0x0][0x380] ;  /* 0x0000e000ff029b82 */ /* 0x000ea20000000a00 */
[----:B-1----:R-:W-:-:S04]  /*00d0*/  @!P0 IMAD.WIDE.U32 R4, R0, 0x4, R4 ;  /* 0x0000000400048825 */ /* 0x002fc800078e0004 */
[----:B--2---:R-:W-:Y:S01]  /*00e0*/  @!P1 IMAD.WIDE R2, R7, 0x4, R2 ;  /* 0x0000000407029825 */ /* 0x004fe200078e0202 */
[----:B------:R-:W-:-:S05]  /*00f0*/  @!P1 MOV R7, 0x63 ;  /* 0x0000006300079802 */ /* 0x000fca0000000f00 */
[----:B0-----:R0:W-:Y:S04]  /*0100*/  @!P1 STG.E desc[UR4][R2.64+0x80], R7 ;  /* 0x0000800702009986 */ /* 0x0011e8000c101904 */
[----:B------:R0:W-:Y:S01]  /*0110*/  @!P0 STG.E desc[UR4][R4.64], RZ ;  /* 0x000000ff04008986 */ /* 0x0001e2000c101904 */
[----:B------:R-:W-:Y:S05]  /*0120*/  @P2 EXIT ;  /* 0x000000000000294d */ /* 0x000fea0003800000 */
[----:B0-----:R-:W0:Y:S02]  /*0130*/  LDC.64 R2, c[0x0][0x3a0] ;  /* 0x0000e800ff027b82 */ /* 0x001e240000000a00 */
[----:B0-----:R-:W-:Y:S01]  /*0140*/  STG.E.64 desc[UR4][R2.64], RZ ;  /* 0x000000ff02007986 */ /* 0x001fe2000c101b04 */
[----:B------:R-:W-:Y:S05]  /*0150*/  EXIT ;  /* 0x000000000000794d */ /* 0x000fea0003800000 */
.L_x_2276:
        /* <DEDUP_REMOVED lines=10> */
.L_x_4290:


//--------------------- .text._ZN6thrust24THRUST_300001_SM_1000_NS8cuda_cub4core6detail13_kernel_agentINS1_15__reduce_by_key16ReduceByKeyAgentINS0_6detail15normal_iteratorINS0_10device_ptrIiEEEENS8_INS9_I6StructEEEESB_SE_N4cuda3std3__48equal_toIiEENSH_4plusISC_EEPiiEEJSB_SE_SB_SE_SM_N3cub18CUB_300001_SM_100024ReduceByKeyScanTileStateISC_iLb0EEESJ_SL_iiEEEvDpT0_ --------------------------
	.section	.text._ZN6thrust24THRUST_300001_SM_1000_NS8cuda_cub4core6detail13_kernel_agentINS1_15__reduce_by_key16ReduceByKeyAgentINS0_6detail15normal_iteratorINS0_10device_ptrIiEEEENS8_INS9_I6StructEEEESB_SE_N4cuda3std3__48equal_toIiEENSH_4plusISC_EEPiiEEJSB_SE_SB_SE_SM_N3cub18CUB_300001_SM_100024ReduceByKeyScanTileStateISC_iLb0EEESJ_SL_iiEEEvDpT0_,"ax",@progbits
	.align	128
        .global         _ZN6thrust24THRUST_300001_SM_1000_NS8cuda_cub4core6detail13_kernel_agentINS1_15__reduce_by_key16ReduceByKeyAgentINS0_6detail15normal_iteratorINS0_10device_ptrIiEEEENS8_INS9_I6StructEEEESB_SE_N4cuda3std3__48equal_toIiEENSH_4plusISC_EEPiiEEJSB_SE_SB_SE_SM_N3cub18CUB_300001_SM_100024ReduceByKeyScanTileStateISC_iLb0EEESJ_SL_iiEEEvDpT0_
        .type           _ZN6thrust24THRUST_300001_SM_1000_NS8cuda_cub4core6detail13_kernel_agentINS1_15__reduce_by_key16ReduceByKeyAgentINS0_6detail15normal_iteratorINS0_10device_ptrIiEEEENS8_INS9_I6StructEEEESB_SE_N4cuda3std3__48equal_toIiEENSH_4plusISC_EEPiiEEJSB_SE_SB_SE_SM_N3cub18CUB_300001_SM_100024ReduceByKeyScanTileStateISC_iLb0EEESJ_SL_iiEEEvDpT0_,@function
        .size           _ZN6thrust24THRUST_300001_SM_1000_NS8cuda_cub4core6detail13_kernel_agentINS1_15__reduce_by_key16ReduceByKeyAgentINS0_6detail15normal_iteratorINS0_10device_ptrIiEEEENS8_INS9_I6StructEEEESB_SE_N4cuda3std3__48equal_toIiEENSH_4plusISC_EEPiiEEJSB_SE_SB_SE_SM_N3cub18CUB_300001_SM_100024ReduceByKeyScanTileStateISC_iLb0EEESJ_SL_iiEEEvDpT0_,(.L_x_4291 - _ZN6thrust24THRUST_300001_SM_1000_NS8cuda_cub4core6detail13_kernel_agentINS1_15__reduce_by_key16ReduceByKeyAgentINS0_6detail15normal_iteratorINS0_10device_ptrIiEEEENS8_INS9_I6StructEEEESB_SE_N4cuda3std3__48equal_toIiEENSH_4plusISC_EEPiiEEJSB_SE_SB_SE_SM_N3cub18CUB_300001_SM_100024ReduceByKeyScanTileStateISC_iLb0EEESJ_SL_iiEEEvDpT0_)
        .other          _ZN6thrust24THRUST_300001_SM_1000_NS8cuda_cub4core6detail13_kernel_agentINS1_15__reduce_by_key16ReduceByKeyAgentINS0_6detail15normal_iteratorINS0_10device_ptrIiEEEENS8_INS9_I6StructEEEESB_SE_N4cuda3std3__48equal_toIiEENSH_4plusISC_EEPiiEEJSB_SE_SB_SE_SM_N3cub18CUB_300001_SM_100024ReduceByKeyScanTileStateISC_iLb0EEESJ_SL_iiEEEvDpT0_,@"STO_CUDA_ENTRY STV_DEFAULT"
_ZN6thrust24THRUST_300001_SM_1000_NS8cuda_cub4core6detail13_kernel_agentINS1_15__reduce_by_key16ReduceByKeyAgentINS0_6detail15normal_iteratorINS0_10device_ptrIiEEEENS8_INS9_I6StructEEEESB_SE_N4cuda3std3__48equal_toIiEENSH_4plusISC_EEPiiEEJSB_SE_SB_SE_SM_N3cub18CUB_300001_SM_100024ReduceByKeyScanTileStateISC_iLb0EEESJ_SL_iiEEEvDpT0_:
.text._ZN6thrust24THRUST_300001_SM_1000_NS8cuda_cub4core6detail13_kernel_agentINS1_15__reduce_by_key16ReduceByKeyAgentINS0_6detail15normal_iteratorINS0_10device_ptrIiEEEENS8_INS9_I6StructEEEESB_SE_N4cuda3std3__48equal_toIiEENSH_4plusISC_EEPiiEEJSB_SE_SB_SE_SM_N3cub18CUB_300001_SM_100024ReduceByKeyScanTileStateISC_iLb0EEESJ_SL_iiEEEvDpT0_:
[----:B------:R-:W0:Y:S08]  /*0000*/  LDC R1, c[0x0][0x37c] ;  /* 0x0000df00ff017b82 */ /* 0x000e300000000800 */
[----:B------:R-:W1:Y:S01]  /*0010*/  S2UR UR6, SR_CTAID.X ;  /* 0x00000000000679c3 */ /* 0x000e620000002500 */
[----:B------:R-:W2:Y:S01]  /*0020*/  LDCU UR4, c[0x0][0x2f8] ;  /* 0x00005f00ff0477ac */ /* 0x000ea20008000800 */
[----:B0-----:R-:W-:Y:S01]  /*0030*/  VIADD R1, R1, 0xfffff820 ;  /* 0xfffff82001017836 */ /* 0x001fe20000000000 */
[----:B------:R-:W0:Y:S05]  /*0040*/  LDCU UR5, c[0x0][0x2fc] ;  /* 0x00005f80ff0577ac */ /* 0x000e2a0008000800 */
[----:B------:R-:W3:Y:S01]  /*0050*/  LDC.64 R8, c[0x0][0x3b0] ;  /* 0x0000ec00ff087b82 */ /* 0x000ee20000000a00 */
[----:B------:R-:W4:Y:S07]  /*0060*/  LDCU.64 UR8, c[0x0][0x358] ;  /* 0x00006b00ff0877ac */ /* 0x000f2e0008000a00 */
[----:B------:R-:W3:Y:S08]  /*0070*/  LDC.64 R10, c[0x0][0x3b8] ;  /* 0x0000ee00ff0a7b82 */ /* 0x000ef00000000a00 */
[----:B------:R-:W5:Y:S01]  /*0080*/  LDC.64 R6, c[0x0][0x3a8] ;  /* 0x0000ea00ff067b82 */ /* 0x000f620000000a00 */
[----:B-1----:R-:W-:-:S04]  /*0090*/  IMAD.U32 R112, RZ, RZ, UR6 ;  /* 0x00000006ff707e24 */ /* 0x002fc8000f8e00ff */
[----:B------:R-:W-:-:S03]  /*00a0*/  IMAD.SHL.U32 R4, R112, 0x200, RZ ;  /* 0x0000020070047824 */ /* 0x000fc600078e00ff */
[----:B------:R-:W1:Y:S01]  /*00b0*/  LDC R0, c[0x0][0x3c4] ;  /* 0x0000f100ff007b82 */ /* 0x000e620000000800 */
[----:B---3--:R3:W-:Y:S04]  /*00c0*/  STL.128 [R1+0x4a0], R8 ;  /* 0x0004a00801007387 */ /* 0x0087e80000100c00 */
[----:B-----5:R3:W-:Y:S01]  /*00d0*/  STL.64 [R1+0x498], R6 ;  /* 0x0004980601007387 */ /* 0x0207e20000100a00 */
[----:B-1----:R-:W-:Y:S01]  /*00e0*/  IMAD.IADD R3, R0, 0x1, -R4 ;  /* 0x0000000100037824 */ /* 0x002fe200078e0a04 */
[----:B--2---:R-:W-:-:S04]  /*00f0*/  IADD3 R0, P1, PT, R1, UR4, RZ ;  /* 0x0000000401007c10 */ /* 0x004fc8000ff3e0ff */
[----:B------:R-:W-:Y:S01]  /*0100*/  ISETP.GE.AND P0, PT, R3, 0x201, PT ;  /* 0x000002010300780c */ /* 0x000fe20003f06270 */
[----:B0-----:R-:W-:-:S12]  /*0110*/  IMAD.X R2, RZ, RZ, UR5, P1 ;  /* 0x00000005ff027e24 */ /* 0x001fd800088e06ff */
[----:B---34-:R-:W-:Y:S05]  /*0120*/  @!P0 BRA `(.L_x_2277) ;  /* 0x0000054800308947 */ /* 0x018fea0003800000 */
[----:B------:R-:W-:-:S13]  /*0130*/  ISETP.NE.AND P0, PT, R112, RZ, PT ;  /* 0x000000ff7000720c */ /* 0x000fda0003f05270 */
[----:B------:R-:W-:Y:S05]  /*0140*/  @P0 BRA `(.L_x_2278) ;  /* 0x000001c000a00947 */ /* 0x000fea0003800000 */
[----:B------:R-:W0:Y:S01]  /*0150*/  S2R R57, SR_TID.X ;  /* 0x0000000000397919 */ /* 0x000e220000002100 */
[----:B------:R-:W1:Y:S01]  /*0160*/  LDC.64 R6, c[0x0][0x388] ;  /* 0x0000e200ff067b82 */ /* 0x000e620000000a00 */
[----:B------:R-:W2:Y:S07]  /*0170*/  LDL R69, [R1+0x4d8] ;  /* 0x0004d80001457983 */ /* 0x000eae0000100800 */
[----:B------:R-:W3:Y:S01]  /*0180*/  LDC.64 R2, c[0x0][0x380] ;  /* 0x0000e000ff027b82 */ /* 0x000ee20000000a00 */
[----:B0-----:R-:W-:-:S05]  /*0190*/  IMAD.SHL.U32 R0, R57, 0x2, RZ ;  /* 0x0000000239007824 */ /* 0x001fca00078e00ff */
[----:B------:R-:W-:-:S04]  /*01a0*/  LOP3.LUT R0, R0, 0x7c0, RZ, 0xc0, !PT ;  /* 0x000007c000007812 */ /* 0x000fc800078ec0ff */
[----:B------:R-:W-:-:S05]  /*01b0*/  LOP3.LUT R5, R0, 0x1f, R57, 0xf8, !PT ;  /* 0x0000001f00057812 */ /* 0x000fca00078ef839 */
[----:B------:R-:W-:-:S04]  /*01c0*/  IMAD.IADD R9, R4, 0x1, R5 ;  /* 0x0000000104097824 */ /* 0x000fc800078e0205 */
[----:B-1----:R-:W-:-:S05]  /*01d0*/  IMAD.WIDE.U32 R4, R9, 0x40, R6 ;  /* 0x0000004009047825 */ /* 0x002fca00078e0006 */
[----:B------:R-:W4:Y:S01]  /*01e0*/  LDG.E.64.CONSTANT R14, desc[UR8][R4.64] ;  /* 0x00000008040e7981 */ /* 0x000f22000c1e9b00 */
[----:B---3--:R-:W-:-:S03]  /*01f0*/  IMAD.WIDE.U32 R2, R9, 0x4, R2 ;  /* 0x0000000409027825 */ /* 0x008fc600078e0002 */
[----:B------:R-:W3:Y:S04]  /*0200*/  LDG.E.64.CONSTANT R16, desc[UR8][R4.64+0x8] ;  /* 0x0000080804107981 */ /* 0x000ee8000c1e9b00 */
        /* <DEDUP_REMOVED lines=28> */
[----:B----4-:R-:W-:-:S02]  /*03d0*/  SHF.R.U32.HI R41, RZ, 0x10, R15 ;  /* 0x00000010ff297819 */ /* 0x010fc4000001160f */
        /* <DEDUP_REMOVED lines=8> */
[--C-:B---3--:R-:W-:Y:S02]  /*0460*/  SHF.R.U32.HI R41, RZ, 0x8, R17.reuse ;  /* 0x00000008ff297819 */ /* 0x108fe40000011611 */
        /* <DEDUP_REMOVED lines=54> */
[----:B------:R-:W0:Y:S01]  /*07d0*/  LDS.64 R2, [R3] ;  /* 0x0000000003027984 */ /* 0x000e220000000a00 */
        /* <DEDUP_REMOVED lines=22> */
[C-C-:B-1----:R-:W-:Y:S02]  /*0940*/  SHF.R.U64 R25, R36.reuse, 0x8, R37.reuse ;  /* 0x0000000824197819 */ /* 0x142fe40000001225 */
        /* <DEDUP_REMOVED lines=50> */
[----:B-1----:R-:W-:Y:S02]  /*0c70*/  SHF.R.U64 R41, R6, 0x10, R7 ;  /* 0x0000001006297819 */ /* 0x002fe40000001207 */
        /* <DEDUP_REMOVED lines=21> */
[----:B0-----:R-:W-:Y:S01]  /*0dd0*/  ISETP.NE.AND P0, PT, R2, R3, PT ;  /* 0x000000030200720c */ /* 0x001fe20003f05270 */
[----:B------:R-:W-:Y:S04]  /*0de0*/  STS.128 [R16+0x20], R44 ;  /* 0x0000202c10007388 */ /* 0x000fe80000000c00 */
[----:B------:R-:W-:Y:S01]  /*0df0*/  STS.128 [R16+0x800], R4 ;  /* 0x0008000410007388 */ /* 0x000fe20000000c00 */
[----:B------:R-:W-:-:S03]  /*0e00*/  SEL R0, RZ, 0x1, !P0 ;  /* 0x00000001ff007807 */ /* 0x000fc60004000000 */
        /* <DEDUP_REMOVED lines=9> */
[----:B------:R-:W0:Y:S04]  /*0ea0*/  LDS.128 R4, [R22] ;  /* 0x0000000016047984 */ /* 0x000e280000000c00 */
[----:B------:R-:W1:Y:S04]  /*0eb0*/  LDS.128 R8, [R22+0x10] ;  /* 0x0000100016087984 */ /* 0x000e680000000c00 */
[----:B------:R-:W-:Y:S04]  /*0ec0*/  STL [R1+0x438], R0 ;  /* 0x0004380001007387 */ /* 0x000fe80000100800 */
[----:B------:R-:W2:Y:S04]  /*0ed0*/  LDS.128 R40, [R22+0x50] ;  /* 0x0000500016287984 */ /* 0x000ea80000000c00 */
[----:B------:R-:W3:Y:S04]  /*0ee0*/  LDS.U16 R0, [R22+0x70] ;  /* 0x0000700016007984 */ /* 0x000ee80000000400 */
[----:B------:R-:W4:Y:S04]  /*0ef0*/  LDS.128 R16, [R22+0x60] ;  /* 0x0000600016107984 */ /* 0x000f280000000c00 */
[----:B------:R-:W5:Y:S04]  /*0f00*/  LDS.128 R12, [R22+0x20] ;  /* 0x00002000160c7984 */ /* 0x000f680000000c00 */
[----:B------:R-:W5:Y:S04]  /*0f10*/  LDS.128 R24, [R22+0x40] ;  /* 0x0000400016187984 */ /* 0x000f680000000c00 */
[----:B------:R-:W-:Y:S04]  /*0f20*/  LDS R129, [R22+0x74] ;  /* 0x0000740016817984 */ /* 0x000fe80000000800 */
[----:B------:R-:W-:Y:S01]  /*0f30*/  LDS.64 R20, [R22+0x38] ;  /* 0x0000380016147984 */ /* 0x000fe20000000a00 */
[----:B0-----:R-:W-:-:S03]  /*0f40*/  IMAD.MOV.U32 R44, RZ, RZ, R6 ;  /* 0x000000ffff2c7224 */ /* 0x001fc600078e0006 */
[----:B------:R-:W-:Y:S01]  /*0f50*/  LDS.64 R104, [R22+0x78] ;  /* 0x0000780016687984 */ /* 0x000fe20000000a00 */
[----:B------:R-:W-:Y:S02]  /*0f60*/  IMAD.MOV.U32 R45, RZ, RZ, R7 ;  /* 0x000000ffff2d7224 */ /* 0x000fe400078e0007 */
[----:B-1----:R-:W-:Y:S02]  /*0f70*/  IMAD.MOV.U32 R46, RZ, RZ, R8 ;  /* 0x000000ffff2e7224 */ /* 0x002fe400078e0008 */
[----:B------:R-:W-:-:S05]  /*0f80*/  IMAD.MOV.U32 R47, RZ, RZ, R9 ;  /* 0x000000ffff2f7224 */ /* 0x000fca00078e0009 */
[----:B------:R0:W-:Y:S01]  /*0f90*/  STL.128 [R1+0x370], R44 ;  /* 0x0003702c01007387 */ /* 0x0001e20000100c00 */
[C---:B--2---:R-:W-:Y:S02]  /*0fa0*/  PRMT R115, R42.reuse, 0x7772, RZ ;  /* 0x000077722a737816 */ /* 0x044fe400000000ff */
[----:B------:R-:W-:Y:S01]  /*0fb0*/  PRMT R116, R42, 0x7773, RZ ;  /* 0x000077732a747816 */ /* 0x000fe200000000ff */
[----:B------:R-:W-:Y:S01]  /*0fc0*/  STL.128 [R1+0x450], R40 ;  /* 0x0004502801007387 */ /* 0x000fe20000100c00 */
[C---:B---3--:R-:W-:Y:S02]  /*0fd0*/  PRMT R56, R0.reuse, 0x7770, RZ ;  /* 0x0000777000387816 */ /* 0x048fe400000000ff */
[----:B------:R-:W-:Y:S02]  /*0fe0*/  PRMT R127, R0, 0x7771, RZ ;  /* 0x00007771007f7816 */ /* 0x000fe400000000ff */
[----:B------:R-:W-:Y:S01]  /*0ff0*/  LDS R0, [R22+0x34] ;  /* 0x0000340016007984 */ /* 0x000fe20000000800 */
[----:B0-----:R-:W-:-:S02]  /*1000*/  PRMT R45, R42, 0x7770, RZ ;  /* 0x000077702a2d7816 */ /* 0x001fc400000000ff */
[----:B------:R-:W-:Y:S02]  /*1010*/  PRMT R47, R42, 0x7771, RZ ;  /* 0x000077712a2f7816 */ /* 0x000fe400000000ff */
[----:B------:R-:W0:Y:S01]  /*1020*/  LDS.U16 R42, [R22+0x30] ;  /* 0x00003000162a7984 */ /* 0x000e220000000400 */
[C---:B----4-:R-:W-:Y:S02]  /*1030*/  PRMT R55, R18.reuse, 0x7770, RZ ;  /* 0x0000777012377816 */ /* 0x050fe400000000ff */
[C---:B------:R-:W-:Y:S01]  /*1040*/  PRMT R65, R18.reuse, 0x7771, RZ ;  /* 0x0000777112417816 */ /* 0x040fe200000000ff */
[----:B------:R1:W-:Y:S01]  /*1050*/  STL.128 [R1+0x460], R16 ;  /* 0x0004601001007387 */ /* 0x0003e20000100c00 */
[C---:B------:R-:W-:Y:S02]  /*1060*/  PRMT R66, R18.reuse, 0x7772, RZ ;  /* 0x0000777212427816 */ /* 0x040fe400000000ff */
[----:B------:R-:W-:Y:S01]  /*1070*/  PRMT R67, R18, 0x7773, RZ ;  /* 0x0000777312437816 */ /* 0x000fe200000000ff */
[C---:B-1----:R-:W-:Y:S01]  /*1080*/  IMAD R18, R57.reuse, 0x4, R101 ;  /* 0x0000000439127824 */ /* 0x042fe200078e0265 */
[----:B------:R-:W-:Y:S01]  /*1090*/  BAR.SYNC.DEFER_BLOCKING 0x0 ;  /* 0x0000000000007b1d */ /* 0x000fe20000010000 */
[----:B------:R-:W-:-:S05]  /*10a0*/  ISETP.NE.AND P1, PT, R57, RZ, PT ;  /* 0x000000ff3900720c */ /* 0x000fca0003f25270 */
[----:B------:R-:W-:Y:S02]  /*10b0*/  STS [R18+0x780], R3 ;  /* 0x0007800312007388 */ /* 0x000fe40000000800 */
[----:B------:R-:W-:Y:S06]  /*10c0*/  BAR.SYNC.DEFER_BLOCKING 0x0 ;  /* 0x0000000000007b1d */ /* 0x000fec0000010000 */
[----:B------:R-:W1:Y:S01]  /*10d0*/  @P1 LDS R69, [R18+0x77c] ;  /* 0x00077c0012451984 */ /* 0x000e620000000800 */
[----:B------:R-:W-:Y:S02]  /*10e0*/  IMAD.MOV.U32 R36, RZ, RZ, R10 ;  /* 0x000000ffff247224 */ /* 0x000fe400078e000a */
[----:B------:R-:W-:-:S02]  /*10f0*/  IMAD.MOV.U32 R37, RZ, RZ, R11 ;  /* 0x000000ffff257224 */ /* 0x000fc400078e000b */
[----:B-----5:R-:W-:Y:S02]  /*1100*/  IMAD.MOV.U32 R38, RZ, RZ, R12 ;  /* 0x000000ffff267224 */ /* 0x020fe400078e000c */
[----:B------:R-:W-:Y:S02]  /*1110*/  IMAD.MOV.U32 R39, RZ, RZ, R13 ;  /* 0x000000ffff277224 */ /* 0x000fe400078e000d */
[----:B------:R-:W-:Y:S02]  /*1120*/  IMAD.MOV.U32 R48, RZ, RZ, R10 ;  /* 0x000000ffff307224 */ /* 0x000fe400078e000a */
[----:B------:R-:W-:Y:S02]  /*1130*/  IMAD.MOV.U32 R49, RZ, RZ, R11 ;  /* 0x000000ffff317224 */ /* 0x000fe400078e000b */
[----:B------:R-:W-:Y:S02]  /*1140*/  IMAD.MOV.U32 R50, RZ, RZ, R12 ;  /* 0x000000ffff327224 */ /* 0x000fe400078e000c */
[----:B------:R-:W-:Y:S01]  /*1150*/  IMAD.MOV.U32 R51, RZ, RZ, R13 ;  /* 0x000000ffff337224 */ /* 0x000fe200078e000d */
[----:B------:R2:W-:Y:S01]  /*1160*/  STL.128 [R1+0x410], R36 ;  /* 0x0004102401007387 */ /* 0x0005e20000100c00 */
[----:B------:R-:W-:-:S03]  /*1170*/  PRMT R44, R41, 0x7773, RZ ;  /* 0x00007773292c7816 */ /* 0x000fc600000000ff */
[----:B------:R3:W-:Y:S01]  /*1180*/  STL.128 [R1+0x380], R48 ;  /* 0x0003803001007387 */ /* 0x0007e20000100c00 */
[----:B------:R-:W-:Y:S02]  /*1190*/  IMAD.MOV.U32 R32, RZ, RZ, R6 ;  /* 0x000000ffff207224 */ /* 0x000fe400078e0006 */
[----:B------:R-:W-:Y:S02]  /*11a0*/  IMAD.MOV.U32 R33, RZ, RZ, R7 ;  /* 0x000000ffff217224 */ /* 0x000fe400078e0007 */
[----:B------:R-:W-:Y:S02]  /*11b0*/  IMAD.MOV.U32 R34, RZ, RZ, R8 ;  /* 0x000000ffff227224 */ /* 0x000fe400078e0008 */
[----:B------:R-:W-:Y:S01]  /*11c0*/  IMAD.MOV.U32 R35, RZ, RZ, R9 ;  /* 0x000000ffff237224 */ /* 0x000fe200078e0009 */
[C---:B--2---:R-:W-:Y:S02]  /*11d0*/  PRMT R37, R41.reuse, 0x7770, RZ ;  /* 0x0000777029257816 */ /* 0x044fe400000000ff */
[----:B------:R-:W-:-:S02]  /*11e0*/  PRMT R38, R41, 0x7771, RZ ;  /* 0x0000777129267816 */ /* 0x000fc400000000ff */
[----:B------:R-:W-:Y:S02]  /*11f0*/  PRMT R39, R41, 0x7772, RZ ;  /* 0x0000777229277816 */ /* 0x000fe400000000ff */
[C---:B------:R-:W-:Y:S02]  /*1200*/  PRMT R41, R16.reuse, 0x7770, RZ ;  /* 0x0000777010297816 */ /* 0x040fe400000000ff */
[C---:B---3--:R-:W-:Y:S02]  /*1210*/  PRMT R48, R16.reuse, 0x7771, RZ ;  /* 0x0000777110307816 */ /* 0x048fe400000000ff */
[C---:B------:R-:W-:Y:S02]  /*1220*/  PRMT R49, R16.reuse, 0x7772, RZ ;  /* 0x0000777210317816 */ /* 0x040fe400000000ff */
[----:B------:R-:W-:Y:S02]  /*1230*/  PRMT R50, R16, 0x7773, RZ ;  /* 0x0000777310327816 */ /* 0x000fe400000000ff */
[----:B------:R-:W-:-:S02]  /*1240*/  PRMT R16, R127, 0x7604, R56 ;  /* 0x000076047f107816 */ /* 0x000fc40000000038 */
[C---:B------:R-:W-:Y:S02]  /*1250*/  PRMT R51, R17.reuse, 0x7770, RZ ;  /* 0x0000777011337816 */ /* 0x040fe400000000ff */
[C---:B------:R-:W-:Y:S01]  /*1260*/  PRMT R52, R17.reuse, 0x7771, RZ ;  /* 0x0000777111347816 */ /* 0x040fe200000000ff */
[----:B------:R2:W-:Y:S01]  /*1270*/  STL.U16 [R1+0x470], R16 ;  /* 0x0004701001007387 */ /* 0x0005e20000100400 */
[C---:B------:R-:W-:Y:S02]  /*1280*/  PRMT R53, R17.reuse, 0x7772, RZ ;  /* 0x0000777211357816 */ /* 0x040fe400000000ff */
[----:B------:R-:W-:Y:S02]  /*1290*/  PRMT R54, R17, 0x7773, RZ ;  /* 0x0000777311367816 */ /* 0x000fe400000000ff */
[C---:B------:R-:W-:Y:S02]  /*12a0*/  PRMT R68, R19.reuse, 0x7770, RZ ;  /* 0x0000777013447816 */ /* 0x040fe400000000ff */
[----:B------:R-:W-:-:S02]  /*12b0*/  PRMT R124, R19, 0x7771, RZ ;  /* 0x00007771137c7816 */ /* 0x000fc400000000ff */
[C---:B------:R-:W-:Y:S02]  /*12c0*/  PRMT R125, R19.reuse, 0x7772, RZ ;  /* 0x00007772137d7816 */ /* 0x040fe400000000ff */
[----:B------:R-:W-:Y:S01]  /*12d0*/  PRMT R126, R19, 0x7773, RZ ;  /* 0x00007773137e7816 */ /* 0x000fe200000000ff */
[----:B------:R3:W-:Y:S01]  /*12e0*/  STL.128 [R1+0x400], R32 ;  /* 0x0004002001007387 */ /* 0x0007e20000100c00 */
[C---:B--2---:R-:W-:Y:S02]  /*12f0*/  PRMT R16, R4.reuse, 0x7772, RZ ;  /* 0x0000777204107816 */ /* 0x044fe400000000ff */
[----:B------:R-:W-:Y:S02]  /*1300*/  PRMT R17, R4, 0x7773, RZ ;  /* 0x0000777304117816 */ /* 0x000fe400000000ff */
[C---:B------:R-:W-:Y:S02]  /*1310*/  PRMT R18, R6.reuse, 0x7770, RZ ;  /* 0x0000777006127816 */ /* 0x040fe400000000ff */
[C---:B------:R-:W-:Y:S01]  /*1320*/  PRMT R19, R6.reuse, 0x7771, RZ ;  /* 0x0000777106137816 */ /* 0x040fe200000000ff */
[----:B------:R2:W-:Y:S01]  /*1330*/  STL.128 [R1+0x440], R24 ;  /* 0x0004401801007387 */ /* 0x0005e20000100c00 */
[----:B------:R-:W-:-:S02]  /*1340*/  PRMT R57, R6, 0x7773, RZ ;  /* 0x0000777306397816 */ /* 0x000fc400000000ff */
[----:B------:R-:W-:Y:S02]  /*1350*/  PRMT R58, R8, 0x7770, RZ ;  /* 0x00007770083a7816 */ /* 0x000fe400000000ff */
[C---:B------:R-:W-:Y:S02]  /*1360*/  PRMT R59, R10.reuse, 0x7770, RZ ;  /* 0x000077700a3b7816 */ /* 0x040fe400000000ff */
[----:B------:R-:W-:Y:S02]  /*1370*/  PRMT R60, R10, 0x7771, RZ ;  /* 0x000077710a3c7816 */ /* 0x000fe400000000ff */
[C---:B0-----:R-:W-:Y:S02]  /*1380*/  PRMT R211, R42.reuse, 0x7770, RZ ;  /* 0x000077702ad37816 */ /* 0x041fe400000000ff */
[----:B------:R-:W-:Y:S02]  /*1390*/  PRMT R210, R42, 0x7771, RZ ;  /* 0x000077712ad27816 */ /* 0x000fe400000000ff */
[----:B-1----:R-:W-:-:S02]  /*13a0*/  @P1 ISETP.NE.AND P2, PT, R69, R2, PT ;  /* 0x000000024500120c */ /* 0x002fc40003f45270 */
[C---:B------:R-:W-:Y:S02]  /*13b0*/  PRMT R23, R25.reuse, 0x7770, RZ ;  /* 0x0000777019177816 */ /* 0x040fe400000000ff */
[C---:B------:R-:W-:Y:S02]  /*13c0*/  PRMT R28, R25.reuse, 0x7771, RZ ;  /* 0x00007771191c7816 */ /* 0x040fe400000000ff */
[C---:B------:R-:W-:Y:S02]  /*13d0*/  PRMT R29, R25.reuse, 0x7772, RZ ;  /* 0x00007772191d7816 */ /* 0x040fe400000000ff */
[----:B------:R-:W-:Y:S02]  /*13e0*/  PRMT R30, R25, 0x7773, RZ ;  /* 0x00007773191e7816 */ /* 0x000fe400000000ff */
[C---:B------:R-:W-:Y:S02]  /*13f0*/  PRMT R31, R26.reuse, 0x7770, RZ ;  /* 0x000077701a1f7816 */ /* 0x040fe400000000ff */
[----:B---3--:R-:W-:-:S02]  /*1400*/  PRMT R32, R26, 0x7771, RZ ;  /* 0x000077711a207816 */ /* 0x008fc400000000ff */
        /* <DEDUP_REMOVED lines=10> */
[C---:B--2---:R-:W-:Y:S02]  /*14b0*/  PRMT R24, R40.reuse, 0x7770, RZ ;  /* 0x0000777028187816 */ /* 0x044fe400000000ff */
[----:B------:R-:W-:-:S02]  /*14c0*/  PRMT R25, R40, 0x7771, RZ ;  /* 0x0000777128197816 */ /* 0x000fc400000000ff */
[C---:B------:R-:W-:Y:S02]  /*14d0*/  PRMT R26, R40.reuse, 0x7772, RZ ;  /* 0x00007772281a7816 */ /* 0x040fe400000000ff */
[----:B------:R-:W-:Y:S01]  /*14e0*/  PRMT R27, R40, 0x7773, RZ ;  /* 0x00007773281b7816 */ /* 0x000fe200000000ff */
[----:B------:R-:W-:Y:S01]  /*14f0*/  IMAD.MOV.U32 R40, RZ, RZ, RZ ;  /* 0x000000ffff287224 */ /* 0x000fe200078e00ff */
[----:B------:R-:W-:Y:S02]  /*1500*/  PRMT R74, R16, 0x7610, R74 ;  /* 0x00007610104a7816 */ /* 0x000fe4000000004a */
[----:B------:R-:W-:Y:S02]  /*1510*/  PRMT R73, R17, 0x7610, R73 ;  /* 0x0000761011497816 */ /* 0x000fe40000000049 */
        /* <DEDUP_REMOVED lines=8> */
[----:B------:R-:W-:Y:S01]  /*15a0*/  @P1 SEL R40, RZ, 0x1, !P2 ;  /* 0x00000001ff281807 */ /* 0x000fe20005000000 */
[----:B------:R0:W-:Y:S04]  /*15b0*/  STL [R1+0x4d4], R70 ;  /* 0x0004d44601007387 */ /* 0x0001e80000100800 */
[----:B------:R0:W-:Y:S04]  /*15c0*/  STL [R1+0x2bc], RZ ;  /* 0x0002bcff01007387 */ /* 0x0001e80000100800 */
[----:B------:R0:W-:Y:S04]  /*15d0*/  STL.64 [R1+0x2c0], RZ ;  /* 0x0002c0ff01007387 */ /* 0x0001e80000100a00 */
[----:B------:R0:W-:Y:S04]  /*15e0*/  @P1 STL [R1+0x4d8], R69 ;  /* 0x0004d84501001387 */ /* 0x0001e80000100800 */
        /* <DEDUP_REMOVED lines=22> */
[----:B------:R0:W-:Y:S04]  /*1750*/  STL [R1+0x3f0], R40 ;  /* 0x0003f02801007387 */ /* 0x0001e80000100800 */
[----:B------:R0:W-:Y:S01]  /*1760*/  STL [R1+0x360], R40 ;  /* 0x0003602801007387 */ /* 0x0001e20000100800 */
[----:B------:R-:W-:Y:S01]  /*1770*/  PRMT R114, R47, 0x7610, R114 ;  /* 0x000076102f727816 */ /* 0x000fe20000000072 */
[----:B------:R-:W-:Y:S01]  /*1780*/  BSSY.RECONVERGENT B0, `(.L_x_2279) ;  /* 0x00000e2000007945 */ /* 0x000fe20003800200 */
[----:B------:R-:W-:-:S02]  /*1790*/  PRMT R121, R41, 0x7610, R121 ;  /* 0x0000761029797816 */ /* 0x000fc40000000079 */
[----:B------:R-:W-:Y:S02]  /*17a0*/  PRMT R122, R48, 0x7610, R122 ;  /* 0x00007610307a7816 */ /* 0x000fe4000000007a */
[----:B------:R-:W-:Y:S02]  /*17b0*/  PRMT R123, R49, 0x7610, R123 ;  /* 0x00007610317b7816 */ /* 0x000fe4000000007b */
[----:B------:R-:W-:Y:S02]  /*17c0*/  PRMT R41, R50, 0x7610, R41 ;  /* 0x0000761032297816 */ /* 0x000fe40000000029 */
[----:B------:R-:W-:Y:S01]  /*17d0*/  PRMT R47, R51, 0x7610, R47 ;  /* 0x00007610332f7816 */ /* 0x000fe2000000002f */
[----:B------:R-:W-:Y:S01]  /*17e0*/  IMAD.MOV.U32 R46, RZ, RZ, R129 ;  /* 0x000000ffff2e7224 */ /* 0x000fe200078e0081 */
[C---:B------:R-:W-:Y:S01]  /*17f0*/  PRMT R117, R43.reuse, 0x7770, RZ ;  /* 0x000077702b757816 */ /* 0x040fe200000000ff */
[----:B------:R-:W-:Y:S01]  /*1800*/  IMAD.MOV.U32 R42, RZ, RZ, R104 ;  /* 0x000000ffff2a7224 */ /* 0x000fe200078e0068 */
[----:B------:R-:W-:-:S02]  /*1810*/  PRMT R118, R43, 0x7771, RZ ;  /* 0x000077712b767816 */ /* 0x000fc400000000ff */
[C---:B------:R-:W-:Y:S02]  /*1820*/  PRMT R119, R43.reuse, 0x7772, RZ ;  /* 0x000077722b777816 */ /* 0x040fe400000000ff */
[----:B------:R-:W-:Y:S01]  /*1830*/  PRMT R120, R43, 0x7773, RZ ;  /* 0x000077732b787816 */ /* 0x000fe200000000ff */
[----:B------:R-:W-:Y:S01]  /*1840*/  IMAD.MOV.U32 R43, RZ, RZ, R105 ;  /* 0x000000ffff2b7224 */ /* 0x000fe200078e0069 */
[----:B------:R-:W-:Y:S02]  /*1850*/  PRMT R57, R61, 0x7610, R57 ;  /* 0x000076103d397816 */ /* 0x000fe40000000039 */
[----:B------:R-:W-:Y:S02]  /*1860*/  PRMT R58, R62, 0x7610, R58 ;  /* 0x000076103e3a7816 */ /* 0x000fe4000000003a */
[----:B------:R-:W-:Y:S02]  /*1870*/  PRMT R48, R52, 0x7610, R48 ;  /* 0x0000761034307816 */ /* 0x000fe40000000030 */
[----:B------:R-:W-:-:S02]  /*1880*/  PRMT R49, R53, 0x7610, R49 ;  /* 0x0000761035317816 */ /* 0x000fc40000000031 */
[----:B------:R-:W-:Y:S02]  /*1890*/  PRMT R50, R54, 0x7610, R50 ;  /* 0x0000761036327816 */ /* 0x000fe40000000032 */
[----:B------:R-:W-:Y:S02]  /*18a0*/  PRMT R51, R55, 0x7610, R51 ;  /* 0x0000761037337816 */ /* 0x000fe40000000033 */
        /* <DEDUP_REMOVED lines=73> */
.L_x_2282:
[----:B0-----:R-:W-:-:S06]  /*1d40*/  IMAD.IADD R16, R1, 0x1, R22 ;  /* 0x0000000101107824 */ /* 0x001fcc00078e0216 */
[----:B------:R-:W2:Y:S01]  /*1d50*/  LDL.U8 R16, [R16] ;  /* 0x0000000010107983 */ /* 0x000ea20000100000 */
[----:B------:R-:W-:Y:S02]  /*1d60*/  IMAD.MOV.U32 R17, RZ, RZ, R22 ;  /* 0x000000ffff117224 */ /* 0x000fe400078e0016 */
[----:B------:R-:W-:Y:S01]  /*1d70*/  VIADD R22, R22, 0x1 ;  /* 0x0000000116167836 */ /* 0x000fe20000000000 */
[----:B--2---:R-:W-:-:S13]  /*1d80*/  ISETP.NE.AND P2, PT, R16, RZ, PT ;  /* 0x000000ff1000720c */ /* 0x004fda0003f45270 */
[----:B------:R-:W-:Y:S05]  /*1d90*/  @P2 BRA `(.L_x_2282) ;  /* 0xfffffffc00e82947 */ /* 0x000fea000383ffff */
[----:B------:R-:W-:Y:S05]  /*1da0*/  BSYNC.RECONVERGENT B1 ;  /* 0x0000000000017941 */ /* 0x000fea0003800200 */
.L_x_2281:
[----:B------:R-:W-:Y:S01]  /*1db0*/  LOP3.LUT P2, RZ, R107, 0xff, RZ, 0xc0, !PT ;  /* 0x000000ff6bff7812 */ /* 0x000fe2000784c0ff */
[----:B------:R-:W-:Y:S01]  /*1dc0*/  BSSY.RECONVERGENT B1, `(.L_x_2283) ;  /* 0x0000010000017945 */ /* 0x000fe20003800200 */
[----:B------:R-:W-:-:S11]  /*1dd0*/  IMAD.MOV.U32 R16, RZ, RZ, R17 ;  /* 0x000000ffff107224 */ /* 0x000fd600078e0011 */
[----:B------:R-:W-:Y:S05]  /*1de0*/  @!P2 BRA `(.L_x_2284) ;  /* 0x000000000034a947 */ /* 0x000fea0003800000 */
[----:B------:R-:W-:Y:S01]  /*1df0*/  BSSY.RECONVERGENT B2, `(.L_x_2285) ;  /* 0x000000b000027945 */ /* 0x000fe20003800200 */
[----:B------:R-:W-:-:S07]  /*1e00*/  IMAD.MOV.U32 R16, RZ, RZ, RZ ;  /* 0x000000ffff107224 */ /* 0x000fce00078e00ff */
.L_x_2286:
        /* <DEDUP_REMOVED lines=10> */
.L_x_2285:
[----:B------:R-:W-:-:S07]  /*1eb0*/  IMAD.MOV.U32 R16, RZ, RZ, R19 ;  /* 0x000000ffff107224 */ /* 0x000fce00078e0013 */
.L_x_2284:
[----:B------:R-:W-:Y:S05]  /*1ec0*/  BSYNC.RECONVERGENT B1 ;  /* 0x0000000000017941 */ /* 0x000fea0003800200 */
.L_x_2283:
[----:B------:R-:W-:Y:S01]  /*1ed0*/  IMAD.IADD R17, R1, 0x1, R16 ;  /* 0x0000000101117824 */ /* 0x000fe200078e0210 */
[----:B------:R-:W-:Y:S01]  /*1ee0*/  BSSY.RECONVERGENT B1, `(.L_x_2287) ;  /* 0x0000009000017945 */ /* 0x000fe20003800200 */
[----:B------:R-:W-:-:S03]  /*1ef0*/  IMAD.MOV.U32 R16, RZ, RZ, RZ ;  /* 0x000000ffff107224 */ /* 0x000fc600078e00ff */
[----:B------:R0:W-:Y:S04]  /*1f00*/  STL.U8 [R17+0x1], RZ ;  /* 0x000001ff11007387 */ /* 0x0001e80000100000 */
.L_x_2288:
[----:B------:R-:W-:-:S05]  /*1f10*/  IMAD.IADD R18, R1, 0x1, R16 ;  /* 0x0000000101127824 */ /* 0x000fca00078e0210 */
[----:B0-----:R-:W2:Y:S02]  /*1f20*/  LDL.U8 R17, [R18] ;  /* 0x0000000012117983 */ /* 0x001ea40000100000 */
[----:B--2---:R-:W-:Y:S01]  /*1f30*/  ISETP.NE.AND P2, PT, R17, RZ, PT ;  /* 0x000000ff1100720c */ /* 0x004fe20003f45270 */
[----:B------:R-:W-:Y:S02]  /*1f40*/  IMAD.MOV.U32 R17, RZ, RZ, R16 ;  /* 0x000000ffff117224 */ /* 0x000fe400078e0010 */
[----:B------:R-:W-:-:S10]  /*1f50*/  VIADD R16, R16, 0x1 ;  /* 0x0000000110107836 */ /* 0x000fd40000000000 */
[----:B------:R-:W-:Y:S05]  /*1f60*/  @P2 BRA `(.L_x_2288) ;  /* 0xfffffffc00e82947 */ /* 0x000fea000383ffff */
[----:B------:R-:W-:Y:S05]  /*1f70*/  BSYNC.RECONVERGENT B1 ;  /* 0x0000000000017941 */ /* 0x000fea0003800200 */
.L_x_2287:
[----:B------:R-:W2:Y:S01]  /*1f80*/  LDL R19, [R1+0x4d4] ;  /* 0x0004d40001137983 */ /* 0x000ea20000100800 */
[----:B------:R-:W-:Y:S01]  /*1f90*/  BSSY.RECONVERGENT B1, `(.L_x_2289) ;  /* 0x0000011000017945 */ /* 0x000fe20003800200 */
[----:B------:R-:W-:Y:S01]  /*1fa0*/  IMAD.MOV.U32 R16, RZ, RZ, R17 ;  /* 0x000000ffff107224 */ /* 0x000fe200078e0011 */
[----:B--2---:R-:W-:-:S13]  /*1fb0*/  ISETP.NE.AND P2, PT, R19, RZ, PT ;  /* 0x000000ff1300720c */ /* 0x004fda0003f45270 */
[----:B------:R-:W-:Y:S05]  /*1fc0*/  @!P2 BRA `(.L_x_2290) ;  /* 0x000000000034a947 */ /* 0x000fea0003800000 */
[----:B------:R-:W-:Y:S01]  /*1fd0*/  BSSY.RECONVERGENT B2, `(.L_x_2291) ;  /* 0x000000b000027945 */ /* 0x000fe20003800200 */
[----:B------:R-:W-:-:S07]  /*1fe0*/  IMAD.MOV.U32 R16, RZ, RZ, RZ ;  /* 0x000000ffff107224 */ /* 0x000fce00078e00ff */
.L_x_2292:
        /* <DEDUP_REMOVED lines=10> */
.L_x_2291:
[----:B------:R-:W-:-:S07]  /*2090*/  IMAD.MOV.U32 R16, RZ, RZ, R19 ;  /* 0x000000ffff107224 */ /* 0x000fce00078e0013 */
.L_x_2290:
[----:B------:R-:W-:Y:S05]  /*20a0*/  BSYNC.RECONVERGENT B1 ;  /* 0x0000000000017941 */ /* 0x000fea0003800200 */
.L_x_2289:
        /* <DEDUP_REMOVED lines=79> */
.L_x_2280:
[----:B------:R-:W-:Y:S05]  /*25a0*/  BSYNC.RECONVERGENT B0 ;  /* 0x0000000000007941 */ /* 0x000fea0003800200 */
.L_x_2279:
        /* <DEDUP_REMOVED lines=27> */
[C---:B------:R-:W-:Y:S02]  /*2760*/  PRMT R27, R25.reuse, 0x3340, R18 ;  /* 0x00003340191b7816 */ /* 0x040fe40000000012 */
[----:B------:R-:W-:Y:S02]  /*2770*/  PRMT R39, R16, 0x5410, R39 ;  /* 0x0000541010277816 */ /* 0x000fe40000000027 */
[----:B------:R-:W-:Y:S01]  /*2780*/  LOP3.LUT R16, R25, 0xff, RZ, 0xc0, !PT ;  /* 0x000000ff19107812 */ /* 0x000fe200078ec0ff */
[----:B------:R-:W-:Y:S01]  /*2790*/  IMAD.U32 R25, R29, 0x10000, RZ ;  /* 0x000100001d197824 */ /* 0x000fe200078e00ff */
[----:B------:R-:W-:Y:S01]  /*27a0*/  LOP3.LUT R18, R23, 0xff, RZ, 0xc0, !PT ;  /* 0x000000ff17127812 */ /* 0x000fe200078ec0ff */
[----:B------:R-:W-:Y:S01]  /*27b0*/  IMAD.U32 R23, R24, 0x10000, RZ ;  /* 0x0001000018177824 */ /* 0x000fe200078e00ff */
[C---:B------:R-:W-:Y:S01]  /*27c0*/  PRMT R36, R17.reuse, 0x3340, R30 ;  /* 0x0000334011247816 */ /* 0x040fe2000000001e */
[----:B------:R-:W-:Y:S01]  /*27d0*/  IMAD.U32 R17, R17, 0x10000, RZ ;  /* 0x0001000011117824 */ /* 0x000fe200078e00ff */
[----:B------:R-:W-:-:S02]  /*27e0*/  PRMT R45, R35, 0x3340, R22 ;  /* 0x00003340232d7816 */ /* 0x000fc40000000016 */
[----:B------:R-:W-:Y:S02]  /*27f0*/  PRMT R38, R24, 0x3340, R33 ;  /* 0x0000334018267816 */ /* 0x000fe40000000021 */
[----:B------:R-:W-:Y:S02]  /*2800*/  LOP3.LUT R22, R35, 0xff, RZ, 0xc0, !PT ;  /* 0x000000ff23167812 */ /* 0x000fe400078ec0ff */
[----:B------:R-:W-:Y:S02]  /*2810*/  LOP3.LUT R24, R31, 0xff, RZ, 0xc0, !PT ;  /* 0x000000ff1f187812 */ /* 0x000fe400078ec0ff */
[----:B------:R-:W-:Y:S02]  /*2820*/  PRMT R36, R27, 0x5410, R36 ;  /* 0x000054101b247816 */ /* 0x000fe40000000024 */
[----:B------:R-:W-:Y:S02]  /*2830*/  PRMT R38, R45, 0x5410, R38 ;  /* 0x000054102d267816 */ /* 0x000fe40000000026 */
[----:B------:R-:W-:Y:S01]  /*2840*/  PRMT R22, R95, 0x7604, R22 ;  /* 0x000076045f167816 */ /* 0x000fe20000000016 */
[----:B------:R-:W-:Y:S01]  /*2850*/  STL.64 [R1+0x368], R36 ;  /* 0x0003682401007387 */ /* 0x000fe20000100a00 */
[----:B------:R-:W-:-:S02]  /*2860*/  LOP3.LUT R23, R23, 0xff0000, RZ, 0xc0, !PT ;  /* 0x00ff000017177812 */ /* 0x000fc400078ec0ff */
[----:B------:R-:W-:Y:S01]  /*2870*/  PRMT R24, R99, 0x7604, R24 ;  /* 0x0000760463187816 */ /* 0x000fe20000000018 */
[----:B------:R0:W-:Y:S01]  /*2880*/  STL.128 [R1+0x240], R36 ;  /* 0x0002402401007387 */ /* 0x0001e20000100c00 */
[----:B------:R-:W-:Y:S01]  /*2890*/  LOP3.LUT R25, R25, 0xff0000, RZ, 0xc0, !PT ;  /* 0x00ff000019197812 */ /* 0x000fe200078ec0ff */
[----:B------:R-:W-:Y:S01]  /*28a0*/  IMAD.IADD R72, R22, 0x1, R23 ;  /* 0x0000000116487824 */ /* 0x000fe200078e0217 */
[----:B------:R-:W-:Y:S02]  /*28b0*/  PRMT R26, R127, 0x7604, R128 ;  /* 0x000076047f1a7816 */ /* 0x000fe40000000080 */
[----:B------:R-:W-:Y:S01]  /*28c0*/  PRMT R16, R57, 0x7604, R16 ;  /* 0x0000760439107816 */ /* 0x000fe20000000010 */
[----:B------:R-:W-:Y:S01]  /*28d0*/  IMAD.IADD R71, R24, 0x1, R25 ;  /* 0x0000000118477824 */ /* 0x000fe200078e0219 */
[----:B------:R-:W-:Y:S01]  /*28e0*/  LOP3.LUT R17, R17, 0xff0000, RZ, 0xc0, !PT ;  /* 0x00ff000011117812 */ /* 0x000fe200078ec0ff */
[----:B------:R-:W-:Y:S01]  /*28f0*/  STL.U16 [R1+0x270], R26 ;  /* 0x0002701a01007387 */ /* 0x000fe20000100400 */
[----:B------:R-:W-:Y:S01]  /*2900*/  PRMT R18, R61, 0x7604, R18 ;  /* 0x000076043d127816 */ /* 0x000fe20000000012 */
[----:B------:R-:W-:Y:S01]  /*2910*/  IMAD R71, R32, 0x1000000, R71 ;  /* 0x0100000020477824 */ /* 0x000fe200078e0247 */
[----:B------:R-:W-:Y:S01]  /*2920*/  LOP3.LUT R19, R19, 0xff0000, RZ, 0xc0, !PT ;  /* 0x00ff000013137812 */ /* 0x000fe200078ec0ff */
[----:B------:R1:W-:Y:S01]  /*2930*/  STL.U16 [R1+0x398], R26 ;  /* 0x0003981a01007387 */ /* 0x0003e20000100400 */
[----:B------:R-:W-:Y:S01]  /*2940*/  IMAD.IADD R67, R16, 0x1, R17 ;  /* 0x0000000110437824 */ /* 0x000fe200078e0211 */
[----:B------:R-:W-:Y:S01]  /*2950*/  LOP3.LUT R23, R103, 0xffff, RZ, 0xc0, !PT ;  /* 0x0000ffff67177812 */ /* 0x000fe200078ec0ff */
[----:B------:R-:W-:Y:S01]  /*2960*/  IMAD R72, R33, 0x1000000, R72 ;  /* 0x0100000021487824 */ /* 0x000fe200078e0248 */
[----:B------:R-:W-:Y:S01]  /*2970*/  LOP3.LUT R24, R102, 0xffff, RZ, 0xc0, !PT ;  /* 0x0000ffff66187812 */ /* 0x000fe200078ec0ff */
[----:B------:R-:W-:Y:S01]  /*2980*/  IMAD.IADD R69, R18, 0x1, R19 ;  /* 0x0000000112457824 */ /* 0x000fe200078e0213 */
[----:B------:R-:W-:Y:S01]  /*2990*/  LOP3.LUT R31, R114, 0xffff, RZ, 0xc0, !PT ;  /* 0x0000ffff721f7812 */ /* 0x000fe200078ec0ff */
[----:B------:R-:W-:Y:S01]  /*29a0*/  IMAD R67, R30, 0x1000000, R67 ;  /* 0x010000001e437824 */ /* 0x000fe200078e0243 */
[----:B0-----:R-:W-:-:S02]  /*29b0*/  LOP3.LUT R36, R113, 0xffff, RZ, 0xc0, !PT ;  /* 0x0000ffff71247812 */ /* 0x001fc400078ec0ff */
[----:B------:R-:W-:Y:S02]  /*29c0*/  LOP3.LUT R17, R110, 0xffff, RZ, 0xc0, !PT ;  /* 0x0000ffff6e117812 */ /* 0x000fe400078ec0ff */
[----:B------:R-:W-:Y:S02]  /*29d0*/  LOP3.LUT R18, R109, 0xffff, RZ, 0xc0, !PT ;  /* 0x0000ffff6d127812 */ /* 0x000fe400078ec0ff */
[----:B------:R-:W-:Y:S02]  /*29e0*/  LOP3.LUT R16, R111, 0xffff, RZ, 0xc0, !PT ;  /* 0x0000ffff6f107812 */ /* 0x000fe400078ec0ff */
[----:B-1----:R-:W-:Y:S02]  /*29f0*/  LOP3.LUT R26, R119, 0xffff, RZ, 0xc0, !PT ;  /* 0x0000ffff771a7812 */ /* 0x002fe400078ec0ff */
[----:B------:R-:W-:Y:S02]  /*2a00*/  LOP3.LUT R22, R106, 0xffff, RZ, 0xc0, !PT ;  /* 0x0000ffff6a167812 */ /* 0x000fe400078ec0ff */
[----:B------:R-:W-:-:S02]  /*2a10*/  LOP3.LUT R27, R118, 0xffff, RZ, 0xc0, !PT ;  /* 0x0000ffff761b7812 */ /* 0x000fc400078ec0ff */
[----:B------:R-:W-:Y:S02]  /*2a20*/  LOP3.LUT R34, R117, 0xffff, RZ, 0xc0, !PT ;  /* 0x0000ffff75227812 */ /* 0x000fe400078ec0ff */
[----:B------:R-:W-:Y:S02]  /*2a30*/  LOP3.LUT R29, R115, 0xffff, RZ, 0xc0, !PT ;  /* 0x0000ffff731d7812 */ /* 0x000fe400078ec0ff */
[----:B------:R-:W-:Y:S02]  /*2a40*/  PRMT R25, R24, 0x3340, R23 ;  /* 0x0000334018197816 */ /* 0x000fe40000000017 */
[----:B------:R-:W-:Y:S02]  /*2a50*/  PRMT R44, R36, 0x3340, R31 ;  /* 0x00003340242c7816 */ /* 0x000fe4000000001f */
[----:B------:R-:W-:Y:S01]  /*2a60*/  PRMT R19, R18, 0x3340, R17 ;  /* 0x0000334012137816 */ /* 0x000fe20000000011 */
        /* <DEDUP_REMOVED lines=38> */
[----:B------:R-:W-:Y:S02]  /*2cd0*/  LOP3.LUT R18, R18, 0xff0000, RZ, 0xc0, !PT ;  /* 0x00ff000012127812 */ /* 0x000fe400078ec0ff */
[----:B------:R-:W-:Y:S02]  /*2ce0*/  LOP3.LUT R24, R49, 0xffff, RZ, 0xc0, !PT ;  /* 0x0000ffff31187812 */ /* 0x000fe400078ec0ff */
[----:B------:R-:W-:Y:S02]  /*2cf0*/  PRMT R66, R56, 0x3340, R45 ;  /* 0x0000334038427816 */ /* 0x000fe4000000002d */
[----:B------:R-:W-:Y:S01]  /*2d00*/  LOP3.LUT R63, R53, 0xffff, RZ, 0xc0, !PT ;  /* 0x0000ffff353f7812 */ /* 0x000fe200078ec0ff */
[----:B------:R-:W-:Y:S01]  /*2d10*/  IMAD.U32 R36, R24, 0x10000, RZ ;  /* 0x0001000018247824 */ /* 0x000fe200078e00ff */
[----:B------:R-:W-:-:S02]  /*2d20*/  LOP3.LUT R45, R68, 0xff, RZ, 0xc0, !PT ;  /* 0x000000ff442d7812 */ /* 0x000fc400078ec0ff */
[----:B------:R-:W-:Y:S01]  /*2d30*/  PRMT R68, R124, 0x7604, R65 ;  /* 0x000076047c447816 */ /* 0x000fe20000000041 */
[----:B------:R-:W-:Y:S01]  /*2d40*/  IMAD.IADD R65, R17, 0x1, R18 ;  /* 0x0000000111417824 */ /* 0x000fe200078e0212 */
[----:B------:R-:W-:Y:S01]  /*2d50*/  LOP3.LUT R37, R125, 0xffff, RZ, 0xc0, !PT ;  /* 0x0000ffff7d257812 */ /* 0x000fe200078ec0ff */
[----:B------:R-:W-:Y:S01]  /*2d60*/  IMAD.U32 R56, R63, 0x10000, RZ ;  /* 0x000100003f387824 */ /* 0x000fe200078e00ff */
[----:B------:R-:W-:Y:S02]  /*2d70*/  LOP3.LUT R17, R112, 0xffff, RZ, 0xc0, !PT ;  /* 0x0000ffff70117812 */ /* 0x000fe400078ec0ff */
[----:B------:R-:W-:Y:S01]  /*2d80*/  LOP3.LUT R18, R116, 0xffff, RZ, 0xc0, !PT ;  /* 0x0000ffff74127812 */ /* 0x000fe200078ec0ff */
[----:B------:R-:W-:Y:S01]  /*2d90*/  IMAD.U32 R75, R37, 0x10000, RZ ;  /* 0x00010000254b7824 */ /* 0x000fe200078e00ff */
[----:B------:R-:W-:Y:S01]  /*2da0*/  PRMT R23, R48, 0x7604, R23 ;  /* 0x0000760430177816 */ /* 0x000fe20000000017 */
[----:B------:R-:W-:Y:S01]  /*2db0*/  IMAD R76, R17, 0x1000000, R76 ;  /* 0x01000000114c7824 */ /* 0x000fe200078e024c */
[----:B------:R-:W-:Y:S01]  /*2dc0*/  LOP3.LUT R36, R36, 0xff0000, RZ, 0xc0, !PT ;  /* 0x00ff000024247812 */ /* 0x000fe200078ec0ff */
[----:B------:R-:W-:Y:S01]  /*2dd0*/  IMAD R73, R18, 0x1000000, R73 ;  /* 0x0100000012497824 */ /* 0x000fe200078e0249 */
[----:B------:R-:W-:-:S02]  /*2de0*/  PRMT R16, R16, 0x3340, R17 ;  /* 0x0000334010107816 */ /* 0x000fc40000000011 */
[----:B------:R-:W-:Y:S01]  /*2df0*/  LOP3.LUT R17, R120, 0xffff, RZ, 0xc0, !PT ;  /* 0x0000ffff78117812 */ /* 0x000fe200078ec0ff */
[----:B------:R-:W-:Y:S01]  /*2e00*/  IMAD.IADD R36, R23, 0x1, R36 ;  /* 0x0000000117247824 */ /* 0x000fe200078e0224 */
[----:B------:R-:W-:Y:S02]  /*2e10*/  PRMT R29, R29, 0x3340, R18 ;  /* 0x000033401d1d7816 */ /* 0x000fe40000000012 */
[----:B------:R-:W-:Y:S01]  /*2e20*/  PRMT R45, R52, 0x7604, R45 ;  /* 0x00007604342d7816 */ /* 0x000fe2000000002d */
[----:B------:R-:W-:Y:S01]  /*2e30*/  IMAD R78, R17, 0x1000000, R78 ;  /* 0x01000000114e7824 */ /* 0x000fe200078e024e */
[----:B------:R-:W-:Y:S02]  /*2e40*/  LOP3.LUT R56, R56, 0xff0000, RZ, 0xc0, !PT ;  /* 0x00ff000038387812 */ /* 0x000fe400078ec0ff */
        /* <DEDUP_REMOVED lines=8> */
[----:B------:R-:W-:Y:S01]  /*2ed0*/  IMAD.IADD R77, R68, 0x1, R77 ;  /* 0x00000001444d7824 */ /* 0x000fe200078e024d */
[----:B------:R-:W-:Y:S01]  /*2ee0*/  PRMT R32, R31, 0x3340, R18 ;  /* 0x000033401f207816 */ /* 0x000fe20000000012 */
[----:B------:R-:W-:Y:S01]  /*2ef0*/  IMAD R74, R23, 0x1000000, R74 ;  /* 0x01000000174a7824 */ /* 0x000fe200078e024a */
[----:B------:R-:W-:Y:S01]  /*2f00*/  LOP3.LUT R18, R126, 0xffff, RZ, 0xc0, !PT ;  /* 0x0000ffff7e127812 */ /* 0x000fe200078ec0ff */
[----:B------:R-:W-:Y:S01]  /*2f10*/  IMAD R31, R17, 0x1000000, R36 ;  /* 0x01000000111f7824 */ /* 0x000fe200078e0224 */
[----:B------:R-:W-:Y:S01]  /*2f20*/  LOP3.LUT R28, R54, 0xffff, RZ, 0xc0, !PT ;  /* 0x0000ffff361c7812 */ /* 0x000fe200078ec0ff */
[----:B------:R-:W-:Y:S01]  /*2f30*/  IMAD.MOV.U32 R36, RZ, RZ, R38 ;  /* 0x000000ffff247224 */ /* 0x000fe200078e0026 */
        /* <DEDUP_REMOVED lines=12> */
[----:B------:R-:W-:Y:S01]  /*3000*/  PRMT R18, R44, 0x5410, R29 ;  /* 0x000054102c127816 */ /* 0x000fe2000000001d */
[----:B------:R-:W-:Y:S01]  /*3010*/  IMAD.MOV.U32 R38, RZ, RZ, R16 ;  /* 0x000000ffff267224 */ /* 0x000fe200078e0010 */
[----:B------:R-:W-:Y:S01]  /*3020*/  LOP3.LUT R56, R128, 0xff, RZ, 0xc0, !PT ;  /* 0x000000ff80387812 */ /* 0x000fe200078ec0ff */
[----:B------:R0:W-:Y:S01]  /*3030*/  SHFL.UP PT, R44, R67, 0x1, RZ ;  /* 0x04200000432c7989 */ /* 0x0001e200000e00ff */
[----:B------:R-:W-:-:S02]  /*3040*/  PRMT R33, R34, 0x5410, R33 ;  /* 0x0000541022217816 */ /* 0x000fc40000000021 */
[----:B------:R-:W-:Y:S01]  /*3050*/  PRMT R32, R35, 0x5410, R32 ;  /* 0x0000541023207816 */ /* 0x000fe20000000020 */
[----:B------:R1:W-:Y:S01]  /*3060*/  STL.128 [R1+0x250], R16 ;  /* 0x0002501001007387 */ /* 0x0003e20000100c00 */
[----:B------:R-:W-:Y:S01]  /*3070*/  PRMT R35, R66, 0x5410, R37 ;  /* 0x0000541042237816 */ /* 0x000fe20000000025 */
[----:B------:R-:W-:Y:S01]  /*3080*/  IMAD.MOV.U32 R37, RZ, RZ, R39 ;  /* 0x000000ffff257224 */ /* 0x000fe200078e0027 */
[----:B------:R-:W-:Y:S01]  /*3090*/  PRMT R34, R70, 0x5410, R63 ;  /* 0x0000541046227816 */ /* 0x000fe2000000003f */
[----:B------:R-:W-:Y:S01]  /*30a0*/  IMAD.MOV.U32 R39, RZ, RZ, R17 ;  /* 0x000000ffff277224 */ /* 0x000fe200078e0011 */
[----:B------:R-:W-:Y:S01]  /*30b0*/  PRMT R56, R127, 0x7604, R56 ;  /* 0x000076047f387816 */ /* 0x000fe20000000038 */
[----:B------:R-:W-:Y:S01]  /*30c0*/  SHFL.UP PT, R26, R74, 0x1, RZ ;  /* 0x042000004a1a7989 */ /* 0x000fe200000e00ff */
[----:B------:R-:W-:Y:S01]  /*30d0*/  PRMT R63, R64, 0x7610, R63 ;  /* 0x00007610403f7816 */ /* 0x000fe2000000003f */
[----:B------:R-:W-:Y:S01]  /*30e0*/  IMAD.MOV.U32 R66, RZ, RZ, R46 ;  /* 0x000000ffff427224 */ /* 0x000fe200078e002e */
[----:B0-----:R-:W-:Y:S01]  /*30f0*/  PRMT R67, R58, 0x7610, R67 ;  /* 0x000076103a437816 */ /* 0x001fe20000000043 */
[----:B------:R0:W-:Y:S01]  /*3100*/  STL.128 [R1+0x260], R32 ;  /* 0x0002602001007387 */ /* 0x0001e20000100c00 */
[----:B------:R-:W-:-:S02]  /*3110*/  PRMT R68, R59, 0x7610, R68 ;  /* 0x000076103b447816 */ /* 0x000fc40000000044 */
[----:B------:R-:W-:Y:S01]  /*3120*/  PRMT R69, R60, 0x7610, R69 ;  /* 0x000076103c457816 */ /* 0x000fe20000000045 */
[----:B------:R-:W2:Y:S01]  /*3130*/  SHFL.UP PT, R65, R56, 0x1, RZ ;  /* 0x0420000038417989 */ /* 0x000ea200000e00ff */
[----:B------:R-:W-:Y:S01]  /*3140*/  PRMT R70, R61, 0x7610, R70 ;  /* 0x000076103d467816 */ /* 0x000fe20000000046 */
[----:B-1----:R-:W-:Y:S01]  /*3150*/  IMAD.MOV.U32 R17, RZ, RZ, R19 ;  /* 0x000000ffff117224 */ /* 0x002fe200078e0013 */
[----:B------:R-:W-:Y:S01]  /*3160*/  PRMT R71, R62, 0x7610, R71 ;  /* 0x000076103e477816 */ /* 0x000fe20000000047 */
[----:B------:R-:W-:Y:S01]  /*3170*/  IMAD.MOV.U32 R16, RZ, RZ, R18 ;  /* 0x000000ffff107224 */ /* 0x000fe200078e0012 */
[----:B------:R-:W1:Y:S01]  /*3180*/  SHFL.UP PT, R27, R76, 0x1, RZ ;  /* 0x042000004c1b7989 */ /* 0x000e6200000e00ff */
[----:B------:R-:W-:Y:S01]  /*3190*/  IMAD.MOV.U32 R18, RZ, RZ, R32 ;  /* 0x000000ffff127224 */ /* 0x000fe200078e0020 */
[----:B------:R-:W-:Y:S01]  /*31a0*/  PRMT R72, R91, 0x7610, R72 ;  /* 0x000076105b487816 */ /* 0x000fe20000000048 */
[----:B------:R-:W-:Y:S01]  /*31b0*/  IMAD.MOV.U32 R19, RZ, RZ, R33 ;  /* 0x000000ffff137224 */ /* 0x000fe200078e0021 */
[----:B------:R-:W-:Y:S01]  /*31c0*/  SHFL.UP PT, R29, R78, 0x1, RZ ;  /* 0x042000004e1d7989 */ /* 0x000fe200000e00ff */
[----:B------:R-:W-:Y:S01]  /*31d0*/  PRMT R130, R93, 0x7610, R130 ;  /* 0x000076105d827816 */ /* 0x000fe20000000082 */
[----:B0-----:R-:W-:-:S02]  /*31e0*/  VIADD R32, R40, 0x1 ;  /* 0x0000000128207836 */ /* 0x001fc40000000000 */
[----:B------:R0:W-:Y:S01]  /*31f0*/  STL.128 [R1+0x380], R16 ;  /* 0x0003801001007387 */ /* 0x0001e20000100c00 */
[----:B------:R-:W-:Y:S02]  /*3200*/  PRMT R131, R95, 0x7610, R131 ;  /* 0x000076105f837816 */ /* 0x000fe40000000083 */
[----:B------:R-:W-:Y:S01]  /*3210*/  PRMT R132, R94, 0x7610, R132 ;  /* 0x000076105e847816 */ /* 0x000fe20000000084 */
[----:B------:R-:W-:Y:S01]  /*3220*/  SHFL.UP PT, R30, R30, 0x1, RZ ;  /* 0x042000001e1e7989 */ /* 0x000fe200000e00ff */
[----:B------:R-:W-:Y:S02]  /*3230*/  PRMT R133, R96, 0x7610, R133 ;  /* 0x0000761060857816 */ /* 0x000fe40000000085 */
[----:B------:R-:W-:Y:S01]  /*3240*/  PRMT R134, R97, 0x7610, R134 ;  /* 0x0000761061867816 */ /* 0x000fe20000000086 */
[----:B------:R-:W3:Y:S01]  /*3250*/  SHFL.UP PT, R31, R31, 0x1, RZ ;  /* 0x042000001f1f7989 */ /* 0x000ee200000e00ff */
[----:B------:R-:W-:Y:S02]  /*3260*/  PRMT R135, R99, 0x7610, R135 ;  /* 0x0000761063877816 */ /* 0x000fe40000000087 */
[----:B--2---:R-:W-:Y:S01]  /*3270*/  SHF.R.U32.HI R56, RZ, 0x8, R65 ;  /* 0x00000008ff387819 */ /* 0x004fe20000011641 */
[----:B------:R-:W2:Y:S01]  /*3280*/  SHFL.UP PT, R45, R45, 0x1, RZ ;  /* 0x042000002d2d7989 */ /* 0x000ea200000e00ff */
[----:B------:R-:W-:-:S02]  /*3290*/  PRMT R136, R98, 0x7610, R136 ;  /* 0x0000761062887816 */ /* 0x000fc40000000088 */
[--C-:B------:R-:W-:Y:S01]  /*32a0*/  PRMT R56, R56, 0x7604, R65.reuse ;  /* 0x0000760438387816 */ /* 0x100fe20000000041 */
[----:B0-----:R-:W-:Y:S01]  /*32b0*/  IMAD.MOV.U32 R18, RZ, RZ, R32 ;  /* 0x000000ffff127224 */ /* 0x001fe200078e0020 */
[----:B------:R-:W-:Y:S01]  /*32c0*/  SHFL.UP PT, R19, R46, 0x1, RZ ;  /* 0x042000002e137989 */ /* 0x000fe200000e00ff */
[----:B------:R-:W-:Y:S01]  /*32d0*/  @!P0 IMAD.MOV R18, RZ, RZ, R40 ;  /* 0x000000ffff128224 */ /* 0x000fe200078e0228 */
[----:B------:R-:W-:Y:S02]  /*32e0*/  PRMT R65, R57, 0x7610, R65 ;  /* 0x0000761039417816 */ /* 0x000fe40000000041 */
[----:B------:R-:W-:Y:S01]  /*32f0*/  SHFL.UP PT, R16, R42, 0x1, RZ ;  /* 0x042000002a107989 */ /* 0x000fe200000e00ff */
[----:B------:R-:W-:Y:S02]  /*3300*/  PRMT R73, R100, 0x7610, R73 ;  /* 0x0000761064497816 */ /* 0x000fe40000000049 */
[----:B------:R-:W-:Y:S01]  /*3310*/  ISETP.NE.AND P2, PT, R18, RZ, PT ;  /* 0x000000ff1200720c */ /* 0x000fe20003f45270 */
[----:B------:R-:W0:Y:S01]  /*3320*/  SHFL.UP PT, R17, R43, 0x1, RZ ;  /* 0x042000002b117989 */ /* 0x000e2200000e00ff */
[----:B------:R-:W-:-:S02]  /*3330*/  PRMT R74, R102, 0x7610, R74 ;  /* 0x00007610664a7816 */ /* 0x000fc4000000004a */
[----:B------:R-:W-:Y:S01]  /*3340*/  PRMT R76, R106, 0x7610, R76 ;  /* 0x000076106a4c7816 */ /* 0x000fe2000000004c */
[----:B------:R-:W4:Y:S01]  /*3350*/  SHFL.UP PT, R92, R18, 0x1, RZ ;  /* 0x04200000125c7989 */ /* 0x000f2200000e00ff */
[----:B------:R-:W-:Y:S02]  /*3360*/  PRMT R77, R108, 0x7610, R77 ;  /* 0x000076106c4d7816 */ /* 0x000fe4000000004d */
[----:B------:R-:W-:Y:S01]  /*3370*/  PRMT R78, R109, 0x7610, R78 ;  /* 0x000076106d4e7816 */ /* 0x000fe2000000004e */
[----:B------:R1:W-:Y:S01]  /*3380*/  SHFL.UP PT, R22, R75, 0x1, RZ ;  /* 0x042000004b167989 */ /* 0x0003e200000e00ff */
[----:B------:R-:W-:Y:S02]  /*3390*/  PRMT R79, R110, 0x7610, R79 ;  /* 0x000076106e4f7816 */ /* 0x000fe4000000004f */
[----:B------:R-:W-:Y:S01]  /*33a0*/  PRMT R80, R111, 0x7610, R80 ;  /* 0x000076106f507816 */ /* 0x000fe20000000050 */
[----:B------:R-:W4:Y:S01]  /*33b0*/  SHFL.UP PT, R23, R23, 0x1, RZ ;  /* 0x0420000017177989 */ /* 0x000f2200000e00ff */
[----:B------:R-:W-:-:S02]  /*33c0*/  PRMT R137, R112, 0x7610, R137 ;  /* 0x0000761070897816 */ /* 0x000fc40000000089 */
[----:B------:R-:W-:Y:S01]  /*33d0*/  PRMT R138, R113, 0x7610, R138 ;  /* 0x00007610718a7816 */ /* 0x000fe2000000008a */
[----:B------:R-:W-:Y:S01]  /*33e0*/  STL.64 [R1+0x390], R34 ;  /* 0x0003902201007387 */ /* 0x000fe20000100a00 */
[----:B-1----:R-:W-:Y:S02]  /*33f0*/  PRMT R75, R103, 0x7610, R75 ;  /* 0x00007610674b7816 */ /* 0x002fe4000000004b */
[----:B------:R-:W-:Y:S01]  /*3400*/  PRMT R139, R114, 0x7610, R139 ;  /* 0x00007610728b7816 */ /* 0x000fe2000000008b */
[----:B------:R-:W-:Y:S01]  /*3410*/  STL.128 [R1+0x370], R36 ;  /* 0x0003702401007387 */ /* 0x000fe20000100c00 */
[----:B------:R-:W-:Y:S02]  /*3420*/  PRMT R140, R115, 0x7610, R140 ;  /* 0x00007610738c7816 */ /* 0x000fe4000000008c */
[----:B------:R-:W-:Y:S01]  /*3430*/  PRMT R141, R116, 0x7610, R141 ;  /* 0x00007610748d7816 */ /* 0x000fe2000000008d */
[----:B------:R-:W-:Y:S01]  /*3440*/  STL.U16 [R1+0x38], R56 ;  /* 0x0000383801007387 */ /* 0x000fe20000100400 */
[----:B------:R-:W-:-:S02]  /*3450*/  PRMT R142, R117, 0x7610, R142 ;  /* 0x00007610758e7816 */ /* 0x000fc4000000008e */
[----:B------:R-:W-:Y:S01]  /*3460*/  PRMT R143, R118, 0x7610, R143 ;  /* 0x00007610768f7816 */ /* 0x000fe2000000008f */
[----:B------:R-:W-:Y:S01]  /*3470*/  STL.128 [R1+0x10], R24 ;  /* 0x0000101801007387 */ /* 0x000fe20000100c00 */
[----:B------:R-:W-:Y:S02]  /*3480*/  PRMT R144, R119, 0x7610, R144 ;  /* 0x0000761077907816 */ /* 0x000fe40000000090 */
[----:B------:R-:W-:Y:S01]  /*3490*/  PRMT R145, R120, 0x7610, R145 ;  /* 0x0000761078917816 */ /* 0x000fe20000000091 */
[----:B---3--:R-:W-:Y:S01]  /*34a0*/  STL.128 [R1+0x20], R28 ;  /* 0x0000201c01007387 */ /* 0x008fe20000100c00 */
[----:B------:R-:W-:Y:S02]  /*34b0*/  PRMT R146, R121, 0x7610, R146 ;  /* 0x0000761079927816 */ /* 0x000fe40000000092 */
[----:B------:R-:W-:Y:S01]  /*34c0*/  PRMT R147, R122, 0x7610, R147 ;  /* 0x000076107a937816 */ /* 0x000fe20000000093 */
[----:B--2---:R-:W-:Y:S01]  /*34d0*/  STL.64 [R1+0x8], R44 ;  /* 0x0000082c01007387 */ /* 0x004fe20000100a00 */
[----:B------:R-:W-:-:S02]  /*34e0*/  PRMT R148, R123, 0x7610, R148 ;  /* 0x000076107b947816 */ /* 0x000fc40000000094 */
[----:B------:R-:W-:Y:S01]  /*34f0*/  PRMT R149, R41, 0x7610, R149 ;  /* 0x0000761029957816 */ /* 0x000fe20000000095 */
[----:B------:R-:W-:Y:S01]  /*3500*/  STL [R1+0x238], R18 ;  /* 0x0002381201007387 */ /* 0x000fe20000100800 */
[----:B------:R-:W-:Y:S02]  /*3510*/  PRMT R81, R47, 0x7610, R81 ;  /* 0x000076102f517816 */ /* 0x000fe40000000051 */
[----:B------:R-:W-:Y:S01]  /*3520*/  PRMT R82, R48, 0x7610, R82 ;  /* 0x0000761030527816 */ /* 0x000fe20000000052 */
[----:B------:R-:W-:Y:S01]  /*3530*/  STL [R1+0x360], R18 ;  /* 0x0003601201007387 */ /* 0x000fe20000100800 */
[----:B------:R-:W-:Y:S02]  /*3540*/  PRMT R83, R49, 0x7610, R83 ;  /* 0x0000761031537816 */ /* 0x000fe40000000053 */
[----:B------:R-:W-:Y:S01]  /*3550*/  PRMT R84, R50, 0x7610, R84 ;  /* 0x0000761032547816 */ /* 0x000fe20000000054 */
[----:B0-----:R-:W-:Y:S01]  /*3560*/  STL.64 [R1+0x40], R16 ;  /* 0x0000401001007387 */ /* 0x001fe20000100a00 */
[----:B------:R-:W-:-:S02]  /*3570*/  PRMT R85, R51, 0x7610, R85 ;  /* 0x0000761033557816 */ /* 0x000fc40000000055 */
[----:B------:R-:W-:Y:S01]  /*3580*/  PRMT R86, R52, 0x7610, R86 ;  /* 0x0000761034567816 */ /* 0x000fe20000000056 */
[----:B------:R-:W-:Y:S01]  /*3590*/  STL [R1+0x3c], R19 ;  /* 0x00003c1301007387 */ /* 0x000fe20000100800 */
[----:B------:R-:W-:Y:S02]  /*35a0*/  PRMT R87, R53, 0x7610, R87 ;  /* 0x0000761035577816 */ /* 0x000fe40000000057 */
[----:B------:R-:W-:Y:S01]  /*35b0*/  PRMT R88, R54, 0x7610, R88 ;  /* 0x0000761036587816 */ /* 0x000fe20000000058 */
[----:B----4-:R-:W-:Y:S01]  /*35c0*/  STL [R1], R92 ;  /* 0x0000005c01007387 */ /* 0x010fe20000100800 */
[----:B------:R-:W-:Y:S02]  /*35d0*/  PRMT R89, R55, 0x7610, R89 ;  /* 0x0000761037597816 */ /* 0x000fe40000000059 */
[----:B------:R-:W-:Y:S01]  /*35e0*/  PRMT R90, R124, 0x7610, R90 ;  /* 0x000076107c5a7816 */ /* 0x000fe2000000005a */
[----:B------:R0:W-:Y:S01]  /*35f0*/  STL.64 [R1+0x30], R22 ;  /* 0x0000301601007387 */ /* 0x0001e20000100a00 */
[----:B------:R-:W-:-:S02]  /*3600*/  PRMT R150, R125, 0x7610, R150 ;  /* 0x000076107d967816 */ /* 0x000fc40000000096 */
[----:B------:R-:W-:Y:S02]  /*3610*/  PRMT R151, R126, 0x7610, R151 ;  /* 0x000076107e977816 */ /* 0x000fe40000000097 */
[----:B------:R-:W-:Y:S02]  /*3620*/  PRMT R152, R128, 0x7610, R152 ;  /* 0x0000761080987816 */ /* 0x000fe40000000098 */
[----:B------:R-:W-:Y:S01]  /*3630*/  PRMT R153, R127, 0x7610, R153 ;  /* 0x000076107f997816 */ /* 0x000fe20000000099 */
        /* <DEDUP_REMOVED lines=10> */
.L_x_2296:
[----:B0-----:R-:W-:-:S06]  /*36e0*/  IMAD.IADD R16, R1, 0x1, R22 ;  /* 0x0000000101107824 */ /* 0x001fcc00078e0216 */
[----:B------:R-:W2:Y:S01]  /*36f0*/  LDL.U8 R16, [R16+0x48] ;  /* 0x0000480010107983 */ /* 0x000ea20000100000 */
[----:B------:R-:W-:Y:S02]  /*3700*/  IMAD.MOV.U32 R17, RZ, RZ, R22 ;  /* 0x000000ffff117224 */ /* 0x000fe400078e0016 */
[----:B------:R-:W-:Y:S01]  /*3710*/  VIADD R22, R22, 0x1 ;  /* 0x0000000116167836 */ /* 0x000fe20000000000 */
[----:B--2---:R-:W-:-:S13]  /*3720*/  ISETP.NE.AND P2, PT, R16, RZ, PT ;  /* 0x000000ff1000720c */ /* 0x004fda0003f45270 */
[----:B------:R-:W-:Y:S05]  /*3730*/  @P2 BRA `(.L_x_2296) ;  /* 0xfffffffc00e82947 */ /* 0x000fea000383ffff */
[----:B------:R-:W-:Y:S05]  /*3740*/  BSYNC.RECONVERGENT B1 ;  /* 0x0000000000017941 */ /* 0x000fea0003800200 */
.L_x_2295:
[----:B------:R-:W-:Y:S01]  /*3750*/  LOP3.LUT P2, RZ, R44, 0xff, RZ, 0xc0, !PT ;  /* 0x000000ff2cff7812 */ /* 0x000fe2000784c0ff */
[----:B------:R-:W-:Y:S01]  /*3760*/  BSSY.RECONVERGENT B1, `(.L_x_2297) ;  /* 0x0000010000017945 */ /* 0x000fe20003800200 */
[----:B------:R-:W-:-:S11]  /*3770*/  IMAD.MOV.U32 R16, RZ, RZ, R17 ;  /* 0x000000ffff107224 */ /* 0x000fd600078e0011 */
[----:B------:R-:W-:Y:S05]  /*3780*/  @!P2 BRA `(.L_x_2298) ;  /* 0x000000000034a947 */ /* 0x000fea0003800000 */
[----:B------:R-:W-:Y:S01]  /*3790*/  BSSY.RECONVERGENT B2, `(.L_x_2299) ;  /* 0x000000b000027945 */ /* 0x000fe20003800200 */
[----:B------:R-:W-:-:S07]  /*37a0*/  IMAD.MOV.U32 R16, RZ, RZ, RZ ;  /* 0x000000ffff107224 */ /* 0x000fce00078e00ff */
.L_x_2300:
        /* <DEDUP_REMOVED lines=10> */
.L_x_2299:
[----:B------:R-:W-:-:S07]  /*3850*/  IMAD.MOV.U32 R16, RZ, RZ, R19 ;  /* 0x000000ffff107224 */ /* 0x000fce00078e0013 */
.L_x_2298:
[----:B------:R-:W-:Y:S05]  /*3860*/  BSYNC.RECONVERGENT B1 ;  /* 0x0000000000017941 */ /* 0x000fea0003800200 */
.L_x_2297:
[----:B------:R-:W-:Y:S01]  /*3870*/  IMAD.IADD R17, R1, 0x1, R16 ;  /* 0x0000000101117824 */ /* 0x000fe200078e0210 */
[----:B------:R-:W-:Y:S01]  /*3880*/  BSSY.RECONVERGENT B1, `(.L_x_2301) ;  /* 0x0000009000017945 */ /* 0x000fe20003800200 */
[----:B------:R-:W-:-:S03]  /*3890*/  IMAD.MOV.U32 R16, RZ, RZ, RZ ;  /* 0x000000ffff107224 */ /* 0x000fc600078e00ff */
[----:B------:R0:W-:Y:S04]  /*38a0*/  STL.U8 [R17+0x49], RZ ;  /* 0x000049ff11007387 */ /* 0x0001e80000100000 */
.L_x_2302:
[----:B------:R-:W-:-:S05]  /*38b0*/  IMAD.IADD R18, R1, 0x1, R16 ;  /* 0x0000000101127824 */ /* 0x000fca00078e0210 */
[----:B0-----:R-:W2:Y:S02]  /*38c0*/  LDL.U8 R17, [R18+0x48] ;  /* 0x0000480012117983 */ /* 0x001ea40000100000 */
[----:B--2---:R-:W-:Y:S01]  /*38d0*/  ISETP.NE.AND P2, PT, R17, RZ, PT ;  /* 0x000000ff1100720c */ /* 0x004fe20003f45270 */
[----:B------:R-:W-:Y:S02]  /*38e0*/  IMAD.MOV.U32 R17, RZ, RZ, R16 ;  /* 0x000000ffff117224 */ /* 0x000fe400078e0010 */
[----:B------:R-:W-:-:S10]  /*38f0*/  VIADD R16, R16, 0x1 ;  /* 0x0000000110107836 */ /* 0x000fd40000000000 */
[----:B------:R-:W-:Y:S05]  /*3900*/  @P2 BRA `(.L_x_2302) ;  /* 0xfffffffc00e82947 */ /* 0x000fea000383ffff */
[----:B------:R-:W-:Y:S05]  /*3910*/  BSYNC.RECONVERGENT B1 ;  /* 0x0000000000017941 */ /* 0x000fea0003800200 */
.L_x_2301:
[----:B------:R-:W-:Y:S01]  /*3920*/  LOP3.LUT P2, RZ, R64, 0xff, RZ, 0xc0, !PT ;  /* 0x000000ff40ff7812 */ /* 0x000fe2000784c0ff */
[----:B------:R-:W-:Y:S01]  /*3930*/  BSSY.RECONVERGENT B1, `(.L_x_2303) ;  /* 0x0000010000017945 */ /* 0x000fe20003800200 */
[----:B------:R-:W-:-:S11]  /*3940*/  IMAD.MOV.U32 R16, RZ, RZ, R17 ;  /* 0x000000ffff107224 */ /* 0x000fd600078e0011 */
[----:B------:R-:W-:Y:S05]  /*3950*/  @!P2 BRA `(.L_x_2304) ;  /* 0x000000000034a947 */ /* 0x000fea0003800000 */
[----:B------:R-:W-:Y:S01]  /*3960*/  BSSY.RECONVERGENT B2, `(.L_x_2305) ;  /* 0x000000b000027945 */ /* 0x000fe20003800200 */
[----:B------:R-:W-:-:S07]  /*3970*/  IMAD.MOV.U32 R16, RZ, RZ, RZ ;  /* 0x000000ffff107224 */ /* 0x000fce00078e00ff */
.L_x_2306:
        /* <DEDUP_REMOVED lines=10> */
.L_x_2305:
[----:B------:R-:W-:-:S07]  /*3a20*/  IMAD.MOV.U32 R16, RZ, RZ, R19 ;  /* 0x000000ffff107224 */ /* 0x000fce00078e0013 */
.L_x_2304:
[----:B------:R-:W-:Y:S05]  /*3a30*/  BSYNC.RECONVERGENT B1 ;  /* 0x0000000000017941 */ /* 0x000fea0003800200 */
.L_x_2303:
        /* <DEDUP_REMOVED lines=72> */
.L_x_2294:
[----:B------:R-:W-:Y:S05]  /*3ec0*/  BSYNC.RECONVERGENT B0 ;  /* 0x0000000000007941 */ /* 0x000fea0003800200 */
.L_x_2293:
[----:B------:R-:W0:Y:S01]  /*3ed0*/  S2R R16, SR_LANEID ;  /* 0x0000000000107919 */ /* 0x000e220000000000 */
[----:B------:R-:W-:Y:S01]  /*3ee0*/  @!P0 IMAD.MOV R32, RZ, RZ, R40 ;  /* 0x000000ffff208224 */ /* 0x000fe200078e0228 */
[----:B------:R-:W-:Y:S03]  /*3ef0*/  BSSY.RECONVERGENT B0, `(.L_x_2307) ;  /* 0x000003a000007945 */ /* 0x000fe60003800200 */
[----:B------:R-:W-:Y:S01]  /*3f00*/  IMAD.IADD R92, R92, 0x1, R32 ;  /* 0x000000015c5c7824 */ /* 0x000fe200078e0220 */
        /* <DEDUP_REMOVED lines=56> */
.L_x_2308:
[----:B------:R-:W-:Y:S05]  /*4290*/  BSYNC.RECONVERGENT B0 ;  /* 0x0000000000007941 */ /* 0x000fea0003800200 */
.L_x_2307:
[----:B------:R-:W-:Y:S01]  /*42a0*/  LOP3.LUT R19, R67, 0xffff, RZ, 0xc0, !PT ;  /* 0x0000ffff43137812 */ /* 0x000fe200078ec0ff */
[----:B------:R-:W-:Y:S01]  /*42b0*/  STL [R1+0x360], R92 ;  /* 0x0003605c01007387 */ /* 0x000fe20000100800 */
[----:B------:R-:W-:Y:S01]  /*42c0*/  LOP3.LUT R17, R63, 0xffff, RZ, 0xc0, !PT ;  /* 0x0000ffff3f117812 */ /* 0x000fe200078ec0ff */
[----:B------:R-:W-:Y:S01]  /*42d0*/  BSSY.RECONVERGENT B0, `(.L_x_2309) ;  /* 0x000017c000007945 */ /* 0x000fe20003800200 */
[----:B------:R-:W-:Y:S01]  /*42e0*/  LOP3.LUT R42, R65, 0xffff, RZ, 0xc0, !PT ;  /* 0x0000ffff412a7812 */ /* 0x000fe200078ec0ff */
        /* <DEDUP_REMOVED lines=21> */
[----:B------:R-:W-:Y:S01]  /*4440*/  LOP3.LUT R32, R17, 0xff, RZ, 0xc0, !PT ;  /* 0x000000ff11207812 */ /* 0x000fe200078ec0ff */
[----:B------:R-:W-:Y:S01]  /*4450*/  IMAD.U32 R17, R16, 0x10000, RZ ;  /* 0x0001000010117824 */ /* 0x000fe200078e00ff */
[----:B------:R-:W-:-:S02]  /*4460*/  LOP3.LUT R43, R70, 0xffff, RZ, 0xc0, !PT ;  /* 0x0000ffff462b7812 */ /* 0x000fc400078ec0ff */
[C---:B------:R-:W-:Y:S02]  /*4470*/  PRMT R29, R26.reuse, 0x3340, R29 ;  /* 0x000033401a1d7816 */ /* 0x040fe4000000001d */
[----:B------:R-:W-:Y:S01]  /*4480*/  LOP3.LUT R34, R26, 0xff, RZ, 0xc0, !PT ;  /* 0x000000ff1a227812 */ /* 0x000fe200078ec0ff */
[----:B------:R-:W-:Y:S01]  /*4490*/  IMAD.U32 R26, R25, 0x10000, RZ ;  /* 0x00010000191a7824 */ /* 0x000fe200078e00ff */
[C---:B------:R-:W-:Y:S02]  /*44a0*/  PRMT R30, R31.reuse, 0x3340, R30 ;  /* 0x000033401f1e7816 */ /* 0x040fe4000000001e */
[----:B------:R-:W-:Y:S01]  /*44b0*/  LOP3.LUT R36, R31, 0xff, RZ, 0xc0, !PT ;  /* 0x000000ff1f247812 */ /* 0x000fe200078ec0ff */
[----:B------:R-:W-:Y:S01]  /*44c0*/  IMAD.U32 R31, R24, 0x10000, RZ ;  /* 0x00010000181f7824 */ /* 0x000fe200078e00ff */
[C---:B------:R-:W-:Y:S02]  /*44d0*/  LOP3.LUT R33, R18.reuse, 0xff, RZ, 0xc0, !PT ;  /* 0x000000ff12217812 */ /* 0x040fe400078ec0ff */
[----:B------:R-:W-:-:S02]  /*44e0*/  PRMT R43, R18, 0x3340, R43 ;  /* 0x00003340122b7816 */ /* 0x000fc4000000002b */
        /* <DEDUP_REMOVED lines=19> */
[----:B------:R-:W-:Y:S01]  /*4620*/  LOP3.LUT R36, R142, 0xffff, RZ, 0xc0, !PT ;  /* 0x0000ffff8e247812 */ /* 0x000fe200078ec0ff */
[----:B------:R-:W-:Y:S01]  /*4630*/  IMAD.U32 R39, R34, 0x10000, RZ ;  /* 0x0001000022277824 */ /* 0x000fe200078e00ff */
[C---:B------:R-:W-:Y:S02]  /*4640*/  PRMT R32, R17.reuse, 0x3340, R32 ;  /* 0x0000334011207816 */ /* 0x040fe40000000020 */
[----:B------:R-:W-:Y:S01]  /*4650*/  LOP3.LUT R46, R17, 0xff, RZ, 0xc0, !PT ;  /* 0x000000ff112e7812 */ /* 0x000fe200078ec0ff */
[----:B------:R-:W-:Y:S01]  /*4660*/  IMAD.U32 R17, R26, 0x10000, RZ ;  /* 0x000100001a117824 */ /* 0x000fe200078e00ff */
[----:B------:R-:W-:-:S02]  /*4670*/  PRMT R31, R18, 0x3340, R31 ;  /* 0x00003340121f7816 */ /* 0x000fc4000000001f */
[----:B------:R-:W-:Y:S02]  /*4680*/  LOP3.LUT R38, R148, 0xffff, RZ, 0xc0, !PT ;  /* 0x0000ffff94267812 */ /* 0x000fe400078ec0ff */
[----:B------:R-:W-:Y:S02]  /*4690*/  PRMT R33, R36, 0x3340, R33 ;  /* 0x0000334024217816 */ /* 0x000fe40000000021 */
[----:B------:R-:W-:Y:S01]  /*46a0*/  LOP3.LUT R18, R18, 0xff, RZ, 0xc0, !PT ;  /* 0x000000ff12127812 */ /* 0x000fe200078ec0ff */
[----:B------:R-:W-:Y:S01]  /*46b0*/  IMAD.U32 R41, R38, 0x10000, RZ ;  /* 0x0001000026297824 */ /* 0x000fe200078e00ff */
        /* <DEDUP_REMOVED lines=12> */
[----:B------:R-:W-:Y:S02]  /*4780*/  PRMT R48, R147, 0x7604, R48 ;  /* 0x0000760493307816 */ /* 0x000fe40000000030 */
[----:B------:R-:W-:Y:S01]  /*4790*/  LOP3.LUT R41, R41, 0xff0000, RZ, 0xc0, !PT ;  /* 0x00ff000029297812 */ /* 0x000fe200078ec0ff */
[----:B------:R-:W-:Y:S01]  /*47a0*/  IMAD.IADD R94, R36, 0x1, R39 ;  /* 0x00000001245e7824 */ /* 0x000fe200078e0227 */
[----:B------:R-:W-:Y:S02]  /*47b0*/  LOP3.LUT R17, R82, 0xffff, RZ, 0xc0, !PT ;  /* 0x0000ffff52117812 */ /* 0x000fe400078ec0ff */
[----:B------:R-:W-:Y:S01]  /*47c0*/  LOP3.LUT R18, R81, 0xffff, RZ, 0xc0, !PT ;  /* 0x0000ffff51127812 */ /* 0x000fe200078ec0ff */
[----:B------:R-:W-:Y:S01]  /*47d0*/  IMAD.IADD R96, R48, 0x1, R41 ;  /* 0x0000000130607824 */ /* 0x000fe200078e0229 */
        /* <DEDUP_REMOVED lines=8> */
[----:B------:R-:W-:Y:S02]  /*4860*/  LOP3.LUT R48, R85, 0xffff, RZ, 0xc0, !PT ;  /* 0x0000ffff55307812 */ /* 0x000fe400078ec0ff */
[----:B------:R-:W-:-:S02]  /*4870*/  LOP3.LUT R53, R87, 0xffff, RZ, 0xc0, !PT ;  /* 0x0000ffff57357812 */ /* 0x000fc400078ec0ff */
[----:B------:R-:W-:Y:S02]  /*4880*/  LOP3.LUT R35, R90, 0xffff, RZ, 0xc0, !PT ;  /* 0x0000ffff5a237812 */ /* 0x000fe400078ec0ff */
[----:B------:R-:W-:Y:S02]  /*4890*/  LOP3.LUT R46, R89, 0xffff, RZ, 0xc0, !PT ;  /* 0x0000ffff592e7812 */ /* 0x000fe400078ec0ff */
[----:B------:R-:W-:Y:S01]  /*48a0*/  PRMT R58, R48, 0x3340, R41 ;  /* 0x00003340303a7816 */ /* 0x000fe20000000029 */
[----:B------:R-:W-:Y:S01]  /*48b0*/  IMAD.U32 R41, R53, 0x10000, RZ ;  /* 0x0001000035297824 */ /* 0x000fe200078e00ff */
[----:B------:R-:W-:Y:S02]  /*48c0*/  PRMT R56, R46, 0x3340, R35 ;  /* 0x000033402e387816 */ /* 0x000fe40000000023 */
[----:B------:R-:W-:Y:S02]  /*48d0*/  PRMT R17, R82, 0x7604, R17 ;  /* 0x0000760452117816 */ /* 0x000fe40000000011 */
[----:B------:R-:W-:-:S02]  /*48e0*/  LOP3.LUT R18, R18, 0xff0000, RZ, 0xc0, !PT ;  /* 0x00ff000012127812 */ /* 0x000fc400078ec0ff */
[----:B------:R-:W-:Y:S02]  /*48f0*/  LOP3.LUT R39, R150, 0xffff, RZ, 0xc0, !PT ;  /* 0x0000ffff96277812 */ /* 0x000fe400078ec0ff */
[----:B------:R-:W-:Y:S01]  /*4900*/  LOP3.LUT R35, R48, 0xff, RZ, 0xc0, !PT ;  /* 0x000000ff30237812 */ /* 0x000fe200078ec0ff */
[----:B------:R-:W-:Y:S01]  /*4910*/  IMAD.IADD R98, R17, 0x1, R18 ;  /* 0x0000000111627824 */ /* 0x000fe200078e0212 */
[----:B------:R-:W-:Y:S01]  /*4920*/  LOP3.LUT R55, R46, 0xff, RZ, 0xc0, !PT ;  /* 0x000000ff2e377812 */ /* 0x000fe200078ec0ff */
[----:B------:R-:W-:Y:S01]  /*4930*/  IMAD.U32 R48, R39, 0x10000, RZ ;  /* 0x0001000027307824 */ /* 0x000fe200078e00ff */
[----:B------:R-:W-:Y:S02]  /*4940*/  PRMT R35, R86, 0x7604, R35 ;  /* 0x0000760456237816 */ /* 0x000fe40000000023 */
[----:B------:R-:W-:Y:S02]  /*4950*/  LOP3.LUT R46, R41, 0xff0000, RZ, 0xc0, !PT ;  /* 0x00ff0000292e7812 */ /* 0x000fe400078ec0ff */
[----:B------:R-:W-:-:S02]  /*4960*/  LOP3.LUT R17, R72, 0xffff, RZ, 0xc0, !PT ;  /* 0x0000ffff48117812 */ /* 0x000fc400078ec0ff */
[----:B------:R-:W-:Y:S01]  /*4970*/  PRMT R55, R90, 0x7604, R55 ;  /* 0x000076045a377816 */ /* 0x000fe20000000037 */
[----:B------:R-:W-:Y:S01]  /*4980*/  IMAD.IADD R91, R35, 0x1, R46 ;  /* 0x00000001235b7824 */ /* 0x000fe200078e022e */
[----:B------:R-:W-:Y:S01]  /*4990*/  LOP3.LUT R48, R48, 0xff0000, RZ, 0xc0, !PT ;  /* 0x00ff000030307812 */ /* 0x000fe200078ec0ff */
[----:B------:R-:W-:Y:S01]  /*49a0*/  IMAD R59, R17, 0x1000000, R50 ;  /* 0x01000000113b7824 */ /* 0x000fe200078e0232 */
        /* <DEDUP_REMOVED lines=16> */
[----:B------:R-:W-:Y:S02]  /*4ab0*/  LOP3.LUT R16, R141, 0xffff, RZ, 0xc0, !PT ;  /* 0x0000ffff8d107812 */ /* 0x000fe400078ec0ff */
[----:B------:R-:W-:-:S02]  /*4ac0*/  LOP3.LUT R17, R145, 0xffff, RZ, 0xc0, !PT ;  /* 0x0000ffff91117812 */ /* 0x000fc400078ec0ff */
[----:B------:R-:W-:Y:S01]  /*4ad0*/  PRMT R41, R25, 0x3340, R18 ;  /* 0x0000334019297816 */ /* 0x000fe20000000012 */
[----:B------:R-:W-:Y:S01]  /*4ae0*/  IMAD R24, R16, 0x1000000, R51 ;  /* 0x0100000010187824 */ /* 0x000fe200078e0233 */
[----:B------:R-:W-:Y:S01]  /*4af0*/  PRMT R47, R37, 0x3340, R16 ;  /* 0x00003340252f7816 */ /* 0x000fe20000000010 */
[----:B------:R-:W-:Y:S01]  /*4b00*/  IMAD R25, R17, 0x1000000, R94 ;  /* 0x0100000011197824 */ /* 0x000fe200078e025e */
[----:B------:R-:W-:Y:S02]  /*4b10*/  PRMT R52, R34, 0x3340, R17 ;  /* 0x0000334022347816 */ /* 0x000fe40000000011 */
[----:B------:R-:W-:Y:S01]  /*4b20*/  LOP3.LUT R19, R149, 0xffff, RZ, 0xc0, !PT ;  /* 0x0000ffff95137812 */ /* 0x000fe200078ec0ff */
[----:B------:R-:W-:Y:S01]  /*4b30*/  SHFL.UP PT, R24, R24, 0x2, RZ ;  /* 0x0440000018187989 */ /* 0x000fe200000e00ff */
[----:B------:R-:W-:Y:S02]  /*4b40*/  LOP3.LUT R17, R84, 0xffff, RZ, 0xc0, !PT ;  /* 0x0000ffff54117812 */ /* 0x000fe400078ec0ff */
[----:B------:R-:W-:Y:S01]  /*4b50*/  LOP3.LUT R18, R88, 0xffff, RZ, 0xc0, !PT ;  /* 0x0000ffff58127812 */ /* 0x000fe200078ec0ff */
[----:B------:R-:W-:Y:S01]  /*4b60*/  IMAD R26, R19, 0x1000000, R96 ;  /* 0x01000000131a7824 */ /* 0x000fe200078e0260 */
        /* <DEDUP_REMOVED lines=16> */
[----:B------:R-:W0:Y:S01]  /*4c70*/  SHFL.UP PT, R19, R64, 0x2, RZ ;  /* 0x0440000040137989 */ /* 0x000e2200000e00ff */
[----:B------:R-:W-:-:S02]  /*4c80*/  PRMT R42, R42, 0x5410, R35 ;  /* 0x000054102a2a7816 */ /* 0x000fc40000000023 */
[C---:B------:R-:W-:Y:S01]  /*4c90*/  PRMT R94, R153.reuse, 0x7604, R34 ;  /* 0x00007604995e7816 */ /* 0x040fe20000000022 */
[----:B------:R-:W-:Y:S01]  /*4ca0*/  STL.128 [R1+0x370], R28 ;  /* 0x0003701c01007387 */ /* 0x000fe20000100c00 */
        /* <DEDUP_REMOVED lines=9> */
[----:B------:R-:W-:Y:S02]  /*4d40*/  ISETP.NE.AND P2, PT, R92, RZ, PT ;  /* 0x000000ff5c00720c */ /* 0x000fe40003f45270 */
[----:B------:R-:W-:Y:S01]  /*4d50*/  PRMT R47, R65, 0x7610, R47 ;  /* 0x00007610412f7816 */ /* 0x000fe2000000002f */
[----:B------:R-:W-:Y:S01]  /*4d60*/  SHFL.UP PT, R27, R27, 0x2, RZ ;  /* 0x044000001b1b7989 */ /* 0x000fe200000e00ff */
[----:B------:R-:W-:Y:S02]  /*4d70*/  PRMT R48, R67, 0x7610, R48 ;  /* 0x0000761043307816 */ /* 0x000fe40000000030 */
[----:B------:R-:W-:Y:S01]  /*4d80*/  PRMT R49, R68, 0x7610, R49 ;  /* 0x0000761044317816 */ /* 0x000fe20000000031 */
[----:B0-----:R-:W-:Y:S01]  /*4d90*/  STL.128 [R1+0x10], R16 ;  /* 0x0000101001007387 */ /* 0x001fe20000100c00 */
        /* <DEDUP_REMOVED lines=20> */
[----:B------:R1:W-:Y:S01]  /*4ee0*/  STL.U16 [R1+0x398], R34 ;  /* 0x0003982201007387 */ /* 0x0003e20000100400 */
[----:B------:R-:W-:Y:S02]  /*4ef0*/  PRMT R109, R78, 0x7610, R109 ;  /* 0x000076104e6d7816 */ /* 0x000fe4000000006d */
[----:B------:R-:W-:Y:S01]  /*4f00*/  PRMT R110, R79, 0x7610, R110 ;  /* 0x000076104f6e7816 */ /* 0x000fe2000000006e */
[----:B------:R-:W-:Y:S01]  /*4f10*/  SHFL.UP PT, R36, R36, 0x2, RZ ;  /* 0x0440000024247989 */ /* 0x000fe200000e00ff */
[----:B------:R-:W-:Y:S02]  /*4f20*/  PRMT R111, R80, 0x7610, R111 ;  /* 0x00007610506f7816 */ /* 0x000fe4000000006f */
[----:B------:R-:W-:Y:S01]  /*4f30*/  PRMT R112, R137, 0x7610, R112 ;  /* 0x0000761089707816 */ /* 0x000fe20000000070 */
[----:B------:R-:W2:Y:S01]  /*4f40*/  SHFL.UP PT, R37, R37, 0x2, RZ ;  /* 0x0440000025257989 */ /* 0x000ea200000e00ff */
[----:B------:R-:W-:-:S02]  /*4f50*/  PRMT R113, R138, 0x7610, R113 ;  /* 0x000076108a717816 */ /* 0x000fc40000000071 */
[----:B-1----:R-:W-:Y:S01]  /*4f60*/  PRMT R34, R44, 0x5410, R51 ;  /* 0x000054102c227816 */ /* 0x002fe20000000033 */
[----:B------:R-:W-:Y:S01]  /*4f70*/  STL.64 [R1+0x368], R42 ;  /* 0x0003682a01007387 */ /* 0x000fe20000100a00 */
[----:B------:R-:W-:Y:S02]  /*4f80*/  PRMT R44, R58, 0x5410, R55 ;  /* 0x000054103a2c7816 */ /* 0x000fe40000000037 */
[----:B------:R-:W-:Y:S01]  /*4f90*/  PRMT R51, R70, 0x7610, R51 ;  /* 0x0000761046337816 */ /* 0x000fe20000000033 */
[----:B------:R-:W-:Y:S01]  /*4fa0*/  STL.128 [R1+0x380], R32 ;  /* 0x0003802001007387 */ /* 0x000fe20000100c00 */
[----:B------:R-:W-:Y:S02]  /*4fb0*/  PRMT R114, R139, 0x7610, R114 ;  /* 0x000076108b727816 */ /* 0x000fe40000000072 */
[----:B------:R-:W-:Y:S01]  /*4fc0*/  PRMT R115, R140, 0x7610, R115 ;  /* 0x000076108c737816 */ /* 0x000fe20000000073 */
[----:B------:R-:W-:Y:S01]  /*4fd0*/  STL.64 [R1+0x390], R44 ;  /* 0x0003902c01007387 */ /* 0x000fe20000100a00 */
[----:B0-----:R-:W-:-:S02]  /*4fe0*/  SHF.R.U32.HI R41, RZ, 0x8, R94 ;  /* 0x00000008ff297819 */ /* 0x001fc4000001165e */
[----:B------:R-:W-:Y:S01]  /*4ff0*/  PRMT R116, R141, 0x7610, R116 ;  /* 0x000076108d747816 */ /* 0x000fe20000000074 */
[----:B------:R-:W-:Y:S01]  /*5000*/  STL.128 [R1+0x20], R24 ;  /* 0x0000201801007387 */ /* 0x000fe20000100c00 */
[--C-:B------:R-:W-:Y:S02]  /*5010*/  PRMT R46, R41, 0x7604, R94.reuse ;  /* 0x00007604292e7816 */ /* 0x100fe4000000005e */
[----:B------:R-:W-:Y:S01]  /*5020*/  PRMT R41, R63, 0x7610, R41 ;  /* 0x000076103f297816 */ /* 0x000fe20000000029 */
[----:B------:R-:W-:Y:S01]  /*5030*/  STL.64 [R1+0x8], R38 ;  /* 0x0000082601007387 */ /* 0x000fe20000100a00 */
[----:B------:R-:W-:Y:S02]  /*5040*/  PRMT R94, R131, 0x7610, R94 ;  /* 0x00007610835e7816 */ /* 0x000fe4000000005e */
[----:B------:R-:W-:Y:S01]  /*5050*/  PRMT R117, R142, 0x7610, R117 ;  /* 0x000076108e757816 */ /* 0x000fe20000000075 */
[----:B------:R-:W-:Y:S01]  /*5060*/  STL.64 [R1+0x40], R16 ;  /* 0x0000401001007387 */ /* 0x000fe20000100a00 */
[----:B------:R-:W-:-:S02]  /*5070*/  PRMT R118, R143, 0x7610, R118 ;  /* 0x000076108f767816 */ /* 0x000fc40000000076 */
[----:B------:R-:W-:Y:S01]  /*5080*/  PRMT R119, R144, 0x7610, R119 ;  /* 0x0000761090777816 */ /* 0x000fe20000000077 */
[----:B------:R-:W-:Y:S01]  /*5090*/  STL [R1], R64 ;  /* 0x0000004001007387 */ /* 0x000fe20000100800 */
        /* <DEDUP_REMOVED lines=33> */
.L_x_2312:
[----:B0-----:R-:W-:-:S06]  /*52b0*/  IMAD.IADD R16, R1, 0x1, R24 ;  /* 0x0000000101107824 */ /* 0x001fcc00078e0218 */
[----:B------:R-:W2:Y:S01]  /*52c0*/  LDL.U8 R16, [R16+0x48] ;  /* 0x0000480010107983 */ /* 0x000ea20000100000 */
[----:B------:R-:W-:Y:S02]  /*52d0*/  IMAD.MOV.U32 R17, RZ, RZ, R24 ;  /* 0x000000ffff117224 */ /* 0x000fe400078e0018 */
[----:B------:R-:W-:Y:S01]  /*52e0*/  VIADD R24, R24, 0x1 ;  /* 0x0000000118187836 */ /* 0x000fe20000000000 */
[----:B--2---:R-:W-:-:S13]  /*52f0*/  ISETP.NE.AND P2, PT, R16, RZ, PT ;  /* 0x000000ff1000720c */ /* 0x004fda0003f45270 */
[----:B------:R-:W-:Y:S05]  /*5300*/  @P2 BRA `(.L_x_2312) ;  /* 0xfffffffc00e82947 */ /* 0x000fea000383ffff */
[----:B------:R-:W-:Y:S05]  /*5310*/  BSYNC.RECONVERGENT B1 ;  /* 0x0000000000017941 */ /* 0x000fea0003800200 */
.L_x_2311:
[----:B------:R-:W-:Y:S01]  /*5320*/  LOP3.LUT P2, RZ, R38, 0xff, RZ, 0xc0, !PT ;  /* 0x000000ff26ff7812 */ /* 0x000fe2000784c0ff */
[----:B------:R-:W-:Y:S01]  /*5330*/  BSSY.RECONVERGENT B1, `(.L_x_2313) ;  /* 0x0000010000017945 */ /* 0x000fe20003800200 */
[----:B------:R-:W-:-:S11]  /*5340*/  IMAD.MOV.U32 R16, RZ, RZ, R17 ;  /* 0x000000ffff107224 */ /* 0x000fd600078e0011 */
[----:B------:R-:W-:Y:S05]  /*5350*/  @!P2 BRA `(.L_x_2314) ;  /* 0x000000000034a947 */ /* 0x000fea0003800000 */
[----:B------:R-:W-:Y:S01]  /*5360*/  BSSY.RECONVERGENT B2, `(.L_x_2315) ;  /* 0x000000b000027945 */ /* 0x000fe20003800200 */
[----:B------:R-:W-:-:S07]  /*5370*/  IMAD.MOV.U32 R16, RZ, RZ, RZ ;  /* 0x000000ffff107224 */ /* 0x000fce00078e00ff */
.L_x_2316:
        /* <DEDUP_REMOVED lines=10> */
.L_x_2315:
[----:B------:R-:W-:-:S07]  /*5420*/  IMAD.MOV.U32 R16, RZ, RZ, R19 ;  /* 0x000000ffff107224 */ /* 0x000fce00078e0013 */
.L_x_2314:
[----:B------:R-:W-:Y:S05]  /*5430*/  BSYNC.RECONVERGENT B1 ;  /* 0x0000000000017941 */ /* 0x000fea0003800200 */
.L_x_2313:
[----:B------:R-:W-:Y:S01]  /*5440*/  IMAD.IADD R17, R1, 0x1, R16 ;  /* 0x0000000101117824 */ /* 0x000fe200078e0210 */
[----:B------:R-:W-:Y:S01]  /*5450*/  BSSY.RECONVERGENT B1, `(.L_x_2317) ;  /* 0x0000009000017945 */ /* 0x000fe20003800200 */
[----:B------:R-:W-:-:S03]  /*5460*/  IMAD.MOV.U32 R16, RZ, RZ, RZ ;  /* 0x000000ffff107224 */ /* 0x000fc600078e00ff */
[----:B------:R0:W-:Y:S04]  /*5470*/  STL.U8 [R17+0x49], RZ ;  /* 0x000049ff11007387 */ /* 0x0001e80000100000 */
.L_x_2318:
[----:B------:R-:W-:-:S05]  /*5480*/  IMAD.IADD R18, R1, 0x1, R16 ;  /* 0x0000000101127824 */ /* 0x000fca00078e0210 */
[----:B0-----:R-:W2:Y:S02]  /*5490*/  LDL.U8 R17, [R18+0x48] ;  /* 0x0000480012117983 */ /* 0x001ea40000100000 */
[----:B--2---:R-:W-:Y:S01]  /*54a0*/  ISETP.NE.AND P2, PT, R17, RZ, PT ;  /* 0x000000ff1100720c */ /* 0x004fe20003f45270 */
[----:B------:R-:W-:Y:S02]  /*54b0*/  IMAD.MOV.U32 R17, RZ, RZ, R16 ;  /* 0x000000ffff117224 */ /* 0x000fe400078e0010 */
[----:B------:R-:W-:-:S10]  /*54c0*/  VIADD R16, R16, 0x1 ;  /* 0x0000000110107836 */ /* 0x000fd40000000000 */
[----:B------:R-:W-:Y:S05]  /*54d0*/  @P2 BRA `(.L_x_2318) ;  /* 0xfffffffc00e82947 */ /* 0x000fea000383ffff */
[----:B------:R-:W-:Y:S05]  /*54e0*/  BSYNC.RECONVERGENT B1 ;  /* 0x0000000000017941 */ /* 0x000fea0003800200 */
.L_x_2317:
[----:B------:R-:W-:Y:S01]  /*54f0*/  LOP3.LUT P2, RZ, R63, 0xff, RZ, 0xc0, !PT ;  /* 0x000000ff3fff7812 */ /* 0x000fe2000784c0ff */
[----:B------:R-:W-:Y:S01]  /*5500*/  BSSY.RECONVERGENT B1, `(.L_x_2319) ;  /* 0x0000010000017945 */ /* 0x000fe20003800200 */
[----:B------:R-:W-:-:S11]  /*5510*/  IMAD.MOV.U32 R16, RZ, RZ, R17 ;  /* 0x000000ffff107224 */ /* 0x000fd600078e0011 */
[----:B------:R-:W-:Y:S05]  /*5520*/  @!P2 BRA `(.L_x_2320) ;  /* 0x000000000034a947 */ /* 0x000fea0003800000 */
[----:B------:R-:W-:Y:S01]  /*5530*/  BSSY.RECONVERGENT B2, `(.L_x_2321) ;  /* 0x000000b000027945 */ /* 0x000fe20003800200 */
[----:B------:R-:W-:-:S07]  /*5540*/  IMAD.MOV.U32 R16, RZ, RZ, RZ ;  /* 0x000000ffff107224 */ /* 0x000fce00078e00ff */
.L_x_2322:
        /* <DEDUP_REMOVED lines=10> */
.L_x_2321:
[----:B------:R-:W-:-:S07]  /*55f0*/  IMAD.MOV.U32 R16, RZ, RZ, R19 ;  /* 0x000000ffff107224 */ /* 0x000fce00078e0013 */
.L_x_2320:
[----:B------:R-:W-:Y:S05]  /*5600*/  BSYNC.RECONVERGENT B1 ;  /* 0x0000000000017941 */ /* 0x000fea0003800200 */
.L_x_2319:
        /* <DEDUP_REMOVED lines=72> */
.L_x_2310:
[----:B------:R-:W-:Y:S05]  /*5a90*/  BSYNC.RECONVERGENT B0 ;  /* 0x0000000000007941 */ /* 0x000fea0003800200 */
.L_x_2309:
[----:B------:R-:W0:Y:S01]  /*5aa0*/  S2R R16, SR_LANEID ;  /* 0x0000000000107919 */ /* 0x000e220000000000 */
[----:B------:R-:W-:Y:S01]  /*5ab0*/  BSSY.RECONVERGENT B0, `(.L_x_2323) ;  /* 0x000003a000007945 */ /* 0x000fe20003800200 */
[----:B------:R-:W-:Y:S01]  /*5ac0*/  IMAD.IADD R64, R64, 0x1, R92 ;  /* 0x0000000140407824 */ /* 0x000fe200078e025c */
        /* <DEDUP_REMOVED lines=56> */
.L_x_2324:
[----:B------:R-:W-:Y:S05]  /*5e50*/  BSYNC.RECONVERGENT B0 ;  /* 0x0000000000007941 */ /* 0x000fea0003800200 */
.L_x_2323:
        /* <DEDUP_REMOVED lines=26> */
[----:B------:R-:W-:Y:S01]  /*6000*/  PRMT R28, R17, 0x3340, R28 ;  /* 0x00003340111c7816 */ /* 0x000fe2000000001c */
[----:B------:R-:W-:Y:S01]  /*6010*/  IMAD.U32 R26, R22, 0x10000, RZ ;  /* 0x00010000161a7824 */ /* 0x000fe200078e00ff */
        /* <DEDUP_REMOVED lines=10> */
[----:B------:R-:W-:Y:S02]  /*60c0*/  PRMT R18, R51, 0x7604, R18 ;  /* 0x0000760433127816 */ /* 0x000fe40000000012 */
        /* <DEDUP_REMOVED lines=23> */
[----:B------:R-:W-:Y:S02]  /*6240*/  LOP3.LUT R31, R110, 0xffff, RZ, 0xc0, !PT ;  /* 0x0000ffff6e1f7812 */ /* 0x000fe400078ec0ff */
[C---:B------:R-:W-:Y:S02]  /*6250*/  PRMT R44, R35.reuse, 0x3340, R44 ;  /* 0x00003340232c7816 */ /* 0x040fe4000000002c */
[----:B------:R-:W-:Y:S01]  /*6260*/  LOP3.LUT R71, R35, 0xff, RZ, 0xc0, !PT ;  /* 0x000000ff23477812 */ /* 0x000fe200078ec0ff */
[----:B------:R-:W-:Y:S01]  /*6270*/  IMAD.U32 R35, R26, 0x10000, RZ ;  /* 0x000100001a237824 */ /* 0x000fe200078e00ff */
[----:B------:R-:W-:-:S02]  /*6280*/  PRMT R33, R34, 0x3340, R33 ;  /* 0x0000334022217816 */ /* 0x000fc40000000021 */
[----:B------:R-:W-:Y:S01]  /*6290*/  LOP3.LUT R69, R34, 0xff, RZ, 0xc0, !PT ;  /* 0x000000ff22457812 */ /* 0x000fe200078ec0ff */
[----:B------:R-:W-:Y:S01]  /*62a0*/  IMAD.U32 R34, R27, 0x10000, RZ ;  /* 0x000100001b227824 */ /* 0x000fe200078e00ff */
[----:B------:R-:W-:Y:S02]  /*62b0*/  LOP3.LUT R38, R123, 0xffff, RZ, 0xc0, !PT ;  /* 0x0000ffff7b267812 */ /* 0x000fe400078ec0ff */
[C---:B------:R-:W-:Y:S02]  /*62c0*/  LOP3.LUT R39, R18.reuse, 0xff, RZ, 0xc0, !PT ;  /* 0x000000ff12277812 */ /* 0x040fe400078ec0ff */
[----:B------:R-:W-:Y:S01]  /*62d0*/  PRMT R31, R18, 0x3340, R31 ;  /* 0x00003340121f7816 */ /* 0x000fe2000000001f */
[----:B------:R-:W-:Y:S01]  /*62e0*/  IMAD.U32 R68, R38, 0x10000, RZ ;  /* 0x0001000026447824 */ /* 0x000fe200078e00ff */
[----:B------:R-:W-:Y:S02]  /*62f0*/  LOP3.LUT R18, R17, 0xff0000, RZ, 0xc0, !PT ;  /* 0x00ff000011127812 */ /* 0x000fe400078ec0ff */
[----:B------:R-:W-:-:S02]  /*6300*/  PRMT R39, R110, 0x7604, R39 ;  /* 0x000076046e277816 */ /* 0x000fc40000000027 */
        /* <DEDUP_REMOVED lines=24> */
[----:B------:R-:W-:-:S02]  /*6490*/  PRMT R17, R54, 0x7604, R17 ;  /* 0x0000760436117816 */ /* 0x000fc40000000011 */
[----:B------:R-:W-:Y:S02]  /*64a0*/  LOP3.LUT R18, R18, 0xff0000, RZ, 0xc0, !PT ;  /* 0x00ff000012127812 */ /* 0x000fe400078ec0ff */
[----:B------:R-:W-:Y:S02]  /*64b0*/  LOP3.LUT R39, R125, 0xffff, RZ, 0xc0, !PT ;  /* 0x0000ffff7d277812 */ /* 0x000fe400078ec0ff */
[----:B------:R-:W-:Y:S01]  /*64c0*/  LOP3.LUT R35, R68, 0xff, RZ, 0xc0, !PT ;  /* 0x000000ff44237812 */ /* 0x000fe200078ec0ff */
[----:B------:R-:W-:Y:S01]  /*64d0*/  IMAD.IADD R88, R17, 0x1, R18 ;  /* 0x0000000111587824 */ /* 0x000fe200078e0212 */
[----:B------:R-:W-:Y:S01]  /*64e0*/  LOP3.LUT R73, R66, 0xff, RZ, 0xc0, !PT ;  /* 0x000000ff42497812 */ /* 0x000fe200078ec0ff */
[----:B------:R-:W-:Y:S01]  /*64f0*/  IMAD.U32 R68, R39, 0x10000, RZ ;  /* 0x0001000027447824 */ /* 0x000fe200078e00ff */
[----:B------:R-:W-:Y:S02]  /*6500*/  PRMT R35, R58, 0x7604, R35 ;  /* 0x000076043a237816 */ /* 0x000fe40000000023 */
[----:B------:R-:W-:-:S02]  /*6510*/  LOP3.LUT R66, R45, 0xff0000, RZ, 0xc0, !PT ;  /* 0x00ff00002d427812 */ /* 0x000fc400078ec0ff */
[----:B------:R-:W-:Y:S02]  /*6520*/  LOP3.LUT R17, R91, 0xffff, RZ, 0xc0, !PT ;  /* 0x0000ffff5b117812 */ /* 0x000fe400078ec0ff */
[----:B------:R-:W-:Y:S01]  /*6530*/  PRMT R73, R62, 0x7604, R73 ;  /* 0x000076043e497816 */ /* 0x000fe20000000049 */
[----:B------:R-:W-:Y:S01]  /*6540*/  IMAD.IADD R83, R35, 0x1, R66 ;  /* 0x0000000123537824 */ /* 0x000fe200078e0242 */
[----:B------:R-:W-:Y:S01]  /*6550*/  LOP3.LUT R68, R68, 0xff0000, RZ, 0xc0, !PT ;  /* 0x00ff000044447812 */ /* 0x000fe200078ec0ff */
[----:B------:R-:W-:Y:S01]  /*6560*/  IMAD R77, R17, 0x1000000, R70 ;  /* 0x01000000114d7824 */ /* 0x000fe200078e0246 */
[----:B------:R-:W-:Y:S02]  /*6570*/  PRMT R66, R16, 0x3340, R17 ;  /* 0x0000334010427816 */ /* 0x000fe40000000011 */
[----:B------:R-:W-:Y:S01]  /*6580*/  LOP3.LUT R17, R100, 0xffff, RZ, 0xc0, !PT ;  /* 0x0000ffff64117812 */ /* 0x000fe200078ec0ff */
[----:B------:R-:W-:Y:S01]  /*6590*/  IMAD.IADD R85, R73, 0x1, R68 ;  /* 0x0000000149557824 */ /* 0x000fe200078e0244 */
[----:B------:R-:W-:-:S02]  /*65a0*/  LOP3.LUT R18, R49, 0xffff, RZ, 0xc0, !PT ;  /* 0x0000ffff31127812 */ /* 0x000fc400078ec0ff */
[----:B------:R-:W-:Y:S01]  /*65b0*/  LOP3.LUT R16, R108, 0xffff, RZ, 0xc0, !PT ;  /* 0x0000ffff6c107812 */ /* 0x000fe200078ec0ff */
[----:B------:R-:W-:Y:S01]  /*65c0*/  IMAD R80, R17, 0x1000000, R72 ;  /* 0x0100000011507824 */ /* 0x000fe200078e0248 */
[----:B------:R-:W-:Y:S01]  /*65d0*/  PRMT R68, R22, 0x3340, R17 ;  /* 0x0000334016447816 */ /* 0x000fe20000000011 */
[----:B------:R-:W-:Y:S01]  /*65e0*/  IMAD R75, R18, 0x1000000, R63 ;  /* 0x01000000124b7824 */ /* 0x000fe200078e023f */
[----:B------:R-:W-:Y:S01]  /*65f0*/  LOP3.LUT R17, R112, 0xffff, RZ, 0xc0, !PT ;  /* 0x0000ffff70117812 */ /* 0x000fe200078ec0ff */
[----:B------:R-:W-:Y:S01]  /*6600*/  IMAD R81, R16, 0x1000000, R67 ;  /* 0x0100000010517824 */ /* 0x000fe200078e0243 */
[----:B------:R-:W-:Y:S02]  /*6610*/  PRMT R35, R19, 0x3340, R18 ;  /* 0x0000334013237816 */ /* 0x000fe40000000012 */
[----:B------:R-:W-:Y:S01]  /*6620*/  PRMT R63, R25, 0x3340, R16 ;  /* 0x00003340193f7816 */ /* 0x000fe20000000010 */
[----:B------:R-:W-:Y:S01]  /*6630*/  IMAD R82, R17, 0x1000000, R82 ;  /* 0x0100000011527824 */ /* 0x000fe200078e0252 */
[----:B------:R-:W-:-:S02]  /*6640*/  LOP3.LUT R18, R96, 0xffff, RZ, 0xc0, !PT ;  /* 0x0000ffff60127812 */ /* 0x000fc400078ec0ff */
[----:B------:R-:W-:Y:S02]  /*6650*/  LOP3.LUT R16, R116, 0xffff, RZ, 0xc0, !PT ;  /* 0x0000ffff74107812 */ /* 0x000fe400078ec0ff */
[----:B------:R-:W-:Y:S01]  /*6660*/  PRMT R70, R24, 0x3340, R17 ;  /* 0x0000334018467816 */ /* 0x000fe20000000011 */
[----:B------:R-:W-:Y:S01]  /*6670*/  IMAD R79, R18, 0x1000000, R65 ;  /* 0x01000000124f7824 */ /* 0x000fe200078e0241 */
[----:B------:R-:W-:Y:S01]  /*6680*/  LOP3.LUT R17, R120, 0xffff, RZ, 0xc0, !PT ;  /* 0x0000ffff78117812 */ /* 0x000fe200078ec0ff */
[----:B------:R-:W-:Y:S01]  /*6690*/  IMAD R24, R16, 0x1000000, R69 ;  /* 0x0100000010187824 */ /* 0x000fe200078e0245 */
[----:B------:R-:W-:Y:S02]  /*66a0*/  LOP3.LUT R19, R124, 0xffff, RZ, 0xc0, !PT ;  /* 0x0000ffff7c137812 */ /* 0x000fe400078ec0ff */
        /* <DEDUP_REMOVED lines=28> */
[----:B------:R1:W2:Y:S01]  /*6870*/  SHFL.UP PT, R19, R82, 0x4, RZ ;  /* 0x0480000052137989 */ /* 0x0002a200000e00ff */
[----:B------:R-:W-:-:S02]  /*6880*/  PRMT R42, R42, 0x5410, R35 ;  /* 0x000054102a2a7816 */ /* 0x000fc40000000023 */
[----:B------:R-:W-:Y:S01]  /*6890*/  PRMT R33, R33, 0x5410, R72 ;  /* 0x0000541021217816 */ /* 0x000fe20000000048 */
[----:B------:R-:W-:Y:S01]  /*68a0*/  STL.128 [R1+0x370], R28 ;  /* 0x0003701c01007387 */ /* 0x000fe20000100c00 */
[----:B------:R-:W-:Y:S02]  /*68b0*/  PRMT R32, R32, 0x5410, R65 ;  /* 0x0000541020207816 */ /* 0x000fe40000000041 */
[----:B------:R-:W-:Y:S01]  /*68c0*/  PRMT R35, R74, 0x5410, R67 ;  /* 0x000054104a237816 */ /* 0x000fe20000000043 */
[----:B------:R-:W-:Y:S01]  /*68d0*/  SHFL.UP PT, R26, R26, 0x4, RZ ;  /* 0x048000001a1a7989 */ /* 0x000fe200000e00ff */
[----:B------:R-:W-:Y:S02]  /*68e0*/  PRMT R45, R76, 0x5410, R71 ;  /* 0x000054104c2d7816 */ /* 0x000fe40000000047 */
[----:B------:R-:W-:Y:S01]  /*68f0*/  ISETP.NE.AND P2, PT, R64, RZ, PT ;  /* 0x000000ff4000720c */ /* 0x000fe20003f45270 */
[----:B------:R-:W3:Y:S01]  /*6900*/  SHFL.UP PT, R27, R27, 0x4, RZ ;  /* 0x048000001b1b7989 */ /* 0x000ee200000e00ff */
[----:B------:R-:W-:-:S02]  /*6910*/  PRMT R43, R43, 0x5410, R66 ;  /* 0x000054102b2b7816 */ /* 0x000fc40000000042 */
[----:B------:R-:W-:Y:S01]  /*6920*/  PRMT R65, R48, 0x7610, R65 ;  /* 0x0000761030417816 */ /* 0x000fe20000000041 */
[----:B------:R-:W-:Y:S01]  /*6930*/  SHFL.UP PT, R39, R77, 0x4, RZ ;  /* 0x048000004d277989 */ /* 0x000fe200000e00ff */
[----:B------:R-:W-:Y:S02]  /*6940*/  PRMT R67, R50, 0x7610, R67 ;  /* 0x0000761032437816 */ /* 0x000fe40000000043 */
[----:B------:R-:W-:Y:S01]  /*6950*/  PRMT R68, R51, 0x7610, R68 ;  /* 0x0000761033447816 */ /* 0x000fe20000000044 */
[----:B------:R-:W-:Y:S01]  /*6960*/  SHFL.UP PT, R80, R64, 0x4, RZ ;  /* 0x0480000040507989 */ /* 0x000fe200000e00ff */
[----:B0-----:R-:W-:Y:S02]  /*6970*/  PRMT R81, R91, 0x7610, R81 ;  /* 0x000076105b517816 */ /* 0x001fe40000000051 */
[----:B-1----:R-:W-:Y:S01]  /*6980*/  PRMT R82, R93, 0x7610, R82 ;  /* 0x000076105d527816 */ /* 0x002fe20000000052 */
[----:B--2---:R-:W-:Y:S01]  /*6990*/  STL.128 [R1+0x10], R16 ;  /* 0x0000101001007387 */ /* 0x004fe20000100c00 */
        /* <DEDUP_REMOVED lines=11> */
[----:B------:R-:W0:Y:S01]  /*6a50*/  SHFL.UP PT, R84, R84, 0x4, RZ ;  /* 0x0480000054547989 */ /* 0x000e2200000e00ff */
        /* <DEDUP_REMOVED lines=8> */
[----:B------:R-:W2:Y:S01]  /*6ae0*/  SHFL.UP PT, R23, R23, 0x4, RZ ;  /* 0x0480000017177989 */ /* 0x000ea200000e00ff */
[----:B------:R-:W-:Y:S02]  /*6af0*/  PRMT R136, R113, 0x7610, R136 ;  /* 0x0000761071887816 */ /* 0x000fe40000000088 */
[----:B-1----:R-:W-:Y:S01]  /*6b00*/  PRMT R34, R44, 0x5410, R69 ;  /* 0x000054102c227816 */ /* 0x002fe20000000045 */
[----:B---3--:R-:W-:Y:S01]  /*6b10*/  STL.128 [R1+0x20], R24 ;  /* 0x0000201801007387 */ /* 0x008fe20000100c00 */
[----:B------:R-:W-:Y:S02]  /*6b20*/  PRMT R44, R78, 0x5410, R73 ;  /* 0x000054104e2c7816 */ /* 0x000fe40000000049 */
[----:B------:R-:W-:Y:S01]  /*6b30*/  PRMT R69, R52, 0x7610, R69 ;  /* 0x0000761034457816 */ /* 0x000fe20000000045 */
[----:B------:R-:W-:Y:S01]  /*6b40*/  STL.128 [R1+0x380], R32 ;  /* 0x0003802001007387 */ /* 0x000fe20000100c00 */
[----:B------:R-:W-:-:S02]  /*6b50*/  PRMT R137, R114, 0x7610, R137 ;  /* 0x0000761072897816 */ /* 0x000fc40000000089 */
[----:B------:R-:W-:Y:S01]  /*6b60*/  PRMT R138, R115, 0x7610, R138 ;  /* 0x00007610738a7816 */ /* 0x000fe2000000008a */
[----:B------:R-:W-:Y:S01]  /*6b70*/  STL.64 [R1+0x390], R44 ;  /* 0x0003902c01007387 */ /* 0x000fe20000100a00 */
[--C-:B0-----:R-:W-:Y:S02]  /*6b80*/  SHF.R.U32.HI R63, RZ, 0x8, R84.reuse ;  /* 0x00000008ff3f7819 */ /* 0x101fe40000011654 */
[----:B------:R-:W-:Y:S01]  /*6b90*/  PRMT R139, R116, 0x7610, R139 ;  /* 0x00007610748b7816 */ /* 0x000fe2000000008b */
[----:B------:R-:W-:Y:S01]  /*6ba0*/  STL.64 [R1+0x8], R38 ;  /* 0x0000082601007387 */ /* 0x000fe20000100a00 */
[--C-:B------:R-:W-:Y:S02]  /*6bb0*/  PRMT R66, R63, 0x7604, R84.reuse ;  /* 0x000076043f427816 */ /* 0x100fe40000000054 */
        /* <DEDUP_REMOVED lines=16> */
[----:B--2---:R2:W-:Y:S01]  /*6cc0*/  STL.64 [R1+0x30], R22 ;  /* 0x0000301601007387 */ /* 0x0045e20000100a00 */
[----:B------:R-:W-:Y:S02]  /*6cd0*/  PRMT R71, R54, 0x7610, R71 ;  /* 0x0000761036477816 */ /* 0x000fe40000000047 */
[----:B------:R-:W-:Y:S01]  /*6ce0*/  PRMT R72, R55, 0x7610, R72 ;  /* 0x0000761037487816 */ /* 0x000fe20000000048 */
[----:B0-----:R-:W-:Y:S01]  /*6cf0*/  IMAD.MOV.U32 R42, RZ, RZ, R46 ;  /* 0x000000ffff2a7224 */ /* 0x001fe200078e002e */
[----:B------:R-:W-:-:S02]  /*6d00*/  PRMT R43, R41, 0x7610, R43 ;  /* 0x00007610292b7816 */ /* 0x000fc4000000002b */
[----:B-1----:R-:W-:Y:S02]  /*6d10*/  PRMT R66, R49, 0x7610, R66 ;  /* 0x0000761031427816 */ /* 0x002fe40000000042 */
[----:B------:R-:W-:Y:S02]  /*6d20*/  PRMT R73, R56, 0x7610, R73 ;  /* 0x0000761038497816 */ /* 0x000fe40000000049 */
[----:B------:R-:W-:Y:S01]  /*6d30*/  PRMT R74, R57, 0x7610, R74 ;  /* 0x00007610394a7816 */ /* 0x000fe2000000004a */
[----:B--2---:R-:W-:Y:S01]  /*6d40*/  IMAD.MOV.U32 R22, RZ, RZ, R36 ;  /* 0x000000ffff167224 */ /* 0x004fe200078e0024 */
        /* <DEDUP_REMOVED lines=18> */
.L_x_2328:
[----:B0-----:R-:W-:-:S06]  /*6e70*/  IMAD.IADD R16, R1, 0x1, R22 ;  /* 0x0000000101107824 */ /* 0x001fcc00078e0216 */
[----:B------:R-:W2:Y:S01]  /*6e80*/  LDL.U8 R16, [R16+0x48] ;  /* 0x0000480010107983 */ /* 0x000ea20000100000 */
[----:B------:R-:W-:Y:S02]  /*6e90*/  IMAD.MOV.U32 R17, RZ, RZ, R22 ;  /* 0x000000ffff117224 */ /* 0x000fe400078e0016 */
[----:B------:R-:W-:Y:S01]  /*6ea0*/  VIADD R22, R22, 0x1 ;  /* 0x0000000116167836 */ /* 0x000fe20000000000 */
[----:B--2---:R-:W-:-:S13]  /*6eb0*/  ISETP.NE.AND P2, PT, R16, RZ, PT ;  /* 0x000000ff1000720c */ /* 0x004fda0003f45270 */
[----:B------:R-:W-:Y:S05]  /*6ec0*/  @P2 BRA `(.L_x_2328) ;  /* 0xfffffffc00e82947 */ /* 0x000fea000383ffff */
[----:B------:R-:W-:Y:S05]  /*6ed0*/  BSYNC.RECONVERGENT B1 ;  /* 0x0000000000017941 */ /* 0x000fea0003800200 */
.L_x_2327:
[----:B------:R-:W-:Y:S01]  /*6ee0*/  LOP3.LUT P2, RZ, R38, 0xff, RZ, 0xc0, !PT ;  /* 0x000000ff26ff7812 */ /* 0x000fe2000784c0ff */
[----:B------:R-:W-:Y:S01]  /*6ef0*/  BSSY.RECONVERGENT B1, `(.L_x_2329) ;  /* 0x0000010000017945 */ /* 0x000fe20003800200 */
[----:B------:R-:W-:-:S11]  /*6f00*/  IMAD.MOV.U32 R16, RZ, RZ, R17 ;  /* 0x000000ffff107224 */ /* 0x000fd600078e0011 */
[----:B------:R-:W-:Y:S05]  /*6f10*/  @!P2 BRA `(.L_x_2330) ;  /* 0x000000000034a947 */ /* 0x000fea0003800000 */
[----:B------:R-:W-:Y:S01]  /*6f20*/  BSSY.RECONVERGENT B2, `(.L_x_2331) ;  /* 0x000000b000027945 */ /* 0x000fe20003800200 */
[----:B------:R-:W-:-:S07]  /*6f30*/  IMAD.MOV.U32 R16, RZ, RZ, RZ ;  /* 0x000000ffff107224 */ /* 0x000fce00078e00ff */
.L_x_2332:
        /* <DEDUP_REMOVED lines=10> */
.L_x_2331:
[----:B------:R-:W-:-:S07]  /*6fe0*/  IMAD.MOV.U32 R16, RZ, RZ, R19 ;  /* 0x000000ffff107224 */ /* 0x000fce00078e0013 */
.L_x_2330:
[----:B------:R-:W-:Y:S05]  /*6ff0*/  BSYNC.RECONVERGENT B1 ;  /* 0x0000000000017941 */ /* 0x000fea0003800200 */
.L_x_2329:
[----:B------:R-:W-:Y:S01]  /*7000*/  IMAD.IADD R17, R1, 0x1, R16 ;  /* 0x0000000101117824 */ /* 0x000fe200078e0210 */
[----:B------:R-:W-:Y:S01]  /*7010*/  BSSY.RECONVERGENT B1, `(.L_x_2333) ;  /* 0x0000009000017945 */ /* 0x000fe20003800200 */
[----:B------:R-:W-:-:S03]  /*7020*/  IMAD.MOV.U32 R16, RZ, RZ, RZ ;  /* 0x000000ffff107224 */ /* 0x000fc600078e00ff */
[----:B------:R0:W-:Y:S04]  /*7030*/  STL.U8 [R17+0x49], RZ ;  /* 0x000049ff11007387 */ /* 0x0001e80000100000 */
.L_x_2334:
[----:B------:R-:W-:-:S05]  /*7040*/  IMAD.IADD R18, R1, 0x1, R16 ;  /* 0x0000000101127824 */ /* 0x000fca00078e0210 */
[----:B0-----:R-:W2:Y:S02]  /*7050*/  LDL.U8 R17, [R18+0x48] ;  /* 0x0000480012117983 */ /* 0x001ea40000100000 */
[----:B--2---:R-:W-:Y:S01]  /*7060*/  ISETP.NE.AND P2, PT, R17, RZ, PT ;  /* 0x000000ff1100720c */ /* 0x004fe20003f45270 */
[----:B------:R-:W-:Y:S02]  /*7070*/  IMAD.MOV.U32 R17, RZ, RZ, R16 ;  /* 0x000000ffff117224 */ /* 0x000fe400078e0010 */
[----:B------:R-:W-:-:S10]  /*7080*/  VIADD R16, R16, 0x1 ;  /* 0x0000000110107836 */ /* 0x000fd40000000000 */
[----:B------:R-:W-:Y:S05]  /*7090*/  @P2 BRA `(.L_x_2334) ;  /* 0xfffffffc00e82947 */ /* 0x000fea000383ffff */
[----:B------:R-:W-:Y:S05]  /*70a0*/  BSYNC.RECONVERGENT B1 ;  /* 0x0000000000017941 */ /* 0x000fea0003800200 */
.L_x_2333:
[----:B------:R-:W-:Y:S01]  /*70b0*/  LOP3.LUT P2, RZ, R41, 0xff, RZ, 0xc0, !PT ;  /* 0x000000ff29ff7812 */ /* 0x000fe2000784c0ff */
[----:B------:R-:W-:Y:S01]  /*70c0*/  BSSY.RECONVERGENT B1, `(.L_x_2335) ;  /* 0x0000010000017945 */ /* 0x000fe20003800200 */
[----:B------:R-:W-:-:S11]  /*70d0*/  IMAD.MOV.U32 R16, RZ, RZ, R17 ;  /* 0x000000ffff107224 */ /* 0x000fd600078e0011 */
[----:B------:R-:W-:Y:S05]  /*70e0*/  @!P2 BRA `(.L_x_2336) ;  /* 0x000000000034a947 */ /* 0x000fea0003800000 */
[----:B------:R-:W-:Y:S01]  /*70f0*/  BSSY.RECONVERGENT B2, `(.L_x_2337) ;  /* 0x000000b000027945 */ /* 0x000fe20003800200 */
[----:B------:R-:W-:-:S07]  /*7100*/  IMAD.MOV.U32 R16, RZ, RZ, RZ ;  /* 0x000000ffff107224 */ /* 0x000fce00078e00ff */
.L_x_2338:
        /* <DEDUP_REMOVED lines=10> */
.L_x_2337:
[----:B------:R-:W-:-:S07]  /*71b0*/  IMAD.MOV.U32 R16, RZ, RZ, R19 ;  /* 0x000000ffff107224 */ /* 0x000fce00078e0013 */
.L_x_2336:
[----:B------:R-:W-:Y:S05]  /*71c0*/  BSYNC.RECONVERGENT B1 ;  /* 0x0000000000017941 */ /* 0x000fea0003800200 */
.L_x_2335:
        /* <DEDUP_REMOVED lines=72> */
.L_x_2326:
[----:B------:R-:W-:Y:S05]  /*7650*/  BSYNC.RECONVERGENT B0 ;  /* 0x0000000000007941 */ /* 0x000fea0003800200 */
.L_x_2325:
        /* <DEDUP_REMOVED lines=59> */
.L_x_2340:
[----:B------:R-:W-:Y:S05]  /*7a10*/  BSYNC.RECONVERGENT B0 ;  /* 0x0000000000007941 */ /* 0x000fea0003800200 */
.L_x_2339:
        /* <DEDUP_REMOVED lines=30> */
[----:B------:R-:W-:Y:S02]  /*7c00*/  PRMT R30, R31, 0x3340, R30 ;  /* 0x000033401f1e7816 */ /* 0x000fe4000000001e */
[----:B------:R-:W-:Y:S01]  /*7c10*/  LOP3.LUT R34, R26, 0xff, RZ, 0xc0, !PT ;  /* 0x000000ff1a227812 */ /* 0x000fe200078ec0ff */
[----:B------:R-:W-:Y:S01]  /*7c20*/  IMAD.U32 R26, R25, 0x10000, RZ ;  /* 0x00010000191a7824 */ /* 0x000fe200078e00ff */
        /* <DEDUP_REMOVED lines=11> */
[----:B------:R-:W-:Y:S01]  /*7ce0*/  PRMT R35, R92, 0x7604, R35 ;  /* 0x000076045c237816 */ /* 0x000fe20000000023 */
[----:B------:R-:W-:Y:S01]  /*7cf0*/  IMAD.IADD R54, R34, 0x1, R31 ;  /* 0x0000000122367824 */ /* 0x000fe200078e021f */
[----:B------:R-:W-:Y:S01]  /*7d00*/  LOP3.LUT R36, R36, 0xff0000, RZ, 0xc0, !PT ;  /* 0x00ff000024247812 */ /* 0x000fe200078ec0ff */
[----:B------:R-:W-:Y:S01]  /*7d10*/  IMAD.IADD R52, R33, 0x1, R18 ;  /* 0x0000000121347824 */ /* 0x000fe200078e0212 */
[----:B------:R-:W-:Y:S02]  /*7d20*/  LOP3.LUT R26, R134, 0xffff, RZ, 0xc0, !PT ;  /* 0x0000ffff861a7812 */ /* 0x000fe400078ec0ff */
[----:B------:R-:W-:Y:S01]  /*7d30*/  LOP3.LUT R34, R142, 0xffff, RZ, 0xc0, !PT ;  /* 0x0000ffff8e227812 */ /* 0x000fe200078ec0ff */
[----:B------:R-:W-:Y:S01]  /*7d40*/  IMAD.IADD R51, R35, 0x1, R36 ;  /* 0x0000000123337824 */ /* 0x000fe200078e0224 */
[----:B------:R-:W-:Y:S02]  /*7d50*/  LOP3.LUT R32, R137, 0xffff, RZ, 0xc0, !PT ;  /* 0x0000ffff89207812 */ /* 0x000fe400078ec0ff */
[----:B------:R-:W-:Y:S01]  /*7d60*/  LOP3.LUT R17, R136, 0xffff, RZ, 0xc0, !PT ;  /* 0x0000ffff88117812 */ /* 0x000fe200078ec0ff */
[----:B------:R-:W-:Y:S01]  /*7d70*/  IMAD.U32 R39, R34, 0x10000, RZ ;  /* 0x0001000022277824 */ /* 0x000fe200078e00ff */
[----:B------:R-:W-:-:S02]  /*7d80*/  LOP3.LUT R31, R133, 0xffff, RZ, 0xc0, !PT ;  /* 0x0000ffff851f7812 */ /* 0x000fc400078ec0ff */
[----:B------:R-:W-:Y:S02]  /*7d90*/  LOP3.LUT R18, R132, 0xffff, RZ, 0xc0, !PT ;  /* 0x0000ffff84127812 */ /* 0x000fe400078ec0ff */
[----:B------:R-:W-:Y:S02]  /*7da0*/  LOP3.LUT R33, R141, 0xffff, RZ, 0xc0, !PT ;  /* 0x0000ffff8d217812 */ /* 0x000fe400078ec0ff */
[----:B------:R-:W-:Y:S02]  /*7db0*/  LOP3.LUT R36, R140, 0xffff, RZ, 0xc0, !PT ;  /* 0x0000ffff8c247812 */ /* 0x000fe400078ec0ff */
[C---:B------:R-:W-:Y:S02]  /*7dc0*/  PRMT R32, R17.reuse, 0x3340, R32 ;  /* 0x0000334011207816 */ /* 0x040fe40000000020 */
[----:B------:R-:W-:Y:S01]  /*7dd0*/  LOP3.LUT R48, R17, 0xff, RZ, 0xc0, !PT ;  /* 0x000000ff11307812 */ /* 0x000fe200078ec0ff */
[----:B------:R-:W-:Y:S01]  /*7de0*/  IMAD.U32 R17, R26, 0x10000, RZ ;  /* 0x000100001a117824 */ /* 0x000fe200078e00ff */
[----:B------:R-:W-:-:S02]  /*7df0*/  LOP3.LUT R38, R146, 0xffff, RZ, 0xc0, !PT ;  /* 0x0000ffff92267812 */ /* 0x000fc400078ec0ff */
[----:B------:R-:W-:Y:S02]  /*7e00*/  PRMT R31, R18, 0x3340, R31 ;  /* 0x00003340121f7816 */ /* 0x000fe4000000001f */
[----:B------:R-:W-:Y:S01]  /*7e10*/  PRMT R33, R36, 0x3340, R33 ;  /* 0x0000334024217816 */ /* 0x000fe20000000021 */
[----:B------:R-:W-:Y:S01]  /*7e20*/  IMAD.U32 R41, R38, 0x10000, RZ ;  /* 0x0001000026297824 */ /* 0x000fe200078e00ff */
        /* <DEDUP_REMOVED lines=23> */
[----:B------:R-:W-:Y:S02]  /*7fa0*/  PRMT R56, R18, 0x3340, R17 ;  /* 0x0000334012387816 */ /* 0x000fe40000000011 */
        /* <DEDUP_REMOVED lines=19> */
[----:B------:R-:W-:Y:S01]  /*80e0*/  LOP3.LUT R50, R50, 0xff, RZ, 0xc0, !PT ;  /* 0x000000ff32327812 */ /* 0x000fe200078ec0ff */
[----:B------:R-:W-:Y:S01]  /*80f0*/  IMAD.IADD R95, R48, 0x1, R41 ;  /* 0x00000001305f7824 */ /* 0x000fe200078e0229 */
[----:B------:R-:W-:Y:S01]  /*8100*/  LOP3.LUT R35, R35, 0xff0000, RZ, 0xc0, !PT ;  /* 0x00ff000023237812 */ /* 0x000fe200078ec0ff */
[----:B------:R-:W-:Y:S01]  /*8110*/  IMAD R61, R17, 0x1000000, R52 ;  /* 0x01000000113d7824 */ /* 0x000fe200078e0234 */
[----:B------:R-:W-:Y:S02]  /*8120*/  PRMT R50, R75, 0x7604, R50 ;  /* 0x000076044b327816 */ /* 0x000fe40000000032 */
[----:B------:R-:W-:Y:S02]  /*8130*/  PRMT R48, R16, 0x3340, R17 ;  /* 0x0000334010307816 */ /* 0x000fe40000000011 */
[----:B------:R-:W-:Y:S01]  /*8140*/  LOP3.LUT R17, R89, 0xffff, RZ, 0xc0, !PT ;  /* 0x0000ffff59117812 */ /* 0x000fe200078ec0ff */
[----:B------:R-:W-:Y:S01]  /*8150*/  IMAD.IADD R93, R50, 0x1, R35 ;  /* 0x00000001325d7824 */ /* 0x000fe200078e0223 */
[----:B------:R-:W-:-:S02]  /*8160*/  LOP3.LUT R18, R66, 0xffff, RZ, 0xc0, !PT ;  /* 0x0000ffff42127812 */ /* 0x000fc400078ec0ff */
[----:B------:R-:W-:Y:S01]  /*8170*/  PRMT R50, R24, 0x3340, R17 ;  /* 0x0000334018327816 */ /* 0x000fe20000000011 */
[----:B------:R-:W-:Y:S01]  /*8180*/  IMAD R64, R17, 0x1000000, R54 ;  /* 0x0100000011407824 */ /* 0x000fe200078e0236 */
[----:B------:R-:W-:Y:S01]  /*8190*/  LOP3.LUT R16, R131, 0xffff, RZ, 0xc0, !PT ;  /* 0x0000ffff83107812 */ /* 0x000fe200078ec0ff */
[----:B------:R-:W-:Y:S01]  /*81a0*/  IMAD R59, R18, 0x1000000, R47 ;  /* 0x01000000123b7824 */ /* 0x000fe200078e022f */
[----:B------:R-:W-:Y:S02]  /*81b0*/  LOP3.LUT R17, R135, 0xffff, RZ, 0xc0, !PT ;  /* 0x0000ffff87117812 */ /* 0x000fe400078ec0ff */
[----:B------:R-:W-:Y:S01]  /*81c0*/  PRMT R35, R19, 0x3340, R18 ;  /* 0x0000334013237816 */ /* 0x000fe20000000012 */
        /* <DEDUP_REMOVED lines=29> */
[----:B------:R-:W-:Y:S02]  /*83a0*/  PRMT R44, R44, 0x5410, R35 ;  /* 0x000054102c2c7816 */ /* 0x000fe40000000023 */
[C---:B------:R-:W-:Y:S01]  /*83b0*/  PRMT R96, R151.reuse, 0x7604, R34 ;  /* 0x0000760497607816 */ /* 0x040fe20000000022 */
        /* <DEDUP_REMOVED lines=12> */
[----:B------:R-:W-:Y:S01]  /*8480*/  STL.128 [R1+0x370], R28 ;  /* 0x0003701c01007387 */ /* 0x000fe20000100c00 */
[----:B------:R-:W-:-:S02]  /*8490*/  ISETP.NE.AND P2, PT, R80, RZ, PT ;  /* 0x000000ff5000720c */ /* 0x000fc40003f45270 */
[----:B-1----:R-:W-:Y:S01]  /*84a0*/  PRMT R34, R46, 0x5410, R53 ;  /* 0x000054102e227816 */ /* 0x002fe20000000035 */
[----:B------:R-:W-:Y:S01]  /*84b0*/  SHFL.UP PT, R26, R26, 0x8, RZ ;  /* 0x050000001a1a7989 */ /* 0x000fe200000e00ff */
[----:B------:R-:W-:Y:S02]  /*84c0*/  PRMT R45, R45, 0x5410, R48 ;  /* 0x000054102d2d7816 */ /* 0x000fe40000000030 */
[----:B------:R-:W-:Y:S01]  /*84d0*/  PRMT R47, R58, 0x5410, R55 ;  /* 0x000054103a2f7816 */ /* 0x000fe20000000037 */
[----:B------:R-:W-:Y:S01]  /*84e0*/  STL.128 [R1+0x380], R32 ;  /* 0x0003802001007387 */ /* 0x000fe20000100c00 */
[----:B------:R-:W-:Y:S02]  /*84f0*/  PRMT R46, R60, 0x5410, R57 ;  /* 0x000054103c2e7816 */ /* 0x000fe40000000039 */
[----:B------:R-:W-:Y:S01]  /*8500*/  PRMT R49, R69, 0x7610, R49 ;  /* 0x0000761045317816 */ /* 0x000fe20000000031 */
[----:B0-----:R-:W-:Y:S01]  /*8510*/  STL.128 [R1+0x10], R16 ;  /* 0x0000101001007387 */ /* 0x001fe20000100c00 */
        /* <DEDUP_REMOVED lines=14> */
[----:B------:R-:W1:Y:S01]  /*8600*/  SHFL.UP PT, R17, R23, 0x8, RZ ;  /* 0x0500000017117989 */ /* 0x000e6200000e00ff */
        /* <DEDUP_REMOVED lines=14> */
[----:B------:R-:W4:Y:S01]  /*86f0*/  SHFL.UP PT, R39, R61, 0x8, RZ ;  /* 0x050000003d277989 */ /* 0x000f2200000e00ff */
[----:B------:R-:W-:Y:S02]  /*8700*/  PRMT R117, R140, 0x7610, R117 ;  /* 0x000076108c757816 */ /* 0x000fe40000000075 */
[----:B------:R-:W-:Y:S01]  /*8710*/  PRMT R118, R141, 0x7610, R118 ;  /* 0x000076108d767816 */ /* 0x000fe20000000076 */
[----:B0-----:R-:W-:Y:S01]  /*8720*/  STL.128 [R1+0x20], R24 ;  /* 0x0000201801007387 */ /* 0x001fe20000100c00 */
[----:B------:R-:W-:Y:S02]  /*8730*/  PRMT R119, R142, 0x7610, R119 ;  /* 0x000076108e777816 */ /* 0x000fe40000000077 */
[----:B------:R-:W-:Y:S01]  /*8740*/  PRMT R120, R143, 0x7610, R120 ;  /* 0x000076108f787816 */ /* 0x000fe20000000078 */
[----:B-1----:R-:W-:Y:S01]  /*8750*/  STL.64 [R1+0x40], R16 ;  /* 0x0000401001007387 */ /* 0x002fe20000100a00 */
[----:B--2---:R-:W-:-:S02]  /*8760*/  SHF.R.U32.HI R41, RZ, 0x8, R96 ;  /* 0x00000008ff297819 */ /* 0x004fc40000011660 */
[----:B------:R-:W-:Y:S01]  /*8770*/  PRMT R121, R144, 0x7610, R121 ;  /* 0x0000761090797816 */ /* 0x000fe20000000079 */
[----:B------:R-:W-:Y:S01]  /*8780*/  STL [R1], R32 ;  /* 0x0000002001007387 */ /* 0x000fe20000100800 */
[--C-:B------:R-:W-:Y:S02]  /*8790*/  PRMT R48, R41, 0x7604, R96.reuse ;  /* 0x0000760429307816 */ /* 0x100fe40000000060 */
[----:B------:R-:W-:Y:S01]  /*87a0*/  PRMT R41, R43, 0x7610, R41 ;  /* 0x000076102b297816 */ /* 0x000fe20000000029 */
[----:B------:R-:W-:Y:S01]  /*87b0*/  STL [R1+0x3c], R28 ;  /* 0x00003c1c01007387 */ /* 0x000fe20000100800 */
[----:B------:R-:W-:Y:S02]  /*87c0*/  PRMT R96, R85, 0x7610, R96 ;  /* 0x0000761055607816 */ /* 0x000fe40000000060 */
[----:B------:R-:W-:Y:S01]  /*87d0*/  PRMT R122, R145, 0x7610, R122 ;  /* 0x00007610917a7816 */ /* 0x000fe2000000007a */
[----:B------:R0:W-:Y:S01]  /*87e0*/  STL.64 [R1+0x368], R44 ;  /* 0x0003682c01007387 */ /* 0x0001e20000100a00 */
        /* <DEDUP_REMOVED lines=8> */
[----:B---3--:R3:W-:Y:S01]  /*8870*/  STL.64 [R1+0x30], R36 ;  /* 0x0000302401007387 */ /* 0x0087e20000100a00 */
[----:B0-----:R-:W-:Y:S01]  /*8880*/  PRMT R45, R63, 0x7610, R45 ;  /* 0x000076103f2d7816 */ /* 0x001fe2000000002d */
[----:B------:R-:W-:Y:S01]  /*8890*/  IMAD.MOV.U32 R44, RZ, RZ, R42 ;  /* 0x000000ffff2c7224 */ /* 0x000fe200078e002a */
[----:B------:R-:W-:Y:S01]  /*88a0*/  PRMT R58, R74, 0x7610, R58 ;  /* 0x000076104a3a7816 */ /* 0x000fe2000000003a */
[----:B----4-:R0:W-:Y:S01]  /*88b0*/  STL.64 [R1+0x8], R38 ;  /* 0x0000082601007387 */ /* 0x0101e20000100a00 */
[----:B-1----:R-:W-:-:S02]  /*88c0*/  PRMT R46, R65, 0x7610, R46 ;  /* 0x00007610412e7816 */ /* 0x002fc4000000002e */
[----:B------:R-:W-:Y:S02]  /*88d0*/  PRMT R47, R66, 0x7610, R47 ;  /* 0x00007610422f7816 */ /* 0x000fe4000000002f */
[----:B--2---:R-:W-:Y:S02]  /*88e0*/  PRMT R48, R68, 0x7610, R48 ;  /* 0x0000761044307816 */ /* 0x004fe40000000030 */
[----:B------:R-:W-:Y:S01]  /*88f0*/  PRMT R59, R75, 0x7610, R59 ;  /* 0x000076104b3b7816 */ /* 0x000fe2000000003b */
[----:B---3--:R-:W-:Y:S01]  /*8900*/  IMAD.MOV.U32 R36, RZ, RZ, R22 ;  /* 0x000000ffff247224 */ /* 0x008fe200078e0016 */
[----:B------:R-:W-:Y:S01]  /*8910*/  PRMT R60, R76, 0x7610, R60 ;  /* 0x000076104c3c7816 */ /* 0x000fe2000000003c */
[----:B------:R-:W-:Y:S01]  /*8920*/  IMAD.MOV.U32 R37, RZ, RZ, R23 ;  /* 0x000000ffff257224 */ /* 0x000fe200078e0017 */
[----:B------:R-:W-:Y:S02]  /*8930*/  PRMT R61, R77, 0x7610, R61 ;  /* 0x000076104d3d7816 */ /* 0x000fe4000000003d */
[----:B0-----:R-:W-:-:S02]  /*8940*/  PRMT R39, R67, 0x7610, R39 ;  /* 0x0000761043277816 */ /* 0x001fc40000000027 */
        /* <DEDUP_REMOVED lines=14> */
.L_x_2344:
[----:B0-----:R-:W-:-:S06]  /*8a30*/  IMAD.IADD R16, R1, 0x1, R24 ;  /* 0x0000000101107824 */ /* 0x001fcc00078e0218 */
[----:B------:R-:W2:Y:S01]  /*8a40*/  LDL.U8 R16, [R16+0x48] ;  /* 0x0000480010107983 */ /* 0x000ea20000100000 */
[----:B------:R-:W-:Y:S02]  /*8a50*/  IMAD.MOV.U32 R17, RZ, RZ, R24 ;  /* 0x000000ffff117224 */ /* 0x000fe400078e0018 */
[----:B------:R-:W-:Y:S01]  /*8a60*/  VIADD R24, R24, 0x1 ;  /* 0x0000000118187836 */ /* 0x000fe20000000000 */
[----:B--2---:R-:W-:-:S13]  /*8a70*/  ISETP.NE.AND P2, PT, R16, RZ, PT ;  /* 0x000000ff1000720c */ /* 0x004fda0003f45270 */
[----:B------:R-:W-:Y:S05]  /*8a80*/  @P2 BRA `(.L_x_2344) ;  /* 0xfffffffc00e82947 */ /* 0x000fea000383ffff */
[----:B------:R-:W-:Y:S05]  /*8a90*/  BSYNC.RECONVERGENT B1 ;  /* 0x0000000000017941 */ /* 0x000fea0003800200 */
.L_x_2343:
[----:B------:R-:W-:Y:S01]  /*8aa0*/  LOP3.LUT P2, RZ, R38, 0xff, RZ, 0xc0, !PT ;  /* 0x000000ff26ff7812 */ /* 0x000fe2000784c0ff */
[----:B------:R-:W-:Y:S01]  /*8ab0*/  BSSY.RECONVERGENT B1, `(.L_x_2345) ;  /* 0x0000010000017945 */ /* 0x000fe20003800200 */
[----:B------:R-:W-:-:S11]  /*8ac0*/  IMAD.MOV.U32 R16, RZ, RZ, R17 ;  /* 0x000000ffff107224 */ /* 0x000fd600078e0011 */
[----:B------:R-:W-:Y:S05]  /*8ad0*/  @!P2 BRA `(.L_x_2346) ;  /* 0x000000000034a947 */ /* 0x000fea0003800000 */
[----:B------:R-:W-:Y:S01]  /*8ae0*/  BSSY.RECONVERGENT B2, `(.L_x_2347) ;  /* 0x000000b000027945 */ /* 0x000fe20003800200 */
[----:B------:R-:W-:-:S07]  /*8af0*/  IMAD.MOV.U32 R16, RZ, RZ, RZ ;  /* 0x000000ffff107224 */ /* 0x000fce00078e00ff */
.L_x_2348:
        /* <DEDUP_REMOVED lines=10> */
.L_x_2347:
[----:B------:R-:W-:-:S07]  /*8ba0*/  IMAD.MOV.U32 R16, RZ, RZ, R19 ;  /* 0x000000ffff107224 */ /* 0x000fce00078e0013 */
.L_x_2346:
[----:B------:R-:W-:Y:S05]  /*8bb0*/  BSYNC.RECONVERGENT B1 ;  /* 0x0000000000017941 */ /* 0x000fea0003800200 */
.L_x_2345:
[----:B------:R-:W-:Y:S01]  /*8bc0*/  IMAD.IADD R17, R1, 0x1, R16 ;  /* 0x0000000101117824 */ /* 0x000fe200078e0210 */
[----:B------:R-:W-:Y:S01]  /*8bd0*/  BSSY.RECONVERGENT B1, `(.L_x_2349) ;  /* 0x0000009000017945 */ /* 0x000fe20003800200 */
[----:B------:R-:W-:-:S03]  /*8be0*/  IMAD.MOV.U32 R16, RZ, RZ, RZ ;  /* 0x000000ffff107224 */ /* 0x000fc600078e00ff */
[----:B------:R0:W-:Y:S04]  /*8bf0*/  STL.U8 [R17+0x49], RZ ;  /* 0x000049ff11007387 */ /* 0x0001e80000100000 */
.L_x_2350:
[----:B------:R-:W-:-:S05]  /*8c00*/  IMAD.IADD R18, R1, 0x1, R16 ;  /* 0x0000000101127824 */ /* 0x000fca00078e0210 */
[----:B0-----:R-:W2:Y:S02]  /*8c10*/  LDL.U8 R17, [R18+0x48] ;  /* 0x0000480012117983 */ /* 0x001ea40000100000 */
[----:B--2---:R-:W-:Y:S01]  /*8c20*/  ISETP.NE.AND P2, PT, R17, RZ, PT ;  /* 0x000000ff1100720c */ /* 0x004fe20003f45270 */
[----:B------:R-:W-:Y:S02]  /*8c30*/  IMAD.MOV.U32 R17, RZ, RZ, R16 ;  /* 0x000000ffff117224 */ /* 0x000fe400078e0010 */
[----:B------:R-:W-:-:S10]  /*8c40*/  VIADD R16, R16, 0x1 ;  /* 0x0000000110107836 */ /* 0x000fd40000000000 */
[----:B------:R-:W-:Y:S05]  /*8c50*/  @P2 BRA `(.L_x_2350) ;  /* 0xfffffffc00e82947 */ /* 0x000fea000383ffff */
[----:B------:R-:W-:Y:S05]  /*8c60*/  BSYNC.RECONVERGENT B1 ;  /* 0x0000000000017941 */ /* 0x000fea0003800200 */
.L_x_2349:
[----:B------:R-:W-:Y:S01]  /*8c70*/  LOP3.LUT P2, RZ, R43, 0xff, RZ, 0xc0, !PT ;  /* 0x000000ff2bff7812 */ /* 0x000fe2000784c0ff */
[----:B------:R-:W-:Y:S01]  /*8c80*/  BSSY.RECONVERGENT B1, `(.L_x_2351) ;  /* 0x0000010000017945 */ /* 0x000fe20003800200 */
[----:B------:R-:W-:-:S11]  /*8c90*/  IMAD.MOV.U32 R16, RZ, RZ, R17 ;  /* 0x000000ffff107224 */ /* 0x000fd600078e0011 */
[----:B------:R-:W-:Y:S05]  /*8ca0*/  @!P2 BRA `(.L_x_2352) ;  /* 0x000000000034a947 */ /* 0x000fea0003800000 */
[----:B------:R-:W-:Y:S01]  /*8cb0*/  BSSY.RECONVERGENT B2, `(.L_x_2353) ;  /* 0x000000b000027945 */ /* 0x000fe20003800200 */
[----:B------:R-:W-:-:S07]  /*8cc0*/  IMAD.MOV.U32 R16, RZ, RZ, RZ ;  /* 0x000000ffff107224 */ /* 0x000fce00078e00ff */
.L_x_2354:
        /* <DEDUP_REMOVED lines=10> */
.L_x_2353:
[----:B------:R-:W-:-:S07]  /*8d70*/  IMAD.MOV.U32 R16, RZ, RZ, R19 ;  /* 0x000000ffff107224 */ /* 0x000fce00078e0013 */
.L_x_2352:
[----:B------:R-:W-:Y:S05]  /*8d80*/  BSYNC.RECONVERGENT B1 ;  /* 0x0000000000017941 */ /* 0x000fea0003800200 */
.L_x_2351:
        /* <DEDUP_REMOVED lines=78> */
[----:B-1----:R-:W-:-:S07]  /*9270*/  PRMT R126, R31, 0x7610, R126 ;  /* 0x000076101f7e7816 */ /* 0x002fce000000007e */
.L_x_2342:
[----:B------:R-:W-:Y:S05]  /*9280*/  BSYNC.RECONVERGENT B0 ;  /* 0x0000000000007941 */ /* 0x000fea0003800200 */
.L_x_2341:
        /* <DEDUP_REMOVED lines=59> */
.L_x_2356:
[----:B------:R-:W-:Y:S05]  /*9640*/  BSYNC.RECONVERGENT B0 ;  /* 0x0000000000007941 */ /* 0x000fea0003800200 */
.L_x_2355:
[----:B------:R-:W-:Y:S01]  /*9650*/  LOP3.LUT R19, R46, 0xffff, RZ, 0xc0, !PT ;  /* 0x0000ffff2e137812 */ /* 0x000fe200078ec0ff */
[----:B------:R-:W-:Y:S01]  /*9660*/  STL [R1+0x360], R38 ;  /* 0x0003602601007387 */ /* 0x000fe20000100800 */
[----:B------:R-:W-:Y:S01]  /*9670*/  LOP3.LUT R17, R41, 0xffff, RZ, 0xc0, !PT ;  /* 0x0000ffff29117812 */ /* 0x000fe200078ec0ff */
[----:B------:R-:W-:Y:S01]  /*9680*/  BSSY.RECONVERGENT B0, `(.L_x_2357) ;  /* 0x000018d000007945 */ /* 0x000fe20003800200 */
[----:B------:R-:W-:Y:S01]  /*9690*/  LOP3.LUT R50, R45, 0xffff, RZ, 0xc0, !PT ;  /* 0x0000ffff2d327812 */ /* 0x000fe200078ec0ff */
[----:B------:R-:W-:Y:S01]  /*96a0*/  IMAD.U32 R18, R19, 0x10000, RZ ;  /* 0x0001000013127824 */ /* 0x000fe200078e00ff */
[----:B------:R-:W-:Y:S01]  /*96b0*/  LOP3.LUT R16, R17, 0xff, RZ, 0xc0, !PT ;  /* 0x000000ff11107812 */ /* 0x000fe200078ec0ff */
[----:B-----5:R-:W-:Y:S01]  /*96c0*/  STL [R1+0x39c], R44 ;  /* 0x00039c2c01007387 */ /* 0x020fe20000100800 */
[----:B------:R-:W-:Y:S02]  /*96d0*/  LOP3.LUT R29, R98, 0xffff, RZ, 0xc0, !PT ;  /* 0x0000ffff621d7812 */ /* 0x000fe400078ec0ff */
        /* <DEDUP_REMOVED lines=9> */
[----:B------:R-:W-:-:S02]  /*9770*/  PRMT R50, R17, 0x3340, R50 ;  /* 0x0000334011327816 */ /* 0x000fc40000000032 */
[----:B------:R-:W-:Y:S02]  /*9780*/  LOP3.LUT R22, R99, 0xffff, RZ, 0xc0, !PT ;  /* 0x0000ffff63167812 */ /* 0x000fe400078ec0ff */
[----:B------:R-:W-:Y:S02]  /*9790*/  LOP3.LUT R17, R93, 0xffff, RZ, 0xc0, !PT ;  /* 0x0000ffff5d117812 */ /* 0x000fe400078ec0ff */
[----:B------:R-:W-:Y:S01]  /*97a0*/  LOP3.LUT R16, R49, 0xffff, RZ, 0xc0, !PT ;  /* 0x0000ffff31107812 */ /* 0x000fe200078ec0ff */
[----:B------:R-:W-:Y:S01]  /*97b0*/  IMAD.U32 R26, R22, 0x10000, RZ ;  /* 0x00010000161a7824 */ /* 0x000fe200078e00ff */
[----:B------:R-:W-:Y:S02]  /*97c0*/  LOP3.LUT R28, R94, 0xffff, RZ, 0xc0, !PT ;  /* 0x0000ffff5e1c7812 */ /* 0x000fe400078ec0ff */
[----:B------:R-:W-:Y:S02]  /*97d0*/  PRMT R29, R24, 0x3340, R29 ;  /* 0x00003340181d7816 */ /* 0x000fe4000000001d */
[----:B------:R-:W-:-:S02]  /*97e0*/  PRMT R30, R27, 0x3340, R30 ;  /* 0x000033401b1e7816 */ /* 0x000fc4000000001e */
[----:B------:R-:W-:Y:S01]  /*97f0*/  LOP3.LUT R35, R24, 0xff, RZ, 0xc0, !PT ;  /* 0x000000ff18237812 */ /* 0x000fe200078ec0ff */
[----:B------:R-:W-:Y:S01]  /*9800*/  IMAD.U32 R24, R23, 0x10000, RZ ;  /* 0x0001000017187824 */ /* 0x000fe200078e00ff */
[----:B------:R-:W-:Y:S01]  /*9810*/  LOP3.LUT R32, R27, 0xff, RZ, 0xc0, !PT ;  /* 0x000000ff1b207812 */ /* 0x000fe200078ec0ff */
[----:B------:R-:W-:Y:S01]  /*9820*/  IMAD.U32 R27, R25, 0x10000, RZ ;  /* 0x00010000191b7824 */ /* 0x000fe200078e00ff */
[----:B------:R-:W-:Y:S02]  /*9830*/  LOP3.LUT R18, R39, 0xffff, RZ, 0xc0, !PT ;  /* 0x0000ffff27127812 */ /* 0x000fe400078ec0ff */
[C---:B------:R-:W-:Y:S02]  /*9840*/  LOP3.LUT R33, R17.reuse, 0xff, RZ, 0xc0, !PT ;  /* 0x000000ff11217812 */ /* 0x040fe400078ec0ff */
[----:B------:R-:W-:Y:S01]  /*9850*/  PRMT R28, R17, 0x3340, R28 ;  /* 0x00003340111c7816 */ /* 0x000fe2000000001c */
        /* <DEDUP_REMOVED lines=12> */
[----:B------:R-:W-:Y:S01]  /*9920*/  PRMT R31, R48, 0x7604, R31 ;  /* 0x00007604301f7816 */ /* 0x000fe2000000001f */
[----:B------:R-:W-:Y:S01]  /*9930*/  IMAD.IADD R72, R35, 0x1, R26 ;  /* 0x0000000123487824 */ /* 0x000fe200078e021a */
[----:B------:R-:W-:Y:S02]  /*9940*/  LOP3.LUT R18, R17, 0xff0000, RZ, 0xc0, !PT ;  /* 0x00ff000011127812 */ /* 0x000fe400078ec0ff */
        /* <DEDUP_REMOVED lines=15> */
[----:B------:R-:W-:Y:S02]  /*9a40*/  LOP3.LUT R42, R123, 0xffff, RZ, 0xc0, !PT ;  /* 0x0000ffff7b2a7812 */ /* 0x000fe400078ec0ff */
[----:B------:R-:W-:-:S02]  /*9a50*/  PRMT R33, R34, 0x3340, R33 ;  /* 0x0000334022217816 */ /* 0x000fc40000000021 */
[----:B------:R-:W-:Y:S01]  /*9a60*/  PRMT R52, R35, 0x3340, R52 ;  /* 0x0000334023347816 */ /* 0x000fe20000000034 */
[----:B------:R-:W-:Y:S01]  /*9a70*/  IMAD.U32 R68, R42, 0x10000, RZ ;  /* 0x000100002a447824 */ /* 0x000fe200078e00ff */
[----:B------:R-:W-:Y:S01]  /*9a80*/  LOP3.LUT R69, R34, 0xff, RZ, 0xc0, !PT ;  /* 0x000000ff22457812 */ /* 0x000fe200078ec0ff */
[----:B------:R-:W-:Y:S01]  /*9a90*/  IMAD.U32 R34, R27, 0x10000, RZ ;  /* 0x000100001b227824 */ /* 0x000fe200078e00ff */
[----:B------:R-:W-:Y:S01]  /*9aa0*/  LOP3.LUT R71, R35, 0xff, RZ, 0xc0, !PT ;  /* 0x000000ff23477812 */ /* 0x000fe200078ec0ff */
[----:B------:R-:W-:Y:S01]  /*9ab0*/  IMAD.U32 R35, R26, 0x10000, RZ ;  /* 0x000100001a237824 */ /* 0x000fe200078e00ff */
[C---:B------:R-:W-:Y:S02]  /*9ac0*/  LOP3.LUT R43, R18.reuse, 0xff, RZ, 0xc0, !PT ;  /* 0x000000ff122b7812 */ /* 0x040fe400078ec0ff */
        /* <DEDUP_REMOVED lines=18> */
[----:B------:R-:W-:Y:S01]  /*9bf0*/  PRMT R74, R18, 0x3340, R17 ;  /* 0x00003340124a7816 */ /* 0x000fe20000000011 */
[----:B------:R-:W-:Y:S01]  /*9c00*/  IMAD.U32 R17, R34, 0x10000, RZ ;  /* 0x0001000022117824 */ /* 0x000fe200078e00ff */
[----:B------:R-:W-:Y:S02]  /*9c10*/  LOP3.LUT R35, R64, 0xffff, RZ, 0xc0, !PT ;  /* 0x0000ffff40237812 */ /* 0x000fe400078ec0ff */
[----:B------:R-:W-:Y:S02]  /*9c20*/  LOP3.LUT R66, R62, 0xffff, RZ, 0xc0, !PT ;  /* 0x0000ffff3e427812 */ /* 0x000fe400078ec0ff */
[----:B------:R-:W-:Y:S02]  /*9c30*/  LOP3.LUT R43, R125, 0xffff, RZ, 0xc0, !PT ;  /* 0x0000ffff7d2b7812 */ /* 0x000fe400078ec0ff */
[----:B------:R-:W-:Y:S02]  /*9c40*/  LOP3.LUT R18, R18, 0xff, RZ, 0xc0, !PT ;  /* 0x000000ff12127812 */ /* 0x000fe400078ec0ff */
[----:B------:R-:W-:-:S02]  /*9c50*/  PRMT R78, R68, 0x3340, R53 ;  /* 0x00003340444e7816 */ /* 0x000fc40000000035 */
[C---:B------:R-:W-:Y:S02]  /*9c60*/  PRMT R76, R66.reuse, 0x3340, R35 ;  /* 0x00003340424c7816 */ /* 0x040fe40000000023 */
[----:B------:R-:W-:Y:S01]  /*9c70*/  LOP3.LUT R53, R66, 0xff, RZ, 0xc0, !PT ;  /* 0x000000ff42357812 */ /* 0x000fe200078ec0ff */
[----:B------:R-:W-:Y:S01]  /*9c80*/  IMAD.U32 R66, R43, 0x10000, RZ ;  /* 0x000100002b427824 */ /* 0x000fe200078e00ff */
        /* <DEDUP_REMOVED lines=28> */
[----:B------:R-:W-:-:S02]  /*9e50*/  PRMT R70, R24, 0x3340, R17 ;  /* 0x0000334018467816 */ /* 0x000fc40000000011 */
[----:B------:R-:W-:Y:S01]  /*9e60*/  LOP3.LUT R17, R120, 0xffff, RZ, 0xc0, !PT ;  /* 0x0000ffff78117812 */ /* 0x000fe200078ec0ff */
[----:B------:R-:W-:Y:S01]  /*9e70*/  IMAD R24, R16, 0x1000000, R69 ;  /* 0x0100000010187824 */ /* 0x000fe200078e0245 */
[----:B------:R-:W-:Y:S02]  /*9e80*/  LOP3.LUT R19, R124, 0xffff, RZ, 0xc0, !PT ;  /* 0x0000ffff7c137812 */ /* 0x000fe400078ec0ff */
        /* <DEDUP_REMOVED lines=13> */
[----:B------:R-:W-:Y:S02]  /*9f60*/  LOP3.LUT R18, R61, 0xffff, RZ, 0xc0, !PT ;  /* 0x0000ffff3d127812 */ /* 0x000fe400078ec0ff */
[----:B------:R-:W-:Y:S01]  /*9f70*/  LOP3.LUT R17, R57, 0xffff, RZ, 0xc0, !PT ;  /* 0x0000ffff39117812 */ /* 0x000fe200078ec0ff */
[----:B------:R-:W0:Y:S01]  /*9f80*/  SHFL.UP PT, R84, R23, 0x10, RZ ;  /* 0x0600000017547989 */ /* 0x000e2200000e00ff */
        /* <DEDUP_REMOVED lines=16> */
[----:B------:R2:W-:Y:S01]  /*a090*/  STL.U16 [R1+0x398], R34 ;  /* 0x0003982201007387 */ /* 0x0005e20000100400 */
[----:B------:R-:W-:-:S02]  /*a0a0*/  PRMT R51, R51, 0x5410, R66 ;  /* 0x0000541033337816 */ /* 0x000fc40000000042 */
[----:B------:R-:W-:Y:S01]  /*a0b0*/  ISETP.NE.AND P2, PT, R38, RZ, PT ;  /* 0x000000ff2600720c */ /* 0x000fe20003f45270 */
[----:B------:R-:W-:Y:S01]  /*a0c0*/  SHFL.UP PT, R42, R42, 0x10, RZ ;  /* 0x060000002a2a7989 */ /* 0x000fe200000e00ff */
[--C-:B0-----:R-:W-:Y:S02]  /*a0d0*/  SHF.R.U32.HI R63, RZ, 0x8, R84.reuse ;  /* 0x00000008ff3f7819 */ /* 0x101fe40000011654 */
[----:B------:R-:W-:Y:S01]  /*a0e0*/  PRMT R28, R28, 0x5410, R53 ;  /* 0x000054101c1c7816 */ /* 0x000fe20000000035 */
[----:B------:R-:W-:Y:S01]  /*a0f0*/  SHFL.UP PT, R26, R26, 0x10, RZ ;  /* 0x060000001a1a7989 */ /* 0x000fe200000e00ff */
[----:B------:R-:W-:Y:S02]  /*a100*/  PRMT R66, R63, 0x7604, R84 ;  /* 0x000076043f427816 */ /* 0x000fe40000000054 */
[----:B--2---:R-:W-:Y:S01]  /*a110*/  PRMT R34, R52, 0x5410, R69 ;  /* 0x0000541034227816 */ /* 0x004fe20000000045 */
[----:B------:R-:W-:Y:S01]  /*a120*/  SHFL.UP PT, R63, R44, 0x10, RZ ;  /* 0x060000002c3f7989 */ /* 0x000fe200000e00ff */
[----:B------:R-:W-:-:S02]  /*a130*/  PRMT R29, R29, 0x5410, R68 ;  /* 0x000054101d1d7816 */ /* 0x000fc40000000044 */
[----:B------:R-:W-:Y:S01]  /*a140*/  PRMT R31, R31, 0x5410, R70 ;  /* 0x000054101f1f7816 */ /* 0x000fe20000000046 */
[----:B------:R-:W-:Y:S01]  /*a150*/  STL.128 [R1+0x380], R32 ;  /* 0x0003802001007387 */ /* 0x000fe20000100c00 */
[----:B------:R-:W-:Y:S02]  /*a160*/  PRMT R53, R76, 0x5410, R71 ;  /* 0x000054104c357816 */ /* 0x000fe40000000047 */
[----:B------:R-:W-:Y:S01]  /*a170*/  PRMT R52, R78, 0x5410, R73 ;  /* 0x000054104e347816 */ /* 0x000fe20000000049 */
[----:B-1----:R0:W-:Y:S01]  /*a180*/  STL.128 [R1+0x10], R16 ;  /* 0x0000101001007387 */ /* 0x0021e20000100c00 */
        /* <DEDUP_REMOVED lines=11> */
[----:B------:R-:W3:Y:S01]  /*a240*/  SHFL.UP PT, R27, R27, 0x10, RZ ;  /* 0x060000001b1b7989 */ /* 0x000ee200000e00ff */
[----:B0-----:R-:W-:-:S02]  /*a250*/  PRMT R18, R47, 0x7610, R18 ;  /* 0x000076102f127816 */ /* 0x001fc40000000012 */
[----:B------:R-:W-:Y:S01]  /*a260*/  PRMT R78, R100, 0x7610, R78 ;  /* 0x00007610644e7816 */ /* 0x000fe2000000004e */
[----:B------:R-:W0:Y:S01]  /*a270*/  SHFL.UP PT, R43, R43, 0x10, RZ ;  /* 0x060000002b2b7989 */ /* 0x000e2200000e00ff */
[----:B------:R-:W-:Y:S02]  /*a280*/  PRMT R81, R102, 0x7610, R81 ;  /* 0x0000761066517816 */ /* 0x000fe40000000051 */
[----:B------:R-:W-:Y:S01]  /*a290*/  PRMT R68, R103, 0x7610, R68 ;  /* 0x0000761067447816 */ /* 0x000fe20000000044 */
[----:B------:R-:W4:Y:S01]  /*a2a0*/  SHFL.UP PT, R23, R77, 0x10, RZ ;  /* 0x060000004d177989 */ /* 0x000f2200000e00ff */
[----:B------:R-:W-:Y:S02]  /*a2b0*/  PRMT R92, R106, 0x7610, R92 ;  /* 0x000076106a5c7816 */ /* 0x000fe4000000005c */
[----:B------:R-:W-:Y:S01]  /*a2c0*/  PRMT R73, R108, 0x7610, R73 ;  /* 0x000076106c497816 */ /* 0x000fe20000000049 */
[----:B-1----:R-:W-:Y:S01]  /*a2d0*/  STL [R1], R32 ;  /* 0x0000002001007387 */ /* 0x002fe20000100800 */
[----:B------:R-:W-:-:S02]  /*a2e0*/  PRMT R130, R109, 0x7610, R130 ;  /* 0x000076106d827816 */ /* 0x000fc40000000082 */
[----:B------:R-:W-:Y:S01]  /*a2f0*/  PRMT R131, R111, 0x7610, R131 ;  /* 0x000076106f837816 */ /* 0x000fe20000000083 */
[----:B------:R-:W-:Y:S01]  /*a300*/  STL [R1+0x3c], R63 ;  /* 0x00003c3f01007387 */ /* 0x000fe20000100800 */
[----:B------:R-:W-:Y:S02]  /*a310*/  PRMT R76, R112, 0x7610, R76 ;  /* 0x00007610704c7816 */ /* 0x000fe4000000004c */
[----:B------:R-:W-:Y:S01]  /*a320*/  PRMT R132, R113, 0x7610, R132 ;  /* 0x0000761071847816 */ /* 0x000fe20000000084 */
[----:B--2---:R-:W-:Y:S01]  /*a330*/  STL.64 [R1+0x40], R16 ;  /* 0x0000401001007387 */ /* 0x004fe20000100a00 */
[----:B------:R-:W-:Y:S02]  /*a340*/  PRMT R67, R114, 0x7610, R67 ;  /* 0x0000761072437816 */ /* 0x000fe40000000043 */
[----:B------:R-:W-:Y:S01]  /*a350*/  PRMT R133, R115, 0x7610, R133 ;  /* 0x0000761073857816 */ /* 0x000fe20000000085 */
[----:B------:R-:W-:Y:S01]  /*a360*/  STL.128 [R1+0x370], R28 ;  /* 0x0003701c01007387 */ /* 0x000fe20000100c00 */
        /* <DEDUP_REMOVED lines=11> */
[----:B---3--:R-:W-:Y:S01]  /*a420*/  STL.128 [R1+0x20], R24 ;  /* 0x0000201801007387 */ /* 0x008fe20000100c00 */
[----:B-1----:R-:W-:Y:S01]  /*a430*/  PRMT R50, R41, 0x7610, R50 ;  /* 0x0000761029327816 */ /* 0x002fe20000000032 */
[----:B------:R-:W-:Y:S01]  /*a440*/  IMAD.MOV.U32 R28, RZ, RZ, R36 ;  /* 0x000000ffff1c7224 */ /* 0x000fe200078e0024 */
[----:B------:R-:W-:Y:S01]  /*a450*/  PRMT R30, R45, 0x7610, R30 ;  /* 0x000076102d1e7816 */ /* 0x000fe2000000001e */
[----:B0-----:R0:W-:Y:S01]  /*a460*/  STL.64 [R1+0x30], R42 ;  /* 0x0000302a01007387 */ /* 0x0011e20000100a00 */
[----:B------:R-:W-:Y:S01]  /*a470*/  PRMT R51, R46, 0x7610, R51 ;  /* 0x000076102e337816 */ /* 0x000fe20000000033 */
[----:B------:R-:W-:Y:S01]  /*a480*/  IMAD.MOV.U32 R29, RZ, RZ, R37 ;  /* 0x000000ffff1d7224 */ /* 0x000fe200078e0025 */
[----:B--2---:R-:W-:Y:S01]  /*a490*/  PRMT R52, R39, 0x7610, R52 ;  /* 0x0000761027347816 */ /* 0x004fe20000000034 */
[----:B----4-:R1:W-:Y:S01]  /*a4a0*/  STL.64 [R1+0x8], R22 ;  /* 0x0000081601007387 */ /* 0x0103e20000100a00 */
[----:B------:R-:W-:-:S02]  /*a4b0*/  PRMT R53, R49, 0x7610, R53 ;  /* 0x0000761031357816 */ /* 0x000fc40000000035 */
[----:B------:R-:W-:Y:S02]  /*a4c0*/  PRMT R66, R110, 0x7610, R66 ;  /* 0x000076106e427816 */ /* 0x000fe40000000042 */
[----:B------:R-:W-:Y:S02]  /*a4d0*/  PRMT R82, R124, 0x7610, R82 ;  /* 0x000076107c527816 */ /* 0x000fe40000000052 */
[----:B------:R-:W-:Y:S01]  /*a4e0*/  PRMT R31, R54, 0x7610, R31 ;  /* 0x00007610361f7816 */ /* 0x000fe2000000001f */
[----:B0-----:R-:W-:Y:S01]  /*a4f0*/  IMAD.MOV.U32 R42, RZ, RZ, R44 ;  /* 0x000000ffff2a7224 */ /* 0x001fe200078e002c */
        /* <DEDUP_REMOVED lines=22> */
.L_x_2360:
[----:B0-----:R-:W-:-:S06]  /*a660*/  IMAD.IADD R16, R1, 0x1, R24 ;  /* 0x0000000101107824 */ /* 0x001fcc00078e0218 */
[----:B------:R-:W2:Y:S01]  /*a670*/  LDL.U8 R16, [R16+0x48] ;  /* 0x0000480010107983 */ /* 0x000ea20000100000 */
[----:B------:R-:W-:Y:S02]  /*a680*/  IMAD.MOV.U32 R17, RZ, RZ, R24 ;  /* 0x000000ffff117224 */ /* 0x000fe400078e0018 */
[----:B------:R-:W-:Y:S01]  /*a690*/  VIADD R24, R24, 0x1 ;  /* 0x0000000118187836 */ /* 0x000fe20000000000 */
[----:B--2---:R-:W-:-:S13]  /*a6a0*/  ISETP.NE.AND P2, PT, R16, RZ, PT ;  /* 0x000000ff1000720c */ /* 0x004fda0003f45270 */
[----:B------:R-:W-:Y:S05]  /*a6b0*/  @P2 BRA `(.L_x_2360) ;  /* 0xfffffffc00e82947 */ /* 0x000fea000383ffff */
[----:B------:R-:W-:Y:S05]  /*a6c0*/  BSYNC.RECONVERGENT B1 ;  /* 0x0000000000017941 */ /* 0x000fea0003800200 */
.L_x_2359:
[----:B------:R-:W-:Y:S01]  /*a6d0*/  LOP3.LUT P2, RZ, R22, 0xff, RZ, 0xc0, !PT ;  /* 0x000000ff16ff7812 */ /* 0x000fe2000784c0ff */
[----:B------:R-:W-:Y:S01]  /*a6e0*/  BSSY.RECONVERGENT B1, `(.L_x_2361) ;  /* 0x0000010000017945 */ /* 0x000fe20003800200 */
[----:B------:R-:W-:-:S11]  /*a6f0*/  IMAD.MOV.U32 R16, RZ, RZ, R17 ;  /* 0x000000ffff107224 */ /* 0x000fd600078e0011 */
[----:B------:R-:W-:Y:S05]  /*a700*/  @!P2 BRA `(.L_x_2362) ;  /* 0x000000000034a947 */ /* 0x000fea0003800000 */
[----:B------:R-:W-:Y:S01]  /*a710*/  BSSY.RECONVERGENT B2, `(.L_x_2363) ;  /* 0x000000b000027945 */ /* 0x000fe20003800200 */
[----:B------:R-:W-:-:S07]  /*a720*/  IMAD.MOV.U32 R16, RZ, RZ, RZ ;  /* 0x000000ffff107224 */ /* 0x000fce00078e00ff */
.L_x_2364:
        /* <DEDUP_REMOVED lines=10> */
.L_x_2363:
[----:B------:R-:W-:-:S07]  /*a7d0*/  IMAD.MOV.U32 R16, RZ, RZ, R19 ;  /* 0x000000ffff107224 */ /* 0x000fce00078e0013 */
.L_x_2362:
[----:B------:R-:W-:Y:S05]  /*a7e0*/  BSYNC.RECONVERGENT B1 ;  /* 0x0000000000017941 */ /* 0x000fea0003800200 */
.L_x_2361:
[----:B------:R-:W-:Y:S01]  /*a7f0*/  IMAD.IADD R17, R1, 0x1, R16 ;  /* 0x0000000101117824 */ /* 0x000fe200078e0210 */
[----:B------:R-:W-:Y:S01]  /*a800*/  BSSY.RECONVERGENT B1, `(.L_x_2365) ;  /* 0x0000009000017945 */ /* 0x000fe20003800200 */
[----:B------:R-:W-:-:S03]  /*a810*/  IMAD.MOV.U32 R16, RZ, RZ, RZ ;  /* 0x000000ffff107224 */ /* 0x000fc600078e00ff */
[----:B------:R0:W-:Y:S04]  /*a820*/  STL.U8 [R17+0x49], RZ ;  /* 0x000049ff11007387 */ /* 0x0001e80000100000 */
.L_x_2366:
[----:B------:R-:W-:-:S05]  /*a830*/  IMAD.IADD R18, R1, 0x1, R16 ;  /* 0x0000000101127824 */ /* 0x000fca00078e0210 */
[----:B0-----:R-:W2:Y:S02]  /*a840*/  LDL.U8 R17, [R18+0x48] ;  /* 0x0000480012117983 */ /* 0x001ea40000100000 */
[----:B--2---:R-:W-:Y:S01]  /*a850*/  ISETP.NE.AND P2, PT, R17, RZ, PT ;  /* 0x000000ff1100720c */ /* 0x004fe20003f45270 */
[----:B------:R-:W-:Y:S02]  /*a860*/  IMAD.MOV.U32 R17, RZ, RZ, R16 ;  /* 0x000000ffff117224 */ /* 0x000fe400078e0010 */
[----:B------:R-:W-:-:S10]  /*a870*/  VIADD R16, R16, 0x1 ;  /* 0x0000000110107836 */ /* 0x000fd40000000000 */
[----:B------:R-:W-:Y:S05]  /*a880*/  @P2 BRA `(.L_x_2366) ;  /* 0xfffffffc00e82947 */ /* 0x000fea000383ffff */
[----:B------:R-:W-:Y:S05]  /*a890*/  BSYNC.RECONVERGENT B1 ;  /* 0x0000000000017941 */ /* 0x000fea0003800200 */
.L_x_2365:
[----:B------:R-:W-:Y:S01]  /*a8a0*/  LOP3.LUT P2, RZ, R41, 0xff, RZ, 0xc0, !PT ;  /* 0x000000ff29ff7812 */ /* 0x000fe2000784c0ff */
[----:B------:R-:W-:Y:S01]  /*a8b0*/  BSSY.RECONVERGENT B1, `(.L_x_2367) ;  /* 0x0000010000017945 */ /* 0x000fe20003800200 */
[----:B------:R-:W-:-:S11]  /*a8c0*/  IMAD.MOV.U32 R16, RZ, RZ, R17 ;  /* 0x000000ffff107224 */ /* 0x000fd600078e0011 */
[----:B------:R-:W-:Y:S05]  /*a8d0*/  @!P2 BRA `(.L_x_2368) ;  /* 0x000000000034a947 */ /* 0x000fea0003800000 */
[----:B------:R-:W-:Y:S01]  /*a8e0*/  BSSY.RECONVERGENT B2, `(.L_x_2369) ;  /* 0x000000b000027945 */ /* 0x000fe20003800200 */
[----:B------:R-:W-:-:S07]  /*a8f0*/  IMAD.MOV.U32 R16, RZ, RZ, RZ ;  /* 0x000000ffff107224 */ /* 0x000fce00078e00ff */
.L_x_2370:
        /* <DEDUP_REMOVED lines=10> */
.L_x_2369:
[----:B------:R-:W-:-:S07]  /*a9a0*/  IMAD.MOV.U32 R16, RZ, RZ, R19 ;  /* 0x000000ffff107224 */ /* 0x000fce00078e0013 */
.L_x_2368:
[----:B------:R-:W-:Y:S05]  /*a9b0*/  BSYNC.RECONVERGENT B1 ;  /* 0x0000000000017941 */ /* 0x000fea0003800200 */
.L_x_2367:
        /* <DEDUP_REMOVED lines=12> */
[----:B0-----:R-:W-:Y:S02]  /*aa80*/  PRMT R43, R24, 0x7773, RZ ;  /* 0x00007773182b7816 */ /* 0x001fe400000000ff */
[C---:B------:R-:W-:Y:S02]  /*aa90*/  PRMT R63, R25.reuse, 0x7770, RZ ;  /* 0x00007770193f7816 */ /* 0x040fe400000000ff */
        /* <DEDUP_REMOVED lines=75> */
.L_x_2358:
[----:B------:R-:W-:Y:S05]  /*af50*/  BSYNC.RECONVERGENT B0 ;  /* 0x0000000000007941 */ /* 0x000fea0003800200 */
.L_x_2357:
        /* <DEDUP_REMOVED lines=59> */
.L_x_2372:
[----:B------:R-:W-:Y:S05]  /*b310*/  BSYNC.RECONVERGENT B0 ;  /* 0x0000000000007941 */ /* 0x000fea0003800200 */
.L_x_2371:
[----:B------:R-:W-:Y:S01]  /*b320*/  LOP3.LUT R51, R51, 0xffff, RZ, 0xc0, !PT ;  /* 0x0000ffff33337812 */ /* 0x000fe200078ec0ff */
[----:B------:R-:W-:Y:S01]  /*b330*/  SHFL.UP PT, R97, R63, 0x1, RZ ;  /* 0x042000003f617989 */ /* 0x000fe200000e00ff */
        /* <DEDUP_REMOVED lines=12> */
[----:B------:R-:W0:Y:S01]  /*b400*/  S2R R87, SR_TID.X ;  /* 0x0000000000577919 */ /* 0x000e220000002100 */
        /* <DEDUP_REMOVED lines=44> */
[----:B------:R-:W-:-:S02]  /*b6d0*/  LOP3.LUT R17, R81, 0xff, RZ, 0xc0, !PT ;  /* 0x000000ff51117812 */ /* 0x000fc400078ec0ff */
[----:B------:R-:W-:Y:S01]  /*b6e0*/  LOP3.LUT R45, R54, 0xff, RZ, 0xc0, !PT ;  /* 0x000000ff362d7812 */ /* 0x000fe200078ec0ff */
[----:B-----5:R-:W3:Y:S01]  /*b6f0*/  SHFL.UP PT, R22, R28, 0x1, RZ ;  /* 0x042000001c167989 */ /* 0x020ee200000e00ff */
[----:B------:R-:W-:Y:S02]  /*b700*/  LOP3.LUT R37, R49, 0xff, RZ, 0xc0, !PT ;  /* 0x000000ff31257812 */ /* 0x000fe400078ec0ff */
[----:B------:R-:W-:Y:S02]  /*b710*/  LOP3.LUT R44, R39, 0xff0000, RZ, 0xc0, !PT ;  /* 0x00ff0000272c7812 */ /* 0x000fe400078ec0ff */
[----:B------:R-:W-:Y:S02]  /*b720*/  PRMT R39, R67, 0x7604, R58 ;  /* 0x0000760443277816 */ /* 0x000fe4000000003a */
[----:B------:R-:W-:Y:S02]  /*b730*/  LOP3.LUT R60, R41, 0xff0000, RZ, 0xc0, !PT ;  /* 0x00ff0000293c7812 */ /* 0x000fe400078ec0ff */
[----:B------:R-:W-:-:S02]  /*b740*/  LOP3.LUT R78, R85, 0xffff, RZ, 0xc0, !PT ;  /* 0x0000ffff554e7812 */ /* 0x000fc400078ec0ff */
[----:B------:R-:W-:Y:S01]  /*b750*/  LOP3.LUT R85, R35, 0xffff, RZ, 0xc0, !PT ;  /* 0x0000ffff23557812 */ /* 0x000fe200078ec0ff */
[----:B------:R-:W-:Y:S01]  /*b760*/  IMAD.IADD R60, R39, 0x1, R60 ;  /* 0x00000001273c7824 */ /* 0x000fe200078e023c */
[----:B------:R-:W-:Y:S02]  /*b770*/  PRMT R17, R68, 0x7604, R17 ;  /* 0x0000760444117816 */ /* 0x000fe40000000011 */
[----:B------:R-:W-:Y:S01]  /*b780*/  LOP3.LUT R36, R36, 0xff0000, RZ, 0xc0, !PT ;  /* 0x00ff000024247812 */ /* 0x000fe200078ec0ff */
[----:B------:R-:W-:Y:S01]  /*b790*/  IMAD.U32 R39, R85, 0x10000, RZ ;  /* 0x0001000055277824 */ /* 0x000fe200078e00ff */
[----:B------:R-:W-:Y:S01]  /*b7a0*/  PRMT R45, R70, 0x7604, R45 ;  /* 0x00007604462d7816 */ /* 0x000fe2000000002d */
[----:B-1----:R-:W-:Y:S01]  /*b7b0*/  STL.128 [R1+0x240], R160 ;  /* 0x000240a001007387 */ /* 0x002fe20000100c00 */
[----:B------:R-:W-:Y:S01]  /*b7c0*/  LOP3.LUT R62, R57, 0xff0000, RZ, 0xc0, !PT ;  /* 0x00ff0000393e7812 */ /* 0x000fe200078ec0ff */
[----:B------:R-:W-:Y:S01]  /*b7d0*/  IMAD.IADD R58, R17, 0x1, R36 ;  /* 0x00000001113a7824 */ /* 0x000fe200078e0224 */
[----:B------:R-:W-:-:S02]  /*b7e0*/  LOP3.LUT R86, R86, 0xffff, RZ, 0xc0, !PT ;  /* 0x0000ffff56567812 */ /* 0x000fc400078ec0ff */
[----:B------:R-:W-:Y:S01]  /*b7f0*/  PRMT R37, R66, 0x7604, R37 ;  /* 0x0000760442257816 */ /* 0x000fe20000000025 */
[----:B------:R-:W-:Y:S01]  /*b800*/  IMAD.IADD R57, R45, 0x1, R62 ;  /* 0x000000012d397824 */ /* 0x000fe200078e023e */
[----:B------:R-:W-:Y:S01]  /*b810*/  LOP3.LUT R94, R33, 0xffff, RZ, 0xc0, !PT ;  /* 0x0000ffff215e7812 */ /* 0x000fe200078ec0ff */
[----:B------:R-:W-:Y:S01]  /*b820*/  IMAD.U32 R41, R86, 0x10000, RZ ;  /* 0x0001000056297824 */ /* 0x000fe200078e00ff */
[----:B------:R-:W-:Y:S01]  /*b830*/  LOP3.LUT R98, R43, 0xffff, RZ, 0xc0, !PT ;  /* 0x0000ffff2b627812 */ /* 0x000fe200078ec0ff */
[----:B------:R-:W-:Y:S01]  /*b840*/  IMAD.IADD R17, R37, 0x1, R44 ;  /* 0x0000000125117824 */ /* 0x000fe200078e022c */
[----:B------:R-:W-:Y:S01]  /*b850*/  LOP3.LUT R96, R34, 0xffff, RZ, 0xc0, !PT ;  /* 0x0000ffff22607812 */ /* 0x000fe200078ec0ff */
[----:B------:R-:W-:Y:S01]  /*b860*/  IMAD.U32 R35, R94, 0x10000, RZ ;  /* 0x000100005e237824 */ /* 0x000fe200078e00ff */
[----:B------:R-:W-:Y:S02]  /*b870*/  LOP3.LUT R84, R84, 0xffff, RZ, 0xc0, !PT ;  /* 0x0000ffff54547812 */ /* 0x000fe400078ec0ff */
        /* <DEDUP_REMOVED lines=9> */
[----:B------:R-:W-:Y:S01]  /*b910*/  PRMT R37, R26, 0x7604, R37 ;  /* 0x000076041a257816 */ /* 0x000fe20000000025 */
[----:B------:R-:W1:Y:S01]  /*b920*/  SHFL.UP PT, R41, R42, 0x1, RZ ;  /* 0x042000002a297989 */ /* 0x000e6200000e00ff */
[----:B------:R-:W-:Y:S01]  /*b930*/  PRMT R18, R71, 0x7604, R18 ;  /* 0x0000760447127816 */ /* 0x000fe20000000012 */
[----:B------:R-:W-:Y:S01]  /*b940*/  IMAD.IADD R64, R39, 0x1, R64 ;  /* 0x0000000127407824 */ /* 0x000fe200078e0240 */
[----:B------:R-:W-:Y:S02]  /*b950*/  LOP3.LUT R31, R31, 0xff0000, RZ, 0xc0, !PT ;  /* 0x00ff00001f1f7812 */ /* 0x000fe400078ec0ff */
[----:B------:R-:W-:Y:S02]  /*b960*/  PRMT R33, R25, 0x7604, R34 ;  /* 0x0000760419217816 */ /* 0x000fe40000000022 */
[----:B------:R-:W-:Y:S01]  /*b970*/  LOP3.LUT R36, R35, 0xff0000, RZ, 0xc0, !PT ;  /* 0x00ff000023247812 */ /* 0x000fe200078ec0ff */
[----:B------:R-:W-:Y:S01]  /*b980*/  IMAD.IADD R35, R37, 0x1, R44 ;  /* 0x0000000125237824 */ /* 0x000fe200078e022c */
[----:B--2---:R-:W-:Y:S01]  /*b990*/  SHF.R.U32.HI R102, RZ, 0x8, R103 ;  /* 0x00000008ff667819 */ /* 0x004fe20000011667 */
[----:B------:R-:W-:Y:S01]  /*b9a0*/  IMAD.IADD R34, R18, 0x1, R31 ;  /* 0x0000000112227824 */ /* 0x000fe200078e021f */
[----:B------:R-:W-:Y:S01]  /*b9b0*/  LOP3.LUT R39, R82, 0xffff, RZ, 0xc0, !PT ;  /* 0x0000ffff52277812 */ /* 0x000fe200078ec0ff */
[----:B------:R-:W-:Y:S01]  /*b9c0*/  IMAD.IADD R62, R33, 0x1, R36 ;  /* 0x00000001213e7824 */ /* 0x000fe200078e0224 */
[----:B------:R-:W-:-:S02]  /*b9d0*/  PRMT R16, R102, 0x7604, R103 ;  /* 0x0000760466107816 */ /* 0x000fc40000000067 */
[----:B------:R-:W-:Y:S01]  /*b9e0*/  ISETP.NE.AND P2, PT, R136, 0x1f, PT ;  /* 0x0000001f8800780c */ /* 0x000fe20003f45270 */
[----:B------:R-:W-:Y:S01]  /*b9f0*/  IMAD R32, R39, 0x1000000, R34 ;  /* 0x0100000027207824 */ /* 0x000fe200078e0222 */
[----:B------:R-:W-:Y:S01]  /*ba00*/  LOP3.LUT R44, R23, 0xffff, RZ, 0xc0, !PT ;  /* 0x0000ffff172c7812 */ /* 0x000fe200078ec0ff */
[----:B------:R2:W-:Y:S01]  /*ba10*/  STL.U16 [R1+0x270], R16 ;  /* 0x0002701001007387 */ /* 0x0005e20000100400 */
[----:B------:R-:W-:Y:S02]  /*ba20*/  LOP3.LUT R31, R73, 0xffff, RZ, 0xc0, !PT ;  /* 0x0000ffff491f7812 */ /* 0x000fe400078ec0ff */
[----:B------:R-:W-:Y:S01]  /*ba30*/  LOP3.LUT R36, R76, 0xffff, RZ, 0xc0, !PT ;  /* 0x0000ffff4c247812 */ /* 0x000fe200078ec0ff */
[----:B------:R-:W-:Y:S01]  /*ba40*/  IMAD R34, R44, 0x1000000, R35 ;  /* 0x010000002c227824 */ /* 0x000fe200078e0223 */
[----:B------:R-:W-:Y:S01]  /*ba50*/  LOP3.LUT R37, R79, 0xffff, RZ, 0xc0, !PT ;  /* 0x0000ffff4f257812 */ /* 0x000fe200078ec0ff */
[----:B------:R4:W0:Y:S01]  /*ba60*/  SHFL.UP PT, R23, R29, 0x1, RZ ;  /* 0x042000001d177989 */ /* 0x00082200000e00ff */
[----:B------:R-:W-:Y:S01]  /*ba70*/  LOP3.LUT R38, R80, 0xffff, RZ, 0xc0, !PT ;  /* 0x0000ffff50267812 */ /* 0x000fe200078ec0ff */
[----:B------:R-:W-:Y:S01]  /*ba80*/  IMAD R17, R36, 0x1000000, R17 ;  /* 0x0100000024117824 */ /* 0x000fe200078e0211 */
[----:B------:R-:W-:Y:S01]  /*ba90*/  LOP3.LUT R43, R19, 0xffff, RZ, 0xc0, !PT ;  /* 0x0000ffff132b7812 */ /* 0x000fe200078ec0ff */
[----:B--2---:R-:W-:Y:S01]  /*baa0*/  IMAD R16, R31, 0x1000000, R58 ;  /* 0x010000001f107824 */ /* 0x004fe200078e023a */
[----:B------:R-:W-:Y:S01]  /*bab0*/  LOP3.LUT R45, R83, 0xffff, RZ, 0xc0, !PT ;  /* 0x0000ffff532d7812 */ /* 0x000fe200078ec0ff */
[----:B------:R-:W-:Y:S01]  /*bac0*/  IMAD R18, R37, 0x1000000, R60 ;  /* 0x0100000025127824 */ /* 0x000fe200078e023c */
[----:B------:R-:W2:Y:S01]  /*bad0*/  SHFL.UP PT, R32, R32, 0x1, RZ ;  /* 0x0420000020207989 */ /* 0x000ea200000e00ff */
[----:B------:R-:W-:-:S02]  /*bae0*/  IMAD R19, R38, 0x1000000, R57 ;  /* 0x0100000026137824 */ /* 0x000fc400078e0239 */
[----:B------:R-:W-:Y:S01]  /*baf0*/  IMAD R33, R43, 0x1000000, R62 ;  /* 0x010000002b217824 */ /* 0x000fe200078e023e */
[----:B------:R-:W0:Y:S01]  /*bb00*/  SHFL.UP PT, R16, R16, 0x1, RZ ;  /* 0x0420000010107989 */ /* 0x000e2200000e00ff */
[----:B------:R-:W-:-:S03]  /*bb10*/  IMAD R35, R45, 0x1000000, R64 ;  /* 0x010000002d237824 */ /* 0x000fc600078e0240 */
        /* <DEDUP_REMOVED lines=27> */
[----:B0-----:R-:W-:Y:S02]  /*bcd0*/  SHF.R.U32.HI R24, RZ, 0x5, R87 ;  /* 0x00000005ff187819 */ /* 0x001fe40000011657 */
[----:B------:R-:W-:Y:S02]  /*bce0*/  PRMT R55, R55, 0x3340, R72 ;  /* 0x0000334037377816 */ /* 0x000fe40000000048 */
[----:B------:R-:W-:Y:S01]  /*bcf0*/  PRMT R56, R56, 0x3340, R61 ;  /* 0x0000334038387816 */ /* 0x000fe2000000003d */
[----:B------:R-:W-:Y:S01]  /*bd00*/  IMAD R24, R24, 0x48, R101 ;  /* 0x0000004818187824 */ /* 0x000fe200078e0265 */
[----:B------:R-:W-:-:S02]  /*bd10*/  PRMT R53, R53, 0x3340, R75 ;  /* 0x0000334035357816 */ /* 0x000fc4000000004b */
[----:B------:R-:W-:Y:S02]  /*bd20*/  PRMT R36, R131, 0x3340, R36 ;  /* 0x0000334083247816 */ /* 0x000fe40000000024 */
[----:B------:R-:W-:Y:S01]  /*bd30*/  PRMT R38, R135, 0x3340, R38 ;  /* 0x0000334087267816 */ /* 0x000fe20000000026 */
[----:B------:R1:W-:Y:S01]  /*bd40*/  STS.64 [R24+0x40], R28 ;  /* 0x0000401c18007388 */ /* 0x0003e20000000a00 */
[----:B------:R-:W-:Y:S02]  /*bd50*/  PRMT R39, R78, 0x3340, R39 ;  /* 0x000033404e277816 */ /* 0x000fe40000000027 */
[----:B------:R-:W-:Y:S01]  /*bd60*/  PRMT R45, R86, 0x3340, R45 ;  /* 0x00003340562d7816 */ /* 0x000fe2000000002d */
[----:B------:R1:W-:Y:S01]  /*bd70*/  STS [R24], R63 ;  /* 0x0000003f18007388 */ /* 0x0003e20000000800 */
        /* <DEDUP_REMOVED lines=27> */
[----:B------:R-:W-:-:S03]  /*bf30*/  PRMT R44, R62, 0x5410, R59 ;  /* 0x000054103e2c7816 */ /* 0x000fc6000000003b */
[----:B------:R1:W-:Y:S04]  /*bf40*/  STS.64 [R24+0x28], R26 ;  /* 0x0000281a18007388 */ /* 0x0003e80000000a00 */
[----:B------:R1:W-:Y:S02]  /*bf50*/  STS.64 [R24+0x30], R44 ;  /* 0x0000302c18007388 */ /* 0x0003e40000000a00 */
.L_x_2374:
[----:B------:R-:W-:Y:S05]  /*bf60*/  BSYNC.RECONVERGENT B0 ;  /* 0x0000000000007941 */ /* 0x000fea0003800200 */
.L_x_2373:
[----:B------:R-:W-:Y:S01]  /*bf70*/  BAR.SYNC.DEFER_BLOCKING 0x0 ;  /* 0x0000000000007b1d */ /* 0x000fe20000010000 */
[--C-:B------:R-:W-:Y:S02]  /*bf80*/  SHF.R.U32.HI R114, RZ, 0x18, R32.reuse ;  /* 0x00000018ff727819 */ /* 0x100fe40000011620 */
[----:B------:R-:W-:Y:S02]  /*bf90*/  SHF.R.U32.HI R115, RZ, 0x8, R32 ;  /* 0x00000008ff737819 */ /* 0x000fe40000011620 */
[C---:B------:R-:W-:Y:S02]  /*bfa0*/  PRMT R145, R32.reuse, 0x7610, R145 ;  /* 0x0000761020917816 */ /* 0x040fe40000000091 */
[----:B------:R-:W-:Y:S01]  /*bfb0*/  PRMT R144, R32, 0x7632, R144 ;  /* 0x0000763220907816 */ /* 0x000fe20000000090 */
[----:B0-----:R-:W-:Y:S01]  /*bfc0*/  STL.128 [R1+0x260], R32 ;  /* 0x0002602001007387 */ /* 0x001fe20000100c00 */
        /* <DEDUP_REMOVED lines=11> */
[----:B-1----:R-:W0:Y:S01]  /*c080*/  LDS.128 R28, [R101+0x10] ;  /* 0x00001000651c7984 */ /* 0x002e220000000c00 */
[----:B------:R-:W-:-:S02]  /*c090*/  SHF.R.U32.HI R108, RZ, 0x18, R35 ;  /* 0x00000018ff6c7819 */ /* 0x000fc40000011623 */
[----:B------:R-:W-:Y:S01]  /*c0a0*/  SHF.R.U32.HI R109, RZ, 0x8, R35 ;  /* 0x00000008ff6d7819 */ /* 0x000fe20000011623 */
[----:B------:R-:W-:Y:S01]  /*c0b0*/  LDS.U16 R59, [R101+0x80] ;  /* 0x00008000653b7984 */ /* 0x000fe20000000400 */
        /* <DEDUP_REMOVED lines=11> */
[----:B------:R-:W4:Y:S01]  /*c170*/  LDS.64 R52, [R101+0x88] ;  /* 0x0000880065347984 */ /* 0x000f220000000a00 */
[C---:B------:R-:W-:Y:S02]  /*c180*/  PRMT R151, R17.reuse, 0x7610, R151 ;  /* 0x0000761011977816 */ /* 0x040fe40000000097 */
[----:B------:R-:W-:Y:S01]  /*c190*/  PRMT R150, R17, 0x7632, R150 ;  /* 0x0000763211967816 */ /* 0x000fe20000000096 */
[----:B------:R-:W-:Y:S01]  /*c1a0*/  STL [R1+0x274], R41 ;  /* 0x0002742901007387 */ /* 0x000fe20000100800 */
[----:B------:R-:W-:-:S02]  /*c1b0*/  SHF.R.U32.HI R118, RZ, 0x18, R18 ;  /* 0x00000018ff767819 */ /* 0x000fc40000011612 */
[----:B------:R-:W-:Y:S02]  /*c1c0*/  SHF.R.U32.HI R119, RZ, 0x8, R18 ;  /* 0x00000008ff777819 */ /* 0x000fe40000011612 */
        /* <DEDUP_REMOVED lines=12> */
[----:B-1----:R-:W-:Y:S01]  /*c290*/  STL.128 [R1+0x2a0], R24 ;  /* 0x0002a01801007387 */ /* 0x002fe20000100c00 */
[----:B------:R-:W-:-:S02]  /*c2a0*/  PRMT R46, R29, 0x7770, RZ ;  /* 0x000077701d2e7816 */ /* 0x000fc400000000ff */
[C---:B------:R-:W-:Y:S01]  /*c2b0*/  PRMT R47, R29.reuse, 0x7771, RZ ;  /* 0x000077711d2f7816 */ /* 0x040fe200000000ff */
[----:B--2---:R-:W-:Y:S01]  /*c2c0*/  STL.128 [R1+0x1c0], R32 ;  /* 0x0001c02001007387 */ /* 0x004fe20000100c00 */
[C---:B------:R-:W-:Y:S02]  /*c2d0*/  PRMT R48, R29.reuse, 0x7772, RZ ;  /* 0x000077721d307816 */ /* 0x040fe400000000ff */
[----:B------:R-:W-:Y:S01]  /*c2e0*/  PRMT R49, R29, 0x7773, RZ ;  /* 0x000077731d317816 */ /* 0x000fe200000000ff */
[----:B---3--:R-:W-:Y:S01]  /*c2f0*/  STL [R1+0x1e4], R58 ;  /* 0x0001e43a01007387 */ /* 0x008fe20000100800 */
[C---:B------:R-:W-:Y:S02]  /*c300*/  PRMT R50, R30.reuse, 0x7770, RZ ;  /* 0x000077701e327816 */ /* 0x040fe400000000ff */
[C---:B------:R-:W-:Y:S01]  /*c310*/  PRMT R51, R30.reuse, 0x7771, RZ ;  /* 0x000077711e337816 */ /* 0x040fe200000000ff */
[----:B----4-:R-:W-:Y:S01]  /*c320*/  STL.64 [R1+0x1e8], R52 ;  /* 0x0001e83401007387 */ /* 0x010fe20000100a00 */
[----:B------:R-:W-:-:S02]  /*c330*/  PRMT R60, R30, 0x7772, RZ ;  /* 0x000077721e3c7816 */ /* 0x000fc400000000ff */
[----:B------:R-:W-:Y:S02]  /*c340*/  PRMT R61, R30, 0x7773, RZ ;  /* 0x000077731e3d7816 */ /* 0x000fe400000000ff */
[C---:B------:R-:W-:Y:S02]  /*c350*/  PRMT R62, R31.reuse, 0x7770, RZ ;  /* 0x000077701f3e7816 */ /* 0x040fe400000000ff */
[C---:B------:R-:W-:Y:S02]  /*c360*/  PRMT R63, R31.reuse, 0x7771, RZ ;  /* 0x000077711f3f7816 */ /* 0x040fe400000000ff */
[C---:B------:R-:W-:Y:S02]  /*c370*/  PRMT R64, R31.reuse, 0x7772, RZ ;  /* 0x000077721f407816 */ /* 0x040fe400000000ff */
[----:B------:R-:W-:Y:S02]  /*c380*/  PRMT R65, R31, 0x7773, RZ ;  /* 0x000077731f417816 */ /* 0x000fe400000000ff */
[----:B------:R-:W1:Y:S01]  /*c390*/  LDS.128 R28, [R101+0x70] ;  /* 0x00007000651c7984 */ /* 0x000e620000000c00 */
[----:B------:R-:W-:-:S02]  /*c3a0*/  PRMT R175, R32, 0x7770, RZ ;  /* 0x0000777020af7816 */ /* 0x000fc400000000ff */
[C---:B------:R-:W-:Y:S02]  /*c3b0*/  PRMT R174, R32.reuse, 0x7771, RZ ;  /* 0x0000777120ae7816 */ /* 0x040fe400000000ff */
[C---:B------:R-:W-:Y:S02]  /*c3c0*/  PRMT R173, R32.reuse, 0x7772, RZ ;  /* 0x0000777220ad7816 */ /* 0x040fe400000000ff */
[----:B------:R-:W-:Y:S02]  /*c3d0*/  PRMT R172, R32, 0x7773, RZ ;  /* 0x0000777320ac7816 */ /* 0x000fe400000000ff */
[C---:B------:R-:W-:Y:S02]  /*c3e0*/  PRMT R171, R33.reuse, 0x7770, RZ ;  /* 0x0000777021ab7816 */ /* 0x040fe400000000ff */
[C---:B------:R-:W-:Y:S01]  /*c3f0*/  PRMT R170, R33.reuse, 0x7771, RZ ;  /* 0x0000777121aa7816 */ /* 0x040fe200000000ff */
[----:B0-----:R-:W-:Y:S01]  /*c400*/  STL.128 [R1+0x1b0], R16 ;  /* 0x0001b01001007387 */ /* 0x001fe20000100c00 */
        /* <DEDUP_REMOVED lines=13> */
[----:B------:R-:W-:Y:S01]  /*c4e0*/  PRMT R77, R26, 0x7773, RZ ;  /* 0x000077731a4d7816 */ /* 0x000fe200000000ff */
[----:B-1----:R0:W-:Y:S01]  /*c4f0*/  STL.128 [R1+0x1d0], R28 ;  /* 0x0001d01c01007387 */ /* 0x0021e20000100c00 */
        /* <DEDUP_REMOVED lines=8> */
[----:B0-----:R-:W-:Y:S01]  /*c580*/  PRMT R28, R59, 0x7710, RZ ;  /* 0x000077103b1c7816 */ /* 0x001fe200000000ff */
[----:B------:R-:W0:Y:S01]  /*c590*/  LDS.128 R24, [R101+0x30] ;  /* 0x0000300065187984 */ /* 0x000e220000000c00 */
        /* <DEDUP_REMOVED lines=17> */
[C---:B------:R-:W-:Y:S01]  /*c6b0*/  PRMT R39, R29.reuse, 0x7770, RZ ;  /* 0x000077701d277816 */ /* 0x040fe200000000ff */
[----:B------:R-:W1:Y:S01]  /*c6c0*/  LDS.128 R16, [R101] ;  /* 0x0000000065107984 */ /* 0x000e620000000c00 */
[C---:B------:R-:W-:Y:S02]  /*c6d0*/  PRMT R38, R29.reuse, 0x7771, RZ ;  /* 0x000077711d267816 */ /* 0x040fe400000000ff */
[C---:B------:R-:W-:Y:S02]  /*c6e0*/  PRMT R32, R29.reuse, 0x7772, RZ ;  /* 0x000077721d207816 */ /* 0x040fe400000000ff */
[----:B------:R-:W-:Y:S01]  /*c6f0*/  PRMT R33, R29, 0x7773, RZ ;  /* 0x000077731d217816 */ /* 0x000fe200000000ff */
[----:B0-----:R-:W-:Y:S01]  /*c700*/  STL [R1+0x2bc], R27 ;  /* 0x0002bc1b01007387 */ /* 0x001fe20000100800 */
[----:B------:R-:W-:-:S02]  /*c710*/  PRMT R54, R30, 0x7770, RZ ;  /* 0x000077701e367816 */ /* 0x000fc400000000ff */
[C---:B------:R-:W-:Y:S01]  /*c720*/  PRMT R56, R30.reuse, 0x7771, RZ ;  /* 0x000077711e387816 */ /* 0x040fe200000000ff */
[----:B------:R-:W0:Y:S01]  /*c730*/  LDS.64 R28, [R101+0x40] ;  /* 0x00004000651c7984 */ /* 0x000e220000000a00 */
[C---:B------:R-:W-:Y:S02]  /*c740*/  PRMT R36, R30.reuse, 0x7772, RZ ;  /* 0x000077721e247816 */ /* 0x040fe400000000ff */
[----:B------:R-:W-:Y:S01]  /*c750*/  PRMT R37, R30, 0x7773, RZ ;  /* 0x000077731e257816 */ /* 0x000fe200000000ff */
[----:B------:R-:W-:Y:S01]  /*c760*/  STL.64 [R1+0x2b0], R24 ;  /* 0x0002b01801007387 */ /* 0x000fe20000100a00 */
[----:B------:R-:W-:Y:S02]  /*c770*/  SHF.R.U32.HI R198, RZ, 0x5, R87 ;  /* 0x00000005ffc67819 */ /* 0x000fe40000011657 */
[C---:B------:R-:W-:Y:S01]  /*c780*/  PRMT R99, R26.reuse, 0x7770, RZ ;  /* 0x000077701a637816 */ /* 0x040fe200000000ff */
[----:B------:R-:W2:Y:S01]  /*c790*/  LDS R30, [R101+0x48] ;  /* 0x00004800651e7984 */ /* 0x000ea20000000800 */
[----:B------:R-:W-:-:S02]  /*c7a0*/  SHF.R.U64 R98, R26, 0x8, R27 ;  /* 0x000000081a627819 */ /* 0x000fc4000000121b */
[----:B------:R-:W-:Y:S02]  /*c7b0*/  ISETP.NE.AND P2, PT, R198, 0x1, PT ;  /* 0x00000001c600780c */ /* 0x000fe40003f45270 */
[----:B------:R-:W-:Y:S02]  /*c7c0*/  PRMT R26, R98, 0x7604, R99 ;  /* 0x00007604621a7816 */ /* 0x000fe40000000063 */
[--C-:B------:R-:W-:Y:S02]  /*c7d0*/  SHF.R.U32.HI R132, RZ, 0x18, R161.reuse ;  /* 0x00000018ff847819 */ /* 0x100fe400000116a1 */
[----:B------:R-:W-:Y:S01]  /*c7e0*/  SHF.R.U32.HI R133, RZ, 0x8, R161 ;  /* 0x00000008ff857819 */ /* 0x000fe200000116a1 */
[----:B------:R3:W-:Y:S01]  /*c7f0*/  STL.U16 [R1+0x2b8], R26 ;  /* 0x0002b81a01007387 */ /* 0x0007e20000100400 */
[C---:B------:R-:W-:Y:S02]  /*c800*/  PRMT R159, R161.reuse, 0x7610, R159 ;  /* 0x00007610a19f7816 */ /* 0x040fe4000000009f */
[----:B------:R-:W-:-:S02]  /*c810*/  PRMT R158, R161, 0x7632, R158 ;  /* 0x00007632a19e7816 */ /* 0x000fc4000000009e */
[--C-:B------:R-:W-:Y:S02]  /*c820*/  SHF.R.U32.HI R130, RZ, 0x18, R162.reuse ;  /* 0x00000018ff827819 */ /* 0x100fe400000116a2 */
[----:B------:R-:W-:Y:S02]  /*c830*/  SHF.R.U32.HI R131, RZ, 0x8, R162 ;  /* 0x00000008ff837819 */ /* 0x000fe400000116a2 */
[C---:B------:R-:W-:Y:S02]  /*c840*/  PRMT R157, R162.reuse, 0x7610, R157 ;  /* 0x00007610a29d7816 */ /* 0x040fe4000000009d */
[----:B------:R-:W-:Y:S01]  /*c850*/  PRMT R156, R162, 0x7632, R156 ;  /* 0x00007632a29c7816 */ /* 0x000fe2000000009c */
[----:B-1----:R-:W-:Y:S01]  /*c860*/  STL [R1+0x280], R16 ;  /* 0x0002801001007387 */ /* 0x002fe20000100800 */
[--C-:B------:R-:W-:Y:S01]  /*c870*/  SHF.R.U32.HI R124, RZ, 0x18, R163.reuse ;  /* 0x00000018ff7c7819 */ /* 0x100fe200000116a3 */
[----:B------:R-:W-:Y:S01]  /*c880*/  IMAD.MOV.U32 R17, RZ, RZ, RZ ;  /* 0x000000ffff117224 */ /* 0x000fe200078e00ff */
[----:B------:R-:W-:Y:S01]  /*c890*/  SHF.R.U32.HI R125, RZ, 0x8, R163 ;  /* 0x00000008ff7d7819 */ /* 0x000fe200000116a3 */
[----:B------:R1:W-:Y:S01]  /*c8a0*/  STL.64 [R1+0x288], R18 ;  /* 0x0002881201007387 */ /* 0x0003e20000100a00 */
[C---:B------:R-:W-:Y:S01]  /*c8b0*/  PRMT R155, R163.reuse, 0x7610, R155 ;  /* 0x00007610a39b7816 */ /* 0x040fe2000000009b */
[----:B------:R-:W-:Y:S01]  /*c8c0*/  @!P2 IMAD.MOV.U32 R17, RZ, RZ, R27 ;  /* 0x000000ffff11a224 */ /* 0x000fe200078e001b */
[----:B------:R-:W-:-:S02]  /*c8d0*/  PRMT R154, R163, 0x7632, R154 ;  /* 0x00007632a39a7816 */ /* 0x000fc4000000009a */
[----:B------:R-:W-:Y:S01]  /*c8e0*/  PRMT R86, R31, 0x7770, RZ ;  /* 0x000077701f567816 */ /* 0x000fe200000000ff */
[----:B0-----:R-:W-:Y:S01]  /*c8f0*/  STL.64 [R1+0x2c0], R28 ;  /* 0x0002c01c01007387 */ /* 0x001fe20000100a00 */
[C---:B------:R-:W-:Y:S02]  /*c900*/  PRMT R167, R34.reuse, 0x7770, RZ ;  /* 0x0000777022a77816 */ /* 0x040fe400000000ff */
[C---:B------:R-:W-:Y:S02]  /*c910*/  PRMT R166, R34.reuse, 0x7771, RZ ;  /* 0x0000777122a67816 */ /* 0x040fe400000000ff */
[C---:B------:R-:W-:Y:S02]  /*c920*/  PRMT R165, R34.reuse, 0x7772, RZ ;  /* 0x0000777222a57816 */ /* 0x040fe400000000ff */
[----:B------:R-:W-:Y:S01]  /*c930*/  PRMT R164, R34, 0x7773, RZ ;  /* 0x0000777322a47816 */ /* 0x000fe200000000ff */
[----:B--2---:R0:W-:Y:S01]  /*c940*/  STL [R1+0x1a8], R30 ;  /* 0x0001a81e01007387 */ /* 0x0041e20000100800 */
[----:B------:R-:W-:-:S02]  /*c950*/  ISETP.NE.AND P3, PT, R30, RZ, PT ;  /* 0x000000ff1e00720c */ /* 0x000fc40003f65270 */
[C---:B------:R-:W-:Y:S02]  /*c960*/  PRMT R163, R35.reuse, 0x7770, RZ ;  /* 0x0000777023a37816 */ /* 0x040fe400000000ff */
[C---:B------:R-:W-:Y:S02]  /*c970*/  PRMT R162, R35.reuse, 0x7771, RZ ;  /* 0x0000777123a27816 */ /* 0x040fe400000000ff */
[C---:B------:R-:W-:Y:S02]  /*c980*/  PRMT R161, R35.reuse, 0x7772, RZ ;  /* 0x0000777223a17816 */ /* 0x040fe400000000ff */
[----:B------:R-:W-:Y:S02]  /*c990*/  PRMT R139, R35, 0x7773, RZ ;  /* 0x00007773238b7816 */ /* 0x000fe400000000ff */
[C---:B------:R-:W-:Y:S02]  /*c9a0*/  PRMT R55, R31.reuse, 0x7771, RZ ;  /* 0x000077711f377816 */ /* 0x040fe400000000ff */
[----:B------:R-:W-:-:S02]  /*c9b0*/  PRMT R34, R31, 0x7772, RZ ;  /* 0x000077721f227816 */ /* 0x000fc400000000ff */
[----:B------:R-:W-:Y:S02]  /*c9c0*/  PRMT R35, R31, 0x7773, RZ ;  /* 0x000077731f237816 */ /* 0x000fe400000000ff */
[----:B------:R-:W-:Y:S02]  /*c9d0*/  PRMT R31, R32, 0x7610, R31 ;  /* 0x00007610201f7816 */ /* 0x000fe4000000001f */
        /* <DEDUP_REMOVED lines=9> */
[----:B---3--:R-:W-:-:S02]  /*ca70*/  PRMT R26, R18, 0x7770, RZ ;  /* 0x00007770121a7816 */ /* 0x008fc400000000ff */
[C---:B------:R-:W-:Y:S02]  /*ca80*/  PRMT R24, R59.reuse, 0x7770, RZ ;  /* 0x000077703b187816 */ /* 0x040fe400000000ff */
[----:B------:R-:W-:Y:S01]  /*ca90*/  PRMT R25, R59, 0x7771, RZ ;  /* 0x000077713b197816 */ /* 0x000fe200000000ff */
[----:B------:R-:W-:Y:S01]  /*caa0*/  IMAD.IADD R59, R16, 0x1, R30 ;  /* 0x00000001103b7824 */ /* 0x000fe200078e021e */
        /* <DEDUP_REMOVED lines=8> */
[----:B-1----:R-:W-:Y:S02]  /*cb30*/  CS2R R18, SRZ ;  /* 0x0000000000127805 */ /* 0x002fe4000001ff00 */
[----:B------:R-:W-:Y:S01]  /*cb40*/  SHF.R.U32.HI R134, RZ, 0x18, R160 ;  /* 0x00000018ff867819 */ /* 0x000fe200000116a0 */
[----:B------:R-:W-:Y:S01]  /*cb50*/  @!P2 IMAD.MOV.U32 R18, RZ, RZ, R28 ;  /* 0x000000ffff12a224 */ /* 0x000fe200078e001c */
[----:B------:R-:W-:Y:S01]  /*cb60*/  SHF.R.U32.HI R135, RZ, 0x8, R160 ;  /* 0x00000008ff877819 */ /* 0x000fe200000116a0 */
[----:B------:R-:W-:Y:S01]  /*cb70*/  @!P2 IMAD.MOV.U32 R19, RZ, RZ, R29 ;  /* 0x000000ffff13a224 */ /* 0x000fe200078e001d */
[----:B------:R-:W-:-:S02]  /*cb80*/  PRMT R106, R160, 0x7610, R106 ;  /* 0x00007610a06a7816 */ /* 0x000fc4000000006a */
[----:B0-----:R-:W-:Y:S02]  /*cb90*/  PRMT R30, R33, 0x7610, R30 ;  /* 0x00007610211e7816 */ /* 0x001fe4000000001e */
        /* <DEDUP_REMOVED lines=13> */
.L_x_2377:
[----:B0-----:R-:W-:-:S06]  /*cc70*/  IMAD.IADD R24, R1, 0x1, R30 ;  /* 0x0000000101187824 */ /* 0x001fcc00078e021e */
[----:B------:R-:W2:Y:S01]  /*cc80*/  LDL.U8 R24, [R24+0x360] ;  /* 0x0003600018187983 */ /* 0x000ea20000100000 */
[----:B------:R-:W-:Y:S02]  /*cc90*/  IMAD.MOV.U32 R25, RZ, RZ, R30 ;  /* 0x000000ffff197224 */ /* 0x000fe400078e001e */
[----:B------:R-:W-:Y:S01]  /*cca0*/  VIADD R30, R30, 0x1 ;  /* 0x000000011e1e7836 */ /* 0x000fe20000000000 */
[----:B--2---:R-:W-:-:S13]  /*ccb0*/  ISETP.NE.AND P2, PT, R24, RZ, PT ;  /* 0x000000ff1800720c */ /* 0x004fda0003f45270 */
[----:B------:R-:W-:Y:S05]  /*ccc0*/  @P2 BRA `(.L_x_2377) ;  /* 0xfffffffc00e82947 */ /* 0x000fea000383ffff */
[----:B------:R-:W-:Y:S05]  /*ccd0*/  BSYNC.RECONVERGENT B0 ;  /* 0x0000000000007941 */ /* 0x000fea0003800200 */
.L_x_2376:
[----:B------:R-:W-:Y:S01]  /*cce0*/  ISETP.NE.AND P2, PT, R26, RZ, PT ;  /* 0x000000ff1a00720c */ /* 0x000fe20003f45270 */
[----:B------:R-:W-:-:S12]  /*ccf0*/  IMAD.MOV.U32 R24, RZ, RZ, R25 ;  /* 0x000000ffff187224 */ /* 0x000fd800078e0019 */
[----:B------:R-:W-:Y:S05]  /*cd00*/  @!P2 BRA `(.L_x_2378) ;  /* 0x000000000034a947 */ /* 0x000fea0003800000 */
[----:B------:R-:W-:Y:S01]  /*cd10*/  BSSY.RECONVERGENT B0, `(.L_x_2379) ;  /* 0x000000b000007945 */ /* 0x000fe20003800200 */
[----:B------:R-:W-:-:S07]  /*cd20*/  IMAD.MOV.U32 R24, RZ, RZ, RZ ;  /* 0x000000ffff187224 */ /* 0x000fce00078e00ff */
.L_x_2380:
        /* <DEDUP_REMOVED lines=10> */
.L_x_2379:
[----:B------:R-:W-:-:S07]  /*cdd0*/  IMAD.MOV.U32 R24, RZ, RZ, R27 ;  /* 0x000000ffff187224 */ /* 0x000fce00078e001b */
.L_x_2378:
[----:B------:R-:W-:Y:S01]  /*cde0*/  IMAD.IADD R25, R1, 0x1, R24 ;  /* 0x0000000101197824 */ /* 0x000fe200078e0218 */
[----:B------:R-:W-:Y:S01]  /*cdf0*/  BSSY.RECONVERGENT B0, `(.L_x_2381) ;  /* 0x0000009000007945 */ /* 0x000fe20003800200 */
[----:B------:R-:W-:-:S03]  /*ce00*/  IMAD.MOV.U32 R24, RZ, RZ, RZ ;  /* 0x000000ffff187224 */ /* 0x000fc600078e00ff */
[----:B------:R0:W-:Y:S04]  /*ce10*/  STL.U8 [R25+0x361], RZ ;  /* 0x000361ff19007387 */ /* 0x0001e80000100000 */
.L_x_2382:
[----:B------:R-:W-:-:S05]  /*ce20*/  IMAD.IADD R26, R1, 0x1, R24 ;  /* 0x00000001011a7824 */ /* 0x000fca00078e0218 */
[----:B0-----:R-:W2:Y:S02]  /*ce30*/  LDL.U8 R25, [R26+0x360] ;  /* 0x000360001a197983 */ /* 0x001ea40000100000 */
[----:B--2---:R-:W-:Y:S01]  /*ce40*/  ISETP.NE.AND P2, PT, R25, RZ, PT ;  /* 0x000000ff1900720c */ /* 0x004fe20003f45270 */
[----:B------:R-:W-:Y:S02]  /*ce50*/  IMAD.MOV.U32 R25, RZ, RZ, R24 ;  /* 0x000000ffff197224 */ /* 0x000fe400078e0018 */
[----:B------:R-:W-:-:S10]  /*ce60*/  VIADD R24, R24, 0x1 ;  /* 0x0000000118187836 */ /* 0x000fd40000000000 */
[----:B------:R-:W-:Y:S05]  /*ce70*/  @P2 BRA `(.L_x_2382) ;  /* 0xfffffffc00e82947 */ /* 0x000fea000383ffff */
[----:B------:R-:W-:Y:S05]  /*ce80*/  BSYNC.RECONVERGENT B0 ;  /* 0x0000000000007941 */ /* 0x000fea0003800200 */
.L_x_2381:
[----:B------:R-:W-:Y:S01]  /*ce90*/  LOP3.LUT P2, RZ, R126, 0xff, RZ, 0xc0, !PT ;  /* 0x000000ff7eff7812 */ /* 0x000fe2000784c0ff */
[----:B------:R-:W-:-:S12]  /*cea0*/  IMAD.MOV.U32 R24, RZ, RZ, R25 ;  /* 0x000000ffff187224 */ /* 0x000fd800078e0019 */
[----:B------:R-:W-:Y:S05]  /*ceb0*/  @!P2 BRA `(.L_x_2383) ;  /* 0x000000000034a947 */ /* 0x000fea0003800000 */
[----:B------:R-:W-:Y:S01]  /*cec0*/  BSSY.RECONVERGENT B0, `(.L_x_2384) ;  /* 0x000000b000007945 */ /* 0x000fe20003800200 */
[----:B------:R-:W-:-:S07]  /*ced0*/  IMAD.MOV.U32 R24, RZ, RZ, RZ ;  /* 0x000000ffff187224 */ /* 0x000fce00078e00ff */
.L_x_2385:
        /* <DEDUP_REMOVED lines=10> */
.L_x_2384:
[----:B------:R-:W-:-:S07]  /*cf80*/  IMAD.MOV.U32 R24, RZ, RZ, R27 ;  /* 0x000000ffff187224 */ /* 0x000fce00078e001b */
.L_x_2383:
        /* <DEDUP_REMOVED lines=32> */
[----:B----4-:R-:W-:-:S02]  /*d190*/  PRMT R126, R32, 0x7770, RZ ;  /* 0x00007770207e7816 */ /* 0x010fc400000000ff */
        /* <DEDUP_REMOVED lines=30> */
[----:B-1----:R-:W-:-:S07]  /*d380*/  PRMT R30, R29, 0x7610, R30 ;  /* 0x000076101d1e7816 */ /* 0x002fce000000001e */
.L_x_2375:
        /* <DEDUP_REMOVED lines=44> */
[----:B------:R-:W-:Y:S02]  /*d650*/  LOP3.LUT R29, R161, 0xffff, RZ, 0xc0, !PT ;  /* 0x0000ffffa11d7812 */ /* 0x000fe400078ec0ff */
[----:B------:R-:W-:Y:S01]  /*d660*/  LOP3.LUT R195, R39, 0xffff, RZ, 0xc0, !PT ;  /* 0x0000ffff27c37812 */ /* 0x000fe200078ec0ff */
[----:B------:R0:W-:Y:S01]  /*d670*/  STL.128 [R1+0x290], R24 ;  /* 0x0002901801007387 */ /* 0x0001e20000100c00 */
[----:B------:R-:W-:Y:S02]  /*d680*/  PRMT R28, R29, 0x3340, R28 ;  /* 0x000033401d1c7816 */ /* 0x000fe4000000001c */
[----:B------:R-:W-:Y:S02]  /*d690*/  LOP3.LUT R29, R162, 0xffff, RZ, 0xc0, !PT ;  /* 0x0000ffffa21d7812 */ /* 0x000fe400078ec0ff */
[----:B------:R-:W-:-:S02]  /*d6a0*/  ISETP.NE.AND P2, PT, R198, 0x2, PT ;  /* 0x00000002c600780c */ /* 0x000fc40003f45270 */
        /* <DEDUP_REMOVED lines=9> */
[----:B------:R-:W-:-:S04]  /*d740*/  LOP3.LUT R29, R31, 0xffff, RZ, 0xc0, !PT ;  /* 0x0000ffff1f1d7812 */ /* 0x000fc800078ec0ff */
        /* <DEDUP_REMOVED lines=9> */
[----:B------:R-:W-:-:S04]  /*d7e0*/  LOP3.LUT R29, R138, 0xffff, RZ, 0xc0, !PT ;  /* 0x0000ffff8a1d7812 */ /* 0x000fc800078ec0ff */
        /* <DEDUP_REMOVED lines=58> */
.L_x_2387:
[----:B------:R-:W-:Y:S05]  /*db90*/  BSYNC.RECONVERGENT B0 ;  /* 0x0000000000007941 */ /* 0x000fea0003800200 */
.L_x_2386:
[----:B0-----:R-:W-:Y:S01]  /*dba0*/  LOP3.LUT R24, R37, 0xffff, RZ, 0xc0, !PT ;  /* 0x0000ffff25187812 */ /* 0x001fe200078ec0ff */
[----:B------:R-:W0:Y:S01]  /*dbb0*/  LDS.128 R28, [R101+0xa0] ;  /* 0x0000a000651c7984 */ /* 0x000e220000000c00 */
[----:B------:R-:W-:Y:S02]  /*dbc0*/  LOP3.LUT R25, R36, 0xffff, RZ, 0xc0, !PT ;  /* 0x0000ffff24197812 */ /* 0x000fe400078ec0ff */
[----:B------:R-:W-:Y:S01]  /*dbd0*/  LOP3.LUT R56, R56, 0xffff, RZ, 0xc0, !PT ;  /* 0x0000ffff38387812 */ /* 0x000fe200078ec0ff */
[----:B------:R-:W1:Y:S01]  /*dbe0*/  LDS.128 R36, [R101+0xb0] ;  /* 0x0000b00065247984 */ /* 0x000e620000000c00 */
[----:B------:R-:W-:Y:S02]  /*dbf0*/  PRMT R127, R25, 0x3340, R24 ;  /* 0x00003340197f7816 */ /* 0x000fe40000000018 */
[----:B------:R-:W-:Y:S01]  /*dc00*/  LOP3.LUT R25, R54, 0xffff, RZ, 0xc0, !PT ;  /* 0x0000ffff36197812 */ /* 0x000fe200078ec0ff */
[----:B-----5:R-:W-:Y:S01]  /*dc10*/  STL [R1+0x2bc], R58 ;  /* 0x0002bc3a01007387 */ /* 0x020fe20000100800 */
[----:B------:R-:W-:-:S02]  /*dc20*/  PRMT R54, R192, 0x5410, R191 ;  /* 0x00005410c0367816 */ /* 0x000fc400000000bf */
[----:B------:R-:W-:Y:S01]  /*dc30*/  LOP3.LUT R35, R35, 0xffff, RZ, 0xc0, !PT ;  /* 0x0000ffff23237812 */ /* 0x000fe200078ec0ff */
[----:B------:R-:W-:Y:S01]  /*dc40*/  STL.64 [R1+0x2c0], R52 ;  /* 0x0002c03401007387 */ /* 0x000fe20000100a00 */
[----:B------:R-:W-:Y:S02]  /*dc50*/  LOP3.LUT R34, R34, 0xffff, RZ, 0xc0, !PT ;  /* 0x0000ffff22227812 */ /* 0x000fe400078ec0ff */
[----:B------:R-:W-:Y:S01]  /*dc60*/  LOP3.LUT R33, R33, 0xffff, RZ, 0xc0, !PT ;  /* 0x0000ffff21217812 */ /* 0x000fe200078ec0ff */
[----:B------:R-:W-:Y:S01]  /*dc70*/  STL.64 [R1+0x288], R54 ;  /* 0x0002883601007387 */ /* 0x000fe20000100a00 */
[----:B------:R-:W-:Y:S02]  /*dc80*/  LOP3.LUT R32, R32, 0xffff, RZ, 0xc0, !PT ;  /* 0x0000ffff20207812 */ /* 0x000fe400078ec0ff */
[----:B------:R-:W-:Y:S01]  /*dc90*/  PRMT R56, R25, 0x3340, R56 ;  /* 0x0000334019387816 */ /* 0x000fe20000000038 */
[----:B------:R-:W2:Y:S01]  /*dca0*/  LDS.64 R54, [R101+0xd0] ;  /* 0x0000d00065367984 */ /* 0x000ea20000000a00 */
[----:B------:R-:W-:-:S02]  /*dcb0*/  PRMT R57, R34, 0x3340, R35 ;  /* 0x0000334022397816 */ /* 0x000fc40000000023 */
[----:B------:R-:W-:Y:S01]  /*dcc0*/  PRMT R128, R32, 0x3340, R33 ;  /* 0x0000334020807816 */ /* 0x000fe20000000021 */
[----:B------:R-:W3:Y:S01]  /*dcd0*/  LDS.128 R24, [R101+0xc0] ;  /* 0x0000c00065187984 */ /* 0x000ee20000000c00 */
[----:B------:R-:W-:Y:S02]  /*dce0*/  PRMT R56, R56, 0x5410, R127 ;  /* 0x0000541038387816 */ /* 0x000fe4000000007f */
[----:B------:R-:W-:Y:S01]  /*dcf0*/  PRMT R57, R128, 0x5410, R57 ;  /* 0x0000541080397816 */ /* 0x000fe20000000039 */
[----:B------:R-:W4:Y:S01]  /*dd00*/  LDS.128 R32, [R101+0x90] ;  /* 0x0000900065207984 */ /* 0x000f220000000c00 */
[----:B------:R-:W-:-:S03]  /*dd10*/  PRMT R194, R194, 0x7604, R193 ;  /* 0x00007604c2c27816 */ /* 0x000fc600000000c1 */
[----:B------:R1:W-:Y:S04]  /*dd20*/  STL.64 [R1+0x2b0], R56 ;  /* 0x0002b03801007387 */ /* 0x0003e80000100a00 */
[----:B------:R-:W-:Y:S01]  /*dd30*/  STL [R1+0x280], R59 ;  /* 0x0002803b01007387 */ /* 0x000fe20000100800 */
[----:B0-----:R-:W-:-:S03]  /*dd40*/  PRMT R163, R28, 0x7771, RZ ;  /* 0x000077711ca37816 */ /* 0x001fc600000000ff */
[----:B------:R0:W-:Y:S01]  /*dd50*/  STL.128 [R1+0x170], R28 ;  /* 0x0001701c01007387 */ /* 0x0001e20000100c00 */
[C---:B------:R-:W-:Y:S02]  /*dd60*/  PRMT R166, R28.reuse, 0x7770, RZ ;  /* 0x000077701ca67816 */ /* 0x040fe400000000ff */
[C---:B-1----:R-:W-:Y:S01]  /*dd70*/  PRMT R161, R37.reuse, 0x7771, RZ ;  /* 0x0000777125a17816 */ /* 0x042fe200000000ff */
[----:B------:R1:W-:Y:S01]  /*dd80*/  STL.128 [R1+0x180], R36 ;  /* 0x0001802401007387 */ /* 0x0003e20000100c00 */
[C---:B------:R-:W-:Y:S02]  /*dd90*/  PRMT R162, R37.reuse, 0x7772, RZ ;  /* 0x0000777225a27816 */ /* 0x040fe400000000ff */
[----:B------:R-:W-:Y:S01]  /*dda0*/  PRMT R164, R37, 0x7773, RZ ;  /* 0x0000777325a47816 */ /* 0x000fe200000000ff */
[----:B------:R-:W-:Y:S01]  /*ddb0*/  STL.U16 [R1+0x2b8], R194 ;  /* 0x0002b8c201007387 */ /* 0x000fe20000100400 */
[C---:B------:R-:W-:Y:S02]  /*ddc0*/  PRMT R138, R28.reuse, 0x7772, RZ ;  /* 0x000077721c8a7816 */ /* 0x040fe400000000ff */
[----:B------:R-:W-:-:S02]  /*ddd0*/  PRMT R139, R28, 0x7773, RZ ;  /* 0x000077731c8b7816 */ /* 0x000fc400000000ff */
[C---:B------:R-:W-:Y:S02]  /*dde0*/  PRMT R128, R29.reuse, 0x7770, RZ ;  /* 0x000077701d807816 */ /* 0x040fe400000000ff */
[C---:B------:R-:W-:Y:S02]  /*ddf0*/  PRMT R127, R29.reuse, 0x7771, RZ ;  /* 0x000077711d7f7816 */ /* 0x040fe400000000ff */
[----:B------:R-:W-:Y:S01]  /*de00*/  PRMT R56, R29, 0x7773, RZ ;  /* 0x000077731d387816 */ /* 0x000fe200000000ff */
[----:B--2---:R-:W-:Y:S01]  /*de10*/  STL.64 [R1+0x1a0], R54 ;  /* 0x0001a03601007387 */ /* 0x004fe20000100a00 */
[C---:B0-----:R-:W-:Y:S02]  /*de20*/  PRMT R28, R30.reuse, 0x7771, RZ ;  /* 0x000077711e1c7816 */ /* 0x041fe400000000ff */
[----:B------:R-:W-:Y:S01]  /*de30*/  PRMT R178, R30, 0x7772, RZ ;  /* 0x000077721eb27816 */ /* 0x000fe200000000ff */
[----:B---3--:R-:W-:Y:S01]  /*de40*/  STL [R1+0x19c], R27 ;  /* 0x00019c1b01007387 */ /* 0x008fe20000100800 */
[----:B------:R-:W-:-:S02]  /*de50*/  SHF.R.U64 R165, R26, 0x8, R27 ;  /* 0x000000081aa57819 */ /* 0x000fc4000000121b */
[----:B------:R-:W-:Y:S01]  /*de60*/  PRMT R179, R30, 0x7773, RZ ;  /* 0x000077731eb37816 */ /* 0x000fe200000000ff */
[----:B----4-:R-:W-:Y:S01]  /*de70*/  IMAD.IADD R57, R59, 0x1, R32 ;  /* 0x000000013b397824 */ /* 0x010fe200078e0220 */
[----:B------:R-:W-:Y:S01]  /*de80*/  ISETP.NE.AND P2, PT, R32, RZ, PT ;  /* 0x000000ff2000720c */ /* 0x000fe20003f45270 */
[----:B------:R0:W-:Y:S01]  /*de90*/  STL.64 [R1+0x190], R24 ;  /* 0x0001901801007387 */ /* 0x0001e20000100a00 */
[----:B------:R-:W-:Y:S02]  /*dea0*/  PRMT R59, R37, 0x7770, RZ ;  /* 0x00007770253b7816 */ /* 0x000fe400000000ff */
[----:B-1----:R-:W-:Y:S01]  /*deb0*/  PRMT R37, R26, 0x7770, RZ ;  /* 0x000077701a257816 */ /* 0x002fe200000000ff */
[----:B------:R-:W-:Y:S01]  /*dec0*/  STL [R1+0x160], R32 ;  /* 0x0001602001007387 */ /* 0x000fe20000100800 */
[----:B------:R-:W-:Y:S02]  /*ded0*/  PRMT R33, R29, 0x7772, RZ ;  /* 0x000077721d217816 */ /* 0x000fe400000000ff */
[----:B------:R-:W-:Y:S01]  /*dee0*/  PRMT R26, R165, 0x7604, R37 ;  /* 0x00007604a51a7816 */ /* 0x000fe20000000025 */
[----:B------:R-:W-:Y:S01]  /*def0*/  STL.64 [R1+0x168], R34 ;  /* 0x0001682201007387 */ /* 0x000fe20000100a00 */
[----:B------:R-:W-:-:S02]  /*df00*/  PRMT R29, R30, 0x7770, RZ ;  /* 0x000077701e1d7816 */ /* 0x000fc400000000ff */
[C---:B------:R-:W-:Y:S01]  /*df10*/  PRMT R180, R31.reuse, 0x7770, RZ ;  /* 0x000077701fb47816 */ /* 0x040fe200000000ff */
[----:B------:R1:W-:Y:S01]  /*df20*/  STL.U16 [R1+0x198], R26 ;  /* 0x0001981a01007387 */ /* 0x0003e20000100400 */
[C---:B------:R-:W-:Y:S02]  /*df30*/  PRMT R181, R31.reuse, 0x7771, RZ ;  /* 0x000077711fb57816 */ /* 0x040fe400000000ff */
[C---:B------:R-:W-:Y:S02]  /*df40*/  PRMT R182, R31.reuse, 0x7772, RZ ;  /* 0x000077721fb67816 */ /* 0x040fe400000000ff */
[----:B------:R-:W-:Y:S02]  /*df50*/  PRMT R183, R31, 0x7773, RZ ;  /* 0x000077731fb77816 */ /* 0x000fe400000000ff */
[----:B------:R-:W-:Y:S02]  /*df60*/  PRMT R167, R34, 0x7770, RZ ;  /* 0x0000777022a77816 */ /* 0x000fe400000000ff */
[----:B------:R-:W-:-:S02]  /*df70*/  PRMT R175, R25, 0x7770, RZ ;  /* 0x0000777019af7816 */ /* 0x000fc400000000ff */
[C---:B------:R-:W-:Y:S02]  /*df80*/  PRMT R176, R25.reuse, 0x7771, RZ ;  /* 0x0000777119b07816 */ /* 0x040fe400000000ff */
[C---:B------:R-:W-:Y:S02]  /*df90*/  PRMT R177, R25.reuse, 0x7772, RZ ;  /* 0x0000777219b17816 */ /* 0x040fe400000000ff */
[C---:B------:R-:W-:Y:S02]  /*dfa0*/  PRMT R30, R36.reuse, 0x7770, RZ ;  /* 0x00007770241e7816 */ /* 0x040fe400000000ff */
[----:B------:R-:W-:Y:S02]  /*dfb0*/  PRMT R31, R36, 0x7771, RZ ;  /* 0x00007771241f7816 */ /* 0x000fe400000000ff */
[----:B0-----:R-:W-:Y:S02]  /*dfc0*/  PRMT R25, R25, 0x7773, RZ ;  /* 0x0000777319197816 */ /* 0x001fe400000000ff */
[----:B-1----:R-:W-:-:S02]  /*dfd0*/  PRMT R26, R163, 0x7610, R26 ;  /* 0x00007610a31a7816 */ /* 0x002fc4000000001a */
        /* <DEDUP_REMOVED lines=13> */
[----:B------:R-:W-:Y:S02]  /*e0b0*/  PRMT R32, R36, 0x7772, RZ ;  /* 0x0000777224207816 */ /* 0x000fe400000000ff */
[C---:B------:R-:W-:Y:S02]  /*e0c0*/  PRMT R38, R34.reuse, 0x7771, RZ ;  /* 0x0000777122267816 */ /* 0x040fe400000000ff */
[----:B------:R-:W-:Y:S02]  /*e0d0*/  PRMT R39, R34, 0x7772, RZ ;  /* 0x0000777222277816 */ /* 0x000fe400000000ff */
[C---:B------:R-:W-:Y:S02]  /*e0e0*/  PRMT R168, R35.reuse, 0x7770, RZ ;  /* 0x0000777023a87816 */ /* 0x040fe400000000ff */
[----:B------:R-:W-:-:S02]  /*e0f0*/  PRMT R169, R35, 0x7771, RZ ;  /* 0x0000777123a97816 */ /* 0x000fc400000000ff */
[----:B------:R-:W-:Y:S02]  /*e100*/  PRMT R170, R35, 0x7772, RZ ;  /* 0x0000777223aa7816 */ /* 0x000fe400000000ff */
        /* <DEDUP_REMOVED lines=18> */
.L_x_2390:
[----:B0-----:R-:W-:-:S06]  /*e230*/  IMAD.IADD R24, R1, 0x1, R28 ;  /* 0x0000000101187824 */ /* 0x001fcc00078e021c */
[----:B------:R-:W2:Y:S01]  /*e240*/  LDL.U8 R24, [R24+0x360] ;  /* 0x0003600018187983 */ /* 0x000ea20000100000 */
[----:B------:R-:W-:Y:S02]  /*e250*/  IMAD.MOV.U32 R25, RZ, RZ, R28 ;  /* 0x000000ffff197224 */ /* 0x000fe400078e001c */
[----:B------:R-:W-:Y:S01]  /*e260*/  VIADD R28, R28, 0x1 ;  /* 0x000000011c1c7836 */ /* 0x000fe20000000000 */
[----:B--2---:R-:W-:-:S13]  /*e270*/  ISETP.NE.AND P2, PT, R24, RZ, PT ;  /* 0x000000ff1800720c */ /* 0x004fda0003f45270 */
[----:B------:R-:W-:Y:S05]  /*e280*/  @P2 BRA `(.L_x_2390) ;  /* 0xfffffffc00e82947 */ /* 0x000fea000383ffff */
[----:B------:R-:W-:Y:S05]  /*e290*/  BSYNC.RECONVERGENT B0 ;  /* 0x0000000000007941 */ /* 0x000fea0003800200 */
.L_x_2389:
[----:B------:R-:W-:Y:S01]  /*e2a0*/  LOP3.LUT P2, RZ, R126, 0xff, RZ, 0xc0, !PT ;  /* 0x000000ff7eff7812 */ /* 0x000fe2000784c0ff */
[----:B------:R-:W-:Y:S01]  /*e2b0*/  BSSY.RECONVERGENT B0, `(.L_x_2391) ;  /* 0x0000010000007945 */ /* 0x000fe20003800200 */
[----:B------:R-:W-:-:S11]  /*e2c0*/  IMAD.MOV.U32 R24, RZ, RZ, R25 ;  /* 0x000000ffff187224 */ /* 0x000fd600078e0019 */
[----:B------:R-:W-:Y:S05]  /*e2d0*/  @!P2 BRA `(.L_x_2392) ;  /* 0x000000000034a947 */ /* 0x000fea0003800000 */
[----:B------:R-:W-:Y:S01]  /*e2e0*/  BSSY.RECONVERGENT B1, `(.L_x_2393) ;  /* 0x000000b000017945 */ /* 0x000fe20003800200 */
[----:B------:R-:W-:-:S07]  /*e2f0*/  IMAD.MOV.U32 R24, RZ, RZ, RZ ;  /* 0x000000ffff187224 */ /* 0x000fce00078e00ff */
.L_x_2394:
        /* <DEDUP_REMOVED lines=10> */
.L_x_2393:
[----:B------:R-:W-:-:S07]  /*e3a0*/  IMAD.MOV.U32 R24, RZ, RZ, R27 ;  /* 0x000000ffff187224 */ /* 0x000fce00078e001b */
.L_x_2392:
[----:B------:R-:W-:Y:S05]  /*e3b0*/  BSYNC.RECONVERGENT B0 ;  /* 0x0000000000007941 */ /* 0x000fea0003800200 */
.L_x_2391:
[----:B------:R-:W-:Y:S01]  /*e3c0*/  IMAD.IADD R25, R1, 0x1, R24 ;  /* 0x0000000101197824 */ /* 0x000fe200078e0218 */
[----:B------:R-:W-:Y:S01]  /*e3d0*/  BSSY.RECONVERGENT B0, `(.L_x_2395) ;  /* 0x0000009000007945 */ /* 0x000fe20003800200 */
[----:B------:R-:W-:-:S03]  /*e3e0*/  IMAD.MOV.U32 R24, RZ, RZ, RZ ;  /* 0x000000ffff187224 */ /* 0x000fc600078e00ff */
[----:B------:R0:W-:Y:S04]  /*e3f0*/  STL.U8 [R25+0x361], RZ ;  /* 0x000361ff19007387 */ /* 0x0001e80000100000 */
.L_x_2396:
[----:B------:R-:W-:-:S05]  /*e400*/  IMAD.IADD R26, R1, 0x1, R24 ;  /* 0x00000001011a7824 */ /* 0x000fca00078e0218 */
[----:B0-----:R-:W2:Y:S02]  /*e410*/  LDL.U8 R25, [R26+0x360] ;  /* 0x000360001a197983 */ /* 0x001ea40000100000 */
[----:B--2---:R-:W-:Y:S01]  /*e420*/  ISETP.NE.AND P2, PT, R25, RZ, PT ;  /* 0x000000ff1900720c */ /* 0x004fe20003f45270 */
[----:B------:R-:W-:Y:S02]  /*e430*/  IMAD.MOV.U32 R25, RZ, RZ, R24 ;  /* 0x000000ffff197224 */ /* 0x000fe400078e0018 */
[----:B------:R-:W-:-:S10]  /*e440*/  VIADD R24, R24, 0x1 ;  /* 0x0000000118187836 */ /* 0x000fd40000000000 */
[----:B------:R-:W-:Y:S05]  /*e450*/  @P2 BRA `(.L_x_2396) ;  /* 0xfffffffc00e82947 */ /* 0x000fea000383ffff */
[----:B------:R-:W-:Y:S05]  /*e460*/  BSYNC.RECONVERGENT B0 ;  /* 0x0000000000007941 */ /* 0x000fea0003800200 */
.L_x_2395:
[----:B------:R-:W-:Y:S01]  /*e470*/  LOP3.LUT P2, RZ, R56, 0xff, RZ, 0xc0, !PT ;  /* 0x000000ff38ff7812 */ /* 0x000fe2000784c0ff */
[----:B------:R-:W-:-:S12]  /*e480*/  IMAD.MOV.U32 R24, RZ, RZ, R25 ;  /* 0x000000ffff187224 */ /* 0x000fd800078e0019 */
[----:B------:R-:W-:Y:S05]  /*e490*/  @!P2 BRA `(.L_x_2397) ;  /* 0x000000000034a947 */ /* 0x000fea0003800000 */
[----:B------:R-:W-:Y:S01]  /*e4a0*/  BSSY.RECONVERGENT B0, `(.L_x_2398) ;  /* 0x000000b000007945 */ /* 0x000fe20003800200 */
[----:B------:R-:W-:-:S07]  /*e4b0*/  IMAD.MOV.U32 R24, RZ, RZ, RZ ;  /* 0x000000ffff187224 */ /* 0x000fce00078e00ff */
.L_x_2399:
        /* <DEDUP_REMOVED lines=10> */
.L_x_2398:
[----:B------:R-:W-:-:S07]  /*e560*/  IMAD.MOV.U32 R24, RZ, RZ, R27 ;  /* 0x000000ffff187224 */ /* 0x000fce00078e001b */
.L_x_2397:
        /* <DEDUP_REMOVED lines=33> */
[C---:B----4-:R-:W-:Y:S02]  /*e780*/  PRMT R188, R33.reuse, 0x7770, RZ ;  /* 0x0000777021bc7816 */ /* 0x050fe400000000ff */
[C---:B------:R-:W-:Y:S02]  /*e790*/  PRMT R189, R33.reuse, 0x7771, RZ ;  /* 0x0000777121bd7816 */ /* 0x040fe400000000ff */
[C---:B------:R-:W-:Y:S02]  /*e7a0*/  PRMT R190, R33.reuse, 0x7772, RZ ;  /* 0x0000777221be7816 */ /* 0x040fe400000000ff */
[----:B------:R-:W-:Y:S02]  /*e7b0*/  PRMT R191, R33, 0x7773, RZ ;  /* 0x0000777321bf7816 */ /* 0x000fe400000000ff */
[C---:B0-----:R-:W-:Y:S02]  /*e7c0*/  PRMT R24, R38.reuse, 0x7770, RZ ;  /* 0x0000777026187816 */ /* 0x041fe400000000ff */
        /* <DEDUP_REMOVED lines=30> */
.L_x_2388:
        /* <DEDUP_REMOVED lines=28> */
[----:B------:R-:W-:Y:S02]  /*eb70*/  LOP3.LUT R52, R34, 0xffff, RZ, 0xc0, !PT ;  /* 0x0000ffff22347812 */ /* 0x000fe400078ec0ff */
[----:B------:R-:W-:Y:S02]  /*eb80*/  LOP3.LUT R53, R39, 0xffff, RZ, 0xc0, !PT ;  /* 0x0000ffff27357812 */ /* 0x000fe400078ec0ff */
[----:B------:R-:W-:-:S02]  /*eb90*/  PRMT R29, R30, 0x5410, R29 ;  /* 0x000054101e1d7816 */ /* 0x000fc4000000001d */
[----:B------:R-:W-:Y:S02]  /*eba0*/  PRMT R52, R53, 0x3340, R52 ;  /* 0x0000334035347816 */ /* 0x000fe40000000034 */
[----:B------:R-:W-:Y:S02]  /*ebb0*/  LOP3.LUT R53, R38, 0xffff, RZ, 0xc0, !PT ;  /* 0x0000ffff26357812 */ /* 0x000fe400078ec0ff */
[----:B------:R-:W-:Y:S02]  /*ebc0*/  LOP3.LUT R30, R56, 0xffff, RZ, 0xc0, !PT ;  /* 0x0000ffff381e7812 */ /* 0x000fe400078ec0ff */
        /* <DEDUP_REMOVED lines=16> */
[----:B------:R-:W-:Y:S02]  /*ecd0*/  PRMT R195, R195, 0x3340, R126 ;  /* 0x00003340c3c37816 */ /* 0x000fe4000000007e */
[----:B------:R-:W-:Y:S02]  /*ece0*/  LOP3.LUT R126, R167, 0xffff, RZ, 0xc0, !PT ;  /* 0x0000ffffa77e7812 */ /* 0x000fe400078ec0ff */
[----:B------:R-:W-:Y:S02]  /*ecf0*/  LOP3.LUT R196, R176, 0xffff, RZ, 0xc0, !PT ;  /* 0x0000ffffb0c47812 */ /* 0x000fe400078ec0ff */
[----:B0-----:R-:W-:Y:S02]  /*ed00*/  PRMT R29, R195, 0x5410, R58 ;  /* 0x00005410c31d7816 */ /* 0x001fe4000000003a */
        /* <DEDUP_REMOVED lines=26> */
[----:B------:R-:W-:-:S04]  /*eeb0*/  LOP3.LUT R195, R173, 0xffff, RZ, 0xc0, !PT ;  /* 0x0000ffffadc37812 */ /* 0x000fc800078ec0ff */
[----:B------:R-:W-:Y:S02]  /*eec0*/  PRMT R58, R195, 0x3340, R58 ;  /* 0x00003340c33a7816 */ /* 0x000fe4000000003a */
[----:B------:R-:W-:Y:S02]  /*eed0*/  LOP3.LUT R195, R172, 0xffff, RZ, 0xc0, !PT ;  /* 0x0000ffffacc37812 */ /* 0x000fe400078ec0ff */
[----:B0-----:R-:W-:-:S04]  /*eee0*/  LOP3.LUT R28, R171, 0xffff, RZ, 0xc0, !PT ;  /* 0x0000ffffab1c7812 */ /* 0x001fc800078ec0ff */
        /* <DEDUP_REMOVED lines=56> */
.L_x_2401:
[----:B------:R-:W-:Y:S05]  /*f270*/  BSYNC.RECONVERGENT B0 ;  /* 0x0000000000007941 */ /* 0x000fea0003800200 */
.L_x_2400:
[----:B------:R-:W-:Y:S01]  /*f280*/  PRMT R24, R53, 0x5410, R52 ;  /* 0x0000541035187816 */ /* 0x000fe20000000034 */
[----:B------:R-:W0:Y:S01]  /*f290*/  LDS R26, [R101+0xd8] ;  /* 0x0000d800651a7984 */ /* 0x000e220000000800 */
[----:B------:R-:W-:Y:S02]  /*f2a0*/  PRMT R36, R195, 0x5410, R58 ;  /* 0x00005410c3247816 */ /* 0x000fe4000000003a */
[----:B------:R-:W-:Y:S01]  /*f2b0*/  PRMT R128, R165, 0x7604, R37 ;  /* 0x00007604a5807816 */ /* 0x000fe20000000025 */
[----:B------:R-:W1:Y:S01]  /*f2c0*/  LDS R58, [R101+0x114] ;  /* 0x00011400653a7984 */ /* 0x000e620000000800 */
[----:B------:R-:W-:-:S03]  /*f2d0*/  PRMT R37, R196, 0x5410, R126 ;  /* 0x00005410c4257816 */ /* 0x000fc6000000007e */
[----:B------:R-:W2:Y:S04]  /*f2e0*/  LDS.64 R52, [R101+0x118] ;  /* 0x0001180065347984 */ /* 0x000ea80000000a00 */
[----:B------:R-:W3:Y:S04]  /*f2f0*/  LDS.128 R28, [R101+0xe0] ;  /* 0x0000e000651c7984 */ /* 0x000ee80000000c00 */
[----:B------:R-:W-:Y:S04]  /*f300*/  STL.64 [R1+0x288], R24 ;  /* 0x0002881801007387 */ /* 0x000fe80000100a00 */
[----:B------:R-:W-:Y:S04]  /*f310*/  LDS.U16 R24, [R101+0x110] ;  /* 0x0001100065187984 */ /* 0x000fe80000000400 */
[----:B------:R-:W-:Y:S04]  /*f320*/  STL.64 [R1+0x2b0], R36 ;  /* 0x0002b02401007387 */ /* 0x000fe80000100a00 */
[----:B------:R-:W4:Y:S04]  /*f330*/  LDS.128 R36, [R101+0x100] ;  /* 0x0001000065247984 */ /* 0x000f280000000c00 */
[----:B------:R-:W4:Y:S04]  /*f340*/  LDS.128 R32, [R101+0xf0] ;  /* 0x0000f00065207984 */ /* 0x000f280000000c00 */
[----:B-----5:R-:W-:Y:S04]  /*f350*/  STL [R1+0x2bc], R27 ;  /* 0x0002bc1b01007387 */ /* 0x020fe80000100800 */
[----:B------:R-:W-:Y:S01]  /*f360*/  STL.64 [R1+0x2c0], R54 ;  /* 0x0002c03601007387 */ /* 0x000fe20000100a00 */
[----:B0-----:R-:W-:Y:S01]  /*f370*/  ISETP.NE.AND P2, PT, R26, RZ, PT ;  /* 0x000000ff1a00720c */ /* 0x001fe20003f45270 */
[----:B------:R-:W-:-:S02]  /*f380*/  IMAD.IADD R59, R57, 0x1, R26 ;  /* 0x00000001393b7824 */ /* 0x000fc400078e021a */
[----:B-1----:R-:W-:Y:S04]  /*f390*/  STL [R1+0x114], R58 ;  /* 0x0001143a01007387 */ /* 0x002fe80000100800 */
[----:B--2---:R-:W-:Y:S04]  /*f3a0*/  STL.64 [R1+0x118], R52 ;  /* 0x0001183401007387 */ /* 0x004fe80000100a00 */
[----:B---3--:R0:W-:Y:S01]  /*f3b0*/  STL.128 [R1+0xe0], R28 ;  /* 0x0000e01c01007387 */ /* 0x0081e20000100c00 */
[C---:B------:R-:W-:Y:S02]  /*f3c0*/  PRMT R126, R28.reuse, 0x7770, RZ ;  /* 0x000077701c7e7816 */ /* 0x040fe400000000ff */
[C---:B------:R-:W-:Y:S01]  /*f3d0*/  PRMT R197, R28.reuse, 0x7771, RZ ;  /* 0x000077711cc57816 */ /* 0x040fe200000000ff */
[----:B------:R-:W-:Y:S01]  /*f3e0*/  STL [R1+0xd8], R26 ;  /* 0x0000d81a01007387 */ /* 0x000fe20000100800 */
[----:B------:R-:W-:-:S02]  /*f3f0*/  PRMT R195, R28, 0x7772, RZ ;  /* 0x000077721cc37816 */ /* 0x000fc400000000ff */
[----:B------:R-:W-:Y:S01]  /*f400*/  PRMT R196, R28, 0x7773, RZ ;  /* 0x000077731cc47816 */ /* 0x000fe200000000ff */
[----:B------:R-:W-:Y:S01]  /*f410*/  STL.U16 [R1+0x2b8], R128 ;  /* 0x0002b88001007387 */ /* 0x000fe20000100400 */
[C---:B------:R-:W-:Y:S02]  /*f420*/  PRMT R194, R29.reuse, 0x7770, RZ ;  /* 0x000077701dc27816 */ /* 0x040fe400000000ff */
[C---:B------:R-:W-:Y:S01]  /*f430*/  PRMT R193, R29.reuse, 0x7771, RZ ;  /* 0x000077711dc17816 */ /* 0x040fe200000000ff */
[----:B------:R-:W-:Y:S01]  /*f440*/  STL [R1+0x280], R57 ;  /* 0x0002803901007387 */ /* 0x000fe20000100800 */
[C---:B------:R-:W-:Y:S02]  /*f450*/  PRMT R127, R29.reuse, 0x7772, RZ ;  /* 0x000077721d7f7816 */ /* 0x040fe400000000ff */
[----:B------:R-:W-:Y:S01]  /*f460*/  PRMT R163, R29, 0x7773, RZ ;  /* 0x000077731da37816 */ /* 0x000fe200000000ff */
[----:B----4-:R1:W-:Y:S01]  /*f470*/  STL.128 [R1+0x100], R36 ;  /* 0x0001002401007387 */ /* 0x0103e20000100c00 */
[----:B0-----:R-:W-:-:S02]  /*f480*/  PRMT R29, R30, 0x7770, RZ ;  /* 0x000077701e1d7816 */ /* 0x001fc400000000ff */
[C---:B------:R-:W-:Y:S01]  /*f490*/  PRMT R28, R30.reuse, 0x7771, RZ ;  /* 0x000077711e1c7816 */ /* 0x040fe200000000ff */
[----:B------:R-:W-:Y:S01]  /*f4a0*/  STL.128 [R1+0xf0], R32 ;  /* 0x0000f02001007387 */ /* 0x000fe20000100c00 */
[C---:B------:R-:W-:Y:S02]  /*f4b0*/  PRMT R192, R30.reuse, 0x7772, RZ ;  /* 0x000077721ec07816 */ /* 0x040fe400000000ff */
[----:B------:R-:W-:Y:S02]  /*f4c0*/  PRMT R191, R30, 0x7773, RZ ;  /* 0x000077731ebf7816 */ /* 0x000fe400000000ff */
[----:B------:R-:W-:Y:S02]  /*f4d0*/  PRMT R30, R24, 0x7710, RZ ;  /* 0x00007710181e7816 */ /* 0x000fe400000000ff */
[C---:B------:R-:W-:Y:S02]  /*f4e0*/  PRMT R166, R37.reuse, 0x7770, RZ ;  /* 0x0000777025a67816 */ /* 0x040fe400000000ff */
[C---:B------:R-:W-:Y:S01]  /*f4f0*/  PRMT R165, R37.reuse, 0x7771, RZ ;  /* 0x0000777125a57816 */ /* 0x040fe200000000ff */
[----:B------:R0:W-:Y:S01]  /*f500*/  STL.U16 [R1+0x110], R30 ;  /* 0x0001101e01007387 */ /* 0x0001e20000100400 */
[----:B------:R-:W-:-:S02]  /*f510*/  PRMT R164, R37, 0x7772, RZ ;  /* 0x0000777225a47816 */ /* 0x000fc400000000ff */
[----:B-1----:R-:W-:Y:S02]  /*f520*/  PRMT R37, R37, 0x7773, RZ ;  /* 0x0000777325257816 */ /* 0x002fe400000000ff */
[----:B------:R-:W-:Y:S02]  /*f530*/  PRMT R162, R38, 0x7772, RZ ;  /* 0x0000777226a27816 */ /* 0x000fe400000000ff */
[----:B------:R-:W-:Y:S02]  /*f540*/  PRMT R161, R39, 0x7770, RZ ;  /* 0x0000777027a17816 */ /* 0x000fe400000000ff */
[----:B------:R-:W-:Y:S02]  /*f550*/  PRMT R25, R24, 0x7770, RZ ;  /* 0x0000777018197816 */ /* 0x000fe400000000ff */
[----:B------:R-:W-:Y:S02]  /*f560*/  PRMT R26, R38, 0x7771, RZ ;  /* 0x00007771261a7816 */ /* 0x000fe400000000ff */
[----:B------:R-:W-:-:S02]  /*f570*/  PRMT R24, R24, 0x7771, RZ ;  /* 0x0000777118187816 */ /* 0x000fc400000000ff */
[----:B0-----:R-:W-:Y:S02]  /*f580*/  PRMT R30, R163, 0x7610, R30 ;  /* 0x00007610a31e7816 */ /* 0x001fe4000000001e */
        /* <DEDUP_REMOVED lines=49> */
.L_x_2404:
[----:B0-----:R-:W-:-:S06]  /*f8a0*/  IMAD.IADD R24, R1, 0x1, R28 ;  /* 0x0000000101187824 */ /* 0x001fcc00078e021c */
[----:B------:R-:W2:Y:S01]  /*f8b0*/  LDL.U8 R24, [R24+0x360] ;  /* 0x0003600018187983 */ /* 0x000ea20000100000 */
[----:B------:R-:W-:Y:S02]  /*f8c0*/  IMAD.MOV.U32 R25, RZ, RZ, R28 ;  /* 0x000000ffff197224 */ /* 0x000fe400078e001c */
[----:B------:R-:W-:Y:S01]  /*f8d0*/  VIADD R28, R28, 0x1 ;  /* 0x000000011c1c7836 */ /* 0x000fe20000000000 */
[----:B--2---:R-:W-:-:S13]  /*f8e0*/  ISETP.NE.AND P2, PT, R24, RZ, PT ;  /* 0x000000ff1800720c */ /* 0x004fda0003f45270 */
[----:B------:R-:W-:Y:S05]  /*f8f0*/  @P2 BRA `(.L_x_2404) ;  /* 0xfffffffc00e82947 */ /* 0x000fea000383ffff */
[----:B------:R-:W-:Y:S05]  /*f900*/  BSYNC.RECONVERGENT B0 ;  /* 0x0000000000007941 */ /* 0x000fea0003800200 */
.L_x_2403:
[----:B------:R-:W-:Y:S01]  /*f910*/  LOP3.LUT P2, RZ, R56, 0xff, RZ, 0xc0, !PT ;  /* 0x000000ff38ff7812 */ /* 0x000fe2000784c0ff */
[----:B------:R-:W-:Y:S01]  /*f920*/  BSSY.RECONVERGENT B0, `(.L_x_2405) ;  /* 0x0000010000007945 */ /* 0x000fe20003800200 */
[----:B------:R-:W-:-:S11]  /*f930*/  IMAD.MOV.U32 R24, RZ, RZ, R25 ;  /* 0x000000ffff187224 */ /* 0x000fd600078e0019 */
[----:B------:R-:W-:Y:S05]  /*f940*/  @!P2 BRA `(.L_x_2406) ;  /* 0x000000000034a947 */ /* 0x000fea0003800000 */
[----:B------:R-:W-:Y:S01]  /*f950*/  BSSY.RECONVERGENT B1, `(.L_x_2407) ;  /* 0x000000b000017945 */ /* 0x000fe20003800200 */
[----:B------:R-:W-:-:S07]  /*f960*/  IMAD.MOV.U32 R24, RZ, RZ, RZ ;  /* 0x000000ffff187224 */ /* 0x000fce00078e00ff */
.L_x_2408:
        /* <DEDUP_REMOVED lines=10> */
.L_x_2407:
[----:B------:R-:W-:-:S07]  /*fa10*/  IMAD.MOV.U32 R24, RZ, RZ, R27 ;  /* 0x000000ffff187224 */ /* 0x000fce00078e001b */
.L_x_2406:
[----:B------:R-:W-:Y:S05]  /*fa20*/  BSYNC.RECONVERGENT B0 ;  /* 0x0000000000007941 */ /* 0x000fea0003800200 */
.L_x_2405:
[----:B------:R-:W-:Y:S01]  /*fa30*/  IMAD.IADD R25, R1, 0x1, R24 ;  /* 0x0000000101197824 */ /* 0x000fe200078e0218 */
[----:B------:R-:W-:Y:S01]  /*fa40*/  BSSY.RECONVERGENT B0, `(.L_x_2409) ;  /* 0x0000009000007945 */ /* 0x000fe20003800200 */
[----:B------:R-:W-:-:S03]  /*fa50*/  IMAD.MOV.U32 R24, RZ, RZ, RZ ;  /* 0x000000ffff187224 */ /* 0x000fc600078e00ff */
[----:B------:R0:W-:Y:S04]  /*fa60*/  STL.U8 [R25+0x361], RZ ;  /* 0x000361ff19007387 */ /* 0x0001e80000100000 */
.L_x_2410:
[----:B------:R-:W-:-:S05]  /*fa70*/  IMAD.IADD R26, R1, 0x1, R24 ;  /* 0x00000001011a7824 */ /* 0x000fca00078e0218 */
[----:B0-----:R-:W2:Y:S02]  /*fa80*/  LDL.U8 R25, [R26+0x360] ;  /* 0x000360001a197983 */ /* 0x001ea40000100000 */
[----:B--2---:R-:W-:Y:S01]  /*fa90*/  ISETP.NE.AND P2, PT, R25, RZ, PT ;  /* 0x000000ff1900720c */ /* 0x004fe20003f45270 */
[----:B------:R-:W-:Y:S02]  /*faa0*/  IMAD.MOV.U32 R25, RZ, RZ, R24 ;  /* 0x000000ffff197224 */ /* 0x000fe400078e0018 */
[----:B------:R-:W-:-:S10]  /*fab0*/  VIADD R24, R24, 0x1 ;  /* 0x0000000118187836 */ /* 0x000fd40000000000 */
[----:B------:R-:W-:Y:S05]  /*fac0*/  @P2 BRA `(.L_x_2410) ;  /* 0xfffffffc00e82947 */ /* 0x000fea000383ffff */
[----:B------:R-:W-:Y:S05]  /*fad0*/  BSYNC.RECONVERGENT B0 ;  /* 0x0000000000007941 */ /* 0x000fea0003800200 */
.L_x_2409:
[----:B------:R-:W-:Y:S01]  /*fae0*/  LOP3.LUT P2, RZ, R126, 0xff, RZ, 0xc0, !PT ;  /* 0x000000ff7eff7812 */ /* 0x000fe2000784c0ff */
[----:B------:R-:W-:-:S12]  /*faf0*/  IMAD.MOV.U32 R24, RZ, RZ, R25 ;  /* 0x000000ffff187224 */ /* 0x000fd800078e0019 */
[----:B------:R-:W-:Y:S05]  /*fb00*/  @!P2 BRA `(.L_x_2411) ;  /* 0x000000000034a947 */ /* 0x000fea0003800000 */
[----:B------:R-:W-:Y:S01]  /*fb10*/  BSSY.RECONVERGENT B0, `(.L_x_2412) ;  /* 0x000000b000007945 */ /* 0x000fe20003800200 */
[----:B------:R-:W-:-:S07]  /*fb20*/  IMAD.MOV.U32 R24, RZ, RZ, RZ ;  /* 0x000000ffff187224 */ /* 0x000fce00078e00ff */
.L_x_2413:
        /* <DEDUP_REMOVED lines=10> */
.L_x_2412:
[----:B------:R-:W-:-:S07]  /*fbd0*/  IMAD.MOV.U32 R24, RZ, RZ, R27 ;  /* 0x000000ffff187224 */ /* 0x000fce00078e001b */
.L_x_2411:
        /* <DEDUP_REMOVED lines=9> */
[----:B------:R-:W-:Y:S02]  /*fc70*/  PRMT R175, R32, 0x7773, RZ ;  /* 0x0000777320af7816 */ /* 0x000fe400000000ff */
[C---:B------:R-:W-:Y:S02]  /*fc80*/  PRMT R38, R34.reuse, 0x7770, RZ ;  /* 0x0000777022267816 */ /* 0x040fe400000000ff */
[----:B0-----:R-:W-:Y:S02]  /*fc90*/  PRMT R37, R34, 0x7771, RZ ;  /* 0x0000777122257816 */ /* 0x001fe400000000ff */
        /* <DEDUP_REMOVED lines=56> */
[----:B-1----:R-:W-:-:S07]  /*10020*/  PRMT R38, R25, 0x7610, R38 ;  /* 0x0000761019267816 */ /* 0x002fce0000000026 */
.L_x_2402:
        /* <DEDUP_REMOVED lines=45> */
[----:B------:R-:W-:Y:S01]  /*10300*/  ISETP.NE.AND P2, PT, R198, 0x4, PT ;  /* 0x00000004c600780c */ /* 0x000fe20003f45270 */
[----:B------:R0:W-:Y:S01]  /*10310*/  STL.128 [R1+0x290], R24 ;  /* 0x0002901801007387 */ /* 0x0001e20000100c00 */
        /* <DEDUP_REMOVED lines=81> */
.L_x_2415:
[----:B------:R-:W-:Y:S05]  /*10830*/  BSYNC.RECONVERGENT B0 ;  /* 0x0000000000007941 */ /* 0x000fea0003800200 */
.L_x_2414:
[----:B------:R-:W-:Y:S01]  /*10840*/  LOP3.LUT R139, R139, 0xffff, RZ, 0xc0, !PT ;  /* 0x0000ffff8b8b7812 */ /* 0x000fe200078ec0ff */
[----:B------:R-:W1:Y:S01]  /*10850*/  LDS.128 R32, [R101+0x120] ;  /* 0x0001200065207984 */ /* 0x000e620000000c00 */
[----:B------:R-:W-:Y:S02]  /*10860*/  LOP3.LUT R138, R138, 0xffff, RZ, 0xc0, !PT ;  /* 0x0000ffff8a8a7812 */ /* 0x000fe400078ec0ff */
[----:B------:R-:W-:Y:S01]  /*10870*/  LOP3.LUT R128, R128, 0xffff, RZ, 0xc0, !PT ;  /* 0x0000ffff80807812 */ /* 0x000fe200078ec0ff */
[----:B------:R-:W2:Y:S01]  /*10880*/  LDS.128 R28, [R101+0x130] ;  /* 0x00013000651c7984 */ /* 0x000ea20000000c00 */
[----:B------:R-:W-:Y:S02]  /*10890*/  LOP3.LUT R39, R39, 0xffff, RZ, 0xc0, !PT ;  /* 0x0000ffff27277812 */ /* 0x000fe400078ec0ff */
[----:B0-----:R-:W-:Y:S01]  /*108a0*/  LOP3.LUT R24, R38, 0xffff, RZ, 0xc0, !PT ;  /* 0x0000ffff26187812 */ /* 0x001fe200078ec0ff */
[----:B-----5:R-:W-:Y:S01]  /*108b0*/  STL [R1+0x2bc], R58 ;  /* 0x0002bc3a01007387 */ /* 0x020fe20000100800 */
[----:B------:R-:W-:-:S02]  /*108c0*/  LOP3.LUT R25, R37, 0xffff, RZ, 0xc0, !PT ;  /* 0x0000ffff25197812 */ /* 0x000fc400078ec0ff */
[----:B------:R-:W-:Y:S01]  /*108d0*/  PRMT R138, R138, 0x3340, R139 ;  /* 0x000033408a8a7816 */ /* 0x000fe2000000008b */
[----:B------:R-:W-:Y:S01]  /*108e0*/  STL.64 [R1+0x2c0], R52 ;  /* 0x0002c03401007387 */ /* 0x000fe20000100a00 */
[----:B------:R-:W-:Y:S02]  /*108f0*/  PRMT R139, R39, 0x3340, R128 ;  /* 0x00003340278b7816 */ /* 0x000fe40000000080 */
[----:B------:R-:W-:Y:S01]  /*10900*/  PRMT R128, R25, 0x3340, R24 ;  /* 0x0000334019807816 */ /* 0x000fe20000000018 */
[----:B------:R-:W0:Y:S01]  /*10910*/  LDS.128 R36, [R101+0x140] ;  /* 0x0001400065247984 */ /* 0x000e220000000c00 */
[----:B------:R-:W-:Y:S02]  /*10920*/  LOP3.LUT R24, R57, 0xffff, RZ, 0xc0, !PT ;  /* 0x0000ffff39187812 */ /* 0x000fe400078ec0ff */
[----:B------:R-:W-:Y:S01]  /*10930*/  PRMT R54, R56, 0x5410, R54 ;  /* 0x0000541038367816 */ /* 0x000fe20000000036 */
[----:B------:R-:W-:Y:S01]  /*10940*/  STL [R1+0x280], R59 ;  /* 0x0002803b01007387 */ /* 0x000fe20000100800 */
[----:B------:R-:W-:-:S02]  /*10950*/  LOP3.LUT R127, R127, 0xffff, RZ, 0xc0, !PT ;  /* 0x0000ffff7f7f7812 */ /* 0x000fc400078ec0ff */
[----:B------:R-:W-:Y:S01]  /*10960*/  PRMT R57, R139, 0x5410, R138 ;  /* 0x000054108b397816 */ /* 0x000fe2000000008a */
[----:B------:R-:W-:Y:S01]  /*10970*/  STL.64 [R1+0x288], R54 ;  /* 0x0002883601007387 */ /* 0x000fe20000100a00 */
[----:B------:R-:W-:Y:S02]  /*10980*/  PRMT R127, R24, 0x3340, R127 ;  /* 0x00003340187f7816 */ /* 0x000fe4000000007f */
[----:B------:R-:W-:Y:S01]  /*10990*/  PRMT R162, R162, 0x7604, R161 ;  /* 0x00007604a2a27816 */ /* 0x000fe200000000a1 */
[----:B------:R-:W3:Y:S01]  /*109a0*/  LDS.128 R24, [R101+0x150] ;  /* 0x0001500065187984 */ /* 0x000ee20000000c00 */
[----:B------:R-:W-:-:S03]  /*109b0*/  PRMT R56, R127, 0x5410, R128 ;  /* 0x000054107f387816 */ /* 0x000fc60000000080 */
[----:B------:R-:W4:Y:S04]  /*109c0*/  LDS.64 R54, [R101+0x160] ;  /* 0x0001600065367984 */ /* 0x000f280000000a00 */
[----:B------:R2:W-:Y:S04]  /*109d0*/  STL.64 [R1+0x2b0], R56 ;  /* 0x0002b03801007387 */ /* 0x0005e80000100a00 */
[----:B------:R0:W-:Y:S01]  /*109e0*/  STL.U16 [R1+0x2b8], R162 ;  /* 0x0002b8a201007387 */ /* 0x0001e20000100400 */
[----:B-1----:R-:W-:Y:S02]  /*109f0*/  ISETP.NE.AND P2, PT, R32, RZ, PT ;  /* 0x000000ff2000720c */ /* 0x002fe40003f45270 */
[----:B------:R-:W-:Y:S01]  /*10a00*/  PRMT R167, R34, 0x7770, RZ ;  /* 0x0000777022a77816 */ /* 0x000fe200000000ff */
[----:B--2---:R1:W-:Y:S01]  /*10a10*/  STL.128 [R1+0xa0], R28 ;  /* 0x0000a01c01007387 */ /* 0x0043e20000100c00 */
[----:B------:R-:W-:-:S02]  /*10a20*/  PRMT R163, R28, 0x7771, RZ ;  /* 0x000077711ca37816 */ /* 0x000fc400000000ff */
[C---:B------:R-:W-:Y:S01]  /*10a30*/  PRMT R166, R28.reuse, 0x7770, RZ ;  /* 0x000077701ca67816 */ /* 0x040fe200000000ff */
[----:B------:R-:W-:Y:S01]  /*10a40*/  IMAD.IADD R57, R59, 0x1, R32 ;  /* 0x000000013b397824 */ /* 0x000fe200078e0220 */
[C---:B------:R-:W-:Y:S01]  /*10a50*/  PRMT R138, R28.reuse, 0x7772, RZ ;  /* 0x000077721c8a7816 */ /* 0x040fe200000000ff */
[----:B------:R-:W-:Y:S01]  /*10a60*/  STL [R1+0x90], R32 ;  /* 0x0000902001007387 */ /* 0x000fe20000100800 */
[----:B------:R-:W-:Y:S02]  /*10a70*/  PRMT R139, R28, 0x7773, RZ ;  /* 0x000077731c8b7816 */ /* 0x000fe400000000ff */
[C---:B------:R-:W-:Y:S01]  /*10a80*/  PRMT R128, R29.reuse, 0x7770, RZ ;  /* 0x000077701d807816 */ /* 0x040fe200000000ff */
[----:B------:R-:W-:Y:S01]  /*10a90*/  STL.64 [R1+0x98], R34 ;  /* 0x0000982201007387 */ /* 0x000fe20000100a00 */
[----:B------:R-:W-:Y:S02]  /*10aa0*/  PRMT R127, R29, 0x7771, RZ ;  /* 0x000077711d7f7816 */ /* 0x000fe400000000ff */
[C---:B0-----:R-:W-:Y:S01]  /*10ab0*/  PRMT R59, R37.reuse, 0x7770, RZ ;  /* 0x00007770253b7816 */ /* 0x041fe200000000ff */
[----:B------:R0:W-:Y:S01]  /*10ac0*/  STL.128 [R1+0xb0], R36 ;  /* 0x0000b02401007387 */ /* 0x0001e20000100c00 */
[----:B------:R-:W-:-:S02]  /*10ad0*/  PRMT R161, R37, 0x7771, RZ ;  /* 0x0000777125a17816 */ /* 0x000fc400000000ff */
[C---:B------:R-:W-:Y:S02]  /*10ae0*/  PRMT R162, R37.reuse, 0x7772, RZ ;  /* 0x0000777225a27816 */ /* 0x040fe400000000ff */
[----:B------:R-:W-:Y:S02]  /*10af0*/  PRMT R164, R37, 0x7773, RZ ;  /* 0x0000777325a47816 */ /* 0x000fe400000000ff */
[C---:B------:R-:W-:Y:S02]  /*10b00*/  PRMT R33, R29.reuse, 0x7772, RZ ;  /* 0x000077721d217816 */ /* 0x040fe400000000ff */
[----:B------:R-:W-:Y:S01]  /*10b10*/  PRMT R56, R29, 0x7773, RZ ;  /* 0x000077731d387816 */ /* 0x000fe200000000ff */
[----:B---3--:R-:W-:Y:S01]  /*10b20*/  STL [R1+0xcc], R27 ;  /* 0x0000cc1b01007387 */ /* 0x008fe20000100800 */
[----:B------:R-:W-:Y:S02]  /*10b30*/  SHF.R.U64 R165, R26, 0x8, R27 ;  /* 0x000000081aa57819 */ /* 0x000fe4000000121b */
[C---:B-1----:R-:W-:Y:S01]  /*10b40*/  PRMT R29, R30.reuse, 0x7770, RZ ;  /* 0x000077701e1d7816 */ /* 0x042fe200000000ff */
[----:B----4-:R-:W-:Y:S01]  /*10b50*/  STL.64 [R1+0xd0], R54 ;  /* 0x0000d03601007387 */ /* 0x010fe20000100a00 */
[----:B------:R-:W-:-:S02]  /*10b60*/  PRMT R28, R30, 0x7771, RZ ;  /* 0x000077711e1c7816 */ /* 0x000fc400000000ff */
[----:B0-----:R-:W-:Y:S01]  /*10b70*/  PRMT R37, R26, 0x7770, RZ ;  /* 0x000077701a257816 */ /* 0x001fe200000000ff */
[----:B------:R0:W-:Y:S01]  /*10b80*/  STL.64 [R1+0xc0], R24 ;  /* 0x0000c01801007387 */ /* 0x0001e20000100a00 */
[C---:B------:R-:W-:Y:S02]  /*10b90*/  PRMT R178, R30.reuse, 0x7772, RZ ;  /* 0x000077721eb27816 */ /* 0x040fe400000000ff */
[----:B------:R-:W-:Y:S02]  /*10ba0*/  PRMT R26, R165, 0x7604, R37 ;  /* 0x00007604a51a7816 */ /* 0x000fe40000000025 */
[----:B------:R-:W-:Y:S02]  /*10bb0*/  PRMT R179, R30, 0x7773, RZ ;  /* 0x000077731eb37816 */ /* 0x000fe400000000ff */
[C---:B------:R-:W-:Y:S01]  /*10bc0*/  PRMT R180, R31.reuse, 0x7770, RZ ;  /* 0x000077701fb47816 */ /* 0x040fe200000000ff */
[----:B------:R1:W-:Y:S01]  /*10bd0*/  STL.U16 [R1+0xc8], R26 ;  /* 0x0000c81a01007387 */ /* 0x0003e20000100400 */
        /* <DEDUP_REMOVED lines=9> */
[----:B-1----:R-:W-:Y:S02]  /*10c70*/  PRMT R26, R163, 0x7610, R26 ;  /* 0x00007610a31a7816 */ /* 0x002fe4000000001a */
        /* <DEDUP_REMOVED lines=12> */
[----:B------:R-:W-:Y:S02]  /*10d40*/  PRMT R163, R56, 0x7610, R163 ;  /* 0x0000761038a37816 */ /* 0x000fe400000000a3 */
        /* <DEDUP_REMOVED lines=24> */
.L_x_2418:
[----:B0-----:R-:W-:-:S06]  /*10ed0*/  IMAD.IADD R24, R1, 0x1, R28 ;  /* 0x0000000101187824 */ /* 0x001fcc00078e021c */
[----:B------:R-:W2:Y:S01]  /*10ee0*/  LDL.U8 R24, [R24+0x360] ;  /* 0x0003600018187983 */ /* 0x000ea20000100000 */
[----:B------:R-:W-:Y:S02]  /*10ef0*/  IMAD.MOV.U32 R25, RZ, RZ, R28 ;  /* 0x000000ffff197224 */ /* 0x000fe400078e001c */
[----:B------:R-:W-:Y:S01]  /*10f00*/  VIADD R28, R28, 0x1 ;  /* 0x000000011c1c7836 */ /* 0x000fe20000000000 */
[----:B--2---:R-:W-:-:S13]  /*10f10*/  ISETP.NE.AND P2, PT, R24, RZ, PT ;  /* 0x000000ff1800720c */ /* 0x004fda0003f45270 */
[----:B------:R-:W-:Y:S05]  /*10f20*/  @P2 BRA `(.L_x_2418) ;  /* 0xfffffffc00e82947 */ /* 0x000fea000383ffff */
[----:B------:R-:W-:Y:S05]  /*10f30*/  BSYNC.RECONVERGENT B0 ;  /* 0x0000000000007941 */ /* 0x000fea0003800200 */
.L_x_2417:
[----:B------:R-:W-:Y:S01]  /*10f40*/  LOP3.LUT P2, RZ, R126, 0xff, RZ, 0xc0, !PT ;  /* 0x000000ff7eff7812 */ /* 0x000fe2000784c0ff */
[----:B------:R-:W-:Y:S01]  /*10f50*/  BSSY.RECONVERGENT B0, `(.L_x_2419) ;  /* 0x0000010000007945 */ /* 0x000fe20003800200 */
[----:B------:R-:W-:-:S11]  /*10f60*/  IMAD.MOV.U32 R24, RZ, RZ, R25 ;  /* 0x000000ffff187224 */ /* 0x000fd600078e0019 */
[----:B------:R-:W-:Y:S05]  /*10f70*/  @!P2 BRA `(.L_x_2420) ;  /* 0x000000000034a947 */ /* 0x000fea0003800000 */
[----:B------:R-:W-:Y:S01]  /*10f80*/  BSSY.RECONVERGENT B1, `(.L_x_2421) ;  /* 0x000000b000017945 */ /* 0x000fe20003800200 */
[----:B------:R-:W-:-:S07]  /*10f90*/  IMAD.MOV.U32 R24, RZ, RZ, RZ ;  /* 0x000000ffff187224 */ /* 0x000fce00078e00ff */
.L_x_2422:
        /* <DEDUP_REMOVED lines=10> */
.L_x_2421:
[----:B------:R-:W-:-:S07]  /*11040*/  IMAD.MOV.U32 R24, RZ, RZ, R27 ;  /* 0x000000ffff187224 */ /* 0x000fce00078e001b */
.L_x_2420:
[----:B------:R-:W-:Y:S05]  /*11050*/  BSYNC.RECONVERGENT B0 ;  /* 0x0000000000007941 */ /* 0x000fea0003800200 */
.L_x_2419:
[----:B------:R-:W-:Y:S01]  /*11060*/  IMAD.IADD R25, R1, 0x1, R24 ;  /* 0x0000000101197824 */ /* 0x000fe200078e0218 */
[----:B------:R-:W-:Y:S01]  /*11070*/  BSSY.RECONVERGENT B0, `(.L_x_2423) ;  /* 0x0000009000007945 */ /* 0x000fe20003800200 */
[----:B------:R-:W-:-:S03]  /*11080*/  IMAD.MOV.U32 R24, RZ, RZ, RZ ;  /* 0x000000ffff187224 */ /* 0x000fc600078e00ff */
[----:B------:R0:W-:Y:S04]  /*11090*/  STL.U8 [R25+0x361], RZ ;  /* 0x000361ff19007387 */ /* 0x0001e80000100000 */
.L_x_2424:
[----:B------:R-:W-:-:S05]  /*110a0*/  IMAD.IADD R26, R1, 0x1, R24 ;  /* 0x00000001011a7824 */ /* 0x000fca00078e0218 */
[----:B0-----:R-:W2:Y:S02]  /*110b0*/  LDL.U8 R25, [R26+0x360] ;  /* 0x000360001a197983 */ /* 0x001ea40000100000 */
[----:B--2---:R-:W-:Y:S01]  /*110c0*/  ISETP.NE.AND P2, PT, R25, RZ, PT ;  /* 0x000000ff1900720c */ /* 0x004fe20003f45270 */
[----:B------:R-:W-:Y:S02]  /*110d0*/  IMAD.MOV.U32 R25, RZ, RZ, R24 ;  /* 0x000000ffff197224 */ /* 0x000fe400078e0018 */
[----:B------:R-:W-:-:S10]  /*110e0*/  VIADD R24, R24, 0x1 ;  /* 0x0000000118187836 */ /* 0x000fd40000000000 */
[----:B------:R-:W-:Y:S05]  /*110f0*/  @P2 BRA `(.L_x_2424) ;  /* 0xfffffffc00e82947 */ /* 0x000fea000383ffff */
[----:B------:R-:W-:Y:S05]  /*11100*/  BSYNC.RECONVERGENT B0 ;  /* 0x0000000000007941 */ /* 0x000fea0003800200 */
.L_x_2423:
[----:B------:R-:W-:Y:S01]  /*11110*/  LOP3.LUT P2, RZ, R56, 0xff, RZ, 0xc0, !PT ;  /* 0x000000ff38ff7812 */ /* 0x000fe2000784c0ff */
[----:B------:R-:W-:-:S12]  /*11120*/  IMAD.MOV.U32 R24, RZ, RZ, R25 ;  /* 0x000000ffff187224 */ /* 0x000fd800078e0019 */
[----:B------:R-:W-:Y:S05]  /*11130*/  @!P2 BRA `(.L_x_2425) ;  /* 0x000000000034a947 */ /* 0x000fea0003800000 */
[----:B------:R-:W-:Y:S01]  /*11140*/  BSSY.RECONVERGENT B0, `(.L_x_2426) ;  /* 0x000000b000007945 */ /* 0x000fe20003800200 */
[----:B------:R-:W-:-:S07]  /*11150*/  IMAD.MOV.U32 R24, RZ, RZ, RZ ;  /* 0x000000ffff187224 */ /* 0x000fce00078e00ff */
.L_x_2427:
        /* <DEDUP_REMOVED lines=10> */
.L_x_2426:
[----:B------:R-:W-:-:S07]  /*11200*/  IMAD.MOV.U32 R24, RZ, RZ, R27 ;  /* 0x000000ffff187224 */ /* 0x000fce00078e001b */
.L_x_2425:
        /* <DEDUP_REMOVED lines=68> */
.L_x_2416:
        /* <DEDUP_REMOVED lines=140> */
.L_x_2429:
[----:B------:R-:W-:Y:S05]  /*11f10*/  BSYNC.RECONVERGENT B0 ;  /* 0x0000000000007941 */ /* 0x000fea0003800200 */
.L_x_2428:
        /* <DEDUP_REMOVED lines=98> */
.L_x_2432:
[----:B0-----:R-:W-:-:S06]  /*12540*/  IMAD.IADD R24, R1, 0x1, R28 ;  /* 0x0000000101187824 */ /* 0x001fcc00078e021c */
[----:B------:R-:W2:Y:S01]  /*12550*/  LDL.U8 R24, [R24+0x360] ;  /* 0x0003600018187983 */ /* 0x000ea20000100000 */
[----:B------:R-:W-:Y:S02]  /*12560*/  IMAD.MOV.U32 R25, RZ, RZ, R28 ;  /* 0x000000ffff197224 */ /* 0x000fe400078e001c */
[----:B------:R-:W-:Y:S01]  /*12570*/  VIADD R28, R28, 0x1 ;  /* 0x000000011c1c7836 */ /* 0x000fe20000000000 */
[----:B--2---:R-:W-:-:S13]  /*12580*/  ISETP.NE.AND P2, PT, R24, RZ, PT ;  /* 0x000000ff1800720c */ /* 0x004fda0003f45270 */
[----:B------:R-:W-:Y:S05]  /*12590*/  @P2 BRA `(.L_x_2432) ;  /* 0xfffffffc00e82947 */ /* 0x000fea000383ffff */
[----:B------:R-:W-:Y:S05]  /*125a0*/  BSYNC.RECONVERGENT B0 ;  /* 0x0000000000007941 */ /* 0x000fea0003800200 */
.L_x_2431:
[----:B------:R-:W-:Y:S01]  /*125b0*/  LOP3.LUT P2, RZ, R56, 0xff, RZ, 0xc0, !PT ;  /* 0x000000ff38ff7812 */ /* 0x000fe2000784c0ff */
[----:B------:R-:W-:Y:S01]  /*125c0*/  BSSY.RECONVERGENT B0, `(.L_x_2433) ;  /* 0x0000010000007945 */ /* 0x000fe20003800200 */
[----:B------:R-:W-:-:S11]  /*125d0*/  IMAD.MOV.U32 R24, RZ, RZ, R25 ;  /* 0x000000ffff187224 */ /* 0x000fd600078e0019 */
[----:B------:R-:W-:Y:S05]  /*125e0*/  @!P2 BRA `(.L_x_2434) ;  /* 0x000000000034a947 */ /* 0x000fea0003800000 */
[----:B------:R-:W-:Y:S01]  /*125f0*/  BSSY.RECONVERGENT B1, `(.L_x_2435) ;  /* 0x000000b000017945 */ /* 0x000fe20003800200 */
[----:B------:R-:W-:-:S07]  /*12600*/  IMAD.MOV.U32 R24, RZ, RZ, RZ ;  /* 0x000000ffff187224 */ /* 0x000fce00078e00ff */
.L_x_2436:
        /* <DEDUP_REMOVED lines=10> */
.L_x_2435:
[----:B------:R-:W-:-:S07]  /*126b0*/  IMAD.MOV.U32 R24, RZ, RZ, R27 ;  /* 0x000000ffff187224 */ /* 0x000fce00078e001b */
.L_x_2434:
[----:B------:R-:W-:Y:S05]  /*126c0*/  BSYNC.RECONVERGENT B0 ;  /* 0x0000000000007941 */ /* 0x000fea0003800200 */
.L_x_2433:
[----:B------:R-:W-:Y:S01]  /*126d0*/  IMAD.IADD R25, R1, 0x1, R24 ;  /* 0x0000000101197824 */ /* 0x000fe200078e0218 */
[----:B------:R-:W-:Y:S01]  /*126e0*/  BSSY.RECONVERGENT B0, `(.L_x_2437) ;  /* 0x0000009000007945 */ /* 0x000fe20003800200 */
[----:B------:R-:W-:-:S03]  /*126f0*/  IMAD.MOV.U32 R24, RZ, RZ, RZ ;  /* 0x000000ffff187224 */ /* 0x000fc600078e00ff */
[----:B------:R0:W-:Y:S04]  /*12700*/  STL.U8 [R25+0x361], RZ ;  /* 0x000361ff19007387 */ /* 0x0001e80000100000 */
.L_x_2438:
[----:B------:R-:W-:-:S05]  /*12710*/  IMAD.IADD R26, R1, 0x1, R24 ;  /* 0x00000001011a7824 */ /* 0x000fca00078e0218 */
[----:B0-----:R-:W2:Y:S02]  /*12720*/  LDL.U8 R25, [R26+0x360] ;  /* 0x000360001a197983 */ /* 0x001ea40000100000 */
[----:B--2---:R-:W-:Y:S01]  /*12730*/  ISETP.NE.AND P2, PT, R25, RZ, PT ;  /* 0x000000ff1900720c */ /* 0x004fe20003f45270 */
[----:B------:R-:W-:Y:S02]  /*12740*/  IMAD.MOV.U32 R25, RZ, RZ, R24 ;  /* 0x000000ffff197224 */ /* 0x000fe400078e0018 */
[----:B------:R-:W-:-:S10]  /*12750*/  VIADD R24, R24, 0x1 ;  /* 0x0000000118187836 */ /* 0x000fd40000000000 */
[----:B------:R-:W-:Y:S05]  /*12760*/  @P2 BRA `(.L_x_2438) ;  /* 0xfffffffc00e82947 */ /* 0x000fea000383ffff */
[----:B------:R-:W-:Y:S05]  /*12770*/  BSYNC.RECONVERGENT B0 ;  /* 0x0000000000007941 */ /* 0x000fea0003800200 */
.L_x_2437:
[----:B------:R-:W-:Y:S01]  /*12780*/  LOP3.LUT P2, RZ, R59, 0xff, RZ, 0xc0, !PT ;  /* 0x000000ff3bff7812 */ /* 0x000fe2000784c0ff */
[----:B------:R-:W-:-:S12]  /*12790*/  IMAD.MOV.U32 R24, RZ, RZ, R25 ;  /* 0x000000ffff187224 */ /* 0x000fd800078e0019 */
[----:B------:R-:W-:Y:S05]  /*127a0*/  @!P2 BRA `(.L_x_2439) ;  /* 0x000000000034a947 */ /* 0x000fea0003800000 */
[----:B------:R-:W-:Y:S01]  /*127b0*/  BSSY.RECONVERGENT B0, `(.L_x_2440) ;  /* 0x000000b000007945 */ /* 0x000fe20003800200 */
[----:B------:R-:W-:-:S07]  /*127c0*/  IMAD.MOV.U32 R24, RZ, RZ, RZ ;  /* 0x000000ffff187224 */ /* 0x000fce00078e00ff */
.L_x_2441:
        /* <DEDUP_REMOVED lines=10> */
.L_x_2440:
[----:B------:R-:W-:-:S07]  /*12870*/  IMAD.MOV.U32 R24, RZ, RZ, R27 ;  /* 0x000000ffff187224 */ /* 0x000fce00078e001b */
.L_x_2439:
        /* <DEDUP_REMOVED lines=69> */
.L_x_2430:
        /* <DEDUP_REMOVED lines=128> */
.L_x_2443:
[----:B------:R-:W-:Y:S05]  /*134d0*/  BSYNC.RECONVERGENT B0 ;  /* 0x0000000000007941 */ /* 0x000fea0003800200 */
.L_x_2442:
        /* <DEDUP_REMOVED lines=15> */
[----:B------:R-:W-:Y:S01]  /*135d0*/  LOP3.LUT R127, R127, 0xffff, RZ, 0xc0, !PT ;  /* 0x0000ffff7f7f7812 */ /* 0x000fe200078ec0ff */
[----:B------:R-:W-:Y:S01]  /*135e0*/  STL [R1+0x280], R126 ;  /* 0x0002807e01007387 */ /* 0x000fe20000100800 */
[----:B------:R-:W-:-:S02]  /*135f0*/  PRMT R57, R139, 0x5410, R138 ;  /* 0x000054108b397816 */ /* 0x000fc4000000008a */
[----:B------:R-:W-:Y:S01]  /*13600*/  PRMT R127, R24, 0x3340, R127 ;  /* 0x00003340187f7816 */ /* 0x000fe2000000007f */
[----:B------:R-:W3:Y:S01]  /*13610*/  LDS.64 R138, [R101+0x1f0] ;  /* 0x0001f000658a7984 */ /* 0x000ee20000000a00 */
[----:B------:R-:W-:Y:S02]  /*13620*/  PRMT R54, R56, 0x5410, R54 ;  /* 0x0000541038367816 */ /* 0x000fe40000000036 */
[----:B------:R-:W-:Y:S01]  /*13630*/  PRMT R162, R162, 0x7604, R161 ;  /* 0x00007604a2a27816 */ /* 0x000fe200000000a1 */
[----:B------:R-:W4:Y:S01]  /*13640*/  LDS.128 R24, [R101+0x1e0] ;  /* 0x0001e00065187984 */ /* 0x000f220000000c00 */
[----:B------:R-:W-:-:S03]  /*13650*/  PRMT R56, R127, 0x5410, R128 ;  /* 0x000054107f387816 */ /* 0x000fc60000000080 */
[----:B------:R2:W-:Y:S04]  /*13660*/  STL.64 [R1+0x288], R54 ;  /* 0x0002883601007387 */ /* 0x0005e80000100a00 */
[----:B------:R0:W-:Y:S04]  /*13670*/  STL.U16 [R1+0x2b8], R162 ;  /* 0x0002b8a201007387 */ /* 0x0001e80000100400 */
[----:B-1----:R1:W-:Y:S01]  /*13680*/  STL.128 [R1+0x10], R28 ;  /* 0x0000101c01007387 */ /* 0x0023e20000100c00 */
[C---:B------:R-:W-:Y:S02]  /*13690*/  PRMT R197, R28.reuse, 0x7771, RZ ;  /* 0x000077711cc57816 */ /* 0x040fe400000000ff */
[C---:B------:R-:W-:Y:S01]  /*136a0*/  PRMT R167, R28.reuse, 0x7772, RZ ;  /* 0x000077721ca77816 */ /* 0x040fe200000000ff */
[----:B------:R-:W-:Y:S01]  /*136b0*/  STL.64 [R1+0x2b0], R56 ;  /* 0x0002b03801007387 */ /* 0x000fe20000100a00 */
[----:B--2---:R-:W-:Y:S01]  /*136c0*/  PRMT R54, R28, 0x7770, RZ ;  /* 0x000077701c367816 */ /* 0x004fe200000000ff */
[----:B------:R-:W-:Y:S01]  /*136d0*/  IMAD.IADD R128, R126, 0x1, R32 ;  /* 0x000000017e807824 */ /* 0x000fe200078e0220 */
[----:B------:R-:W-:Y:S01]  /*136e0*/  PRMT R191, R28, 0x7773, RZ ;  /* 0x000077731cbf7816 */ /* 0x000fe200000000ff */
[----:B------:R-:W-:Y:S01]  /*136f0*/  STL [R1], R32 ;  /* 0x0000002001007387 */ /* 0x000fe20000100800 */
[----:B------:R-:W-:-:S02]  /*13700*/  PRMT R166, R29, 0x7770, RZ ;  /* 0x000077701da67816 */ /* 0x000fc400000000ff */
[C---:B------:R-:W-:Y:S01]  /*13710*/  PRMT R164, R29.reuse, 0x7771, RZ ;  /* 0x000077711da47816 */ /* 0x040fe200000000ff */
[----:B------:R-:W-:Y:S01]  /*13720*/  STL.64 [R1+0x8], R34 ;  /* 0x0000082201007387 */ /* 0x000fe20000100a00 */
[C---:B------:R-:W-:Y:S02]  /*13730*/  PRMT R33, R29.reuse, 0x7772, RZ ;  /* 0x000077721d217816 */ /* 0x040fe400000000ff */
[----:B------:R-:W-:Y:S01]  /*13740*/  PRMT R163, R29, 0x7773, RZ ;  /* 0x000077731da37816 */ /* 0x000fe200000000ff */
[----:B0-----:R-:W-:Y:S01]  /*13750*/  STL.128 [R1+0x20], R36 ;  /* 0x0000202401007387 */ /* 0x001fe20000100c00 */
[----:B------:R-:W-:Y:S02]  /*13760*/  ISETP.NE.AND P2, PT, R32, RZ, PT ;  /* 0x000000ff2000720c */ /* 0x000fe40003f45270 */
[C---:B------:R-:W-:Y:S02]  /*13770*/  PRMT R162, R30.reuse, 0x7770, RZ ;  /* 0x000077701ea27816 */ /* 0x040fe400000000ff */
[----:B------:R-:W-:-:S02]  /*13780*/  PRMT R161, R30, 0x7771, RZ ;  /* 0x000077711ea17816 */ /* 0x000fc400000000ff */
[C---:B------:R-:W-:Y:S01]  /*13790*/  PRMT R196, R30.reuse, 0x7772, RZ ;  /* 0x000077721ec47816 */ /* 0x040fe200000000ff */
[----:B---3--:R-:W-:Y:S01]  /*137a0*/  STL.64 [R1+0x40], R138 ;  /* 0x0000408a01007387 */ /* 0x008fe20000100a00 */
[----:B------:R-:W-:Y:S02]  /*137b0*/  PRMT R195, R30, 0x7773, RZ ;  /* 0x000077731ec37816 */ /* 0x000fe400000000ff */
[C---:B------:R-:W-:Y:S01]  /*137c0*/  PRMT R194, R31.reuse, 0x7770, RZ ;  /* 0x000077701fc27816 */ /* 0x040fe200000000ff */
[----:B----4-:R-:W-:Y:S01]  /*137d0*/  STL [R1+0x3c], R27 ;  /* 0x00003c1b01007387 */ /* 0x010fe20000100800 */
[C---:B-1----:R-:W-:Y:S02]  /*137e0*/  PRMT R28, R26.reuse, 0x7770, RZ ;  /* 0x000077701a1c7816 */ /* 0x042fe400000000ff */
[----:B------:R-:W-:Y:S01]  /*137f0*/  SHF.R.U64 R29, R26, 0x8, R27 ;  /* 0x000000081a1d7819 */ /* 0x000fe2000000121b */
[----:B------:R-:W-:Y:S01]  /*13800*/  STL.64 [R1+0x30], R24 ;  /* 0x0000301801007387 */ /* 0x000fe20000100a00 */
[----:B------:R-:W-:-:S02]  /*13810*/  PRMT R193, R31, 0x7771, RZ ;  /* 0x000077711fc17816 */ /* 0x000fc400000000ff */
[----:B------:R-:W-:Y:S02]  /*13820*/  PRMT R30, R29, 0x7604, R28 ;  /* 0x000076041d1e7816 */ /* 0x000fe4000000001c */
[----:B------:R-:W-:Y:S02]  /*13830*/  PRMT R192, R31, 0x7772, RZ ;  /* 0x000077721fc07816 */ /* 0x000fe400000000ff */
[C---:B------:R-:W-:Y:S01]  /*13840*/  PRMT R55, R25.reuse, 0x7770, RZ ;  /* 0x0000777019377816 */ /* 0x040fe200000000ff */
[----:B------:R0:W-:Y:S01]  /*13850*/  STL.U16 [R1+0x38], R30 ;  /* 0x0000381e01007387 */ /* 0x0001e20000100400 */
[----:B------:R-:W-:Y:S02]  /*13860*/  PRMT R165, R25, 0x7771, RZ ;  /* 0x0000777119a57816 */ /* 0x000fe400000000ff */
[----:B------:R-:W-:Y:S02]  /*13870*/  PRMT R31, R31, 0x7773, RZ ;  /* 0x000077731f1f7816 */ /* 0x000fe400000000ff */
[----:B------:R-:W-:-:S02]  /*13880*/  PRMT R190, R36, 0x7770, RZ ;  /* 0x0000777024be7816 */ /* 0x000fc400000000ff */
[C---:B------:R-:W-:Y:S02]  /*13890*/  PRMT R189, R36.reuse, 0x7771, RZ ;  /* 0x0000777124bd7816 */ /* 0x040fe400000000ff */
[C---:B------:R-:W-:Y:S02]  /*138a0*/  PRMT R188, R36.reuse, 0x7772, RZ ;  /* 0x0000777224bc7816 */ /* 0x040fe400000000ff */
[C---:B0-----:R-:W-:Y:S02]  /*138b0*/  PRMT R30, R25.reuse, 0x7772, RZ ;  /* 0x00007772191e7816 */ /* 0x041fe400000000ff */
        /* <DEDUP_REMOVED lines=48> */
.L_x_2446:
[----:B0-----:R-:W-:-:S06]  /*13bc0*/  IMAD.IADD R24, R1, 0x1, R30 ;  /* 0x0000000101187824 */ /* 0x001fcc00078e021e */
[----:B------:R-:W2:Y:S01]  /*13bd0*/  LDL.U8 R24, [R24+0x360] ;  /* 0x0003600018187983 */ /* 0x000ea20000100000 */
[----:B------:R-:W-:Y:S02]  /*13be0*/  IMAD.MOV.U32 R25, RZ, RZ, R30 ;  /* 0x000000ffff197224 */ /* 0x000fe400078e001e */
[----:B------:R-:W-:Y:S01]  /*13bf0*/  VIADD R30, R30, 0x1 ;  /* 0x000000011e1e7836 */ /* 0x000fe20000000000 */
[----:B--2---:R-:W-:-:S13]  /*13c00*/  ISETP.NE.AND P2, PT, R24, RZ, PT ;  /* 0x000000ff1800720c */ /* 0x004fda0003f45270 */
[----:B------:R-:W-:Y:S05]  /*13c10*/  @P2 BRA `(.L_x_2446) ;  /* 0xfffffffc00e82947 */ /* 0x000fea000383ffff */
[----:B------:R-:W-:Y:S05]  /*13c20*/  BSYNC.RECONVERGENT B0 ;  /* 0x0000000000007941 */ /* 0x000fea0003800200 */
.L_x_2445:
[----:B------:R-:W-:Y:S01]  /*13c30*/  LOP3.LUT P2, RZ, R59, 0xff, RZ, 0xc0, !PT ;  /* 0x000000ff3bff7812 */ /* 0x000fe2000784c0ff */
[----:B------:R-:W-:Y:S01]  /*13c40*/  BSSY.RECONVERGENT B0, `(.L_x_2447) ;  /* 0x0000010000007945 */ /* 0x000fe20003800200 */
[----:B------:R-:W-:-:S11]  /*13c50*/  IMAD.MOV.U32 R24, RZ, RZ, R25 ;  /* 0x000000ffff187224 */ /* 0x000fd600078e0019 */
[----:B------:R-:W-:Y:S05]  /*13c60*/  @!P2 BRA `(.L_x_2448) ;  /* 0x000000000034a947 */ /* 0x000fea0003800000 */
[----:B------:R-:W-:Y:S01]  /*13c70*/  BSSY.RECONVERGENT B1, `(.L_x_2449) ;  /* 0x000000b000017945 */ /* 0x000fe20003800200 */
[----:B------:R-:W-:-:S07]  /*13c80*/  IMAD.MOV.U32 R24, RZ, RZ, RZ ;  /* 0x000000ffff187224 */ /* 0x000fce00078e00ff */
.L_x_2450:
        /* <DEDUP_REMOVED lines=10> */
.L_x_2449:
[----:B------:R-:W-:-:S07]  /*13d30*/  IMAD.MOV.U32 R24, RZ, RZ, R28 ;  /* 0x000000ffff187224 */ /* 0x000fce00078e001c */
.L_x_2448:
[----:B------:R-:W-:Y:S05]  /*13d40*/  BSYNC.RECONVERGENT B0 ;  /* 0x0000000000007941 */ /* 0x000fea0003800200 */
.L_x_2447:
[----:B------:R-:W-:Y:S01]  /*13d50*/  IMAD.IADD R25, R1, 0x1, R24 ;  /* 0x0000000101197824 */ /* 0x000fe200078e0218 */
[----:B------:R-:W-:Y:S01]  /*13d60*/  BSSY.RECONVERGENT B0, `(.L_x_2451) ;  /* 0x0000009000007945 */ /* 0x000fe20003800200 */
[----:B------:R-:W-:-:S03]  /*13d70*/  IMAD.MOV.U32 R24, RZ, RZ, RZ ;  /* 0x000000ffff187224 */ /* 0x000fc600078e00ff */
[----:B------:R0:W-:Y:S04]  /*13d80*/  STL.U8 [R25+0x361], RZ ;  /* 0x000361ff19007387 */ /* 0x0001e80000100000 */
.L_x_2452:
[----:B------:R-:W-:-:S05]  /*13d90*/  IMAD.IADD R27, R1, 0x1, R24 ;  /* 0x00000001011b7824 */ /* 0x000fca00078e0218 */
[----:B0-----:R-:W2:Y:S02]  /*13da0*/  LDL.U8 R25, [R27+0x360] ;  /* 0x000360001b197983 */ /* 0x001ea40000100000 */
[----:B--2---:R-:W-:Y:S01]  /*13db0*/  ISETP.NE.AND P2, PT, R25, RZ, PT ;  /* 0x000000ff1900720c */ /* 0x004fe20003f45270 */
[----:B------:R-:W-:Y:S02]  /*13dc0*/  IMAD.MOV.U32 R25, RZ, RZ, R24 ;  /* 0x000000ffff197224 */ /* 0x000fe400078e0018 */
[----:B------:R-:W-:-:S10]  /*13dd0*/  VIADD R24, R24, 0x1 ;  /* 0x0000000118187836 */ /* 0x000fd40000000000 */
[----:B------:R-:W-:Y:S05]  /*13de0*/  @P2 BRA `(.L_x_2452) ;  /* 0xfffffffc00e82947 */ /* 0x000fea000383ffff */
[----:B------:R-:W-:Y:S05]  /*13df0*/  BSYNC.RECONVERGENT B0 ;  /* 0x0000000000007941 */ /* 0x000fea0003800200 */
.L_x_2451:
[----:B------:R-:W-:Y:S01]  /*13e00*/  LOP3.LUT P2, RZ, R26, 0xff, RZ, 0xc0, !PT ;  /* 0x000000ff1aff7812 */ /* 0x000fe2000784c0ff */
[----:B------:R-:W-:-:S12]  /*13e10*/  IMAD.MOV.U32 R24, RZ, RZ, R25 ;  /* 0x000000ffff187224 */ /* 0x000fd800078e0019 */
[----:B------:R-:W-:Y:S05]  /*13e20*/  @!P2 BRA `(.L_x_2453) ;  /* 0x000000000034a947 */ /* 0x000fea0003800000 */
[----:B------:R-:W-:Y:S01]  /*13e30*/  BSSY.RECONVERGENT B0, `(.L_x_2454) ;  /* 0x000000b000007945 */ /* 0x000fe20003800200 */
[----:B------:R-:W-:-:S07]  /*13e40*/  IMAD.MOV.U32 R24, RZ, RZ, RZ ;  /* 0x000000ffff187224 */ /* 0x000fce00078e00ff */
.L_x_2455:
        /* <DEDUP_REMOVED lines=10> */
.L_x_2454:
[----:B------:R-:W-:-:S07]  /*13ef0*/  IMAD.MOV.U32 R24, RZ, RZ, R27 ;  /* 0x000000ffff187224 */ /* 0x000fce00078e001b */
.L_x_2453:
        /* <DEDUP_REMOVED lines=12> */
[C---:B0-----:R-:W-:Y:S02]  /*13fc0*/  PRMT R24, R38.reuse, 0x7771, RZ ;  /* 0x0000777126187816 */ /* 0x041fe400000000ff */
        /* <DEDUP_REMOVED lines=57> */
.L_x_2444:
        /* <DEDUP_REMOVED lines=128> */
.L_x_2457:
[----:B------:R-:W-:Y:S05]  /*14b60*/  BSYNC.RECONVERGENT B0 ;  /* 0x0000000000007941 */ /* 0x000fea0003800200 */
.L_x_2456:
[----:B------:R-:W-:Y:S01]  /*14b70*/  LOP3.LUT R165, R165, 0xffff, RZ, 0xc0, !PT ;  /* 0x0000ffffa5a57812 */ /* 0x000fe200078ec0ff */
[----:B0-----:R-:W0:Y:S01]  /*14b80*/  LDS.128 R28, [R101+0x200] ;  /* 0x00020000651c7984 */ /* 0x001e220000000c00 */
[----:B------:R-:W-:Y:S02]  /*14b90*/  LOP3.LUT R24, R55, 0xffff, RZ, 0xc0, !PT ;  /* 0x0000ffff37187812 */ /* 0x000fe400078ec0ff */
[----:B------:R-:W-:Y:S01]  /*14ba0*/  LOP3.LUT R167, R167, 0xffff, RZ, 0xc0, !PT ;  /* 0x0000ffffa7a77812 */ /* 0x000fe200078ec0ff */
[----:B------:R-:W1:Y:S01]  /*14bb0*/  LDS.128 R52, [R101+0x210] ;  /* 0x0002100065347984 */ /* 0x000e620000000c00 */
[----:B------:R-:W-:Y:S02]  /*14bc0*/  LOP3.LUT R166, R166, 0xffff, RZ, 0xc0, !PT ;  /* 0x0000ffffa6a67812 */ /* 0x000fe400078ec0ff */
[----:B------:R-:W-:Y:S01]  /*14bd0*/  PRMT R32, R24, 0x3340, R165 ;  /* 0x0000334018207816 */ /* 0x000fe200000000a5 */
[----:B------:R-:W2:Y:S01]  /*14be0*/  LDS.U16 R173, [R101+0x230] ;  /* 0x0002300065ad7984 */ /* 0x000ea20000000400 */
[----:B------:R-:W-:-:S02]  /*14bf0*/  LOP3.LUT R127, R127, 0xffff, RZ, 0xc0, !PT ;  /* 0x0000ffff7f7f7812 */ /* 0x000fc400078ec0ff */
[----:B------:R-:W-:Y:S01]  /*14c00*/  LOP3.LUT R126, R126, 0xffff, RZ, 0xc0, !PT ;  /* 0x0000ffff7e7e7812 */ /* 0x000fe200078ec0ff */
[----:B-----5:R-:W-:Y:S01]  /*14c10*/  STL [R1+0x2bc], R27 ;  /* 0x0002bc1b01007387 */ /* 0x020fe20000100800 */
[----:B------:R-:W-:Y:S02]  /*14c20*/  LOP3.LUT R24, R57, 0xffff, RZ, 0xc0, !PT ;  /* 0x0000ffff39187812 */ /* 0x000fe400078ec0ff */
[----:B------:R-:W-:Y:S01]  /*14c30*/  LOP3.LUT R35, R56, 0xffff, RZ, 0xc0, !PT ;  /* 0x0000ffff38237812 */ /* 0x000fe200078ec0ff */
[----:B------:R-:W-:Y:S01]  /*14c40*/  STL.64 [R1+0x2c0], R138 ;  /* 0x0002c08a01007387 */ /* 0x000fe20000100a00 */
[----:B------:R-:W-:Y:S02]  /*14c50*/  PRMT R33, R166, 0x3340, R167 ;  /* 0x00003340a6217816 */ /* 0x000fe400000000a7 */
[----:B------:R-:W-:Y:S01]  /*14c60*/  PRMT R126, R126, 0x3340, R127 ;  /* 0x000033407e7e7816 */ /* 0x000fe2000000007f */
[----:B------:R-:W3:Y:S01]  /*14c70*/  LDS.128 R56, [R101+0x220] ;  /* 0x0002200065387984 */ /* 0x000ee20000000c00 */
[----:B------:R-:W-:-:S02]  /*14c80*/  PRMT R35, R35, 0x3340, R24 ;  /* 0x0000334023237816 */ /* 0x000fc40000000018 */
[----:B------:R-:W-:Y:S01]  /*14c90*/  PRMT R33, R32, 0x5410, R33 ;  /* 0x0000541020217816 */ /* 0x000fe20000000021 */
[----:B------:R-:W4:Y:S01]  /*14ca0*/  LDS R166, [R101+0x1f8] ;  /* 0x0001f80065a67984 */ /* 0x000f220000000800 */
[----:B------:R-:W-:Y:S02]  /*14cb0*/  PRMT R162, R162, 0x7604, R161 ;  /* 0x00007604a2a27816 */ /* 0x000fe400000000a1 */
[----:B------:R-:W-:Y:S01]  /*14cc0*/  PRMT R32, R126, 0x5410, R35 ;  /* 0x000054107e207816 */ /* 0x000fe20000000023 */
[----:B------:R-:W4:Y:S01]  /*14cd0*/  LDS R161, [R101+0x234] ;  /* 0x0002340065a17984 */ /* 0x000f220000000800 */
[----:B------:R-:W-:-:S03]  /*14ce0*/  PRMT R24, R164, 0x5410, R163 ;  /* 0x00005410a4187816 */ /* 0x000fc600000000a3 */
[----:B------:R-:W4:Y:S04]  /*14cf0*/  LDS.64 R126, [R101+0x238] ;  /* 0x00023800657e7984 */ /* 0x000f280000000a00 */
[----:B------:R2:W-:Y:S04]  /*14d00*/  STL.64 [R1+0x2b0], R32 ;  /* 0x0002b02001007387 */ /* 0x0005e80000100a00 */
[----:B------:R2:W-:Y:S01]  /*14d10*/  STL.64 [R1+0x288], R24 ;  /* 0x0002881801007387 */ /* 0x0005e20000100a00 */
[C---:B0-----:R-:W-:Y:S02]  /*14d20*/  PRMT R208, R30.reuse, 0x7770, RZ ;  /* 0x000077701ed07816 */ /* 0x041fe400000000ff */
[C---:B------:R-:W-:Y:S01]  /*14d30*/  PRMT R188, R30.reuse, 0x7772, RZ ;  /* 0x000077721ebc7816 */ /* 0x040fe200000000ff */
[----:B-1----:R-:W-:Y:S01]  /*14d40*/  IMAD.MOV.U32 R34, RZ, RZ, R52 ;  /* 0x000000ffff227224 */ /* 0x002fe200078e0034 */
[----:B------:R0:W-:Y:S01]  /*14d50*/  STL.U16 [R1+0x2b8], R162 ;  /* 0x0002b8a201007387 */ /* 0x0001e20000100400 */
[----:B------:R-:W-:Y:S01]  /*14d60*/  IMAD.MOV.U32 R35, RZ, RZ, R53 ;  /* 0x000000ffff237224 */ /* 0x000fe200078e0035 */
[----:B------:R-:W-:Y:S01]  /*14d70*/  PRMT R189, R30, 0x7773, RZ ;  /* 0x000077731ebd7816 */ /* 0x000fe200000000ff */
[----:B--2---:R-:W-:Y:S01]  /*14d80*/  IMAD.MOV.U32 R32, RZ, RZ, R30 ;  /* 0x000000ffff207224 */ /* 0x004fe200078e001e */
[----:B------:R-:W-:Y:S01]  /*14d90*/  STL.64 [R1+0x368], R28 ;  /* 0x0003681c01007387 */ /* 0x000fe20000100a00 */
[----:B------:R-:W-:Y:S01]  /*14da0*/  IMAD.MOV.U32 R33, RZ, RZ, R31 ;  /* 0x000000ffff217224 */ /* 0x000fe200078e001f */
[----:B------:R-:W-:Y:S01]  /*14db0*/  PRMT R167, R28, 0x7770, RZ ;  /* 0x000077701ca77816 */ /* 0x000fe200000000ff */
[----:B------:R-:W-:Y:S01]  /*14dc0*/  IMAD.MOV.U32 R36, RZ, RZ, R54 ;  /* 0x000000ffff247224 */ /* 0x000fe200078e0036 */
[----:B------:R-:W-:Y:S01]  /*14dd0*/  PRMT R24, R173, 0x7710, RZ ;  /* 0x00007710ad187816 */ /* 0x000fe200000000ff */
[----:B------:R-:W-:Y:S01]  /*14de0*/  IMAD.MOV.U32 R37, RZ, RZ, R55 ;  /* 0x000000ffff257224 */ /* 0x000fe200078e0037 */
[----:B------:R-:W-:Y:S01]  /*14df0*/  STL.128 [R1+0x370], R32 ;  /* 0x0003702001007387 */ /* 0x000fe20000100c00 */
[----:B0-----:R-:W-:-:S02]  /*14e00*/  PRMT R162, R30, 0x7771, RZ ;  /* 0x000077711ea27816 */ /* 0x001fc400000000ff */
[C---:B------:R-:W-:Y:S01]  /*14e10*/  PRMT R164, R28.reuse, 0x7771, RZ ;  /* 0x000077711ca47816 */ /* 0x040fe200000000ff */
[----:B------:R-:W-:Y:S01]  /*14e20*/  STL.U16 [R1+0x398], R24 ;  /* 0x0003981801007387 */ /* 0x000fe20000100400 */
[----:B---3--:R-:W-:Y:S01]  /*14e30*/  IMAD.MOV.U32 R38, RZ, RZ, R56 ;  /* 0x000000ffff267224 */ /* 0x008fe200078e0038 */
[C---:B------:R-:W-:Y:S01]  /*14e40*/  PRMT R168, R28.reuse, 0x7772, RZ ;  /* 0x000077721ca87816 */ /* 0x040fe200000000ff */
[----:B------:R-:W-:Y:S01]  /*14e50*/  IMAD.MOV.U32 R39, RZ, RZ, R57 ;  /* 0x000000ffff277224 */ /* 0x000fe200078e0039 */
[----:B------:R-:W-:Y:S01]  /*14e60*/  PRMT R169, R28, 0x7773, RZ ;  /* 0x000077731ca97816 */ /* 0x000fe200000000ff */
[----:B------:R-:W-:Y:S01]  /*14e70*/  STL.64 [R1+0x390], R58 ;  /* 0x0003903a01007387 */ /* 0x000fe20000100a00 */
[----:B----4-:R-:W-:Y:S02]  /*14e80*/  ISETP.NE.AND P2, PT, R166, RZ, PT ;  /* 0x000000ffa600720c */ /* 0x010fe40003f45270 */
[C---:B------:R-:W-:Y:S01]  /*14e90*/  PRMT R170, R29.reuse, 0x7770, RZ ;  /* 0x000077701daa7816 */ /* 0x040fe200000000ff */
[----:B------:R-:W-:Y:S01]  /*14ea0*/  STL.128 [R1+0x380], R36 ;  /* 0x0003802401007387 */ /* 0x000fe20000100c00 */
[----:B------:R-:W-:-:S02]  /*14eb0*/  PRMT R163, R29, 0x7771, RZ ;  /* 0x000077711da37816 */ /* 0x000fc400000000ff */
[C---:B------:R-:W-:Y:S01]  /*14ec0*/  PRMT R171, R29.reuse, 0x7772, RZ ;  /* 0x000077721dab7816 */ /* 0x040fe200000000ff */
[----:B------:R-:W-:Y:S01]  /*14ed0*/  STL [R1+0x39c], R161 ;  /* 0x00039ca101007387 */ /* 0x000fe20000100800 */
[----:B------:R-:W-:Y:S02]  /*14ee0*/  PRMT R172, R29, 0x7773, RZ ;  /* 0x000077731dac7816 */ /* 0x000fe400000000ff */
[C---:B------:R-:W-:Y:S01]  /*14ef0*/  PRMT R209, R31.reuse, 0x7770, RZ ;  /* 0x000077701fd17816 */ /* 0x040fe200000000ff */
[----:B------:R-:W-:Y:S01]  /*14f00*/  STL.64 [R1+0x3a0], R126 ;  /* 0x0003a07e01007387 */ /* 0x000fe20000100a00 */
[C---:B------:R-:W-:Y:S02]  /*14f10*/  PRMT R183, R31.reuse, 0x7771, RZ ;  /* 0x000077711fb77816 */ /* 0x040fe400000000ff */
[C---:B------:R-:W-:Y:S01]  /*14f20*/  PRMT R190, R31.reuse, 0x7772, RZ ;  /* 0x000077721fbe7816 */ /* 0x040fe200000000ff */
[----:B------:R0:W-:Y:S01]  /*14f30*/  STL [R1+0x280], R128 ;  /* 0x0002808001007387 */ /* 0x0001e20000100800 */
[----:B------:R-:W-:-:S02]  /*14f40*/  PRMT R191, R31, 0x7773, RZ ;  /* 0x000077731fbf7816 */ /* 0x000fc400000000ff */
[C---:B------:R-:W-:Y:S01]  /*14f50*/  PRMT R30, R53.reuse, 0x7772, RZ ;  /* 0x00007772351e7816 */ /* 0x040fe200000000ff */
[----:B------:R1:W-:Y:S01]  /*14f60*/  STL [R1+0x360], R166 ;  /* 0x000360a601007387 */ /* 0x0003e20000100800 */
[C---:B------:R-:W-:Y:S02]  /*14f70*/  PRMT R206, R52.reuse, 0x7770, RZ ;  /* 0x0000777034ce7816 */ /* 0x040fe400000000ff */
[C---:B------:R-:W-:Y:S02]  /*14f80*/  PRMT R182, R52.reuse, 0x7771, RZ ;  /* 0x0000777134b67816 */ /* 0x040fe400000000ff */
[----:B------:R-:W-:Y:S01]  /*14f90*/  PRMT R184, R52, 0x7772, RZ ;  /* 0x0000777234b87816 */ /* 0x000fe200000000ff */
[----:B0-----:R-:W-:Y:S01]  /*14fa0*/  IMAD.IADD R128, R128, 0x1, R166 ;  /* 0x0000000180807824 */ /* 0x001fe200078e02a6 */
        /* <DEDUP_REMOVED lines=28> */
[----:B------:R-:W-:Y:S02]  /*15170*/  PRMT R186, R30, 0x7610, R186 ;  /* 0x000076101eba7816 */ /* 0x000fe400000000ba */
[----:B------:R-:W-:Y:S02]  /*15180*/  PRMT R174, R173, 0x7770, RZ ;  /* 0x00007770adae7816 */ /* 0x000fe400000000ff */
[----:B------:R-:W-:Y:S02]  /*15190*/  PRMT R30, R31, 0x7610, R30 ;  /* 0x000076101f1e7816 */ /* 0x000fe4000000001e */
[----:B------:R-:W-:-:S02]  /*151a0*/  PRMT R173, R173, 0x7771, RZ ;  /* 0x00007771adad7816 */ /* 0x000fc400000000ff */
[----:B------:R-:W-:Y:S02]  /*151b0*/  PRMT R185, R52, 0x7610, R185 ;  /* 0x0000761034b97816 */ /* 0x000fe400000000b9 */
        /* <DEDUP_REMOVED lines=19> */
.L_x_2460:
[----:B0-----:R-:W-:-:S06]  /*152f0*/  IMAD.IADD R24, R1, 0x1, R28 ;  /* 0x0000000101187824 */ /* 0x001fcc00078e021c */
[----:B------:R-:W2:Y:S01]  /*15300*/  LDL.U8 R24, [R24+0x2c8] ;  /* 0x0002c80018187983 */ /* 0x000ea20000100000 */
[----:B------:R-:W-:Y:S02]  /*15310*/  IMAD.MOV.U32 R25, RZ, RZ, R28 ;  /* 0x000000ffff197224 */ /* 0x000fe400078e001c */
[----:B------:R-:W-:Y:S01]  /*15320*/  VIADD R28, R28, 0x1 ;  /* 0x000000011c1c7836 */ /* 0x000fe20000000000 */
[----:B--2---:R-:W-:-:S13]  /*15330*/  ISETP.NE.AND P2, PT, R24, RZ, PT ;  /* 0x000000ff1800720c */ /* 0x004fda0003f45270 */
[----:B------:R-:W-:Y:S05]  /*15340*/  @P2 BRA `(.L_x_2460) ;  /* 0xfffffffc00e82947 */ /* 0x000fea000383ffff */
[----:B------:R-:W-:Y:S05]  /*15350*/  BSYNC.RECONVERGENT B0 ;  /* 0x0000000000007941 */ /* 0x000fea0003800200 */
.L_x_2459:
[----:B------:R-:W-:Y:S01]  /*15360*/  LOP3.LUT P2, RZ, R26, 0xff, RZ, 0xc0, !PT ;  /* 0x000000ff1aff7812 */ /* 0x000fe2000784c0ff */
[----:B------:R-:W-:Y:S01]  /*15370*/  BSSY.RECONVERGENT B0, `(.L_x_2461) ;  /* 0x0000010000007945 */ /* 0x000fe20003800200 */
[----:B------:R-:W-:-:S11]  /*15380*/  IMAD.MOV.U32 R24, RZ, RZ, R25 ;  /* 0x000000ffff187224 */ /* 0x000fd600078e0019 */
[----:B------:R-:W-:Y:S05]  /*15390*/  @!P2 BRA `(.L_x_2462) ;  /* 0x000000000034a947 */ /* 0x000fea0003800000 */
[----:B------:R-:W-:Y:S01]  /*153a0*/  BSSY.RECONVERGENT B1, `(.L_x_2463) ;  /* 0x000000b000017945 */ /* 0x000fe20003800200 */
[----:B------:R-:W-:-:S07]  /*153b0*/  IMAD.MOV.U32 R24, RZ, RZ, RZ ;  /* 0x000000ffff187224 */ /* 0x000fce00078e00ff */
.L_x_2464:
        /* <DEDUP_REMOVED lines=10> */
.L_x_2463:
[----:B------:R-:W-:-:S07]  /*15460*/  IMAD.MOV.U32 R24, RZ, RZ, R27 ;  /* 0x000000ffff187224 */ /* 0x000fce00078e001b */
.L_x_2462:
[----:B------:R-:W-:Y:S05]  /*15470*/  BSYNC.RECONVERGENT B0 ;  /* 0x0000000000007941 */ /* 0x000fea0003800200 */
.L_x_2461:
[----:B------:R-:W-:Y:S01]  /*15480*/  IMAD.IADD R25, R1, 0x1, R24 ;  /* 0x0000000101197824 */ /* 0x000fe200078e0218 */
[----:B------:R-:W-:Y:S01]  /*15490*/  BSSY.RECONVERGENT B0, `(.L_x_2465) ;  /* 0x0000009000007945 */ /* 0x000fe20003800200 */
[----:B------:R-:W-:-:S03]  /*154a0*/  IMAD.MOV.U32 R24, RZ, RZ, RZ ;  /* 0x000000ffff187224 */ /* 0x000fc600078e00ff */
[----:B------:R0:W-:Y:S04]  /*154b0*/  STL.U8 [R25+0x2c9], RZ ;  /* 0x0002c9ff19007387 */ /* 0x0001e80000100000 */
.L_x_2466:
[----:B------:R-:W-:-:S05]  /*154c0*/  IMAD.IADD R26, R1, 0x1, R24 ;  /* 0x00000001011a7824 */ /* 0x000fca00078e0218 */
[----:B0-----:R-:W2:Y:S02]  /*154d0*/  LDL.U8 R25, [R26+0x2c8] ;  /* 0x0002c8001a197983 */ /* 0x001ea40000100000 */
[----:B--2---:R-:W-:Y:S01]  /*154e0*/  ISETP.NE.AND P2, PT, R25, RZ, PT ;  /* 0x000000ff1900720c */ /* 0x004fe20003f45270 */
[----:B------:R-:W-:Y:S02]  /*154f0*/  IMAD.MOV.U32 R25, RZ, RZ, R24 ;  /* 0x000000ffff197224 */ /* 0x000fe400078e0018 */
[----:B------:R-:W-:-:S10]  /*15500*/  VIADD R24, R24, 0x1 ;  /* 0x0000000118187836 */ /* 0x000fd40000000000 */
[----:B------:R-:W-:Y:S05]  /*15510*/  @P2 BRA `(.L_x_2466) ;  /* 0xfffffffc00e82947 */ /* 0x000fea000383ffff */
[----:B------:R-:W-:Y:S05]  /*15520*/  BSYNC.RECONVERGENT B0 ;  /* 0x0000000000007941 */ /* 0x000fea0003800200 */
.L_x_2465:
[----:B------:R-:W-:Y:S01]  /*15530*/  LOP3.LUT P2, RZ, R167, 0xff, RZ, 0xc0, !PT ;  /* 0x000000ffa7ff7812 */ /* 0x000fe2000784c0ff */
[----:B------:R-:W-:-:S12]  /*15540*/  IMAD.MOV.U32 R24, RZ, RZ, R25 ;  /* 0x000000ffff187224 */ /* 0x000fd800078e0019 */
[----:B------:R-:W-:Y:S05]  /*15550*/  @!P2 BRA `(.L_x_2467) ;  /* 0x000000000034a947 */ /* 0x000fea0003800000 */
[----:B------:R-:W-:Y:S01]  /*15560*/  BSSY.RECONVERGENT B0, `(.L_x_2468) ;  /* 0x000000b000007945 */ /* 0x000fe20003800200 */
[----:B------:R-:W-:-:S07]  /*15570*/  IMAD.MOV.U32 R24, RZ, RZ, RZ ;  /* 0x000000ffff187224 */ /* 0x000fce00078e00ff */
.L_x_2469:
        /* <DEDUP_REMOVED lines=10> */
.L_x_2468:
[----:B------:R-:W-:-:S07]  /*15620*/  IMAD.MOV.U32 R24, RZ, RZ, R27 ;  /* 0x000000ffff187224 */ /* 0x000fce00078e001b */
.L_x_2467:
        /* <DEDUP_REMOVED lines=69> */
[----:B0-----:R-:W-:-:S07]  /*15a80*/  PRMT R202, R35, 0x7610, R202 ;  /* 0x0000761023ca7816 */ /* 0x001fce00000000ca */
.L_x_2458:
[----:B------:R-:W-:Y:S01]  /*15a90*/  LOP3.LUT R191, R191, 0xffff, RZ, 0xc0, !PT ;  /* 0x0000ffffbfbf7812 */ /* 0x000fe200078ec0ff */
[----:B------:R-:W0:Y:S01]  /*15aa0*/  S2R R34, SR_TID.X ;  /* 0x0000000000227919 */ /* 0x000e220000002100 */
[----:B------:R-:W-:Y:S01]  /*15ab0*/  LOP3.LUT R190, R190, 0xffff, RZ, 0xc0, !PT ;  /* 0x0000ffffbebe7812 */ /* 0x000fe200078ec0ff */
[----:B------:R-:W-:Y:S01]  /*15ac0*/  BSSY.RECONVERGENT B1, `(.L_x_2470) ;  /* 0x00001ed000017945 */ /* 0x000fe20003800200 */
[----:B------:R-:W-:Y:S01]  /*15ad0*/  LOP3.LUT R209, R209, 0xffff, RZ, 0xc0, !PT ;  /* 0x0000ffffd1d17812 */ /* 0x000fe200078ec0ff */
[----:B------:R-:W-:Y:S01]  /*15ae0*/  STL [R1+0x280], R128 ;  /* 0x0002808001007387 */ /* 0x000fe20000100800 */
[----:B------:R-:W-:Y:S02]  /*15af0*/  LOP3.LUT R24, R183, 0xffff, RZ, 0xc0, !PT ;  /* 0x0000ffffb7187812 */ /* 0x000fe400078ec0ff */
[----:B------:R-:W-:Y:S01]  /*15b00*/  PRMT R25, R190, 0x3340, R191 ;  /* 0x00003340be197816 */ /* 0x000fe200000000bf */
[----:B-----5:R-:W-:Y:S01]  /*15b10*/  STL [R1+0x2bc], R161 ;  /* 0x0002bca101007387 */ /* 0x020fe20000100800 */
[----:B------:R-:W-:-:S02]  /*15b20*/  PRMT R24, R209, 0x3340, R24 ;  /* 0x00003340d1187816 */ /* 0x000fc40000000018 */
[----:B------:R-:W-:Y:S01]  /*15b30*/  LOP3.LUT R189, R189, 0xffff, RZ, 0xc0, !PT ;  /* 0x0000ffffbdbd7812 */ /* 0x000fe200078ec0ff */
[----:B------:R-:W-:Y:S01]  /*15b40*/  STL.64 [R1+0x2c0], R126 ;  /* 0x0002c07e01007387 */ /* 0x000fe20000100a00 */
[----:B------:R-:W-:Y:S02]  /*15b50*/  LOP3.LUT R188, R188, 0xffff, RZ, 0xc0, !PT ;  /* 0x0000ffffbcbc7812 */ /* 0x000fe400078ec0ff */
[----:B------:R-:W-:Y:S01]  /*15b60*/  LOP3.LUT R208, R208, 0xffff, RZ, 0xc0, !PT ;  /* 0x0000ffffd0d07812 */ /* 0x000fe200078ec0ff */
[----:B------:R-:W-:Y:S01]  /*15b70*/  STL [R1+0x1f0], R16 ;  /* 0x0001f01001007387 */ /* 0x000fe20000100800 */
[----:B------:R-:W-:Y:S02]  /*15b80*/  LOP3.LUT R27, R162, 0xffff, RZ, 0xc0, !PT ;  /* 0x0000ffffa21b7812 */ /* 0x000fe400078ec0ff */
[----:B------:R-:W-:Y:S01]  /*15b90*/  PRMT R25, R24, 0x5410, R25 ;  /* 0x0000541018197816 */ /* 0x000fe20000000019 */
[----:B------:R-:W-:Y:S01]  /*15ba0*/  STL [R1+0x22c], R17 ;  /* 0x00022c1101007387 */ /* 0x000fe20000100800 */
[----:B------:R-:W-:-:S02]  /*15bb0*/  PRMT R27, R208, 0x3340, R27 ;  /* 0x00003340d01b7816 */ /* 0x000fc4000000001b */
[----:B------:R-:W-:Y:S01]  /*15bc0*/  PRMT R24, R188, 0x3340, R189 ;  /* 0x00003340bc187816 */ /* 0x000fe200000000bd */
[----:B------:R-:W-:Y:S01]  /*15bd0*/  STL.64 [R1+0x230], R18 ;  /* 0x0002301201007387 */ /* 0x000fe20000100a00 */
        /* <DEDUP_REMOVED lines=27> */
[----:B-1----:R-:W-:Y:S02]  /*15d90*/  LOP3.LUT R27, R180, 0xffff, RZ, 0xc0, !PT ;  /* 0x0000ffffb41b7812 */ /* 0x002fe400078ec0ff */
        /* <DEDUP_REMOVED lines=16> */
[----:B------:R-:W-:Y:S02]  /*15ea0*/  PRMT R26, R29, 0x5410, R26 ;  /* 0x000054101d1a7816 */ /* 0x000fe4000000001a */
[----:B------:R-:W-:Y:S02]  /*15eb0*/  LOP3.LUT R169, R169, 0xffff, RZ, 0xc0, !PT ;  /* 0x0000ffffa9a97812 */ /* 0x000fe400078ec0ff */
[----:B------:R-:W-:Y:S01]  /*15ec0*/  LOP3.LUT R168, R168, 0xffff, RZ, 0xc0, !PT ;  /* 0x0000ffffa8a87812 */ /* 0x000fe200078ec0ff */
[----:B------:R1:W-:Y:S01]  /*15ed0*/  STL.128 [R1+0x2a0], R24 ;  /* 0x0002a01801007387 */ /* 0x0003e20000100c00 */
[----:B------:R-:W-:-:S02]  /*15ee0*/  LOP3.LUT R172, R172, 0xffff, RZ, 0xc0, !PT ;  /* 0x0000ffffacac7812 */ /* 0x000fc400078ec0ff */
[----:B------:R-:W-:Y:S02]  /*15ef0*/  LOP3.LUT R171, R171, 0xffff, RZ, 0xc0, !PT ;  /* 0x0000ffffabab7812 */ /* 0x000fe400078ec0ff */
[----:B------:R-:W-:Y:S02]  /*15f00*/  LOP3.LUT R170, R170, 0xffff, RZ, 0xc0, !PT ;  /* 0x0000ffffaaaa7812 */ /* 0x000fe400078ec0ff */
[----:B------:R-:W-:Y:S02]  /*15f10*/  LOP3.LUT R29, R163, 0xffff, RZ, 0xc0, !PT ;  /* 0x0000ffffa31d7812 */ /* 0x000fe400078ec0ff */
[----:B------:R-:W-:Y:S02]  /*15f20*/  LOP3.LUT R200, R200, 0xffff, RZ, 0xc0, !PT ;  /* 0x0000ffffc8c87812 */ /* 0x000fe400078ec0ff */
[----:B------:R-:W-:Y:S02]  /*15f30*/  PRMT R29, R170, 0x3340, R29 ;  /* 0x00003340aa1d7816 */ /* 0x000fe4000000001d */
        /* <DEDUP_REMOVED lines=9> */
[----:B------:R-:W-:Y:S01]  /*15fd0*/  LOP3.LUT R197, R197, 0xffff, RZ, 0xc0, !PT ;  /* 0x0000ffffc5c57812 */ /* 0x000fe200078ec0ff */
[----:B------:R1:W-:Y:S01]  /*15fe0*/  STL.64 [R1+0x288], R24 ;  /* 0x0002881801007387 */ /* 0x0003e20000100a00 */
[----:B------:R-:W-:Y:S02]  /*15ff0*/  PRMT R26, R200, 0x3340, R27 ;  /* 0x00003340c81a7816 */ /* 0x000fe4000000001b */
[----:B------:R-:W-:Y:S02]  /*16000*/  PRMT R27, R201, 0x3340, R202 ;  /* 0x00003340c91b7816 */ /* 0x000fe400000000ca */
[----:B------:R-:W-:-:S02]  /*16010*/  LOP3.LUT R199, R199, 0xffff, RZ, 0xc0, !PT ;  /* 0x0000ffffc7c77812 */ /* 0x000fc400078ec0ff */
[----:B------:R-:W-:Y:S02]  /*16020*/  PRMT R27, R26, 0x5410, R27 ;  /* 0x000054101a1b7816 */ /* 0x000fe4000000001b */
        /* <DEDUP_REMOVED lines=11> */
[----:B------:R-:W-:Y:S02]  /*160e0*/  PRMT R58, R25, 0x5410, R236 ;  /* 0x00005410193a7816 */ /* 0x000fe400000000ec */
[----:B------:R-:W-:Y:S01]  /*160f0*/  LOP3.LUT R25, R49, 0xffff, RZ, 0xc0, !PT ;  /* 0x0000ffff31197812 */ /* 0x000fe200078ec0ff */
[----:B------:R1:W-:Y:S01]  /*16100*/  STL.64 [R1+0x2b0], R26 ;  /* 0x0002b01a01007387 */ /* 0x0003e20000100a00 */
[----:B------:R-:W-:Y:S02]  /*16110*/  LOP3.LUT R24, R48, 0xffff, RZ, 0xc0, !PT ;  /* 0x0000ffff30187812 */ /* 0x000fe400078ec0ff */
[----:B------:R-:W-:Y:S02]  /*16120*/  LOP3.LUT R28, R88, 0xffff, RZ, 0xc0, !PT ;  /* 0x0000ffff581c7812 */ /* 0x000fe400078ec0ff */
[----:B------:R-:W-:Y:S02]  /*16130*/  LOP3.LUT R29, R87, 0xffff, RZ, 0xc0, !PT ;  /* 0x0000ffff571d7812 */ /* 0x000fe400078ec0ff */
[----:B------:R-:W-:-:S02]  /*16140*/  PRMT R25, R24, 0x3340, R25 ;  /* 0x0000334018197816 */ /* 0x000fc40000000019 */
[----:B------:R-:W-:Y:S02]  /*16150*/  PRMT R28, R29, 0x3340, R28 ;  /* 0x000033401d1c7816 */ /* 0x000fe4000000001c */
[----:B------:R-:W-:Y:S02]  /*16160*/  LOP3.LUT R24, R47, 0xffff, RZ, 0xc0, !PT ;  /* 0x0000ffff2f187812 */ /* 0x000fe400078ec0ff */
[----:B-1----:R-:W-:Y:S02]  /*16170*/  LOP3.LUT R27, R46, 0xffff, RZ, 0xc0, !PT ;  /* 0x0000ffff2e1b7812 */ /* 0x002fe400078ec0ff */
        /* <DEDUP_REMOVED lines=8> */
[----:B------:R-:W-:Y:S01]  /*16200*/  LOP3.LUT R27, R43, 0xffff, RZ, 0xc0, !PT ;  /* 0x0000ffff2b1b7812 */ /* 0x000fe200078ec0ff */
[----:B------:R-:W-:Y:S01]  /*16210*/  STL.64 [R1+0x1f8], R58 ;  /* 0x0001f83a01007387 */ /* 0x000fe20000100a00 */
[----:B------:R-:W-:-:S02]  /*16220*/  LOP3.LUT R28, R42, 0xffff, RZ, 0xc0, !PT ;  /* 0x0000ffff2a1c7812 */ /* 0x000fc400078ec0ff */
[----:B------:R-:W-:Y:S02]  /*16230*/  LOP3.LUT R30, R63, 0xffff, RZ, 0xc0, !PT ;  /* 0x0000ffff3f1e7812 */ /* 0x000fe400078ec0ff */
        /* <DEDUP_REMOVED lines=19> */
[----:B------:R-:W-:Y:S02]  /*16370*/  LOP3.LUT R28, R71, 0xffff, RZ, 0xc0, !PT ;  /* 0x0000ffff471c7812 */ /* 0x000fe400078ec0ff */
[----:B------:R-:W-:Y:S02]  /*16380*/  PRMT R27, R30, 0x5410, R27 ;  /* 0x000054101e1b7816 */ /* 0x000fe4000000001b */
[----:B------:R-:W-:Y:S02]  /*16390*/  PRMT R28, R31, 0x3340, R28 ;  /* 0x000033401f1c7816 */ /* 0x000fe4000000001c */
[----:B------:R-:W-:Y:S01]  /*163a0*/  LOP3.LUT R30, R69, 0xffff, RZ, 0xc0, !PT ;  /* 0x0000ffff451e7812 */ /* 0x000fe200078ec0ff */
[----:B------:R-:W-:Y:S01]  /*163b0*/  STL.128 [R1+0x200], R24 ;  /* 0x0002001801007387 */ /* 0x000fe20000100c00 */
[----:B------:R-:W-:-:S02]  /*163c0*/  LOP3.LUT R31, R68, 0xffff, RZ, 0xc0, !PT ;  /* 0x0000ffff441f7812 */ /* 0x000fc400078ec0ff */
[----:B------:R-:W-:Y:S02]  /*163d0*/  LOP3.LUT R32, R66, 0xffff, RZ, 0xc0, !PT ;  /* 0x0000ffff42207812 */ /* 0x000fe400078ec0ff */
[----:B------:R-:W-:Y:S02]  /*163e0*/  PRMT R30, R31, 0x3340, R30 ;  /* 0x000033401f1e7816 */ /* 0x000fe4000000001e */
[----:B------:R-:W-:Y:S02]  /*163f0*/  LOP3.LUT R31, R67, 0xffff, RZ, 0xc0, !PT ;  /* 0x0000ffff431f7812 */ /* 0x000fe400078ec0ff */
[----:B------:R-:W-:Y:S02]  /*16400*/  PRMT R29, R28, 0x5410, R29 ;  /* 0x000054101c1d7816 */ /* 0x000fe4000000001d */
[----:B------:R-:W-:Y:S02]  /*16410*/  PRMT R31, R32, 0x3340, R31 ;  /* 0x00003340201f7816 */ /* 0x000fe4000000001f */
[----:B------:R-:W-:-:S02]  /*16420*/  LOP3.LUT R33, R78, 0xffff, RZ, 0xc0, !PT ;  /* 0x0000ffff4e217812 */ /* 0x000fc400078ec0ff */
[----:B------:R-:W-:Y:S02]  /*16430*/  PRMT R28, R31, 0x5410, R30 ;  /* 0x000054101f1c7816 */ /* 0x000fe4000000001e */
[----:B------:R-:W-:Y:S02]  /*16440*/  LOP3.LUT R31, R81, 0xffff, RZ, 0xc0, !PT ;  /* 0x0000ffff511f7812 */ /* 0x000fe400078ec0ff */
[----:B------:R-:W-:Y:S02]  /*16450*/  LOP3.LUT R30, R80, 0xffff, RZ, 0xc0, !PT ;  /* 0x0000ffff501e7812 */ /* 0x000fe400078ec0ff */
[----:B------:R-:W-:Y:S02]  /*16460*/  PRMT R32, R173, 0x7604, R174 ;  /* 0x00007604ad207816 */ /* 0x000fe400000000ae */
[----:B------:R-:W-:Y:S02]  /*16470*/  PRMT R31, R30, 0x3340, R31 ;  /* 0x000033401e1f7816 */ /* 0x000fe4000000001f */
[----:B------:R-:W-:Y:S01]  /*16480*/  LOP3.LUT R30, R79, 0xffff, RZ, 0xc0, !PT ;  /* 0x0000ffff4f1e7812 */ /* 0x000fe200078ec0ff */
[----:B------:R1:W-:Y:S01]  /*16490*/  STL.U16 [R1+0x2b8], R32 ;  /* 0x0002b82001007387 */ /* 0x0003e20000100400 */
[----:B------:R-:W-:-:S02]  /*164a0*/  LOP3.LUT R57, R96, 0xffff, RZ, 0xc0, !PT ;  /* 0x0000ffff60397812 */ /* 0x000fc400078ec0ff */
[----:B------:R-:W-:Y:S02]  /*164b0*/  PRMT R30, R33, 0x3340, R30 ;  /* 0x00003340211e7816 */ /* 0x000fe4000000001e */
[----:B------:R-:W-:Y:S02]  /*164c0*/  LOP3.LUT R33, R76, 0xffff, RZ, 0xc0, !PT ;  /* 0x0000ffff4c217812 */ /* 0x000fe400078ec0ff */
[----:B------:R-:W-:Y:S02]  /*164d0*/  PRMT R31, R30, 0x5410, R31 ;  /* 0x000054101e1f7816 */ /* 0x000fe4000000001f */
[----:B------:R-:W-:Y:S02]  /*164e0*/  LOP3.LUT R30, R77, 0xffff, RZ, 0xc0, !PT ;  /* 0x0000ffff4d1e7812 */ /* 0x000fe400078ec0ff */
[----:B-1----:R-:W-:Y:S02]  /*164f0*/  LOP3.LUT R32, R75, 0xffff, RZ, 0xc0, !PT ;  /* 0x0000ffff4b207812 */ /* 0x002fe400078ec0ff */
[----:B------:R-:W-:-:S02]  /*16500*/  PRMT R30, R33, 0x3340, R30 ;  /* 0x00003340211e7816 */ /* 0x000fc4000000001e */
[----:B------:R-:W-:Y:S02]  /*16510*/  LOP3.LUT R33, R74, 0xffff, RZ, 0xc0, !PT ;  /* 0x0000ffff4a217812 */ /* 0x000fe400078ec0ff */
[----:B------:R-:W-:Y:S02]  /*16520*/  LOP3.LUT R56, R92, 0xffff, RZ, 0xc0, !PT ;  /* 0x0000ffff5c387812 */ /* 0x000fe400078ec0ff */
[----:B------:R-:W-:Y:S02]  /*16530*/  PRMT R33, R33, 0x3340, R32 ;  /* 0x0000334021217816 */ /* 0x000fe40000000020 */
[----:B------:R-:W-:Y:S02]  /*16540*/  LOP3.LUT R32, R95, 0xffff, RZ, 0xc0, !PT ;  /* 0x0000ffff5f207812 */ /* 0x000fe400078ec0ff */
[----:B------:R-:W-:Y:S02]  /*16550*/  PRMT R30, R33, 0x5410, R30 ;  /* 0x00005410211e7816 */ /* 0x000fe4000000001e */
[----:B------:R-:W-:-:S02]  /*16560*/  PRMT R57, R32, 0x3340, R57 ;  /* 0x0000334020397816 */ /* 0x000fc40000000039 */
[----:B------:R-:W-:Y:S01]  /*16570*/  LOP3.LUT R32, R94, 0xffff, RZ, 0xc0, !PT ;  /* 0x0000ffff5e207812 */ /* 0x000fe200078ec0ff */
[----:B------:R1:W-:Y:S01]  /*16580*/  STL.128 [R1+0x210], R28 ;  /* 0x0002101c01007387 */ /* 0x0003e20000100c00 */
[----:B------:R-:W-:Y:S02]  /*16590*/  LOP3.LUT R33, R93, 0xffff, RZ, 0xc0, !PT ;  /* 0x0000ffff5d217812 */ /* 0x000fe400078ec0ff */
[----:B------:R-:W-:Y:S02]  /*165a0*/  PRMT R58, R98, 0x7604, R99 ;  /* 0x00007604623a7816 */ /* 0x000fe40000000063 */
[----:B------:R-:W-:Y:S02]  /*165b0*/  PRMT R32, R33, 0x3340, R32 ;  /* 0x0000334021207816 */ /* 0x000fe40000000020 */
[----:B------:R-:W-:Y:S01]  /*165c0*/  LOP3.LUT R33, R89, 0xffff, RZ, 0xc0, !PT ;  /* 0x0000ffff59217812 */ /* 0x000fe200078ec0ff */
[----:B------:R1:W-:Y:S01]  /*165d0*/  STL.U16 [R1+0x228], R58 ;  /* 0x0002283a01007387 */ /* 0x0003e20000100400 */
[----:B------:R-:W-:-:S02]  /*165e0*/  PRMT R57, R32, 0x5410, R57 ;  /* 0x0000541020397816 */ /* 0x000fc40000000039 */
[----:B------:R-:W-:Y:S02]  /*165f0*/  LOP3.LUT R32, R91, 0xffff, RZ, 0xc0, !PT ;  /* 0x0000ffff5b207812 */ /* 0x000fe400078ec0ff */
[----:B0-----:R-:W-:Y:S02]  /*16600*/  ISETP.GE.U32.AND P2, PT, R34, 0x20, PT ;  /* 0x000000202200780c */ /* 0x001fe40003f46070 */
[----:B------:R-:W-:Y:S02]  /*16610*/  PRMT R56, R32, 0x3340, R56 ;  /* 0x0000334020387816 */ /* 0x000fe40000000038 */
[----:B------:R-:W-:-:S04]  /*16620*/  LOP3.LUT R32, R90, 0xffff, RZ, 0xc0, !PT ;  /* 0x0000ffff5a207812 */ /* 0x000fc800078ec0ff */
[----:B------:R-:W-:-:S04]  /*16630*/  PRMT R32, R33, 0x3340, R32 ;  /* 0x0000334021207816 */ /* 0x000fc80000000020 */
[----:B------:R-:W-:-:S05]  /*16640*/  PRMT R56, R32, 0x5410, R56 ;  /* 0x0000541020387816 */ /* 0x000fca0000000038 */
[----:B------:R1:W-:Y:S01]  /*16650*/  STL.64 [R1+0x220], R56 ;  /* 0x0002203801007387 */ /* 0x0003e20000100a00 */
[----:B------:R-:W-:Y:S05]  /*16660*/  @!P2 BRA `(.L_x_2471) ;  /* 0x0000001000c8a947 */ /* 0x000fea0003800000 */
[C---:B------:R-:W-:Y:S01]  /*16670*/  ISETP.NE.AND P2, PT, R97.reuse, RZ, PT ;  /* 0x000000ff6100720c */ /* 0x040fe20003f45270 */
[----:B------:R-:W-:Y:S01]  /*16680*/  BSSY.RECONVERGENT B0, `(.L_x_2472) ;  /* 0x0000086000007945 */ /* 0x000fe20003800200 */
[----:B------:R-:W-:-:S11]  /*16690*/  IMAD.IADD R97, R97, 0x1, R16 ;  /* 0x0000000161617824 */ /* 0x000fd600078e0210 */
        /* <DEDUP_REMOVED lines=8> */
.L_x_2475:
[----:B0-----:R-:W-:-:S06]  /*16720*/  IMAD.IADD R22, R1, 0x1, R34 ;  /* 0x0000000101167824 */ /* 0x001fcc00078e0222 */
[----:B------:R-:W2:Y:S01]  /*16730*/  LDL.U8 R22, [R22+0x360] ;  /* 0x0003600016167983 */ /* 0x000ea20000100000 */
[----:B------:R-:W-:Y:S02]  /*16740*/  IMAD.MOV.U32 R23, RZ, RZ, R34 ;  /* 0x000000ffff177224 */ /* 0x000fe400078e0022 */
[----:B------:R-:W-:Y:S01]  /*16750*/  VIADD R34, R34, 0x1 ;  /* 0x0000000122227836 */ /* 0x000fe20000000000 */
[----:B--2---:R-:W-:-:S13]  /*16760*/  ISETP.NE.AND P2, PT, R22, RZ, PT ;  /* 0x000000ff1600720c */ /* 0x004fda0003f45270 */
[----:B------:R-:W-:Y:S05]  /*16770*/  @P2 BRA `(.L_x_2475) ;  /* 0xfffffffc00e82947 */ /* 0x000fea000383ffff */
[----:B------:R-:W-:Y:S05]  /*16780*/  BSYNC.RECONVERGENT B2 ;  /* 0x0000000000027941 */ /* 0x000fea0003800200 */
.L_x_2474:
[----:B------:R-:W-:Y:S01]  /*16790*/  LOP3.LUT P2, RZ, R86, 0xff, RZ, 0xc0, !PT ;  /* 0x000000ff56ff7812 */ /* 0x000fe2000784c0ff */
[----:B------:R-:W-:Y:S01]  /*167a0*/  BSSY.RECONVERGENT B2, `(.L_x_2476) ;  /* 0x0000010000027945 */ /* 0x000fe20003800200 */
[----:B------:R-:W-:-:S11]  /*167b0*/  IMAD.MOV.U32 R22, RZ, RZ, R23 ;  /* 0x000000ffff167224 */ /* 0x000fd600078e0017 */
[----:B------:R-:W-:Y:S05]  /*167c0*/  @!P2 BRA `(.L_x_2477) ;  /* 0x000000000034a947 */ /* 0x000fea0003800000 */
[----:B------:R-:W-:Y:S01]  /*167d0*/  BSSY.RECONVERGENT B3, `(.L_x_2478) ;  /* 0x000000b000037945 */ /* 0x000fe20003800200 */
[----:B------:R-:W-:-:S07]  /*167e0*/  IMAD.MOV.U32 R22, RZ, RZ, RZ ;  /* 0x000000ffff167224 */ /* 0x000fce00078e00ff */
.L_x_2479:
        /* <DEDUP_REMOVED lines=10> */
.L_x_2478:
[----:B------:R-:W-:-:S07]  /*16890*/  IMAD.MOV.U32 R22, RZ, RZ, R33 ;  /* 0x000000ffff167224 */ /* 0x000fce00078e0021 */
.L_x_2477:
[----:B------:R-:W-:Y:S05]  /*168a0*/  BSYNC.RECONVERGENT B2 ;  /* 0x0000000000027941 */ /* 0x000fea0003800200 */
.L_x_2476:
[----:B------:R-:W-:Y:S01]  /*168b0*/  IMAD.IADD R23, R1, 0x1, R22 ;  /* 0x0000000101177824 */ /* 0x000fe200078e0216 */
[----:B------:R-:W-:Y:S01]  /*168c0*/  BSSY.RECONVERGENT B2, `(.L_x_2480) ;  /* 0x0000009000027945 */ /* 0x000fe20003800200 */
[----:B------:R-:W-:-:S03]  /*168d0*/  IMAD.MOV.U32 R22, RZ, RZ, RZ ;  /* 0x000000ffff167224 */ /* 0x000fc600078e00ff */
[----:B------:R0:W-:Y:S04]  /*168e0*/  STL.U8 [R23+0x361], RZ ;  /* 0x000361ff17007387 */ /* 0x0001e80000100000 */
.L_x_2481:
[----:B------:R-:W-:-:S05]  /*168f0*/  IMAD.IADD R32, R1, 0x1, R22 ;  /* 0x0000000101207824 */ /* 0x000fca00078e0216 */
[----:B0-----:R-:W2:Y:S02]  /*16900*/  LDL.U8 R23, [R32+0x360] ;  /* 0x0003600020177983 */ /* 0x001ea40000100000 */
[----:B--2---:R-:W-:Y:S01]  /*16910*/  ISETP.NE.AND P2, PT, R23, RZ, PT ;  /* 0x000000ff1700720c */ /* 0x004fe20003f45270 */
[----:B------:R-:W-:Y:S02]  /*16920*/  IMAD.MOV.U32 R23, RZ, RZ, R22 ;  /* 0x000000ffff177224 */ /* 0x000fe400078e0016 */
[----:B------:R-:W-:-:S10]  /*16930*/  VIADD R22, R22, 0x1 ;  /* 0x0000000116167836 */ /* 0x000fd40000000000 */
[----:B------:R-:W-:Y:S05]  /*16940*/  @P2 BRA `(.L_x_2481) ;  /* 0xfffffffc00e82947 */ /* 0x000fea000383ffff */
[----:B------:R-:W-:Y:S05]  /*16950*/  BSYNC.RECONVERGENT B2 ;  /* 0x0000000000027941 */ /* 0x000fea0003800200 */
.L_x_2480:
[----:B------:R-:W-:Y:S01]  /*16960*/  LOP3.LUT P2, RZ, R106, 0xff, RZ, 0xc0, !PT ;  /* 0x000000ff6aff7812 */ /* 0x000fe2000784c0ff */
[----:B------:R-:W-:Y:S01]  /*16970*/  BSSY.RECONVERGENT B2, `(.L_x_2482) ;  /* 0x0000010000027945 */ /* 0x000fe20003800200 */
[----:B------:R-:W-:-:S11]  /*16980*/  IMAD.MOV.U32 R22, RZ, RZ, R23 ;  /* 0x000000ffff167224 */ /* 0x000fd600078e0017 */
[----:B------:R-:W-:Y:S05]  /*16990*/  @!P2 BRA `(.L_x_2483) ;  /* 0x000000000034a947 */ /* 0x000fea0003800000 */
[----:B------:R-:W-:Y:S01]  /*169a0*/  BSSY.RECONVERGENT B3, `(.L_x_2484) ;  /* 0x000000b000037945 */ /* 0x000fe20003800200 */
[----:B------:R-:W-:-:S07]  /*169b0*/  IMAD.MOV.U32 R22, RZ, RZ, RZ ;  /* 0x000000ffff167224 */ /* 0x000fce00078e00ff */
.L_x_2485:
        /* <DEDUP_REMOVED lines=10> */
.L_x_2484:
[----:B------:R-:W-:-:S07]  /*16a60*/  IMAD.MOV.U32 R22, RZ, RZ, R33 ;  /* 0x000000ffff167224 */ /* 0x000fce00078e0021 */
.L_x_2483:
[----:B------:R-:W-:Y:S05]  /*16a70*/  BSYNC.RECONVERGENT B2 ;  /* 0x0000000000027941 */ /* 0x000fea0003800200 */
.L_x_2482:
[----:B------:R-:W-:-:S05]  /*16a80*/  IMAD.IADD R103, R1, 0x1, R22 ;  /* 0x0000000101677824 */ /* 0x000fca00078e0216 */
[----:B------:R0:W-:Y:S04]  /*16a90*/  STL.U8 [R103+0x361], RZ ;  /* 0x000361ff67007387 */ /* 0x0001e80000100000 */
[----:B------:R-:W2:Y:S04]  /*16aa0*/  LDL.128 R52, [R1+0x360] ;  /* 0x0003600001347983 */ /* 0x000ea80000100c00 */
[----:B------:R-:W3:Y:S04]  /*16ab0*/  LDL.128 R32, [R1+0x370] ;  /* 0x0003700001207983 */ /* 0x000ee80000100c00 */
[----:B------:R-:W4:Y:S04]  /*16ac0*/  LDL.128 R36, [R1+0x380] ;  /* 0x0003800001247983 */ /* 0x000f280000100c00 */
[----:B------:R-:W0:Y:S04]  /*16ad0*/  LDL.U16 R102, [R1+0x390] ;  /* 0x0003900001667983 */ /* 0x000e280000100400 */
        /* <DEDUP_REMOVED lines=50> */
[----:B0-----:R-:W-:-:S02]  /*16e00*/  PRMT R103, R102, 0x7770, RZ ;  /* 0x0000777066677816 */ /* 0x001fc400000000ff */
        /* <DEDUP_REMOVED lines=12> */
[----:B------:R-:W-:-:S07]  /*16ed0*/  PRMT R108, R39, 0x7610, R108 ;  /* 0x00007610276c7816 */ /* 0x000fce000000006c */
.L_x_2473:
[----:B------:R-:W-:Y:S05]  /*16ee0*/  BSYNC.RECONVERGENT B0 ;  /* 0x0000000000007941 */ /* 0x000fea0003800200 */
.L_x_2472:
[----:B------:R-:W-:Y:S01]  /*16ef0*/  LOP3.LUT R33, R132, 0xffff, RZ, 0xc0, !PT ;  /* 0x0000ffff84217812 */ /* 0x000fe200078ec0ff */
[----:B------:R-:W0:Y:S01]  /*16f00*/  S2R R38, SR_LANEID ;  /* 0x0000000000267919 */ /* 0x000e220000000000 */
[----:B------:R-:W-:Y:S02]  /*16f10*/  LOP3.LUT R32, R158, 0xffff, RZ, 0xc0, !PT ;  /* 0x0000ffff9e207812 */ /* 0x000fe400078ec0ff */
[----:B------:R-:W-:Y:S01]  /*16f20*/  LOP3.LUT R34, R159, 0xffff, RZ, 0xc0, !PT ;  /* 0x0000ffff9f227812 */ /* 0x000fe200078ec0ff */
[----:B------:R-:W-:Y:S01]  /*16f30*/  STL [R1+0x238], R97 ;  /* 0x0002386101007387 */ /* 0x000fe20000100800 */
[----:B------:R-:W-:Y:S02]  /*16f40*/  PRMT R33, R32, 0x3340, R33 ;  /* 0x0000334020217816 */ /* 0x000fe40000000021 */
[----:B------:R-:W-:Y:S01]  /*16f50*/  LOP3.LUT R32, R133, 0xffff, RZ, 0xc0, !PT ;  /* 0x0000ffff85207812 */ /* 0x000fe200078ec0ff */
[----:B-----5:R-:W-:Y:S01]  /*16f60*/  STL [R1+0x274], R41 ;  /* 0x0002742901007387 */ /* 0x020fe20000100800 */
        /* <DEDUP_REMOVED lines=84> */
[----:B0-----:R-:W-:-:S05]  /*174b0*/  PRMT R32, R102, 0x7604, R103 ;  /* 0x0000760466207816 */ /* 0x001fca0000000067 */
[----:B------:R0:W-:Y:S01]  /*174c0*/  STL.U16 [R1+0x270], R32 ;  /* 0x0002702001007387 */ /* 0x0001e20000100400 */
[----:B------:R-:W-:Y:S05]  /*174d0*/  @P2 BRA `(.L_x_2471) ;  /* 0x00000004002c2947 */ /* 0x000fea0003800000 */
[----:B------:R-:W-:Y:S01]  /*174e0*/  LOP3.LUT R22, R86, 0xffff, RZ, 0xc0, !PT ;  /* 0x0000ffff56167812 */ /* 0x000fe200078ec0ff */
[----:B------:R-:W-:Y:S01]  /*174f0*/  IMAD.MOV.U32 R34, RZ, RZ, R24 ;  /* 0x000000ffff227224 */ /* 0x000fe200078e0018 */
[----:B------:R2:W-:Y:S01]  /*17500*/  STL.U16 [R1+0x270], R58 ;  /* 0x0002703a01007387 */ /* 0x0005e20000100400 */
[----:B------:R-:W-:Y:S01]  /*17510*/  IMAD.MOV.U32 R35, RZ, RZ, R25 ;  /* 0x000000ffff237224 */ /* 0x000fe200078e0019 */
[----:B------:R-:W-:Y:S01]  /*17520*/  PRMT R237, R22, 0x3340, R237 ;  /* 0x0000334016ed7816 */ /* 0x000fe200000000ed */
[----:B------:R-:W-:Y:S01]  /*17530*/  IMAD.MOV.U32 R24, RZ, RZ, R26 ;  /* 0x000000ffff187224 */ /* 0x000fe200078e001a */
[----:B------:R2:W-:Y:S01]  /*17540*/  STL [R1+0x238], R16 ;  /* 0x0002381001007387 */ /* 0x0005e20000100800 */
[----:B------:R-:W-:Y:S01]  /*17550*/  IMAD.MOV.U32 R25, RZ, RZ, R27 ;  /* 0x000000ffff197224 */ /* 0x000fe200078e001b */
[----:B0-----:R-:W-:Y:S01]  /*17560*/  PRMT R32, R237, 0x5410, R236 ;  /* 0x00005410ed207816 */ /* 0x001fe200000000ec */
        /* <DEDUP_REMOVED lines=65> */
[----:B--2---:R-:W-:-:S07]  /*17980*/  PRMT R106, R86, 0x7610, R106 ;  /* 0x00007610566a7816 */ /* 0x004fce000000006a */
.L_x_2471:
[----:B------:R-:W-:Y:S05]  /*17990*/  BSYNC.RECONVERGENT B1 ;  /* 0x0000000000017941 */ /* 0x000fea0003800200 */
.L_x_2470:
        /* <DEDUP_REMOVED lines=11> */
[----:B------:R-:W5:Y:S01]  /*17a50*/  S2R R18, SR_TID.X ;  /* 0x0000000000127919 */ /* 0x000f620000002100 */
[----:B------:R-:W-:-:S02]  /*17a60*/  LOP3.LUT R37, R158, 0xffff, RZ, 0xc0, !PT ;  /* 0x0000ffff9e257812 */ /* 0x000fc400078ec0ff */
[----:B------:R-:W-:Y:S01]  /*17a70*/  LOP3.LUT R133, R133, 0xffff, RZ, 0xc0, !PT ;  /* 0x0000ffff85857812 */ /* 0x000fe200078ec0ff */
[----:B------:R-:W-:Y:S01]  /*17a80*/  STL.U16 [R1+0x80], R212 ;  /* 0x000080d401007387 */ /* 0x000fe20000100400 */
[----:B--2---:R-:W-:Y:S02]  /*17a90*/  LOP3.LUT R4, R157, 0xffff, RZ, 0xc0, !PT ;  /* 0x0000ffff9d047812 */ /* 0x004fe400078ec0ff */
[----:B------:R-:W-:Y:S01]  /*17aa0*/  LOP3.LUT R7, R150, 0xffff, RZ, 0xc0, !PT ;  /* 0x0000ffff96077812 */ /* 0x000fe200078ec0ff */
[----:B------:R-:W-:Y:S01]  /*17ab0*/  STL [R1], R97 ;  /* 0x0000006101007387 */ /* 0x000fe20000100800 */
[----:B------:R-:W-:Y:S02]  /*17ac0*/  PRMT R6, R4, 0x3340, R131 ;  /* 0x0000334004067816 */ /* 0x000fe40000000083 */
[----:B------:R-:W-:Y:S01]  /*17ad0*/  LOP3.LUT R4, R151, 0xffff, RZ, 0xc0, !PT ;  /* 0x0000ffff97047812 */ /* 0x000fe200078ec0ff */
[----:B------:R-:W-:Y:S01]  /*17ae0*/  STL [R1+0x3c], R41 ;  /* 0x00003c2901007387 */ /* 0x000fe20000100800 */
[----:B------:R-:W-:-:S02]  /*17af0*/  PRMT R120, R7, 0x3340, R120 ;  /* 0x0000334007787816 */ /* 0x000fc40000000078 */
[----:B------:R-:W-:Y:S01]  /*17b00*/  PRMT R121, R4, 0x3340, R121 ;  /* 0x0000334004797816 */ /* 0x000fe20000000079 */
[----:B------:R-:W-:Y:S01]  /*17b10*/  STL.64 [R1+0x40], R22 ;  /* 0x0000401601007387 */ /* 0x000fe20000100a00 */
[----:B------:R-:W-:Y:S02]  /*17b20*/  LOP3.LUT R4, R147, 0xffff, RZ, 0xc0, !PT ;  /* 0x0000ffff93047812 */ /* 0x000fe400078ec0ff */
[----:B------:R-:W-:Y:S01]  /*17b30*/  LOP3.LUT R7, R146, 0xffff, RZ, 0xc0, !PT ;  /* 0x0000ffff92077812 */ /* 0x000fe200078ec0ff */
[----:B------:R-:W-:Y:S01]  /*17b40*/  STL [R1+0x48], R40 ;  /* 0x0000482801007387 */ /* 0x000fe20000100800 */
[----:B------:R-:W-:Y:S02]  /*17b50*/  PRMT R117, R4, 0x3340, R117 ;  /* 0x0000334004757816 */ /* 0x000fe40000000075 */
[----:B------:R-:W-:Y:S01]  /*17b60*/  PRMT R4, R102, 0x7604, R103 ;  /* 0x0000760466047816 */ /* 0x000fe20000000067 */
[----:B------:R-:W-:Y:S01]  /*17b70*/  STL [R1+0x84], R0 ;  /* 0x0000840001007387 */ /* 0x000fe20000100800 */
[----:B0-----:R-:W-:-:S02]  /*17b80*/  LOP3.LUT R32, R159, 0xffff, RZ, 0xc0, !PT ;  /* 0x0000ffff9f207812 */ /* 0x001fc400078ec0ff */
[----:B------:R-:W-:Y:S01]  /*17b90*/  LOP3.LUT R130, R130, 0xffff, RZ, 0xc0, !PT ;  /* 0x0000ffff82827812 */ /* 0x000fe200078ec0ff */
[----:B------:R0:W-:Y:S01]  /*17ba0*/  STL.U16 [R1+0x38], R4 ;  /* 0x0000380401007387 */ /* 0x0001e20000100400 */
[----:B------:R-:W-:Y:S02]  /*17bb0*/  LOP3.LUT R19, R156, 0xffff, RZ, 0xc0, !PT ;  /* 0x0000ffff9c137812 */ /* 0x000fe400078ec0ff */
[----:B------:R-:W-:Y:S01]  /*17bc0*/  PRMT R116, R7, 0x3340, R116 ;  /* 0x0000334007747816 */ /* 0x000fe20000000074 */
[----:B------:R2:W-:Y:S01]  /*17bd0*/  STL.64 [R1+0x88], R20 ;  /* 0x0000881401007387 */ /* 0x0005e20000100a00 */
[----:B------:R-:W-:Y:S01]  /*17be0*/  LOP3.LUT R122, R122, 0xffff, RZ, 0xc0, !PT ;  /* 0x0000ffff7a7a7812 */ /* 0x000fe200078ec0ff */
[----:B-----5:R-:W-:Y:S01]  /*17bf0*/  IMAD.MOV.U32 R35, RZ, RZ, R18 ;  /* 0x000000ffff237224 */ /* 0x020fe200078e0012 */
[----:B---3--:R-:W-:Y:S02]  /*17c00*/  LOP3.LUT R9, R152, 0xffff, RZ, 0xc0, !PT ;  /* 0x0000ffff98097812 */ /* 0x008fe400078ec0ff */
        /* <DEDUP_REMOVED lines=9> */
[----:B----4-:R-:W-:Y:S02]  /*17ca0*/  LOP3.LUT R12, R143, 0xffff, RZ, 0xc0, !PT ;  /* 0x0000ffff8f0c7812 */ /* 0x010fe400078ec0ff */
        /* <DEDUP_REMOVED lines=20> */
[----:B-1----:R-:W-:-:S02]  /*17df0*/  PRMT R29, R37, 0x3340, R132 ;  /* 0x00003340251d7816 */ /* 0x002fc40000000084 */
        /* <DEDUP_REMOVED lines=24> */
[----:B------:R2:W-:Y:S01]  /*17f80*/  STL.64 [R1+0x8], R28 ;  /* 0x0000081c01007387 */ /* 0x0005e20000100a00 */
[----:B------:R-:W-:-:S02]  /*17f90*/  PRMT R30, R15, 0x5410, R30 ;  /* 0x000054100f1e7816 */ /* 0x000fc4000000001e */
[----:B------:R-:W-:Y:S02]  /*17fa0*/  PRMT R5, R16, 0x5410, R5 ;  /* 0x0000541010057816 */ /* 0x000fe40000000005 */
[----:B------:R-:W-:Y:S01]  /*17fb0*/  PRMT R7, R121, 0x5410, R120 ;  /* 0x0000541079077816 */ /* 0x000fe20000000078 */
[----:B------:R2:W-:Y:S01]  /*17fc0*/  STL.64 [R1+0x30], R30 ;  /* 0x0000301e01007387 */ /* 0x0005e20000100a00 */
[----:B------:R-:W-:Y:S02]  /*17fd0*/  PRMT R9, R117, 0x5410, R116 ;  /* 0x0000541075097816 */ /* 0x000fe40000000074 */
[----:B------:R-:W-:Y:S01]  /*17fe0*/  PRMT R11, R113, 0x5410, R112 ;  /* 0x00005410710b7816 */ /* 0x000fe20000000070 */
[----:B------:R2:W-:Y:S01]  /*17ff0*/  STL.128 [R1+0x10], R4 ;  /* 0x0000100401007387 */ /* 0x0005e20000100c00 */
[----:B------:R-:W-:-:S05]  /*18000*/  PRMT R10, R14, 0x5410, R13 ;  /* 0x000054100e0a7816 */ /* 0x000fca000000000d */
[----:B------:R2:W-:Y:S01]  /*18010*/  STL.128 [R1+0x20], R8 ;  /* 0x0000200801007387 */ /* 0x0005e20000100c00 */
[----:B------:R-:W-:Y:S05]  /*18020*/  @!P1 BRA `(.L_x_2487) ;  /* 0x0000001000009947 */ /* 0x000fea0003800000 */
[----:B------:R-:W-:Y:S01]  /*18030*/  ISETP.NE.AND P1, PT, R40, RZ, PT ;  /* 0x000000ff2800720c */ /* 0x000fe20003f25270 */
[----:B------:R-:W-:-:S12]  /*18040*/  BSSY.RECONVERGENT B0, `(.L_x_2488) ;  /* 0x0000096000007945 */ /* 0x000fd80003800200 */
[----:B------:R-:W-:Y:S05]  /*18050*/  @P1 BRA `(.L_x_2489) ;  /* 0x0000000800501947 */ /* 0x000fea0003800000 */
[----:B--2---:R-:W-:Y:S01]  /*18060*/  DADD R20, R20, R22 ;  /* 0x0000000014147229 */ /* 0x004fe20000000016 */
[----:B------:R-:W-:Y:S01]  /*18070*/  IMAD.IADD R0, R0, 0x1, R41 ;  /* 0x0000000100007824 */ /* 0x000fe200078e0229 */
[----:B------:R0:W-:Y:S01]  /*18080*/  STL.U8 [R1+0x360], RZ ;  /* 0x000360ff01007387 */ /* 0x0001e20000100000 */
[----:B------:R-:W-:Y:S01]  /*18090*/  BSSY.RECONVERGENT B2, `(.L_x_2490) ;  /* 0x000000a000027945 */ /* 0x000fe20003800200 */
[----:B------:R-:W-:Y:S02]  /*180a0*/  IMAD.MOV.U32 R12, RZ, RZ, RZ ;  /* 0x000000ffff0c7224 */ /* 0x000fe400078e00ff */
[----:B------:R0:W-:Y:S04]  /*180b0*/  STL [R1+0x394], R0 ;  /* 0x0003940001007387 */ /* 0x0001e80000100800 */
[----:B------:R0:W-:Y:S02]  /*180c0*/  STL.64 [R1+0x398], R20 ;  /* 0x0003981401007387 */ /* 0x0001e40000100a00 */
.L_x_2491:
[----:B0-----:R-:W-:-:S06]  /*180d0*/  IMAD.IADD R0, R1, 0x1, R12 ;  /* 0x0000000101007824 */ /* 0x001fcc00078e020c */
[----:B------:R-:W2:Y:S01]  /*180e0*/  LDL.U8 R0, [R0+0x360] ;  /* 0x0003600000007983 */ /* 0x000ea20000100000 */
[----:B------:R-:W-:Y:S02]  /*180f0*/  IMAD.MOV.U32 R13, RZ, RZ, R12 ;  /* 0x000000ffff0d7224 */ /* 0x000fe400078e000c */
[----:B------:R-:W-:Y:S01]  /*18100*/  VIADD R12, R12, 0x1 ;  /* 0x000000010c0c7836 */ /* 0x000fe20000000000 */
[----:B--2---:R-:W-:-:S13]  /*18110*/  ISETP.NE.AND P1, PT, R0, RZ, PT ;  /* 0x000000ff0000720c */ /* 0x004fda0003f25270 */
[----:B------:R-:W-:Y:S05]  /*18120*/  @P1 BRA `(.L_x_2491) ;  /* 0xfffffffc00e81947 */ /* 0x000fea000383ffff */
[----:B------:R-:W-:Y:S05]  /*18130*/  BSYNC.RECONVERGENT B2 ;  /* 0x0000000000027941 */ /* 0x000fea0003800200 */
.L_x_2490:
[----:B------:R-:W-:Y:S01]  /*18140*/  LOP3.LUT P1, RZ, R106, 0xff, RZ, 0xc0, !PT ;  /* 0x000000ff6aff7812 */ /* 0x000fe2000782c0ff */
[----:B------:R-:W-:Y:S01]  /*18150*/  BSSY.RECONVERGENT B2, `(.L_x_2492) ;  /* 0x0000010000027945 */ /* 0x000fe20003800200 */
[----:B------:R-:W-:-:S11]  /*18160*/  IMAD.MOV.U32 R0, RZ, RZ, R13 ;  /* 0x000000ffff007224 */ /* 0x000fd600078e000d */
[----:B------:R-:W-:Y:S05]  /*18170*/  @!P1 BRA `(.L_x_2493) ;  /* 0x0000000000349947 */ /* 0x000fea0003800000 */
[----:B------:R-:W-:Y:S01]  /*18180*/  BSSY.RECONVERGENT B3, `(.L_x_2494) ;  /* 0x000000b000037945 */ /* 0x000fe20003800200 */
[----:B------:R-:W-:-:S07]  /*18190*/  IMAD.MOV.U32 R0, RZ, RZ, RZ ;  /* 0x000000ffff007224 */ /* 0x000fce00078e00ff */
.L_x_2495:
        /* <DEDUP_REMOVED lines=10> */
.L_x_2494:
[----:B------:R-:W-:-:S07]  /*18240*/  IMAD.MOV.U32 R0, RZ, RZ, R14 ;  /* 0x000000ffff007224 */ /* 0x000fce00078e000e */
.L_x_2493:
[----:B------:R-:W-:Y:S05]  /*18250*/  BSYNC.RECONVERGENT B2 ;  /* 0x0000000000027941 */ /* 0x000fea0003800200 */
.L_x_2492:
[----:B------:R-:W-:Y:S01]  /*18260*/  IMAD.IADD R12, R1, 0x1, R0 ;  /* 0x00000001010c7824 */ /* 0x000fe200078e0200 */
[----:B------:R-:W-:Y:S01]  /*18270*/  BSSY.RECONVERGENT B2, `(.L_x_2496) ;  /* 0x0000009000027945 */ /* 0x000fe20003800200 */
[----:B------:R-:W-:-:S03]  /*18280*/  IMAD.MOV.U32 R0, RZ, RZ, RZ ;  /* 0x000000ffff007224 */ /* 0x000fc600078e00ff */
[----:B------:R0:W-:Y:S04]  /*18290*/  STL.U8 [R12+0x361], RZ ;  /* 0x000361ff0c007387 */ /* 0x0001e80000100000 */
.L_x_2497:
[----:B------:R-:W-:-:S05]  /*182a0*/  IMAD.IADD R13, R1, 0x1, R0 ;  /* 0x00000001010d7824 */ /* 0x000fca00078e0200 */
[----:B0-----:R-:W2:Y:S02]  /*182b0*/  LDL.U8 R12, [R13+0x360] ;  /* 0x000360000d0c7983 */ /* 0x001ea40000100000 */
[----:B--2---:R-:W-:Y:S01]  /*182c0*/  ISETP.NE.AND P1, PT, R12, RZ, PT ;  /* 0x000000ff0c00720c */ /* 0x004fe20003f25270 */
[----:B------:R-:W-:Y:S02]  /*182d0*/  IMAD.MOV.U32 R12, RZ, RZ, R0 ;  /* 0x000000ffff0c7224 */ /* 0x000fe400078e0000 */
[----:B------:R-:W-:-:S10]  /*182e0*/  VIADD R0, R0, 0x1 ;  /* 0x0000000100007836 */ /* 0x000fd40000000000 */
[----:B------:R-:W-:Y:S05]  /*182f0*/  @P1 BRA `(.L_x_2497) ;  /* 0xfffffffc00e81947 */ /* 0x000fea000383ffff */
[----:B------:R-:W-:Y:S05]  /*18300*/  BSYNC.RECONVERGENT B2 ;  /* 0x0000000000027941 */ /* 0x000fea0003800200 */
.L_x_2496:
[----:B------:R-:W-:Y:S01]  /*18310*/  LOP3.LUT P1, RZ, R107, 0xff, RZ, 0xc0, !PT ;  /* 0x000000ff6bff7812 */ /* 0x000fe2000782c0ff */
[----:B------:R-:W-:Y:S01]  /*18320*/  BSSY.RECONVERGENT B2, `(.L_x_2498) ;  /* 0x0000010000027945 */ /* 0x000fe20003800200 */
[----:B------:R-:W-:-:S11]  /*18330*/  IMAD.MOV.U32 R0, RZ, RZ, R12 ;  /* 0x000000ffff007224 */ /* 0x000fd600078e000c */
[----:B------:R-:W-:Y:S05]  /*18340*/  @!P1 BRA `(.L_x_2499) ;  /* 0x0000000000349947 */ /* 0x000fea0003800000 */
[----:B------:R-:W-:Y:S01]  /*18350*/  BSSY.RECONVERGENT B3, `(.L_x_2500) ;  /* 0x000000b000037945 */ /* 0x000fe20003800200 */
[----:B------:R-:W-:-:S07]  /*18360*/  IMAD.MOV.U32 R0, RZ, RZ, RZ ;  /* 0x000000ffff007224 */ /* 0x000fce00078e00ff */
.L_x_2501:
        /* <DEDUP_REMOVED lines=10> */
.L_x_2500:
[----:B------:R-:W-:-:S07]  /*18410*/  IMAD.MOV.U32 R0, RZ, RZ, R14 ;  /* 0x000000ffff007224 */ /* 0x000fce00078e000e */
.L_x_2499:
[----:B------:R-:W-:Y:S05]  /*18420*/  BSYNC.RECONVERGENT B2 ;  /* 0x0000000000027941 */ /* 0x000fea0003800200 */
.L_x_2498:
        /* <DEDUP_REMOVED lines=21> */
[----:B------:R-:W-:Y:S02]  /*18580*/  PRMT R25, R25, 0x7773, RZ ;  /* 0x0000777319197816 */ /* 0x000fe400000000ff */
[C---:B0-----:R-:W-:Y:S02]  /*18590*/  PRMT R34, R26.reuse, 0x7770, RZ ;  /* 0x000077701a227816 */ /* 0x041fe400000000ff */
[C---:B------:R-:W-:Y:S02]  /*185a0*/  PRMT R36, R26.reuse, 0x7771, RZ ;  /* 0x000077711a247816 */ /* 0x040fe400000000ff */
[----:B------:R-:W-:Y:S02]  /*185b0*/  PRMT R47, R26, 0x7772, RZ ;  /* 0x000077721a2f7816 */ /* 0x000fe400000000ff */
[----:B------:R-:W-:Y:S02]  /*185c0*/  PRMT R12, R12, 0x7773, RZ ;  /* 0x000077730c0c7816 */ /* 0x000fe400000000ff */
        /* <DEDUP_REMOVED lines=21> */
[C---:B------:R-:W-:Y:S01]  /*18720*/  PRMT R234, R27.reuse, 0x7770, RZ ;  /* 0x000077701bea7816 */ /* 0x040fe200000000ff */
[----:B------:R1:W-:Y:S01]  /*18730*/  STL.S16 [R1+0x4b4], R25 ;  /* 0x0004b41901007387 */ /* 0x0003e20000100600 */
[C---:B------:R-:W-:Y:S02]  /*18740*/  PRMT R233, R27.reuse, 0x7771, RZ ;  /* 0x000077711be97816 */ /* 0x040fe400000000ff */
[----:B------:R-:W-:Y:S01]  /*18750*/  PRMT R232, R27, 0x7772, RZ ;  /* 0x000077721be87816 */ /* 0x000fe200000000ff */
[----:B------:R1:W-:Y:S01]  /*18760*/  STL.S16 [R1+0x4b0], R24 ;  /* 0x0004b01801007387 */ /* 0x0003e20000100600 */
[----:B------:R-:W-:-:S02]  /*18770*/  PRMT R230, R14, 0x7772, RZ ;  /* 0x000077720ee67816 */ /* 0x000fc400000000ff */
[C---:B------:R-:W-:Y:S01]  /*18780*/  PRMT R228, R15.reuse, 0x7770, RZ ;  /* 0x000077700fe47816 */ /* 0x040fe200000000ff */
[----:B------:R1:W-:Y:S01]  /*18790*/  STL.S16 [R1+0x4c8], R13 ;  /* 0x0004c80d01007387 */ /* 0x0003e20000100600 */
[C---:B------:R-:W-:Y:S02]  /*187a0*/  PRMT R227, R15.reuse, 0x7771, RZ ;  /* 0x000077710fe37816 */ /* 0x040fe400000000ff */
[----:B------:R-:W-:Y:S01]  /*187b0*/  PRMT R226, R15, 0x7772, RZ ;  /* 0x000077720fe27816 */ /* 0x000fe200000000ff */
[----:B------:R1:W-:Y:S01]  /*187c0*/  STL.S16 [R1+0x4c4], R12 ;  /* 0x0004c40c01007387 */ /* 0x0003e20000100600 */
        /* <DEDUP_REMOVED lines=29> */
.L_x_2489:
[----:B------:R-:W-:Y:S05]  /*189a0*/  BSYNC.RECONVERGENT B0 ;  /* 0x0000000000007941 */ /* 0x000fea0003800200 */
.L_x_2488:
[----:B------:R-:W3:Y:S04]  /*189b0*/  LDL R19, [R1+0x4c8] ;  /* 0x0004c80001137983 */ /* 0x000ee80000100800 */
[----:B------:R-:W4:Y:S04]  /*189c0*/  LDL R18, [R1+0x4c4] ;  /* 0x0004c40001127983 */ /* 0x000f280000100800 */
        /* <DEDUP_REMOVED lines=29> */
[----:B------:R-:W-:Y:S01]  /*18ba0*/  PRMT R13, R14, 0x5410, R13 ;  /* 0x000054100e0d7816 */ /* 0x000fe2000000000d */
[----:B-----5:R0:W-:Y:S04]  /*18bb0*/  STL [R1+0x84], R0 ;  /* 0x0000840001007387 */ /* 0x0201e80000100800 */
[----:B------:R0:W-:Y:S01]  /*18bc0*/  STL.64 [R1+0x88], R20 ;  /* 0x0000881401007387 */ /* 0x0001e20000100a00 */
[----:B---3--:R-:W-:Y:S01]  /*18bd0*/  IMAD.MOV.U32 R50, RZ, RZ, R19 ;  /* 0x000000ffff327224 */ /* 0x008fe200078e0013 */
[----:B------:R-:W-:Y:S01]  /*18be0*/  LOP3.LUT R19, R107, 0xffff, RZ, 0xc0, !PT ;  /* 0x0000ffff6b137812 */ /* 0x000fe200078ec0ff */
[----:B----4-:R-:W-:Y:S01]  /*18bf0*/  IMAD.MOV.U32 R48, RZ, RZ, R18 ;  /* 0x000000ffff307224 */ /* 0x010fe200078e0012 */
[----:B------:R-:W-:-:S02]  /*18c00*/  LOP3.LUT R18, R241, 0xffff, RZ, 0xc0, !PT ;  /* 0x0000fffff1127812 */ /* 0x000fc400078ec0ff */
[----:B--2---:R-:W-:Y:S02]  /*18c10*/  LOP3.LUT R16, R16, 0xffff, RZ, 0xc0, !PT ;  /* 0x0000ffff10107812 */ /* 0x004fe400078ec0ff */
        /* <DEDUP_REMOVED lines=53> */
[----:B------:R-:W-:Y:S01]  /*18f70*/  IMAD.IADD R34, R97, 0x1, R40 ;  /* 0x0000000161227824 */ /* 0x000fe200078e0228 */
[----:B------:R-:W-:-:S02]  /*18f80*/  PRMT R16, R47, 0x5410, R16 ;  /* 0x000054102f107816 */ /* 0x000fc40000000010 */
[----:B------:R-:W-:Y:S02]  /*18f90*/  PRMT R18, R51, 0x5410, R38 ;  /* 0x0000541033127816 */ /* 0x000fe40000000026 */
[----:B------:R-:W-:Y:S02]  /*18fa0*/  PRMT R36, R210, 0x7604, R211 ;  /* 0x00007604d2247816 */ /* 0x000fe400000000d3 */
[----:B------:R-:W-:Y:S02]  /*18fb0*/  PRMT R25, R48, 0x5410, R33 ;  /* 0x0000541030197816 */ /* 0x000fe40000000021 */
[----:B------:R-:W-:Y:S02]  /*18fc0*/  PRMT R24, R55, 0x5410, R50 ;  /* 0x0000541037187816 */ /* 0x000fe40000000032 */
[----:B------:R-:W-:Y:S01]  /*18fd0*/  PRMT R26, R59, 0x5410, R54 ;  /* 0x000054103b1a7816 */ /* 0x000fe20000000036 */
[----:B------:R0:W-:Y:S04]  /*18fe0*/  STL.U16 [R1+0x80], R36 ;  /* 0x0000802401007387 */ /* 0x0001e80000100400 */
[----:B------:R0:W-:Y:S04]  /*18ff0*/  STL.128 [R1+0x50], R12 ;  /* 0x0000500c01007387 */ /* 0x0001e80000100c00 */
[----:B------:R0:W-:Y:S04]  /*19000*/  STL.128 [R1+0x60], R16 ;  /* 0x0000601001007387 */ /* 0x0001e80000100c00 */
[----:B------:R0:W-:Y:S04]  /*19010*/  STL.128 [R1+0x70], R24 ;  /* 0x0000701801007387 */ /* 0x0001e80000100c00 */
[----:B------:R0:W-:Y:S02]  /*19020*/  STL [R1+0x48], R34 ;  /* 0x0000482201007387 */ /* 0x0001e40000100800 */
.L_x_2487:
[----:B------:R-:W-:Y:S05]  /*19030*/  BSYNC.RECONVERGENT B1 ;  /* 0x0000000000017941 */ /* 0x000fea0003800200 */
.L_x_2486:
[----:B------:R-:W3:Y:S04]  /*19040*/  LDL.LU R52, [R1+0x4bc] ;  /* 0x0004bc0001347983 */ /* 0x000ee80000300800 */
[----:B------:R-:W4:Y:S04]  /*19050*/  LDL.LU R50, [R1+0x4c4] ;  /* 0x0004c40001327983 */ /* 0x000f280000300800 */
[----:B------:R-:W5:Y:S04]  /*19060*/  LDL.LU R48, [R1+0x4c0] ;  /* 0x0004c00001307983 */ /* 0x000f680000300800 */
[----:B------:R-:W5:Y:S04]  /*19070*/  LDL.LU R53, [R1+0x4b8] ;  /* 0x0004b80001357983 */ /* 0x000f680000300800 */
[----:B------:R-:W5:Y:S04]  /*19080*/  LDL.LU R54, [R1+0x4b4] ;  /* 0x0004b40001367983 */ /* 0x000f680000300800 */
[----:B0-----:R-:W5:Y:S04]  /*19090*/  LDL.LU R26, [R1+0x4b0] ;  /* 0x0004b000011a7983 */ /* 0x001f680000300800 */
[----:B------:R-:W5:Y:S04]  /*190a0*/  LDL.LU R49, [R1+0x4cc] ;  /* 0x0004cc0001317983 */ /* 0x000f680000300800 */
[----:B------:R-:W5:Y:S04]  /*190b0*/  LDL.LU R38, [R1+0x4d0] ;  /* 0x0004d00001267983 */ /* 0x000f680000300800 */
[----:B------:R-:W5:Y:S01]  /*190c0*/  LDL.LU R36, [R1+0x4c8] ;  /* 0x0004c80001247983 */ /* 0x000f620000300800 */
[----:B------:R-:W-:-:S02]  /*190d0*/  LOP3.LUT R241, R241, 0xffff, RZ, 0xc0, !PT ;  /* 0x0000fffff1f17812 */ /* 0x000fc400078ec0ff */
[----:B------:R-:W-:-:S04]  /*190e0*/  LOP3.LUT R12, R107, 0xffff, RZ, 0xc0, !PT ;  /* 0x0000ffff6b0c7812 */ /* 0x000fc800078ec0ff */
        /* <DEDUP_REMOVED lines=13> */
[----:B------:R-:W-:Y:S01]  /*191c0*/  LOP3.LUT R220, R220, 0xffff, RZ, 0xc0, !PT ;  /* 0x0000ffffdcdc7812 */ /* 0x000fe200078ec0ff */
[----:B------:R0:W-:Y:S01]  /*191d0*/  STL.U16 [R1+0x398], R12 ;  /* 0x0003980c01007387 */ /* 0x0001e20000100400 */
[----:B------:R-:W-:Y:S02]  /*191e0*/  LOP3.LUT R235, R235, 0xffff, RZ, 0xc0, !PT ;  /* 0x0000ffffebeb7812 */ /* 0x000fe400078ec0ff */
[----:B------:R-:W-:Y:S02]  /*191f0*/  LOP3.LUT R238, R238, 0xffff, RZ, 0xc0, !PT ;  /* 0x0000ffffeeee7812 */ /* 0x000fe400078ec0ff */
[----:B------:R-:W-:Y:S02]  /*19200*/  LOP3.LUT R239, R239, 0xffff, RZ, 0xc0, !PT ;  /* 0x0000ffffefef7812 */ /* 0x000fe400078ec0ff */
[----:B------:R-:W-:Y:S01]  /*19210*/  LOP3.LUT R240, R240, 0xffff, RZ, 0xc0, !PT ;  /* 0x0000fffff0f07812 */ /* 0x000fe200078ec0ff */
[----:B------:R2:W-:Y:S01]  /*19220*/  STL.64 [R1+0x3f8], R28 ;  /* 0x0003f81c01007387 */ /* 0x0005e20000100a00 */
[----:B------:R-:W-:-:S02]  /*19230*/  PRMT R25, R46, 0x3340, R25 ;  /* 0x000033402e197816 */ /* 0x000fc40000000019 */
[----:B------:R-:W-:Y:S02]  /*19240*/  PRMT R27, R32, 0x3340, R27 ;  /* 0x00003340201b7816 */ /* 0x000fe4000000001b */
[----:B------:R-:W-:Y:S02]  /*19250*/  PRMT R14, R102, 0x7604, R103 ;  /* 0x00007604660e7816 */ /* 0x000fe40000000067 */
[----:B------:R-:W-:Y:S02]  /*19260*/  PRMT R15, R224, 0x3340, R223 ;  /* 0x00003340e00f7816 */ /* 0x000fe400000000df */
[----:B------:R-:W-:Y:S02]  /*19270*/  PRMT R18, R222, 0x3340, R221 ;  /* 0x00003340de127816 */ /* 0x000fe400000000dd */
[----:B------:R-:W-:Y:S02]  /*19280*/  PRMT R13, R232, 0x3340, R231 ;  /* 0x00003340e80d7816 */ /* 0x000fe400000000e7 */
[----:B0-----:R-:W-:-:S02]  /*19290*/  PRMT R12, R234, 0x3340, R233 ;  /* 0x00003340ea0c7816 */ /* 0x001fc400000000e9 */
[----:B------:R-:W-:Y:S02]  /*192a0*/  PRMT R32, R218, 0x3340, R217 ;  /* 0x00003340da207816 */ /* 0x000fe400000000d9 */
[----:B------:R-:W-:Y:S02]  /*192b0*/  PRMT R19, R220, 0x3340, R219 ;  /* 0x00003340dc137816 */ /* 0x000fe400000000db */
[----:B--2---:R-:W-:Y:S02]  /*192c0*/  PRMT R29, R238, 0x3340, R235 ;  /* 0x00003340ee1d7816 */ /* 0x004fe400000000eb */
        /* <DEDUP_REMOVED lines=12> */
[----:B------:R-:W-:Y:S02]  /*19390*/  PRMT R18, R15, 0x5410, R18 ;  /* 0x000054100f127816 */ /* 0x000fe40000000012 */
[----:B------:R-:W-:Y:S01]  /*193a0*/  PRMT R13, R12, 0x5410, R13 ;  /* 0x000054100c0d7816 */ /* 0x000fe2000000000d */
[----:B------:R1:W-:Y:S01]  /*193b0*/  STL.64 [R1+0x420], R30 ;  /* 0x0004201e01007387 */ /* 0x0003e20000100a00 */
[----:B------:R-:W-:Y:S02]  /*193c0*/  PRMT R32, R19, 0x5410, R32 ;  /* 0x0000541013207816 */ /* 0x000fe40000000020 */
[----:B------:R-:W-:-:S02]  /*193d0*/  PRMT R29, R16, 0x5410, R29 ;  /* 0x00005410101d7816 */ /* 0x000fc4000000001d */
[----:B------:R-:W-:Y:S02]  /*193e0*/  PRMT R16, R251, 0x3340, R250 ;  /* 0x00003340fb107816 */ /* 0x000fe400000000fa */
[----:B0-----:R-:W-:Y:S02]  /*193f0*/  PRMT R14, R247, 0x3340, R246 ;  /* 0x00003340f70e7816 */ /* 0x001fe400000000f6 */
        /* <DEDUP_REMOVED lines=17> */
[----:B------:R-:W-:Y:S01]  /*19510*/  PRMT R33, R216, 0x5410, R33 ;  /* 0x00005410d8217816 */ /* 0x000fe20000000021 */
[----:B------:R0:W-:Y:S04]  /*19520*/  STL [R1+0x3f0], R97 ;  /* 0x0003f06101007387 */ /* 0x0001e80000100800 */
[----:B------:R0:W-:Y:S04]  /*19530*/  STL.128 [R1+0x400], R4 ;  /* 0x0004000401007387 */ /* 0x0001e80000100c00 */
[----:B------:R0:W-:Y:S04]  /*19540*/  STL.128 [R1+0x410], R8 ;  /* 0x0004100801007387 */ /* 0x0001e80000100c00 */
[----:B------:R0:W-:Y:S04]  /*19550*/  STL [R1+0x42c], R41 ;  /* 0x00042c2901007387 */ /* 0x0001e80000100800 */
[----:B------:R0:W-:Y:S04]  /*19560*/  STL.64 [R1+0x430], R22 ;  /* 0x0004301601007387 */ /* 0x0001e80000100a00 */
[----:B------:R0:W-:Y:S04]  /*19570*/  STL [R1+0x360], R34 ;  /* 0x0003602201007387 */ /* 0x0001e80000100800 */
[----:B------:R0:W-:Y:S04]  /*19580*/  STL [R1+0x39c], R0 ;  /* 0x00039c0001007387 */ /* 0x0001e80000100800 */
[----:B------:R0:W-:Y:S04]  /*19590*/  STL.64 [R1+0x3a0], R20 ;  /* 0x0003a01401007387 */ /* 0x0001e80000100a00 */
[----:B------:R0:W-:Y:S01]  /*195a0*/  STL.64 [R1+0x390], R32 ;  /* 0x0003902001007387 */ /* 0x0001e20000100a00 */
[----:B------:R-:W-:-:S02]  /*195b0*/  PRMT R24, R24, 0x3340, R24 ;  /* 0x0000334018187816 */ /* 0x000fc40000000018 */
[----:B------:R-:W-:Y:S02]  /*195c0*/  PRMT R45, R45, 0x3340, R45 ;  /* 0x000033402d2d7816 */ /* 0x000fe4000000002d */
[--C-:B-1----:R-:W-:Y:S02]  /*195d0*/  PRMT R30, R27, 0x5410, R24.reuse ;  /* 0x000054101b1e7816 */ /* 0x102fe40000000018 */
[----:B------:R-:W-:Y:S02]  /*195e0*/  PRMT R45, R45, 0x5410, R24 ;  /* 0x000054102d2d7816 */ /* 0x000fe40000000018 */
[----:B------:R-:W-:Y:S02]  /*195f0*/  PRMT R30, R133, 0x7604, R30 ;  /* 0x00007604851e7816 */ /* 0x000fe4000000001e */
[----:B------:R-:W-:Y:S01]  /*19600*/  PRMT R45, R44, 0x7604, R45 ;  /* 0x000076042c2d7816 */ /* 0x000fe2000000002d */
[----:B------:R-:W-:Y:S01]  /*19610*/  BSSY.RECONVERGENT B0, `(.L_x_2502) ;  /* 0x0000067000007945 */ /* 0x000fe20003800200 */
[----:B------:R-:W-:-:S02]  /*19620*/  PRMT R59, R224, 0x3340, R1 ;  /* 0x00003340e03b7816 */ /* 0x000fc40000000001 */
[----:B------:R-:W-:Y:S02]  /*19630*/  PRMT R37, R37, 0x7054, R30 ;  /* 0x0000705425257816 */ /* 0x000fe4000000001e */
[----:B------:R-:W-:-:S04]  /*19640*/  PRMT R45, R140, 0x7054, R45 ;  /* 0x000070548c2d7816 */ /* 0x000fc8000000002d */
[----:B------:R-:W-:Y:S02]  /*19650*/  PRMT R110, R110, 0x654, R45 ;  /* 0x000006546e6e7816 */ /* 0x000fe4000000002d */
[----:B---3--:R-:W-:Y:S01]  /*19660*/  LOP3.LUT R55, R52, 0xffff, RZ, 0xc0, !PT ;  /* 0x0000ffff34377812 */ /* 0x008fe200078ec0ff */
[----:B----4-:R-:W-:Y:S01]  /*19670*/  IMAD.MOV.U32 R52, RZ, RZ, R50 ;  /* 0x000000ffff347224 */ /* 0x010fe200078e0032 */
[----:B------:R-:W-:Y:S02]  /*19680*/  LOP3.LUT R50, R249, 0xffff, RZ, 0xc0, !PT ;  /* 0x0000fffff9327812 */ /* 0x000fe400078ec0ff */
[----:B-----5:R-:W-:Y:S02]  /*19690*/  LOP3.LUT R48, R48, 0xffff, RZ, 0xc0, !PT ;  /* 0x0000ffff30307812 */ /* 0x020fe400078ec0ff */
[----:B------:R-:W-:Y:S02]  /*196a0*/  LOP3.LUT R53, R53, 0xffff, RZ, 0xc0, !PT ;  /* 0x0000ffff35357812 */ /* 0x000fe400078ec0ff */
[----:B------:R-:W-:-:S02]  /*196b0*/  LOP3.LUT R46, R54, 0xffff, RZ, 0xc0, !PT ;  /* 0x0000ffff362e7812 */ /* 0x000fc400078ec0ff */
[----:B------:R-:W-:Y:S02]  /*196c0*/  PRMT R15, R48, 0x3340, R55 ;  /* 0x00003340300f7816 */ /* 0x000fe40000000037 */
[----:B------:R-:W-:Y:S02]  /*196d0*/  LOP3.LUT R61, R26, 0xffff, RZ, 0xc0, !PT ;  /* 0x0000ffff1a3d7812 */ /* 0x000fe400078ec0ff */
        /* <DEDUP_REMOVED lines=17> */
[----:B------:R-:W-:Y:S01]  /*197f0*/  PRMT R16, R16, 0x5410, R51 ;  /* 0x0000541010107816 */ /* 0x000fe20000000033 */
[----:B------:R0:W-:Y:S04]  /*19800*/  STL.128 [R1+0x370], R12 ;  /* 0x0003700c01007387 */ /* 0x0001e80000100c00 */
[----:B------:R0:W-:Y:S04]  /*19810*/  STL.64 [R1+0x368], R28 ;  /* 0x0003681c01007387 */ /* 0x0001e80000100a00 */
        /* <DEDUP_REMOVED lines=22> */
.L_x_2505:
[----:B0-----:R-:W-:-:S06]  /*19980*/  IMAD.IADD R24, R1, 0x1, R26 ;  /* 0x0000000101187824 */ /* 0x001fcc00078e021a */
[----:B------:R-:W2:Y:S01]  /*19990*/  LDL.U8 R24, [R24+0x90] ;  /* 0x0000900018187983 */ /* 0x000ea20000100000 */
[----:B------:R-:W-:Y:S02]  /*199a0*/  IMAD.MOV.U32 R27, RZ, RZ, R26 ;  /* 0x000000ffff1b7224 */ /* 0x000fe400078e001a */
[----:B------:R-:W-:Y:S01]  /*199b0*/  VIADD R26, R26, 0x1 ;  /* 0x000000011a1a7836 */ /* 0x000fe20000000000 */
[----:B--2---:R-:W-:-:S13]  /*199c0*/  ISETP.NE.AND P0, PT, R24, RZ, PT ;  /* 0x000000ff1800720c */ /* 0x004fda0003f05270 */
[----:B------:R-:W-:Y:S05]  /*199d0*/  @P0 BRA `(.L_x_2505) ;  /* 0xfffffffc00e80947 */ /* 0x000fea000383ffff */
[----:B------:R-:W-:Y:S05]  /*199e0*/  BSYNC.RECONVERGENT B1 ;  /* 0x0000000000017941 */ /* 0x000fea0003800200 */
.L_x_2504:
[----:B------:R-:W-:Y:S01]  /*199f0*/  LOP3.LUT P0, RZ, R107, 0xff, RZ, 0xc0, !PT ;  /* 0x000000ff6bff7812 */ /* 0x000fe2000780c0ff */
[----:B------:R-:W-:Y:S01]  /*19a00*/  BSSY.RECONVERGENT B1, `(.L_x_2506) ;  /* 0x0000010000017945 */ /* 0x000fe20003800200 */
[----:B------:R-:W-:-:S11]  /*19a10*/  IMAD.MOV.U32 R24, RZ, RZ, R27 ;  /* 0x000000ffff187224 */ /* 0x000fd600078e001b */
[----:B------:R-:W-:Y:S05]  /*19a20*/  @!P0 BRA `(.L_x_2507) ;  /* 0x0000000000348947 */ /* 0x000fea0003800000 */
[----:B------:R-:W-:Y:S01]  /*19a30*/  BSSY.RECONVERGENT B2, `(.L_x_2508) ;  /* 0x000000b000027945 */ /* 0x000fe20003800200 */
[----:B------:R-:W-:-:S07]  /*19a40*/  IMAD.MOV.U32 R24, RZ, RZ, RZ ;  /* 0x000000ffff187224 */ /* 0x000fce00078e00ff */
.L_x_2509:
        /* <DEDUP_REMOVED lines=10> */
.L_x_2508:
[----:B------:R-:W-:-:S07]  /*19af0*/  IMAD.MOV.U32 R24, RZ, RZ, R30 ;  /* 0x000000ffff187224 */ /* 0x000fce00078e001e */
.L_x_2507:
[----:B------:R-:W-:Y:S05]  /*19b00*/  BSYNC.RECONVERGENT B1 ;  /* 0x0000000000017941 */ /* 0x000fea0003800200 */
.L_x_2506:
[----:B------:R-:W-:Y:S01]  /*19b10*/  IMAD.IADD R26, R1, 0x1, R24 ;  /* 0x00000001011a7824 */ /* 0x000fe200078e0218 */
[----:B------:R-:W-:Y:S01]  /*19b20*/  BSSY.RECONVERGENT B1, `(.L_x_2510) ;  /* 0x0000009000017945 */ /* 0x000fe20003800200 */
[----:B------:R-:W-:-:S03]  /*19b30*/  IMAD.MOV.U32 R24, RZ, RZ, RZ ;  /* 0x000000ffff187224 */ /* 0x000fc600078e00ff */
[----:B------:R0:W-:Y:S04]  /*19b40*/  STL.U8 [R26+0x91], RZ ;  /* 0x000091ff1a007387 */ /* 0x0001e80000100000 */
.L_x_2511:
[----:B------:R-:W-:-:S05]  /*19b50*/  IMAD.IADD R27, R1, 0x1, R24 ;  /* 0x00000001011b7824 */ /* 0x000fca00078e0218 */
[----:B0-----:R-:W2:Y:S02]  /*19b60*/  LDL.U8 R26, [R27+0x90] ;  /* 0x000090001b1a7983 */ /* 0x001ea40000100000 */
[----:B--2---:R-:W-:Y:S01]  /*19b70*/  ISETP.NE.AND P0, PT, R26, RZ, PT ;  /* 0x000000ff1a00720c */ /* 0x004fe20003f05270 */
[----:B------:R-:W-:Y:S02]  /*19b80*/  IMAD.MOV.U32 R26, RZ, RZ, R24 ;  /* 0x000000ffff1a7224 */ /* 0x000fe400078e0018 */
[----:B------:R-:W-:-:S10]  /*19b90*/  VIADD R24, R24, 0x1 ;  /* 0x0000000118187836 */ /* 0x000fd40000000000 */
[----:B------:R-:W-:Y:S05]  /*19ba0*/  @P0 BRA `(.L_x_2511) ;  /* 0xfffffffc00e80947 */ /* 0x000fea000383ffff */
[----:B------:R-:W-:Y:S05]  /*19bb0*/  BSYNC.RECONVERGENT B1 ;  /* 0x0000000000017941 */ /* 0x000fea0003800200 */
.L_x_2510:
[----:B------:R-:W2:Y:S02]  /*19bc0*/  LDL.LU R30, [R1+0x4d4] ;  /* 0x0004d400011e7983 */ /* 0x000ea40000300800 */
[----:B--2---:R-:W-:-:S13]  /*19bd0*/  ISETP.NE.AND P0, PT, R30, RZ, PT ;  /* 0x000000ff1e00720c */ /* 0x004fda0003f05270 */
[----:B------:R-:W-:Y:S05]  /*19be0*/  @!P0 BRA `(.L_x_2503) ;  /* 0x0000000000248947 */ /* 0x000fea0003800000 */
[----:B------:R-:W-:-:S07]  /*19bf0*/  IMAD.MOV.U32 R24, RZ, RZ, RZ ;  /* 0x000000ffff187224 */ /* 0x000fce00078e00ff */
.L_x_2512:
[----:B------:R-:W-:-:S05]  /*19c00*/  IADD3 R36, PT, PT, R1, R24, R26 ;  /* 0x0000001801247210 */ /* 0x000fca0007ffe01a */
[----:B------:R-:W2:Y:S01]  /*19c10*/  LDL.U8 R27, [R36+0x440] ;  /* 0x00044000241b7983 */ /* 0x000ea20000100000 */
[----:B------:R-:W-:-:S03]  /*19c20*/  IMAD.IADD R30, R1, 0x1, R24 ;  /* 0x00000001011e7824 */ /* 0x000fc600078e0218 */
[----:B--2---:R0:W-:Y:S04]  /*19c30*/  STL.U8 [R36+0x90], R27 ;  /* 0x0000901b24007387 */ /* 0x0041e80000100000 */
[----:B------:R-:W2:Y:S01]  /*19c40*/  LDL.U8 R30, [R30+0x441] ;  /* 0x000441001e1e7983 */ /* 0x000ea20000100000 */
[----:B------:R-:W-:Y:S01]  /*19c50*/  VIADD R24, R24, 0x1 ;  /* 0x0000000118187836 */ /* 0x000fe20000000000 */
[----:B--2---:R-:W-:-:S13]  /*19c60*/  ISETP.NE.AND P0, PT, R30, RZ, PT ;  /* 0x000000ff1e00720c */ /* 0x004fda0003f05270 */
[----:B0-----:R-:W-:Y:S05]  /*19c70*/  @P0 BRA `(.L_x_2512) ;  /* 0xfffffffc00e00947 */ /* 0x001fea000383ffff */
.L_x_2503:
[----:B------:R-:W-:Y:S05]  /*19c80*/  BSYNC.RECONVERGENT B0 ;  /* 0x0000000000007941 */ /* 0x000fea0003800200 */
.L_x_2502:
[----:B------:R-:W-:Y:S01]  /*19c90*/  PRMT R223, R223, 0x7604, R25 ;  /* 0x00007604dfdf7816 */ /* 0x000fe20000000019 */
[----:B------:R-:W-:Y:S01]  /*19ca0*/  IMAD.MOV.U32 R30, RZ, RZ, R12 ;  /* 0x000000ffff1e7224 */ /* 0x000fe200078e000c */
[----:B------:R-:W-:Y:S01]  /*19cb0*/  PRMT R210, R210, 0x7604, R211 ;  /* 0x00007604d2d27816 */ /* 0x000fe200000000d3 */
[----:B------:R-:W-:Y:S01]  /*19cc0*/  IMAD.MOV.U32 R31, RZ, RZ, R13 ;  /* 0x000000ffff1f7224 */ /* 0x000fe200078e000d */
[----:B------:R-:W-:Y:S01]  /*19cd0*/  STL [R1+0x438], R34 ;  /* 0x0004382201007387 */ /* 0x000fe20000100800 */
[----:B------:R-:W-:Y:S01]  /*19ce0*/  IMAD.MOV.U32 R24, RZ, RZ, R14 ;  /* 0x000000ffff187224 */ /* 0x000fe200078e000e */
[----:B------:R-:W-:Y:S01]  /*19cf0*/  ISETP.NE.AND P0, PT, R35, RZ, PT ;  /* 0x000000ff2300720c */ /* 0x000fe20003f05270 */
[----:B------:R-:W-:Y:S01]  /*19d00*/  IMAD.MOV.U32 R25, RZ, RZ, R15 ;  /* 0x000000ffff197224 */ /* 0x000fe200078e000f */
[----:B------:R-:W-:Y:S01]  /*19d10*/  STL [R1+0x474], R0 ;  /* 0x0004740001007387 */ /* 0x000fe20000100800 */
[----:B------:R-:W-:Y:S01]  /*19d20*/  IMAD.MOV.U32 R26, RZ, RZ, R16 ;  /* 0x000000ffff1a7224 */ /* 0x000fe200078e0010 */
        /* <DEDUP_REMOVED lines=10> */
[----:B------:R-:W-:Y:S01]  /*19dd0*/  PRMT R234, R234, 0x3340, R1 ;  /* 0x00003340eaea7816 */ /* 0x000fe20000000001 */
[----:B------:R0:W-:Y:S01]  /*19de0*/  STL.128 [R1+0x440], R28 ;  /* 0x0004401c01007387 */ /* 0x0001e20000100c00 */
[--C-:B------:R-:W-:Y:S01]  /*19df0*/  PRMT R48, R61, 0x3340, R0.reuse ;  /* 0x000033403d307816 */ /* 0x100fe20000000000 */
[----:B------:R-:W-:Y:S01]  /*19e00*/  BSSY.RECONVERGENT B0, `(.L_x_2513) ;  /* 0x0000075000007945 */ /* 0x000fe20003800200 */
[--C-:B------:R-:W-:Y:S01]  /*19e10*/  PRMT R50, R50, 0x3340, R0.reuse ;  /* 0x0000334032327816 */ /* 0x100fe20000000000 */
[----:B------:R1:W-:Y:S01]  /*19e20*/  STL.128 [R1+0x450], R24 ;  /* 0x0004501801007387 */ /* 0x0003e20000100c00 */
[----:B------:R-:W-:-:S02]  /*19e30*/  PRMT R52, R49, 0x3340, R0 ;  /* 0x0000334031347816 */ /* 0x000fc40000000000 */
[----:B------:R-:W-:Y:S01]  /*19e40*/  PRMT R38, R245, 0x7650, R0 ;  /* 0x00007650f5267816 */ /* 0x000fe20000000000 */
[----:B------:R1:W-:Y:S01]  /*19e50*/  STL.128 [R1+0x460], R12 ;  /* 0x0004600c01007387 */ /* 0x0003e20000100c00 */
[----:B------:R-:W-:Y:S02]  /*19e60*/  PRMT R220, R220, 0x3340, R1 ;  /* 0x00003340dcdc7816 */ /* 0x000fe40000000001 */
[--C-:B------:R-:W-:Y:S02]  /*19e70*/  PRMT R18, R36, 0x5410, R39.reuse ;  /* 0x0000541024127816 */ /* 0x100fe40000000027 */
[----:B------:R-:W-:Y:S02]  /*19e80*/  PRMT R16, R239, 0x7604, R240 ;  /* 0x00007604ef107816 */ /* 0x000fe400000000f0 */
[----:B------:R-:W-:Y:S02]  /*19e90*/  PRMT R38, R63, 0x7604, R38 ;  /* 0x000076043f267816 */ /* 0x000fe40000000026 */
[----:B------:R-:W-:-:S02]  /*19ea0*/  PRMT R32, R234, 0x5410, R39 ;  /* 0x00005410ea207816 */ /* 0x000fc40000000027 */
[--C-:B------:R-:W-:Y:S02]  /*19eb0*/  PRMT R19, R48, 0x5410, R39.reuse ;  /* 0x0000541030137816 */ /* 0x100fe40000000027 */
[--C-:B------:R-:W-:Y:S02]  /*19ec0*/  PRMT R36, R50, 0x5410, R39.reuse ;  /* 0x0000541032247816 */ /* 0x100fe40000000027 */
[--C-:B------:R-:W-:Y:S02]  /*19ed0*/  PRMT R37, R52, 0x5410, R39.reuse ;  /* 0x0000541034257816 */ /* 0x100fe40000000027 */
[----:B0-----:R-:W-:Y:S02]  /*19ee0*/  PRMT R28, R220, 0x5410, R39 ;  /* 0x00005410dc1c7816 */ /* 0x001fe40000000027 */
        /* <DEDUP_REMOVED lines=9> */
[----:B-1----:R-:W-:Y:S06]  /*19f80*/  @P0 BRA `(.L_x_2514) ;  /* 0x0000000400700947 */ /* 0x002fec0003800000 */
[----:B------:R-:W-:Y:S01]  /*19f90*/  LOP3.LUT R15, R206, 0xff, RZ, 0xc0, !PT ;  /* 0x000000ffce0f7812 */ /* 0x000fe200078ec0ff */
[----:B------:R-:W-:Y:S01]  /*19fa0*/  IMAD.U32 R190, R190, 0x10000, RZ ;  /* 0x00010000bebe7824 */ /* 0x000fe200078e00ff */
[----:B------:R-:W-:Y:S01]  /*19fb0*/  LOP3.LUT R18, R205, 0xff, RZ, 0xc0, !PT ;  /* 0x000000ffcd127812 */ /* 0x000fe200078ec0ff */
[----:B------:R-:W-:Y:S01]  /*19fc0*/  IMAD.U32 R188, R188, 0x10000, RZ ;  /* 0x00010000bcbc7824 */ /* 0x000fe200078e00ff */
[----:B------:R-:W-:Y:S01]  /*19fd0*/  PRMT R182, R182, 0x7604, R15 ;  /* 0x00007604b6b67816 */ /* 0x000fe2000000000f */
[----:B------:R-:W-:Y:S01]  /*19fe0*/  IMAD.U32 R165, R165, 0x10000, RZ ;  /* 0x00010000a5a57824 */ /* 0x000fe200078e00ff */
[----:B------:R-:W-:Y:S01]  /*19ff0*/  LOP3.LUT R15, R204, 0xff, RZ, 0xc0, !PT ;  /* 0x000000ffcc0f7812 */ /* 0x000fe200078ec0ff */
[----:B------:R-:W0:Y:S01]  /*1a000*/  LDC.64 R28, c[0x0][0x3b8] ;  /* 0x0000ee00ff1c7b82 */ /* 0x000e220000000a00 */
[----:B------:R-:W-:Y:S01]  /*1a010*/  LOP3.LUT R12, R209, 0xff, RZ, 0xc0, !PT ;  /* 0x000000ffd10c7812 */ /* 0x000fe200078ec0ff */
[----:B------:R-:W-:Y:S01]  /*1a020*/  IMAD.U32 R186, R186, 0x10000, RZ ;  /* 0x00010000baba7824 */ /* 0x000fe200078e00ff */
[----:B------:R-:W-:Y:S01]  /*1a030*/  PRMT R180, R180, 0x7604, R15 ;  /* 0x00007604b4b47816 */ /* 0x000fe2000000000f */
[----:B------:R-:W-:Y:S01]  /*1a040*/  IMAD.U32 R168, R168, 0x10000, RZ ;  /* 0x00010000a8a87824 */ /* 0x000fe200078e00ff */
[----:B------:R-:W-:Y:S01]  /*1a050*/  PRMT R179, R179, 0x7604, R18 ;  /* 0x00007604b3b37816 */ /* 0x000fe20000000012 */
[----:B------:R-:W-:Y:S01]  /*1a060*/  IMAD.U32 R171, R171, 0x10000, RZ ;  /* 0x00010000abab7824 */ /* 0x000fe200078e00ff */
[----:B------:R-:W-:Y:S01]  /*1a070*/  PRMT R12, R183, 0x7604, R12 ;  /* 0x00007604b70c7816 */ /* 0x000fe2000000000c */
[----:B------:R-:W1:Y:S01]  /*1a080*/  LDC.64 R30, c[0x0][0x3a8] ;  /* 0x0000ea00ff1e7b82 */ /* 0x000e620000000a00 */
[----:B------:R-:W-:Y:S01]  /*1a090*/  LOP3.LUT R18, R203, 0xff, RZ, 0xc0, !PT ;  /* 0x000000ffcb127812 */ /* 0x000fe200078ec0ff */
[----:B------:R-:W-:Y:S01]  /*1a0a0*/  IMAD.U32 R184, R184, 0x10000, RZ ;  /* 0x00010000b8b87824 */ /* 0x000fe200078e00ff */
[----:B------:R-:W-:Y:S01]  /*1a0b0*/  LOP3.LUT R15, R190, 0xff0000, RZ, 0xc0, !PT ;  /* 0x00ff0000be0f7812 */ /* 0x000fe200078ec0ff */
[----:B------:R-:W-:Y:S01]  /*1a0c0*/  IMAD.U32 R138, R138, 0x10000, RZ ;  /* 0x000100008a8a7824 */ /* 0x000fe200078e00ff */
[----:B------:R-:W-:Y:S01]  /*1a0d0*/  LOP3.LUT R13, R208, 0xff, RZ, 0xc0, !PT ;  /* 0x000000ffd00d7812 */ /* 0x000fe200078ec0ff */
[----:B------:R-:W-:Y:S01]  /*1a0e0*/  IMAD.U32 R193, R193, 0x10000, RZ ;  /* 0x00010000c1c17824 */ /* 0x000fe200078e00ff */
[----:B------:R-:W-:Y:S01]  /*1a0f0*/  PRMT R177, R177, 0x7604, R18 ;  /* 0x00007604b1b17816 */ /* 0x000fe20000000012 */
[----:B------:R-:W-:Y:S01]  /*1a100*/  IMAD.IADD R18, R12, 0x1, R15 ;  /* 0x000000010c127824 */ /* 0x000fe200078e020f */
[----:B------:R-:W-:Y:S01]  /*1a110*/  PRMT R13, R162, 0x7604, R13 ;  /* 0x00007604a20d7816 */ /* 0x000fe2000000000d */
        /* <DEDUP_REMOVED lines=8> */
[----:B------:R-:W-:Y:S01]  /*1a1a0*/  IMAD.IADD R179, R179, 0x1, R12 ;  /* 0x00000001b3b37824 */ /* 0x000fe200078e020c */
[----:B------:R-:W-:Y:S01]  /*1a1b0*/  LOP3.LUT R167, R167, 0xff, RZ, 0xc0, !PT ;  /* 0x000000ffa7a77812 */ /* 0x000fe200078ec0ff */
[----:B------:R-:W-:Y:S01]  /*1a1c0*/  IMAD.MOV.U32 R37, RZ, RZ, 0x65 ;  /* 0x00000065ff257424 */ /* 0x000fe200078e00ff */
[----:B------:R-:W-:Y:S01]  /*1a1d0*/  LOP3.LUT R170, R170, 0xff, RZ, 0xc0, !PT ;  /* 0x000000ffaaaa7812 */ /* 0x000fe200078ec0ff */
[----:B------:R-:W-:Y:S01]  /*1a1e0*/  IMAD R25, R166, 0x1000000, R179 ;  /* 0x01000000a6197824 */ /* 0x000fe200078e02b3 */
[----:B------:R-:W-:Y:S01]  /*1a1f0*/  LOP3.LUT R197, R197, 0xff, RZ, 0xc0, !PT ;  /* 0x000000ffc5c57812 */ /* 0x000fe200078ec0ff */
[----:B0-----:R0:W-:Y:S01]  /*1a200*/  ST.E.64.STRONG.GPU desc[UR8][R28.64+0x900], R128 ;  /* 0x000900801c007985 */ /* 0x0011e2000c10fb08 */
[----:B------:R-:W-:Y:S01]  /*1a210*/  LOP3.LUT R200, R200, 0xff, RZ, 0xc0, !PT ;  /* 0x000000ffc8c87812 */ /* 0x000fe200078ec0ff */
[----:B------:R-:W-:Y:S01]  /*1a220*/  IMAD.MOV.U32 R97, RZ, RZ, RZ ;  /* 0x000000ffff617224 */ /* 0x000fe200078e00ff */
[----:B------:R-:W-:Y:S01]  /*1a230*/  PRMT R14, R181, 0x7604, R14 ;  /* 0x00007604b50e7816 */ /* 0x000fe2000000000e */
[----:B------:R0:W-:Y:S01]  /*1a240*/  ST.E.64.STRONG.GPU desc[UR8][R28.64+0x940], R126 ;  /* 0x0009407e1c007985 */ /* 0x0001e2000c10fb08 */
[----:B------:R-:W-:-:S02]  /*1a250*/  PRMT R178, R178, 0x7604, R19 ;  /* 0x00007604b2b27816 */ /* 0x000fc40000000013 */
[----:B------:R-:W-:Y:S02]  /*1a260*/  LOP3.LUT R15, R186, 0xff0000, RZ, 0xc0, !PT ;  /* 0x00ff0000ba0f7812 */ /* 0x000fe400078ec0ff */
[----:B------:R-:W-:Y:S02]  /*1a270*/  PRMT R167, R164, 0x7604, R167 ;  /* 0x00007604a4a77816 */ /* 0x000fe400000000a7 */
[----:B------:R-:W-:Y:S01]  /*1a280*/  PRMT R170, R163, 0x7604, R170 ;  /* 0x00007604a3aa7816 */ /* 0x000fe200000000aa */
[----:B------:R-:W-:Y:S01]  /*1a290*/  IMAD.IADD R24, R14, 0x1, R15 ;  /* 0x000000010e187824 */ /* 0x000fe200078e020f */
[----:B------:R-:W-:Y:S01]  /*1a2a0*/  PRMT R197, R176, 0x7604, R197 ;  /* 0x00007604b0c57816 */ /* 0x000fe200000000c5 */
[----:B------:R-:W-:Y:S01]  /*1a2b0*/  IMAD R15, R191, 0x1000000, R18 ;  /* 0x01000000bf0f7824 */ /* 0x000fe200078e0212 */
[----:B------:R-:W-:Y:S01]  /*1a2c0*/  PRMT R200, R175, 0x7604, R200 ;  /* 0x00007604afc87816 */ /* 0x000fe200000000c8 */
[----:B------:R-:W-:Y:S01]  /*1a2d0*/  IMAD R14, R189, 0x1000000, R188 ;  /* 0x01000000bd0e7824 */ /* 0x000fe200078e02bc */
[----:B------:R-:W-:-:S02]  /*1a2e0*/  LOP3.LUT R168, R168, 0xff0000, RZ, 0xc0, !PT ;  /* 0x00ff0000a8a87812 */ /* 0x000fc400078ec0ff */
[----:B------:R-:W-:Y:S02]  /*1a2f0*/  LOP3.LUT R171, R171, 0xff0000, RZ, 0xc0, !PT ;  /* 0x00ff0000abab7812 */ /* 0x000fe400078ec0ff */
        /* <DEDUP_REMOVED lines=14> */
[----:B------:R0:W-:Y:S01]  /*1a3e0*/  ST.E.64.STRONG.GPU desc[UR8][R28.64+0x910], R14 ;  /* 0x0009100e1c007985 */ /* 0x0001e2000c10fb08 */
[----:B------:R-:W-:Y:S01]  /*1a3f0*/  IMAD.IADD R201, R200, 0x1, R201 ;  /* 0x00000001c8c97824 */ /* 0x000fe200078e02c9 */
[----:B------:R-:W-:Y:S01]  /*1a400*/  PRMT R160, R173, 0x7604, R160 ;  /* 0x00007604ada07816 */ /* 0x000fe200000000a0 */
[----:B------:R-:W-:-:S02]  /*1a410*/  IMAD R19, R187, 0x1000000, R24 ;  /* 0x01000000bb137824 */ /* 0x000fc400078e0218 */
[----:B------:R-:W-:Y:S02]  /*1a420*/  IMAD R12, R169, 0x1000000, R168 ;  /* 0x01000000a90c7824 */ /* 0x000fe400078e02a8 */
        /* <DEDUP_REMOVED lines=10> */
[----:B------:R0:W-:Y:S04]  /*1a4d0*/  ST.E.64.STRONG.GPU desc[UR8][R28.64+0x920], R24 ;  /* 0x000920181c007985 */ /* 0x0001e8000c10fb08 */
[----:B------:R0:W-:Y:S04]  /*1a4e0*/  ST.E.64.STRONG.GPU desc[UR8][R28.64+0x928], R194 ;  /* 0x000928c21c007985 */ /* 0x0001e8000c10fb08 */
[----:B------:R0:W-:Y:S01]  /*1a4f0*/  ST.E.64.STRONG.GPU desc[UR8][R28.64+0x930], R26 ;  /* 0x0009301a1c007985 */ /* 0x0001e2000c10fb08 */
[----:B------:R-:W-:Y:S06]  /*1a500*/  MEMBAR.ALL.GPU ;  /* 0x0000000000007992 */ /* 0x000fec000000a000 */
[----:B------:R-:W-:-:S00]  /*1a510*/  ERRBAR ;  /* 0x00000000000079ab */ /* 0x000fc00000000000 */
[----:B------:R-:W-:Y:S06]  /*1a520*/  CGAERRBAR ;  /* 0x00000000000075ab */ /* 0x000fec0000000000 */
[----:B-1----:R0:W-:Y:S04]  /*1a530*/  ST.E.STRONG.GPU desc[UR8][R30.64+0x80], R37 ;  /* 0x000080251e007985 */ /* 0x0021e8000c10f908 */
[----:B------:R0:W-:Y:S02]  /*1a540*/  STL [R1+0x3f0], RZ ;  /* 0x0003f0ff01007387 */ /* 0x0001e40000100800 */
.L_x_2514:
[----:B------:R-:W-:Y:S05]  /*1a550*/  BSYNC.RECONVERGENT B0 ;  /* 0x0000000000007941 */ /* 0x000fea0003800200 */
.L_x_2513:
[----:B------:R-:W-:Y:S02]  /*1a560*/  ISETP.GE.AND P0, PT, R128, 0x101, PT ;  /* 0x000001018000780c */ /* 0x000fe40003f06270 */
        /* <DEDUP_REMOVED lines=12> */
[----:B------:R-:W-:Y:S06]  /*1a630*/  @!P0 BRA `(.L_x_2515) ;  /* 0x0000001800a88947 */ /* 0x000fec0003800000 */
[----:B------:R-:W-:Y:S01]  /*1a640*/  BAR.SYNC.DEFER_BLOCKING 0x0 ;  /* 0x0000000000007b1d */ /* 0x000fe20000010000 */
[----:B------:R-:W-:Y:S02]  /*1a650*/  ISETP.NE.AND P0, PT, R40, RZ, PT ;  /* 0x000000ff2800720c */ /* 0x000fe40003f05270 */
[----:B------:R-:W-:Y:S02]  /*1a660*/  ISETP.NE.AND P1, PT, R2, R3, PT ;  /* 0x000000030200720c */ /* 0x000fe40003f25270 */
[----:B------:R-:W-:Y:S01]  /*1a670*/  ISETP.GE.U32.AND P2, PT, R35, R128, PT ;  /* 0x000000802300720c */ /* 0x000fe20003f46070 */
[----:B------:R-:W-:Y:S08]  /*1a680*/  BSSY.RECONVERGENT B0, `(.L_x_2516) ;  /* 0x000000f000007945 */ /* 0x000ff00003800200 */
[----:B------:R-:W-:Y:S05]  /*1a690*/  @!P0 BRA `(.L_x_2517) ;  /* 0x0000000000348947 */ /* 0x000fea0003800000 */
[----:B0-----:R-:W2:Y:S01]  /*1a6a0*/  LDL.LU R12, [R1+0x4d8] ;  /* 0x0004d800010c7983 */ /* 0x001ea20000300800 */
        /* <DEDUP_REMOVED lines=12> */
.L_x_2517:
[----:B------:R-:W-:Y:S05]  /*1a770*/  BSYNC.RECONVERGENT B0 ;  /* 0x0000000000007941 */ /* 0x000fea0003800200 */
.L_x_2516:
[----:B------:R-:W-:Y:S04]  /*1a780*/  BSSY.RECONVERGENT B0, `(.L_x_2518) ;  /* 0x0000017000007945 */ /* 0x000fe80003800200 */
[----:B------:R-:W-:Y:S05]  /*1a790*/  @!P1 BRA `(.L_x_2519) ;  /* 0x0000000000549947 */ /* 0x000fea0003800000 */
[----:B-1----:R-:W-:Y:S01]  /*1a7a0*/  PRMT R4, R42, 0x7771, RZ ;  /* 0x000077712a047816 */ /* 0x002fe200000000ff */
[----:B------:R-:W-:Y:S01]  /*1a7b0*/  IMAD R3, R34, 0x48, R101 ;  /* 0x0000004822037824 */ /* 0x000fe200078e0265 */
[----:B------:R-:W-:Y:S02]  /*1a7c0*/  PRMT R5, R42, 0x7770, RZ ;  /* 0x000077702a057816 */ /* 0x000fe400000000ff */
[C---:B------:R-:W-:Y:S02]  /*1a7d0*/  PRMT R6, R219.reuse, 0x7771, RZ ;  /* 0x00007771db067816 */ /* 0x040fe400000000ff */
        /* <DEDUP_REMOVED lines=17> */
.L_x_2519:
[----:B------:R-:W-:Y:S05]  /*1a8f0*/  BSYNC.RECONVERGENT B0 ;  /* 0x0000000000007941 */ /* 0x000fea0003800200 */
.L_x_2518:
[----:B------:R-:W-:Y:S06]  /*1a900*/  BAR.SYNC.DEFER_BLOCKING 0x0 ;  /* 0x0000000000007b1d */ /* 0x000fec0000010000 */
[----:B------:R-:W-:Y:S05]  /*1a910*/  @P2 EXIT ;  /* 0x000000000000294d */ /* 0x000fea0003800000 */
[----:B--2---:R-:W-:Y:S01]  /*1a920*/  LOP3.LUT R3, RZ, R35, RZ, 0x33, !PT ;  /* 0x00000023ff037212 */ /* 0x004fe200078e33ff */
[----:B------:R-:W-:Y:S04]  /*1a930*/  BSSY.RECONVERGENT B0, `(.L_x_2520) ;  /* 0x0000020000007945 */ /* 0x000fe80003800200 */
[----:B------:R-:W-:-:S05]  /*1a940*/  IMAD.IADD R3, R128, 0x1, R3 ;  /* 0x0000000180037824 */ /* 0x000fca00078e0203 */
[C---:B------:R-:W-:Y:S02]  /*1a950*/  LOP3.LUT P0, RZ, R3.reuse, 0x100, RZ, 0xc0, !PT ;  /* 0x0000010003ff7812 */ /* 0x040fe4000780c0ff */
[----:B------:R-:W-:-:S11]  /*1a960*/  ISETP.GE.U32.AND P1, PT, R3, 0x100, PT ;  /* 0x000001000300780c */ /* 0x000fd60003f26070 */
[----:B------:R-:W-:Y:S05]  /*1a970*/  @P0 BRA `(.L_x_2521) ;  /* 0x00000000006c0947 */ /* 0x000fea0003800000 */
[C---:B------:R-:W-:Y:S01]  /*1a980*/  IMAD R0, R35.reuse, 0x48, R101 ;  /* 0x0000004823007824 */ /* 0x040fe200078e0265 */
[----:B-1----:R-:W1:Y:S04]  /*1a990*/  LDC.64 R4, c[0x0][0x390] ;  /* 0x0000e400ff047b82 */ /* 0x002e680000000a00 */
[----:B------:R-:W2:Y:S04]  /*1a9a0*/  LDS.U16 R8, [R0+0x38] ;  /* 0x0000380000087984 */ /* 0x000ea80000000400 */
[----:B------:R-:W3:Y:S01]  /*1a9b0*/  LDS R9, [R0] ;  /* 0x0000000000097984 */ /* 0x000ee20000000800 */
[----:B------:R-:W4:Y:S03]  /*1a9c0*/  LDC.64 R6, c[0x0][0x398] ;  /* 0x0000e600ff067b82 */ /* 0x000f260000000a00 */
[----:B------:R-:W5:Y:S04]  /*1a9d0*/  LDS.64 R10, [R0+0x8] ;  /* 0x00000800000a7984 */ /* 0x000f680000000a00 */
[----:B0-----:R-:W0:Y:S04]  /*1a9e0*/  LDS.64 R12, [R0+0x10] ;  /* 0x00001000000c7984 */ /* 0x001e280000000a00 */
[----:B------:R-:W0:Y:S04]  /*1a9f0*/  LDS.64 R14, [R0+0x18] ;  /* 0x00001800000e7984 */ /* 0x000e280000000a00 */
[----:B------:R-:W0:Y:S01]  /*1aa00*/  LDS.64 R16, [R0+0x20] ;  /* 0x0000200000107984 */ /* 0x000e220000000a00 */
[----:B-1----:R-:W-:-:S03]  /*1aa10*/  IMAD.WIDE.U32 R4, R35, 0x4, R4 ;  /* 0x0000000423047825 */ /* 0x002fc600078e0004 */
[----:B------:R-:W1:Y:S04]  /*1aa20*/  LDS.64 R18, [R0+0x28] ;  /* 0x0000280000127984 */ /* 0x000e680000000a00 */
[----:B------:R-:W1:Y:S01]  /*1aa30*/  LDS.64 R20, [R0+0x30] ;  /* 0x0000300000147984 */ /* 0x000e620000000a00 */
[----:B----4-:R-:W-:-:S03]  /*1aa40*/  IMAD.WIDE.U32 R6, R35, 0x40, R6 ;  /* 0x0000004023067825 */ /* 0x010fc600078e0006 */
[----:B------:R-:W4:Y:S01]  /*1aa50*/  LDS R23, [R0+0x3c] ;  /* 0x00003c0000177984 */ /* 0x000f220000000800 */
[----:B------:R-:W-:-:S03]  /*1aa60*/  VIADD R35, R35, 0x100 ;  /* 0x0000010023237836 */ /* 0x000fc60000000000 */
[----:B------:R-:W4:Y:S01]  /*1aa70*/  LDS.64 R2, [R0+0x40] ;  /* 0x0000400000027984 */ /* 0x000f220000000a00 */
[----:B--2---:R-:W-:-:S03]  /*1aa80*/  PRMT R25, R8, 0x7710, RZ ;  /* 0x0000771008197816 */ /* 0x004fc600000000ff */
[----:B---3--:R2:W-:Y:S04]  /*1aa90*/  STG.E desc[UR8][R4.64], R9 ;  /* 0x0000000904007986 */ /* 0x0085e8000c101908 */
[----:B-----5:R2:W-:Y:S04]  /*1aaa0*/  STG.E.64 desc[UR8][R6.64], R10 ;  /* 0x0000000a06007986 */ /* 0x0205e8000c101b08 */
[----:B0-----:R2:W-:Y:S04]  /*1aab0*/  STG.E.64 desc[UR8][R6.64+0x8], R12 ;  /* 0x0000080c06007986 */ /* 0x0015e8000c101b08 */
[----:B------:R2:W-:Y:S04]  /*1aac0*/  STG.E.64 desc[UR8][R6.64+0x10], R14 ;  /* 0x0000100e06007986 */ /* 0x0005e8000c101b08 */
[----:B------:R2:W-:Y:S04]  /*1aad0*/  STG.E.64 desc[UR8][R6.64+0x18], R16 ;  /* 0x0000181006007986 */ /* 0x0005e8000c101b08 */
[----:B-1----:R2:W-:Y:S04]  /*1aae0*/  STG.E.64 desc[UR8][R6.64+0x20], R18 ;  /* 0x0000201206007986 */ /* 0x0025e8000c101b08 */
[----:B------:R2:W-:Y:S04]  /*1aaf0*/  STG.E.64 desc[UR8][R6.64+0x28], R20 ;  /* 0x0000281406007986 */ /* 0x0005e8000c101b08 */
[----:B------:R2:W-:Y:S04]  /*1ab00*/  STG.E.U16 desc[UR8][R6.64+0x30], R25 ;  /* 0x0000301906007986 */ /* 0x0005e8000c101508 */
[----:B----4-:R2:W-:Y:S04]  /*1ab10*/  STG.E desc[UR8][R6.64+0x34], R23 ;  /* 0x0000341706007986 */ /* 0x0105e8000c101908 */
[----:B------:R2:W-:Y:S02]  /*1ab20*/  STG.E.64 desc[UR8][R6.64+0x38], R2 ;  /* 0x0000380206007986 */ /* 0x0005e4000c101b08 */
.L_x_2521:
[----:B------:R-:W-:Y:S05]  /*1ab30*/  BSYNC.RECONVERGENT B0 ;  /* 0x0000000000007941 */ /* 0x000fea0003800200 */
.L_x_2520:
[----:B------:R-:W-:Y:S05]  /*1ab40*/  @!P1 EXIT ;  /* 0x000000000000994d */ /* 0x000fea0003800000 */
[----:B-12---:R-:W1:Y:S01]  /*1ab50*/  LDC.64 R4, c[0x0][0x398] ;  /* 0x0000e600ff047b82 */ /* 0x006e620000000a00 */
[----:B------:R-:W-:Y:S01]  /*1ab60*/  IMAD.IADD R0, R128, 0x1, -R35 ;  /* 0x0000000180007824 */ /* 0x000fe200078e0a23 */
[----:B------:R-:W-:Y:S04]  /*1ab70*/  BSSY.RECONVERGENT B0, `(.L_x_2522) ;  /* 0x00000c3000007945 */ /* 0x000fe80003800200 */
[----:B------:R-:W-:Y:S01]  /*1ab80*/  ISETP.GT.AND P1, PT, R0, 0x600, PT ;  /* 0x000006000000780c */ /* 0x000fe20003f24270 */
[----:B------:R-:W-:Y:S01]  /*1ab90*/  IMAD R0, R35, 0x48, R101 ;  /* 0x0000004823007824 */ /* 0x000fe200078e0265 */
[----:B------:R-:W2:Y:S03]  /*1aba0*/  LDC.64 R2, c[0x0][0x390] ;  /* 0x0000e400ff027b82 */ /* 0x000ea60000000a00 */
[----:B------:R-:W-:-:S02]  /*1abb0*/  VIADD R0, R0, 0x4840 ;  /* 0x0000484000007836 */ /* 0x000fc40000000000 */
[----:B-1----:R-:W-:-:S04]  /*1abc0*/  IMAD.WIDE.U32 R6, R35, 0x40, R4 ;  /* 0x0000004023067825 */ /* 0x002fc800078e0004 */
[----:B--2---:R-:W-:Y:S01]  /*1abd0*/  IMAD.WIDE.U32 R4, R35, 0x4, R2 ;  /* 0x0000000423047825 */ /* 0x004fe200078e0002 */
[----:B------:R-:W-:Y:S02]  /*1abe0*/  IADD3 R2, P2, PT, R6, 0x4038, RZ ;  /* 0x0000403806027810 */ /* 0x000fe40007f5e0ff */
[----:B------:R-:W-:-:S03]  /*1abf0*/  IADD3 R44, P0, PT, R4, 0x400, RZ ;  /* 0x00000400042c7810 */ /* 0x000fc60007f1e0ff */
[----:B------:R-:W-:Y:S02]  /*1ac00*/  IMAD.X R3, RZ, RZ, R7, P2 ;  /* 0x000000ffff037224 */ /* 0x000fe400010e0607 */
[----:B------:R-:W-:Y:S01]  /*1ac10*/  IMAD.X R77, RZ, RZ, R5, P0 ;  /* 0x000000ffff4d7224 */ /* 0x000fe200000e0605 */
[----:B------:R-:W-:Y:S01]  /*1ac20*/  PLOP3.LUT P0, PT, PT, PT, PT, 0x80, 0x8 ;  /* 0x000000000008781c */ /* 0x000fe20003f0f070 */
[----:B------:R-:W-:-:S12]  /*1ac30*/  @!P1 BRA `(.L_x_2523) ;  /* 0x0000000800d89947 */ /* 0x000fd80003800000 */
[----:B------:R-:W-:Y:S01]  /*1ac40*/  PLOP3.LUT P0, PT, PT, PT, PT, 0x8, 0x80 ;  /* 0x000000000080781c */ /* 0x000fe20003f0e170 */
[----:B------:R-:W-:-:S12]  /*1ac50*/  VIADD R74, R128, 0xfffffa00 ;  /* 0xfffffa00804a7836 */ /* 0x000fd80000000000 */
.L_x_2524:
[----:B------:R-:W1:Y:S01]  /*1ac60*/  LDS R7, [R0+-0x4840] ;  /* 0xffb7c00000077984 */ /* 0x000e620000000800 */
[----:B0-----:R-:W-:Y:S02]  /*1ac70*/  IMAD.MOV.U32 R12, RZ, RZ, R44 ;  /* 0x000000ffff0c7224 */ /* 0x001fe400078e002c */
[----:B------:R-:W-:Y:S01]  /*1ac80*/  IMAD.MOV.U32 R13, RZ, RZ, R77 ;  /* 0x000000ffff0d7224 */ /* 0x000fe200078e004d */
[----:B------:R-:W0:Y:S01]  /*1ac90*/  LDS.64 R14, [R0+-0x4828] ;  /* 0xffb7d800000e7984 */ /* 0x000e220000000a00 */
[----:B------:R-:W-:-:S03]  /*1aca0*/  VIADD R35, R35, 0x800 ;  /* 0x0000080023237836 */ /* 0x000fc60000000000 */
[----:B------:R-:W-:Y:S02]  /*1acb0*/  LDS.64 R8, [R0+-0x4838] ;  /* 0xffb7c80000087984 */ /* 0x000fe40000000a00 */
[----:B------:R-:W-:Y:S02]  /*1acc0*/  ISETP.GE.AND P1, PT, R35, R74, PT ;  /* 0x0000004a2300720c */ /* 0x000fe40003f26270 */
[----:B------:R-:W-:Y:S04]  /*1acd0*/  LDS.64 R10, [R0+-0x4830] ;  /* 0xffb7d000000a7984 */ /* 0x000fe80000000a00 */
[----:B------:R-:W-:Y:S04]  /*1ace0*/  LDS.64 R18, [R0+-0x4818] ;  /* 0xffb7e80000127984 */ /* 0x000fe80000000a00 */
[----:B------:R-:W2:Y:S04]  /*1acf0*/  LDS.U16 R22, [R0+-0x4808] ;  /* 0xffb7f80000167984 */ /* 0x000ea80000000400 */
[----:B------:R-:W3:Y:S04]  /*1ad00*/  LDS.64 R16, [R0+-0x4820] ;  /* 0xffb7e00000107984 */ /* 0x000ee80000000a00 */
[----:B------:R-:W-:Y:S04]  /*1ad10*/  LDS.U16 R24, [R0+-0x8] ;  /* 0xfffff80000187984 */ /* 0x000fe80000000400 */
[----:B------:R-:W4:Y:S04]  /*1ad20*/  LDS.64 R20, [R0+-0x4810] ;  /* 0xffb7f00000147984 */ /* 0x000f280000000a00 */
[----:B------:R-:W5:Y:S04]  /*1ad30*/  LDS.64 R4, [R0+-0x4800] ;  /* 0xffb8000000047984 */ /* 0x000f680000000a00 */
[----:B------:R-:W5:Y:S04]  /*1ad40*/  LDS R23, [R0+-0x4804] ;  /* 0xffb7fc0000177984 */ /* 0x000f680000000800 */
[----:B------:R-:W5:Y:S04]  /*1ad50*/  LDS R25, [R0+-0x40] ;  /* 0xffffc00000197984 */ /* 0x000f680000000800 */
[----:B------:R-:W5:Y:S04]  /*1ad60*/  LDS.U16 R34, [R0+0x47f8] ;  /* 0x0047f80000227984 */ /* 0x000f680000000400 */
[----:B-1----:R-:W-:Y:S04]  /*1ad70*/  STG.E desc[UR8][R12.64+-0x400], R7 ;  /* 0xfffc00070c007986 */ /* 0x002fe8000c101908 */
[----:B------:R-:W1:Y:S04]  /*1ad80*/  LDS.64 R26, [R0+-0x38] ;  /* 0xffffc800001a7984 */ /* 0x000e680000000a00 */
[----:B------:R-:W1:Y:S04]  /*1ad90*/  LDS.64 R6, [R0] ;  /* 0x0000000000067984 */ /* 0x000e680000000a00 */
[----:B0-----:R2:W-:Y:S04]  /*1ada0*/  STG.E.64 desc[UR8][R2.64+-0x4028], R14 ;  /* 0xffbfd80e02007986 */ /* 0x0015e8000c101b08 */
[----:B------:R-:W0:Y:S04]  /*1adb0*/  LDS.64 R28, [R0+-0x30] ;  /* 0xffffd000001c7984 */ /* 0x000e280000000a00 */
[----:B------:R-:W0:Y:S04]  /*1adc0*/  LDS.64 R30, [R0+-0x28] ;  /* 0xffffd800001e7984 */ /* 0x000e280000000a00 */
[----:B------:R-:W-:Y:S01]  /*1add0*/  LDS.64 R32, [R0+-0x20] ;  /* 0xffffe00000207984 */ /* 0x000fe20000000a00 */
[----:B--2---:R-:W-:-:S03]  /*1ade0*/  PRMT R15, R22, 0x7710, RZ ;  /* 0x00007710160f7816 */ /* 0x004fc600000000ff */
[----:B------:R-:W-:Y:S04]  /*1adf0*/  LDS.64 R36, [R0+-0x18] ;  /* 0xffffe80000247984 */ /* 0x000fe80000000a00 */
[----:B------:R-:W-:Y:S04]  /*1ae00*/  LDS.64 R38, [R0+-0x10] ;  /* 0xfffff00000267984 */ /* 0x000fe80000000a00 */
[----:B------:R-:W-:Y:S04]  /*1ae10*/  LDS R41, [R0+-0x4] ;  /* 0xfffffc0000297984 */ /* 0x000fe80000000800 */
[----:B------:R-:W2:Y:S04]  /*1ae20*/  LDS.U16 R14, [R0+0x8ff8] ;  /* 0x008ff800000e7984 */ /* 0x000ea80000000400 */
[----:B------:R-:W2:Y:S04]  /*1ae30*/  LDS R43, [R0+0x47c0] ;  /* 0x0047c000002b7984 */ /* 0x000ea80000000800 */
[----:B------:R-:W-:Y:S04]  /*1ae40*/  STG.E.64 desc[UR8][R2.64+-0x4038], R8 ;  /* 0xffbfc80802007986 */ /* 0x000fe8000c101b08 */
[----:B------:R-:W2:Y:S04]  /*1ae50*/  LDS.64 R44, [R0+0x47c8] ;  /* 0x0047c800002c7984 */ /* 0x000ea80000000a00 */
[----:B------:R-:W2:Y:S04]  /*1ae60*/  LDS.64 R46, [R0+0x47d0] ;  /* 0x0047d000002e7984 */ /* 0x000ea80000000a00 */
[----:B------:R-:W2:Y:S04]  /*1ae70*/  LDS.64 R48, [R0+0x47d8] ;  /* 0x0047d80000307984 */ /* 0x000ea80000000a00 */
[----:B------:R-:W2:Y:S04]  /*1ae80*/  LDS.64 R50, [R0+0x47e0] ;  /* 0x0047e00000327984 */ /* 0x000ea80000000a00 */
[----:B------:R-:W2:Y:S04]  /*1ae90*/  LDS.64 R52, [R0+0x47e8] ;  /* 0x0047e80000347984 */ /* 0x000ea80000000a00 */
[----:B------:R-:W2:Y:S04]  /*1aea0*/  LDS.64 R54, [R0+0x47f0] ;  /* 0x0047f00000367984 */ /* 0x000ea80000000a00 */
[----:B------:R-:W2:Y:S04]  /*1aeb0*/  LDS.64 R8, [R0+0x4800] ;  /* 0x0048000000087984 */ /* 0x000ea80000000a00 */
[----:B------:R-:W2:Y:S04]  /*1aec0*/  LDS R57, [R0+0x47fc] ;  /* 0x0047fc0000397984 */ /* 0x000ea80000000800 */
[----:B------:R-:W-:Y:S04]  /*1aed0*/  STG.E.64 desc[UR8][R2.64+-0x4030], R10 ;  /* 0xffbfd00a02007986 */ /* 0x000fe8000c101b08 */
[----:B------:R-:W2:Y:S04]  /*1aee0*/  LDS R59, [R0+0x8fc0] ;  /* 0x008fc000003b7984 */ /* 0x000ea80000000800 */
[----:B------:R-:W2:Y:S04]  /*1aef0*/  LDS.64 R60, [R0+0x8fc8] ;  /* 0x008fc800003c7984 */ /* 0x000ea80000000a00 */
[----:B------:R-:W2:Y:S04]  /*1af00*/  LDS.64 R62, [R0+0x8fd0] ;  /* 0x008fd000003e7984 */ /* 0x000ea80000000a00 */
[----:B------:R-:W2:Y:S04]  /*1af10*/  LDS.64 R64, [R0+0x8fd8] ;  /* 0x008fd80000407984 */ /* 0x000ea80000000a00 */
[----:B------:R-:W-:Y:S04]  /*1af20*/  LDS.64 R10, [R0+0x9000] ;  /* 0x00900000000a7984 */ /* 0x000fe80000000a00 */
[----:B------:R-:W2:Y:S04]  /*1af30*/  LDS.64 R66, [R0+0x8fe0] ;  /* 0x008fe00000427984 */ /* 0x000ea80000000a00 */
[----:B------:R-:W2:Y:S04]  /*1af40*/  LDS.64 R68, [R0+0x8fe8] ;  /* 0x008fe80000447984 */ /* 0x000ea80000000a00 */
[----:B------:R-:W2:Y:S04]  /*1af50*/  LDS.64 R70, [R0+0x8ff0] ;  /* 0x008ff00000467984 */ /* 0x000ea80000000a00 */
[----:B------:R-:W2:Y:S04]  /*1af60*/  LDS R73, [R0+0x8ffc] ;  /* 0x008ffc0000497984 */ /* 0x000ea80000000800 */
[----:B------:R-:W-:Y:S04]  /*1af70*/  STG.E.64 desc[UR8][R2.64+-0x4018], R18 ;  /* 0xffbfe81202007986 */ /* 0x000fe8000c101b08 */
[----:B------:R-:W2:Y:S04]  /*1af80*/  LDS R75, [R0+0xd7c0] ;  /* 0x00d7c000004b7984 */ /* 0x000ea80000000800 */
[----:B------:R-:W2:Y:S04]  /*1af90*/  LDS.64 R18, [R0+0xd7c8] ;  /* 0x00d7c80000127984 */ /* 0x000ea80000000a00 */
[----:B---3--:R3:W-:Y:S04]  /*1afa0*/  STG.E.64 desc[UR8][R2.64+-0x4020], R16 ;  /* 0xffbfe01002007986 */ /* 0x0087e8000c101b08 */
[----:B----4-:R-:W-:Y:S04]  /*1afb0*/  STG.E.64 desc[UR8][R2.64+-0x4010], R20 ;  /* 0xffbff01402007986 */ /* 0x010fe8000c101b08 */
[----:B-----5:R4:W-:Y:S04]  /*1afc0*/  STG.E.64 desc[UR8][R2.64+-0x4000], R4 ;  /* 0xffc0000402007986 */ /* 0x0209e8000c101b08 */
[----:B------:R-:W-:Y:S01]  /*1afd0*/  STG.E.U16 desc[UR8][R2.64+-0x4008], R15 ;  /* 0xffbff80f02007986 */ /* 0x000fe2000c101508 */
[----:B---3--:R-:W-:-:S03]  /*1afe0*/  PRMT R17, R24, 0x7710, RZ ;  /* 0x0000771018117816 */ /* 0x008fc600000000ff */
[----:B------:R-:W-:Y:S04]  /*1aff0*/  STG.E desc[UR8][R2.64+-0x4004], R23 ;  /* 0xffbffc1702007986 */ /* 0x000fe8000c101908 */
[----:B------:R-:W-:Y:S01]  /*1b000*/  STG.E desc[UR8][R12.64], R25 ;  /* 0x000000190c007986 */ /* 0x000fe2000c101908 */
[----:B----4-:R-:W-:-:S03]  /*1b010*/  PRMT R5, R34, 0x7710, RZ ;  /* 0x0000771022057816 */ /* 0x010fc600000000ff */
[----:B------:R-:W-:Y:S04]  /*1b020*/  STG.E.U16 desc[UR8][R2.64+-0x8], R17 ;  /* 0xfffff81102007986 */ /* 0x000fe8000c101508 */
[----:B-1----:R-:W-:Y:S04]  /*1b030*/  STG.E.64 desc[UR8][R2.64+-0x38], R26 ;  /* 0xffffc81a02007986 */ /* 0x002fe8000c101b08 */
[----:B------:R2:W-:Y:S04]  /*1b040*/  STG.E.64 desc[UR8][R2.64], R6 ;  /* 0x0000000602007986 */ /* 0x0005e8000c101b08 */
[----:B------:R-:W1:Y:S04]  /*1b050*/  LDS.64 R16, [R0+0xd7d0] ;  /* 0x00d7d00000107984 */ /* 0x000e680000000a00 */
[----:B0-----:R-:W-:Y:S04]  /*1b060*/  STG.E.64 desc[UR8][R2.64+-0x30], R28 ;  /* 0xffffd01c02007986 */ /* 0x001fe8000c101b08 */
[----:B------:R-:W-:Y:S01]  /*1b070*/  STG.E.64 desc[UR8][R2.64+-0x28], R30 ;  /* 0xffffd81e02007986 */ /* 0x000fe2000c101b08 */
[----:B--2---:R-:W-:-:S03]  /*1b080*/  PRMT R7, R14, 0x7710, RZ ;  /* 0x000077100e077816 */ /* 0x004fc600000000ff */
[----:B------:R-:W-:Y:S04]  /*1b090*/  STG.E.64 desc[UR8][R2.64+-0x20], R32 ;  /* 0xffffe02002007986 */ /* 0x000fe8000c101b08 */
[----:B------:R-:W-:Y:S04]  /*1b0a0*/  STG.E.64 desc[UR8][R2.64+-0x18], R36 ;  /* 0xffffe82402007986 */ /* 0x000fe8000c101b08 */
[----:B------:R-:W-:Y:S04]  /*1b0b0*/  STG.E.64 desc[UR8][R2.64+-0x10], R38 ;  /* 0xfffff02602007986 */ /* 0x000fe8000c101b08 */
[----:B------:R-:W-:Y:S04]  /*1b0c0*/  STG.E desc[UR8][R2.64+-0x4], R41 ;  /* 0xfffffc2902007986 */ /* 0x000fe8000c101908 */
[----:B------:R-:W-:Y:S04]  /*1b0d0*/  LDS.U16 R26, [R0+0xd7f8] ;  /* 0x00d7f800001a7984 */ /* 0x000fe80000000400 */
[----:B------:R-:W-:Y:S04]  /*1b0e0*/  STG.E desc[UR8][R12.64+0x400], R43 ;  /* 0x0004002b0c007986 */ /* 0x000fe8000c101908 */
[----:B------:R-:W0:Y:S04]  /*1b0f0*/  LDS.64 R14, [R0+0xd7d8] ;  /* 0x00d7d800000e7984 */ /* 0x000e280000000a00 */
[----:B------:R-:W-:Y:S04]  /*1b100*/  STG.E.U16 desc[UR8][R2.64+0x3ff8], R5 ;  /* 0x003ff80502007986 */ /* 0x000fe8000c101508 */
[----:B------:R-:W-:Y:S04]  /*1b110*/  LDS.U16 R28, [R0+0x11ff8] ;  /* 0x011ff800001c7984 */ /* 0x000fe80000000400 */
[----:B------:R2:W-:Y:S04]  /*1b120*/  STG.E.64 desc[UR8][R2.64+0x3fc8], R44 ;  /* 0x003fc82c02007986 */ /* 0x0005e8000c101b08 */
[----:B------:R-:W-:Y:S04]  /*1b130*/  STG.E.64 desc[UR8][R2.64+0x3fd0], R46 ;  /* 0x003fd02e02007986 */ /* 0x000fe8000c101b08 */
[----:B------:R-:W-:Y:S04]  /*1b140*/  STG.E.64 desc[UR8][R2.64+0x3fd8], R48 ;  /* 0x003fd83002007986 */ /* 0x000fe8000c101b08 */
[----:B------:R-:W-:Y:S01]  /*1b150*/  STG.E.64 desc[UR8][R2.64+0x3fe0], R50 ;  /* 0x003fe03202007986 */ /* 0x000fe2000c101b08 */
[----:B--2---:R-:W-:-:S03]  /*1b160*/  IADD3 R44, P2, PT, R12, 0x2000, RZ ;  /* 0x000020000c2c7810 */ /* 0x004fc60007f5e0ff */
[----:B------:R-:W-:Y:S02]  /*1b170*/  STG.E.64 desc[UR8][R2.64+0x3fe8], R52 ;  /* 0x003fe83402007986 */ /* 0x000fe4000c101b08 */
[----:B------:R-:W-:Y:S02]  /*1b180*/  IMAD.X R77, RZ, RZ, R13, P2 ;  /* 0x000000ffff4d7224 */ /* 0x000fe400010e060d */
[----:B------:R-:W-:Y:S04]  /*1b190*/  STG.E.64 desc[UR8][R2.64+0x3ff0], R54 ;  /* 0x003ff03602007986 */ /* 0x000fe8000c101b08 */
[----:B------:R-:W-:Y:S04]  /*1b1a0*/  STG.E.64 desc[UR8][R2.64+0x4000], R8 ;  /* 0x0040000802007986 */ /* 0x000fe8000c101b08 */
[----:B------:R-:W-:Y:S04]  /*1b1b0*/  STG.E desc[UR8][R2.64+0x3ffc], R57 ;  /* 0x003ffc3902007986 */ /* 0x000fe8000c101908 */
[----:B------:R-:W2:Y:S04]  /*1b1c0*/  LDS.64 R4, [R0+0xd800] ;  /* 0x00d8000000047984 */ /* 0x000ea80000000a00 */
[----:B------:R-:W-:Y:S04]  /*1b1d0*/  STG.E desc[UR8][R12.64+0x800], R59 ;  /* 0x0008003b0c007986 */ /* 0x000fe8000c101908 */
[----:B------:R-:W-:Y:S04]  /*1b1e0*/  LDS.U16 R34, [R0+0x167f8] ;  /* 0x0167f80000227984 */ /* 0x000fe80000000400 */
        /* <DEDUP_REMOVED lines=8> */
[----:B------:R-:W-:Y:S04]  /*1b270*/  STG.E desc[UR8][R2.64+0x7ffc], R73 ;  /* 0x007ffc4902007986 */ /* 0x000fe8000c101908 */
[----:B------:R-:W3:Y:S04]  /*1b280*/  LDS.64 R20, [R0+0xd7e0] ;  /* 0x00d7e00000147984 */ /* 0x000ee80000000a00 */
[----:B------:R-:W4:Y:S04]  /*1b290*/  LDS.64 R22, [R0+0xd7e8] ;  /* 0x00d7e80000167984 */ /* 0x000f280000000a00 */
[----:B------:R-:W5:Y:S04]  /*1b2a0*/  LDS.64 R24, [R0+0xd7f0] ;  /* 0x00d7f00000187984 */ /* 0x000f680000000a00 */
[----:B------:R-:W5:Y:S04]  /*1b2b0*/  LDS R27, [R0+0xd7fc] ;  /* 0x00d7fc00001b7984 */ /* 0x000f680000000800 */
[----:B------:R-:W-:Y:S04]  /*1b2c0*/  STG.E desc[UR8][R12.64+0xc00], R75 ;  /* 0x000c004b0c007986 */ /* 0x000fe8000c101908 */
[----:B------:R-:W5:Y:S04]  /*1b2d0*/  LDS R29, [R0+0x11fc0] ;  /* 0x011fc000001d7984 */ /* 0x000f680000000800 */
[----:B------:R-:W5:Y:S04]  /*1b2e0*/  LDS.64 R30, [R0+0x11fc8] ;  /* 0x011fc800001e7984 */ /* 0x000f680000000a00 */
[----:B------:R-:W5:Y:S04]  /*1b2f0*/  LDS.64 R32, [R0+0x11fd0] ;  /* 0x011fd00000207984 */ /* 0x000f680000000a00 */
[----:B------:R-:W5:Y:S04]  /*1b300*/  LDS.64 R36, [R0+0x11fd8] ;  /* 0x011fd80000247984 */ /* 0x000f680000000a00 */
[----:B------:R-:W5:Y:S04]  /*1b310*/  LDS.64 R38, [R0+0x11fe0] ;  /* 0x011fe00000267984 */ /* 0x000f680000000a00 */
[----:B------:R-:W5:Y:S04]  /*1b320*/  LDS.64 R40, [R0+0x11fe8] ;  /* 0x011fe80000287984 */ /* 0x000f680000000a00 */
[----:B------:R-:W5:Y:S04]  /*1b330*/  LDS.64 R42, [R0+0x11ff0] ;  /* 0x011ff000002a7984 */ /* 0x000f680000000a00 */
[----:B------:R-:W5:Y:S04]  /*1b340*/  LDS.64 R6, [R0+0x12000] ;  /* 0x0120000000067984 */ /* 0x000f680000000a00 */
[----:B------:R-:W-:Y:S04]  /*1b350*/  STG.E.64 desc[UR8][R2.64+0xbfc8], R18 ;  /* 0x00bfc81202007986 */ /* 0x000fe8000c101b08 */
[----:B------:R-:W5:Y:S04]  /*1b360*/  LDS R45, [R0+0x11ffc] ;  /* 0x011ffc00002d7984 */ /* 0x000f680000000800 */
[----:B------:R-:W5:Y:S04]  /*1b370*/  LDS R47, [R0+0x167c0] ;  /* 0x0167c000002f7984 */ /* 0x000f680000000800 */
[----:B------:R-:W5:Y:S04]  /*1b380*/  LDS.U16 R18, [R0+0x1aff8] ;  /* 0x01aff80000127984 */ /* 0x000f680000000400 */
[----:B------:R-:W5:Y:S04]  /*1b390*/  LDS.64 R48, [R0+0x167c8] ;  /* 0x0167c80000307984 */ /* 0x000f680000000a00 */
[----:B------:R-:W5:Y:S04]  /*1b3a0*/  LDS.64 R50, [R0+0x167d0] ;  /* 0x0167d00000327984 */ /* 0x000f680000000a00 */
[----:B------:R-:W5:Y:S04]  /*1b3b0*/  LDS.64 R52, [R0+0x167d8] ;  /* 0x0167d80000347984 */ /* 0x000f680000000a00 */
[----:B------:R-:W5:Y:S04]  /*1b3c0*/  LDS.64 R54, [R0+0x167e0] ;  /* 0x0167e00000367984 */ /* 0x000f680000000a00 */
[----:B------:R-:W5:Y:S04]  /*1b3d0*/  LDS.64 R56, [R0+0x167e8] ;  /* 0x0167e80000387984 */ /* 0x000f680000000a00 */
[----:B------:R-:W5:Y:S04]  /*1b3e0*/  LDS.64 R58, [R0+0x167f0] ;  /* 0x0167f000003a7984 */ /* 0x000f680000000a00 */
[----:B------:R-:W5:Y:S04]  /*1b3f0*/  LDS.64 R8, [R0+0x16800] ;  /* 0x0168000000087984 */ /* 0x000f680000000a00 */
[----:B------:R-:W5:Y:S04]  /*1b400*/  LDS R19, [R0+0x167fc] ;  /* 0x0167fc0000137984 */ /* 0x000f680000000800 */
        /* <DEDUP_REMOVED lines=8> */
[----:B------:R2:W5:Y:S04]  /*1b490*/  LDS R75, [R0+0x1affc] ;  /* 0x01affc00004b7984 */ /* 0x0005680000000800 */
[----:B-1----:R1:W-:Y:S04]  /*1b4a0*/  STG.E.64 desc[UR8][R2.64+0xbfd0], R16 ;  /* 0x00bfd01002007986 */ /* 0x0023e8000c101b08 */
[----:B0-----:R0:W-:Y:S01]  /*1b4b0*/  STG.E.64 desc[UR8][R2.64+0xbfd8], R14 ;  /* 0x00bfd80e02007986 */ /* 0x0011e2000c101b08 */
[----:B--2---:R-:W-:-:S03]  /*1b4c0*/  VIADD R0, R0, 0x24000 ;  /* 0x0002400000007836 */ /* 0x004fc60000000000 */
[----:B------:R2:W-:Y:S04]  /*1b4d0*/  STG.E.64 desc[UR8][R2.64+0xc000], R4 ;  /* 0x00c0000402007986 */ /* 0x0005e8000c101b08 */
[----:B---3--:R-:W-:Y:S01]  /*1b4e0*/  STG.E.64 desc[UR8][R2.64+0xbfe0], R20 ;  /* 0x00bfe01402007986 */ /* 0x008fe2000c101b08 */
[----:B-1----:R-:W-:-:S03]  /*1b4f0*/  PRMT R17, R26, 0x7710, RZ ;  /* 0x000077101a117816 */ /* 0x002fc600000000ff */
[----:B----4-:R-:W-:Y:S01]  /*1b500*/  STG.E.64 desc[UR8][R2.64+0xbfe8], R22 ;  /* 0x00bfe81602007986 */ /* 0x010fe2000c101b08 */
[----:B0-----:R-:W-:-:S03]  /*1b510*/  PRMT R15, R28, 0x7710, RZ ;  /* 0x000077101c0f7816 */ /* 0x001fc600000000ff */
[----:B-----5:R-:W-:Y:S01]  /*1b520*/  STG.E.64 desc[UR8][R2.64+0xbff0], R24 ;  /* 0x00bff01802007986 */ /* 0x020fe2000c101b08 */
[----:B--2---:R-:W-:-:S03]  /*1b530*/  PRMT R5, R34, 0x7710, RZ ;  /* 0x0000771022057816 */ /* 0x004fc600000000ff */
[----:B------:R-:W-:Y:S01]  /*1b540*/  STG.E.U16 desc[UR8][R2.64+0xbff8], R17 ;  /* 0x00bff81102007986 */ /* 0x000fe2000c101508 */
[----:B------:R-:W-:-:S03]  /*1b550*/  IADD3 R4, P3, PT, R2, 0x20000, RZ ;  /* 0x0002000002047810 */ /* 0x000fc60007f7e0ff */
[----:B------:R-:W-:Y:S04]  /*1b560*/  STG.E desc[UR8][R2.64+0xbffc], R27 ;  /* 0x00bffc1b02007986 */ /* 0x000fe8000c101908 */
[----:B------:R-:W-:Y:S04]  /*1b570*/  STG.E desc[UR8][R12.64+0x1000], R29 ;  /* 0x0010001d0c007986 */ /* 0x000fe8000c101908 */
[----:B------:R-:W-:Y:S04]  /*1b580*/  STG.E.64 desc[UR8][R2.64+0xffc8], R30 ;  /* 0x00ffc81e02007986 */ /* 0x000fe8000c101b08 */
[----:B------:R-:W-:Y:S04]  /*1b590*/  STG.E.64 desc[UR8][R2.64+0xffd0], R32 ;  /* 0x00ffd02002007986 */ /* 0x000fe8000c101b08 */
[----:B------:R-:W-:Y:S04]  /*1b5a0*/  STG.E.64 desc[UR8][R2.64+0xffd8], R36 ;  /* 0x00ffd82402007986 */ /* 0x000fe8000c101b08 */
[----:B------:R-:W-:Y:S04]  /*1b5b0*/  STG.E.64 desc[UR8][R2.64+0xffe0], R38 ;  /* 0x00ffe02602007986 */ /* 0x000fe8000c101b08 */
[----:B------:R-:W-:Y:S04]  /*1b5c0*/  STG.E.64 desc[UR8][R2.64+0xffe8], R40 ;  /* 0x00ffe82802007986 */ /* 0x000fe8000c101b08 */
[----:B------:R-:W-:Y:S04]  /*1b5d0*/  STG.E.64 desc[UR8][R2.64+0xfff0], R42 ;  /* 0x00fff02a02007986 */ /* 0x000fe8000c101b08 */
[----:B------:R0:W-:Y:S04]  /*1b5e0*/  STG.E.64 desc[UR8][R2.64+0x10000], R6 ;  /* 0x0100000602007986 */ /* 0x0001e8000c101b08 */
[----:B------:R-:W-:Y:S04]  /*1b5f0*/  STG.E.U16 desc[UR8][R2.64+0xfff8], R15 ;  /* 0x00fff80f02007986 */ /* 0x000fe8000c101508 */
[----:B------:R-:W-:Y:S04]  /*1b600*/  STG.E desc[UR8][R2.64+0xfffc], R45 ;  /* 0x00fffc2d02007986 */ /* 0x000fe8000c101908 */
[----:B------:R-:W-:Y:S01]  /*1b610*/  STG.E desc[UR8][R12.64+0x1400], R47 ;  /* 0x0014002f0c007986 */ /* 0x000fe2000c101908 */
[----:B0-----:R-:W-:-:S03]  /*1b620*/  PRMT R7, R18, 0x7710, RZ ;  /* 0x0000771012077816 */ /* 0x001fc600000000ff */
[----:B------:R0:W-:Y:S04]  /*1b630*/  STG.E.U16 desc[UR8][R2.64+0x13ff8], R5 ;  /* 0x013ff80502007986 */ /* 0x0001e8000c101508 */
[----:B------:R-:W-:Y:S04]  /*1b640*/  STG.E.64 desc[UR8][R2.64+0x13fc8], R48 ;  /* 0x013fc83002007986 */ /* 0x000fe8000c101b08 */
[----:B------:R-:W-:Y:S01]  /*1b650*/  STG.E.64 desc[UR8][R2.64+0x13fd0], R50 ;  /* 0x013fd03202007986 */ /* 0x000fe2000c101b08 */
[----:B0-----:R-:W-:-:S03]  /*1b660*/  IMAD.X R5, RZ, RZ, R3, P3 ;  /* 0x000000ffff057224 */ /* 0x001fc600018e0603 */
[----:B------:R-:W-:Y:S04]  /*1b670*/  STG.E.64 desc[UR8][R2.64+0x13fd8], R52 ;  /* 0x013fd83402007986 */ /* 0x000fe8000c101b08 */
[----:B------:R-:W-:Y:S04]  /*1b680*/  STG.E.64 desc[UR8][R2.64+0x13fe0], R54 ;  /* 0x013fe03602007986 */ /* 0x000fe8000c101b08 */
[----:B------:R-:W-:Y:S04]  /*1b690*/  STG.E.64 desc[UR8][R2.64+0x13fe8], R56 ;  /* 0x013fe83802007986 */ /* 0x000fe8000c101b08 */
[----:B------:R-:W-:Y:S04]  /*1b6a0*/  STG.E.64 desc[UR8][R2.64+0x13ff0], R58 ;  /* 0x013ff03a02007986 */ /* 0x000fe8000c101b08 */
[----:B------:R-:W-:Y:S04]  /*1b6b0*/  STG.E.64 desc[UR8][R2.64+0x14000], R8 ;  /* 0x0140000802007986 */ /* 0x000fe8000c101b08 */
        /* <DEDUP_REMOVED lines=10> */
[----:B------:R0:W-:Y:S02]  /*1b760*/  STG.E desc[UR8][R2.64+0x17ffc], R75 ;  /* 0x017ffc4b02007986 */ /* 0x0001e4000c101908 */
[----:B0-----:R-:W-:-:S02]  /*1b770*/  IMAD.MOV.U32 R2, RZ, RZ, R4 ;  /* 0x000000ffff027224 */ /* 0x001fc400078e0004 */
[----:B------:R-:W-:Y:S01]  /*1b780*/  IMAD.MOV.U32 R3, RZ, RZ, R5 ;  /* 0x000000ffff037224 */ /* 0x000fe200078e0005 */
[----:B------:R-:W-:Y:S06]  /*1b790*/  @!P1 BRA `(.L_x_2524) ;  /* 0xfffffff400309947 */ /* 0x000fec000383ffff */
.L_x_2523:
[----:B------:R-:W-:Y:S05]  /*1b7a0*/  BSYNC.RECONVERGENT B0 ;  /* 0x0000000000007941 */ /* 0x000fea0003800200 */
.L_x_2522:
[----:B------:R-:W-:Y:S01]  /*1b7b0*/  IMAD.IADD R4, R128, 0x1, -R35 ;  /* 0x0000000180047824 */ /* 0x000fe200078e0a23 */
[----:B------:R-:W-:Y:S04]  /*1b7c0*/  BSSY.RECONVERGENT B0, `(.L_x_2525) ;  /* 0x0000062000007945 */ /* 0x000fe80003800200 */
[----:B------:R-:W-:-:S13]  /*1b7d0*/  ISETP.GT.AND P1, PT, R4, 0x200, PT ;  /* 0x000002000400780c */ /* 0x000fda0003f24270 */
[----:B------:R-:W-:Y:S05]  /*1b7e0*/  @!P1 BRA `(.L_x_2526) ;  /* 0x00000004007c9947 */ /* 0x000fea0003800000 */
[----:B------:R-:W1:Y:S01]  /*1b7f0*/  LDS R9, [R0+-0x4840] ;  /* 0xffb7c00000097984 */ /* 0x000e620000000800 */
[----:B0-----:R-:W-:Y:S01]  /*1b800*/  IMAD.MOV.U32 R12, RZ, RZ, R44 ;  /* 0x000000ffff0c7224 */ /* 0x001fe200078e002c */
[----:B------:R-:W-:Y:S01]  /*1b810*/  IADD3 R44, P1, PT, R44, 0x1000, RZ ;  /* 0x000010002c2c7810 */ /* 0x000fe20007f3e0ff */
[--C-:B------:R-:W-:Y:S01]  /*1b820*/  IMAD.MOV.U32 R13, RZ, RZ, R77.reuse ;  /* 0x000000ffff0d7224 */ /* 0x100fe200078e004d */
[----:B------:R-:W0:Y:S01]  /*1b830*/  LDS.64 R10, [R0+-0x4838] ;  /* 0xffb7c800000a7984 */ /* 0x000e220000000a00 */
[----:B------:R-:W-:Y:S01]  /*1b840*/  PLOP3.LUT P0, PT, PT, PT, PT, 0x8, 0x80 ;  /* 0x000000000080781c */ /* 0x000fe20003f0e170 */
[----:B------:R-:W-:Y:S02]  /*1b850*/  VIADD R35, R35, 0x400 ;  /* 0x0000040023237836 */ /* 0x000fe40000000000 */
[----:B------:R-:W2:Y:S01]  /*1b860*/  LDS.64 R14, [R0+-0x4830] ;  /* 0xffb7d000000e7984 */ /* 0x000ea20000000a00 */
[----:B------:R-:W-:-:S03]  /*1b870*/  IMAD.X R77, RZ, RZ, R77, P1 ;  /* 0x000000ffff4d7224 */ /* 0x000fc600008e064d */
[----:B------:R-:W-:Y:S04]  /*1b880*/  LDS.U16 R24, [R0+-0x4808] ;  /* 0xffb7f80000187984 */ /* 0x000fe80000000400 */
[----:B------:R-:W3:Y:S04]  /*1b890*/  LDS.64 R16, [R0+-0x4828] ;  /* 0xffb7d80000107984 */ /* 0x000ee80000000a00 */
[----:B------:R-:W-:Y:S04]  /*1b8a0*/  LDS.U16 R26, [R0+-0x8] ;  /* 0xfffff800001a7984 */ /* 0x000fe80000000400 */
[----:B------:R-:W4:Y:S04]  /*1b8b0*/  LDS.64 R4, [R0+-0x4800] ;  /* 0xffb8000000047984 */ /* 0x000f280000000a00 */
[----:B------:R-:W-:Y:S04]  /*1b8c0*/  LDS.U16 R34, [R0+0x47f8] ;  /* 0x0047f80000227984 */ /* 0x000fe80000000400 */
[----:B------:R-:W5:Y:S04]  /*1b8d0*/  LDS.64 R18, [R0+-0x4820] ;  /* 0xffb7e00000127984 */ /* 0x000f680000000a00 */
[----:B------:R-:W5:Y:S04]  /*1b8e0*/  LDS.64 R20, [R0+-0x4818] ;  /* 0xffb7e80000147984 */ /* 0x000f680000000a00 */
[----:B------:R-:W5:Y:S04]  /*1b8f0*/  LDS.64 R22, [R0+-0x4810] ;  /* 0xffb7f00000167984 */ /* 0x000f680000000a00 */
[----:B------:R-:W5:Y:S04]  /*1b900*/  LDS R25, [R0+-0x4804] ;  /* 0xffb7fc0000197984 */ /* 0x000f680000000800 */
[----:B------:R-:W5:Y:S04]  /*1b910*/  LDS R27, [R0+-0x40] ;  /* 0xffffc000001b7984 */ /* 0x000f680000000800 */
[----:B------:R-:W5:Y:S04]  /*1b920*/  LDS.64 R28, [R0+-0x38] ;  /* 0xffffc800001c7984 */ /* 0x000f680000000a00 */
[----:B------:R-:W5:Y:S04]  /*1b930*/  LDS.64 R30, [R0+-0x30] ;  /* 0xffffd000001e7984 */ /* 0x000f680000000a00 */
[----:B------:R-:W5:Y:S04]  /*1b940*/  LDS.64 R32, [R0+-0x28] ;  /* 0xffffd80000207984 */ /* 0x000f680000000a00 */
[----:B------:R-:W5:Y:S04]  /*1b950*/  LDS.64 R36, [R0+-0x20] ;  /* 0xffffe00000247984 */ /* 0x000f680000000a00 */
[----:B------:R-:W5:Y:S04]  /*1b960*/  LDS.64 R38, [R0+-0x18] ;  /* 0xffffe80000267984 */ /* 0x000f680000000a00 */
[----:B------:R-:W5:Y:S04]  /*1b970*/  LDS.64 R40, [R0+-0x10] ;  /* 0xfffff00000287984 */ /* 0x000f680000000a00 */
[----:B------:R-:W5:Y:S04]  /*1b980*/  LDS.64 R6, [R0] ;  /* 0x0000000000067984 */ /* 0x000f680000000a00 */
[----:B------:R-:W5:Y:S04]  /*1b990*/  LDS R43, [R0+-0x4] ;  /* 0xfffffc00002b7984 */ /* 0x000f680000000800 */
[----:B------:R-:W5:Y:S04]  /*1b9a0*/  LDS R45, [R0+0x47c0] ;  /* 0x0047c000002d7984 */ /* 0x000f680000000800 */
[----:B------:R-:W5:Y:S04]  /*1b9b0*/  LDS.U16 R42, [R0+0x8ff8] ;  /* 0x008ff800002a7984 */ /* 0x000f680000000400 */
[----:B-1----:R-:W-:Y:S04]  /*1b9c0*/  STG.E desc[UR8][R12.64+-0x400], R9 ;  /* 0xfffc00090c007986 */ /* 0x002fe8000c101908 */
[----:B------:R-:W1:Y:S04]  /*1b9d0*/  LDS.64 R46, [R0+0x47c8] ;  /* 0x0047c800002e7984 */ /* 0x000e680000000a00 */
[----:B------:R-:W1:Y:S04]  /*1b9e0*/  LDS.64 R48, [R0+0x47d0] ;  /* 0x0047d00000307984 */ /* 0x000e680000000a00 */
[----:B------:R-:W1:Y:S04]  /*1b9f0*/  LDS.64 R50, [R0+0x47d8] ;  /* 0x0047d80000327984 */ /* 0x000e680000000a00 */
[----:B------:R-:W1:Y:S04]  /*1ba00*/  LDS.64 R52, [R0+0x47e0] ;  /* 0x0047e00000347984 */ /* 0x000e680000000a00 */
[----:B------:R-:W1:Y:S04]  /*1ba10*/  LDS.64 R54, [R0+0x47e8] ;  /* 0x0047e80000367984 */ /* 0x000e680000000a00 */
[----:B------:R-:W1:Y:S04]  /*1ba20*/  LDS.64 R56, [R0+0x47f0] ;  /* 0x0047f00000387984 */ /* 0x000e680000000a00 */
[----:B------:R-:W1:Y:S04]  /*1ba30*/  LDS.64 R8, [R0+0x4800] ;  /* 0x0048000000087984 */ /* 0x000e680000000a00 */
[----:B------:R-:W1:Y:S04]  /*1ba40*/  LDS R59, [R0+0x47fc] ;  /* 0x0047fc00003b7984 */ /* 0x000e680000000800 */
[----:B0-----:R-:W-:Y:S04]  /*1ba50*/  STG.E.64 desc[UR8][R2.64+-0x4038], R10 ;  /* 0xffbfc80a02007986 */ /* 0x001fe8000c101b08 */
[----:B------:R-:W0:Y:S04]  /*1ba60*/  LDS R61, [R0+0x8fc0] ;  /* 0x008fc000003d7984 */ /* 0x000e280000000800 */
[----:B------:R-:W0:Y:S04]  /*1ba70*/  LDS.64 R62, [R0+0x8fc8] ;  /* 0x008fc800003e7984 */ /* 0x000e280000000a00 */
[----:B------:R-:W0:Y:S04]  /*1ba80*/  LDS.64 R64, [R0+0x8fd0] ;  /* 0x008fd00000407984 */ /* 0x000e280000000a00 */
[----:B------:R-:W0:Y:S04]  /*1ba90*/  LDS.64 R66, [R0+0x8fd8] ;  /* 0x008fd80000427984 */ /* 0x000e280000000a00 */
[----:B------:R-:W0:Y:S04]  /*1baa0*/  LDS.64 R68, [R0+0x8fe0] ;  /* 0x008fe00000447984 */ /* 0x000e280000000a00 */
[----:B------:R-:W0:Y:S04]  /*1bab0*/  LDS.64 R70, [R0+0x8fe8] ;  /* 0x008fe80000467984 */ /* 0x000e280000000a00 */
[----:B------:R-:W0:Y:S04]  /*1bac0*/  LDS.64 R72, [R0+0x8ff0] ;  /* 0x008ff00000487984 */ /* 0x000e280000000a00 */
[----:B------:R-:W0:Y:S04]  /*1bad0*/  LDS.64 R10, [R0+0x9000] ;  /* 0x00900000000a7984 */ /* 0x000e280000000a00 */
[----:B------:R4:W0:Y:S04]  /*1bae0*/  LDS R75, [R0+0x8ffc] ;  /* 0x008ffc00004b7984 */ /* 0x0008280000000800 */
[----:B--2---:R2:W-:Y:S04]  /*1baf0*/  STG.E.64 desc[UR8][R2.64+-0x4030], R14 ;  /* 0xffbfd00e02007986 */ /* 0x0045e8000c101b08 */
[----:B---3--:R3:W-:Y:S01]  /*1bb00*/  STG.E.64 desc[UR8][R2.64+-0x4028], R16 ;  /* 0xffbfd81002007986 */ /* 0x0087e2000c101b08 */
[----:B----4-:R-:W-:-:S03]  /*1bb10*/  VIADD R0, R0, 0x12000 ;  /* 0x0001200000007836 */ /* 0x010fc60000000000 */
[----:B------:R4:W-:Y:S04]  /*1bb20*/  STG.E.64 desc[UR8][R2.64+-0x4000], R4 ;  /* 0xffc0000402007986 */ /* 0x0009e8000c101b08 */
[----:B-----5:R-:W-:Y:S01]  /*1bb30*/  STG.E.64 desc[UR8][R2.64+-0x4020], R18 ;  /* 0xffbfe01202007986 */ /* 0x020fe2000c101b08 */
[----:B--2---:R-:W-:-:S03]  /*1bb40*/  PRMT R15, R24, 0x7710, RZ ;  /* 0x00007710180f7816 */ /* 0x004fc600000000ff */
[----:B------:R-:W-:Y:S01]  /*1bb50*/  STG.E.64 desc[UR8][R2.64+-0x4018], R20 ;  /* 0xffbfe81402007986 */ /* 0x000fe2000c101b08 */
[----:B---3--:R-:W-:-:S03]  /*1bb60*/  PRMT R17, R26, 0x7710, RZ ;  /* 0x000077101a117816 */ /* 0x008fc600000000ff */
[----:B------:R-:W-:Y:S01]  /*1bb70*/  STG.E.64 desc[UR8][R2.64+-0x4010], R22 ;  /* 0xffbff01602007986 */ /* 0x000fe2000c101b08 */
[----:B----4-:R-:W-:-:S03]  /*1bb80*/  PRMT R5, R34, 0x7710, RZ ;  /* 0x0000771022057816 */ /* 0x010fc600000000ff */
        /* <DEDUP_REMOVED lines=14> */
[----:B--2---:R-:W-:-:S03]  /*1bc70*/  PRMT R7, R42, 0x7710, RZ ;  /* 0x000077102a077816 */ /* 0x004fc600000000ff */
[----:B------:R2:W-:Y:S04]  /*1bc80*/  STG.E.U16 desc[UR8][R2.64+0x3ff8], R5 ;  /* 0x003ff80502007986 */ /* 0x0005e8000c101508 */
[----:B-1----:R-:W-:Y:S04]  /*1bc90*/  STG.E.64 desc[UR8][R2.64+0x3fc8], R46 ;  /* 0x003fc82e02007986 */ /* 0x002fe8000c101b08 */
[----:B------:R-:W-:Y:S01]  /*1bca0*/  STG.E.64 desc[UR8][R2.64+0x3fd0], R48 ;  /* 0x003fd03002007986 */ /* 0x000fe2000c101b08 */
[----:B--2---:R-:W-:-:S03]  /*1bcb0*/  IMAD.X R5, RZ, RZ, R3, P2 ;  /* 0x000000ffff057224 */ /* 0x004fc600010e0603 */
[----:B------:R-:W-:Y:S04]  /*1bcc0*/  STG.E.64 desc[UR8][R2.64+0x3fd8], R50 ;  /* 0x003fd83202007986 */ /* 0x000fe8000c101b08 */
[----:B------:R-:W-:Y:S04]  /*1bcd0*/  STG.E.64 desc[UR8][R2.64+0x3fe0], R52 ;  /* 0x003fe03402007986 */ /* 0x000fe8000c101b08 */
[----:B------:R-:W-:Y:S04]  /*1bce0*/  STG.E.64 desc[UR8][R2.64+0x3fe8], R54 ;  /* 0x003fe83602007986 */ /* 0x000fe8000c101b08 */
[----:B------:R-:W-:Y:S04]  /*1bcf0*/  STG.E.64 desc[UR8][R2.64+0x3ff0], R56 ;  /* 0x003ff03802007986 */ /* 0x000fe8000c101b08 */
[----:B------:R-:W-:Y:S04]  /*1bd00*/  STG.E.64 desc[UR8][R2.64+0x4000], R8 ;  /* 0x0040000802007986 */ /* 0x000fe8000c101b08 */
[----:B------:R-:W-:Y:S04]  /*1bd10*/  STG.E desc[UR8][R2.64+0x3ffc], R59 ;  /* 0x003ffc3b02007986 */ /* 0x000fe8000c101908 */
[----:B0-----:R-:W-:Y:S04]  /*1bd20*/  STG.E desc[UR8][R12.64+0x800], R61 ;  /* 0x0008003d0c007986 */ /* 0x001fe8000c101908 */
        /* <DEDUP_REMOVED lines=10> */
[----:B------:R-:W-:-:S07]  /*1bdd0*/  IMAD.MOV.U32 R3, RZ, RZ, R5 ;  /* 0x000000ffff037224 */ /* 0x000fce00078e0005 */
.L_x_2526:
[----:B------:R-:W-:Y:S05]  /*1bde0*/  BSYNC.RECONVERGENT B0 ;  /* 0x0000000000007941 */ /* 0x000fea0003800200 */
.L_x_2525:
[----:B------:R-:W-:-:S13]  /*1bdf0*/  ISETP.LT.OR P0, PT, R35, R128, P0 ;  /* 0x000000802300720c */ /* 0x000fda0000701670 */
[----:B------:R-:W-:Y:S05]  /*1be00*/  @!P0 EXIT ;  /* 0x000000000000894d */ /* 0x000fea0003800000 */
[----:B------:R-:W1:Y:S01]  /*1be10*/  LDS.U16 R10, [R0+-0x4808] ;  /* 0xffb7f800000a7984 */ /* 0x000e620000000400 */
[----:B------:R-:W-:Y:S02]  /*1be20*/  IMAD.MOV.U32 R8, RZ, RZ, R44 ;  /* 0x000000ffff087224 */ /* 0x000fe400078e002c */
[----:B------:R-:W-:Y:S01]  /*1be30*/  IMAD.MOV.U32 R9, RZ, RZ, R77 ;  /* 0x000000ffff097224 */ /* 0x000fe200078e004d */
[----:B------:R-:W2:Y:S04]  /*1be40*/  LDS R11, [R0+-0x4840] ;  /* 0xffb7c000000b7984 */ /* 0x000ea80000000800 */
[----:B0-----:R-:W-:Y:S04]  /*1be50*/  LDS.U16 R24, [R0+-0x8] ;  /* 0xfffff80000187984 */ /* 0x001fe80000000400 */
[----:B------:R-:W0:Y:S04]  /*1be60*/  LDS.64 R12, [R0+-0x4838] ;  /* 0xffb7c800000c7984 */ /* 0x000e280000000a00 */
[----:B------:R-:W3:Y:S04]  /*1be70*/  LDS.64 R14, [R0+-0x4830] ;  /* 0xffb7d000000e7984 */ /* 0x000ee80000000a00 */
[----:B------:R-:W4:Y:S04]  /*1be80*/  LDS.64 R16, [R0+-0x4828] ;  /* 0xffb7d80000107984 */ /* 0x000f280000000a00 */
[----:B------:R-:W5:Y:S04]  /*1be90*/  LDS.64 R18, [R0+-0x4820] ;  /* 0xffb7e00000127984 */ /* 0x000f680000000a00 */
[----:B------:R-:W5:Y:S04]  /*1bea0*/  LDS.64 R20, [R0+-0x4818] ;  /* 0xffb7e80000147984 */ /* 0x000f680000000a00 */
[----:B------:R-:W5:Y:S04]  /*1beb0*/  LDS.64 R22, [R0+-0x4810] ;  /* 0xffb7f00000167984 */ /* 0x000f680000000a00 */
[----:B------:R-:W5:Y:S04]  /*1bec0*/  LDS.64 R4, [R0+-0x4800] ;  /* 0xffb8000000047984 */ /* 0x000f680000000a00 */
[----:B------:R-:W5:Y:S01]  /*1bed0*/  LDS R25, [R0+-0x4804] ;  /* 0xffb7fc0000197984 */ /* 0x000f620000000800 */
[----:B-1----:R-:W-:-:S03]  /*1bee0*/  PRMT R43, R10, 0x7710, RZ ;  /* 0x000077100a2b7816 */ /* 0x002fc600000000ff */
[----:B------:R-:W1:Y:S04]  /*1bef0*/  LDS R27, [R0+-0x40] ;  /* 0xffffc000001b7984 */ /* 0x000e680000000800 */
[----:B------:R-:W1:Y:S04]  /*1bf00*/  LDS.64 R6, [R0] ;  /* 0x0000000000067984 */ /* 0x000e680000000a00 */
[----:B------:R-:W1:Y:S04]  /*1bf10*/  LDS.64 R28, [R0+-0x38] ;  /* 0xffffc800001c7984 */ /* 0x000e680000000a00 */
[----:B------:R-:W1:Y:S04]  /*1bf20*/  LDS.64 R30, [R0+-0x30] ;  /* 0xffffd000001e7984 */ /* 0x000e680000000a00 */
[----:B------:R-:W1:Y:S04]  /*1bf30*/  LDS.64 R32, [R0+-0x28] ;  /* 0xffffd80000207984 */ /* 0x000e680000000a00 */
[----:B------:R-:W1:Y:S04]  /*1bf40*/  LDS.64 R34, [R0+-0x20] ;  /* 0xffffe00000227984 */ /* 0x000e680000000a00 */
[----:B------:R-:W1:Y:S04]  /*1bf50*/  LDS.64 R36, [R0+-0x18] ;  /* 0xffffe80000247984 */ /* 0x000e680000000a00 */
[----:B------:R-:W1:Y:S04]  /*1bf60*/  LDS.64 R38, [R0+-0x10] ;  /* 0xfffff00000267984 */ /* 0x000e680000000a00 */
[----:B------:R-:W1:Y:S04]  /*1bf70*/  LDS R41, [R0+-0x4] ;  /* 0xfffffc0000297984 */ /* 0x000e680000000800 */
[----:B--2---:R2:W-:Y:S04]  /*1bf80*/  STG.E desc[UR8][R8.64+-0x400], R11 ;  /* 0xfffc000b08007986 */ /* 0x0045e8000c101908 */
[----:B0-----:R-:W-:Y:S04]  /*1bf90*/  STG.E.64 desc[UR8][R2.64+-0x4038], R12 ;  /* 0xffbfc80c02007986 */ /* 0x001fe8000c101b08 */
[----:B---3--:R-:W-:Y:S01]  /*1bfa0*/  STG.E.64 desc[UR8][R2.64+-0x4030], R14 ;  /* 0xffbfd00e02007986 */ /* 0x008fe2000c101b08 */
[----:B--2---:R-:W-:-:S03]  /*1bfb0*/  PRMT R11, R24, 0x7710, RZ ;  /* 0x00007710180b7816 */ /* 0x004fc600000000ff */
[----:B----4-:R-:W-:Y:S04]  /*1bfc0*/  STG.E.64 desc[UR8][R2.64+-0x4028], R16 ;  /* 0xffbfd81002007986 */ /* 0x010fe8000c101b08 */
[----:B-----5:R-:W-:Y:S04]  /*1bfd0*/  STG.E.64 desc[UR8][R2.64+-0x4020], R18 ;  /* 0xffbfe01202007986 */ /* 0x020fe8000c101b08 */
[----:B------:R-:W-:Y:S04]  /*1bfe0*/  STG.E.64 desc[UR8][R2.64+-0x4018], R20 ;  /* 0xffbfe81402007986 */ /* 0x000fe8000c101b08 */
[----:B------:R-:W-:Y:S04]  /*1bff0*/  STG.E.64 desc[UR8][R2.64+-0x4010], R22 ;  /* 0xffbff01602007986 */ /* 0x000fe8000c101b08 */
[----:B------:R-:W-:Y:S04]  /*1c000*/  STG.E.64 desc[UR8][R2.64+-0x4000], R4 ;  /* 0xffc0000402007986 */ /* 0x000fe8000c101b08 */
[----:B------:R-:W-:Y:S04]  /*1c010*/  STG.E desc[UR8][R2.64+-0x4004], R25 ;  /* 0xffbffc1902007986 */ /* 0x000fe8000c101908 */
[----:B------:R-:W-:Y:S04]  /*1c020*/  STG.E.U16 desc[UR8][R2.64+-0x4008], R43 ;  /* 0xffbff82b02007986 */ /* 0x000fe8000c101508 */
[----:B-1----:R-:W-:Y:S04]  /*1c030*/  STG.E desc[UR8][R8.64], R27 ;  /* 0x0000001b08007986 */ /* 0x002fe8000c101908 */
[----:B------:R-:W-:Y:S04]  /*1c040*/  STG.E.64 desc[UR8][R2.64], R6 ;  /* 0x0000000602007986 */ /* 0x000fe8000c101b08 */
[----:B------:R-:W-:Y:S04]  /*1c050*/  STG.E.64 desc[UR8][R2.64+-0x38], R28 ;  /* 0xffffc81c02007986 */ /* 0x000fe8000c101b08 */
[----:B------:R-:W-:Y:S04]  /*1c060*/  STG.E.64 desc[UR8][R2.64+-0x30], R30 ;  /* 0xffffd01e02007986 */ /* 0x000fe8000c101b08 */
[----:B------:R-:W-:Y:S04]  /*1c070*/  STG.E.64 desc[UR8][R2.64+-0x28], R32 ;  /* 0xffffd82002007986 */ /* 0x000fe8000c101b08 */
[----:B------:R-:W-:Y:S04]  /*1c080*/  STG.E.64 desc[UR8][R2.64+-0x20], R34 ;  /* 0xffffe02202007986 */ /* 0x000fe8000c101b08 */
[----:B------:R-:W-:Y:S04]  /*1c090*/  STG.E.64 desc[UR8][R2.64+-0x18], R36 ;  /* 0xffffe82402007986 */ /* 0x000fe8000c101b08 */
[----:B------:R-:W-:Y:S04]  /*1c0a0*/  STG.E.64 desc[UR8][R2.64+-0x10], R38 ;  /* 0xfffff02602007986 */ /* 0x000fe8000c101b08 */
[----:B------:R-:W-:Y:S04]  /*1c0b0*/  STG.E desc[UR8][R2.64+-0x4], R41 ;  /* 0xfffffc2902007986 */ /* 0x000fe8000c101908 */
[----:B------:R-:W-:Y:S01]  /*1c0c0*/  STG.E.U16 desc[UR8][R2.64+-0x8], R11 ;  /* 0xfffff80b02007986 */ /* 0x000fe2000c101508 */
[----:B------:R-:W-:Y:S05]  /*1c0d0*/  EXIT ;  /* 0x000000000000794d */ /* 0x000fea0003800000 */
.L_x_2515:
[----:B------:R-:W-:Y:S01]  /*1c0e0*/  ISETP.NE.AND P0, PT, R40, RZ, PT ;  /* 0x000000ff2800720c */ /* 0x000fe20003f05270 */
[----:B------:R-:W-:Y:S01]  /*1c0f0*/  BSSY.RECONVERGENT B0, `(.L_x_2527) ;  /* 0x0000013000007945 */ /* 0x000fe20003800200 */
[----:B------:R-:W-:-:S11]  /*1c100*/  ISETP.NE.AND P1, PT, R2, R3, PT ;  /* 0x000000030200720c */ /* 0x000fd60003f25270 */
[----:B------:R-:W-:Y:S05]  /*1c110*/  @!P0 BRA `(.L_x_2528) ;  /* 0x0000000000408947 */ /* 0x000fea0003800000 */
[----:B------:R-:W2:Y:S01]  /*1c120*/  LDL.LU R16, [R1+0x4d8] ;  /* 0x0004d80001107983 */ /* 0x000ea20000300800 */
[----:B0-----:R-:W0:Y:S01]  /*1c130*/  LDC.64 R12, c[0x0][0x390] ;  /* 0x0000e400ff0c7b82 */ /* 0x001e220000000a00 */
[----:B------:R-:W-:-:S07]  /*1c140*/  PRMT R103, R102, 0x7604, R103 ;  /* 0x0000760466677816 */ /* 0x000fce0000000067 */
[----:B------:R-:W1:Y:S01]  /*1c150*/  LDC.64 R14, c[0x0][0x398] ;  /* 0x0000e600ff0e7b82 */ /* 0x000e620000000a00 */
[----:B0-----:R-:W-:-:S04]  /*1c160*/  IMAD.WIDE R12, R97, 0x4, R12 ;  /* 0x00000004610c7825 */ /* 0x001fc800078e020c */
[----:B-1----:R-:W-:Y:S01]  /*1c170*/  IMAD.WIDE R14, R97, 0x40, R14 ;  /* 0x00000040610e7825 */ /* 0x002fe200078e020e */
        /* <DEDUP_REMOVED lines=10> */
.L_x_2528:
[----:B------:R-:W-:Y:S05]  /*1c220*/  BSYNC.RECONVERGENT B0 ;  /* 0x0000000000007941 */ /* 0x000fea0003800200 */
.L_x_2527:
[----:B------:R-:W-:Y:S05]  /*1c230*/  @!P1 EXIT ;  /* 0x000000000000994d */ /* 0x000fea0003800000 */
[----:B-1----:R-:W1:Y:S01]  /*1c240*/  LDC.64 R4, c[0x0][0x390] ;  /* 0x0000e400ff047b82 */ /* 0x002e620000000a00 */
[C---:B------:R-:W-:Y:S02]  /*1c250*/  PRMT R3, R42.reuse, 0x7771, RZ ;  /* 0x000077712a037816 */ /* 0x040fe400000000ff */
[----:B------:R-:W-:Y:S02]  /*1c260*/  PRMT R42, R42, 0x7770, RZ ;  /* 0x000077702a2a7816 */ /* 0x000fe400000000ff */
[C---:B------:R-:W-:Y:S02]  /*1c270*/  PRMT R8, R219.reuse, 0x7771, RZ ;  /* 0x00007771db087816 */ /* 0x040fe400000000ff */
[C---:B------:R-:W-:Y:S01]  /*1c280*/  PRMT R9, R219.reuse, 0x7770, RZ ;  /* 0x00007770db097816 */ /* 0x040fe200000000ff */
[----:B------:R-:W2:Y:S01]  /*1c290*/  LDC.64 R6, c[0x0][0x398] ;  /* 0x0000e600ff067b82 */ /* 0x000ea20000000a00 */
[----:B------:R-:W-:Y:S02]  /*1c2a0*/  PRMT R10, R219, 0x7772, RZ ;  /* 0x00007772db0a7816 */ /* 0x000fe400000000ff */
[----:B------:R-:W-:-:S02]  /*1c2b0*/  PRMT R42, R42, 0x3340, R3 ;  /* 0x000033402a2a7816 */ /* 0x000fc40000000003 */
[----:B------:R-:W-:Y:S02]  /*1c2c0*/  PRMT R10, R10, 0x3340, R217 ;  /* 0x000033400a0a7816 */ /* 0x000fe400000000d9 */
[----:B------:R-:W-:Y:S02]  /*1c2d0*/  PRMT R9, R9, 0x3340, R8 ;  /* 0x0000334009097816 */ /* 0x000fe40000000008 */
[----:B------:R-:W-:Y:S02]  /*1c2e0*/  PRMT R16, R42, 0x5410, R51 ;  /* 0x000054102a107816 */ /* 0x000fe40000000033 */
[----:B------:R-:W-:Y:S01]  /*1c2f0*/  PRMT R32, R9, 0x5410, R10 ;  /* 0x0000541009207816 */ /* 0x000fe2000000000a */
[----:B-1----:R-:W-:-:S05]  /*1c300*/  IMAD.WIDE R4, R34, 0x4, R4 ;  /* 0x0000000422047825 */ /* 0x002fca00078e0204 */
[----:B------:R-:W-:Y:S01]  /*1c310*/  STG.E desc[UR8][R4.64], R2 ;  /* 0x0000000204007986 */ /* 0x000fe2000c101908 */
[----:B--2---:R-:W-:-:S05]  /*1c320*/  IMAD.WIDE R34, R34, 0x40, R6 ;  /* 0x0000004022227825 */ /* 0x004fca00078e0206 */
        /* <DEDUP_REMOVED lines=10> */
.L_x_2278:
[----:B------:R-:W0:Y:S01]  /*1c3d0*/  S2R R127, SR_TID.X ;  /* 0x00000000007f7919 */ /* 0x000e220000002100 */
[----:B------:R-:W1:Y:S08]  /*1c3e0*/  LDC.64 R6, c[0x0][0x388] ;  /* 0x0000e200ff067b82 */ /* 0x000e700000000a00 */
[----:B------:R-:W2:Y:S01]  /*1c3f0*/  LDC.64 R40, c[0x0][0x380] ;  /* 0x0000e000ff287b82 */ /* 0x000ea20000000a00 */
[C---:B0-----:R-:W-:Y:S01]  /*1c400*/  IMAD.SHL.U32 R5, R127.reuse, 0x2, RZ ;  /* 0x000000027f057824 */ /* 0x041fe200078e00ff */
[----:B------:R-:W-:-:S04]  /*1c410*/  LOP3.LUT R3, R127, 0x1f, RZ, 0xc0, !PT ;  /* 0x0000001f7f037812 */ /* 0x000fc800078ec0ff */
[----:B------:R-:W-:-:S04]  /*1c420*/  LOP3.LUT R42, R5, 0x7c0, RZ, 0xc0, !PT ;  /* 0x000007c0052a7812 */ /* 0x000fc800078ec0ff */
[----:B------:R-:W-:-:S05]  /*1c430*/  LOP3.LUT R5, R3, R42, RZ, 0xfc, !PT ;  /* 0x0000002a03057212 */ /* 0x000fca00078efcff */
[--C-:B------:R-:W-:Y:S02]  /*1c440*/  IMAD R3, R112, 0x200, R5.reuse ;  /* 0x0000020070037824 */ /* 0x100fe400078e0205 */
[----:B------:R-:W-:Y:S02]  /*1c450*/  IMAD.IADD R9, R4, 0x1, R5 ;  /* 0x0000000104097824 */ /* 0x000fe400078e0205 */
[----:B-1----:R-:W-:-:S05]  /*1c460*/  IMAD.WIDE.U32 R6, R3, 0x40, R6 ;  /* 0x0000004003067825 */ /* 0x002fca00078e0006 */
[----:B------:R-:W3:Y:S01]  /*1c470*/  LDG.E.64.CONSTANT R16, desc[UR8][R6.64] ;  /* 0x0000000806107981 */ /* 0x000ee2000c1e9b00 */
[----:B--2---:R-:W-:-:S03]  /*1c480*/  IMAD.WIDE.U32 R8, R9, 0x4, R40 ;  /* 0x0000000409087825 */ /* 0x004fc600078e0028 */
[----:B------:R-:W2:Y:S04]  /*1c490*/  LDG.E.64.CONSTANT R26, desc[UR8][R6.64+0x8] ;  /* 0x00000808061a7981 */ /* 0x000ea8000c1e9b00 */
[----:B------:R-:W4:Y:S04]  /*1c4a0*/  LDG.E.64.CONSTANT R28, desc[UR8][R6.64+0x10] ;  /* 0x00001008061c7981 */ /* 0x000f28000c1e9b00 */
[----:B------:R-:W5:Y:S04]  /*1c4b0*/  LDG.E.CONSTANT R44, desc[UR8][R8.64] ;  /* 0x00000008082c7981 */ /* 0x000f68000c1e9900 */
[----:B------:R-:W5:Y:S04]  /*1c4c0*/  LDG.E.CONSTANT R45, desc[UR8][R8.64+0x80] ;  /* 0x00008008082d7981 */ /* 0x000f68000c1e9900 */
        /* <DEDUP_REMOVED lines=13> */
[----:B------:R-:W-:Y:S01]  /*1c5a0*/  ISETP.NE.AND P0, PT, R127, RZ, PT ;  /* 0x000000ff7f00720c */ /* 0x000fe20003f05270 */
[----:B------:R-:W-:-:S12]  /*1c5b0*/  IMAD.MOV.U32 R115, RZ, RZ, RZ ;  /* 0x000000ffff737224 */ /* 0x000fd800078e00ff */
[----:B------:R-:W-:-:S05]  /*1c5c0*/  @!P0 IMAD.WIDE.U32 R4, R4, 0x4, R40 ;  /* 0x0000000404048825 */ /* 0x000fca00078e0028 */
[----:B------:R0:W5:Y:S01]  /*1c5d0*/  @!P0 LDG.E.CONSTANT R115, desc[UR8][R4.64+-0x4] ;  /* 0xfffffc0804738981 */ /* 0x000162000c1e9900 */
[----:B------:R-:W1:Y:S01]  /*1c5e0*/  S2R R57, SR_LANEID ;  /* 0x0000000000397919 */ /* 0x000e620000000000 */
[----:B------:R-:W0:Y:S01]  /*1c5f0*/  S2R R46, SR_CgaCtaId ;  /* 0x00000000002e7919 */ /* 0x000e220000008800 */
[----:B------:R-:W-:Y:S01]  /*1c600*/  MOV R79, 0x400 ;  /* 0x00000400004f7802 */ /* 0x000fe20000000f00 */
[----:B-1----:R-:W-:-:S03]  /*1c610*/  IMAD.IADD R56, R42, 0x1, R57 ;  /* 0x000000012a387824 */ /* 0x002fc600078e0239 */
[----:B0-----:R-:W-:-:S05]  /*1c620*/  LEA R79, R46, R79, 0x18 ;  /* 0x0000004f2e4f7211 */ /* 0x001fca00078ec0ff */
        /* <DEDUP_REMOVED lines=9> */
[C-C-:B------:R-:W-:Y:S02]  /*1c6c0*/  SHF.R.U64 R42, R16.reuse, 0x10, R17.reuse ;  /* 0x00000010102a7819 */ /* 0x140fe40000001211 */
[C-C-:B------:R-:W-:Y:S02]  /*1c6d0*/  SHF.R.U64 R41, R16.reuse, 0x18, R17.reuse ;  /* 0x0000001810297819 */ /* 0x140fe40000001211 */
[----:B------:R-:W-:Y:S02]  /*1c6e0*/  SHF.R.U64 R43, R16, 0x8, R17 ;  /* 0x00000008102b7819 */ /* 0x000fe40000001211 */
[----:B------:R-:W-:Y:S02]  /*1c6f0*/  PRMT R6, R17, 0x3340, R7 ;  /* 0x0000334011067816 */ /* 0x000fe40000000007 */
[--C-:B------:R-:W-:Y:S02]  /*1c700*/  SHF.R.U32.HI R40, RZ, 0x10, R17.reuse ;  /* 0x00000010ff287819 */ /* 0x100fe40000011611 */
[----:B------:R-:W-:-:S02]  /*1c710*/  SHF.R.U32.HI R3, RZ, 0x18, R17 ;  /* 0x00000018ff037819 */ /* 0x000fc40000011611 */
[----:B------:R-:W-:Y:S02]  /*1c720*/  PRMT R4, R42, 0x3340, R41 ;  /* 0x000033402a047816 */ /* 0x000fe40000000029 */
[--C-:B--2---:R-:W-:Y:S02]  /*1c730*/  SHF.R.U32.HI R7, RZ, 0x8, R27.reuse ;  /* 0x00000008ff077819 */ /* 0x104fe4000001161b */
[C-C-:B------:R-:W-:Y:S02]  /*1c740*/  SHF.R.U64 R42, R26.reuse, 0x10, R27.reuse ;  /* 0x000000101a2a7819 */ /* 0x140fe4000000121b */
[----:B------:R-:W-:Y:S02]  /*1c750*/  SHF.R.U64 R41, R26, 0x18, R27 ;  /* 0x000000181a297819 */ /* 0x000fe4000000121b */
[----:B------:R-:W-:Y:S02]  /*1c760*/  PRMT R17, R16, 0x3340, R43 ;  /* 0x0000334010117816 */ /* 0x000fe4000000002b */
[----:B------:R-:W-:-:S02]  /*1c770*/  PRMT R3, R40, 0x3340, R3 ;  /* 0x0000334028037816 */ /* 0x000fc40000000003 */
[----:B------:R-:W-:Y:S02]  /*1c780*/  PRMT R16, R27, 0x3340, R7 ;  /* 0x000033401b107816 */ /* 0x000fe40000000007 */
[--C-:B------:R-:W-:Y:S02]  /*1c790*/  SHF.R.U32.HI R40, RZ, 0x10, R27.reuse ;  /* 0x00000010ff287819 */ /* 0x100fe4000001161b */
[--C-:B------:R-:W-:Y:S02]  /*1c7a0*/  SHF.R.U32.HI R5, RZ, 0x18, R27.reuse ;  /* 0x00000018ff057819 */ /* 0x100fe4000001161b */
[----:B------:R-:W-:Y:S02]  /*1c7b0*/  SHF.R.U64 R43, R26, 0x8, R27 ;  /* 0x000000081a2b7819 */ /* 0x000fe4000000121b */
[----:B------:R-:W-:Y:S02]  /*1c7c0*/  PRMT R7, R42, 0x3340, R41 ;  /* 0x000033402a077816 */ /* 0x000fe40000000029 */
[----:B----4-:R-:W-:Y:S01]  /*1c7d0*/  SHF.R.U32.HI R41, RZ, 0x8, R29 ;  /* 0x00000008ff297819 */ /* 0x010fe2000001161d */
[----:B-----5:R0:W-:Y:S01]  /*1c7e0*/  STS [R55], R44 ;  /* 0x0000002c37007388 */ /* 0x0201e20000000800 */
[----:B------:R-:W-:-:S02]  /*1c7f0*/  PRMT R26, R26, 0x3340, R43 ;  /* 0x000033401a1a7816 */ /* 0x000fc4000000002b */
[----:B------:R-:W-:Y:S01]  /*1c800*/  PRMT R5, R40, 0x3340, R5 ;  /* 0x0000334028057816 */ /* 0x000fe20000000005 */
[----:B------:R1:W-:Y:S01]  /*1c810*/  STS [R55+0x80], R45 ;  /* 0x0000802d37007388 */ /* 0x0003e20000000800 */
[--C-:B------:R-:W-:Y:S02]  /*1c820*/  SHF.R.U32.HI R27, RZ, 0x18, R29.reuse ;  /* 0x00000018ff1b7819 */ /* 0x100fe4000001161d */
[C-C-:B------:R-:W-:Y:S02]  /*1c830*/  SHF.R.U64 R46, R28.reuse, 0x10, R29.reuse ;  /* 0x000000101c2e7819 */ /* 0x140fe4000000121d */
[--C-:B------:R-:W-:Y:S02]  /*1c840*/  SHF.R.U64 R43, R28, 0x18, R29.reuse ;  /* 0x000000181c2b7819 */ /* 0x100fe4000000121d */
[----:B0-----:R-:W-:Y:S02]  /*1c850*/  SHF.R.U32.HI R44, RZ, 0x10, R29 ;  /* 0x00000010ff2c7819 */ /* 0x001fe4000001161d */
[----:B------:R-:W-:-:S02]  /*1c860*/  PRMT R40, R29, 0x3340, R41 ;  /* 0x000033401d287816 */ /* 0x000fc40000000029 */
[C---:B-1----:R-:W-:Y:S02]  /*1c870*/  SHF.R.U64 R45, R28.reuse, 0x8, R29 ;  /* 0x000000081c2d7819 */ /* 0x042fe4000000121d */
[----:B------:R-:W-:Y:S02]  /*1c880*/  SHF.R.U32.HI R29, RZ, 0x8, R31 ;  /* 0x00000008ff1d7819 */ /* 0x000fe4000001161f */
[----:B------:R-:W-:Y:S02]  /*1c890*/  PRMT R42, R28, 0x3340, R45 ;  /* 0x000033401c2a7816 */ /* 0x000fe4000000002d */
[----:B------:R-:W-:Y:S02]  /*1c8a0*/  PRMT R27, R44, 0x3340, R27 ;  /* 0x000033402c1b7816 */ /* 0x000fe4000000001b */
[C-C-:B------:R-:W-:Y:S02]  /*1c8b0*/  SHF.R.U64 R48, R30.reuse, 0x10, R31.reuse ;  /* 0x000000101e307819 */ /* 0x140fe4000000121f */
[----:B------:R-:W-:-:S02]  /*1c8c0*/  SHF.R.U64 R45, R30, 0x18, R31 ;  /* 0x000000181e2d7819 */ /* 0x000fc4000000121f */
[----:B------:R-:W-:Y:S02]  /*1c8d0*/  PRMT R44, R31, 0x3340, R29 ;  /* 0x000033401f2c7816 */ /* 0x000fe4000000001d */
[----:B------:R-:W-:Y:S02]  /*1c8e0*/  SHF.R.U32.HI R29, RZ, 0x8, R33 ;  /* 0x00000008ff1d7819 */ /* 0x000fe40000011621 */
[----:B------:R-:W-:Y:S02]  /*1c8f0*/  PRMT R45, R48, 0x3340, R45 ;  /* 0x00003340302d7816 */ /* 0x000fe4000000002d */
[----:B------:R-:W-:Y:S02]  /*1c900*/  PRMT R48, R33, 0x3340, R29 ;  /* 0x0000334021307816 */ /* 0x000fe4000000001d */
[----:B------:R-:W-:Y:S02]  /*1c910*/  SHF.R.U32.HI R29, RZ, 0x8, R35 ;  /* 0x00000008ff1d7819 */ /* 0x000fe40000011623 */
[----:B------:R-:W-:-:S02]  /*1c920*/  PRMT R41, R46, 0x3340, R43 ;  /* 0x000033402e297816 */ /* 0x000fc4000000002b */
[--C-:B------:R-:W-:Y:S02]  /*1c930*/  SHF.R.U32.HI R28, RZ, 0x10, R31.reuse ;  /* 0x00000010ff1c7819 */ /* 0x100fe4000001161f */
[--C-:B------:R-:W-:Y:S02]  /*1c940*/  SHF.R.U32.HI R43, RZ, 0x18, R31.reuse ;  /* 0x00000018ff2b7819 */ /* 0x100fe4000001161f */
[----:B------:R-:W-:Y:S02]  /*1c950*/  SHF.R.U64 R47, R30, 0x8, R31 ;  /* 0x000000081e2f7819 */ /* 0x000fe4000000121f */
[----:B------:R-:W-:Y:S02]  /*1c960*/  SHF.R.U64 R31, R32, 0x8, R33 ;  /* 0x00000008201f7819 */ /* 0x000fe40000001221 */
[----:B------:R-:W-:Y:S02]  /*1c970*/  PRMT R52, R35, 0x3340, R29 ;  /* 0x0000334023347816 */ /* 0x000fe4000000001d */
[----:B------:R-:W-:-:S02]  /*1c980*/  PRMT R29, R6, 0x5410, R3 ;  /* 0x00005410061d7816 */ /* 0x000fc40000000003 */
[----:B------:R-:W-:Y:S02]  /*1c990*/  LOP3.LUT R3, R127, 0x3e0, RZ, 0xc0, !PT ;  /* 0x000003e07f037812 */ /* 0x000fe400078ec0ff */
[----:B------:R-:W-:Y:S02]  /*1c9a0*/  PRMT R50, R32, 0x3340, R31 ;  /* 0x0000334020327816 */ /* 0x000fe4000000001f */
[----:B------:R-:W-:Y:S01]  /*1c9b0*/  SHF.R.U64 R31, R34, 0x8, R35 ;  /* 0x00000008221f7819 */ /* 0x000fe20000001223 */
[----:B------:R-:W-:-:S03]  /*1c9c0*/  IMAD.IADD R3, R3, 0x1, R57 ;  /* 0x0000000103037824 */ /* 0x000fc600078e0239 */
[----:B------:R-:W-:Y:S02]  /*1c9d0*/  PRMT R54, R34, 0x3340, R31 ;  /* 0x0000334022367816 */ /* 0x000fe4000000001f */
[----:B------:R-:W-:Y:S01]  /*1c9e0*/  PRMT R31, R16, 0x5410, R5 ;  /* 0x00005410101f7816 */ /* 0x000fe20000000005 */
[----:B------:R-:W-:Y:S01]  /*1c9f0*/  IMAD R16, R3, 0x78, R204 ;  /* 0x0000007803107824 */ /* 0x000fe200078e02cc */
[----:B------:R-:W-:Y:S01]  /*1ca00*/  NOP ;  /* 0x0000000000007918 */ /* 0x000fe20000000000 */
[----:B------:R-:W0:Y:S01]  /*1ca10*/  LDS.64 R204, [R204] ;  /* 0x00000000cccc7984 */ /* 0x000e220000000a00 */
[----:B------:R-:W-:Y:S02]  /*1ca20*/  PRMT R46, R30, 0x3340, R47 ;  /* 0x000033401e2e7816 */ /* 0x000fe4000000002f */
[----:B------:R-:W-:Y:S02]  /*1ca30*/  PRMT R43, R28, 0x3340, R43 ;  /* 0x000033401c2b7816 */ /* 0x000fe4000000002b */
[----:B------:R-:W-:-:S02]  /*1ca40*/  SHF.R.U32.HI R28, RZ, 0x10, R33 ;  /* 0x00000010ff1c7819 */ /* 0x000fc40000011621 */
[--C-:B------:R-:W-:Y:S02]  /*1ca50*/  SHF.R.U32.HI R47, RZ, 0x18, R33.reuse ;  /* 0x00000018ff2f7819 */ /* 0x100fe40000011621 */
[C-C-:B------:R-:W-:Y:S02]  /*1ca60*/  SHF.R.U64 R30, R32.reuse, 0x10, R33.reuse ;  /* 0x00000010201e7819 */ /* 0x140fe40000001221 */
[----:B------:R-:W-:Y:S02]  /*1ca70*/  SHF.R.U64 R49, R32, 0x18, R33 ;  /* 0x0000001820317819 */ /* 0x000fe40000001221 */
[----:B------:R-:W-:Y:S02]  /*1ca80*/  PRMT R47, R28, 0x3340, R47 ;  /* 0x000033401c2f7816 */ /* 0x000fe4000000002f */
[----:B------:R-:W-:Y:S02]  /*1ca90*/  PRMT R49, R30, 0x3340, R49 ;  /* 0x000033401e317816 */ /* 0x000fe40000000031 */
[----:B------:R-:W-:-:S02]  /*1caa0*/  SHF.R.U32.HI R28, RZ, 0x10, R35 ;  /* 0x00000010ff1c7819 */ /* 0x000fc40000011623 */
[--C-:B------:R-:W-:Y:S02]  /*1cab0*/  SHF.R.U32.HI R51, RZ, 0x18, R35.reuse ;  /* 0x00000018ff337819 */ /* 0x100fe40000011623 */
[C-C-:B------:R-:W-:Y:S02]  /*1cac0*/  SHF.R.U64 R30, R34.reuse, 0x10, R35.reuse ;  /* 0x00000010221e7819 */ /* 0x140fe40000001223 */
[----:B------:R-:W-:Y:S02]  /*1cad0*/  SHF.R.U64 R53, R34, 0x18, R35 ;  /* 0x0000001822357819 */ /* 0x000fe40000001223 */
[----:B------:R-:W-:Y:S01]  /*1cae0*/  PRMT R51, R28, 0x3340, R51 ;  /* 0x000033401c337816 */ /* 0x000fe20000000033 */
[----:B------:R-:W-:Y:S01]  /*1caf0*/  IMAD R6, R56, 0x3c, R55 ;  /* 0x0000003c38067824 */ /* 0x000fe200078e0237 */
[----:B------:R-:W-:Y:S01]  /*1cb00*/  BAR.SYNC.DEFER_BLOCKING 0x0 ;  /* 0x0000000000007b1d */ /* 0x000fe20000010000 */
[----:B------:R-:W-:Y:S02]  /*1cb10*/  PRMT R53, R30, 0x3340, R53 ;  /* 0x000033401e357816 */ /* 0x000fe40000000035 */
[----:B------:R-:W-:-:S02]  /*1cb20*/  PRMT R28, R17, 0x5410, R4 ;  /* 0x00005410111c7816 */ /* 0x000fc40000000004 */
[----:B------:R-:W-:Y:S02]  /*1cb30*/  PRMT R30, R26, 0x5410, R7 ;  /* 0x000054101a1e7816 */ /* 0x000fe40000000007 */
        /* <DEDUP_REMOVED lines=10> */
[----:B------:R-:W-:Y:S01]  /*1cbe0*/  SHF.R.U64 R27, R38, 0x8, R39 ;  /* 0x00000008261b7819 */ /* 0x000fe20000001227 */
[----:B------:R1:W-:Y:S01]  /*1cbf0*/  STS.128 [R6+0x10], R32 ;  /* 0x0000102006007388 */ /* 0x0003e20000000c00 */
[----:B------:R-:W-:-:S02]  /*1cc00*/  PRMT R26, R37, 0x3340, R5 ;  /* 0x00003340251a7816 */ /* 0x000fc40000000005 */
[----:B------:R-:W-:Y:S01]  /*1cc10*/  PRMT R3, R4, 0x3340, R3 ;  /* 0x0000334004037816 */ /* 0x000fe20000000003 */
[----:B------:R2:W-:Y:S01]  /*1cc20*/  STS.128 [R6], R28 ;  /* 0x0000001c06007388 */ /* 0x0005e20000000c00 */
[----:B------:R-:W-:Y:S02]  /*1cc30*/  PRMT R37, R36, 0x3340, R17 ;  /* 0x0000334024257816 */ /* 0x000fe40000000011 */
[----:B------:R-:W-:Y:S02]  /*1cc40*/  PRMT R4, R44, 0x3340, R7 ;  /* 0x000033402c047816 */ /* 0x000fe40000000007 */
[--C-:B------:R-:W-:Y:S02]  /*1cc50*/  SHF.R.U32.HI R7, RZ, 0x8, R39.reuse ;  /* 0x00000008ff077819 */ /* 0x100fe40000011627 */
[--C-:B------:R-:W-:Y:S02]  /*1cc60*/  SHF.R.U64 R17, R38, 0x18, R39.reuse ;  /* 0x0000001826117819 */ /* 0x100fe40000001227 */
[----:B------:R-:W-:-:S02]  /*1cc70*/  SHF.R.U32.HI R5, RZ, 0x18, R39 ;  /* 0x00000018ff057819 */ /* 0x000fc40000011627 */
[C---:B-1----:R-:W-:Y:S02]  /*1cc80*/  SHF.R.U64 R32, R38.reuse, 0x10, R39 ;  /* 0x0000001026207819 */ /* 0x042fe40000001227 */
[----:B------:R-:W-:Y:S02]  /*1cc90*/  PRMT R38, R38, 0x3340, R27 ;  /* 0x0000334026267816 */ /* 0x000fe4000000001b */
[----:B--2---:R-:W-:Y:S02]  /*1cca0*/  SHF.R.U32.HI R30, RZ, 0x10, R39 ;  /* 0x00000010ff1e7819 */ /* 0x004fe40000011627 */
[----:B------:R-:W-:Y:S02]  /*1ccb0*/  SHF.R.U32.HI R27, RZ, 0x8, R25 ;  /* 0x00000008ff1b7819 */ /* 0x000fe40000011619 */
[----:B------:R-:W-:Y:S02]  /*1ccc0*/  PRMT R41, R48, 0x5410, R47 ;  /* 0x0000541030297816 */ /* 0x000fe4000000002f */
[----:B------:R-:W-:-:S02]  /*1ccd0*/  PRMT R40, R50, 0x5410, R49 ;  /* 0x0000541032287816 */ /* 0x000fc40000000031 */
[----:B------:R-:W-:Y:S02]  /*1cce0*/  PRMT R43, R52, 0x5410, R51 ;  /* 0x00005410342b7816 */ /* 0x000fe40000000033 */
[----:B------:R-:W-:Y:S02]  /*1ccf0*/  PRMT R42, R54, 0x5410, R53 ;  /* 0x00005410362a7816 */ /* 0x000fe40000000035 */
[C---:B------:R-:W-:Y:S02]  /*1cd00*/  SHF.R.U64 R31, R24.reuse, 0x8, R25 ;  /* 0x00000008181f7819 */ /* 0x040fe40000001219 */
[----:B------:R-:W-:Y:S02]  /*1cd10*/  PRMT R28, R39, 0x3340, R7 ;  /* 0x00003340271c7816 */ /* 0x000fe40000000007 */
[C-C-:B------:R-:W-:Y:S02]  /*1cd20*/  SHF.R.U64 R34, R24.reuse, 0x10, R25.reuse ;  /* 0x0000001018227819 */ /* 0x140fe40000001219 */
[----:B------:R-:W-:-:S02]  /*1cd30*/  SHF.R.U64 R29, R24, 0x18, R25 ;  /* 0x00000018181d7819 */ /* 0x000fc40000001219 */
[----:B------:R-:W-:Y:S02]  /*1cd40*/  PRMT R5, R30, 0x3340, R5 ;  /* 0x000033401e057816 */ /* 0x000fe40000000005 */
[----:B------:R-:W-:Y:S02]  /*1cd50*/  PRMT R7, R32, 0x3340, R17 ;  /* 0x0000334020077816 */ /* 0x000fe40000000011 */
[--C-:B------:R-:W-:Y:S02]  /*1cd60*/  SHF.R.U32.HI R32, RZ, 0x10, R25.reuse ;  /* 0x00000010ff207819 */ /* 0x100fe40000011619 */
[----:B------:R-:W-:Y:S02]  /*1cd70*/  SHF.R.U32.HI R17, RZ, 0x18, R25 ;  /* 0x00000018ff117819 */ /* 0x000fe40000011619 */
[----:B------:R-:W-:Y:S01]  /*1cd80*/  PRMT R30, R25, 0x3340, R27 ;  /* 0x00003340191e7816 */ /* 0x000fe2000000001b */
[----:B------:R1:W-:Y:S01]  /*1cd90*/  STS.128 [R6+0x20], R40 ;  /* 0x0000202806007388 */ /* 0x0003e20000000c00 */
[----:B------:R-:W-:-:S02]  /*1cda0*/  PRMT R25, R24, 0x3340, R31 ;  /* 0x0000334018197816 */ /* 0x000fc4000000001f */
[----:B------:R-:W-:Y:S02]  /*1cdb0*/  PRMT R24, R34, 0x3340, R29 ;  /* 0x0000334022187816 */ /* 0x000fe4000000001d */
[--C-:B------:R-:W-:Y:S02]  /*1cdc0*/  SHF.R.U32.HI R27, RZ, 0x8, R23.reuse ;  /* 0x00000008ff1b7819 */ /* 0x100fe40000011617 */
[----:B------:R-:W-:Y:S02]  /*1cdd0*/  SHF.R.U64 R29, R22, 0x18, R23 ;  /* 0x00000018161d7819 */ /* 0x000fe40000001217 */
[----:B------:R-:W-:Y:S02]  /*1cde0*/  PRMT R17, R32, 0x3340, R17 ;  /* 0x0000334020117816 */ /* 0x000fe40000000011 */
[----:B------:R-:W-:Y:S02]  /*1cdf0*/  PRMT R32, R23, 0x3340, R27 ;  /* 0x0000334017207816 */ /* 0x000fe4000000001b */
[----:B-1----:R-:W-:-:S02]  /*1ce00*/  SHF.R.U64 R40, R22, 0x10, R23 ;  /* 0x0000001016287819 */ /* 0x002fc40000001217 */
[----:B------:R-:W-:Y:S02]  /*1ce10*/  SHF.R.U64 R33, R22, 0x8, R23 ;  /* 0x0000000816217819 */ /* 0x000fe40000001217 */
[----:B------:R-:W-:Y:S02]  /*1ce20*/  PRMT R27, R40, 0x3340, R29 ;  /* 0x00003340281b7816 */ /* 0x000fe4000000001d */
[--C-:B------:R-:W-:Y:S02]  /*1ce30*/  SHF.R.U32.HI R36, RZ, 0x10, R23.reuse ;  /* 0x00000010ff247819 */ /* 0x100fe40000011617 */
[----:B------:R-:W-:Y:S02]  /*1ce40*/  SHF.R.U32.HI R31, RZ, 0x18, R23 ;  /* 0x00000018ff1f7819 */ /* 0x000fe40000011617 */
[--C-:B------:R-:W-:Y:S02]  /*1ce50*/  SHF.R.U64 R29, R20, 0x8, R21.reuse ;  /* 0x00000008141d7819 */ /* 0x100fe40000001215 */
[----:B------:R-:W-:-:S02]  /*1ce60*/  SHF.R.U32.HI R23, RZ, 0x8, R21 ;  /* 0x00000008ff177819 */ /* 0x000fc40000011615 */
[----:B------:R-:W-:Y:S02]  /*1ce70*/  PRMT R34, R22, 0x3340, R33 ;  /* 0x0000334016227816 */ /* 0x000fe40000000021 */
[----:B------:R-:W-:Y:S02]  /*1ce80*/  PRMT R31, R36, 0x3340, R31 ;  /* 0x00003340241f7816 */ /* 0x000fe4000000001f */
[--C-:B------:R-:W-:Y:S02]  /*1ce90*/  SHF.R.U32.HI R22, RZ, 0x10, R21.reuse ;  /* 0x00000010ff167819 */ /* 0x100fe40000011615 */
[--C-:B------:R-:W-:Y:S02]  /*1cea0*/  SHF.R.U32.HI R33, RZ, 0x18, R21.reuse ;  /* 0x00000018ff217819 */ /* 0x100fe40000011615 */
[C-C-:B------:R-:W-:Y:S02]  /*1ceb0*/  SHF.R.U64 R42, R20.reuse, 0x10, R21.reuse ;  /* 0x00000010142a7819 */ /* 0x140fe40000001215 */
[----:B------:R-:W-:-:S02]  /*1cec0*/  SHF.R.U64 R35, R20, 0x18, R21 ;  /* 0x0000001814237819 */ /* 0x000fc40000001215 */
[----:B------:R-:W-:Y:S02]  /*1ced0*/  PRMT R40, R20, 0x3340, R29 ;  /* 0x0000334014287816 */ /* 0x000fe4000000001d */
[----:B------:R-:W-:Y:S02]  /*1cee0*/  PRMT R36, R21, 0x3340, R23 ;  /* 0x0000334015247816 */ /* 0x000fe40000000017 */
[--C-:B------:R-:W-:Y:S02]  /*1cef0*/  SHF.R.U64 R29, R10, 0x8, R11.reuse ;  /* 0x000000080a1d7819 */ /* 0x100fe4000000120b */
[--C-:B------:R-:W-:Y:S02]  /*1cf00*/  SHF.R.U32.HI R21, RZ, 0x10, R11.reuse ;  /* 0x00000010ff157819 */ /* 0x100fe4000001160b */
[----:B------:R-:W-:Y:S02]  /*1cf10*/  SHF.R.U32.HI R20, RZ, 0x18, R11 ;  /* 0x00000018ff147819 */ /* 0x000fe4000001160b */
[----:B------:R-:W-:-:S02]  /*1cf20*/  PRMT R33, R22, 0x3340, R33 ;  /* 0x0000334016217816 */ /* 0x000fc40000000021 */
[----:B------:R-:W-:Y:S02]  /*1cf30*/  PRMT R35, R42, 0x3340, R35 ;  /* 0x000033402a237816 */ /* 0x000fe40000000023 */
[C-C-:B------:R-:W-:Y:S02]  /*1cf40*/  SHF.R.U64 R22, R10.reuse, 0x10, R11.reuse ;  /* 0x000000100a167819 */ /* 0x140fe4000000120b */
[C---:B------:R-:W-:Y:S02]  /*1cf50*/  SHF.R.U64 R39, R10.reuse, 0x18, R11 ;  /* 0x000000180a277819 */ /* 0x040fe4000000120b */
[----:B------:R-:W-:Y:S02]  /*1cf60*/  PRMT R42, R10, 0x3340, R29 ;  /* 0x000033400a2a7816 */ /* 0x000fe4000000001d */
[----:B------:R-:W-:Y:S02]  /*1cf70*/  PRMT R10, R21, 0x3340, R20 ;  /* 0x00003340150a7816 */ /* 0x000fe40000000014 */
[----:B------:R-:W-:-:S02]  /*1cf80*/  PRMT R21, R26, 0x5410, R3 ;  /* 0x000054101a157816 */ /* 0x000fc40000000003 */
[----:B------:R-:W-:-:S04]  /*1cf90*/  SHF.R.U64 R3, R8, 0x8, R9 ;  /* 0x0000000808037819 */ /* 0x000fc80000001209 */
[----:B------:R-:W-:Y:S02]  /*1cfa0*/  PRMT R3, R3, 0x7604, R8 ;  /* 0x0000760403037816 */ /* 0x000fe40000000008 */
[----:B------:R-:W1:Y:S01]  /*1cfb0*/  S2R R8, SR_SWINHI ;  /* 0x0000000000087919 */ /* 0x000e620000002f00 */
[----:B------:R-:W-:Y:S02]  /*1cfc0*/  SHF.R.U32.HI R23, RZ, 0x8, R11 ;  /* 0x00000008ff177819 */ /* 0x000fe4000001160b */
[----:B------:R-:W-:Y:S02]  /*1cfd0*/  PRMT R39, R22, 0x3340, R39 ;  /* 0x0000334016277816 */ /* 0x000fe40000000027 */
[----:B------:R-:W-:Y:S02]  /*1cfe0*/  PRMT R11, R11, 0x3340, R23 ;  /* 0x000033400b0b7816 */ /* 0x000fe40000000017 */
[----:B------:R-:W-:Y:S02]  /*1cff0*/  PRMT R22, R38, 0x5410, R7 ;  /* 0x0000541026167816 */ /* 0x000fe40000000007 */
[----:B------:R-:W-:-:S02]  /*1d000*/  PRMT R20, R37, 0x5410, R4 ;  /* 0x0000541025147816 */ /* 0x000fc40000000004 */
[----:B------:R-:W-:Y:S02]  /*1d010*/  PRMT R23, R28, 0x5410, R5 ;  /* 0x000054101c177816 */ /* 0x000fe40000000005 */
[----:B------:R-:W-:Y:S02]  /*1d020*/  SHF.R.U64 R7, R14, 0x8, R15 ;  /* 0x000000080e077819 */ /* 0x000fe4000000120f */
[----:B------:R-:W-:Y:S02]  /*1d030*/  PRMT R29, R30, 0x5410, R17 ;  /* 0x000054101e1d7816 */ /* 0x000fe40000000011 */
[----:B------:R-:W-:Y:S01]  /*1d040*/  PRMT R31, R32, 0x5410, R31 ;  /* 0x00005410201f7816 */ /* 0x000fe2000000001f */
[----:B------:R2:W-:Y:S01]  /*1d050*/  STS.U16 [R6+0x30], R3 ;  /* 0x0000300306007388 */ /* 0x0005e20000000400 */
[----:B------:R-:W-:Y:S02]  /*1d060*/  PRMT R30, R34, 0x5410, R27 ;  /* 0x00005410221e7816 */ /* 0x000fe4000000001b */
[----:B------:R-:W-:-:S02]  /*1d070*/  PRMT R32, R40, 0x5410, R35 ;  /* 0x0000541028207816 */ /* 0x000fc40000000023 */
[----:B------:R-:W-:Y:S02]  /*1d080*/  PRMT R28, R25, 0x5410, R24 ;  /* 0x00005410191c7816 */ /* 0x000fe40000000018 */
[----:B------:R-:W-:Y:S02]  /*1d090*/  PRMT R33, R36, 0x5410, R33 ;  /* 0x0000541024217816 */ /* 0x000fe40000000021 */
[----:B------:R-:W-:Y:S02]  /*1d0a0*/  PRMT R35, R11, 0x5410, R10 ;  /* 0x000054100b237816 */ /* 0x000fe4000000000a */
[----:B------:R-:W-:Y:S02]  /*1d0b0*/  PRMT R34, R42, 0x5410, R39 ;  /* 0x000054102a227816 */ /* 0x000fe40000000027 */
[----:B------:R-:W-:Y:S02]  /*1d0c0*/  MOV R4, R79 ;  /* 0x0000004f00047202 */ /* 0x000fe40000000f00 */
[----:B-1----:R-:W-:-:S02]  /*1d0d0*/  MOV R5, R8 ;  /* 0x0000000800057202 */ /* 0x002fc40000000f00 */
[----:B------:R-:W-:Y:S02]  /*1d0e0*/  PRMT R7, R7, 0x7604, R14 ;  /* 0x0000760407077816 */ /* 0x000fe4000000000e */
[----:B--2---:R-:W-:Y:S02]  /*1d0f0*/  IADD3 R3, P2, PT, R0, 0x498, RZ ;  /* 0x0000049800037810 */ /* 0x004fe40007f5e0ff */
[----:B------:R-:W-:Y:S01]  /*1d100*/  IADD3 R4, P1, PT, R4, 0x2a0, RZ ;  /* 0x000002a004047810 */ /* 0x000fe20007f3e0ff */
[----:B------:R-:W-:Y:S04]  /*1d110*/  STS.128 [R6+0x800], R20 ;  /* 0x0008001406007388 */ /* 0x000fe80000000c00 */
[----:B------:R-:W-:Y:S01]  /*1d120*/  STS.128 [R6+0x810], R28 ;  /* 0x0008101c06007388 */ /* 0x000fe20000000c00 */
[----:B------:R-:W-:-:S03]  /*1d130*/  IMAD.X R5, RZ, RZ, R5, P1 ;  /* 0x000000ffff057224 */ /* 0x000fc600008e0605 */
[----:B------:R-:W-:Y:S04]  /*1d140*/  STS.128 [R6+0x820], R32 ;  /* 0x0008202006007388 */ /* 0x000fe80000000c00 */
[----:B------:R-:W-:Y:S04]  /*1d150*/  STS [R6+0x34], R9 ;  /* 0x0000340906007388 */ /* 0x000fe80000000800 */
[----:B------:R1:W-:Y:S04]  /*1d160*/  STS.U16 [R6+0x830], R7 ;  /* 0x0008300706007388 */ /* 0x0003e80000000400 */
[----:B------:R-:W-:Y:S04]  /*1d170*/  STS [R6+0x834], R15 ;  /* 0x0008340f06007388 */ /* 0x000fe80000000800 */
[----:B------:R-:W-:Y:S01]  /*1d180*/  STS.64 [R6+0x38], R12 ;  /* 0x0000380c06007388 */ /* 0x000fe20000000a00 */
[----:B-1----:R-:W-:-:S03]  /*1d190*/  IMAD.X R7, RZ, RZ, R2, P2 ;  /* 0x000000ffff077224 */ /* 0x002fc600010e0602 */
[----:B------:R1:W-:Y:S01]  /*1d1a0*/  STS.64 [R6+0x838], R18 ;  /* 0x0008381206007388 */ /* 0x0003e20000000a00 */
[----:B------:R-:W-:Y:S01]  /*1d1b0*/  NOP ;  /* 0x0000000000007918 */ /* 0x000fe20000000000 */
[----:B0-----:R-:W-:Y:S02]  /*1d1c0*/  ISETP.NE.AND P0, PT, R204, R205, PT ;  /* 0x000000cdcc00720c */ /* 0x001fe40003f05270 */
[----:B------:R-:W-:Y:S01]  /*1d1d0*/  LDS.128 R196, [R16] ;  /* 0x0000000010c47984 */ /* 0x000fe20000000c00 */
[----:B-1----:R-:W-:-:S03]  /*1d1e0*/  IMAD.MOV.U32 R6, RZ, RZ, R3 ;  /* 0x000000ffff067224 */ /* 0x002fc600078e0003 */
[----:B------:R-:W-:Y:S04]  /*1d1f0*/  LDS.128 R188, [R16+0x10] ;  /* 0x0000100010bc7984 */ /* 0x000fe80000000c00 */
[----:B------:R-:W-:Y:S04]  /*1d200*/  STL.128 [R1+0x3f0], R4 ;  /* 0x0003f00401007387 */ /* 0x000fe80000100c00 */
[----:B------:R-:W0:Y:S01]  /*1d210*/  LDS.128 R4, [R16+0x60] ;  /* 0x0000600010047984 */ /* 0x000e220000000c00 */
[----:B------:R-:W-:-:S03]  /*1d220*/  SEL R0, RZ, 0x1, !P0 ;  /* 0x00000001ff007807 */ /* 0x000fc60004000000 */
[----:B------:R-:W-:Y:S04]  /*1d230*/  LDS.128 R192, [R16+0x20] ;  /* 0x0000200010c07984 */ /* 0x000fe80000000c00 */
[----:B------:R-:W-:Y:S04]  /*1d240*/  STL [R1+0x3a8], R0 ;  /* 0x0003a80001007387 */ /* 0x000fe80000100800 */
[----:B------:R-:W-:Y:S04]  /*1d250*/  LDS.128 R8, [R16+0x40] ;  /* 0x0000400010087984 */ /* 0x000fe80000000c00 */
[----:B------:R-:W-:Y:S04]  /*1d260*/  LDS.128 R12, [R16+0x50] ;  /* 0x00005000100c7984 */ /* 0x000fe80000000c00 */
[----:B------:R-:W-:Y:S04]  /*1d270*/  LDS.U16 R0, [R16+0x30] ;  /* 0x0000300010007984 */ /* 0x000fe80000000400 */
[----:B------:R-:W1:Y:S04]  /*1d280*/  LDS.U16 R2, [R16+0x70] ;  /* 0x0000700010027984 */ /* 0x000e680000000400 */
[----:B------:R-:W-:Y:S04]  /*1d290*/  LDS R114, [R16+0x34] ;  /* 0x0000340010727984 */ /* 0x000fe80000000800 */
[----:B------:R-:W-:Y:S04]  /*1d2a0*/  LDS R113, [R16+0x74] ;  /* 0x0000740010717984 */ /* 0x000fe80000000800 */
[----:B------:R-:W-:Y:S04]  /*1d2b0*/  LDS.64 R200, [R16+0x38] ;  /* 0x0000380010c87984 */ /* 0x000fe80000000a00 */
[----:B------:R-:W-:Y:S01]  /*1d2c0*/  LDS.64 R116, [R16+0x78] ;  /* 0x0000780010747984 */ /* 0x000fe20000000a00 */
[----:B0-----:R-:W-:-:S02]  /*1d2d0*/  PRMT R44, R4, 0x7771, RZ ;  /* 0x00007771042c7816 */ /* 0x001fc400000000ff */
[C---:B------:R-:W-:Y:S01]  /*1d2e0*/  PRMT R45, R4.reuse, 0x7770, RZ ;  /* 0x00007770042d7816 */ /* 0x040fe200000000ff */
[----:B------:R0:W-:Y:S01]  /*1d2f0*/  STL.128 [R1+0x3d0], R4 ;  /* 0x0003d00401007387 */ /* 0x0001e20000100c00 */
[C---:B------:R-:W-:Y:S02]  /*1d300*/  PRMT R46, R4.reuse, 0x7773, RZ ;  /* 0x00007773042e7816 */ /* 0x040fe400000000ff */
[----:B------:R-:W-:Y:S01]  /*1d310*/  PRMT R49, R4, 0x7772, RZ ;  /* 0x0000777204317816 */ /* 0x000fe200000000ff */
[C---:B0-----:R-:W-:Y:S01]  /*1d320*/  IMAD R4, R127.reuse, 0x4, R79 ;  /* 0x000000047f047824 */ /* 0x041fe200078e024f */
[----:B------:R-:W-:Y:S01]  /*1d330*/  BAR.SYNC.DEFER_BLOCKING 0x0 ;  /* 0x0000000000007b1d */ /* 0x000fe20000010000 */
[----:B------:R-:W-:-:S05]  /*1d340*/  ISETP.NE.AND P1, PT, R127, RZ, PT ;  /* 0x000000ff7f00720c */ /* 0x000fca0003f25270 */
[----:B------:R-:W-:Y:S02]  /*1d350*/  STS [R4+0x780], R205 ;  /* 0x000780cd04007388 */ /* 0x000fe40000000800 */
[----:B------:R-:W-:Y:S06]  /*1d360*/  BAR.SYNC.DEFER_BLOCKING 0x0 ;  /* 0x0000000000007b1d */ /* 0x000fec0000010000 */
[----:B------:R-:W0:Y:S01]  /*1d370*/  @P1 LDS R115, [R4+0x77c] ;  /* 0x00077c0004731984 */ /* 0x000e220000000800 */
[C---:B-1----:R-:W-:Y:S02]  /*1d380*/  PRMT R107, R2.reuse, 0x7770, RZ ;  /* 0x00007770026b7816 */ /* 0x042fe400000000ff */
[----:B------:R-:W-:Y:S01]  /*1d390*/  PRMT R108, R2, 0x7771, RZ ;  /* 0x00007771026c7816 */ /* 0x000fe200000000ff */
[----:B------:R-:W-:-:S02]  /*1d3a0*/  IMAD.MOV.U32 R20, RZ, RZ, R198 ;  /* 0x000000ffff147224 */ /* 0x000fc400078e00c6 */
[----:B------:R-:W-:Y:S01]  /*1d3b0*/  IMAD.MOV.U32 R21, RZ, RZ, R199 ;  /* 0x000000ffff157224 */ /* 0x000fe200078e00c7 */
[----:B------:R-:W-:Y:S01]  /*1d3c0*/  PRMT R2, R108, 0x7604, R107 ;  /* 0x000076046c027816 */ /* 0x000fe2000000006b */
        /* <DEDUP_REMOVED lines=9> */
[----:B------:R-:W-:Y:S02]  /*1d460*/  IMAD.MOV.U32 R41, RZ, RZ, R191 ;  /* 0x000000ffff297224 */ /* 0x000fe400078e00bf */
[----:B------:R-:W-:-:S02]  /*1d470*/  IMAD.MOV.U32 R34, RZ, RZ, R192 ;  /* 0x000000ffff227224 */ /* 0x000fc400078e00c0 */
[--C-:B------:R-:W-:Y:S02]  /*1d480*/  IMAD.MOV.U32 R35, RZ, RZ, R193.reuse ;  /* 0x000000ffff237224 */ /* 0x100fe400078e00c1 */
[----:B------:R-:W-:Y:S02]  /*1d490*/  IMAD.MOV.U32 R42, RZ, RZ, R192 ;  /* 0x000000ffff2a7224 */ /* 0x000fe400078e00c0 */
[----:B------:R-:W-:Y:S01]  /*1d4a0*/  IMAD.MOV.U32 R43, RZ, RZ, R193 ;  /* 0x000000ffff2b7224 */ /* 0x000fe200078e00c1 */
[----:B------:R1:W-:Y:S01]  /*1d4b0*/  STL.128 [R1+0x370], R20 ;  /* 0x0003701401007387 */ /* 0x0003e20000100c00 */
[----:B------:R-:W-:Y:S02]  /*1d4c0*/  PRMT R64, R189, 0x7770, RZ ;  /* 0x00007770bd407816 */ /* 0x000fe400000000ff */
[C---:B------:R-:W-:Y:S01]  /*1d4d0*/  PRMT R26, R9.reuse, 0x7770, RZ ;  /* 0x00007770091a7816 */ /* 0x040fe200000000ff */
[----:B------:R-:W-:Y:S01]  /*1d4e0*/  STL.128 [R1+0x10], R36 ;  /* 0x0000102401007387 */ /* 0x000fe20000100c00 */
[----:B------:R-:W-:-:S02]  /*1d4f0*/  PRMT R27, R9, 0x7771, RZ ;  /* 0x00007771091b7816 */ /* 0x000fc400000000ff */
[C---:B------:R-:W-:Y:S01]  /*1d500*/  PRMT R28, R9.reuse, 0x7773, RZ ;  /* 0x00007773091c7816 */ /* 0x040fe200000000ff */
[----:B------:R2:W-:Y:S01]  /*1d510*/  STL.128 [R1+0x380], R32 ;  /* 0x0003802001007387 */ /* 0x0005e20000100c00 */
[----:B------:R-:W-:Y:S02]  /*1d520*/  PRMT R29, R9, 0x7772, RZ ;  /* 0x00007772091d7816 */ /* 0x000fe400000000ff */
[C---:B------:R-:W-:Y:S01]  /*1d530*/  PRMT R30, R10.reuse, 0x7770, RZ ;  /* 0x000077700a1e7816 */ /* 0x040fe200000000ff */
[----:B------:R3:W-:Y:S01]  /*1d540*/  STL.128 [R1+0x20], R40 ;  /* 0x0000202801007387 */ /* 0x0007e20000100c00 */
[----:B------:R-:W-:Y:S02]  /*1d550*/  PRMT R31, R10, 0x7771, RZ ;  /* 0x000077710a1f7816 */ /* 0x000fe400000000ff */
[C---:B------:R-:W-:Y:S01]  /*1d560*/  PRMT R83, R8.reuse, 0x7772, RZ ;  /* 0x0000777208537816 */ /* 0x040fe200000000ff */
[----:B------:R-:W-:Y:S01]  /*1d570*/  STL.128 [R1+0x3b0], R8 ;  /* 0x0003b00801007387 */ /* 0x000fe20000100c00 */
[----:B-1----:R-:W-:-:S02]  /*1d580*/  PRMT R22, R8, 0x7771, RZ ;  /* 0x0000777108167816 */ /* 0x002fc400000000ff */
[C---:B------:R-:W-:Y:S01]  /*1d590*/  PRMT R23, R8.reuse, 0x7773, RZ ;  /* 0x0000777308177816 */ /* 0x040fe200000000ff */
[----:B------:R-:W-:Y:S01]  /*1d5a0*/  STL.128 [R1+0x3c0], R12 ;  /* 0x0003c00c01007387 */ /* 0x000fe20000100c00 */
[----:B------:R-:W-:Y:S02]  /*1d5b0*/  PRMT R118, R8, 0x7770, RZ ;  /* 0x0000777008767816 */ /* 0x000fe400000000ff */
[C---:B------:R-:W-:Y:S01]  /*1d5c0*/  PRMT R84, R11.reuse, 0x7771, RZ ;  /* 0x000077710b547816 */ /* 0x040fe200000000ff */
[----:B------:R1:W-:Y:S01]  /*1d5d0*/  STL.U16 [R1+0x3e0], R2 ;  /* 0x0003e00201007387 */ /* 0x0003e20000100400 */
[C---:B--2---:R-:W-:Y:S02]  /*1d5e0*/  PRMT R32, R10.reuse, 0x7773, RZ ;  /* 0x000077730a207816 */ /* 0x044fe400000000ff */
        /* <DEDUP_REMOVED lines=8> */
[C---:B---3--:R-:W-:Y:S02]  /*1d670*/  PRMT R40, R14.reuse, 0x7771, RZ ;  /* 0x000077710e287816 */ /* 0x048fe400000000ff */
        /* <DEDUP_REMOVED lines=28> */
[----:B-1----:R-:W-:-:S02]  /*1d840*/  PRMT R2, R196, 0x7771, RZ ;  /* 0x00007771c4027816 */ /* 0x002fc400000000ff */
        /* <DEDUP_REMOVED lines=43> */
[----:B0-----:R-:W-:Y:S02]  /*1db00*/  ISETP.NE.AND P2, PT, R115, R204, PT ;  /* 0x000000cc7300720c */ /* 0x001fe40003f45270 */
        /* <DEDUP_REMOVED lines=50> */
[----:B------:R-:W-:Y:S02]  /*1de30*/  PRMT R3, R105, 0x7610, R3 ;  /* 0x0000761069037816 */ /* 0x000fe40000000003 */
[C---:B------:R-:W-:Y:S01]  /*1de40*/  PRMT R2, R106.reuse, 0x7610, R2 ;  /* 0x000076106a027816 */ /* 0x040fe20000000002 */
[----:B------:R-:W-:Y:S04]  /*1de50*/  STL [R1+0x650], R118 ;  /* 0x0006507601007387 */ /* 0x000fe80000100800 */
[----:B------:R-:W-:Y:S04]  /*1de60*/  STL [R1+0x4b8], R114 ;  /* 0x0004b87201007387 */ /* 0x000fe80000100800 */
[----:B------:R-:W-:Y:S04]  /*1de70*/  STL [R1+0x64c], R113 ;  /* 0x00064c7101007387 */ /* 0x000fe80000100800 */
[----:B------:R-:W-:Y:S04]  /*1de80*/  STL.64 [R1+0x630], R116 ;  /* 0x0006307401007387 */ /* 0x000fe80000100a00 */
[----:B------:R-:W-:Y:S04]  /*1de90*/  STL [R1+0x404], R112 ;  /* 0x0004047001007387 */ /* 0x000fe80000100800 */
[----:B------:R-:W-:Y:S04]  /*1dea0*/  STL [R1+0x444], RZ ;  /* 0x000444ff01007387 */ /* 0x000fe80000100800 */
[----:B------:R-:W-:Y:S04]  /*1deb0*/  STL.64 [R1+0x448], RZ ;  /* 0x000448ff01007387 */ /* 0x000fe80000100a00 */
[----:B------:R-:W-:Y:S04]  /*1dec0*/  STL [R1+0x544], R115 ;  /* 0x0005447301007387 */ /* 0x000fe80000100800 */
        /* <DEDUP_REMOVED lines=62> */
[----:B------:R-:W-:Y:S04]  /*1e2b0*/  STL [R1+0x360], R26 ;  /* 0x0003601a01007387 */ /* 0x000fe80000100800 */
[----:B------:R-:W-:Y:S04]  /*1e2c0*/  STL [R1], R26 ;  /* 0x0000001a01007387 */ /* 0x000fe80000100800 */
[----:B------:R-:W-:Y:S04]  /*1e2d0*/  STL.S16 [R1+0x648], R3 ;  /* 0x0006480301007387 */ /* 0x000fe80000100600 */
[----:B------:R-:W-:Y:S01]  /*1e2e0*/  STL.S16 [R1+0x644], R2 ;  /* 0x0006440201007387 */ /* 0x000fe20000100600 */
[----:B------:R-:W-:Y:S01]  /*1e2f0*/  PRMT R0, R106, 0x7604, R105 ;  /* 0x000076046a007816 */ /* 0x000fe20000000069 */
[----:B------:R-:W-:Y:S01]  /*1e300*/  BSSY.RECONVERGENT B0, `(.L_x_2529) ;  /* 0x00000c1000007945 */ /* 0x000fe20003800200 */
[----:B------:R-:W-:-:S02]  /*1e310*/  PRMT R81, R87, 0x7610, R81 ;  /* 0x0000761057517816 */ /* 0x000fc40000000051 */
[----:B------:R-:W-:Y:S01]  /*1e320*/  PRMT R80, R84, 0x7610, R80 ;  /* 0x0000761054507816 */ /* 0x000fe20000000050 */
[----:B------:R-:W-:Y:S01]  /*1e330*/  STL.U16 [R1+0x398], R0 ;  /* 0x0003980001007387 */ /* 0x000fe20000100400 */
[----:B------:R-:W-:Y:S02]  /*1e340*/  PRMT R82, R86, 0x7610, R82 ;  /* 0x0000761056527816 */ /* 0x000fe40000000052 */
[----:B------:R-:W-:Y:S01]  /*1e350*/  PRMT R87, R38, 0x7610, R87 ;  /* 0x0000761026577816 */ /* 0x000fe20000000057 */
[----:B------:R0:W-:Y:S01]  /*1e360*/  STL.U16 [R1+0x38], R0 ;  /* 0x0000380001007387 */ /* 0x0001e20000100400 */
[----:B------:R-:W-:Y:S02]  /*1e370*/  PRMT R90, R41, 0x7610, R90 ;  /* 0x00007610295a7816 */ /* 0x000fe4000000005a */
[----:B------:R-:W-:Y:S01]  /*1e380*/  PRMT R92, R42, 0x7610, R92 ;  /* 0x000076102a5c7816 */ /* 0x000fe2000000005c */
[----:B------:R-:W-:Y:S01]  /*1e390*/  IMAD.MOV.U32 R24, RZ, RZ, R116 ;  /* 0x000000ffff187224 */ /* 0x000fe200078e0074 */
[----:B------:R-:W-:Y:S01]  /*1e3a0*/  PRMT R68, R83, 0x7610, R68 ;  /* 0x0000761053447816 */ /* 0x000fe20000000044 */
[----:B------:R-:W-:Y:S01]  /*1e3b0*/  IMAD.MOV.U32 R25, RZ, RZ, R117 ;  /* 0x000000ffff197224 */ /* 0x000fe200078e0075 */
[----:B------:R-:W-:-:S02]  /*1e3c0*/  PRMT R73, R30, 0x7610, R73 ;  /* 0x000076101e497816 */ /* 0x000fc40000000049 */
[----:B------:R-:W-:Y:S01]  /*1e3d0*/  PRMT R74, R31, 0x7610, R74 ;  /* 0x000076101f4a7816 */ /* 0x000fe2000000004a */
[----:B0-----:R-:W-:Y:S01]  /*1e3e0*/  IMAD.MOV.U32 R0, RZ, RZ, R113 ;  /* 0x000000ffff007224 */ /* 0x001fe200078e0071 */
        /* <DEDUP_REMOVED lines=42> */
.L_x_2532:
[----:B0-----:R-:W-:-:S06]  /*1e690*/  IMAD.IADD R0, R1, 0x1, R4 ;  /* 0x0000000101007824 */ /* 0x001fcc00078e0204 */
[----:B------:R-:W2:Y:S01]  /*1e6a0*/  LDL.U8 R0, [R0+0x48] ;  /* 0x0000480000007983 */ /* 0x000ea20000100000 */
[----:B------:R-:W-:Y:S02]  /*1e6b0*/  IMAD.MOV.U32 R2, RZ, RZ, R4 ;  /* 0x000000ffff027224 */ /* 0x000fe400078e0004 */
[----:B------:R-:W-:Y:S01]  /*1e6c0*/  VIADD R4, R4, 0x1 ;  /* 0x0000000104047836 */ /* 0x000fe20000000000 */
[----:B--2---:R-:W-:-:S13]  /*1e6d0*/  ISETP.NE.AND P3, PT, R0, RZ, PT ;  /* 0x000000ff0000720c */ /* 0x004fda0003f65270 */
[----:B------:R-:W-:Y:S05]  /*1e6e0*/  @P3 BRA `(.L_x_2532) ;  /* 0xfffffffc00e83947 */ /* 0x000fea000383ffff */
[----:B------:R-:W-:Y:S05]  /*1e6f0*/  BSYNC.RECONVERGENT B1 ;  /* 0x0000000000017941 */ /* 0x000fea0003800200 */
.L_x_2531:
[----:B------:R-:W2:Y:S01]  /*1e700*/  LDL R3, [R1+0x638] ;  /* 0x0006380001037983 */ /* 0x000ea20000100800 */
[----:B------:R-:W-:Y:S01]  /*1e710*/  BSSY.RECONVERGENT B1, `(.L_x_2533) ;  /* 0x0000011000017945 */ /* 0x000fe20003800200 */
[----:B------:R-:W-:Y:S01]  /*1e720*/  IMAD.MOV.U32 R0, RZ, RZ, R2 ;  /* 0x000000ffff007224 */ /* 0x000fe200078e0002 */
[----:B--2---:R-:W-:-:S13]  /*1e730*/  LOP3.LUT P3, RZ, R3, 0xff, RZ, 0xc0, !PT ;  /* 0x000000ff03ff7812 */ /* 0x004fda000786c0ff */
[----:B------:R-:W-:Y:S05]  /*1e740*/  @!P3 BRA `(.L_x_2534) ;  /* 0x000000000034b947 */ /* 0x000fea0003800000 */
[----:B------:R-:W-:Y:S01]  /*1e750*/  BSSY.RECONVERGENT B2, `(.L_x_2535) ;  /* 0x000000b000027945 */ /* 0x000fe20003800200 */
[----:B------:R-:W-:-:S07]  /*1e760*/  IMAD.MOV.U32 R0, RZ, RZ, RZ ;  /* 0x000000ffff007224 */ /* 0x000fce00078e00ff */
.L_x_2536:
        /* <DEDUP_REMOVED lines=10> */
.L_x_2535:
[----:B------:R-:W-:-:S07]  /*1e810*/  IMAD.MOV.U32 R0, RZ, RZ, R4 ;  /* 0x000000ffff007224 */ /* 0x000fce00078e0004 */
.L_x_2534:
[----:B------:R-:W-:Y:S05]  /*1e820*/  BSYNC.RECONVERGENT B1 ;  /* 0x0000000000017941 */ /* 0x000fea0003800200 */
.L_x_2533:
[----:B------:R-:W-:Y:S01]  /*1e830*/  IMAD.IADD R2, R1, 0x1, R0 ;  /* 0x0000000101027824 */ /* 0x000fe200078e0200 */
[----:B------:R-:W-:Y:S01]  /*1e840*/  BSSY.RECONVERGENT B1, `(.L_x_2537) ;  /* 0x0000009000017945 */ /* 0x000fe20003800200 */
[----:B------:R-:W-:-:S03]  /*1e850*/  IMAD.MOV.U32 R0, RZ, RZ, RZ ;  /* 0x000000ffff007224 */ /* 0x000fc600078e00ff */
[----:B------:R0:W-:Y:S04]  /*1e860*/  STL.U8 [R2+0x49], RZ ;  /* 0x000049ff02007387 */ /* 0x0001e80000100000 */
.L_x_2538:
[----:B------:R-:W-:-:S05]  /*1e870*/  IMAD.IADD R3, R1, 0x1, R0 ;  /* 0x0000000101037824 */ /* 0x000fca00078e0200 */
[----:B0-----:R-:W2:Y:S02]  /*1e880*/  LDL.U8 R2, [R3+0x48] ;  /* 0x0000480003027983 */ /* 0x001ea40000100000 */
[----:B--2---:R-:W-:Y:S01]  /*1e890*/  ISETP.NE.AND P3, PT, R2, RZ, PT ;  /* 0x000000ff0200720c */ /* 0x004fe20003f65270 */
[----:B------:R-:W-:Y:S02]  /*1e8a0*/  IMAD.MOV.U32 R2, RZ, RZ, R0 ;  /* 0x000000ffff027224 */ /* 0x000fe400078e0000 */
[----:B------:R-:W-:-:S10]  /*1e8b0*/  VIADD R0, R0, 0x1 ;  /* 0x0000000100007836 */ /* 0x000fd40000000000 */
[----:B------:R-:W-:Y:S05]  /*1e8c0*/  @P3 BRA `(.L_x_2538) ;  /* 0xfffffffc00e83947 */ /* 0x000fea000383ffff */
[----:B------:R-:W-:Y:S05]  /*1e8d0*/  BSYNC.RECONVERGENT B1 ;  /* 0x0000000000017941 */ /* 0x000fea0003800200 */
.L_x_2537:
[----:B------:R-:W2:Y:S01]  /*1e8e0*/  LDL R4, [R1+0x650] ;  /* 0x0006500001047983 */ /* 0x000ea20000100800 */
[----:B------:R-:W-:Y:S01]  /*1e8f0*/  BSSY.RECONVERGENT B1, `(.L_x_2539) ;  /* 0x0000011000017945 */ /* 0x000fe20003800200 */
[----:B------:R-:W-:Y:S01]  /*1e900*/  IMAD.MOV.U32 R0, RZ, RZ, R2 ;  /* 0x000000ffff007224 */ /* 0x000fe200078e0002 */
[----:B--2---:R-:W-:-:S13]  /*1e910*/  ISETP.NE.AND P3, PT, R4, RZ, PT ;  /* 0x000000ff0400720c */ /* 0x004fda0003f65270 */
[----:B------:R-:W-:Y:S05]  /*1e920*/  @!P3 BRA `(.L_x_2540) ;  /* 0x000000000034b947 */ /* 0x000fea0003800000 */
[----:B------:R-:W-:Y:S01]  /*1e930*/  BSSY.RECONVERGENT B2, `(.L_x_2541) ;  /* 0x000000b000027945 */ /* 0x000fe20003800200 */
[----:B------:R-:W-:-:S07]  /*1e940*/  IMAD.MOV.U32 R0, RZ, RZ, RZ ;  /* 0x000000ffff007224 */ /* 0x000fce00078e00ff */
.L_x_2542:
        /* <DEDUP_REMOVED lines=10> */
.L_x_2541:
[----:B------:R-:W-:-:S07]  /*1e9f0*/  IMAD.MOV.U32 R0, RZ, RZ, R4 ;  /* 0x000000ffff007224 */ /* 0x000fce00078e0004 */
.L_x_2540:
[----:B------:R-:W-:Y:S05]  /*1ea00*/  BSYNC.RECONVERGENT B1 ;  /* 0x0000000000017941 */ /* 0x000fea0003800200 */
.L_x_2539:
        /* <DEDUP_REMOVED lines=80> */
.L_x_2530:
[----:B------:R-:W-:Y:S05]  /*1ef10*/  BSYNC.RECONVERGENT B0 ;  /* 0x0000000000007941 */ /* 0x000fea0003800200 */
.L_x_2529:
        /* <DEDUP_REMOVED lines=8> */
[----:B------:R-:W-:Y:S02]  /*1efa0*/  PRMT R12, R106, 0x7604, R105 ;  /* 0x000076046a0c7816 */ /* 0x000fe40000000069 */
[----:B------:R-:W-:Y:S01]  /*1efb0*/  PRMT R4, R65, 0x7604, R4 ;  /* 0x0000760441047816 */ /* 0x000fe20000000004 */
[----:B------:R-:W-:Y:S01]  /*1efc0*/  STL [R1+0x34c], R0 ;  /* 0x00034c0001007387 */ /* 0x000fe20000100800 */
[----:B------:R-:W-:-:S02]  /*1efd0*/  LOP3.LUT R3, R3, 0xff0000, RZ, 0xc0, !PT ;  /* 0x00ff000003037812 */ /* 0x000fc400078ec0ff */
[----:B------:R-:W-:Y:S01]  /*1efe0*/  LOP3.LUT R6, R80, 0xffff, RZ, 0xc0, !PT ;  /* 0x0000ffff50067812 */ /* 0x000fe200078ec0ff */
[----:B------:R-:W-:Y:S01]  /*1eff0*/  STL.U16 [R1+0x38], R12 ;  /* 0x0000380c01007387 */ /* 0x000fe20000100400 */
[----:B------:R-:W-:Y:S01]  /*1f000*/  LOP3.LUT R7, R78, 0xffff, RZ, 0xc0, !PT ;  /* 0x0000ffff4e077812 */ /* 0x000fe200078ec0ff */
[----:B------:R-:W-:Y:S01]  /*1f010*/  IMAD.IADD R11, R4, 0x1, R3 ;  /* 0x00000001040b7824 */ /* 0x000fe200078e0203 */
[----:B------:R-:W-:Y:S01]  /*1f020*/  PRMT R27, R2, 0x3340, R27 ;  /* 0x00003340021b7816 */ /* 0x000fe2000000001b */
[----:B------:R-:W-:Y:S01]  /*1f030*/  STL.U16 [R1+0x348], R12 ;  /* 0x0003480c01007387 */ /* 0x000fe20000100400 */
[----:B------:R-:W-:Y:S02]  /*1f040*/  LOP3.LUT R8, R77, 0xffff, RZ, 0xc0, !PT ;  /* 0x0000ffff4d087812 */ /* 0x000fe400078ec0ff */
[----:B------:R-:W-:Y:S01]  /*1f050*/  LOP3.LUT R15, R83, 0xffff, RZ, 0xc0, !PT ;  /* 0x0000ffff530f7812 */ /* 0x000fe200078ec0ff */
[----:B------:R0:W-:Y:S01]  /*1f060*/  STL.U16 [R1+0x38], R12 ;  /* 0x0000380c01007387 */ /* 0x0001e20000100400 */
[----:B------:R-:W-:-:S02]  /*1f070*/  LOP3.LUT R16, R88, 0xffff, RZ, 0xc0, !PT ;  /* 0x0000ffff58107812 */ /* 0x000fc400078ec0ff */
[----:B------:R-:W-:Y:S01]  /*1f080*/  LOP3.LUT R3, R70, 0xffff, RZ, 0xc0, !PT ;  /* 0x0000ffff46037812 */ /* 0x000fe200078ec0ff */
[----:B------:R-:W-:Y:S01]  /*1f090*/  STL.64 [R1+0x350], R24 ;  /* 0x0003501801007387 */ /* 0x000fe20000100a00 */
[----:B------:R-:W-:Y:S02]  /*1f0a0*/  LOP3.LUT R4, R69, 0xffff, RZ, 0xc0, !PT ;  /* 0x0000ffff45047812 */ /* 0x000fe400078ec0ff */
[----:B------:R-:W-:Y:S01]  /*1f0b0*/  LOP3.LUT R2, R72, 0xffff, RZ, 0xc0, !PT ;  /* 0x0000ffff48027812 */ /* 0x000fe200078ec0ff */
[----:B------:R-:W-:Y:S01]  /*1f0c0*/  STL [R1+0x2bc], RZ ;  /* 0x0002bcff01007387 */ /* 0x000fe20000100800 */
[----:B------:R-:W-:Y:S02]  /*1f0d0*/  LOP3.LUT R14, R87, 0xffff, RZ, 0xc0, !PT ;  /* 0x0000ffff570e7812 */ /* 0x000fe400078ec0ff */
[----:B------:R-:W-:Y:S01]  /*1f0e0*/  LOP3.LUT R5, R81, 0xffff, RZ, 0xc0, !PT ;  /* 0x0000ffff51057812 */ /* 0x000fe200078ec0ff */
[----:B------:R-:W-:Y:S01]  /*1f0f0*/  STL.64 [R1+0x2c0], RZ ;  /* 0x0002c0ff01007387 */ /* 0x000fe20000100a00 */
[----:B0-----:R-:W-:Y:S01]  /*1f100*/  PRMT R12, R7, 0x3340, R6 ;  /* 0x00003340070c7816 */ /* 0x001fe20000000006 */
[----:B------:R-:W-:Y:S01]  /*1f110*/  IMAD.U32 R20, R14, 0x10000, RZ ;  /* 0x000100000e147824 */ /* 0x000fe200078e00ff */
[----:B------:R-:W-:Y:S01]  /*1f120*/  LOP3.LUT R10, R73, 0xffff, RZ, 0xc0, !PT ;  /* 0x0000ffff490a7812 */ /* 0x000fe200078ec0ff */
[----:B------:R-:W-:Y:S01]  /*1f130*/  STL.U8 [R1+0x288], RZ ;  /* 0x000288ff01007387 */ /* 0x000fe20000100000 */
[----:B------:R-:W-:-:S02]  /*1f140*/  PRMT R6, R16, 0x3340, R15 ;  /* 0x0000334010067816 */ /* 0x000fc4000000000f */
[----:B------:R-:W-:Y:S01]  /*1f150*/  LOP3.LUT R19, R7, 0xff, RZ, 0xc0, !PT ;  /* 0x000000ff07137812 */ /* 0x000fe200078ec0ff */
[----:B------:R-:W-:Y:S01]  /*1f160*/  IMAD.U32 R7, R8, 0x10000, RZ ;  /* 0x0001000008077824 */ /* 0x000fe200078e00ff */
[----:B------:R-:W-:Y:S01]  /*1f170*/  LOP3.LUT R9, R74, 0xffff, RZ, 0xc0, !PT ;  /* 0x0000ffff4a097812 */ /* 0x000fe200078ec0ff */
[----:B------:R-:W-:Y:S01]  /*1f180*/  STL [R1+0x3c], R0 ;  /* 0x00003c0001007387 */ /* 0x000fe20000100800 */
[C---:B------:R-:W-:Y:S02]  /*1f190*/  PRMT R3, R4.reuse, 0x3340, R3 ;  /* 0x0000334004037816 */ /* 0x040fe40000000003 */
[----:B------:R-:W-:Y:S01]  /*1f1a0*/  LOP3.LUT R15, R4, 0xff, RZ, 0xc0, !PT ;  /* 0x000000ff040f7812 */ /* 0x000fe200078ec0ff */
[----:B------:R-:W-:Y:S01]  /*1f1b0*/  IMAD.U32 R4, R2, 0x10000, RZ ;  /* 0x0001000002047824 */ /* 0x000fe200078e00ff */
[----:B------:R-:W-:Y:S01]  /*1f1c0*/  LOP3.LUT R18, R16, 0xff, RZ, 0xc0, !PT ;  /* 0x000000ff10127812 */ /* 0x000fe200078ec0ff */
[----:B------:R-:W-:Y:S01]  /*1f1d0*/  IMAD.U32 R16, R5, 0x10000, RZ ;  /* 0x0001000005107824 */ /* 0x000fe200078e00ff */
[C---:B------:R-:W-:Y:S01]  /*1f1e0*/  LOP3.LUT R17, R10.reuse, 0xff, RZ, 0xc0, !PT ;  /* 0x000000ff0a117812 */ /* 0x040fe200078ec0ff */
[----:B------:R-:W-:Y:S01]  /*1f1f0*/  STL.64 [R1+0x40], R24 ;  /* 0x0000401801007387 */ /* 0x000fe20000100a00 */
        /* <DEDUP_REMOVED lines=25> */
[----:B------:R-:W-:Y:S01]  /*1f390*/  PRMT R20, R18, 0x3340, R17 ;  /* 0x0000334012147816 */ /* 0x000fe20000000011 */
[----:B------:R-:W-:Y:S01]  /*1f3a0*/  IMAD.U32 R17, R19, 0x10000, RZ ;  /* 0x0001000013117824 */ /* 0x000fe200078e00ff */
[----:B------:R-:W-:Y:S01]  /*1f3b0*/  LOP3.LUT R4, R7, 0xff, RZ, 0xc0, !PT ;  /* 0x000000ff07047812 */ /* 0x000fe200078ec0ff */
[----:B------:R-:W-:Y:S01]  /*1f3c0*/  IMAD.U32 R7, R10, 0x10000, RZ ;  /* 0x000100000a077824 */ /* 0x000fe200078e00ff */
[----:B------:R-:W-:Y:S02]  /*1f3d0*/  LOP3.LUT R16, R98, 0xffff, RZ, 0xc0, !PT ;  /* 0x0000ffff62107812 */ /* 0x000fe400078ec0ff */
[----:B------:R-:W-:-:S02]  /*1f3e0*/  PRMT R32, R28, 0x3340, R21 ;  /* 0x000033401c207816 */ /* 0x000fc40000000015 */
[----:B------:R-:W-:Y:S01]  /*1f3f0*/  LOP3.LUT R28, R28, 0xff, RZ, 0xc0, !PT ;  /* 0x000000ff1c1c7812 */ /* 0x000fe200078ec0ff */
[----:B------:R-:W-:Y:S01]  /*1f400*/  IMAD.U32 R21, R16, 0x10000, RZ ;  /* 0x0001000010157824 */ /* 0x000fe200078e00ff */
        /* <DEDUP_REMOVED lines=43> */
[----:B------:R-:W-:Y:S01]  /*1f6c0*/  LOP3.LUT R21, R21, 0xff0000, RZ, 0xc0, !PT ;  /* 0x00ff000015157812 */ /* 0x000fe200078ec0ff */
[----:B------:R-:W-:Y:S01]  /*1f6d0*/  IMAD R50, R7, 0x1000000, R50 ;  /* 0x0100000007327824 */ /* 0x000fe200078e0232 */
[----:B------:R-:W-:Y:S02]  /*1f6e0*/  PRMT R46, R35, 0x7604, R46 ;  /* 0x00007604232e7816 */ /* 0x000fe4000000002e */
[----:B------:R-:W-:Y:S02]  /*1f6f0*/  PRMT R28, R13, 0x3340, R4 ;  /* 0x000033400d1c7816 */ /* 0x000fe40000000004 */
[----:B------:R-:W-:Y:S01]  /*1f700*/  PRMT R2, R2, 0x3340, R7 ;  /* 0x0000334002027816 */ /* 0x000fe20000000007 */
[----:B------:R-:W-:Y:S01]  /*1f710*/  IMAD.IADD R60, R46, 0x1, R21 ;  /* 0x000000012e3c7824 */ /* 0x000fe200078e0215 */
[----:B------:R-:W-:-:S02]  /*1f720*/  LOP3.LUT R11, R76, 0xffff, RZ, 0xc0, !PT ;  /* 0x0000ffff4c0b7812 */ /* 0x000fc400078ec0ff */
[----:B------:R-:W-:Y:S02]  /*1f730*/  LOP3.LUT R4, R82, 0xffff, RZ, 0xc0, !PT ;  /* 0x0000ffff52047812 */ /* 0x000fe400078ec0ff */
[----:B------:R-:W-:Y:S01]  /*1f740*/  LOP3.LUT R7, R91, 0xffff, RZ, 0xc0, !PT ;  /* 0x0000ffff5b077812 */ /* 0x000fe200078ec0ff */
[----:B------:R-:W-:Y:S01]  /*1f750*/  IMAD R52, R11, 0x1000000, R52 ;  /* 0x010000000b347824 */ /* 0x000fe200078e0234 */
[----:B------:R-:W-:Y:S01]  /*1f760*/  PRMT R8, R8, 0x3340, R11 ;  /* 0x0000334008087816 */ /* 0x000fe2000000000b */
[----:B------:R-:W-:Y:S01]  /*1f770*/  IMAD R46, R4, 0x1000000, R43 ;  /* 0x01000000042e7824 */ /* 0x000fe200078e022b */
[----:B------:R-:W-:Y:S01]  /*1f780*/  PRMT R5, R5, 0x3340, R4 ;  /* 0x0000334005057816 */ /* 0x000fe20000000004 */
[----:B------:R-:W-:Y:S01]  /*1f790*/  IMAD R56, R7, 0x1000000, R56 ;  /* 0x0100000007387824 */ /* 0x000fe200078e0238 */
[----:B------:R-:W-:Y:S02]  /*1f7a0*/  PRMT R10, R10, 0x3340, R7 ;  /* 0x000033400a0a7816 */ /* 0x000fe40000000007 */
        /* <DEDUP_REMOVED lines=9> */
[----:B------:R-:W-:-:S02]  /*1f840*/  PRMT R21, R16, 0x3340, R7 ;  /* 0x0000334010157816 */ /* 0x000fc40000000007 */
[----:B------:R-:W-:Y:S01]  /*1f850*/  PRMT R2, R27, 0x5410, R28 ;  /* 0x000054101b027816 */ /* 0x000fe2000000001c */
[----:B------:R-:W-:Y:S01]  /*1f860*/  SHFL.UP PT, R16, R45, 0x1, RZ ;  /* 0x042000002d107989 */ /* 0x000fe200000e00ff */
[----:B------:R-:W-:Y:S02]  /*1f870*/  LOP3.LUT R14, R101, 0xffff, RZ, 0xc0, !PT ;  /* 0x0000ffff650e7812 */ /* 0x000fe400078ec0ff */
[----:B------:R-:W-:Y:S01]  /*1f880*/  LOP3.LUT R4, R38, 0xffff, RZ, 0xc0, !PT ;  /* 0x0000ffff26047812 */ /* 0x000fe200078ec0ff */
[----:B------:R-:W-:Y:S01]  /*1f890*/  STL.64 [R1+0x8], R2 ;  /* 0x0000080201007387 */ /* 0x000fe20000100a00 */
[----:B------:R-:W-:Y:S01]  /*1f8a0*/  LOP3.LUT R11, R40, 0xffff, RZ, 0xc0, !PT ;  /* 0x0000ffff280b7812 */ /* 0x000fe200078ec0ff */
[----:B------:R-:W-:Y:S01]  /*1f8b0*/  IMAD R49, R14, 0x1000000, R49 ;  /* 0x010000000e317824 */ /* 0x000fe200078e0231 */
[----:B------:R-:W-:Y:S01]  /*1f8c0*/  LOP3.LUT R7, R103, 0xffff, RZ, 0xc0, !PT ;  /* 0x0000ffff67077812 */ /* 0x000fe200078ec0ff */
[----:B------:R-:W-:Y:S01]  /*1f8d0*/  IMAD R51, R4, 0x1000000, R51 ;  /* 0x0100000004337824 */ /* 0x000fe200078e0233 */
[----:B------:R-:W-:Y:S01]  /*1f8e0*/  PRMT R29, R23, 0x3340, R14 ;  /* 0x00003340171d7816 */ /* 0x000fe2000000000e */
[----:B------:R-:W-:Y:S01]  /*1f8f0*/  STL.64 [R1+0x318], R2 ;  /* 0x0003180201007387 */ /* 0x000fe20000100a00 */
[----:B------:R-:W-:Y:S01]  /*1f900*/  PRMT R43, R36, 0x3340, R11 ;  /* 0x00003340242b7816 */ /* 0x000fe2000000000b */
[----:B------:R-:W-:Y:S01]  /*1f910*/  IMAD R62, R7, 0x1000000, R62 ;  /* 0x01000000073e7824 */ /* 0x000fe200078e023e */
[----:B------:R-:W-:Y:S01]  /*1f920*/  PRMT R23, R17, 0x3340, R4 ;  /* 0x0000334011177816 */ /* 0x000fe20000000004 */
[----:B------:R0:W-:Y:S01]  /*1f930*/  STL.64 [R1+0x8], R2 ;  /* 0x0000080201007387 */ /* 0x0001e20000100a00 */
        /* <DEDUP_REMOVED lines=8> */
[----:B------:R-:W-:Y:S01]  /*1f9c0*/  LOP3.LUT R17, R105, 0xff, RZ, 0xc0, !PT ;  /* 0x000000ff69117812 */ /* 0x000fe200078ec0ff */
[----:B0-----:R-:W-:Y:S01]  /*1f9d0*/  IMAD.MOV.U32 R2, RZ, RZ, 0x2 ;  /* 0x00000002ff027424 */ /* 0x001fe200078e00ff */
[----:B------:R-:W-:Y:S01]  /*1f9e0*/  PRMT R21, R20, 0x5410, R21 ;  /* 0x0000541014157816 */ /* 0x000fe20000000015 */
[----:B------:R-:W-:Y:S01]  /*1f9f0*/  @!P2 IMAD.MOV R2, RZ, RZ, 0x1 ;  /* 0x00000001ff02a424 */ /* 0x000fe200078e02ff */
[----:B------:R-:W-:Y:S01]  /*1fa00*/  STL.128 [R1+0x10], R4 ;  /* 0x0000100401007387 */ /* 0x000fe20000100c00 */
[----:B------:R-:W-:Y:S01]  /*1fa10*/  @!P0 IMAD.MOV R2, RZ, RZ, R26 ;  /* 0x000000ffff028224 */ /* 0x000fe200078e021a */
[----:B------:R-:W-:Y:S01]  /*1fa20*/  PRMT R53, R106, 0x7604, R17 ;  /* 0x000076046a357816 */ /* 0x000fe20000000011 */
[----:B------:R-:W-:Y:S01]  /*1fa30*/  IMAD.MOV.U32 R3, RZ, RZ, R25 ;  /* 0x000000ffff037224 */ /* 0x000fe200078e0019 */
[----:B------:R-:W-:Y:S01]  /*1fa40*/  PRMT R20, R32, 0x5410, R19 ;  /* 0x0000541020147816 */ /* 0x000fe20000000013 */
[----:B------:R-:W-:Y:S01]  /*1fa50*/  STL.128 [R1+0x320], R4 ;  /* 0x0003200401007387 */ /* 0x000fe20000100c00 */
[----:B------:R-:W-:-:S02]  /*1fa60*/  PRMT R23, R34, 0x5410, R23 ;  /* 0x0000541022177816 */ /* 0x000fc40000000017 */
[----:B------:R-:W-:Y:S01]  /*1fa70*/  PRMT R22, R22, 0x5410, R29 ;  /* 0x0000541016167816 */ /* 0x000fe2000000001d */
[----:B------:R-:W-:Y:S01]  /*1fa80*/  STL.128 [R1+0x10], R4 ;  /* 0x0000100401007387 */ /* 0x000fe20000100c00 */
[----:B------:R-:W-:Y:S02]  /*1fa90*/  ISETP.NE.AND P3, PT, R2, RZ, PT ;  /* 0x000000ff0200720c */ /* 0x000fe40003f65270 */
[----:B------:R-:W-:Y:S01]  /*1faa0*/  PRMT R29, R39, 0x5410, R36 ;  /* 0x00005410271d7816 */ /* 0x000fe20000000024 */
[----:B------:R-:W-:Y:S01]  /*1fab0*/  SHFL.UP PT, R17, R50, 0x1, RZ ;  /* 0x0420000032117989 */ /* 0x000fe200000e00ff */
[----:B------:R-:W-:Y:S02]  /*1fac0*/  PRMT R28, R48, 0x5410, R43 ;  /* 0x00005410301c7816 */ /* 0x000fe4000000002b */
[----:B------:R-:W-:Y:S01]  /*1fad0*/  PRMT R34, R67, 0x7610, R34 ;  /* 0x0000761043227816 */ /* 0x000fe20000000022 */
[----:B------:R-:W-:Y:S01]  /*1fae0*/  SHFL.UP PT, R9, R56, 0x1, RZ ;  /* 0x0420000038097989 */ /* 0x000fe200000e00ff */
[----:B------:R-:W-:-:S02]  /*1faf0*/  PRMT R36, R69, 0x7610, R36 ;  /* 0x0000761045247816 */ /* 0x000fc40000000024 */
[----:B------:R-:W-:Y:S01]  /*1fb00*/  PRMT R39, R70, 0x7610, R39 ;  /* 0x0000761046277816 */ /* 0x000fe20000000027 */
[----:B------:R0:W-:Y:S01]  /*1fb10*/  SHFL.UP PT, R10, R47, 0x1, RZ ;  /* 0x042000002f0a7989 */ /* 0x0001e200000e00ff */
        /* <DEDUP_REMOVED lines=14> */
[----:B------:R-:W4:Y:S01]  /*1fc00*/  SHFL.UP PT, R15, R62, 0x1, RZ ;  /* 0x042000003e0f7989 */ /* 0x000f2200000e00ff */
[----:B------:R-:W-:-:S02]  /*1fc10*/  PRMT R116, R88, 0x7610, R116 ;  /* 0x0000761058747816 */ /* 0x000fc40000000074 */
[----:B0-----:R-:W-:Y:S01]  /*1fc20*/  PRMT R47, R87, 0x7610, R47 ;  /* 0x00007610572f7816 */ /* 0x001fe2000000002f */
[----:B------:R0:W4:Y:S01]  /*1fc30*/  SHFL.UP PT, R19, R46, 0x1, RZ ;  /* 0x042000002e137989 */ /* 0x00012200000e00ff */
[----:B------:R-:W-:Y:S02]  /*1fc40*/  PRMT R48, R84, 0x7610, R48 ;  /* 0x0000761054307816 */ /* 0x000fe40000000030 */
[----:B--2---:R-:W-:Y:S01]  /*1fc50*/  PRMT R49, R86, 0x7610, R49 ;  /* 0x0000761056317816 */ /* 0x004fe20000000031 */
[----:B------:R-:W-:Y:S01]  /*1fc60*/  SHFL.UP PT, R6, R0, 0x1, RZ ;  /* 0x0420000000067989 */ /* 0x000fe200000e00ff */
[----:B------:R-:W-:Y:S02]  /*1fc70*/  PRMT R50, R85, 0x7610, R50 ;  /* 0x0000761055327816 */ /* 0x000fe40000000032 */
[----:B---3--:R-:W-:Y:S01]  /*1fc80*/  PRMT R51, R95, 0x7610, R51 ;  /* 0x000076105f337816 */ /* 0x008fe20000000033 */
[----:B------:R-:W-:Y:S01]  /*1fc90*/  SHFL.UP PT, R4, R24, 0x1, RZ ;  /* 0x0420000018047989 */ /* 0x000fe200000e00ff */
[----:B0-----:R-:W-:-:S02]  /*1fca0*/  PRMT R46, R83, 0x7610, R46 ;  /* 0x00007610532e7816 */ /* 0x001fc4000000002e */
        /* <DEDUP_REMOVED lines=13> */
[----:B------:R-:W-:Y:S01]  /*1fd80*/  STL.128 [R1+0x330], R20 ;  /* 0x0003301401007387 */ /* 0x000fe20000100c00 */
[----:B0-----:R-:W-:Y:S02]  /*1fd90*/  PRMT R53, R90, 0x7610, R53 ;  /* 0x000076105a357816 */ /* 0x001fe40000000035 */
[----:B------:R-:W-:Y:S01]  /*1fda0*/  PRMT R124, R99, 0x7610, R124 ;  /* 0x00007610637c7816 */ /* 0x000fe2000000007c */
[----:B------:R-:W-:Y:S01]  /*1fdb0*/  STL.128 [R1+0x20], R20 ;  /* 0x0000201401007387 */ /* 0x000fe20000100c00 */
[----:B------:R-:W-:-:S02]  /*1fdc0*/  PRMT R125, R33, 0x7610, R125 ;  /* 0x00007610217d7816 */ /* 0x000fc4000000007d */
[----:B------:R-:W-:Y:S01]  /*1fdd0*/  PRMT R126, R101, 0x7610, R126 ;  /* 0x00007610657e7816 */ /* 0x000fe2000000007e */
[----:B-1----:R-:W-:Y:S01]  /*1fde0*/  STL.128 [R1+0x60], R8 ;  /* 0x0000600801007387 */ /* 0x002fe20000100c00 */
[----:B------:R-:W-:Y:S02]  /*1fdf0*/  PRMT R55, R31, 0x7610, R55 ;  /* 0x000076101f377816 */ /* 0x000fe40000000037 */
[----:B------:R-:W-:Y:S01]  /*1fe00*/  PRMT R56, R30, 0x7610, R56 ;  /* 0x000076101e387816 */ /* 0x000fe20000000038 */
[----:B----4-:R-:W-:Y:S01]  /*1fe10*/  STL.128 [R1+0x70], R12 ;  /* 0x0000700c01007387 */ /* 0x010fe20000100c00 */
[----:B------:R-:W-:Y:S02]  /*1fe20*/  PRMT R57, R102, 0x7610, R57 ;  /* 0x0000761066397816 */ /* 0x000fe40000000039 */
[----:B------:R-:W-:Y:S01]  /*1fe30*/  PRMT R58, R38, 0x7610, R58 ;  /* 0x00007610263a7816 */ /* 0x000fe2000000003a */
[----:B------:R-:W-:Y:S01]  /*1fe40*/  STL.128 [R1+0x50], R16 ;  /* 0x0000501001007387 */ /* 0x000fe20000100c00 */
[----:B--2---:R-:W-:-:S02]  /*1fe50*/  SHF.R.U32.HI R27, RZ, 0x8, R60 ;  /* 0x00000008ff1b7819 */ /* 0x004fc4000001163c */
[----:B------:R-:W-:Y:S01]  /*1fe60*/  PRMT R59, R37, 0x7610, R59 ;  /* 0x00007610253b7816 */ /* 0x000fe2000000003b */
[----:B------:R-:W-:Y:S01]  /*1fe70*/  STL.64 [R1+0x88], R4 ;  /* 0x0000880401007387 */ /* 0x000fe20000100a00 */
[--C-:B------:R-:W-:Y:S02]  /*1fe80*/  PRMT R32, R27, 0x7604, R60.reuse ;  /* 0x000076041b207816 */ /* 0x100fe4000000003c */
[----:B------:R-:W-:Y:S01]  /*1fe90*/  PRMT R27, R75, 0x7610, R27 ;  /* 0x000076104b1b7816 */ /* 0x000fe2000000001b */
[----:B------:R-:W-:Y:S01]  /*1fea0*/  STL [R1+0x84], R6 ;  /* 0x0000840601007387 */ /* 0x000fe20000100800 */
[----:B------:R-:W-:Y:S02]  /*1feb0*/  PRMT R60, R35, 0x7610, R60 ;  /* 0x00007610233c7816 */ /* 0x000fe4000000003c */
[----:B------:R-:W-:Y:S01]  /*1fec0*/  PRMT R61, R44, 0x7610, R61 ;  /* 0x000076102c3d7816 */ /* 0x000fe2000000003d */
[----:B------:R-:W-:Y:S01]  /*1fed0*/  STL [R1+0x48], R66 ;  /* 0x0000484201007387 */ /* 0x000fe20000100800 */
[----:B------:R-:W-:-:S02]  /*1fee0*/  PRMT R62, R40, 0x7610, R62 ;  /* 0x00007610283e7816 */ /* 0x000fc4000000003e */
[----:B------:R-:W-:Y:S01]  /*1fef0*/  PRMT R63, R42, 0x7610, R63 ;  /* 0x000076102a3f7816 */ /* 0x000fe2000000003f */
[----:B------:R-:W-:Y:S01]  /*1ff00*/  STL.64 [R1+0x30], R28 ;  /* 0x0000301c01007387 */ /* 0x000fe20000100a00 */
[----:B------:R-:W-:Y:S02]  /*1ff10*/  PRMT R64, R41, 0x7610, R64 ;  /* 0x0000761029407816 */ /* 0x000fe40000000040 */
[----:B------:R-:W-:Y:S01]  /*1ff20*/  PRMT R128, R104, 0x7610, R128 ;  /* 0x0000761068807816 */ /* 0x000fe20000000080 */
[----:B------:R-:W-:Y:S01]  /*1ff30*/  STL [R1], R2 ;  /* 0x0000000201007387 */ /* 0x000fe20000100800 */
[----:B------:R-:W-:Y:S02]  /*1ff40*/  PRMT R129, R103, 0x7610, R129 ;  /* 0x0000761067817816 */ /* 0x000fe40000000081 */
[----:B------:R-:W-:Y:S01]  /*1ff50*/  PRMT R130, R105, 0x7610, R130 ;  /* 0x0000761069827816 */ /* 0x000fe20000000082 */
[----:B------:R-:W-:Y:S01]  /*1ff60*/  STL.64 [R1+0x340], R28 ;  /* 0x0003401c01007387 */ /* 0x000fe20000100a00 */
[----:B------:R-:W-:-:S03]  /*1ff70*/  PRMT R131, R106, 0x7610, R131 ;  /* 0x000076106a837816 */ /* 0x000fc60000000083 */
[----:B------:R0:W-:Y:S04]  /*1ff80*/  STL.64 [R1+0x30], R28 ;  /* 0x0000301c01007387 */ /* 0x0001e80000100a00 */
[----:B------:R1:W-:Y:S04]  /*1ff90*/  STL.U16 [R1+0x80], R32 ;  /* 0x0000802001007387 */ /* 0x0003e80000100400 */
[----:B------:R-:W-:Y:S04]  /*1ffa0*/  STL [R1+0x310], R2 ;  /* 0x0003100201007387 */ /* 0x000fe80000100800 */
[----:B------:R2:W-:Y:S01]  /*1ffb0*/  STL [R1], R2 ;  /* 0x0000000201007387 */ /* 0x0005e20000100800 */
[----:B0-----:R-:W-:Y:S01]  /*1ffc0*/  PRMT R29, R65, 0x7610, R29 ;  /* 0x00007610411d7816 */ /* 0x001fe2000000001d */
[----:B------:R-:W-:Y:S01]  /*1ffd0*/  IMAD.MOV.U32 R28, RZ, RZ, R0 ;  /* 0x000000ffff1c7224 */ /* 0x000fe200078e0000 */
[----:B-1----:R-:W-:Y:S01]  /*1ffe0*/  PRMT R32, R68, 0x7610, R32 ;  /* 0x0000761044207816 */ /* 0x002fe20000000020 */
[----:B--2---:R-:W-:Y:S01]  /*1fff0*/  IMAD.MOV.U32 R2, RZ, RZ, R24 ;  /* 0x000000ffff027224 */ /* 0x004fe200078e0018 */
        /* <DEDUP_REMOVED lines=8> */
.L_x_2546:
[----:B0-----:R-:W-:-:S06]  /*20080*/  IMAD.IADD R2, R1, 0x1, R6 ;  /* 0x0000000101027824 */ /* 0x001fcc00078e0206 */
[----:B------:R-:W2:Y:S01]  /*20090*/  LDL.U8 R2, [R2+0x90] ;  /* 0x0000900002027983 */ /* 0x000ea20000100000 */
[----:B------:R-:W-:Y:S02]  /*200a0*/  IMAD.MOV.U32 R3, RZ, RZ, R6 ;  /* 0x000000ffff037224 */ /* 0x000fe400078e0006 */
[----:B------:R-:W-:Y:S01]  /*200b0*/  VIADD R6, R6, 0x1 ;  /* 0x0000000106067836 */ /* 0x000fe20000000000 */
[----:B--2---:R-:W-:-:S13]  /*200c0*/  ISETP.NE.AND P3, PT, R2, RZ, PT ;  /* 0x000000ff0200720c */ /* 0x004fda0003f65270 */
[----:B------:R-:W-:Y:S05]  /*200d0*/  @P3 BRA `(.L_x_2546) ;  /* 0xfffffffc00e83947 */ /* 0x000fea000383ffff */
[----:B------:R-:W-:Y:S05]  /*200e0*/  BSYNC.RECONVERGENT B1 ;  /* 0x0000000000017941 */ /* 0x000fea0003800200 */
.L_x_2545:
[----:B------:R-:W-:Y:S01]  /*200f0*/  LOP3.LUT P3, RZ, R16, 0xff, RZ, 0xc0, !PT ;  /* 0x000000ff10ff7812 */ /* 0x000fe2000786c0ff */
[----:B------:R-:W-:Y:S01]  /*20100*/  BSSY.RECONVERGENT B1, `(.L_x_2547) ;  /* 0x0000010000017945 */ /* 0x000fe20003800200 */
[----:B------:R-:W-:-:S11]  /*20110*/  IMAD.MOV.U32 R2, RZ, RZ, R3 ;  /* 0x000000ffff027224 */ /* 0x000fd600078e0003 */
[----:B------:R-:W-:Y:S05]  /*20120*/  @!P3 BRA `(.L_x_2548) ;  /* 0x000000000034b947 */ /* 0x000fea0003800000 */
[----:B------:R-:W-:Y:S01]  /*20130*/  BSSY.RECONVERGENT B2, `(.L_x_2549) ;  /* 0x000000b000027945 */ /* 0x000fe20003800200 */
[----:B------:R-:W-:-:S07]  /*20140*/  IMAD.MOV.U32 R2, RZ, RZ, RZ ;  /* 0x000000ffff027224 */ /* 0x000fce00078e00ff */
.L_x_2550:
        /* <DEDUP_REMOVED lines=10> */
.L_x_2549:
[----:B------:R-:W-:-:S07]  /*201f0*/  IMAD.MOV.U32 R2, RZ, RZ, R5 ;  /* 0x000000ffff027224 */ /* 0x000fce00078e0005 */
.L_x_2548:
[----:B------:R-:W-:Y:S05]  /*20200*/  BSYNC.RECONVERGENT B1 ;  /* 0x0000000000017941 */ /* 0x000fea0003800200 */
.L_x_2547:
[----:B------:R-:W-:Y:S01]  /*20210*/  IMAD.IADD R3, R1, 0x1, R2 ;  /* 0x0000000101037824 */ /* 0x000fe200078e0202 */
[----:B------:R-:W-:Y:S01]  /*20220*/  BSSY.RECONVERGENT B1, `(.L_x_2551) ;  /* 0x0000009000017945 */ /* 0x000fe20003800200 */
[----:B------:R-:W-:-:S03]  /*20230*/  IMAD.MOV.U32 R2, RZ, RZ, RZ ;  /* 0x000000ffff027224 */ /* 0x000fc600078e00ff */
[----:B------:R0:W-:Y:S04]  /*20240*/  STL.U8 [R3+0x91], RZ ;  /* 0x000091ff03007387 */ /* 0x0001e80000100000 */
.L_x_2552:
[----:B------:R-:W-:-:S05]  /*20250*/  IMAD.IADD R4, R1, 0x1, R2 ;  /* 0x0000000101047824 */ /* 0x000fca00078e0202 */
[----:B0-----:R-:W2:Y:S02]  /*20260*/  LDL.U8 R3, [R4+0x90] ;  /* 0x0000900004037983 */ /* 0x001ea40000100000 */
[----:B--2---:R-:W-:Y:S01]  /*20270*/  ISETP.NE.AND P3, PT, R3, RZ, PT ;  /* 0x000000ff0300720c */ /* 0x004fe20003f65270 */
[----:B------:R-:W-:Y:S02]  /*20280*/  IMAD.MOV.U32 R3, RZ, RZ, R2 ;  /* 0x000000ffff037224 */ /* 0x000fe400078e0002 */
[----:B------:R-:W-:-:S10]  /*20290*/  VIADD R2, R2, 0x1 ;  /* 0x0000000102027836 */ /* 0x000fd40000000000 */
[----:B------:R-:W-:Y:S05]  /*202a0*/  @P3 BRA `(.L_x_2552) ;  /* 0xfffffffc00e83947 */ /* 0x000fea000383ffff */
[----:B------:R-:W-:Y:S05]  /*202b0*/  BSYNC.RECONVERGENT B1 ;  /* 0x0000000000017941 */ /* 0x000fea0003800200 */
.L_x_2551:
[----:B------:R-:W-:Y:S01]  /*202c0*/  LOP3.LUT P3, RZ, R75, 0xff, RZ, 0xc0, !PT ;  /* 0x000000ff4bff7812 */ /* 0x000fe2000786c0ff */
[----:B------:R-:W-:Y:S01]  /*202d0*/  BSSY.RECONVERGENT B1, `(.L_x_2553) ;  /* 0x0000010000017945 */ /* 0x000fe20003800200 */
[----:B------:R-:W-:-:S11]  /*202e0*/  IMAD.MOV.U32 R2, RZ, RZ, R3 ;  /* 0x000000ffff027224 */ /* 0x000fd600078e0003 */
[----:B------:R-:W-:Y:S05]  /*202f0*/  @!P3 BRA `(.L_x_2554) ;  /* 0x000000000034b947 */ /* 0x000fea0003800000 */
[----:B------:R-:W-:Y:S01]  /*20300*/  BSSY.RECONVERGENT B2, `(.L_x_2555) ;  /* 0x000000b000027945 */ /* 0x000fe20003800200 */
[----:B------:R-:W-:-:S07]  /*20310*/  IMAD.MOV.U32 R2, RZ, RZ, RZ ;  /* 0x000000ffff027224 */ /* 0x000fce00078e00ff */
.L_x_2556:
        /* <DEDUP_REMOVED lines=10> */
.L_x_2555:
[----:B------:R-:W-:-:S07]  /*203c0*/  IMAD.MOV.U32 R2, RZ, RZ, R5 ;  /* 0x000000ffff027224 */ /* 0x000fce00078e0005 */
.L_x_2554:
[----:B------:R-:W-:Y:S05]  /*203d0*/  BSYNC.RECONVERGENT B1 ;  /* 0x0000000000017941 */ /* 0x000fea0003800200 */
.L_x_2553:
        /* <DEDUP_REMOVED lines=73> */
.L_x_2544:
[----:B------:R-:W-:Y:S05]  /*20870*/  BSYNC.RECONVERGENT B0 ;  /* 0x0000000000007941 */ /* 0x000fea0003800200 */
.L_x_2543:
[----:B------:R-:W0:Y:S01]  /*20880*/  S2R R4, SR_LANEID ;  /* 0x0000000000047919 */ /* 0x000e220000000000 */
[----:B------:R-:W-:Y:S01]  /*20890*/  IMAD.MOV.U32 R5, RZ, RZ, 0x2 ;  /* 0x00000002ff057424 */ /* 0x000fe200078e00ff */
[----:B------:R-:W-:Y:S01]  /*208a0*/  BSSY.RECONVERGENT B0, `(.L_x_2557) ;  /* 0x000003e000007945 */ /* 0x000fe20003800200 */
[----:B------:R-:W-:Y:S02]  /*208b0*/  @!P2 IMAD.MOV R5, RZ, RZ, 0x1 ;  /* 0x00000001ff05a424 */ /* 0x000fe400078e02ff */
[----:B------:R-:W-:-:S04]  /*208c0*/  @!P0 IMAD.MOV R5, RZ, RZ, R26 ;  /* 0x000000ffff058224 */ /* 0x000fc800078e021a */
[----:B------:R-:W-:Y:S01]  /*208d0*/  IMAD.IADD R66, R66, 0x1, R5 ;  /* 0x0000000142427824 */ /* 0x000fe200078e0205 */
[----:B0-----:R-:W-:-:S13]  /*208e0*/  ISETP.GT.AND P3, PT, R4, RZ, PT ;  /* 0x000000ff0400720c */ /* 0x001fda0003f64270 */
[----:B------:R-:W-:Y:S05]  /*208f0*/  @P3 BRA `(.L_x_2558) ;  /* 0x0000000000e03947 */ /* 0x000fea0003800000 */
[----:B------:R-:W-:Y:S01]  /*20900*/  IMAD.MOV.U32 R66, RZ, RZ, 0x2 ;  /* 0x00000002ff427424 */ /* 0x000fe200078e00ff */
[----:B------:R-:W-:Y:S01]  /*20910*/  PRMT R131, R106, 0x7610, R131 ;  /* 0x000076106a837816 */ /* 0x000fe20000000083 */
[----:B------:R-:W-:Y:S01]  /*20920*/  @!P2 IMAD.MOV R66, RZ, RZ, 0x1 ;  /* 0x00000001ff42a424 */ /* 0x000fe200078e02ff */
[----:B------:R-:W-:Y:S01]  /*20930*/  PRMT R130, R105, 0x7610, R130 ;  /* 0x0000761069827816 */ /* 0x000fe20000000082 */
[----:B-----5:R-:W-:Y:S01]  /*20940*/  IMAD.MOV.U32 R2, RZ, RZ, R24 ;  /* 0x000000ffff027224 */ /* 0x020fe200078e0018 */
[----:B------:R-:W-:Y:S01]  /*20950*/  PRMT R129, R103, 0x7610, R129 ;  /* 0x0000761067817816 */ /* 0x000fe20000000081 */
[----:B------:R-:W-:Y:S01]  /*20960*/  IMAD.MOV.U32 R3, RZ, RZ, R25 ;  /* 0x000000ffff037224 */ /* 0x000fe200078e0019 */
[----:B------:R-:W-:Y:S01]  /*20970*/  PRMT R128, R104, 0x7610, R128 ;  /* 0x0000761068807816 */ /* 0x000fe20000000080 */
[----:B------:R-:W-:Y:S01]  /*20980*/  @!P0 IMAD.MOV R66, RZ, RZ, R26 ;  /* 0x000000ffff428224 */ /* 0x000fe200078e021a */
        /* <DEDUP_REMOVED lines=47> */
.L_x_2558:
[----:B------:R-:W-:Y:S05]  /*20c80*/  BSYNC.RECONVERGENT B0 ;  /* 0x0000000000007941 */ /* 0x000fea0003800200 */
.L_x_2557:
[----:B------:R-:W-:Y:S01]  /*20c90*/  LOP3.LUT R6, R32, 0xffff, RZ, 0xc0, !PT ;  /* 0x0000ffff20067812 */ /* 0x000fe200078ec0ff */
[----:B------:R-:W-:Y:S01]  /*20ca0*/  STL [R1], R66 ;  /* 0x0000004201007387 */ /* 0x000fe20000100800 */
        /* <DEDUP_REMOVED lines=17> */
[----:B------:R-:W-:Y:S01]  /*20dc0*/  LOP3.LUT R5, R107, 0xffff, RZ, 0xc0, !PT ;  /* 0x0000ffff6b057812 */ /* 0x000fe200078ec0ff */
[----:B------:R-:W-:Y:S01]  /*20dd0*/  IMAD.U32 R14, R8, 0x10000, RZ ;  /* 0x00010000080e7824 */ /* 0x000fe200078e00ff */
[----:B------:R-:W-:Y:S02]  /*20de0*/  LOP3.LUT R25, R39, 0xffff, RZ, 0xc0, !PT ;  /* 0x0000ffff27197812 */ /* 0x000fe400078ec0ff */
[----:B------:R-:W-:Y:S02]  /*20df0*/  LOP3.LUT R4, R36, 0xffff, RZ, 0xc0, !PT ;  /* 0x0000ffff24047812 */ /* 0x000fe400078ec0ff */
[----:B------:R-:W-:Y:S02]  /*20e00*/  LOP3.LUT R10, R111, 0xffff, RZ, 0xc0, !PT ;  /* 0x0000ffff6f0a7812 */ /* 0x000fe400078ec0ff */
[C---:B------:R-:W-:Y:S02]  /*20e10*/  PRMT R18, R7.reuse, 0x3340, R18 ;  /* 0x0000334007127816 */ /* 0x040fe40000000012 */
[----:B------:R-:W-:Y:S01]  /*20e20*/  LOP3.LUT R15, R7, 0xff, RZ, 0xc0, !PT ;  /* 0x000000ff070f7812 */ /* 0x000fe200078ec0ff */
[----:B------:R-:W-:Y:S01]  /*20e30*/  IMAD.U32 R7, R9, 0x10000, RZ ;  /* 0x0001000009077824 */ /* 0x000fe200078e00ff */
[----:B------:R-:W-:-:S02]  /*20e40*/  LOP3.LUT R17, R113, 0xffff, RZ, 0xc0, !PT ;  /* 0x0000ffff71117812 */ /* 0x000fc400078ec0ff */
[----:B------:R-:W-:Y:S02]  /*20e50*/  LOP3.LUT R11, R47, 0xffff, RZ, 0xc0, !PT ;  /* 0x0000ffff2f0b7812 */ /* 0x000fe400078ec0ff */
[C---:B------:R-:W-:Y:S02]  /*20e60*/  PRMT R16, R5.reuse, 0x3340, R16 ;  /* 0x0000334005107816 */ /* 0x040fe40000000010 */
[----:B------:R-:W-:Y:S01]  /*20e70*/  LOP3.LUT R13, R5, 0xff, RZ, 0xc0, !PT ;  /* 0x000000ff050d7812 */ /* 0x000fe200078ec0ff */
[----:B------:R-:W-:Y:S01]  /*20e80*/  IMAD.U32 R5, R0, 0x10000, RZ ;  /* 0x0001000000057824 */ /* 0x000fe200078e00ff */
[C---:B------:R-:W-:Y:S01]  /*20e90*/  PRMT R25, R4.reuse, 0x3340, R25 ;  /* 0x0000334004197816 */ /* 0x040fe20000000019 */
[----:B------:R-:W-:Y:S01]  /*20ea0*/  IMAD.U32 R19, R11, 0x10000, RZ ;  /* 0x000100000b137824 */ /* 0x000fe200078e00ff */
[----:B------:R-:W-:Y:S02]  /*20eb0*/  LOP3.LUT R4, R4, 0xff, RZ, 0xc0, !PT ;  /* 0x000000ff04047812 */ /* 0x000fe400078ec0ff */
[----:B------:R-:W-:-:S02]  /*20ec0*/  LOP3.LUT R12, R10, 0xff, RZ, 0xc0, !PT ;  /* 0x000000ff0a0c7812 */ /* 0x000fc400078ec0ff */
[----:B------:R-:W-:Y:S02]  /*20ed0*/  PRMT R17, R10, 0x3340, R17 ;  /* 0x000033400a117816 */ /* 0x000fe40000000011 */
        /* <DEDUP_REMOVED lines=21> */
[C---:B------:R-:W-:Y:S02]  /*21030*/  PRMT R19, R4.reuse, 0x3340, R19 ;  /* 0x0000334004137816 */ /* 0x040fe40000000013 */
        /* <DEDUP_REMOVED lines=9> */
[C---:B------:R-:W-:Y:S02]  /*210d0*/  PRMT R20, R5.reuse, 0x3340, R20 ;  /* 0x0000334005147816 */ /* 0x040fe40000000014 */
[----:B------:R-:W-:Y:S01]  /*210e0*/  LOP3.LUT R5, R5, 0xff, RZ, 0xc0, !PT ;  /* 0x000000ff05057812 */ /* 0x000fe200078ec0ff */
[----:B------:R-:W-:Y:S01]  /*210f0*/  IMAD.U32 R22, R12, 0x10000, RZ ;  /* 0x000100000c167824 */ /* 0x000fe200078e00ff */
[C---:B------:R-:W-:Y:S02]  /*21100*/  PRMT R21, R14.reuse, 0x3340, R21 ;  /* 0x000033400e157816 */ /* 0x040fe40000000015 */
        /* <DEDUP_REMOVED lines=31> */
[----:B------:R-:W-:Y:S01]  /*21300*/  LOP3.LUT R31, R30, 0xff, RZ, 0xc0, !PT ;  /* 0x000000ff1e1f7812 */ /* 0x000fe200078ec0ff */
[----:B------:R-:W-:Y:S01]  /*21310*/  IMAD.IADD R80, R5, 0x1, R4 ;  /* 0x0000000105507824 */ /* 0x000fe200078e0204 */
[----:B------:R-:W-:Y:S01]  /*21320*/  LOP3.LUT R38, R38, 0xff0000, RZ, 0xc0, !PT ;  /* 0x00ff000026267812 */ /* 0x000fe200078ec0ff */
[----:B------:R-:W-:Y:S01]  /*21330*/  IMAD.U32 R30, R67, 0x10000, RZ ;  /* 0x00010000431e7824 */ /* 0x000fe200078e00ff */
[----:B------:R-:W-:-:S02]  /*21340*/  PRMT R31, R64, 0x7604, R31 ;  /* 0x00007604401f7816 */ /* 0x000fc4000000001f */
[----:B------:R-:W-:Y:S02]  /*21350*/  LOP3.LUT R5, R45, 0xffff, RZ, 0xc0, !PT ;  /* 0x0000ffff2d057812 */ /* 0x000fe400078ec0ff */
[----:B------:R-:W-:Y:S01]  /*21360*/  LOP3.LUT R4, R110, 0xffff, RZ, 0xc0, !PT ;  /* 0x0000ffff6e047812 */ /* 0x000fe200078ec0ff */
[----:B------:R-:W-:Y:S01]  /*21370*/  IMAD.IADD R82, R31, 0x1, R38 ;  /* 0x000000011f527824 */ /* 0x000fe200078e0226 */
[----:B------:R-:W-:Y:S01]  /*21380*/  PRMT R23, R60, 0x7604, R7 ;  /* 0x000076043c177816 */ /* 0x000fe20000000007 */
[----:B------:R-:W-:Y:S01]  /*21390*/  IMAD R71, R5, 0x1000000, R44 ;  /* 0x0100000005477824 */ /* 0x000fe200078e022c */
[----:B------:R-:W-:Y:S01]  /*213a0*/  LOP3.LUT R30, R30, 0xff0000, RZ, 0xc0, !PT ;  /* 0x00ff00001e1e7812 */ /* 0x000fe200078ec0ff */
[----:B------:R-:W-:Y:S01]  /*213b0*/  IMAD R72, R4, 0x1000000, R33 ;  /* 0x0100000004487824 */ /* 0x000fe200078e0221 */
[----:B------:R-:W-:Y:S02]  /*213c0*/  PRMT R0, R0, 0x3340, R5 ;  /* 0x0000334000007816 */ /* 0x000fe40000000005 */
[----:B------:R-:W-:Y:S01]  /*213d0*/  PRMT R31, R9, 0x3340, R4 ;  /* 0x00003340091f7816 */ /* 0x000fe20000000004 */
[----:B------:R-:W-:Y:S01]  /*213e0*/  IMAD.IADD R77, R23, 0x1, R30 ;  /* 0x00000001174d7824 */ /* 0x000fe200078e021e */
[----:B------:R-:W-:-:S02]  /*213f0*/  LOP3.LUT R5, R115, 0xffff, RZ, 0xc0, !PT ;  /* 0x0000ffff73057812 */ /* 0x000fc400078ec0ff */
[----:B------:R-:W-:Y:S02]  /*21400*/  LOP3.LUT R4, R48, 0xffff, RZ, 0xc0, !PT ;  /* 0x0000ffff30047812 */ /* 0x000fe400078ec0ff */
[----:B------:R-:W-:Y:S01]  /*21410*/  PRMT R30, R8, 0x3340, R5 ;  /* 0x00003340081e7816 */ /* 0x000fe20000000005 */
[----:B------:R-:W-:Y:S01]  /*21420*/  IMAD R73, R5, 0x1000000, R68 ;  /* 0x0100000005497824 */ /* 0x000fe200078e0244 */
        /* <DEDUP_REMOVED lines=29> */
[----:B------:R-:W-:Y:S02]  /*21600*/  LOP3.LUT R68, R62, 0xffff, RZ, 0xc0, !PT ;  /* 0x0000ffff3e447812 */ /* 0x000fe400078ec0ff */
[----:B------:R-:W-:Y:S01]  /*21610*/  PRMT R17, R17, 0x5410, R30 ;  /* 0x0000541011117816 */ /* 0x000fe2000000001e */
[----:B------:R-:W-:Y:S01]  /*21620*/  SHFL.UP PT, R5, R76, 0x2, RZ ;  /* 0x044000004c057989 */ /* 0x000fe200000e00ff */
[----:B------:R-:W-:Y:S01]  /*21630*/  PRMT R16, R16, 0x5410, R31 ;  /* 0x0000541010107816 */ /* 0x000fe2000000001f */
[----:B------:R-:W-:Y:S01]  /*21640*/  IMAD R10, R68, 0x1000000, R77 ;  /* 0x01000000440a7824 */ /* 0x000fe200078e024d */
[----:B------:R-:W-:Y:S01]  /*21650*/  PRMT R19, R19, 0x5410, R38 ;  /* 0x0000541013137816 */ /* 0x000fe20000000026 */
[----:B------:R-:W0:Y:S01]  /*21660*/  SHFL.UP PT, R7, R78, 0x2, RZ ;  /* 0x044000004e077989 */ /* 0x000e2200000e00ff */
        /* <DEDUP_REMOVED lines=8> */
[----:B------:R-:W-:Y:S01]  /*216f0*/  STL.128 [R1+0x10], R16 ;  /* 0x0000101001007387 */ /* 0x000fe20000100c00 */
[----:B------:R-:W-:-:S02]  /*21700*/  ISETP.NE.AND P0, PT, R66, RZ, PT ;  /* 0x000000ff4200720c */ /* 0x000fc40003f05270 */
[----:B------:R-:W-:Y:S01]  /*21710*/  PRMT R25, R25, 0x5410, R0 ;  /* 0x0000541019197816 */ /* 0x000fe20000000000 */
[----:B------:R-:W-:Y:S01]  /*21720*/  SHFL.UP PT, R8, R8, 0x2, RZ ;  /* 0x0440000008087989 */ /* 0x000fe200000e00ff */
[----:B------:R-:W-:Y:S02]  /*21730*/  PRMT R67, R67, 0x3340, R68 ;  /* 0x0000334043437816 */ /* 0x000fe40000000044 */
        /* <DEDUP_REMOVED lines=8> */
[--C-:B-1----:R-:W-:Y:S02]  /*217c0*/  SHF.R.U32.HI R0, RZ, 0x8, R75.reuse ;  /* 0x00000008ff007819 */ /* 0x102fe4000001164b */
[----:B------:R-:W-:Y:S01]  /*217d0*/  PRMT R38, R43, 0x7610, R38 ;  /* 0x000076102b267816 */ /* 0x000fe20000000026 */
[----:B------:R-:W0:Y:S01]  /*217e0*/  SHFL.UP PT, R11, R11, 0x2, RZ ;  /* 0x044000000b0b7989 */ /* 0x000e2200000e00ff */
[--C-:B------:R-:W-:Y:S02]  /*217f0*/  PRMT R0, R0, 0x7604, R75.reuse ;  /* 0x0000760400007816 */ /* 0x100fe4000000004b */
[----:B------:R-:W-:Y:S01]  /*21800*/  PRMT R74, R107, 0x7610, R74 ;  /* 0x000076106b4a7816 */ /* 0x000fe2000000004a */
[----:B------:R1:W2:Y:S01]  /*21810*/  SHFL.UP PT, R15, R73, 0x2, RZ ;  /* 0x04400000490f7989 */ /* 0x0002a200000e00ff */
[----:B------:R-:W-:-:S02]  /*21820*/  PRMT R75, R108, 0x7610, R75 ;  /* 0x000076106c4b7816 */ /* 0x000fc4000000004b */
[----:B------:R-:W-:Y:S01]  /*21830*/  PRMT R76, R109, 0x7610, R76 ;  /* 0x000076106d4c7816 */ /* 0x000fe2000000004c */
[----:B------:R-:W3:Y:S01]  /*21840*/  SHFL.UP PT, R72, R66, 0x2, RZ ;  /* 0x0440000042487989 */ /* 0x000ee200000e00ff */
[----:B------:R-:W-:Y:S02]  /*21850*/  PRMT R77, R110, 0x7610, R77 ;  /* 0x000076106e4d7816 */ /* 0x000fe4000000004d */
[----:B------:R-:W-:Y:S01]  /*21860*/  PRMT R78, R111, 0x7610, R78 ;  /* 0x000076106f4e7816 */ /* 0x000fe2000000004e */
[----:B------:R-:W-:Y:S01]  /*21870*/  SHFL.UP PT, R16, R28, 0x2, RZ ;  /* 0x044000001c107989 */ /* 0x000fe200000e00ff */
[----:B-1----:R-:W-:Y:S02]  /*21880*/  PRMT R73, R45, 0x7610, R73 ;  /* 0x000076102d497816 */ /* 0x002fe40000000049 */
        /* <DEDUP_REMOVED lines=10> */
[----:B0-----:R-:W-:Y:S01]  /*21930*/  STL.128 [R1+0x70], R8 ;  /* 0x0000700801007387 */ /* 0x001fe20000100c00 */
[----:B------:R-:W-:-:S02]  /*21940*/  PRMT R87, R49, 0x7610, R87 ;  /* 0x0000761031577816 */ /* 0x000fc40000000057 */
[----:B------:R-:W-:Y:S01]  /*21950*/  PRMT R88, R50, 0x7610, R88 ;  /* 0x0000761032587816 */ /* 0x000fe20000000058 */
[----:B--2---:R-:W-:Y:S01]  /*21960*/  STL.128 [R1+0x50], R12 ;  /* 0x0000500c01007387 */ /* 0x004fe20000100c00 */
[----:B------:R-:W-:Y:S02]  /*21970*/  PRMT R89, R51, 0x7610, R89 ;  /* 0x0000761033597816 */ /* 0x000fe40000000059 */
[----:B----4-:R-:W-:Y:S01]  /*21980*/  PRMT R22, R26, 0x5410, R41 ;  /* 0x000054101a167816 */ /* 0x010fe20000000029 */
[----:B---3--:R-:W-:Y:S01]  /*21990*/  STL [R1+0x48], R72 ;  /* 0x0000484801007387 */ /* 0x008fe20000100800 */
[----:B------:R-:W-:Y:S02]  /*219a0*/  PRMT R26, R27, 0x7610, R26 ;  /* 0x000076101b1a7816 */ /* 0x000fe4000000001a */
[----:B------:R-:W-:Y:S01]  /*219b0*/  PRMT R90, R52, 0x7610, R90 ;  /* 0x00007610345a7816 */ /* 0x000fe2000000005a */
[----:B------:R-:W-:Y:S01]  /*219c0*/  STL.128 [R1+0x20], R20 ;  /* 0x0000201401007387 */ /* 0x000fe20000100c00 */
[----:B------:R-:W-:-:S02]  /*219d0*/  PRMT R91, R53, 0x7610, R91 ;  /* 0x00007610355b7816 */ /* 0x000fc4000000005b */
[----:B------:R-:W-:Y:S01]  /*219e0*/  PRMT R92, R54, 0x7610, R92 ;  /* 0x00007610365c7816 */ /* 0x000fe2000000005c */
[----:B-1----:R-:W-:Y:S01]  /*219f0*/  STL.64 [R1+0x88], R4 ;  /* 0x0000880401007387 */ /* 0x002fe20000100a00 */
        /* <DEDUP_REMOVED lines=14> */
[----:B0-----:R-:W-:Y:S01]  /*21ae0*/  IMAD.MOV.U32 R24, RZ, RZ, R2 ;  /* 0x000000ffff187224 */ /* 0x001fe200078e0002 */
[----:B------:R-:W-:Y:S01]  /*21af0*/  PRMT R40, R55, 0x7610, R40 ;  /* 0x0000761037287816 */ /* 0x000fe20000000028 */
[----:B------:R-:W-:Y:S01]  /*21b00*/  IMAD.MOV.U32 R25, RZ, RZ, R3 ;  /* 0x000000ffff197224 */ /* 0x000fe200078e0003 */
[----:B------:R-:W-:-:S02]  /*21b10*/  PRMT R41, R56, 0x7610, R41 ;  /* 0x0000761038297816 */ /* 0x000fc40000000029 */
[----:B-1----:R-:W-:Y:S01]  /*21b20*/  PRMT R30, R29, 0x7610, R30 ;  /* 0x000076101d1e7816 */ /* 0x002fe2000000001e */
[----:B--2---:R-:W-:Y:S01]  /*21b30*/  IMAD.MOV.U32 R0, RZ, RZ, R28 ;  /* 0x000000ffff007224 */ /* 0x004fe200078e001c */
        /* <DEDUP_REMOVED lines=21> */
.L_x_2562:
[----:B0-----:R-:W-:-:S06]  /*21c90*/  IMAD.IADD R0, R1, 0x1, R6 ;  /* 0x0000000101007824 */ /* 0x001fcc00078e0206 */
[----:B------:R-:W2:Y:S01]  /*21ca0*/  LDL.U8 R0, [R0+0x90] ;  /* 0x0000900000007983 */ /* 0x000ea20000100000 */
[----:B------:R-:W-:Y:S02]  /*21cb0*/  IMAD.MOV.U32 R4, RZ, RZ, R6 ;  /* 0x000000ffff047224 */ /* 0x000fe400078e0006 */
[----:B------:R-:W-:Y:S01]  /*21cc0*/  VIADD R6, R6, 0x1 ;  /* 0x0000000106067836 */ /* 0x000fe20000000000 */
[----:B--2---:R-:W-:-:S13]  /*21cd0*/  ISETP.NE.AND P0, PT, R0, RZ, PT ;  /* 0x000000ff0000720c */ /* 0x004fda0003f05270 */
[----:B------:R-:W-:Y:S05]  /*21ce0*/  @P0 BRA `(.L_x_2562) ;  /* 0xfffffffc00e80947 */ /* 0x000fea000383ffff */
[----:B------:R-:W-:Y:S05]  /*21cf0*/  BSYNC.RECONVERGENT B1 ;  /* 0x0000000000017941 */ /* 0x000fea0003800200 */
.L_x_2561:
[----:B------:R-:W-:Y:S01]  /*21d00*/  LOP3.LUT P0, RZ, R12, 0xff, RZ, 0xc0, !PT ;  /* 0x000000ff0cff7812 */ /* 0x000fe2000780c0ff */
[----:B------:R-:W-:Y:S01]  /*21d10*/  BSSY.RECONVERGENT B1, `(.L_x_2563) ;  /* 0x0000010000017945 */ /* 0x000fe20003800200 */
[----:B------:R-:W-:-:S11]  /*21d20*/  IMAD.MOV.U32 R0, RZ, RZ, R4 ;  /* 0x000000ffff007224 */ /* 0x000fd600078e0004 */
[----:B------:R-:W-:Y:S05]  /*21d30*/  @!P0 BRA `(.L_x_2564) ;  /* 0x0000000000348947 */ /* 0x000fea0003800000 */
[----:B------:R-:W-:Y:S01]  /*21d40*/  BSSY.RECONVERGENT B2, `(.L_x_2565) ;  /* 0x000000b000027945 */ /* 0x000fe20003800200 */
[----:B------:R-:W-:-:S07]  /*21d50*/  IMAD.MOV.U32 R0, RZ, RZ, RZ ;  /* 0x000000ffff007224 */ /* 0x000fce00078e00ff */
.L_x_2566:
        /* <DEDUP_REMOVED lines=10> */
.L_x_2565:
[----:B------:R-:W-:-:S07]  /*21e00*/  IMAD.MOV.U32 R0, RZ, RZ, R6 ;  /* 0x000000ffff007224 */ /* 0x000fce00078e0006 */
.L_x_2564:
[----:B------:R-:W-:Y:S05]  /*21e10*/  BSYNC.RECONVERGENT B1 ;  /* 0x0000000000017941 */ /* 0x000fea0003800200 */
.L_x_2563:
[----:B------:R-:W-:Y:S01]  /*21e20*/  IMAD.IADD R4, R1, 0x1, R0 ;  /* 0x0000000101047824 */ /* 0x000fe200078e0200 */
[----:B------:R-:W-:Y:S01]  /*21e30*/  BSSY.RECONVERGENT B1, `(.L_x_2567) ;  /* 0x0000009000017945 */ /* 0x000fe20003800200 */
[----:B------:R-:W-:-:S03]  /*21e40*/  IMAD.MOV.U32 R0, RZ, RZ, RZ ;  /* 0x000000ffff007224 */ /* 0x000fc600078e00ff */
[----:B------:R0:W-:Y:S04]  /*21e50*/  STL.U8 [R4+0x91], RZ ;  /* 0x000091ff04007387 */ /* 0x0001e80000100000 */
.L_x_2568:
[----:B------:R-:W-:-:S05]  /*21e60*/  IMAD.IADD R5, R1, 0x1, R0 ;  /* 0x0000000101057824 */ /* 0x000fca00078e0200 */
[----:B0-----:R-:W2:Y:S02]  /*21e70*/  LDL.U8 R4, [R5+0x90] ;  /* 0x0000900005047983 */ /* 0x001ea40000100000 */
[----:B--2---:R-:W-:Y:S01]  /*21e80*/  ISETP.NE.AND P0, PT, R4, RZ, PT ;  /* 0x000000ff0400720c */ /* 0x004fe20003f05270 */
[----:B------:R-:W-:Y:S02]  /*21e90*/  IMAD.MOV.U32 R4, RZ, RZ, R0 ;  /* 0x000000ffff047224 */ /* 0x000fe400078e0000 */
[----:B------:R-:W-:-:S10]  /*21ea0*/  VIADD R0, R0, 0x1 ;  /* 0x0000000100007836 */ /* 0x000fd40000000000 */
[----:B------:R-:W-:Y:S05]  /*21eb0*/  @P0 BRA `(.L_x_2568) ;  /* 0xfffffffc00e80947 */ /* 0x000fea000383ffff */
[----:B------:R-:W-:Y:S05]  /*21ec0*/  BSYNC.RECONVERGENT B1 ;  /* 0x0000000000017941 */ /* 0x000fea0003800200 */
.L_x_2567:
[----:B------:R-:W-:Y:S01]  /*21ed0*/  LOP3.LUT P0, RZ, R27, 0xff, RZ, 0xc0, !PT ;  /* 0x000000ff1bff7812 */ /* 0x000fe2000780c0ff */
[----:B------:R-:W-:Y:S01]  /*21ee0*/  BSSY.RECONVERGENT B1, `(.L_x_2569) ;  /* 0x0000010000017945 */ /* 0x000fe20003800200 */
[----:B------:R-:W-:-:S11]  /*21ef0*/  IMAD.MOV.U32 R0, RZ, RZ, R4 ;  /* 0x000000ffff007224 */ /* 0x000fd600078e0004 */
[----:B------:R-:W-:Y:S05]  /*21f00*/  @!P0 BRA `(.L_x_2570) ;  /* 0x0000000000348947 */ /* 0x000fea0003800000 */
[----:B------:R-:W-:Y:S01]  /*21f10*/  BSSY.RECONVERGENT B2, `(.L_x_2571) ;  /* 0x000000b000027945 */ /* 0x000fe20003800200 */
[----:B------:R-:W-:-:S07]  /*21f20*/  IMAD.MOV.U32 R0, RZ, RZ, RZ ;  /* 0x000000ffff007224 */ /* 0x000fce00078e00ff */
.L_x_2572:
        /* <DEDUP_REMOVED lines=10> */
.L_x_2571:
[----:B------:R-:W-:-:S07]  /*21fd0*/  IMAD.MOV.U32 R0, RZ, RZ, R6 ;  /* 0x000000ffff007224 */ /* 0x000fce00078e0006 */
.L_x_2570:
[----:B------:R-:W-:Y:S05]  /*21fe0*/  BSYNC.RECONVERGENT B1 ;  /* 0x0000000000017941 */ /* 0x000fea0003800200 */
.L_x_2569:
        /* <DEDUP_REMOVED lines=73> */
.L_x_2560:
[----:B------:R-:W-:Y:S05]  /*22480*/  BSYNC.RECONVERGENT B0 ;  /* 0x0000000000007941 */ /* 0x000fea0003800200 */
.L_x_2559:
        /* <DEDUP_REMOVED lines=59> */
.L_x_2574:
[----:B------:R-:W-:Y:S05]  /*22840*/  BSYNC.RECONVERGENT B0 ;  /* 0x0000000000007941 */ /* 0x000fea0003800200 */
.L_x_2573:
[----:B------:R-:W-:Y:S01]  /*22850*/  LOP3.LUT R7, R31, 0xffff, RZ, 0xc0, !PT ;  /* 0x0000ffff1f077812 */ /* 0x000fe200078ec0ff */
[----:B------:R-:W-:Y:S01]  /*22860*/  STL [R1], R72 ;  /* 0x0000004801007387 */ /* 0x000fe20000100800 */
        /* <DEDUP_REMOVED lines=16> */
[----:B------:R-:W-:Y:S01]  /*22970*/  LOP3.LUT R5, R74, 0xffff, RZ, 0xc0, !PT ;  /* 0x0000ffff4a057812 */ /* 0x000fe200078ec0ff */
[----:B------:R-:W-:Y:S01]  /*22980*/  IMAD.U32 R14, R8, 0x10000, RZ ;  /* 0x00010000080e7824 */ /* 0x000fe200078e00ff */
[----:B------:R-:W-:-:S02]  /*22990*/  LOP3.LUT R9, R76, 0xffff, RZ, 0xc0, !PT ;  /* 0x0000ffff4c097812 */ /* 0x000fc400078ec0ff */
        /* <DEDUP_REMOVED lines=12> */
[C---:B------:R-:W-:Y:S02]  /*22a60*/  PRMT R3, R6.reuse, 0x3340, R3 ;  /* 0x0000334006037816 */ /* 0x040fe40000000003 */
[----:B------:R-:W-:Y:S02]  /*22a70*/  LOP3.LUT R6, R6, 0xff, RZ, 0xc0, !PT ;  /* 0x000000ff06067812 */ /* 0x000fe400078ec0ff */
[----:B------:R-:W-:-:S02]  /*22a80*/  LOP3.LUT R19, R13, 0xff, RZ, 0xc0, !PT ;  /* 0x000000ff0d137812 */ /* 0x000fc400078ec0ff */
[----:B------:R-:W-:Y:S02]  /*22a90*/  PRMT R18, R13, 0x3340, R18 ;  /* 0x000033400d127816 */ /* 0x000fe40000000012 */
        /* <DEDUP_REMOVED lines=27> */
[----:B------:R-:W-:Y:S02]  /*22c50*/  LOP3.LUT R15, R101, 0xffff, RZ, 0xc0, !PT ;  /* 0x0000ffff650f7812 */ /* 0x000fe400078ec0ff */
[----:B------:R-:W-:Y:S01]  /*22c60*/  LOP3.LUT R27, R6, 0xff, RZ, 0xc0, !PT ;  /* 0x000000ff061b7812 */ /* 0x000fe200078ec0ff */
[----:B------:R-:W-:Y:S01]  /*22c70*/  IMAD.U32 R22, R12, 0x10000, RZ ;  /* 0x000100000c167824 */ /* 0x000fe200078e00ff */
[----:B------:R-:W-:Y:S01]  /*22c80*/  LOP3.LUT R28, R100, 0xffff, RZ, 0xc0, !PT ;  /* 0x0000ffff641c7812 */ /* 0x000fe200078ec0ff */
[----:B------:R-:W-:Y:S01]  /*22c90*/  IMAD.U32 R32, R15, 0x10000, RZ ;  /* 0x000100000f207824 */ /* 0x000fe200078e00ff */
        /* <DEDUP_REMOVED lines=55> */
[----:B------:R-:W-:Y:S01]  /*23010*/  LOP3.LUT R6, R77, 0xffff, RZ, 0xc0, !PT ;  /* 0x0000ffff4d067812 */ /* 0x000fe200078ec0ff */
[----:B------:R-:W-:Y:S01]  /*23020*/  IMAD R58, R5, 0x1000000, R52 ;  /* 0x01000000053a7824 */ /* 0x000fe200078e0234 */
[----:B------:R-:W-:-:S02]  /*23030*/  PRMT R29, R11, 0x3340, R4 ;  /* 0x000033400b1d7816 */ /* 0x000fc40000000004 */
[----:B------:R-:W-:Y:S01]  /*23040*/  LOP3.LUT R4, R94, 0xffff, RZ, 0xc0, !PT ;  /* 0x0000ffff5e047812 */ /* 0x000fe200078ec0ff */
[----:B------:R-:W-:Y:S01]  /*23050*/  IMAD R55, R6, 0x1000000, R39 ;  /* 0x0100000006377824 */ /* 0x000fe200078e0227 */
[----:B------:R-:W-:Y:S02]  /*23060*/  PRMT R36, R10, 0x3340, R5 ;  /* 0x000033400a247816 */ /* 0x000fe40000000005 */
[----:B------:R-:W-:Y:S02]  /*23070*/  LOP3.LUT R5, R98, 0xffff, RZ, 0xc0, !PT ;  /* 0x0000ffff62057812 */ /* 0x000fe400078ec0ff */
        /* <DEDUP_REMOVED lines=36> */
[----:B------:R-:W-:Y:S01]  /*232c0*/  ISETP.NE.AND P0, PT, R72, RZ, PT ;  /* 0x000000ff4800720c */ /* 0x000fe20003f05270 */
[----:B------:R-:W-:Y:S01]  /*232d0*/  SHFL.UP PT, R14, R55, 0x4, RZ ;  /* 0x04800000370e7989 */ /* 0x000fe200000e00ff */
[----:B------:R-:W-:-:S02]  /*232e0*/  PRMT R49, R49, 0x3340, R52 ;  /* 0x0000334031317816 */ /* 0x000fc40000000034 */
[----:B------:R-:W-:Y:S01]  /*232f0*/  PRMT R3, R3, 0x5410, R32 ;  /* 0x0000541003037816 */ /* 0x000fe20000000020 */
[----:B------:R-:W-:Y:S01]  /*23300*/  SHFL.UP PT, R8, R8, 0x4, RZ ;  /* 0x0480000008087989 */ /* 0x000fe200000e00ff */
[----:B------:R-:W-:Y:S02]  /*23310*/  PRMT R29, R50, 0x5410, R47 ;  /* 0x00005410321d7816 */ /* 0x000fe4000000002f */
[----:B------:R-:W-:Y:S01]  /*23320*/  PRMT R34, R33, 0x7610, R34 ;  /* 0x0000761021227816 */ /* 0x000fe20000000022 */
[----:B0-----:R-:W-:Y:S01]  /*23330*/  STL.128 [R1+0x60], R4 ;  /* 0x0000600401007387 */ /* 0x001fe20000100c00 */
[----:B------:R-:W-:Y:S02]  /*23340*/  PRMT R36, R35, 0x7610, R36 ;  /* 0x0000761023247816 */ /* 0x000fe40000000024 */
[----:B------:R-:W-:Y:S01]  /*23350*/  PRMT R39, R37, 0x7610, R39 ;  /* 0x0000761025277816 */ /* 0x000fe20000000027 */
[----:B------:R-:W-:Y:S01]  /*23360*/  SHFL.UP PT, R9, R9, 0x4, RZ ;  /* 0x0480000009097989 */ /* 0x000fe200000e00ff */
[----:B-1----:R-:W-:-:S02]  /*23370*/  SHF.R.U32.HI R27, RZ, 0x8, R62 ;  /* 0x00000008ff1b7819 */ /* 0x002fc4000001163e */
[----:B------:R-:W-:Y:S01]  /*23380*/  PRMT R43, R38, 0x7610, R43 ;  /* 0x00007610262b7816 */ /* 0x000fe2000000002b */
[----:B------:R-:W-:Y:S01]  /*23390*/  SHFL.UP PT, R10, R10, 0x4, RZ ;  /* 0x048000000a0a7989 */ /* 0x000fe200000e00ff */
        /* <DEDUP_REMOVED lines=23> */
[----:B------:R-:W-:Y:S01]  /*23510*/  STL.128 [R1+0x50], R12 ;  /* 0x0000500c01007387 */ /* 0x000fe20000100c00 */
[----:B------:R-:W-:-:S02]  /*23520*/  PRMT R119, R88, 0x7610, R119 ;  /* 0x0000761058777816 */ /* 0x000fc40000000077 */
[----:B---3--:R-:W-:Y:S01]  /*23530*/  PRMT R22, R28, 0x5410, R45 ;  /* 0x000054101c167816 */ /* 0x008fe2000000002d */
[----:B-1----:R-:W-:Y:S01]  /*23540*/  STL [R1+0x48], R56 ;  /* 0x0000483801007387 */ /* 0x002fe20000100800 */
[----:B------:R-:W-:Y:S02]  /*23550*/  PRMT R28, R54, 0x5410, R49 ;  /* 0x00005410361c7816 */ /* 0x000fe40000000031 */
[----:B------:R-:W-:Y:S01]  /*23560*/  PRMT R120, R89, 0x7610, R120 ;  /* 0x0000761059787816 */ /* 0x000fe20000000078 */
[----:B------:R-:W-:Y:S01]  /*23570*/  STL.128 [R1+0x20], R20 ;  /* 0x0000201401007387 */ /* 0x000fe20000100c00 */
        /* <DEDUP_REMOVED lines=45> */
.L_x_2578:
[----:B0-----:R-:W-:-:S06]  /*23850*/  IMAD.IADD R2, R1, 0x1, R6 ;  /* 0x0000000101027824 */ /* 0x001fcc00078e0206 */
[----:B------:R-:W2:Y:S01]  /*23860*/  LDL.U8 R2, [R2+0x90] ;  /* 0x0000900002027983 */ /* 0x000ea20000100000 */
[----:B------:R-:W-:Y:S02]  /*23870*/  IMAD.MOV.U32 R3, RZ, RZ, R6 ;  /* 0x000000ffff037224 */ /* 0x000fe400078e0006 */
[----:B------:R-:W-:Y:S01]  /*23880*/  VIADD R6, R6, 0x1 ;  /* 0x0000000106067836 */ /* 0x000fe20000000000 */
[----:B--2---:R-:W-:-:S13]  /*23890*/  ISETP.NE.AND P0, PT, R2, RZ, PT ;  /* 0x000000ff0200720c */ /* 0x004fda0003f05270 */
[----:B------:R-:W-:Y:S05]  /*238a0*/  @P0 BRA `(.L_x_2578) ;  /* 0xfffffffc00e80947 */ /* 0x000fea000383ffff */
[----:B------:R-:W-:Y:S05]  /*238b0*/  BSYNC.RECONVERGENT B1 ;  /* 0x0000000000017941 */ /* 0x000fea0003800200 */
.L_x_2577:
[----:B------:R-:W-:Y:S01]  /*238c0*/  LOP3.LUT P0, RZ, R12, 0xff, RZ, 0xc0, !PT ;  /* 0x000000ff0cff7812 */ /* 0x000fe2000780c0ff */
[----:B------:R-:W-:Y:S01]  /*238d0*/  BSSY.RECONVERGENT B1, `(.L_x_2579) ;  /* 0x0000010000017945 */ /* 0x000fe20003800200 */
[----:B------:R-:W-:-:S11]  /*238e0*/  IMAD.MOV.U32 R2, RZ, RZ, R3 ;  /* 0x000000ffff027224 */ /* 0x000fd600078e0003 */
[----:B------:R-:W-:Y:S05]  /*238f0*/  @!P0 BRA `(.L_x_2580) ;  /* 0x0000000000348947 */ /* 0x000fea0003800000 */
[----:B------:R-:W-:Y:S01]  /*23900*/  BSSY.RECONVERGENT B2, `(.L_x_2581) ;  /* 0x000000b000027945 */ /* 0x000fe20003800200 */
[----:B------:R-:W-:-:S07]  /*23910*/  IMAD.MOV.U32 R2, RZ, RZ, RZ ;  /* 0x000000ffff027224 */ /* 0x000fce00078e00ff */
.L_x_2582:
        /* <DEDUP_REMOVED lines=10> */
.L_x_2581:
[----:B------:R-:W-:-:S07]  /*239c0*/  IMAD.MOV.U32 R2, RZ, RZ, R5 ;  /* 0x000000ffff027224 */ /* 0x000fce00078e0005 */
.L_x_2580:
[----:B------:R-:W-:Y:S05]  /*239d0*/  BSYNC.RECONVERGENT B1 ;  /* 0x0000000000017941 */ /* 0x000fea0003800200 */
.L_x_2579:
[----:B------:R-:W-:Y:S01]  /*239e0*/  IMAD.IADD R3, R1, 0x1, R2 ;  /* 0x0000000101037824 */ /* 0x000fe200078e0202 */
[----:B------:R-:W-:Y:S01]  /*239f0*/  BSSY.RECONVERGENT B1, `(.L_x_2583) ;  /* 0x0000009000017945 */ /* 0x000fe20003800200 */
[----:B------:R-:W-:-:S03]  /*23a00*/  IMAD.MOV.U32 R2, RZ, RZ, RZ ;  /* 0x000000ffff027224 */ /* 0x000fc600078e00ff */
[----:B------:R0:W-:Y:S04]  /*23a10*/  STL.U8 [R3+0x91], RZ ;  /* 0x000091ff03007387 */ /* 0x0001e80000100000 */
.L_x_2584:
[----:B------:R-:W-:-:S05]  /*23a20*/  IMAD.IADD R4, R1, 0x1, R2 ;  /* 0x0000000101047824 */ /* 0x000fca00078e0202 */
[----:B0-----:R-:W2:Y:S02]  /*23a30*/  LDL.U8 R3, [R4+0x90] ;  /* 0x0000900004037983 */ /* 0x001ea40000100000 */
[----:B--2---:R-:W-:Y:S01]  /*23a40*/  ISETP.NE.AND P0, PT, R3, RZ, PT ;  /* 0x000000ff0300720c */ /* 0x004fe20003f05270 */
[----:B------:R-:W-:Y:S02]  /*23a50*/  IMAD.MOV.U32 R3, RZ, RZ, R2 ;  /* 0x000000ffff037224 */ /* 0x000fe400078e0002 */
[----:B------:R-:W-:-:S10]  /*23a60*/  VIADD R2, R2, 0x1 ;  /* 0x0000000102027836 */ /* 0x000fd40000000000 */
[----:B------:R-:W-:Y:S05]  /*23a70*/  @P0 BRA `(.L_x_2584) ;  /* 0xfffffffc00e80947 */ /* 0x000fea000383ffff */
[----:B------:R-:W-:Y:S05]  /*23a80*/  BSYNC.RECONVERGENT B1 ;  /* 0x0000000000017941 */ /* 0x000fea0003800200 */
.L_x_2583:
[----:B------:R-:W-:Y:S01]  /*23a90*/  LOP3.LUT P0, RZ, R26, 0xff, RZ, 0xc0, !PT ;  /* 0x000000ff1aff7812 */ /* 0x000fe2000780c0ff */
[----:B------:R-:W-:Y:S01]  /*23aa0*/  BSSY.RECONVERGENT B1, `(.L_x_2585) ;  /* 0x0000010000017945 */ /* 0x000fe20003800200 */
[----:B------:R-:W-:-:S11]  /*23ab0*/  IMAD.MOV.U32 R2, RZ, RZ, R3 ;  /* 0x000000ffff027224 */ /* 0x000fd600078e0003 */
[----:B------:R-:W-:Y:S05]  /*23ac0*/  @!P0 BRA `(.L_x_2586) ;  /* 0x0000000000348947 */ /* 0x000fea0003800000 */
[----:B------:R-:W-:Y:S01]  /*23ad0*/  BSSY.RECONVERGENT B2, `(.L_x_2587) ;  /* 0x000000b000027945 */ /* 0x000fe20003800200 */
[----:B------:R-:W-:-:S07]  /*23ae0*/  IMAD.MOV.U32 R2, RZ, RZ, RZ ;  /* 0x000000ffff027224 */ /* 0x000fce00078e00ff */
.L_x_2588:
        /* <DEDUP_REMOVED lines=10> */
.L_x_2587:
[----:B------:R-:W-:-:S07]  /*23b90*/  IMAD.MOV.U32 R2, RZ, RZ, R5 ;  /* 0x000000ffff027224 */ /* 0x000fce00078e0005 */
.L_x_2586:
[----:B------:R-:W-:Y:S05]  /*23ba0*/  BSYNC.RECONVERGENT B1 ;  /* 0x0000000000017941 */ /* 0x000fea0003800200 */
.L_x_2585:
        /* <DEDUP_REMOVED lines=73> */
.L_x_2576:
[----:B------:R-:W-:Y:S05]  /*24040*/  BSYNC.RECONVERGENT B0 ;  /* 0x0000000000007941 */ /* 0x000fea0003800200 */
.L_x_2575:
        /* <DEDUP_REMOVED lines=59> */
.L_x_2590:
[----:B------:R-:W-:Y:S05]  /*24400*/  BSYNC.RECONVERGENT B0 ;  /* 0x0000000000007941 */ /* 0x000fea0003800200 */
.L_x_2589:
        /* <DEDUP_REMOVED lines=22> */
[----:B------:R-:W-:Y:S02]  /*24570*/  LOP3.LUT R25, R39, 0xffff, RZ, 0xc0, !PT ;  /* 0x0000ffff27197812 */ /* 0x000fe400078ec0ff */
[----:B------:R-:W-:Y:S01]  /*24580*/  LOP3.LUT R4, R36, 0xffff, RZ, 0xc0, !PT ;  /* 0x0000ffff24047812 */ /* 0x000fe200078ec0ff */
[----:B------:R-:W-:Y:S01]  /*24590*/  IMAD.U32 R19, R11, 0x10000, RZ ;  /* 0x000100000b137824 */ /* 0x000fe200078e00ff */
        /* <DEDUP_REMOVED lines=8> */
[C---:B------:R-:W-:Y:S02]  /*24620*/  PRMT R25, R4.reuse, 0x3340, R25 ;  /* 0x0000334004197816 */ /* 0x040fe40000000019 */
[----:B------:R-:W-:-:S02]  /*24630*/  LOP3.LUT R4, R4, 0xff, RZ, 0xc0, !PT ;  /* 0x000000ff04047812 */ /* 0x000fc400078ec0ff */
[C---:B------:R-:W-:Y:S02]  /*24640*/  LOP3.LUT R15, R10.reuse, 0xff, RZ, 0xc0, !PT ;  /* 0x000000ff0a0f7812 */ /* 0x040fe400078ec0ff */
        /* <DEDUP_REMOVED lines=32> */
[----:B------:R-:W-:Y:S02]  /*24850*/  LOP3.LUT R15, R133, 0xffff, RZ, 0xc0, !PT ;  /* 0x0000ffff850f7812 */ /* 0x000fe400078ec0ff */
[----:B------:R-:W-:Y:S02]  /*24860*/  PRMT R4, R119, 0x7604, R4 ;  /* 0x0000760477047816 */ /* 0x000fe40000000004 */
[----:B------:R-:W-:Y:S01]  /*24870*/  LOP3.LUT R5, R5, 0xff0000, RZ, 0xc0, !PT ;  /* 0x00ff000005057812 */ /* 0x000fe200078ec0ff */
[----:B------:R-:W-:Y:S01]  /*24880*/  IMAD.U32 R30, R15, 0x10000, RZ ;  /* 0x000100000f1e7824 */ /* 0x000fe200078e00ff */
[----:B------:R-:W-:-:S02]  /*24890*/  PRMT R23, R128, 0x7604, R23 ;  /* 0x0000760480177816 */ /* 0x000fc40000000017 */
[----:B------:R-:W-:Y:S01]  /*248a0*/  LOP3.LUT R14, R14, 0xff0000, RZ, 0xc0, !PT ;  /* 0x00ff00000e0e7812 */ /* 0x000fe200078ec0ff */
[----:B------:R-:W-:Y:S01]  /*248b0*/  IMAD.IADD R68, R4, 0x1, R5 ;  /* 0x0000000104447824 */ /* 0x000fe200078e0205 */
[C---:B------:R-:W-:Y:S02]  /*248c0*/  PRMT R26, R7.reuse, 0x3340, R26 ;  /* 0x00003340071a7816 */ /* 0x040fe4000000001a */
[----:B------:R-:W-:Y:S01]  /*248d0*/  LOP3.LUT R31, R7, 0xff, RZ, 0xc0, !PT ;  /* 0x000000ff071f7812 */ /* 0x000fe200078ec0ff */
[----:B------:R-:W-:Y:S01]  /*248e0*/  IMAD.U32 R7, R13, 0x10000, RZ ;  /* 0x000100000d077824 */ /* 0x000fe200078e00ff */
[----:B------:R-:W-:Y:S01]  /*248f0*/  LOP3.LUT R4, R46, 0xffff, RZ, 0xc0, !PT ;  /* 0x0000ffff2e047812 */ /* 0x000fe200078ec0ff */
[----:B------:R-:W-:Y:S01]  /*24900*/  IMAD.IADD R70, R23, 0x1, R14 ;  /* 0x0000000117467824 */ /* 0x000fe200078e020e */
[----:B------:R-:W-:Y:S02]  /*24910*/  LOP3.LUT R5, R45, 0xffff, RZ, 0xc0, !PT ;  /* 0x0000ffff2d057812 */ /* 0x000fe400078ec0ff */
[----:B------:R-:W-:-:S02]  /*24920*/  LOP3.LUT R14, R47, 0xffff, RZ, 0xc0, !PT ;  /* 0x0000ffff2f0e7812 */ /* 0x000fc400078ec0ff */
[----:B------:R-:W-:Y:S02]  /*24930*/  PRMT R22, R123, 0x7604, R22 ;  /* 0x000076047b167816 */ /* 0x000fe40000000016 */
        /* <DEDUP_REMOVED lines=17> */
[----:B------:R-:W-:Y:S01]  /*24a50*/  IMAD.IADD R72, R5, 0x1, R4 ;  /* 0x0000000105487824 */ /* 0x000fe200078e0204 */
[C---:B------:R-:W-:Y:S02]  /*24a60*/  PRMT R60, R38.reuse, 0x3340, R23 ;  /* 0x00003340263c7816 */ /* 0x040fe40000000017 */
[----:B------:R-:W-:Y:S01]  /*24a70*/  LOP3.LUT R7, R38, 0xff, RZ, 0xc0, !PT ;  /* 0x000000ff26077812 */ /* 0x000fe200078ec0ff */
[----:B------:R-:W-:Y:S01]  /*24a80*/  IMAD.U32 R38, R22, 0x10000, RZ ;  /* 0x0001000016267824 */ /* 0x000fe200078e00ff */
[----:B------:R-:W-:Y:S01]  /*24a90*/  LOP3.LUT R31, R30, 0xff, RZ, 0xc0, !PT ;  /* 0x000000ff1e1f7812 */ /* 0x000fe200078ec0ff */
[----:B------:R-:W-:Y:S01]  /*24aa0*/  IMAD.U32 R30, R57, 0x10000, RZ ;  /* 0x00010000391e7824 */ /* 0x000fe200078e00ff */
[----:B------:R-:W-:-:S02]  /*24ab0*/  LOP3.LUT R5, R63, 0xffff, RZ, 0xc0, !PT ;  /* 0x0000ffff3f057812 */ /* 0x000fc400078ec0ff */
[----:B------:R-:W-:Y:S02]  /*24ac0*/  PRMT R31, R54, 0x7604, R31 ;  /* 0x00007604361f7816 */ /* 0x000fe4000000001f */
[----:B------:R-:W-:Y:S01]  /*24ad0*/  LOP3.LUT R38, R38, 0xff0000, RZ, 0xc0, !PT ;  /* 0x00ff000026267812 */ /* 0x000fe200078ec0ff */
[----:B------:R-:W-:Y:S01]  /*24ae0*/  IMAD R61, R5, 0x1000000, R44 ;  /* 0x01000000053d7824 */ /* 0x000fe200078e022c */
[----:B------:R-:W-:Y:S02]  /*24af0*/  PRMT R23, R50, 0x7604, R7 ;  /* 0x0000760432177816 */ /* 0x000fe40000000007 */
[----:B------:R-:W-:Y:S01]  /*24b00*/  LOP3.LUT R30, R30, 0xff0000, RZ, 0xc0, !PT ;  /* 0x00ff00001e1e7812 */ /* 0x000fe200078ec0ff */
[----:B------:R-:W-:Y:S01]  /*24b10*/  IMAD.IADD R74, R31, 0x1, R38 ;  /* 0x000000011f4a7824 */ /* 0x000fe200078e0226 */
[----:B------:R-:W-:Y:S02]  /*24b20*/  LOP3.LUT R4, R108, 0xffff, RZ, 0xc0, !PT ;  /* 0x0000ffff6c047812 */ /* 0x000fe400078ec0ff */
[----:B------:R-:W-:Y:S01]  /*24b30*/  PRMT R0, R0, 0x3340, R5 ;  /* 0x0000334000007816 */ /* 0x000fe20000000005 */
[----:B------:R-:W-:Y:S01]  /*24b40*/  IMAD.IADD R71, R23, 0x1, R30 ;  /* 0x0000000117477824 */ /* 0x000fe200078e021e */
[----:B------:R-:W-:Y:S01]  /*24b50*/  LOP3.LUT R5, R113, 0xffff, RZ, 0xc0, !PT ;  /* 0x0000ffff71057812 */ /* 0x000fe200078ec0ff */
[----:B------:R-:W-:Y:S01]  /*24b60*/  IMAD R62, R4, 0x1000000, R33 ;  /* 0x01000000043e7824 */ /* 0x000fe200078e0221 */
[----:B------:R-:W-:-:S02]  /*24b70*/  PRMT R31, R9, 0x3340, R4 ;  /* 0x00003340091f7816 */ /* 0x000fc40000000004 */
[----:B------:R-:W-:Y:S01]  /*24b80*/  LOP3.LUT R4, R117, 0xffff, RZ, 0xc0, !PT ;  /* 0x0000ffff75047812 */ /* 0x000fe200078ec0ff */
[----:B------:R-:W-:Y:S01]  /*24b90*/  IMAD R65, R5, 0x1000000, R58 ;  /* 0x0100000005417824 */ /* 0x000fe200078e023a */
[----:B------:R-:W-:Y:S02]  /*24ba0*/  PRMT R30, R8, 0x3340, R5 ;  /* 0x00003340081e7816 */ /* 0x000fe40000000005 */
        /* <DEDUP_REMOVED lines=58> */
[----:B------:R-:W0:Y:S01]  /*24f50*/  SHFL.UP PT, R11, R11, 0x8, RZ ;  /* 0x050000000b0b7989 */ /* 0x000e2200000e00ff */
[----:B------:R-:W-:Y:S02]  /*24f60*/  PRMT R0, R0, 0x7604, R69 ;  /* 0x0000760400007816 */ /* 0x000fe40000000045 */
[----:B------:R-:W-:Y:S01]  /*24f70*/  PRMT R38, R43, 0x7610, R38 ;  /* 0x000076102b267816 */ /* 0x000fe20000000026 */
[----:B------:R1:W2:Y:S01]  /*24f80*/  SHFL.UP PT, R15, R65, 0x8, RZ ;  /* 0x05000000410f7989 */ /* 0x0002a200000e00ff */
[----:B------:R-:W-:Y:S02]  /*24f90*/  PRMT R67, R64, 0x7610, R67 ;  /* 0x0000761040437816 */ /* 0x000fe40000000043 */
[----:B------:R-:W-:Y:S01]  /*24fa0*/  PRMT R68, R66, 0x7610, R68 ;  /* 0x0000761042447816 */ /* 0x000fe20000000044 */
[----:B------:R-:W3:Y:S01]  /*24fb0*/  SHFL.UP PT, R62, R56, 0x8, RZ ;  /* 0x05000000383e7989 */ /* 0x000ee200000e00ff */
[----:B------:R-:W-:-:S02]  /*24fc0*/  PRMT R69, R107, 0x7610, R69 ;  /* 0x000076106b457816 */ /* 0x000fc40000000045 */
[----:B------:R-:W-:Y:S01]  /*24fd0*/  PRMT R70, R108, 0x7610, R70 ;  /* 0x000076106c467816 */ /* 0x000fe20000000046 */
[----:B------:R-:W-:Y:S01]  /*24fe0*/  SHFL.UP PT, R16, R28, 0x8, RZ ;  /* 0x050000001c107989 */ /* 0x000fe200000e00ff */
[----:B-1----:R-:W-:Y:S02]  /*24ff0*/  PRMT R65, R63, 0x7610, R65 ;  /* 0x000076103f417816 */ /* 0x002fe40000000041 */
        /* <DEDUP_REMOVED lines=13> */
[----:B--2---:R-:W-:Y:S01]  /*250d0*/  STL.128 [R1+0x50], R12 ;  /* 0x0000500c01007387 */ /* 0x004fe20000100c00 */
[----:B------:R-:W-:-:S02]  /*250e0*/  PRMT R81, R119, 0x7610, R81 ;  /* 0x0000761077517816 */ /* 0x000fc40000000051 */
[----:B----4-:R-:W-:Y:S01]  /*250f0*/  PRMT R22, R26, 0x5410, R41 ;  /* 0x000054101a167816 */ /* 0x010fe20000000029 */
[----:B---3--:R-:W-:Y:S01]  /*25100*/  STL [R1+0x48], R62 ;  /* 0x0000483e01007387 */ /* 0x008fe20000100800 */
[----:B------:R-:W-:Y:S02]  /*25110*/  PRMT R26, R27, 0x7610, R26 ;  /* 0x000076101b1a7816 */ /* 0x000fe4000000001a */
[----:B------:R-:W-:Y:S01]  /*25120*/  PRMT R82, R120, 0x7610, R82 ;  /* 0x0000761078527816 */ /* 0x000fe20000000052 */
[----:B------:R-:W-:Y:S01]  /*25130*/  STL.128 [R1+0x20], R20 ;  /* 0x0000201401007387 */ /* 0x000fe20000100c00 */
        /* <DEDUP_REMOVED lines=45> */
.L_x_2594:
[----:B0-----:R-:W-:-:S06]  /*25410*/  IMAD.IADD R0, R1, 0x1, R6 ;  /* 0x0000000101007824 */ /* 0x001fcc00078e0206 */
[----:B------:R-:W2:Y:S01]  /*25420*/  LDL.U8 R0, [R0+0x90] ;  /* 0x0000900000007983 */ /* 0x000ea20000100000 */
[----:B------:R-:W-:Y:S02]  /*25430*/  IMAD.MOV.U32 R4, RZ, RZ, R6 ;  /* 0x000000ffff047224 */ /* 0x000fe400078e0006 */
[----:B------:R-:W-:Y:S01]  /*25440*/  VIADD R6, R6, 0x1 ;  /* 0x0000000106067836 */ /* 0x000fe20000000000 */
[----:B--2---:R-:W-:-:S13]  /*25450*/  ISETP.NE.AND P0, PT, R0, RZ, PT ;  /* 0x000000ff0000720c */ /* 0x004fda0003f05270 */
[----:B------:R-:W-:Y:S05]  /*25460*/  @P0 BRA `(.L_x_2594) ;  /* 0xfffffffc00e80947 */ /* 0x000fea000383ffff */
[----:B------:R-:W-:Y:S05]  /*25470*/  BSYNC.RECONVERGENT B1 ;  /* 0x0000000000017941 */ /* 0x000fea0003800200 */
.L_x_2593:
[----:B------:R-:W-:Y:S01]  /*25480*/  LOP3.LUT P0, RZ, R12, 0xff, RZ, 0xc0, !PT ;  /* 0x000000ff0cff7812 */ /* 0x000fe2000780c0ff */
[----:B------:R-:W-:Y:S01]  /*25490*/  BSSY.RECONVERGENT B1, `(.L_x_2595) ;  /* 0x0000010000017945 */ /* 0x000fe20003800200 */
[----:B------:R-:W-:-:S11]  /*254a0*/  IMAD.MOV.U32 R0, RZ, RZ, R4 ;  /* 0x000000ffff007224 */ /* 0x000fd600078e0004 */
[----:B------:R-:W-:Y:S05]  /*254b0*/  @!P0 BRA `(.L_x_2596) ;  /* 0x0000000000348947 */ /* 0x000fea0003800000 */
[----:B------:R-:W-:Y:S01]  /*254c0*/  BSSY.RECONVERGENT B2, `(.L_x_2597) ;  /* 0x000000b000027945 */ /* 0x000fe20003800200 */
[----:B------:R-:W-:-:S07]  /*254d0*/  IMAD.MOV.U32 R0, RZ, RZ, RZ ;  /* 0x000000ffff007224 */ /* 0x000fce00078e00ff */
.L_x_2598:
        /* <DEDUP_REMOVED lines=10> */
.L_x_2597:
[----:B------:R-:W-:-:S07]  /*25580*/  IMAD.MOV.U32 R0, RZ, RZ, R6 ;  /* 0x000000ffff007224 */ /* 0x000fce00078e0006 */
.L_x_2596:
[----:B------:R-:W-:Y:S05]  /*25590*/  BSYNC.RECONVERGENT B1 ;  /* 0x0000000000017941 */ /* 0x000fea0003800200 */
.L_x_2595:
[----:B------:R-:W-:Y:S01]  /*255a0*/  IMAD.IADD R4, R1, 0x1, R0 ;  /* 0x0000000101047824 */ /* 0x000fe200078e0200 */
[----:B------:R-:W-:Y:S01]  /*255b0*/  BSSY.RECONVERGENT B1, `(.L_x_2599) ;  /* 0x0000009000017945 */ /* 0x000fe20003800200 */
[----:B------:R-:W-:-:S03]  /*255c0*/  IMAD.MOV.U32 R0, RZ, RZ, RZ ;  /* 0x000000ffff007224 */ /* 0x000fc600078e00ff */
[----:B------:R0:W-:Y:S04]  /*255d0*/  STL.U8 [R4+0x91], RZ ;  /* 0x000091ff04007387 */ /* 0x0001e80000100000 */
.L_x_2600:
[----:B------:R-:W-:-:S05]  /*255e0*/  IMAD.IADD R5, R1, 0x1, R0 ;  /* 0x0000000101057824 */ /* 0x000fca00078e0200 */
[----:B0-----:R-:W2:Y:S02]  /*255f0*/  LDL.U8 R4, [R5+0x90] ;  /* 0x0000900005047983 */ /* 0x001ea40000100000 */
[----:B--2---:R-:W-:Y:S01]  /*25600*/  ISETP.NE.AND P0, PT, R4, RZ, PT ;  /* 0x000000ff0400720c */ /* 0x004fe20003f05270 */
[----:B------:R-:W-:Y:S02]  /*25610*/  IMAD.MOV.U32 R4, RZ, RZ, R0 ;  /* 0x000000ffff047224 */ /* 0x000fe400078e0000 */
[----:B------:R-:W-:-:S10]  /*25620*/  VIADD R0, R0, 0x1 ;  /* 0x0000000100007836 */ /* 0x000fd40000000000 */
[----:B------:R-:W-:Y:S05]  /*25630*/  @P0 BRA `(.L_x_2600) ;  /* 0xfffffffc00e80947 */ /* 0x000fea000383ffff */
[----:B------:R-:W-:Y:S05]  /*25640*/  BSYNC.RECONVERGENT B1 ;  /* 0x0000000000017941 */ /* 0x000fea0003800200 */
.L_x_2599:
[----:B------:R-:W-:Y:S01]  /*25650*/  LOP3.LUT P0, RZ, R27, 0xff, RZ, 0xc0, !PT ;  /* 0x000000ff1bff7812 */ /* 0x000fe2000780c0ff */
[----:B------:R-:W-:Y:S01]  /*25660*/  BSSY.RECONVERGENT B1, `(.L_x_2601) ;  /* 0x0000010000017945 */ /* 0x000fe20003800200 */
[----:B------:R-:W-:-:S11]  /*25670*/  IMAD.MOV.U32 R0, RZ, RZ, R4 ;  /* 0x000000ffff007224 */ /* 0x000fd600078e0004 */
[----:B------:R-:W-:Y:S05]  /*25680*/  @!P0 BRA `(.L_x_2602) ;  /* 0x0000000000348947 */ /* 0x000fea0003800000 */
[----:B------:R-:W-:Y:S01]  /*25690*/  BSSY.RECONVERGENT B2, `(.L_x_2603) ;  /* 0x000000b000027945 */ /* 0x000fe20003800200 */
[----:B------:R-:W-:-:S07]  /*256a0*/  IMAD.MOV.U32 R0, RZ, RZ, RZ ;  /* 0x000000ffff007224 */ /* 0x000fce00078e00ff */
.L_x_2604:
        /* <DEDUP_REMOVED lines=10> */
.L_x_2603:
[----:B------:R-:W-:-:S07]  /*25750*/  IMAD.MOV.U32 R0, RZ, RZ, R6 ;  /* 0x000000ffff007224 */ /* 0x000fce00078e0006 */
.L_x_2602:
[----:B------:R-:W-:Y:S05]  /*25760*/  BSYNC.RECONVERGENT B1 ;  /* 0x0000000000017941 */ /* 0x000fea0003800200 */
.L_x_2601:
        /* <DEDUP_REMOVED lines=73> */
.L_x_2592:
[----:B------:R-:W-:Y:S05]  /*25c00*/  BSYNC.RECONVERGENT B0 ;  /* 0x0000000000007941 */ /* 0x000fea0003800200 */
.L_x_2591:
        /* <DEDUP_REMOVED lines=59> */
.L_x_2606:
[----:B------:R-:W-:Y:S05]  /*25fc0*/  BSYNC.RECONVERGENT B0 ;  /* 0x0000000000007941 */ /* 0x000fea0003800200 */
.L_x_2605:
        /* <DEDUP_REMOVED lines=23> */
[C---:B------:R-:W-:Y:S01]  /*26140*/  PRMT R16, R5.reuse, 0x3340, R16 ;  /* 0x0000334005107816 */ /* 0x040fe20000000010 */
[----:B------:R-:W-:Y:S01]  /*26150*/  IMAD.U32 R12, R8, 0x10000, RZ ;  /* 0x00010000080c7824 */ /* 0x000fe200078e00ff */
[----:B------:R-:W-:Y:S01]  /*26160*/  LOP3.LUT R15, R5, 0xff, RZ, 0xc0, !PT ;  /* 0x000000ff050f7812 */ /* 0x000fe200078ec0ff */
[----:B------:R-:W-:Y:S01]  /*26170*/  IMAD.U32 R5, R4, 0x10000, RZ ;  /* 0x0001000004057824 */ /* 0x000fe200078e00ff */
[----:B------:R-:W-:Y:S01]  /*26180*/  LOP3.LUT R19, R10, 0xff, RZ, 0xc0, !PT ;  /* 0x000000ff0a137812 */ /* 0x000fe200078ec0ff */
[----:B------:R-:W-:Y:S01]  /*26190*/  IMAD.U32 R10, R9, 0x10000, RZ ;  /* 0x00010000090a7824 */ /* 0x000fe200078e00ff */
[----:B------:R-:W-:-:S02]  /*261a0*/  LOP3.LUT R11, R77, 0xffff, RZ, 0xc0, !PT ;  /* 0x0000ffff4d0b7812 */ /* 0x000fc400078ec0ff */
[----:B------:R-:W-:Y:S02]  /*261b0*/  PRMT R3, R6, 0x3340, R3 ;  /* 0x0000334006037816 */ /* 0x000fe40000000003 */
[----:B------:R-:W-:Y:S01]  /*261c0*/  LOP3.LUT R18, R76, 0xffff, RZ, 0xc0, !PT ;  /* 0x0000ffff4c127812 */ /* 0x000fe200078ec0ff */
[----:B------:R-:W-:Y:S01]  /*261d0*/  IMAD.U32 R14, R11, 0x10000, RZ ;  /* 0x000100000b0e7824 */ /* 0x000fe200078e00ff */
[----:B------:R-:W-:Y:S02]  /*261e0*/  LOP3.LUT R13, R75, 0xffff, RZ, 0xc0, !PT ;  /* 0x0000ffff4b0d7812 */ /* 0x000fe400078ec0ff */
[----:B------:R-:W-:Y:S02]  /*261f0*/  LOP3.LUT R6, R6, 0xff, RZ, 0xc0, !PT ;  /* 0x000000ff06067812 */ /* 0x000fe400078ec0ff */
[----:B------:R-:W-:Y:S02]  /*26200*/  PRMT R18, R13, 0x3340, R18 ;  /* 0x000033400d127816 */ /* 0x000fe40000000012 */
        /* <DEDUP_REMOVED lines=31> */
[----:B------:R-:W-:-:S02]  /*26400*/  PRMT R21, R14, 0x3340, R21 ;  /* 0x000033400e157816 */ /* 0x000fc40000000015 */
[----:B------:R-:W-:Y:S01]  /*26410*/  LOP3.LUT R32, R14, 0xff, RZ, 0xc0, !PT ;  /* 0x000000ff0e207812 */ /* 0x000fe200078ec0ff */
[----:B------:R-:W-:Y:S01]  /*26420*/  IMAD.U32 R14, R13, 0x10000, RZ ;  /* 0x000100000d0e7824 */ /* 0x000fe200078e00ff */
[----:B------:R-:W-:Y:S02]  /*26430*/  LOP3.LUT R28, R93, 0xffff, RZ, 0xc0, !PT ;  /* 0x0000ffff5d1c7812 */ /* 0x000fe400078ec0ff */
[----:B------:R-:W-:Y:S02]  /*26440*/  PRMT R6, R81, 0x7604, R6 ;  /* 0x0000760451067816 */ /* 0x000fe40000000006 */
[----:B------:R-:W-:Y:S02]  /*26450*/  LOP3.LUT R5, R5, 0xff0000, RZ, 0xc0, !PT ;  /* 0x00ff000005057812 */ /* 0x000fe400078ec0ff */
[C---:B------:R-:W-:Y:S02]  /*26460*/  LOP3.LUT R34, R23.reuse, 0xff, RZ, 0xc0, !PT ;  /* 0x000000ff17227812 */ /* 0x040fe400078ec0ff */
[----:B------:R-:W-:Y:S01]  /*26470*/  PRMT R28, R23, 0x3340, R28 ;  /* 0x00003340171c7816 */ /* 0x000fe2000000001c */
[----:B------:R-:W-:Y:S01]  /*26480*/  IMAD.IADD R52, R6, 0x1, R5 ;  /* 0x0000000106347824 */ /* 0x000fe200078e0205 */
[----:B------:R-:W-:-:S02]  /*26490*/  PRMT R22, R85, 0x7604, R22 ;  /* 0x0000760455167816 */ /* 0x000fc40000000016 */
[----:B------:R-:W-:Y:S02]  /*264a0*/  LOP3.LUT R23, R14, 0xff0000, RZ, 0xc0, !PT ;  /* 0x00ff00000e177812 */ /* 0x000fe400078ec0ff */
[----:B------:R-:W-:Y:S02]  /*264b0*/  PRMT R32, R89, 0x7604, R32 ;  /* 0x0000760459207816 */ /* 0x000fe40000000020 */
[----:B------:R-:W-:Y:S02]  /*264c0*/  LOP3.LUT R27, R27, 0xff0000, RZ, 0xc0, !PT ;  /* 0x00ff00001b1b7812 */ /* 0x000fe400078ec0ff */
[----:B------:R-:W-:Y:S02]  /*264d0*/  PRMT R34, R93, 0x7604, R34 ;  /* 0x000076045d227816 */ /* 0x000fe40000000022 */
[----:B------:R-:W-:Y:S01]  /*264e0*/  LOP3.LUT R47, R45, 0xff0000, RZ, 0xc0, !PT ;  /* 0x00ff00002d2f7812 */ /* 0x000fe200078ec0ff */
[----:B------:R-:W-:Y:S01]  /*264f0*/  IMAD.IADD R45, R22, 0x1, R23 ;  /* 0x00000001162d7824 */ /* 0x000fe200078e0217 */
[----:B------:R-:W-:Y:S01]  /*26500*/  LOP3.LUT R5, R41, 0xffff, RZ, 0xc0, !PT ;  /* 0x0000ffff29057812 */ /* 0x000fe200078ec0ff */
[----:B------:R-:W-:Y:S01]  /*26510*/  IMAD.IADD R100, R32, 0x1, R27 ;  /* 0x0000000120647824 */ /* 0x000fe200078e021b */
        /* <DEDUP_REMOVED lines=19> */
[----:B------:R-:W-:Y:S01]  /*26650*/  LOP3.LUT R27, R27, 0xff0000, RZ, 0xc0, !PT ;  /* 0x00ff00001b1b7812 */ /* 0x000fe200078ec0ff */
[----:B------:R-:W-:Y:S01]  /*26660*/  IMAD.U32 R23, R49, 0x10000, RZ ;  /* 0x0001000031177824 */ /* 0x000fe200078e00ff */
[----:B------:R-:W-:Y:S02]  /*26670*/  PRMT R32, R61, 0x7604, R32 ;  /* 0x000076043d207816 */ /* 0x000fe40000000020 */
[----:B------:R-:W-:Y:S02]  /*26680*/  LOP3.LUT R5, R65, 0xffff, RZ, 0xc0, !PT ;  /* 0x0000ffff41057812 */ /* 0x000fe400078ec0ff */
[----:B------:R-:W-:Y:S01]  /*26690*/  LOP3.LUT R34, R34, 0xff, RZ, 0xc0, !PT ;  /* 0x000000ff22227812 */ /* 0x000fe200078ec0ff */
[----:B------:R-:W-:Y:S01]  /*266a0*/  IMAD.IADD R104, R32, 0x1, R27 ;  /* 0x0000000120687824 */ /* 0x000fe200078e021b */
[----:B------:R-:W-:Y:S01]  /*266b0*/  LOP3.LUT R23, R23, 0xff0000, RZ, 0xc0, !PT ;  /* 0x00ff000017177812 */ /* 0x000fe200078ec0ff */
[----:B------:R-:W-:Y:S01]  /*266c0*/  IMAD R53, R5, 0x1000000, R36 ;  /* 0x0100000005357824 */ /* 0x000fe200078e0224 */
[----:B------:R-:W-:-:S02]  /*266d0*/  PRMT R34, R57, 0x7604, R34 ;  /* 0x0000760439227816 */ /* 0x000fc40000000022 */
[----:B------:R-:W-:Y:S02]  /*266e0*/  PRMT R32, R4, 0x3340, R5 ;  /* 0x0000334004207816 */ /* 0x000fe40000000005 */
[----:B------:R-:W-:Y:S01]  /*266f0*/  LOP3.LUT R6, R33, 0xffff, RZ, 0xc0, !PT ;  /* 0x0000ffff21067812 */ /* 0x000fe200078ec0ff */
[----:B------:R-:W-:Y:S01]  /*26700*/  IMAD.IADD R101, R34, 0x1, R23 ;  /* 0x0000000122657824 */ /* 0x000fe200078e0217 */
[----:B------:R-:W-:Y:S02]  /*26710*/  LOP3.LUT R5, R74, 0xffff, RZ, 0xc0, !PT ;  /* 0x0000ffff4a057812 */ /* 0x000fe400078ec0ff */
[----:B------:R-:W-:Y:S01]  /*26720*/  LOP3.LUT R4, R78, 0xffff, RZ, 0xc0, !PT ;  /* 0x0000ffff4e047812 */ /* 0x000fe200078ec0ff */
[----:B------:R-:W-:Y:S01]  /*26730*/  IMAD R51, R6, 0x1000000, R29 ;  /* 0x0100000006337824 */ /* 0x000fe200078e021d */
[----:B------:R-:W-:Y:S01]  /*26740*/  PRMT R23, R7, 0x3340, R6 ;  /* 0x0000334007177816 */ /* 0x000fe20000000006 */
[----:B------:R-:W-:Y:S01]  /*26750*/  IMAD R63, R5, 0x1000000, R46 ;  /* 0x01000000053f7824 */ /* 0x000fe200078e022e */
        /* <DEDUP_REMOVED lines=8> */
[----:B------:R-:W-:Y:S02]  /*267e0*/  PRMT R27, R9, 0x3340, R6 ;  /* 0x00003340091b7816 */ /* 0x000fe40000000006 */
        /* <DEDUP_REMOVED lines=10> */
[----:B------:R-:W-:Y:S01]  /*26890*/  STL.64 [R1+0x8], R2 ;  /* 0x0000080201007387 */ /* 0x000fe20000100a00 */
[----:B------:R-:W-:-:S02]  /*268a0*/  PRMT R18, R18, 0x5410, R29 ;  /* 0x0000541012127816 */ /* 0x000fc4000000001d */
[----:B------:R-:W-:Y:S01]  /*268b0*/  LOP3.LUT R4, R95, 0xffff, RZ, 0xc0, !PT ;  /* 0x0000ffff5f047812 */ /* 0x000fe200078ec0ff */
[----:B------:R-:W-:Y:S01]  /*268c0*/  SHFL.UP PT, R34, R0, 0x10, RZ ;  /* 0x0600000000227989 */ /* 0x000fe200000e00ff */
[----:B------:R-:W-:Y:S02]  /*268d0*/  LOP3.LUT R5, R91, 0xffff, RZ, 0xc0, !PT ;  /* 0x0000ffff5b057812 */ /* 0x000fe400078ec0ff */
[----:B------:R-:W-:Y:S01]  /*268e0*/  PRMT R45, R15, 0x3340, R4 ;  /* 0x000033400f2d7816 */ /* 0x000fe20000000004 */
[----:B------:R0:W-:Y:S01]  /*268f0*/  STL.128 [R1+0x10], R16 ;  /* 0x0000101001007387 */ /* 0x0001e20000100c00 */
[----:B------:R-:W-:Y:S01]  /*26900*/  IMAD R8, R4, 0x1000000, R47 ;  /* 0x0100000004087824 */ /* 0x000fe200078e022f */
[----:B------:R-:W-:Y:S01]  /*26910*/  LOP3.LUT R4, R98, 0xff, RZ, 0xc0, !PT ;  /* 0x000000ff62047812 */ /* 0x000fe200078ec0ff */
[----:B------:R-:W-:Y:S01]  /*26920*/  IMAD R100, R5, 0x1000000, R100 ;  /* 0x0100000005647824 */ /* 0x000fe200078e0264 */
[----:B------:R-:W-:Y:S01]  /*26930*/  SHFL.UP PT, R19, R62, 0x10, RZ ;  /* 0x060000003e137989 */ /* 0x000fe200000e00ff */
[----:B------:R-:W-:-:S02]  /*26940*/  PRMT R46, R12, 0x3340, R5 ;  /* 0x000033400c2e7816 */ /* 0x000fc40000000005 */
[----:B------:R-:W-:Y:S01]  /*26950*/  LOP3.LUT R5, R44, 0xffff, RZ, 0xc0, !PT ;  /* 0x0000ffff2c057812 */ /* 0x000fe200078ec0ff */
[----:B------:R-:W-:Y:S01]  /*26960*/  SHFL.UP PT, R2, R24, 0x10, RZ ;  /* 0x0600000018027989 */ /* 0x000fe200000e00ff */
[----:B------:R-:W-:Y:S02]  /*26970*/  PRMT R15, R99, 0x7604, R4 ;  /* 0x00007604630f7816 */ /* 0x000fe40000000004 */
[----:B------:R-:W-:Y:S01]  /*26980*/  LOP3.LUT R7, R97, 0xffff, RZ, 0xc0, !PT ;  /* 0x0000ffff61077812 */ /* 0x000fe200078ec0ff */
[----:B------:R-:W-:Y:S01]  /*26990*/  SHFL.UP PT, R3, R25, 0x10, RZ ;  /* 0x0600000019037989 */ /* 0x000fe200000e00ff */
[----:B------:R-:W-:Y:S01]  /*269a0*/  LOP3.LUT R52, R59, 0xffff, RZ, 0xc0, !PT ;  /* 0x0000ffff3b347812 */ /* 0x000fe200078ec0ff */
[----:B------:R-:W-:Y:S01]  /*269b0*/  IMAD R9, R5, 0x1000000, R102 ;  /* 0x0100000005097824 */ /* 0x000fe200078e0266 */
[----:B------:R-:W-:Y:S01]  /*269c0*/  PRMT R43, R14, 0x3340, R5 ;  /* 0x000033400e2b7816 */ /* 0x000fe20000000005 */
[----:B------:R-:W1:Y:S01]  /*269d0*/  SHFL.UP PT, R102, R15, 0x10, RZ ;  /* 0x060000000f667989 */ /* 0x000e6200000e00ff */
[----:B------:R-:W-:Y:S01]  /*269e0*/  IMAD R11, R7, 0x1000000, R104 ;  /* 0x01000000070b7824 */ /* 0x000fe200078e0268 */
[----:B------:R-:W-:Y:S01]  /*269f0*/  PRMT R47, R22, 0x3340, R7 ;  /* 0x00003340162f7816 */ /* 0x000fe20000000007 */
[----:B------:R-:W-:Y:S01]  /*26a00*/  IMAD R10, R52, 0x1000000, R101 ;  /* 0x01000000340a7824 */ /* 0x000fe200078e0265 */
[----:B------:R2:W-:Y:S01]  /*26a10*/  SHFL.UP PT, R12, R51, 0x10, RZ ;  /* 0x06000000330c7989 */ /* 0x0005e200000e00ff */
[----:B------:R-:W-:Y:S01]  /*26a20*/  ISETP.NE.AND P0, PT, R62, RZ, PT ;  /* 0x000000ff3e00720c */ /* 0x000fe20003f05270 */
[----:B0-----:R-:W-:Y:S01]  /*26a30*/  IMAD.MOV.U32 R18, RZ, RZ, R0 ;  /* 0x000000ffff127224 */ /* 0x001fe200078e0000 */
[----:B------:R-:W-:Y:S01]  /*26a40*/  PRMT R22, R99, 0x7604, R98 ;  /* 0x0000760463167816 */ /* 0x000fe20000000062 */
[----:B------:R0:W-:Y:S01]  /*26a50*/  SHFL.UP PT, R14, R56, 0x10, RZ ;  /* 0x06000000380e7989 */ /* 0x0001e200000e00ff */
[----:B------:R-:W-:Y:S01]  /*26a60*/  PRMT R49, R49, 0x3340, R52 ;  /* 0x0000334031317816 */ /* 0x000fe20000000034 */
[----:B------:R-:W-:Y:S01]  /*26a70*/  IMAD.MOV.U32 R16, RZ, RZ, R24 ;  /* 0x000000ffff107224 */ /* 0x000fe200078e0018 */
[----:B------:R-:W-:Y:S01]  /*26a80*/  PRMT R21, R21, 0x5410, R46 ;  /* 0x0000541015157816 */ /* 0x000fe2000000002e */
[----:B------:R-:W-:Y:S01]  /*26a90*/  SHFL.UP PT, R4, R64, 0x10, RZ ;  /* 0x0600000040047989 */ /* 0x000fe200000e00ff */
[----:B------:R-:W-:Y:S01]  /*26aa0*/  PRMT R20, R20, 0x5410, R39 ;  /* 0x0000541014147816 */ /* 0x000fe20000000027 */
[----:B------:R-:W-:Y:S01]  /*26ab0*/  IMAD.MOV.U32 R17, RZ, RZ, R25 ;  /* 0x000000ffff117224 */ /* 0x000fe200078e0019 */
[----:B------:R-:W-:Y:S01]  /*26ac0*/  PRMT R23, R48, 0x5410, R43 ;  /* 0x0000541030177816 */ /* 0x000fe2000000002b */
[----:B------:R-:W-:Y:S01]  /*26ad0*/  SHFL.UP PT, R5, R66, 0x10, RZ ;  /* 0x0600000042057989 */ /* 0x000fe200000e00ff */
[----:B------:R-:W-:-:S02]  /*26ae0*/  PRMT R29, R50, 0x5410, R47 ;  /* 0x00005410321d7816 */ /* 0x000fc4000000002f */
[----:B------:R-:W-:Y:S01]  /*26af0*/  PRMT R103, R69, 0x7610, R103 ;  /* 0x0000761045677816 */ /* 0x000fe20000000067 */
[----:B------:R-:W3:Y:S01]  /*26b00*/  SHFL.UP PT, R7, R100, 0x10, RZ ;  /* 0x0600000064077989 */ /* 0x000ee200000e00ff */
[----:B------:R-:W-:Y:S02]  /*26b10*/  PRMT R47, R70, 0x7610, R47 ;  /* 0x00007610462f7816 */ /* 0x000fe4000000002f */
[----:B------:R-:W-:Y:S01]  /*26b20*/  PRMT R104, R71, 0x7610, R104 ;  /* 0x0000761047687816 */ /* 0x000fe20000000068 */
[----:B------:R-:W-:Y:S01]  /*26b30*/  SHFL.UP PT, R8, R8, 0x10, RZ ;  /* 0x0600000008087989 */ /* 0x000fe200000e00ff */
[--C-:B-1----:R-:W-:Y:S02]  /*26b40*/  SHF.R.U32.HI R27, RZ, 0x8, R102.reuse ;  /* 0x00000008ff1b7819 */ /* 0x102fe40000011666 */
        /* <DEDUP_REMOVED lines=10> */
[----:B------:R4:W1:Y:S01]  /*26bf0*/  SHFL.UP PT, R15, R63, 0x10, RZ ;  /* 0x060000003f0f7989 */ /* 0x00086200000e00ff */
[----:B------:R-:W-:-:S02]  /*26c00*/  PRMT R50, R78, 0x7610, R50 ;  /* 0x000076104e327816 */ /* 0x000fc40000000032 */
[----:B------:R-:W-:Y:S01]  /*26c10*/  PRMT R108, R80, 0x7610, R108 ;  /* 0x00007610506c7816 */ /* 0x000fe2000000006c */
[----:B------:R-:W-:Y:S01]  /*26c20*/  STL.64 [R1+0x88], R2 ;  /* 0x0000880201007387 */ /* 0x000fe20000100a00 */
[----:B------:R-:W-:Y:S02]  /*26c30*/  PRMT R39, R81, 0x7610, R39 ;  /* 0x0000761051277816 */ /* 0x000fe40000000027 */
[----:B------:R-:W-:Y:S01]  /*26c40*/  PRMT R109, R82, 0x7610, R109 ;  /* 0x00007610526d7816 */ /* 0x000fe2000000006d */
[----:B------:R-:W-:Y:S01]  /*26c50*/  STL [R1+0x48], R19 ;  /* 0x0000481301007387 */ /* 0x000fe20000100800 */
        /* <DEDUP_REMOVED lines=8> */
[----:B------:R1:W-:Y:S01]  /*26ce0*/  STL.U16 [R1+0x80], R32 ;  /* 0x0000802001007387 */ /* 0x0003e20000100400 */
[----:B------:R-:W-:Y:S02]  /*26cf0*/  PRMT R114, R90, 0x7610, R114 ;  /* 0x000076105a727816 */ /* 0x000fe40000000072 */
[----:B0-----:R-:W-:Y:S01]  /*26d00*/  PRMT R56, R91, 0x7610, R56 ;  /* 0x000076105b387816 */ /* 0x001fe20000000038 */
[----:B---3--:R0:W-:Y:S01]  /*26d10*/  STL.128 [R1+0x60], R4 ;  /* 0x0000600401007387 */ /* 0x0081e20000100c00 */
[----:B----4-:R-:W-:-:S02]  /*26d20*/  PRMT R63, R92, 0x7610, R63 ;  /* 0x000076105c3f7816 */ /* 0x010fc4000000003f */
[----:B--2---:R-:W-:Y:S01]  /*26d30*/  PRMT R22, R28, 0x5410, R45 ;  /* 0x000054101c167816 */ /* 0x004fe2000000002d */
[----:B-1----:R-:W-:Y:S01]  /*26d40*/  STL.128 [R1+0x70], R8 ;  /* 0x0000700801007387 */ /* 0x002fe20000100c00 */
[----:B------:R-:W-:Y:S02]  /*26d50*/  PRMT R28, R54, 0x5410, R49 ;  /* 0x00005410361c7816 */ /* 0x000fe40000000031 */
[----:B------:R-:W-:Y:S01]  /*26d60*/  PRMT R45, R65, 0x7610, R45 ;  /* 0x00007610412d7816 */ /* 0x000fe2000000002d */
[----:B------:R1:W-:Y:S01]  /*26d70*/  STL.128 [R1+0x20], R20 ;  /* 0x0000201401007387 */ /* 0x0003e20000100c00 */
[----:B------:R-:W-:Y:S02]  /*26d80*/  PRMT R32, R72, 0x7610, R32 ;  /* 0x0000761048207816 */ /* 0x000fe40000000020 */
[----:B------:R-:W-:Y:S01]  /*26d90*/  PRMT R49, R74, 0x7610, R49 ;  /* 0x000076104a317816 */ /* 0x000fe20000000031 */
[----:B------:R2:W-:Y:S01]  /*26da0*/  STL.64 [R1+0x30], R28 ;  /* 0x0000301c01007387 */ /* 0x0005e20000100a00 */
[----:B------:R-:W-:-:S02]  /*26db0*/  PRMT R54, R87, 0x7610, R54 ;  /* 0x0000761057367816 */ /* 0x000fc40000000036 */
[----:B------:R-:W-:Y:S01]  /*26dc0*/  PRMT R48, R93, 0x7610, R48 ;  /* 0x000076105d307816 */ /* 0x000fe20000000030 */
[----:B------:R3:W-:Y:S01]  /*26dd0*/  STL.128 [R1+0x50], R12 ;  /* 0x0000500c01007387 */ /* 0x0007e20000100c00 */
[----:B0-----:R-:W-:Y:S02]  /*26de0*/  PRMT R5, R33, 0x7610, R5 ;  /* 0x0000761021057816 */ /* 0x001fe40000000005 */
[----:B------:R-:W-:Y:S02]  /*26df0*/  PRMT R4, R37, 0x7610, R4 ;  /* 0x0000761025047816 */ /* 0x000fe40000000004 */
[----:B------:R-:W-:Y:S02]  /*26e00*/  PRMT R64, R94, 0x7610, R64 ;  /* 0x000076105e407816 */ /* 0x000fe40000000040 */
[----:B------:R-:W-:Y:S02]  /*26e10*/  PRMT R66, R95, 0x7610, R66 ;  /* 0x000076105f427816 */ /* 0x000fe40000000042 */
[----:B-1----:R-:W-:-:S02]  /*26e20*/  PRMT R22, R26, 0x7610, R22 ;  /* 0x000076101a167816 */ /* 0x002fc40000000016 */
[----:B------:R-:W-:Y:S02]  /*26e30*/  PRMT R20, R30, 0x7610, R20 ;  /* 0x000076101e147816 */ /* 0x000fe40000000014 */
[----:B------:R-:W-:Y:S02]  /*26e40*/  PRMT R23, R31, 0x7610, R23 ;  /* 0x000076101f177816 */ /* 0x000fe40000000017 */
[----:B--2---:R-:W-:Y:S02]  /*26e50*/  PRMT R28, R38, 0x7610, R28 ;  /* 0x00007610261c7816 */ /* 0x004fe4000000001c */
[----:B------:R-:W-:Y:S02]  /*26e60*/  PRMT R29, R68, 0x7610, R29 ;  /* 0x00007610441d7816 */ /* 0x000fe4000000001d */
[----:B------:R-:W-:Y:S02]  /*26e70*/  PRMT R8, R40, 0x7610, R8 ;  /* 0x0000761028087816 */ /* 0x000fe40000000008 */
[----:B------:R-:W-:-:S02]  /*26e80*/  PRMT R6, R41, 0x7610, R6 ;  /* 0x0000761029067816 */ /* 0x000fc40000000006 */
[----:B------:R-:W-:Y:S02]  /*26e90*/  PRMT R9, R42, 0x7610, R9 ;  /* 0x000076102a097816 */ /* 0x000fe40000000009 */
[----:B------:R-:W-:Y:S02]  /*26ea0*/  PRMT R10, R44, 0x7610, R10 ;  /* 0x000076102c0a7816 */ /* 0x000fe4000000000a */
[----:B---3--:R-:W-:Y:S02]  /*26eb0*/  PRMT R13, R55, 0x7610, R13 ;  /* 0x00007610370d7816 */ /* 0x008fe4000000000d */
        /* <DEDUP_REMOVED lines=15> */
[----:B------:R0:W-:Y:S04]  /*26fb0*/  STL [R1+0xc4], R2 ;  /* 0x0000c40201007387 */ /* 0x0001e80000100800 */
[----:B------:R0:W-:Y:S02]  /*26fc0*/  STL.64 [R1+0xc8], R4 ;  /* 0x0000c80401007387 */ /* 0x0001e40000100a00 */
.L_x_2610:
[----:B0-----:R-:W-:-:S06]  /*26fd0*/  IMAD.IADD R2, R1, 0x1, R6 ;  /* 0x0000000101027824 */ /* 0x001fcc00078e0206 */
[----:B------:R-:W2:Y:S01]  /*26fe0*/  LDL.U8 R2, [R2+0x90] ;  /* 0x0000900002027983 */ /* 0x000ea20000100000 */
[----:B------:R-:W-:Y:S02]  /*26ff0*/  IMAD.MOV.U32 R3, RZ, RZ, R6 ;  /* 0x000000ffff037224 */ /* 0x000fe400078e0006 */
[----:B------:R-:W-:Y:S01]  /*27000*/  VIADD R6, R6, 0x1 ;  /* 0x0000000106067836 */ /* 0x000fe20000000000 */
[----:B--2---:R-:W-:-:S13]  /*27010*/  ISETP.NE.AND P0, PT, R2, RZ, PT ;  /* 0x000000ff0200720c */ /* 0x004fda0003f05270 */
[----:B------:R-:W-:Y:S05]  /*27020*/  @P0 BRA `(.L_x_2610) ;  /* 0xfffffffc00e80947 */ /* 0x000fea000383ffff */
[----:B------:R-:W-:Y:S05]  /*27030*/  BSYNC.RECONVERGENT B1 ;  /* 0x0000000000017941 */ /* 0x000fea0003800200 */
.L_x_2609:
[----:B------:R-:W-:Y:S01]  /*27040*/  LOP3.LUT P0, RZ, R12, 0xff, RZ, 0xc0, !PT ;  /* 0x000000ff0cff7812 */ /* 0x000fe2000780c0ff */
[----:B------:R-:W-:Y:S01]  /*27050*/  BSSY.RECONVERGENT B1, `(.L_x_2611) ;  /* 0x0000010000017945 */ /* 0x000fe20003800200 */
[----:B------:R-:W-:-:S11]  /*27060*/  IMAD.MOV.U32 R2, RZ, RZ, R3 ;  /* 0x000000ffff027224 */ /* 0x000fd600078e0003 */
[----:B------:R-:W-:Y:S05]  /*27070*/  @!P0 BRA `(.L_x_2612) ;  /* 0x0000000000348947 */ /* 0x000fea0003800000 */
[----:B------:R-:W-:Y:S01]  /*27080*/  BSSY.RECONVERGENT B2, `(.L_x_2613) ;  /* 0x000000b000027945 */ /* 0x000fe20003800200 */
[----:B------:R-:W-:-:S07]  /*27090*/  IMAD.MOV.U32 R2, RZ, RZ, RZ ;  /* 0x000000ffff027224 */ /* 0x000fce00078e00ff */
.L_x_2614:
        /* <DEDUP_REMOVED lines=10> */
.L_x_2613:
[----:B------:R-:W-:-:S07]  /*27140*/  IMAD.MOV.U32 R2, RZ, RZ, R5 ;  /* 0x000000ffff027224 */ /* 0x000fce00078e0005 */
.L_x_2612:
[----:B------:R-:W-:Y:S05]  /*27150*/  BSYNC.RECONVERGENT B1 ;  /* 0x0000000000017941 */ /* 0x000fea0003800200 */
.L_x_2611:
[----:B------:R-:W-:Y:S01]  /*27160*/  IMAD.IADD R3, R1, 0x1, R2 ;  /* 0x0000000101037824 */ /* 0x000fe200078e0202 */
[----:B------:R-:W-:Y:S01]  /*27170*/  BSSY.RECONVERGENT B1, `(.L_x_2615) ;  /* 0x0000009000017945 */ /* 0x000fe20003800200 */
[----:B------:R-:W-:-:S03]  /*27180*/  IMAD.MOV.U32 R2, RZ, RZ, RZ ;  /* 0x000000ffff027224 */ /* 0x000fc600078e00ff */
[----:B------:R0:W-:Y:S04]  /*27190*/  STL.U8 [R3+0x91], RZ ;  /* 0x000091ff03007387 */ /* 0x0001e80000100000 */
.L_x_2616:
[----:B------:R-:W-:-:S05]  /*271a0*/  IMAD.IADD R4, R1, 0x1, R2 ;  /* 0x0000000101047824 */ /* 0x000fca00078e0202 */
[----:B0-----:R-:W2:Y:S02]  /*271b0*/  LDL.U8 R3, [R4+0x90] ;  /* 0x0000900004037983 */ /* 0x001ea40000100000 */
[----:B--2---:R-:W-:Y:S01]  /*271c0*/  ISETP.NE.AND P0, PT, R3, RZ, PT ;  /* 0x000000ff0300720c */ /* 0x004fe20003f05270 */
[----:B------:R-:W-:Y:S02]  /*271d0*/  IMAD.MOV.U32 R3, RZ, RZ, R2 ;  /* 0x000000ffff037224 */ /* 0x000fe400078e0002 */
[----:B------:R-:W-:-:S10]  /*271e0*/  VIADD R2, R2, 0x1 ;  /* 0x0000000102027836 */ /* 0x000fd40000000000 */
[----:B------:R-:W-:Y:S05]  /*271f0*/  @P0 BRA `(.L_x_2616) ;  /* 0xfffffffc00e80947 */ /* 0x000fea000383ffff */
[----:B------:R-:W-:Y:S05]  /*27200*/  BSYNC.RECONVERGENT B1 ;  /* 0x0000000000017941 */ /* 0x000fea0003800200 */
.L_x_2615:
[----:B------:R-:W-:Y:S01]  /*27210*/  LOP3.LUT P0, RZ, R26, 0xff, RZ, 0xc0, !PT ;  /* 0x000000ff1aff7812 */ /* 0x000fe2000780c0ff */
[----:B------:R-:W-:Y:S01]  /*27220*/  BSSY.RECONVERGENT B1, `(.L_x_2617) ;  /* 0x0000010000017945 */ /* 0x000fe20003800200 */
[----:B------:R-:W-:-:S11]  /*27230*/  IMAD.MOV.U32 R2, RZ, RZ, R3 ;  /* 0x000000ffff027224 */ /* 0x000fd600078e0003 */
[----:B------:R-:W-:Y:S05]  /*27240*/  @!P0 BRA `(.L_x_2618) ;  /* 0x0000000000348947 */ /* 0x000fea0003800000 */
[----:B------:R-:W-:Y:S01]  /*27250*/  BSSY.RECONVERGENT B2, `(.L_x_2619) ;  /* 0x000000b000027945 */ /* 0x000fe20003800200 */
[----:B------:R-:W-:-:S07]  /*27260*/  IMAD.MOV.U32 R2, RZ, RZ, RZ ;  /* 0x000000ffff027224 */ /* 0x000fce00078e00ff */
.L_x_2620:
        /* <DEDUP_REMOVED lines=10> */
.L_x_2619:
[----:B------:R-:W-:-:S07]  /*27310*/  IMAD.MOV.U32 R2, RZ, RZ, R5 ;  /* 0x000000ffff027224 */ /* 0x000fce00078e0005 */
.L_x_2618:
[----:B------:R-:W-:Y:S05]  /*27320*/  BSYNC.RECONVERGENT B1 ;  /* 0x0000000000017941 */ /* 0x000fea0003800200 */
.L_x_2617:
        /* <DEDUP_REMOVED lines=10> */
[C---:B------:R-:W-:Y:S02]  /*273d0*/  PRMT R28, R13.reuse, 0x7772, RZ ;  /* 0x000077720d1c7816 */ /* 0x040fe400000000ff */
[C---:B---3--:R-:W-:Y:S02]  /*273e0*/  PRMT R110, R6.reuse, 0x7770, RZ ;  /* 0x00007770066e7816 */ /* 0x048fe400000000ff */
        /* <DEDUP_REMOVED lines=13> */
[C---:B----4-:R-:W-:Y:S02]  /*274c0*/  PRMT R63, R8.reuse, 0x7770, RZ ;  /* 0x00007770083f7816 */ /* 0x050fe400000000ff */
        /* <DEDUP_REMOVED lines=56> */
.L_x_2608:
[----:B------:R-:W-:Y:S05]  /*27850*/  BSYNC.RECONVERGENT B0 ;  /* 0x0000000000007941 */ /* 0x000fea0003800200 */
.L_x_2607:
        /* <DEDUP_REMOVED lines=59> */
.L_x_2622:
[----:B------:R-:W-:Y:S05]  /*27c10*/  BSYNC.RECONVERGENT B0 ;  /* 0x0000000000007941 */ /* 0x000fea0003800200 */
.L_x_2621:
        /* <DEDUP_REMOVED lines=9> */
[----:B-----5:R-:W-:Y:S01]  /*27cb0*/  SHFL.UP PT, R209, R18, 0x1, RZ ;  /* 0x0420000012d17989 */ /* 0x020fe200000e00ff */
[----:B------:R-:W-:-:S02]  /*27cc0*/  LOP3.LUT R26, R104, 0xffff, RZ, 0xc0, !PT ;  /* 0x0000ffff681a7812 */ /* 0x000fc400078ec0ff */
        /* <DEDUP_REMOVED lines=8> */
[----:B------:R-:W-:Y:S02]  /*27d50*/  LOP3.LUT R35, R26, 0xff, RZ, 0xc0, !PT ;  /* 0x000000ff1a237812 */ /* 0x000fe400078ec0ff */
[----:B------:R-:W-:-:S02]  /*27d60*/  PRMT R3, R20, 0x7604, R3 ;  /* 0x0000760414037816 */ /* 0x000fc40000000003 */
[----:B------:R-:W-:Y:S02]  /*27d70*/  LOP3.LUT R0, R0, 0xff0000, RZ, 0xc0, !PT ;  /* 0x00ff000000007812 */ /* 0x000fe400078ec0ff */
        /* <DEDUP_REMOVED lines=26> */
[----:B------:R-:W0:Y:S01]  /*27f20*/  SHFL.UP PT, R81, R81, 0x1, RZ ;  /* 0x0420000051517989 */ /* 0x000e2200000e00ff */
[----:B------:R-:W-:-:S02]  /*27f30*/  LOP3.LUT R114, R114, 0xffff, RZ, 0xc0, !PT ;  /* 0x0000ffff72727812 */ /* 0x000fc400078ec0ff */
[----:B------:R-:W-:Y:S02]  /*27f40*/  PRMT R44, R43, 0x7604, R44 ;  /* 0x000076042b2c7816 */ /* 0x000fe4000000002c */
        /* <DEDUP_REMOVED lines=11> */
[----:B------:R-:W-:Y:S01]  /*28000*/  LOP3.LUT R65, R14, 0xffff, RZ, 0xc0, !PT ;  /* 0x0000ffff0e417812 */ /* 0x000fe200078ec0ff */
[----:B------:R-:W-:Y:S01]  /*28010*/  IMAD.U32 R8, R64, 0x10000, RZ ;  /* 0x0001000040087824 */ /* 0x000fe200078e00ff */
[----:B------:R-:W-:Y:S01]  /*28020*/  LOP3.LUT R101, R101, 0xffff, RZ, 0xc0, !PT ;  /* 0x0000ffff65657812 */ /* 0x000fe200078ec0ff */
[----:B------:R-:W-:Y:S01]  /*28030*/  IMAD.U32 R14, R61, 0x10000, RZ ;  /* 0x000100003d0e7824 */ /* 0x000fe200078e00ff */
[----:B------:R-:W-:Y:S02]  /*28040*/  LOP3.LUT R35, R113, 0xffff, RZ, 0xc0, !PT ;  /* 0x0000ffff71237812 */ /* 0x000fe400078ec0ff */
        /* <DEDUP_REMOVED lines=15> */
[----:B------:R-:W-:Y:S02]  /*28140*/  PRMT R13, R6, 0x7604, R13 ;  /* 0x00007604060d7816 */ /* 0x000fe4000000000d */
[----:B------:R-:W-:-:S02]  /*28150*/  LOP3.LUT R14, R14, 0xff0000, RZ, 0xc0, !PT ;  /* 0x00ff00000e0e7812 */ /* 0x000fc400078ec0ff */
[----:B------:R-:W-:Y:S02]  /*28160*/  PRMT R24, R7, 0x7604, R24 ;  /* 0x0000760407187816 */ /* 0x000fe40000000018 */
[----:B------:R-:W-:Y:S02]  /*28170*/  LOP3.LUT R15, R15, 0xff0000, RZ, 0xc0, !PT ;  /* 0x00ff00000f0f7812 */ /* 0x000fe400078ec0ff */
[----:B------:R-:W-:Y:S01]  /*28180*/  PRMT R25, R21, 0x7604, R42 ;  /* 0x0000760415197816 */ /* 0x000fe2000000002a */
[----:B------:R-:W-:Y:S01]  /*28190*/  IMAD.IADD R42, R9, 0x1, R8 ;  /* 0x00000001092a7824 */ /* 0x000fe200078e0208 */
[----:B------:R-:W-:Y:S01]  /*281a0*/  LOP3.LUT R60, R55, 0xff0000, RZ, 0xc0, !PT ;  /* 0x00ff0000373c7812 */ /* 0x000fe200078ec0ff */
[----:B------:R-:W-:Y:S01]  /*281b0*/  IMAD.IADD R55, R13, 0x1, R14 ;  /* 0x000000010d377824 */ /* 0x000fe200078e020e */
[----:B------:R-:W-:Y:S01]  /*281c0*/  LOP3.LUT R62, R51, 0xffff, RZ, 0xc0, !PT ;  /* 0x0000ffff333e7812 */ /* 0x000fe200078ec0ff */
[----:B------:R-:W-:Y:S01]  /*281d0*/  IMAD.IADD R58, R24, 0x1, R15 ;  /* 0x00000001183a7824 */ /* 0x000fe200078e020f */
[----:B------:R-:W-:Y:S01]  /*281e0*/  ISETP.NE.AND P0, PT, R115, 0x1f, PT ;  /* 0x0000001f7300780c */ /* 0x000fe20003f05270 */
[----:B------:R-:W-:Y:S01]  /*281f0*/  IMAD.IADD R60, R25, 0x1, R60 ;  /* 0x00000001193c7824 */ /* 0x000fe200078e023c */
        /* <DEDUP_REMOVED lines=8> */
[----:B------:R-:W1:Y:S01]  /*28280*/  SHFL.UP PT, R15, R15, 0x1, RZ ;  /* 0x042000000f0f7989 */ /* 0x000e6200000e00ff */
        /* <DEDUP_REMOVED lines=14> */
[----:B------:R-:W0:Y:S01]  /*28370*/  SHFL.UP PT, R12, R12, 0x1, RZ ;  /* 0x042000000c0c7989 */ /* 0x000e2200000e00ff */
[----:B------:R-:W-:Y:S01]  /*28380*/  IMAD R2, R67, 0x1000000, R58 ;  /* 0x0100000043027824 */ /* 0x000fe200078e023a */
[----:B------:R-:W-:Y:S01]  /*28390*/  PRMT R0, R80, 0x7604, R81 ;  /* 0x0000760450007816 */ /* 0x000fe20000000051 */
[----:B------:R-:W-:Y:S01]  /*283a0*/  IMAD R3, R100, 0x1000000, R60 ;  /* 0x0100000064037824 */ /* 0x000fe200078e023c */
[----:B------:R-:W2:Y:S04]  /*283b0*/  SHFL.UP PT, R13, R13, 0x1, RZ ;  /* 0x042000000d0d7989 */ /* 0x000ea800000e00ff */
[----:B------:R-:W3:Y:S04]  /*283c0*/  SHFL.UP PT, R14, R14, 0x1, RZ ;  /* 0x042000000e0e7989 */ /* 0x000ee800000e00ff */
[----:B------:R-:W4:Y:S04]  /*283d0*/  SHFL.UP PT, R24, R24, 0x1, RZ ;  /* 0x0420000018187989 */ /* 0x000f2800000e00ff */
        /* <DEDUP_REMOVED lines=14> */
[----:B------:R-:W-:Y:S02]  /*284c0*/  SHF.R.U32.HI R20, RZ, 0x5, R127 ;  /* 0x00000005ff147819 */ /* 0x000fe4000001167f */
[----:B------:R-:W-:Y:S02]  /*284d0*/  LOP3.LUT R4, R4, 0xffff, RZ, 0xc0, !PT ;  /* 0x0000ffff04047812 */ /* 0x000fe400078ec0ff */
[----:B------:R-:W-:Y:S02]  /*284e0*/  PRMT R41, R26, 0x3340, R41 ;  /* 0x000033401a297816 */ /* 0x000fe40000000029 */
[----:B------:R-:W-:Y:S01]  /*284f0*/  LOP3.LUT R26, R39, 0xffff, RZ, 0xc0, !PT ;  /* 0x0000ffff271a7812 */ /* 0x000fe200078ec0ff */
[----:B------:R-:W-:Y:S01]  /*28500*/  IMAD R39, R20, 0x48, R79 ;  /* 0x0000004814277824 */ /* 0x000fe200078e024f */
[----:B------:R-:W-:Y:S02]  /*28510*/  LOP3.LUT R23, R36, 0xffff, RZ, 0xc0, !PT ;  /* 0x0000ffff24177812 */ /* 0x000fe400078ec0ff */
[----:B------:R-:W-:-:S02]  /*28520*/  LOP3.LUT R46, R46, 0xffff, RZ, 0xc0, !PT ;  /* 0x0000ffff2e2e7812 */ /* 0x000fc400078ec0ff */
[----:B------:R-:W-:Y:S01]  /*28530*/  LOP3.LUT R43, R43, 0xffff, RZ, 0xc0, !PT ;  /* 0x0000ffff2b2b7812 */ /* 0x000fe200078ec0ff */
[----:B------:R1:W-:Y:S01]  /*28540*/  STS.64 [R39+0x40], R16 ;  /* 0x0000401027007388 */ /* 0x0003e20000000a00 */
[----:B------:R-:W-:Y:S02]  /*28550*/  LOP3.LUT R6, R6, 0xffff, RZ, 0xc0, !PT ;  /* 0x0000ffff06067812 */ /* 0x000fe400078ec0ff */
[----:B------:R-:W-:Y:S01]  /*28560*/  LOP3.LUT R48, R48, 0xffff, RZ, 0xc0, !PT ;  /* 0x0000ffff30307812 */ /* 0x000fe200078ec0ff */
[----:B------:R1:W-:Y:S01]  /*28570*/  STS [R39], R19 ;  /* 0x0000001327007388 */ /* 0x0003e20000000800 */
[----:B------:R-:W-:Y:S02]  /*28580*/  LOP3.LUT R21, R21, 0xffff, RZ, 0xc0, !PT ;  /* 0x0000ffff15157812 */ /* 0x000fe400078ec0ff */
[----:B------:R-:W-:Y:S01]  /*28590*/  LOP3.LUT R7, R7, 0xffff, RZ, 0xc0, !PT ;  /* 0x0000ffff07077812 */ /* 0x000fe200078ec0ff */
        /* <DEDUP_REMOVED lines=41> */
.L_x_2624:
[----:B------:R-:W-:Y:S05]  /*28830*/  BSYNC.RECONVERGENT B0 ;  /* 0x0000000000007941 */ /* 0x000fea0003800200 */
.L_x_2623:
[----:B------:R-:W-:Y:S01]  /*28840*/  BAR.SYNC.DEFER_BLOCKING 0x0 ;  /* 0x0000000000007b1d */ /* 0x000fe20000010000 */
[C---:B01----:R-:W-:Y:S02]  /*28850*/  PRMT R23, R12.reuse, 0x7610, R23 ;  /* 0x000076100c177816 */ /* 0x043fe40000000017 */
[----:B------:R-:W-:Y:S02]  /*28860*/  PRMT R22, R12, 0x7632, R22 ;  /* 0x000076320c167816 */ /* 0x000fe40000000016 */
[C---:B------:R-:W-:Y:S02]  /*28870*/  PRMT R21, R13.reuse, 0x7610, R21 ;  /* 0x000076100d157816 */ /* 0x040fe40000000015 */
[----:B------:R-:W-:Y:S01]  /*28880*/  PRMT R20, R13, 0x7632, R20 ;  /* 0x000076320d147816 */ /* 0x000fe20000000014 */
[----:B------:R-:W-:Y:S01]  /*28890*/  STL.S16 [R1+0x608], R23 ;  /* 0x0006081701007387 */ /* 0x000fe20000100600 */
[C---:B------:R-:W-:Y:S02]  /*288a0*/  PRMT R19, R14.reuse, 0x7610, R19 ;  /* 0x000076100e137816 */ /* 0x040fe40000000013 */
[----:B------:R-:W-:Y:S01]  /*288b0*/  PRMT R18, R14, 0x7632, R18 ;  /* 0x000076320e127816 */ /* 0x000fe20000000012 */
[----:B------:R-:W-:Y:S01]  /*288c0*/  STL.S16 [R1+0x604], R22 ;  /* 0x0006041601007387 */ /* 0x000fe20000100600 */
[----:B------:R-:W-:-:S02]  /*288d0*/  PRMT R17, R15, 0x7610, R17 ;  /* 0x000076100f117816 */ /* 0x000fc40000000011 */
[----:B------:R-:W-:Y:S01]  /*288e0*/  PRMT R16, R15, 0x7632, R16 ;  /* 0x000076320f107816 */ /* 0x000fe20000000010 */
[----:B------:R-:W-:Y:S01]  /*288f0*/  STL.S16 [R1+0x600], R21 ;  /* 0x0006001501007387 */ /* 0x000fe20000100600 */
[--C-:B------:R-:W-:Y:S02]  /*28900*/  SHF.R.U32.HI R76, RZ, 0x18, R12.reuse ;  /* 0x00000018ff4c7819 */ /* 0x100fe4000001160c */
[----:B------:R-:W-:Y:S01]  /*28910*/  SHF.R.U32.HI R74, RZ, 0x8, R12 ;  /* 0x00000008ff4a7819 */ /* 0x000fe2000001160c */
[----:B------:R-:W-:Y:S01]  /*28920*/  STL.S16 [R1+0x5fc], R20 ;  /* 0x0005fc1401007387 */ /* 0x000fe20000100600 */
[--C-:B------:R-:W-:Y:S02]  /*28930*/  SHF.R.U32.HI R75, RZ, 0x18, R13.reuse ;  /* 0x00000018ff4b7819 */ /* 0x100fe4000001160d */
[----:B------:R-:W-:Y:S01]  /*28940*/  SHF.R.U32.HI R70, RZ, 0x8, R13 ;  /* 0x00000008ff467819 */ /* 0x000fe2000001160d */
[----:B------:R-:W0:Y:S01]  /*28950*/  LDS.128 R4, [R79+0x50] ;  /* 0x000050004f047984 */ /* 0x000e220000000c00 */
[----:B------:R-:W-:-:S02]  /*28960*/  SHF.R.U32.HI R71, RZ, 0x18, R14 ;  /* 0x00000018ff477819 */ /* 0x000fc4000001160e */
[----:B------:R-:W-:Y:S01]  /*28970*/  SHF.R.U32.HI R69, RZ, 0x8, R14 ;  /* 0x00000008ff457819 */ /* 0x000fe2000001160e */
[----:B------:R-:W1:Y:S01]  /*28980*/  LDS.128 R20, [R79+0x60] ;  /* 0x000060004f147984 */ /* 0x000e620000000c00 */
[--C-:B------:R-:W-:Y:S02]  /*28990*/  SHF.R.U32.HI R73, RZ, 0x18, R15.reuse ;  /* 0x00000018ff497819 */ /* 0x100fe4000001160f */
[----:B------:R-:W-:Y:S01]  /*289a0*/  SHF.R.U32.HI R72, RZ, 0x8, R15 ;  /* 0x00000008ff487819 */ /* 0x000fe2000001160f */
[----:B------:R-:W-:Y:S01]  /*289b0*/  STL.S16 [R1+0x5f8], R19 ;  /* 0x0005f81301007387 */ /* 0x000fe20000100600 */
[--C-:B------:R-:W-:Y:S02]  /*289c0*/  SHF.R.U32.HI R68, RZ, 0x18, R8.reuse ;  /* 0x00000018ff447819 */ /* 0x100fe40000011608 */
[----:B------:R-:W-:Y:S01]  /*289d0*/  SHF.R.U32.HI R63, RZ, 0x8, R8 ;  /* 0x00000008ff3f7819 */ /* 0x000fe20000011608 */
[----:B------:R-:W-:Y:S01]  /*289e0*/  STL.S16 [R1+0x5f4], R18 ;  /* 0x0005f41201007387 */ /* 0x000fe20000100600 */
[----:B------:R-:W-:-:S02]  /*289f0*/  SHF.R.U32.HI R64, RZ, 0x18, R9 ;  /* 0x00000018ff407819 */ /* 0x000fc40000011609 */
[----:B------:R-:W-:Y:S01]  /*28a00*/  SHF.R.U32.HI R61, RZ, 0x8, R9 ;  /* 0x00000008ff3d7819 */ /* 0x000fe20000011609 */
[----:B------:R-:W-:Y:S01]  /*28a10*/  STL.S16 [R1+0x5f0], R17 ;  /* 0x0005f01101007387 */ /* 0x000fe20000100600 */
[----:B------:R-:W-:Y:S02]  /*28a20*/  SHF.R.U32.HI R62, RZ, 0x18, R10 ;  /* 0x00000018ff3e7819 */ /* 0x000fe4000001160a */
[--C-:B------:R-:W-:Y:S01]  /*28a30*/  SHF.R.U32.HI R67, RZ, 0x18, R11.reuse ;  /* 0x00000018ff437819 */ /* 0x100fe2000001160b */
[----:B------:R-:W-:Y:S01]  /*28a40*/  STL.S16 [R1+0x5ec], R16 ;  /* 0x0005ec1001007387 */ /* 0x000fe20000100600 */
[----:B------:R-:W-:Y:S02]  /*28a50*/  SHF.R.U32.HI R65, RZ, 0x8, R11 ;  /* 0x00000008ff417819 */ /* 0x000fe4000001160b */
[----:B------:R-:W-:Y:S01]  /*28a60*/  PRMT R130, R81, 0x7610, R130 ;  /* 0x0000761051827816 */ /* 0x000fe20000000082 */
[----:B------:R-:W2:Y:S01]  /*28a70*/  LDS.128 R16, [R79+0x70] ;  /* 0x000070004f107984 */ /* 0x000ea20000000c00 */
[----:B------:R-:W-:-:S02]  /*28a80*/  PRMT R129, R80, 0x7610, R129 ;  /* 0x0000761050817816 */ /* 0x000fc40000000081 */
[----:B------:R-:W-:Y:S01]  /*28a90*/  PRMT R81, R76, 0x7610, R81 ;  /* 0x000076104c517816 */ /* 0x000fe20000000051 */
[----:B------:R3:W-:Y:S01]  /*28aa0*/  STL.U16 [R1+0x348], R0 ;  /* 0x0003480001007387 */ /* 0x0007e20000100400 */
[----:B------:R-:W-:Y:S02]  /*28ab0*/  PRMT R80, R74, 0x7610, R80 ;  /* 0x000076104a507816 */ /* 0x000fe40000000050 */
[----:B------:R-:W-:Y:S01]  /*28ac0*/  PRMT R133, R2, 0x7632, R133 ;  /* 0x0000763202857816 */ /* 0x000fe20000000085 */
[----:B------:R4:W-:Y:S01]  /*28ad0*/  STL.128 [R1+0x320], R12 ;  /* 0x0003200c01007387 */ /* 0x0009e20000100c00 */
[C---:B------:R-:W-:Y:S02]  /*28ae0*/  PRMT R132, R3.reuse, 0x7610, R132 ;  /* 0x0000761003847816 */ /* 0x040fe40000000084 */
[----:B------:R-:W-:Y:S01]  /*28af0*/  PRMT R131, R3, 0x7632, R131 ;  /* 0x0000763203837816 */ /* 0x000fe20000000083 */
[----:B------:R-:W-:Y:S01]  /*28b00*/  STL.128 [R1+0x330], R8 ;  /* 0x0003300801007387 */ /* 0x000fe20000100c00 */
[----:B------:R-:W-:-:S02]  /*28b10*/  SHF.R.U32.HI R126, RZ, 0x5, R127 ;  /* 0x00000005ff7e7819 */ /* 0x000fc4000001167f */
[----:B---3--:R-:W-:Y:S01]  /*28b20*/  PRMT R0, R9, 0x7610, R0 ;  /* 0x0000761009007816 */ /* 0x008fe20000000000 */
[----:B0-----:R-:W-:Y:S01]  /*28b30*/  STL.64 [R1+0x1f8], R4 ;  /* 0x0001f80401007387 */ /* 0x001fe20000100a00 */
[C---:B------:R-:W-:Y:S02]  /*28b40*/  PRMT R85, R4.reuse, 0x7770, RZ ;  /* 0x0000777004557816 */ /* 0x040fe400000000ff */
[C---:B------:R-:W-:Y:S01]  /*28b50*/  PRMT R27, R4.reuse, 0x7771, RZ ;  /* 0x00007771041b7816 */ /* 0x040fe200000000ff */
[----:B------:R0:W-:Y:S01]  /*28b60*/  STL.S16 [R1+0x5e0], R0 ;  /* 0x0005e00001007387 */ /* 0x0001e20000100600 */
[C---:B------:R-:W-:Y:S02]  /*28b70*/  PRMT R26, R4.reuse, 0x7772, RZ ;  /* 0x00007772041a7816 */ /* 0x040fe400000000ff */
[----:B------:R-:W-:Y:S01]  /*28b80*/  PRMT R123, R4, 0x7773, RZ ;  /* 0x00007773047b7816 */ /* 0x000fe200000000ff */
[----:B------:R-:W-:Y:S01]  /*28b90*/  STL.S16 [R1+0x5a8], R81 ;  /* 0x0005a85101007387 */ /* 0x000fe20000100600 */
[----:B----4-:R-:W-:-:S02]  /*28ba0*/  PRMT R15, R8, 0x7610, R15 ;  /* 0x00007610080f7816 */ /* 0x010fc4000000000f */
[----:B------:R-:W-:Y:S01]  /*28bb0*/  PRMT R14, R8, 0x7632, R14 ;  /* 0x00007632080e7816 */ /* 0x000fe2000000000e */
[----:B------:R-:W-:Y:S01]  /*28bc0*/  STL.S16 [R1+0x5ac], R80 ;  /* 0x0005ac5001007387 */ /* 0x000fe20000100600 */
[----:B------:R-:W-:Y:S02]  /*28bd0*/  PRMT R13, R9, 0x7632, R13 ;  /* 0x00007632090d7816 */ /* 0x000fe4000000000d */
[----:B0-----:R-:W-:Y:S01]  /*28be0*/  SHF.R.U32.HI R0, RZ, 0x8, R10 ;  /* 0x00000008ff007819 */ /* 0x001fe2000001160a */
[----:B------:R-:W-:Y:S01]  /*28bf0*/  STL.S16 [R1+0x5e8], R15 ;  /* 0x0005e80f01007387 */ /* 0x000fe20000100600 */
[C---:B------:R-:W-:Y:S02]  /*28c00*/  PRMT R12, R10.reuse, 0x7610, R12 ;  /* 0x000076100a0c7816 */ /* 0x040fe4000000000c */
[----:B------:R-:W-:Y:S01]  /*28c10*/  PRMT R10, R10, 0x7632, R10 ;  /* 0x000076320a0a7816 */ /* 0x000fe2000000000a */
[----:B------:R-:W-:Y:S01]  /*28c20*/  STL.S16 [R1+0x5e4], R14 ;  /* 0x0005e40e01007387 */ /* 0x000fe20000100600 */
[----:B------:R-:W-:-:S02]  /*28c30*/  PRMT R9, R11, 0x7610, R9 ;  /* 0x000076100b097816 */ /* 0x000fc40000000009 */
[----:B------:R-:W-:Y:S01]  /*28c40*/  PRMT R8, R11, 0x7632, R8 ;  /* 0x000076320b087816 */ /* 0x000fe20000000008 */
[----:B------:R0:W-:Y:S01]  /*28c50*/  STL.S16 [R1+0x5d4], R10 ;  /* 0x0005d40a01007387 */ /* 0x0001e20000100600 */
[----:B-1----:R-:W-:Y:S01]  /*28c60*/  IMAD.MOV.U32 R11, RZ, RZ, R21 ;  /* 0x000000ffff0b7224 */ /* 0x002fe200078e0015 */
[C---:B------:R-:W-:Y:S02]  /*28c70*/  PRMT R122, R5.reuse, 0x7770, RZ ;  /* 0x00007770057a7816 */ /* 0x040fe400000000ff */
[----:B------:R1:W-:Y:S01]  /*28c80*/  STL.S16 [R1+0x5d0], R9 ;  /* 0x0005d00901007387 */ /* 0x0003e20000100600 */
[C---:B------:R-:W-:Y:S02]  /*28c90*/  PRMT R121, R5.reuse, 0x7771, RZ ;  /* 0x0000777105797816 */ /* 0x040fe400000000ff */
[C---:B------:R-:W-:Y:S01]  /*28ca0*/  PRMT R78, R5.reuse, 0x7772, RZ ;  /* 0x00007772054e7816 */ /* 0x040fe200000000ff */
[----:B------:R3:W-:Y:S01]  /*28cb0*/  STL.S16 [R1+0x5cc], R8 ;  /* 0x0005cc0801007387 */ /* 0x0007e20000100600 */
[----:B------:R-:W-:Y:S01]  /*28cc0*/  PRMT R120, R5, 0x7773, RZ ;  /* 0x0000777305787816 */ /* 0x000fe200000000ff */
[----:B0-----:R-:W-:Y:S01]  /*28cd0*/  IMAD.MOV.U32 R10, RZ, RZ, R20 ;  /* 0x000000ffff0a7224 */ /* 0x001fe200078e0014 */
[C---:B------:R-:W-:Y:S01]  /*28ce0*/  PRMT R66, R6.reuse, 0x7770, RZ ;  /* 0x0000777006427816 */ /* 0x040fe200000000ff */
[----:B------:R-:W-:Y:S01]  /*28cf0*/  STL.S16 [R1+0x5dc], R13 ;  /* 0x0005dc0d01007387 */ /* 0x000fe20000100600 */
[C---:B------:R-:W-:Y:S01]  /*28d00*/  PRMT R44, R6.reuse, 0x7771, RZ ;  /* 0x00007771062c7816 */ /* 0x040fe200000000ff */
[----:B-1----:R-:W-:Y:S01]  /*28d10*/  IMAD.MOV.U32 R9, RZ, RZ, R7 ;  /* 0x000000ffff097224 */ /* 0x002fe200078e0007 */
[C---:B------:R-:W-:Y:S01]  /*28d20*/  PRMT R119, R6.reuse, 0x7772, RZ ;  /* 0x0000777206777816 */ /* 0x040fe200000000ff */
[----:B------:R-:W-:Y:S01]  /*28d30*/  STL.S16 [R1+0x5d8], R12 ;  /* 0x0005d80c01007387 */ /* 0x000fe20000100600 */
[----:B------:R-:W-:Y:S01]  /*28d40*/  PRMT R118, R6, 0x7773, RZ ;  /* 0x0000777306767816 */ /* 0x000fe200000000ff */
[----:B---3--:R-:W-:Y:S01]  /*28d50*/  IMAD.MOV.U32 R8, RZ, RZ, R6 ;  /* 0x000000ffff087224 */ /* 0x008fe200078e0006 */
[C---:B------:R-:W-:Y:S01]  /*28d60*/  PRMT R117, R7.reuse, 0x7770, RZ ;  /* 0x0000777007757816 */ /* 0x040fe200000000ff */
[----:B------:R-:W0:Y:S01]  /*28d70*/  LDS.128 R12, [R79+0x10] ;  /* 0x000010004f0c7984 */ /* 0x000e220000000c00 */
[----:B------:R-:W-:-:S02]  /*28d80*/  PRMT R116, R7, 0x7771, RZ ;  /* 0x0000777107747816 */ /* 0x000fc400000000ff */
[C---:B------:R-:W-:Y:S01]  /*28d90*/  PRMT R115, R7.reuse, 0x7772, RZ ;  /* 0x0000777207737816 */ /* 0x040fe200000000ff */
[----:B------:R1:W-:Y:S01]  /*28da0*/  STL.128 [R1+0x200], R8 ;  /* 0x0002000801007387 */ /* 0x0003e20000100c00 */
[----:B------:R-:W-:Y:S02]  /*28db0*/  PRMT R114, R7, 0x7773, RZ ;  /* 0x0000777307727816 */ /* 0x000fe400000000ff */
[C---:B--2---:R-:W-:Y:S01]  /*28dc0*/  PRMT R96, R16.reuse, 0x7770, RZ ;  /* 0x0000777010607816 */ /* 0x044fe200000000ff */
[----:B------:R-:W2:Y:S01]  /*28dd0*/  LDS.128 R4, [R79+0x20] ;  /* 0x000020004f047984 */ /* 0x000ea20000000c00 */
[C---:B------:R-:W-:Y:S02]  /*28de0*/  PRMT R95, R16.reuse, 0x7771, RZ ;  /* 0x00007771105f7816 */ /* 0x040fe400000000ff */
[C---:B------:R-:W-:Y:S01]  /*28df0*/  PRMT R94, R16.reuse, 0x7772, RZ ;  /* 0x00007772105e7816 */ /* 0x040fe200000000ff */
[----:B------:R3:W-:Y:S01]  /*28e00*/  STL.64 [R1+0x220], R18 ;  /* 0x0002201201007387 */ /* 0x0007e20000100a00 */
[----:B------:R-:W-:-:S02]  /*28e10*/  PRMT R93, R16, 0x7773, RZ ;  /* 0x00007773105d7816 */ /* 0x000fc400000000ff */
[C---:B------:R-:W-:Y:S01]  /*28e20*/  PRMT R92, R17.reuse, 0x7770, RZ ;  /* 0x00007770115c7816 */ /* 0x040fe200000000ff */
[----:B------:R-:W-:Y:S01]  /*28e30*/  LDS.64 R80, [R79+0x88] ;  /* 0x000088004f507984 */ /* 0x000fe20000000a00 */
        /* <DEDUP_REMOVED lines=18> */
[----:B---3--:R-:W-:Y:S01]  /*28f60*/  SHF.R.U32.HI R18, RZ, 0x18, R25 ;  /* 0x00000018ff127819 */ /* 0x008fe20000011619 */
[----:B0-----:R0:W-:Y:S01]  /*28f70*/  STL.128 [R1+0x290], R12 ;  /* 0x0002900c01007387 */ /* 0x0011e20000100c00 */
[----:B------:R-:W-:-:S02]  /*28f80*/  PRMT R19, R12, 0x7770, RZ ;  /* 0x000077700c137816 */ /* 0x000fc400000000ff */
[C---:B------:R-:W-:Y:S01]  /*28f90*/  PRMT R17, R12.reuse, 0x7771, RZ ;  /* 0x000077710c117816 */ /* 0x040fe200000000ff */
[----:B------:R-:W-:Y:S01]  /*28fa0*/  STL.S16 [R1+0x55c], R132 ;  /* 0x00055c8401007387 */ /* 0x000fe20000100600 */
[C---:B------:R-:W-:Y:S02]  /*28fb0*/  PRMT R16, R12.reuse, 0x7772, RZ ;  /* 0x000077720c107816 */ /* 0x040fe400000000ff */
[----:B------:R-:W-:Y:S01]  /*28fc0*/  PRMT R32, R12, 0x7773, RZ ;  /* 0x000077730c207816 */ /* 0x000fe200000000ff */
[----:B--2---:R2:W-:Y:S01]  /*28fd0*/  STL.128 [R1+0x2a0], R4 ;  /* 0x0002a00401007387 */ /* 0x0045e20000100c00 */
[C---:B------:R-:W-:Y:S02]  /*28fe0*/  PRMT R45, R4.reuse, 0x7770, RZ ;  /* 0x00007770042d7816 */ /* 0x040fe400000000ff */
[C---:B------:R-:W-:Y:S01]  /*28ff0*/  PRMT R46, R4.reuse, 0x7771, RZ ;  /* 0x00007771042e7816 */ /* 0x040fe200000000ff */
[----:B------:R-:W-:Y:S01]  /*29000*/  STL.64 [R1+0x350], R186 ;  /* 0x000350ba01007387 */ /* 0x000fe20000100a00 */
[----:B------:R-:W-:-:S02]  /*29010*/  PRMT R47, R4, 0x7772, RZ ;  /* 0x00007772042f7816 */ /* 0x000fc400000000ff */
[----:B------:R-:W-:Y:S01]  /*29020*/  PRMT R48, R4, 0x7773, RZ ;  /* 0x0000777304307816 */ /* 0x000fe200000000ff */
[----:B------:R-:W-:Y:S01]  /*29030*/  STL.S16 [R1+0x554], R131 ;  /* 0x0005548301007387 */ /* 0x000fe20000100600 */
[C---:B------:R-:W-:Y:S02]  /*29040*/  PRMT R33, R13.reuse, 0x7770, RZ ;  /* 0x000077700d217816 */ /* 0x040fe400000000ff */
[C---:B------:R-:W-:Y:S01]  /*29050*/  PRMT R34, R13.reuse, 0x7771, RZ ;  /* 0x000077710d227816 */ /* 0x040fe200000000ff */
[----:B------:R-:W-:Y:S01]  /*29060*/  STL [R1+0x310], R208 ;  /* 0x000310d001007387 */ /* 0x000fe20000100800 */
[C---:B------:R-:W-:Y:S02]  /*29070*/  PRMT R35, R13.reuse, 0x7772, RZ ;  /* 0x000077720d237816 */ /* 0x040fe400000000ff */
[----:B------:R-:W-:Y:S01]  /*29080*/  PRMT R36, R13, 0x7773, RZ ;  /* 0x000077730d247816 */ /* 0x000fe200000000ff */
[----:B------:R-:W-:Y:S01]  /*29090*/  STL [R1+0x34c], R209 ;  /* 0x00034cd101007387 */ /* 0x000fe20000100800 */
[----:B0-----:R-:W-:-:S02]  /*290a0*/  SHF.R.U32.HI R13, RZ, 0x18, R24 ;  /* 0x00000018ff0d7819 */ /* 0x001fc40000011618 */
[----:B------:R-:W-:Y:S01]  /*290b0*/  SHF.R.U32.HI R12, RZ, 0x8, R24 ;  /* 0x00000008ff0c7819 */ /* 0x000fe20000011618 */
[----:B------:R-:W-:Y:S01]  /*290c0*/  STL.S16 [R1+0x4d0], R130 ;  /* 0x0004d08201007387 */ /* 0x000fe20000100600 */
[C---:B------:R-:W-:Y:S02]  /*290d0*/  PRMT R113, R20.reuse, 0x7770, RZ ;  /* 0x0000777014717816 */ /* 0x040fe400000000ff */
[C---:B------:R-:W-:Y:S01]  /*290e0*/  PRMT R111, R20.reuse, 0x7771, RZ ;  /* 0x00007771146f7816 */ /* 0x040fe200000000ff */
[----:B------:R-:W-:Y:S01]  /*290f0*/  STL.S16 [R1+0x4cc], R129 ;  /* 0x0004cc8101007387 */ /* 0x000fe20000100600 */
[C---:B------:R-:W-:Y:S02]  /*29100*/  PRMT R110, R20.reuse, 0x7772, RZ ;  /* 0x00007772146e7816 */ /* 0x040fe400000000ff */
[----:B------:R-:W-:Y:S01]  /*29110*/  PRMT R109, R20, 0x7773, RZ ;  /* 0x00007773146d7816 */ /* 0x000fe200000000ff */
[----:B-1----:R-:W-:Y:S01]  /*29120*/  STL [R1+0x2bc], R11 ;  /* 0x0002bc0b01007387 */ /* 0x002fe20000100800 */
[----:B------:R-:W-:-:S02]  /*29130*/  PRMT R77, R10, 0x7770, RZ ;  /* 0x000077700a4d7816 */ /* 0x000fc400000000ff */
[----:B------:R-:W-:Y:S01]  /*29140*/  SHF.R.U64 R10, R10, 0x8, R11 ;  /* 0x000000080a0a7819 */ /* 0x000fe2000000120b */
[----:B------:R-:W0:Y:S01]  /*29150*/  LDS.U16 R20, [R79+0x80] ;  /* 0x000080004f147984 */ /* 0x000e220000000400 */
[C---:B------:R-:W-:Y:S02]  /*29160*/  PRMT R49, R5.reuse, 0x7770, RZ ;  /* 0x0000777005317816 */ /* 0x040fe400000000ff */
[----:B--2---:R-:W-:Y:S01]  /*29170*/  PRMT R4, R10, 0x7604, R77 ;  /* 0x000076040a047816 */ /* 0x004fe2000000004d */
[----:B------:R-:W-:Y:S01]  /*29180*/  STL.64 [R1+0x230], R80 ;  /* 0x0002305001007387 */ /* 0x000fe20000100a00 */
[C---:B------:R-:W-:Y:S02]  /*29190*/  PRMT R50, R5.reuse, 0x7771, RZ ;  /* 0x0000777105327816 */ /* 0x040fe400000000ff */
[C---:B------:R-:W-:Y:S01]  /*291a0*/  PRMT R51, R5.reuse, 0x7772, RZ ;  /* 0x0000777205337816 */ /* 0x040fe200000000ff */
[----:B------:R1:W-:Y:S01]  /*291b0*/  STL.U16 [R1+0x2b8], R4 ;  /* 0x0002b80401007387 */ /* 0x0003e20000100400 */
[----:B------:R-:W-:-:S02]  /*291c0*/  PRMT R52, R5, 0x7773, RZ ;  /* 0x0000777305347816 */ /* 0x000fc400000000ff */
[----:B------:R-:W-:Y:S01]  /*291d0*/  PRMT R128, R13, 0x7610, R128 ;  /* 0x000076100d807816 */ /* 0x000fe20000000080 */
[----:B------:R-:W-:Y:S01]  /*291e0*/  STL.64 [R1+0x318], R24 ;  /* 0x0003181801007387 */ /* 0x000fe20000100a00 */
[----:B------:R-:W-:Y:S02]  /*291f0*/  PRMT R125, R12, 0x7610, R125 ;  /* 0x000076100c7d7816 */ /* 0x000fe4000000007d */
[----:B------:R-:W-:Y:S01]  /*29200*/  PRMT R5, R24, 0x7610, R5 ;  /* 0x0000761018057816 */ /* 0x000fe20000000005 */
[----:B------:R-:W-:Y:S01]  /*29210*/  STL.S16 [R1+0x5b8], R128 ;  /* 0x0005b88001007387 */ /* 0x000fe20000100600 */
[----:B------:R-:W-:Y:S02]  /*29220*/  PRMT R84, R18, 0x7610, R84 ;  /* 0x0000761012547816 */ /* 0x000fe40000000054 */
[----:B-1----:R-:W-:Y:S01]  /*29230*/  PRMT R4, R24, 0x7632, R4 ;  /* 0x0000763218047816 */ /* 0x002fe20000000004 */
[----:B------:R-:W-:Y:S01]  /*29240*/  STL.S16 [R1+0x4d4], R5 ;  /* 0x0004d40501007387 */ /* 0x000fe20000100600 */
[----:B------:R-:W-:-:S02]  /*29250*/  PRMT R13, R72, 0x7610, R13 ;  /* 0x00007610480d7816 */ /* 0x000fc4000000000d */
[----:B------:R-:W-:Y:S01]  /*29260*/  PRMT R12, R68, 0x7610, R12 ;  /* 0x00007610440c7816 */ /* 0x000fe2000000000c */
        /* <DEDUP_REMOVED lines=12> */
[----:B------:R-:W1:Y:S01]  /*29330*/  LDS.64 R12, [R79+0x40] ;  /* 0x000040004f0c7984 */ /* 0x000e620000000a00 */
[----:B------:R-:W-:Y:S02]  /*29340*/  PRMT R18, R73, 0x7610, R18 ;  /* 0x0000761049127816 */ /* 0x000fe40000000012 */
[C---:B------:R-:W-:Y:S01]  /*29350*/  PRMT R104, R22.reuse, 0x7770, RZ ;  /* 0x0000777016687816 */ /* 0x040fe200000000ff */
[----:B------:R-:W2:Y:S01]  /*29360*/  LDS.128 R4, [R79] ;  /* 0x000000004f047984 */ /* 0x000ea20000000c00 */
[----:B------:R-:W-:-:S02]  /*29370*/  PRMT R103, R22, 0x7771, RZ ;  /* 0x0000777116677816 */ /* 0x000fc400000000ff */
[C---:B------:R-:W-:Y:S01]  /*29380*/  PRMT R102, R22.reuse, 0x7772, RZ ;  /* 0x0000777216667816 */ /* 0x040fe200000000ff */
[----:B------:R-:W3:Y:S01]  /*29390*/  LDS R84, [R79+0x84] ;  /* 0x000084004f547984 */ /* 0x000ee20000000800 */
[----:B------:R-:W-:Y:S02]  /*293a0*/  PRMT R101, R22, 0x7773, RZ ;  /* 0x0000777316657816 */ /* 0x000fe400000000ff */
[----:B0-----:R-:W-:Y:S01]  /*293b0*/  PRMT R22, R20, 0x7710, RZ ;  /* 0x0000771014167816 */ /* 0x001fe200000000ff */
[----:B------:R-:W-:Y:S01]  /*293c0*/  STL.S16 [R1+0x590], R18 ;  /* 0x0005901201007387 */ /* 0x000fe20000100600 */
[C---:B------:R-:W-:Y:S02]  /*293d0*/  PRMT R108, R21.reuse, 0x7770, RZ ;  /* 0x00007770156c7816 */ /* 0x040fe400000000ff */
[C---:B------:R-:W-:Y:S01]  /*293e0*/  PRMT R107, R21.reuse, 0x7771, RZ ;  /* 0x00007771156b7816 */ /* 0x040fe200000000ff */
[----:B------:R-:W0:Y:S01]  /*293f0*/  LDS R18, [R79+0x48] ;  /* 0x000048004f127984 */ /* 0x000e220000000800 */
[----:B------:R-:W-:-:S02]  /*29400*/  PRMT R106, R21, 0x7772, RZ ;  /* 0x00007772156a7816 */ /* 0x000fc400000000ff */
[----:B------:R-:W-:Y:S01]  /*29410*/  PRMT R105, R21, 0x7773, RZ ;  /* 0x0000777315697816 */ /* 0x000fe200000000ff */
[----:B------:R4:W-:Y:S01]  /*29420*/  STL.U16 [R1+0x228], R22 ;  /* 0x0002281601007387 */ /* 0x0009e20000100400 */
[C---:B------:R-:W-:Y:S02]  /*29430*/  PRMT R100, R23.reuse, 0x7770, RZ ;  /* 0x0000777017647816 */ /* 0x040fe400000000ff */
[C---:B------:R-:W-:Y:S01]  /*29440*/  PRMT R99, R23.reuse, 0x7771, RZ ;  /* 0x0000777117637816 */ /* 0x040fe200000000ff */
[----:B------:R-:W-:Y:S01]  /*29450*/  STL.S16 [R1+0x5bc], R125 ;  /* 0x0005bc7d01007387 */ /* 0x000fe20000100600 */
[C---:B------:R-:W-:Y:S02]  /*29460*/  PRMT R98, R23.reuse, 0x7772, RZ ;  /* 0x0000777217627816 */ /* 0x040fe400000000ff */
[----:B------:R-:W-:Y:S01]  /*29470*/  PRMT R97, R23, 0x7773, RZ ;  /* 0x0000777317617816 */ /* 0x000fe200000000ff */
[----:B------:R-:W-:Y:S01]  /*29480*/  STL.64 [R1+0x340], R2 ;  /* 0x0003400201007387 */ /* 0x000fe20000100a00 */
[----:B------:R-:W-:-:S02]  /*29490*/  PRMT R21, R25, 0x7632, R21 ;  /* 0x0000763219157816 */ /* 0x000fc40000000015 */
[----:B----4-:R-:W-:Y:S01]  /*294a0*/  PRMT R22, R25, 0x7610, R22 ;  /* 0x0000761019167816 */ /* 0x010fe20000000016 */
[----:B------:R-:W-:Y:S01]  /*294b0*/  STL.64 [R1+0x2b0], R8 ;  /* 0x0002b00801007387 */ /* 0x000fe20000100a00 */
[----:B------:R-:W-:Y:S02]  /*294c0*/  PRMT R23, R2, 0x7610, R23 ;  /* 0x0000761002177816 */ /* 0x000fe40000000017 */
[C---:B------:R-:W-:Y:S01]  /*294d0*/  PRMT R37, R14.reuse, 0x7770, RZ ;  /* 0x000077700e257816 */ /* 0x040fe200000000ff */
[----:B------:R4:W-:Y:S01]  /*294e0*/  STL.S16 [R1+0x5c4], R22 ;  /* 0x0005c41601007387 */ /* 0x0009e20000100600 */
[C---:B------:R-:W-:Y:S02]  /*294f0*/  PRMT R38, R14.reuse, 0x7771, RZ ;  /* 0x000077710e267816 */ /* 0x040fe400000000ff */
[C---:B------:R-:W-:Y:S01]  /*29500*/  PRMT R39, R14.reuse, 0x7772, RZ ;  /* 0x000077720e277816 */ /* 0x040fe200000000ff */
[----:B-1----:R-:W-:Y:S01]  /*29510*/  STL.64 [R1+0x2c0], R12 ;  /* 0x0002c00c01007387 */ /* 0x002fe20000100a00 */
[----:B------:R-:W-:-:S02]  /*29520*/  PRMT R40, R14, 0x7773, RZ ;  /* 0x000077730e287816 */ /* 0x000fc400000000ff */
[----:B------:R-:W-:Y:S01]  /*29530*/  SHF.R.U32.HI R14, RZ, 0x8, R25 ;  /* 0x00000008ff0e7819 */ /* 0x000fe20000011619 */
[----:B--2---:R-:W-:Y:S01]  /*29540*/  STL [R1+0x280], R4 ;  /* 0x0002800401007387 */ /* 0x004fe20000100800 */
[----:B------:R-:W-:Y:S02]  /*29550*/  PRMT R76, R75, 0x7610, R76 ;  /* 0x000076104b4c7816 */ /* 0x000fe4000000004c */
[----:B------:R-:W-:Y:S01]  /*29560*/  PRMT R74, R71, 0x7610, R74 ;  /* 0x00007610474a7816 */ /* 0x000fe2000000004a */
[----:B---3--:R-:W-:Y:S01]  /*29570*/  STL [R1+0x22c], R84 ;  /* 0x00022c5401007387 */ /* 0x008fe20000100800 */
[----:B----4-:R-:W-:Y:S02]  /*29580*/  SHF.R.U32.HI R22, RZ, 0x18, R2 ;  /* 0x00000018ff167819 */ /* 0x010fe40000011602 */
[----:B------:R-:W-:Y:S01]  /*29590*/  PRMT R75, R70, 0x7610, R75 ;  /* 0x00007610464b7816 */ /* 0x000fe2000000004b */
[----:B------:R1:W-:Y:S01]  /*295a0*/  STL.S16 [R1+0x5c0], R21 ;  /* 0x0005c01501007387 */ /* 0x0003e20000100600 */
[----:B------:R-:W-:-:S02]  /*295b0*/  PRMT R71, R69, 0x7610, R71 ;  /* 0x0000761045477816 */ /* 0x000fc40000000047 */
[----:B------:R-:W-:Y:S01]  /*295c0*/  ISETP.NE.AND P2, PT, R126, 0x1, PT ;  /* 0x000000017e00780c */ /* 0x000fe20003f45270 */
[----:B------:R2:W-:Y:S01]  /*295d0*/  STL.S16 [R1+0x56c], R23 ;  /* 0x00056c1701007387 */ /* 0x0005e20000100600 */
[----:B0-----:R-:W-:Y:S02]  /*295e0*/  ISETP.NE.AND P0, PT, R18, RZ, PT ;  /* 0x000000ff1200720c */ /* 0x001fe40003f05270 */
[----:B------:R-:W-:Y:S01]  /*295f0*/  PRMT R70, R63, 0x7610, R70 ;  /* 0x000076103f467816 */ /* 0x000fe20000000046 */
[----:B------:R-:W-:Y:S01]  /*29600*/  STL.S16 [R1+0x5a0], R76 ;  /* 0x0005a04c01007387 */ /* 0x000fe20000100600 */
[----:B------:R-:W-:Y:S02]  /*29610*/  PRMT R69, R64, 0x7610, R69 ;  /* 0x0000761040457816 */ /* 0x000fe40000000045 */
[----:B-1----:R-:W-:Y:S01]  /*29620*/  SHF.R.U32.HI R21, RZ, 0x8, R2 ;  /* 0x00000008ff157819 */ /* 0x002fe20000011602 */
[----:B------:R-:W-:Y:S01]  /*29630*/  STL.S16 [R1+0x5a4], R75 ;  /* 0x0005a44b01007387 */ /* 0x000fe20000100600 */
[----:B------:R-:W-:-:S02]  /*29640*/  SHF.R.U32.HI R24, RZ, 0x18, R3 ;  /* 0x00000018ff187819 */ /* 0x000fc40000011603 */
[----:B--2---:R-:W-:Y:S01]  /*29650*/  SHF.R.U32.HI R23, RZ, 0x8, R3 ;  /* 0x00000008ff177819 */ /* 0x004fe20000011603 */
[----:B------:R-:W-:Y:S01]  /*29660*/  STL.S16 [R1+0x598], R74 ;  /* 0x0005984a01007387 */ /* 0x000fe20000100600 */
[----:B------:R-:W-:Y:S02]  /*29670*/  PRMT R82, R14, 0x7610, R82 ;  /* 0x000076100e527816 */ /* 0x000fe40000000052 */
[----:B------:R-:W-:Y:S01]  /*29680*/  PRMT R14, R22, 0x7610, R14 ;  /* 0x00007610160e7816 */ /* 0x000fe2000000000e */
[----:B------:R-:W-:Y:S01]  /*29690*/  STL.S16 [R1+0x59c], R71 ;  /* 0x00059c4701007387 */ /* 0x000fe20000100600 */
        /* <DEDUP_REMOVED lines=8> */
[----:B------:R-:W-:Y:S01]  /*29720*/  STL.S16 [R1+0x560], R14 ;  /* 0x0005600e01007387 */ /* 0x000fe20000100600 */
[----:B------:R-:W-:Y:S02]  /*29730*/  PRMT R61, R65, 0x7610, R61 ;  /* 0x00007610413d7816 */ /* 0x000fe4000000003d */
[----:B------:R-:W-:Y:S01]  /*29740*/  PRMT R0, R23, 0x7610, R0 ;  /* 0x0000761017007816 */ /* 0x000fe20000000000 */
[----:B------:R2:W-:Y:S01]  /*29750*/  STL.S16 [R1+0x5b4], R82 ;  /* 0x0005b45201007387 */ /* 0x0005e20000100600 */
[----:B0-----:R-:W-:-:S02]  /*29760*/  PRMT R70, R8, 0x7771, RZ ;  /* 0x0000777108467816 */ /* 0x001fc400000000ff */
[C---:B-1----:R-:W-:Y:S01]  /*29770*/  PRMT R69, R8.reuse, 0x7770, RZ ;  /* 0x0000777008457816 */ /* 0x042fe200000000ff */
[----:B------:R-:W-:Y:S01]  /*29780*/  STL.S16 [R1+0x568], R3 ;  /* 0x0005680301007387 */ /* 0x000fe20000100600 */
[C---:B------:R-:W-:Y:S02]  /*29790*/  PRMT R71, R8.reuse, 0x7772, RZ ;  /* 0x0000777208477816 */ /* 0x040fe400000000ff */
[----:B------:R-:W-:Y:S01]  /*297a0*/  PRMT R72, R8, 0x7773, RZ ;  /* 0x0000777308487816 */ /* 0x000fe200000000ff */
[----:B------:R0:W-:Y:S01]  /*297b0*/  STL.S16 [R1+0x550], R2 ;  /* 0x0005500201007387 */ /* 0x0001e20000100600 */
[C---:B------:R-:W-:Y:S01]  /*297c0*/  PRMT R73, R9.reuse, 0x7770, RZ ;  /* 0x0000777009497816 */ /* 0x040fe200000000ff */
[----:B--2---:R-:W-:Y:S01]  /*297d0*/  IMAD.IADD R82, R4, 0x1, R18 ;  /* 0x0000000104527824 */ /* 0x004fe200078e0212 */
[C---:B------:R-:W-:Y:S01]  /*297e0*/  PRMT R74, R9.reuse, 0x7771, RZ ;  /* 0x00007771094a7816 */ /* 0x040fe200000000ff */
[----:B------:R-:W-:Y:S01]  /*297f0*/  STL.S16 [R1+0x584], R68 ;  /* 0x0005844401007387 */ /* 0x000fe20000100600 */
[----:B------:R-:W-:-:S02]  /*29800*/  PRMT R75, R9, 0x7772, RZ ;  /* 0x00007772094b7816 */ /* 0x000fc400000000ff */
[----:B------:R-:W-:Y:S01]  /*29810*/  PRMT R76, R9, 0x7773, RZ ;  /* 0x00007773094c7816 */ /* 0x000fe200000000ff */
[----:B------:R1:W-:Y:S01]  /*29820*/  STL.S16 [R1+0x578], R64 ;  /* 0x0005784001007387 */ /* 0x0003e20000100600 */
[C---:B------:R-:W-:Y:S02]  /*29830*/  PRMT R8, R20.reuse, 0x7770, RZ ;  /* 0x0000777014087816 */ /* 0x040fe400000000ff */
[----:B0-----:R-:W-:Y:S02]  /*29840*/  CS2R R2, SRZ ;  /* 0x0000000000027805 */ /* 0x001fe4000001ff00 */
[----:B------:R-:W-:Y:S01]  /*29850*/  PRMT R9, R20, 0x7771, RZ ;  /* 0x0000777114097816 */ /* 0x000fe200000000ff */
[----:B------:R-:W-:Y:S01]  /*29860*/  STL.S16 [R1+0x57c], R63 ;  /* 0x00057c3f01007387 */ /* 0x000fe20000100600 */
[C---:B------:R-:W-:Y:S01]  /*29870*/  PRMT R41, R15.reuse, 0x7770, RZ ;  /* 0x000077700f297816 */ /* 0x040fe200000000ff */
[----:B------:R-:W-:Y:S01]  /*29880*/  @!P2 IMAD.MOV.U32 R2, RZ, RZ, R12 ;  /* 0x000000ffff02a224 */ /* 0x000fe200078e000c */
[C---:B------:R-:W-:Y:S01]  /*29890*/  PRMT R42, R15.reuse, 0x7771, RZ ;  /* 0x000077710f2a7816 */ /* 0x040fe200000000ff */
[----:B------:R-:W-:Y:S01]  /*298a0*/  STL.S16 [R1+0x570], R62 ;  /* 0x0005703e01007387 */ /* 0x000fe20000100600 */
[C---:B------:R-:W-:Y:S01]  /*298b0*/  PRMT R43, R15.reuse, 0x7772, RZ ;  /* 0x000077720f2b7816 */ /* 0x040fe200000000ff */
[----:B------:R-:W-:Y:S01]  /*298c0*/  @!P2 IMAD.MOV.U32 R3, RZ, RZ, R13 ;  /* 0x000000ffff03a224 */ /* 0x000fe200078e000d */
[----:B------:R-:W-:Y:S01]  /*298d0*/  PRMT R20, R66, 0x7610, R20 ;  /* 0x0000761042147816 */ /* 0x000fe20000000014 */
[----:B------:R-:W-:Y:S01]  /*298e0*/  STL.S16 [R1+0x574], R61 ;  /* 0x0005743d01007387 */ /* 0x000fe20000100600 */
[----:B------:R-:W-:-:S02]  /*298f0*/  PRMT R15, R15, 0x7773, RZ ;  /* 0x000077730f0f7816 */ /* 0x000fc400000000ff */
[C---:B------:R-:W-:Y:S01]  /*29900*/  PRMT R14, R6.reuse, 0x7770, RZ ;  /* 0x00007770060e7816 */ /* 0x040fe200000000ff */
[----:B------:R0:W-:Y:S01]  /*29910*/  STL.S16 [R1+0x558], R0 ;  /* 0x0005580001007387 */ /* 0x0001e20000100600 */
[----:B------:R-:W-:Y:S02]  /*29920*/  PRMT R66, RZ, 0x7610, R66 ;  /* 0x00007610ff427816 */ /* 0x000fe40000000042 */
[C---:B-1----:R-:W-:Y:S01]  /*29930*/  PRMT R64, R7.reuse, 0x7770, RZ ;  /* 0x0000777007407816 */ /* 0x042fe200000000ff */
[----:B------:R1:W-:Y:S01]  /*29940*/  STL [R1+0x1f0], R18 ;  /* 0x0001f01201007387 */ /* 0x0003e20000100800 */
[C---:B------:R-:W-:Y:S02]  /*29950*/  PRMT R65, R7.reuse, 0x7771, RZ ;  /* 0x0000777107417816 */ /* 0x040fe400000000ff */
[C---:B------:R-:W-:Y:S01]  /*29960*/  PRMT R67, R7.reuse, 0x7772, RZ ;  /* 0x0000777207437816 */ /* 0x040fe200000000ff */
[----:B------:R2:W-:Y:S01]  /*29970*/  STL.64 [R1+0x288], R6 ;  /* 0x0002880601007387 */ /* 0x0005e20000100a00 */
[----:B------:R-:W-:Y:S01]  /*29980*/  PRMT R68, R7, 0x7773, RZ ;  /* 0x0000777307447816 */ /* 0x000fe200000000ff */
[----:B0-----:R-:W-:Y:S01]  /*29990*/  IMAD.MOV.U32 R0, RZ, RZ, RZ ;  /* 0x000000ffff007224 */ /* 0x001fe200078e00ff */
[C---:B------:R-:W-:Y:S01]  /*299a0*/  PRMT R61, R6.reuse, 0x7771, RZ ;  /* 0x00007771063d7816 */ /* 0x040fe200000000ff */
[----:B------:R-:W-:Y:S01]  /*299b0*/  @!P2 IMAD.MOV.U32 R0, RZ, RZ, R11 ;  /* 0x000000ffff00a224 */ /* 0x000fe200078e000b */
[----:B------:R-:W-:-:S02]  /*299c0*/  PRMT R62, R6, 0x7772, RZ ;  /* 0x00007772063e7816 */ /* 0x000fc400000000ff */
[----:B------:R-:W-:Y:S02]  /*299d0*/  PRMT R63, R6, 0x7773, RZ ;  /* 0x00007773063f7816 */ /* 0x000fe400000000ff */
[----:B------:R-:W-:Y:S02]  /*299e0*/  PRMT R25, R123, 0x7610, R25 ;  /* 0x000076107b197816 */ /* 0x000fe40000000019 */
[----:B------:R-:W-:Y:S02]  /*299f0*/  PRMT R22, R78, 0x7610, R22 ;  /* 0x000076104e167816 */ /* 0x000fe40000000016 */
[----:B-1----:R-:W-:Y:S02]  /*29a00*/  PRMT R18, R44, 0x7610, R18 ;  /* 0x000076102c127816 */ /* 0x002fe40000000012 */
[----:B------:R-:W-:Y:S02]  /*29a10*/  PRMT R24, R122, 0x7610, R24 ;  /* 0x000076107a187816 */ /* 0x000fe40000000018 */
[----:B------:R-:W-:-:S02]  /*29a20*/  PRMT R23, R121, 0x7610, R23 ;  /* 0x0000761079177816 */ /* 0x000fc40000000017 */
[----:B------:R-:W-:Y:S02]  /*29a30*/  PRMT R21, R120, 0x7610, R21 ;  /* 0x0000761078157816 */ /* 0x000fe40000000015 */
[----:B------:R-:W-:Y:S02]  /*29a40*/  PRMT R5, R19, 0x7610, R5 ;  /* 0x0000761013057816 */ /* 0x000fe40000000005 */
[----:B--2---:R-:W-:Y:S02]  /*29a50*/  PRMT R6, R17, 0x7610, R6 ;  /* 0x0000761011067816 */ /* 0x004fe40000000006 */
[----:B------:R-:W-:Y:S02]  /*29a60*/  PRMT R7, R16, 0x7610, R7 ;  /* 0x0000761010077816 */ /* 0x000fe40000000007 */
[----:B------:R-:W-:Y:S02]  /*29a70*/  PRMT R44, R15, 0x7610, R44 ;  /* 0x000076100f2c7816 */ /* 0x000fe4000000002c */
[----:B------:R-:W-:-:S02]  /*29a80*/  @!P2 PRMT R66, R14, 0x7610, R66 ;  /* 0x000076100e42a816 */ /* 0x000fc40000000042 */
        /* <DEDUP_REMOVED lines=11> */
.L_x_2627:
[----:B0-----:R-:W-:-:S06]  /*29b40*/  IMAD.IADD R8, R1, 0x1, R10 ;  /* 0x0000000101087824 */ /* 0x001fcc00078e020a */
[----:B------:R-:W2:Y:S01]  /*29b50*/  LDL.U8 R8, [R8] ;  /* 0x0000000008087983 */ /* 0x000ea20000100000 */
[----:B------:R-:W-:Y:S02]  /*29b60*/  IMAD.MOV.U32 R9, RZ, RZ, R10 ;  /* 0x000000ffff097224 */ /* 0x000fe400078e000a */
[----:B------:R-:W-:Y:S01]  /*29b70*/  VIADD R10, R10, 0x1 ;  /* 0x000000010a0a7836 */ /* 0x000fe20000000000 */
[----:B--2---:R-:W-:-:S13]  /*29b80*/  ISETP.NE.AND P0, PT, R8, RZ, PT ;  /* 0x000000ff0800720c */ /* 0x004fda0003f05270 */
[----:B------:R-:W-:Y:S05]  /*29b90*/  @P0 BRA `(.L_x_2627) ;  /* 0xfffffffc00e80947 */ /* 0x000fea000383ffff */
[----:B------:R-:W-:Y:S05]  /*29ba0*/  BSYNC.RECONVERGENT B0 ;  /* 0x0000000000007941 */ /* 0x000fea0003800200 */
.L_x_2626:
[----:B------:R-:W-:Y:S01]  /*29bb0*/  ISETP.NE.AND P0, PT, R14, RZ, PT ;  /* 0x000000ff0e00720c */ /* 0x000fe20003f05270 */
[----:B------:R-:W-:-:S12]  /*29bc0*/  IMAD.MOV.U32 R8, RZ, RZ, R9 ;  /* 0x000000ffff087224 */ /* 0x000fd800078e0009 */
[----:B------:R-:W-:Y:S05]  /*29bd0*/  @!P0 BRA `(.L_x_2628) ;  /* 0x0000000000348947 */ /* 0x000fea0003800000 */
[----:B------:R-:W-:Y:S01]  /*29be0*/  BSSY.RECONVERGENT B0, `(.L_x_2629) ;  /* 0x000000b000007945 */ /* 0x000fe20003800200 */
[----:B------:R-:W-:-:S07]  /*29bf0*/  IMAD.MOV.U32 R8, RZ, RZ, RZ ;  /* 0x000000ffff087224 */ /* 0x000fce00078e00ff */
.L_x_2630:
        /* <DEDUP_REMOVED lines=10> */
.L_x_2629:
[----:B------:R-:W-:-:S07]  /*29ca0*/  IMAD.MOV.U32 R8, RZ, RZ, R11 ;  /* 0x000000ffff087224 */ /* 0x000fce00078e000b */
.L_x_2628:
[----:B------:R-:W-:Y:S01]  /*29cb0*/  IMAD.IADD R9, R1, 0x1, R8 ;  /* 0x0000000101097824 */ /* 0x000fe200078e0208 */
[----:B------:R-:W-:Y:S01]  /*29cc0*/  BSSY.RECONVERGENT B0, `(.L_x_2631) ;  /* 0x0000009000007945 */ /* 0x000fe20003800200 */
[----:B------:R-:W-:-:S03]  /*29cd0*/  IMAD.MOV.U32 R8, RZ, RZ, RZ ;  /* 0x000000ffff087224 */ /* 0x000fc600078e00ff */
[----:B------:R0:W-:Y:S04]  /*29ce0*/  STL.U8 [R9+0x1], RZ ;  /* 0x000001ff09007387 */ /* 0x0001e80000100000 */
.L_x_2632:
[----:B------:R-:W-:-:S05]  /*29cf0*/  IMAD.IADD R10, R1, 0x1, R8 ;  /* 0x00000001010a7824 */ /* 0x000fca00078e0208 */
[----:B0-----:R-:W2:Y:S02]  /*29d00*/  LDL.U8 R9, [R10] ;  /* 0x000000000a097983 */ /* 0x001ea40000100000 */
[----:B--2---:R-:W-:Y:S01]  /*29d10*/  ISETP.NE.AND P0, PT, R9, RZ, PT ;  /* 0x000000ff0900720c */ /* 0x004fe20003f05270 */
[----:B------:R-:W-:Y:S02]  /*29d20*/  IMAD.MOV.U32 R9, RZ, RZ, R8 ;  /* 0x000000ffff097224 */ /* 0x000fe400078e0008 */
[----:B------:R-:W-:-:S10]  /*29d30*/  VIADD R8, R8, 0x1 ;  /* 0x0000000108087836 */ /* 0x000fd40000000000 */
[----:B------:R-:W-:Y:S05]  /*29d40*/  @P0 BRA `(.L_x_2632) ;  /* 0xfffffffc00e80947 */ /* 0x000fea000383ffff */
[----:B------:R-:W-:Y:S05]  /*29d50*/  BSYNC.RECONVERGENT B0 ;  /* 0x0000000000007941 */ /* 0x000fea0003800200 */
.L_x_2631:
[----:B------:R-:W-:Y:S01]  /*29d60*/  LOP3.LUT P0, RZ, R85, 0xff, RZ, 0xc0, !PT ;  /* 0x000000ff55ff7812 */ /* 0x000fe2000780c0ff */
[----:B------:R-:W-:-:S12]  /*29d70*/  IMAD.MOV.U32 R8, RZ, RZ, R9 ;  /* 0x000000ffff087224 */ /* 0x000fd800078e0009 */
[----:B------:R-:W-:Y:S05]  /*29d80*/  @!P0 BRA `(.L_x_2633) ;  /* 0x0000000000348947 */ /* 0x000fea0003800000 */
[----:B------:R-:W-:Y:S01]  /*29d90*/  BSSY.RECONVERGENT B0, `(.L_x_2634) ;  /* 0x000000b000007945 */ /* 0x000fe20003800200 */
[----:B------:R-:W-:-:S07]  /*29da0*/  IMAD.MOV.U32 R8, RZ, RZ, RZ ;  /* 0x000000ffff087224 */ /* 0x000fce00078e00ff */
.L_x_2635:
        /* <DEDUP_REMOVED lines=10> */
.L_x_2634:
[----:B------:R-:W-:-:S07]  /*29e50*/  IMAD.MOV.U32 R8, RZ, RZ, R11 ;  /* 0x000000ffff087224 */ /* 0x000fce00078e000b */
.L_x_2633:
        /* <DEDUP_REMOVED lines=53> */
[C---:B0-----:R-:W-:Y:S02]  /*2a1b0*/  PRMT R20, R18.reuse, 0x7770, RZ ;  /* 0x0000777012147816 */ /* 0x041fe400000000ff */
        /* <DEDUP_REMOVED lines=15> */
.L_x_2625:
        /* <DEDUP_REMOVED lines=42> */
[----:B0-----:R-:W-:Y:S02]  /*2a550*/  LOP3.LUT R9, R27, 0xffff, RZ, 0xc0, !PT ;  /* 0x0000ffff1b097812 */ /* 0x001fe400078ec0ff */
        /* <DEDUP_REMOVED lines=29> */
[----:B------:R-:W-:Y:S02]  /*2a730*/  ISETP.NE.AND P0, PT, R126, 0x2, PT ;  /* 0x000000027e00780c */ /* 0x000fe40003f05270 */
[----:B------:R-:W-:-:S02]  /*2a740*/  PRMT R15, R10, 0x5410, R15 ;  /* 0x000054100a0f7816 */ /* 0x000fc4000000000f */
[----:B------:R-:W-:Y:S02]  /*2a750*/  PRMT R8, R11, 0x3340, R8 ;  /* 0x000033400b087816 */ /* 0x000fe40000000008 */
[----:B------:R-:W-:Y:S02]  /*2a760*/  LOP3.LUT R10, R30, 0xffff, RZ, 0xc0, !PT ;  /* 0x0000ffff1e0a7812 */ /* 0x000fe400078ec0ff */
[----:B------:R-:W-:Y:S02]  /*2a770*/  LOP3.LUT R11, R31, 0xffff, RZ, 0xc0, !PT ;  /* 0x0000ffff1f0b7812 */ /* 0x000fe400078ec0ff */
[----:B------:R-:W-:Y:S02]  /*2a780*/  PRMT R14, R9, 0x5410, R14 ;  /* 0x00005410090e7816 */ /* 0x000fe4000000000e */
[----:B------:R-:W-:Y:S02]  /*2a790*/  PRMT R11, R11, 0x3340, R10 ;  /* 0x000033400b0b7816 */ /* 0x000fe4000000000a */
[----:B------:R-:W-:-:S02]  /*2a7a0*/  LOP3.LUT R121, R83, 0xffff, RZ, 0xc0, !PT ;  /* 0x0000ffff53797812 */ /* 0x000fc400078ec0ff */
[----:B------:R-:W-:Y:S02]  /*2a7b0*/  PRMT R19, R11, 0x5410, R8 ;  /* 0x000054100b137816 */ /* 0x000fe40000000008 */
[----:B------:R-:W-:Y:S02]  /*2a7c0*/  LOP3.LUT R8, R86, 0xffff, RZ, 0xc0, !PT ;  /* 0x0000ffff56087812 */ /* 0x000fe400078ec0ff */
[----:B------:R-:W-:Y:S02]  /*2a7d0*/  LOP3.LUT R122, R87, 0xffff, RZ, 0xc0, !PT ;  /* 0x0000ffff577a7812 */ /* 0x000fe400078ec0ff */
[----:B------:R-:W-:Y:S02]  /*2a7e0*/  LOP3.LUT R9, R88, 0xffff, RZ, 0xc0, !PT ;  /* 0x0000ffff58097812 */ /* 0x000fe400078ec0ff */
[----:B------:R-:W-:Y:S02]  /*2a7f0*/  PRMT R121, R8, 0x3340, R121 ;  /* 0x0000334008797816 */ /* 0x000fe40000000079 */
[----:B------:R-:W-:-:S02]  /*2a800*/  PRMT R122, R9, 0x3340, R122 ;  /* 0x00003340097a7816 */ /* 0x000fc4000000007a */
        /* <DEDUP_REMOVED lines=56> */
.L_x_2637:
[----:B------:R-:W-:Y:S05]  /*2ab90*/  BSYNC.RECONVERGENT B0 ;  /* 0x0000000000007941 */ /* 0x000fea0003800200 */
.L_x_2636:
[----:B------:R-:W0:Y:S01]  /*2aba0*/  LDS.128 R8, [R79+0x90] ;  /* 0x000090004f087984 */ /* 0x000e220000000c00 */
[----:B------:R-:W-:-:S03]  /*2abb0*/  PRMT R18, R122, 0x5410, R121 ;  /* 0x000054107a127816 */ /* 0x000fc60000000079 */
[----:B------:R-:W-:Y:S04]  /*2abc0*/  STL [R1+0x280], R82 ;  /* 0x0002805201007387 */ /* 0x000fe80000100800 */
[----:B------:R-:W1:Y:S04]  /*2abd0*/  LDS.128 R20, [R79+0xc0] ;  /* 0x0000c0004f147984 */ /* 0x000e680000000c00 */
[----:B------:R-:W2:Y:S04]  /*2abe0*/  LDS.128 R24, [R79+0xa0] ;  /* 0x0000a0004f187984 */ /* 0x000ea80000000c00 */
[----:B------:R-:W3:Y:S04]  /*2abf0*/  LDS.128 R28, [R79+0xb0] ;  /* 0x0000b0004f1c7984 */ /* 0x000ee80000000c00 */
[----:B-----5:R-:W-:Y:S04]  /*2ac00*/  STL [R1+0x2bc], R84 ;  /* 0x0002bc5401007387 */ /* 0x020fe80000100800 */
[----:B------:R-:W-:Y:S04]  /*2ac10*/  STL.64 [R1+0x2c0], R80 ;  /* 0x0002c05001007387 */ /* 0x000fe80000100a00 */
[----:B------:R4:W-:Y:S04]  /*2ac20*/  STL.128 [R1+0x2a0], R12 ;  /* 0x0002a00c01007387 */ /* 0x0009e80000100c00 */
[----:B------:R2:W-:Y:S04]  /*2ac30*/  STL.64 [R1+0x288], R16 ;  /* 0x0002881001007387 */ /* 0x0005e80000100a00 */
[----:B------:R3:W-:Y:S01]  /*2ac40*/  STL.64 [R1+0x2b0], R18 ;  /* 0x0002b01201007387 */ /* 0x0007e20000100a00 */
[----:B0-----:R-:W-:Y:S01]  /*2ac50*/  IMAD.IADD R86, R82, 0x1, R8 ;  /* 0x0000000152567824 */ /* 0x001fe200078e0208 */
[----:B------:R-:W-:-:S02]  /*2ac60*/  ISETP.NE.AND P0, PT, R8, RZ, PT ;  /* 0x000000ff0800720c */ /* 0x000fc40003f05270 */
[----:B------:R-:W0:Y:S01]  /*2ac70*/  LDS.64 R82, [R79+0xd0] ;  /* 0x0000d0004f527984 */ /* 0x000e220000000a00 */
[C---:B------:R-:W-:Y:S01]  /*2ac80*/  PRMT R91, R10.reuse, 0x7770, RZ ;  /* 0x000077700a5b7816 */ /* 0x040fe200000000ff */
[----:B----4-:R-:W-:Y:S01]  /*2ac90*/  IMAD.MOV.U32 R12, RZ, RZ, R10 ;  /* 0x000000ffff0c7224 */ /* 0x010fe200078e000a */
[C---:B------:R-:W-:Y:S01]  /*2aca0*/  PRMT R90, R10.reuse, 0x7771, RZ ;  /* 0x000077710a5a7816 */ /* 0x040fe200000000ff */
[----:B------:R4:W-:Y:S01]  /*2acb0*/  STL [R1+0x1a8], R8 ;  /* 0x0001a80801007387 */ /* 0x0009e20000100800 */
[C---:B------:R-:W-:Y:S01]  /*2acc0*/  PRMT R89, R10.reuse, 0x7772, RZ ;  /* 0x000077720a597816 */ /* 0x040fe200000000ff */
[----:B------:R-:W-:Y:S01]  /*2acd0*/  IMAD.MOV.U32 R13, RZ, RZ, R11 ;  /* 0x000000ffff0d7224 */ /* 0x000fe200078e000b */
[----:B------:R-:W-:Y:S01]  /*2ace0*/  PRMT R88, R10, 0x7773, RZ ;  /* 0x000077730a587816 */ /* 0x000fe200000000ff */
[----:B-1----:R-:W-:Y:S01]  /*2acf0*/  STL [R1+0x1e4], R23 ;  /* 0x0001e41701007387 */ /* 0x002fe20000100800 */
[C---:B------:R-:W-:Y:S01]  /*2ad00*/  PRMT R87, R11.reuse, 0x7770, RZ ;  /* 0x000077700b577816 */ /* 0x040fe200000000ff */
[----:B--2---:R-:W-:Y:S01]  /*2ad10*/  IMAD.MOV.U32 R14, RZ, RZ, R24 ;  /* 0x000000ffff0e7224 */ /* 0x004fe200078e0018 */
[C---:B------:R-:W-:Y:S01]  /*2ad20*/  PRMT R104, R11.reuse, 0x7771, RZ ;  /* 0x000077710b687816 */ /* 0x040fe200000000ff */
[----:B------:R-:W-:Y:S01]  /*2ad30*/  IMAD.MOV.U32 R15, RZ, RZ, R25 ;  /* 0x000000ffff0f7224 */ /* 0x000fe200078e0019 */
[C---:B------:R-:W-:Y:S01]  /*2ad40*/  PRMT R102, R11.reuse, 0x7772, RZ ;  /* 0x000077720b667816 */ /* 0x040fe200000000ff */
[----:B------:R-:W-:Y:S01]  /*2ad50*/  IMAD.MOV.U32 R16, RZ, RZ, R26 ;  /* 0x000000ffff107224 */ /* 0x000fe200078e001a */
[----:B------:R-:W-:Y:S01]  /*2ad60*/  PRMT R103, R11, 0x7773, RZ ;  /* 0x000077730b677816 */ /* 0x000fe200000000ff */
[----:B------:R-:W-:Y:S01]  /*2ad70*/  IMAD.MOV.U32 R17, RZ, RZ, R27 ;  /* 0x000000ffff117224 */ /* 0x000fe200078e001b */
[C---:B------:R-:W-:Y:S01]  /*2ad80*/  PRMT R108, R22.reuse, 0x7770, RZ ;  /* 0x00007770166c7816 */ /* 0x040fe200000000ff */
[----:B---3--:R-:W-:Y:S01]  /*2ad90*/  IMAD.MOV.U32 R18, RZ, RZ, R28 ;  /* 0x000000ffff127224 */ /* 0x008fe200078e001c */
[----:B------:R-:W-:Y:S01]  /*2ada0*/  SHF.R.U64 R113, R22, 0x8, R23 ;  /* 0x0000000816717819 */ /* 0x000fe20000001217 */
[----:B------:R-:W-:Y:S01]  /*2adb0*/  IMAD.MOV.U32 R19, RZ, RZ, R29 ;  /* 0x000000ffff137224 */ /* 0x000fe200078e001d */
[----:B------:R1:W-:Y:S01]  /*2adc0*/  STL.128 [R1+0x1b0], R12 ;  /* 0x0001b00c01007387 */ /* 0x0003e20000100c00 */
[----:B----4-:R-:W-:Y:S01]  /*2add0*/  IMAD.MOV.U32 R8, RZ, RZ, R30 ;  /* 0x000000ffff087224 */ /* 0x010fe200078e001e */
[----:B------:R-:W-:Y:S01]  /*2ade0*/  PRMT R22, R113, 0x7604, R108 ;  /* 0x0000760471167816 */ /* 0x000fe2000000006c */
[----:B------:R-:W-:Y:S01]  /*2adf0*/  IMAD.MOV.U32 R9, RZ, RZ, R31 ;  /* 0x000000ffff097224 */ /* 0x000fe200078e001f */
[----:B------:R2:W-:Y:S01]  /*2ae00*/  STL.128 [R1+0x1c0], R16 ;  /* 0x0001c01001007387 */ /* 0x0005e20000100c00 */
[----:B------:R-:W-:Y:S01]  /*2ae10*/  IMAD.MOV.U32 R10, RZ, RZ, R20 ;  /* 0x000000ffff0a7224 */ /* 0x000fe200078e0014 */
[C---:B------:R-:W-:Y:S01]  /*2ae20*/  PRMT R105, R26.reuse, 0x7771, RZ ;  /* 0x000077711a697816 */ /* 0x040fe200000000ff */
[----:B------:R-:W-:Y:S01]  /*2ae30*/  IMAD.MOV.U32 R11, RZ, RZ, R21 ;  /* 0x000000ffff0b7224 */ /* 0x000fe200078e0015 */
[----:B------:R-:W-:Y:S01]  /*2ae40*/  STL.U16 [R1+0x2b8], R120 ;  /* 0x0002b87801007387 */ /* 0x000fe20000100400 */
[----:B------:R-:W-:-:S02]  /*2ae50*/  PRMT R106, R26, 0x7772, RZ ;  /* 0x000077721a6a7816 */ /* 0x000fc400000000ff */
[----:B------:R-:W-:Y:S01]  /*2ae60*/  PRMT R107, R26, 0x7773, RZ ;  /* 0x000077731a6b7816 */ /* 0x000fe200000000ff */
[----:B------:R3:W-:Y:S01]  /*2ae70*/  STL.128 [R1+0x1d0], R8 ;  /* 0x0001d00801007387 */ /* 0x0007e20000100c00 */
[C---:B------:R-:W-:Y:S02]  /*2ae80*/  PRMT R109, R27.reuse, 0x7770, RZ ;  /* 0x000077701b6d7816 */ /* 0x040fe400000000ff */
[----:B------:R-:W-:Y:S01]  /*2ae90*/  PRMT R110, R27, 0x7771, RZ ;  /* 0x000077711b6e7816 */ /* 0x000fe200000000ff */
[----:B------:R4:W-:Y:S01]  /*2aea0*/  STL.U16 [R1+0x1e0], R22 ;  /* 0x0001e01601007387 */ /* 0x0009e20000100400 */
[C---:B-1----:R-:W-:Y:S02]  /*2aeb0*/  PRMT R13, R24.reuse, 0x7771, RZ ;  /* 0x00007771180d7816 */ /* 0x042fe400000000ff */
[C---:B------:R-:W-:Y:S01]  /*2aec0*/  PRMT R12, R24.reuse, 0x7772, RZ ;  /* 0x00007772180c7816 */ /* 0x040fe200000000ff */
[----:B0-----:R0:W-:Y:S01]  /*2aed0*/  STL.64 [R1+0x1e8], R82 ;  /* 0x0001e85201007387 */ /* 0x0011e20000100a00 */
        /* <DEDUP_REMOVED lines=8> */
[----:B------:R-:W-:Y:S02]  /*2af60*/  PRMT R19, R29, 0x7771, RZ ;  /* 0x000077711d137816 */ /* 0x000fe400000000ff */
        /* <DEDUP_REMOVED lines=22> */
[----:B----4-:R-:W-:Y:S02]  /*2b0d0*/  PRMT R22, R102, 0x7610, R22 ;  /* 0x0000761066167816 */ /* 0x010fe40000000016 */
        /* <DEDUP_REMOVED lines=24> */
.L_x_2640:
[----:B0-----:R-:W-:-:S06]  /*2b260*/  IMAD.IADD R8, R1, 0x1, R12 ;  /* 0x0000000101087824 */ /* 0x001fcc00078e020c */
[----:B------:R-:W2:Y:S01]  /*2b270*/  LDL.U8 R8, [R8] ;  /* 0x0000000008087983 */ /* 0x000ea20000100000 */
[----:B------:R-:W-:Y:S02]  /*2b280*/  IMAD.MOV.U32 R9, RZ, RZ, R12 ;  /* 0x000000ffff097224 */ /* 0x000fe400078e000c */
[----:B------:R-:W-:Y:S01]  /*2b290*/  VIADD R12, R12, 0x1 ;  /* 0x000000010c0c7836 */ /* 0x000fe20000000000 */
[----:B--2---:R-:W-:-:S13]  /*2b2a0*/  ISETP.NE.AND P0, PT, R8, RZ, PT ;  /* 0x000000ff0800720c */ /* 0x004fda0003f05270 */
[----:B------:R-:W-:Y:S05]  /*2b2b0*/  @P0 BRA `(.L_x_2640) ;  /* 0xfffffffc00e80947 */ /* 0x000fea000383ffff */
[----:B------:R-:W-:Y:S05]  /*2b2c0*/  BSYNC.RECONVERGENT B0 ;  /* 0x0000000000007941 */ /* 0x000fea0003800200 */
.L_x_2639:
[----:B------:R-:W-:Y:S01]  /*2b2d0*/  LOP3.LUT P0, RZ, R85, 0xff, RZ, 0xc0, !PT ;  /* 0x000000ff55ff7812 */ /* 0x000fe2000780c0ff */
[----:B------:R-:W-:Y:S01]  /*2b2e0*/  BSSY.RECONVERGENT B0, `(.L_x_2641) ;  /* 0x0000010000007945 */ /* 0x000fe20003800200 */
[----:B------:R-:W-:-:S11]  /*2b2f0*/  IMAD.MOV.U32 R8, RZ, RZ, R9 ;  /* 0x000000ffff087224 */ /* 0x000fd600078e0009 */
[----:B------:R-:W-:Y:S05]  /*2b300*/  @!P0 BRA `(.L_x_2642) ;  /* 0x0000000000348947 */ /* 0x000fea0003800000 */
[----:B------:R-:W-:Y:S01]  /*2b310*/  BSSY.RECONVERGENT B1, `(.L_x_2643) ;  /* 0x000000b000017945 */ /* 0x000fe20003800200 */
[----:B------:R-:W-:-:S07]  /*2b320*/  IMAD.MOV.U32 R8, RZ, RZ, RZ ;  /* 0x000000ffff087224 */ /* 0x000fce00078e00ff */
.L_x_2644:
        /* <DEDUP_REMOVED lines=10> */
.L_x_2643:
[----:B------:R-:W-:-:S07]  /*2b3d0*/  IMAD.MOV.U32 R8, RZ, RZ, R11 ;  /* 0x000000ffff087224 */ /* 0x000fce00078e000b */
.L_x_2642:
[----:B------:R-:W-:Y:S05]  /*2b3e0*/  BSYNC.RECONVERGENT B0 ;  /* 0x0000000000007941 */ /* 0x000fea0003800200 */
.L_x_2641:
[----:B------:R-:W-:Y:S01]  /*2b3f0*/  IMAD.IADD R9, R1, 0x1, R8 ;  /* 0x0000000101097824 */ /* 0x000fe200078e0208 */
[----:B------:R-:W-:Y:S01]  /*2b400*/  BSSY.RECONVERGENT B0, `(.L_x_2645) ;  /* 0x0000009000007945 */ /* 0x000fe20003800200 */
[----:B------:R-:W-:-:S03]  /*2b410*/  IMAD.MOV.U32 R8, RZ, RZ, RZ ;  /* 0x000000ffff087224 */ /* 0x000fc600078e00ff */
[----:B------:R0:W-:Y:S04]  /*2b420*/  STL.U8 [R9+0x1], RZ ;  /* 0x000001ff09007387 */ /* 0x0001e80000100000 */
.L_x_2646:
[----:B------:R-:W-:-:S05]  /*2b430*/  IMAD.IADD R10, R1, 0x1, R8 ;  /* 0x00000001010a7824 */ /* 0x000fca00078e0208 */
[----:B0-----:R-:W2:Y:S02]  /*2b440*/  LDL.U8 R9, [R10] ;  /* 0x000000000a097983 */ /* 0x001ea40000100000 */
[----:B--2---:R-:W-:Y:S01]  /*2b450*/  ISETP.NE.AND P0, PT, R9, RZ, PT ;  /* 0x000000ff0900720c */ /* 0x004fe20003f05270 */
[----:B------:R-:W-:Y:S02]  /*2b460*/  IMAD.MOV.U32 R9, RZ, RZ, R8 ;  /* 0x000000ffff097224 */ /* 0x000fe400078e0008 */
[----:B------:R-:W-:-:S10]  /*2b470*/  VIADD R8, R8, 0x1 ;  /* 0x0000000108087836 */ /* 0x000fd40000000000 */
[----:B------:R-:W-:Y:S05]  /*2b480*/  @P0 BRA `(.L_x_2646) ;  /* 0xfffffffc00e80947 */ /* 0x000fea000383ffff */
[----:B------:R-:W-:Y:S05]  /*2b490*/  BSYNC.RECONVERGENT B0 ;  /* 0x0000000000007941 */ /* 0x000fea0003800200 */
.L_x_2645:
[----:B------:R-:W-:Y:S01]  /*2b4a0*/  LOP3.LUT P0, RZ, R20, 0xff, RZ, 0xc0, !PT ;  /* 0x000000ff14ff7812 */ /* 0x000fe2000780c0ff */
[----:B------:R-:W-:-:S12]  /*2b4b0*/  IMAD.MOV.U32 R8, RZ, RZ, R9 ;  /* 0x000000ffff087224 */ /* 0x000fd800078e0009 */
[----:B------:R-:W-:Y:S05]  /*2b4c0*/  @!P0 BRA `(.L_x_2647) ;  /* 0x0000000000348947 */ /* 0x000fea0003800000 */
[----:B------:R-:W-:Y:S01]  /*2b4d0*/  BSSY.RECONVERGENT B0, `(.L_x_2648) ;  /* 0x000000b000007945 */ /* 0x000fe20003800200 */
[----:B------:R-:W-:-:S07]  /*2b4e0*/  IMAD.MOV.U32 R8, RZ, RZ, RZ ;  /* 0x000000ffff087224 */ /* 0x000fce00078e00ff */
.L_x_2649:
        /* <DEDUP_REMOVED lines=10> */
.L_x_2648:
[----:B------:R-:W-:-:S07]  /*2b590*/  IMAD.MOV.U32 R8, RZ, RZ, R11 ;  /* 0x000000ffff087224 */ /* 0x000fce00078e000b */
.L_x_2647:
        /* <DEDUP_REMOVED lines=16> */
[C---:B0-----:R-:W-:Y:S02]  /*2b6a0*/  PRMT R21, R17.reuse, 0x7771, RZ ;  /* 0x0000777111157816 */ /* 0x041fe400000000ff */
        /* <DEDUP_REMOVED lines=52> */
.L_x_2638:
        /* <DEDUP_REMOVED lines=142> */
.L_x_2651:
[----:B------:R-:W-:Y:S05]  /*2c2d0*/  BSYNC.RECONVERGENT B0 ;  /* 0x0000000000007941 */ /* 0x000fea0003800200 */
.L_x_2650:
[----:B------:R-:W-:Y:S01]  /*2c2e0*/  PRMT R18, R84, 0x5410, R81 ;  /* 0x0000541054127816 */ /* 0x000fe20000000051 */
[----:B------:R-:W-:Y:S04]  /*2c2f0*/  STL.U16 [R1+0x2b8], R80 ;  /* 0x0002b85001007387 */ /* 0x000fe80000100400 */
[----:B------:R-:W0:Y:S04]  /*2c300*/  LDS R87, [R79+0x114] ;  /* 0x000114004f577984 */ /* 0x000e280000000800 */
[----:B------:R-:W1:Y:S04]  /*2c310*/  LDS.64 R80, [R79+0x118] ;  /* 0x000118004f507984 */ /* 0x000e680000000a00 */
[----:B------:R-:W2:Y:S04]  /*2c320*/  LDS R94, [R79+0xd8] ;  /* 0x0000d8004f5e7984 */ /* 0x000ea80000000800 */
[----:B------:R-:W3:Y:S04]  /*2c330*/  LDS.128 R8, [R79+0xe0] ;  /* 0x0000e0004f087984 */ /* 0x000ee80000000c00 */
[----:B------:R-:W4:Y:S04]  /*2c340*/  LDS.128 R24, [R79+0xf0] ;  /* 0x0000f0004f187984 */ /* 0x000f280000000c00 */
[----:B------:R-:W-:Y:S04]  /*2c350*/  LDS.128 R28, [R79+0x100] ;  /* 0x000100004f1c7984 */ /* 0x000fe80000000c00 */
[----:B------:R-:W4:Y:S04]  /*2c360*/  LDS.U16 R93, [R79+0x110] ;  /* 0x000110004f5d7984 */ /* 0x000f280000000400 */
[----:B-----5:R-:W-:Y:S04]  /*2c370*/  STL [R1+0x2bc], R23 ;  /* 0x0002bc1701007387 */ /* 0x020fe80000100800 */
[----:B------:R-:W-:Y:S04]  /*2c380*/  STL.64 [R1+0x2c0], R82 ;  /* 0x0002c05201007387 */ /* 0x000fe80000100a00 */
[----:B------:R3:W-:Y:S04]  /*2c390*/  STL.128 [R1+0x2a0], R12 ;  /* 0x0002a00c01007387 */ /* 0x0007e80000100c00 */
[----:B0-----:R-:W-:Y:S04]  /*2c3a0*/  STL [R1+0x19c], R87 ;  /* 0x00019c5701007387 */ /* 0x001fe80000100800 */
[----:B-1----:R-:W-:Y:S01]  /*2c3b0*/  STL.64 [R1+0x1a0], R80 ;  /* 0x0001a05001007387 */ /* 0x002fe20000100a00 */
[----:B--2---:R-:W-:-:S03]  /*2c3c0*/  ISETP.NE.AND P0, PT, R94, RZ, PT ;  /* 0x000000ff5e00720c */ /* 0x004fc60003f05270 */
[----:B------:R0:W-:Y:S01]  /*2c3d0*/  STL.64 [R1+0x288], R16 ;  /* 0x0002881001007387 */ /* 0x0001e20000100a00 */
[----:B------:R-:W-:Y:S02]  /*2c3e0*/  IMAD.IADD R84, R86, 0x1, R94 ;  /* 0x0000000156547824 */ /* 0x000fe400078e025e */
[----:B---3--:R-:W-:Y:S01]  /*2c3f0*/  IMAD.MOV.U32 R12, RZ, RZ, R10 ;  /* 0x000000ffff0c7224 */ /* 0x008fe200078e000a */
[----:B------:R1:W-:Y:S01]  /*2c400*/  STL.64 [R1+0x2b0], R18 ;  /* 0x0002b01201007387 */ /* 0x0003e20000100a00 */
[----:B------:R-:W-:Y:S01]  /*2c410*/  IMAD.MOV.U32 R13, RZ, RZ, R11 ;  /* 0x000000ffff0d7224 */ /* 0x000fe200078e000b */
[C---:B------:R-:W-:Y:S01]  /*2c420*/  PRMT R88, R8.reuse, 0x7770, RZ ;  /* 0x0000777008587816 */ /* 0x040fe200000000ff */
[----:B----4-:R-:W-:Y:S01]  /*2c430*/  IMAD.MOV.U32 R14, RZ, RZ, R24 ;  /* 0x000000ffff0e7224 */ /* 0x010fe200078e0018 */
[----:B------:R2:W-:Y:S01]  /*2c440*/  STL.64 [R1+0x168], R8 ;  /* 0x0001680801007387 */ /* 0x0005e20000100a00 */
[----:B------:R-:W-:Y:S01]  /*2c450*/  IMAD.MOV.U32 R15, RZ, RZ, R25 ;  /* 0x000000ffff0f7224 */ /* 0x000fe200078e0019 */
[C---:B------:R-:W-:Y:S01]  /*2c460*/  PRMT R92, R8.reuse, 0x7771, RZ ;  /* 0x00007771085c7816 */ /* 0x040fe200000000ff */
[----:B0-----:R-:W-:Y:S01]  /*2c470*/  IMAD.MOV.U32 R16, RZ, RZ, R26 ;  /* 0x000000ffff107224 */ /* 0x001fe200078e001a */
[C---:B------:R-:W-:Y:S01]  /*2c480*/  PRMT R90, R8.reuse, 0x7772, RZ ;  /* 0x00007772085a7816 */ /* 0x040fe200000000ff */
[----:B------:R-:W-:Y:S01]  /*2c490*/  IMAD.MOV.U32 R17, RZ, RZ, R27 ;  /* 0x000000ffff117224 */ /* 0x000fe200078e001b */
[----:B------:R-:W-:Y:S01]  /*2c4a0*/  PRMT R96, R93, 0x7710, RZ ;  /* 0x000077105d607816 */ /* 0x000fe200000000ff */
[----:B-1----:R-:W-:Y:S01]  /*2c4b0*/  IMAD.MOV.U32 R18, RZ, RZ, R28 ;  /* 0x000000ffff127224 */ /* 0x002fe200078e001c */
[----:B------:R-:W-:Y:S01]  /*2c4c0*/  PRMT R91, R8, 0x7773, RZ ;  /* 0x00007773085b7816 */ /* 0x000fe200000000ff */
[----:B------:R-:W-:Y:S01]  /*2c4d0*/  IMAD.MOV.U32 R19, RZ, RZ, R29 ;  /* 0x000000ffff137224 */ /* 0x000fe200078e001d */
[C---:B------:R-:W-:Y:S01]  /*2c4e0*/  PRMT R89, R9.reuse, 0x7770, RZ ;  /* 0x0000777009597816 */ /* 0x040fe200000000ff */
[----:B------:R0:W-:Y:S01]  /*2c4f0*/  STL.128 [R1+0x170], R12 ;  /* 0x0001700c01007387 */ /* 0x0001e20000100c00 */
[----:B------:R-:W-:-:S02]  /*2c500*/  PRMT R85, R9, 0x7771, RZ ;  /* 0x0000777109557816 */ /* 0x000fc400000000ff */
[C---:B------:R-:W-:Y:S01]  /*2c510*/  PRMT R21, R9.reuse, 0x7772, RZ ;  /* 0x0000777209157816 */ /* 0x040fe200000000ff */
[----:B------:R1:W-:Y:S01]  /*2c520*/  STL.128 [R1+0x180], R16 ;  /* 0x0001801001007387 */ /* 0x0003e20000100c00 */
[----:B------:R-:W-:Y:S02]  /*2c530*/  PRMT R22, R9, 0x7773, RZ ;  /* 0x0000777309167816 */ /* 0x000fe400000000ff */
[C---:B--2---:R-:W-:Y:S01]  /*2c540*/  PRMT R9, R10.reuse, 0x7770, RZ ;  /* 0x000077700a097816 */ /* 0x044fe200000000ff */
[----:B------:R2:W-:Y:S01]  /*2c550*/  STL [R1+0x280], R86 ;  /* 0x0002805601007387 */ /* 0x0005e20000100800 */
[C---:B------:R-:W-:Y:S02]  /*2c560*/  PRMT R8, R10.reuse, 0x7771, RZ ;  /* 0x000077710a087816 */ /* 0x040fe400000000ff */
[C---:B------:R-:W-:Y:S01]  /*2c570*/  PRMT R98, R10.reuse, 0x7772, RZ ;  /* 0x000077720a627816 */ /* 0x040fe200000000ff */
[----:B------:R3:W-:Y:S01]  /*2c580*/  STL [R1+0x160], R94 ;  /* 0x0001605e01007387 */ /* 0x0007e20000100800 */
[----:B------:R-:W-:-:S02]  /*2c590*/  PRMT R99, R10, 0x7773, RZ ;  /* 0x000077730a637816 */ /* 0x000fc400000000ff */
[C---:B------:R-:W-:Y:S01]  /*2c5a0*/  PRMT R100, R11.reuse, 0x7770, RZ ;  /* 0x000077700b647816 */ /* 0x040fe200000000ff */
[----:B------:R4:W-:Y:S01]  /*2c5b0*/  STL.U16 [R1+0x198], R96 ;  /* 0x0001986001007387 */ /* 0x0009e20000100400 */
[C---:B------:R-:W-:Y:S02]  /*2c5c0*/  PRMT R101, R11.reuse, 0x7771, RZ ;  /* 0x000077710b657816 */ /* 0x040fe400000000ff */
[C---:B------:R-:W-:Y:S01]  /*2c5d0*/  PRMT R102, R11.reuse, 0x7772, RZ ;  /* 0x000077720b667816 */ /* 0x040fe200000000ff */
[----:B------:R4:W-:Y:S01]  /*2c5e0*/  STL.64 [R1+0x190], R30 ;  /* 0x0001901e01007387 */ /* 0x0009e20000100a00 */
[----:B------:R-:W-:Y:S02]  /*2c5f0*/  PRMT R103, R11, 0x7773, RZ ;  /* 0x000077730b677816 */ /* 0x000fe400000000ff */
[C---:B------:R-:W-:Y:S02]  /*2c600*/  PRMT R10, R24.reuse, 0x7770, RZ ;  /* 0x00007770180a7816 */ /* 0x040fe400000000ff */
[----:B------:R-:W-:-:S02]  /*2c610*/  PRMT R11, R24, 0x7771, RZ ;  /* 0x00007771180b7816 */ /* 0x000fc400000000ff */
[----:B0-----:R-:W-:Y:S02]  /*2c620*/  PRMT R12, R24, 0x7772, RZ ;  /* 0x00007772180c7816 */ /* 0x001fe400000000ff */
[C---:B------:R-:W-:Y:S02]  /*2c630*/  PRMT R13, R25.reuse, 0x7770, RZ ;  /* 0x00007770190d7816 */ /* 0x040fe400000000ff */
[C---:B------:R-:W-:Y:S02]  /*2c640*/  PRMT R14, R25.reuse, 0x7771, RZ ;  /* 0x00007771190e7816 */ /* 0x040fe400000000ff */
[----:B------:R-:W-:Y:S02]  /*2c650*/  PRMT R15, R25, 0x7772, RZ ;  /* 0x00007772190f7816 */ /* 0x000fe400000000ff */
[C---:B-1----:R-:W-:Y:S02]  /*2c660*/  PRMT R16, R28.reuse, 0x7770, RZ ;  /* 0x000077701c107816 */ /* 0x042fe400000000ff */
        /* <DEDUP_REMOVED lines=13> */
[----:B--2---:R-:W-:Y:S02]  /*2c740*/  PRMT R86, R29, 0x7773, RZ ;  /* 0x000077731d567816 */ /* 0x004fe400000000ff */
[C---:B---3--:R-:W-:Y:S02]  /*2c750*/  PRMT R94, R30.reuse, 0x7770, RZ ;  /* 0x000077701e5e7816 */ /* 0x048fe400000000ff */
[C---:B------:R-:W-:Y:S02]  /*2c760*/  PRMT R95, R30.reuse, 0x7771, RZ ;  /* 0x000077711e5f7816 */ /* 0x040fe400000000ff */
[C---:B----4-:R-:W-:Y:S02]  /*2c770*/  PRMT R96, R30.reuse, 0x7772, RZ ;  /* 0x000077721e607816 */ /* 0x050fe400000000ff */
        /* <DEDUP_REMOVED lines=29> */
.L_x_2654:
[----:B0-----:R-:W-:-:S06]  /*2c950*/  IMAD.IADD R8, R1, 0x1, R12 ;  /* 0x0000000101087824 */ /* 0x001fcc00078e020c */
[----:B------:R-:W2:Y:S01]  /*2c960*/  LDL.U8 R8, [R8] ;  /* 0x0000000008087983 */ /* 0x000ea20000100000 */
[----:B------:R-:W-:Y:S02]  /*2c970*/  IMAD.MOV.U32 R9, RZ, RZ, R12 ;  /* 0x000000ffff097224 */ /* 0x000fe400078e000c */
[----:B------:R-:W-:Y:S01]  /*2c980*/  VIADD R12, R12, 0x1 ;  /* 0x000000010c0c7836 */ /* 0x000fe20000000000 */
[----:B--2---:R-:W-:-:S13]  /*2c990*/  ISETP.NE.AND P0, PT, R8, RZ, PT ;  /* 0x000000ff0800720c */ /* 0x004fda0003f05270 */
[----:B------:R-:W-:Y:S05]  /*2c9a0*/  @P0 BRA `(.L_x_2654) ;  /* 0xfffffffc00e80947 */ /* 0x000fea000383ffff */
[----:B------:R-:W-:Y:S05]  /*2c9b0*/  BSYNC.RECONVERGENT B0 ;  /* 0x0000000000007941 */ /* 0x000fea0003800200 */
.L_x_2653:
[----:B------:R-:W-:Y:S01]  /*2c9c0*/  LOP3.LUT P0, RZ, R20, 0xff, RZ, 0xc0, !PT ;  /* 0x000000ff14ff7812 */ /* 0x000fe2000780c0ff */
[----:B------:R-:W-:Y:S01]  /*2c9d0*/  BSSY.RECONVERGENT B0, `(.L_x_2655) ;  /* 0x0000010000007945 */ /* 0x000fe20003800200 */
[----:B------:R-:W-:-:S11]  /*2c9e0*/  IMAD.MOV.U32 R8, RZ, RZ, R9 ;  /* 0x000000ffff087224 */ /* 0x000fd600078e0009 */
[----:B------:R-:W-:Y:S05]  /*2c9f0*/  @!P0 BRA `(.L_x_2656) ;  /* 0x0000000000348947 */ /* 0x000fea0003800000 */
[----:B------:R-:W-:Y:S01]  /*2ca00*/  BSSY.RECONVERGENT B1, `(.L_x_2657) ;  /* 0x000000b000017945 */ /* 0x000fe20003800200 */
[----:B------:R-:W-:-:S07]  /*2ca10*/  IMAD.MOV.U32 R8, RZ, RZ, RZ ;  /* 0x000000ffff087224 */ /* 0x000fce00078e00ff */
.L_x_2658:
        /* <DEDUP_REMOVED lines=10> */
.L_x_2657:
[----:B------:R-:W-:-:S07]  /*2cac0*/  IMAD.MOV.U32 R8, RZ, RZ, R11 ;  /* 0x000000ffff087224 */ /* 0x000fce00078e000b */
.L_x_2656:
[----:B------:R-:W-:Y:S05]  /*2cad0*/  BSYNC.RECONVERGENT B0 ;  /* 0x0000000000007941 */ /* 0x000fea0003800200 */
.L_x_2655:
[----:B------:R-:W-:Y:S01]  /*2cae0*/  IMAD.IADD R9, R1, 0x1, R8 ;  /* 0x0000000101097824 */ /* 0x000fe200078e0208 */
[----:B------:R-:W-:Y:S01]  /*2caf0*/  BSSY.RECONVERGENT B0, `(.L_x_2659) ;  /* 0x0000009000007945 */ /* 0x000fe20003800200 */
[----:B------:R-:W-:-:S03]  /*2cb00*/  IMAD.MOV.U32 R8, RZ, RZ, RZ ;  /* 0x000000ffff087224 */ /* 0x000fc600078e00ff */
[----:B------:R0:W-:Y:S04]  /*2cb10*/  STL.U8 [R9+0x1], RZ ;  /* 0x000001ff09007387 */ /* 0x0001e80000100000 */
.L_x_2660:
[----:B------:R-:W-:-:S05]  /*2cb20*/  IMAD.IADD R10, R1, 0x1, R8 ;  /* 0x00000001010a7824 */ /* 0x000fca00078e0208 */
[----:B0-----:R-:W2:Y:S02]  /*2cb30*/  LDL.U8 R9, [R10] ;  /* 0x000000000a097983 */ /* 0x001ea40000100000 */
[----:B--2---:R-:W-:Y:S01]  /*2cb40*/  ISETP.NE.AND P0, PT, R9, RZ, PT ;  /* 0x000000ff0900720c */ /* 0x004fe20003f05270 */
[----:B------:R-:W-:Y:S02]  /*2cb50*/  IMAD.MOV.U32 R9, RZ, RZ, R8 ;  /* 0x000000ffff097224 */ /* 0x000fe400078e0008 */
[----:B------:R-:W-:-:S10]  /*2cb60*/  VIADD R8, R8, 0x1 ;  /* 0x0000000108087836 */ /* 0x000fd40000000000 */
[----:B------:R-:W-:Y:S05]  /*2cb70*/  @P0 BRA `(.L_x_2660) ;  /* 0xfffffffc00e80947 */ /* 0x000fea000383ffff */
[----:B------:R-:W-:Y:S05]  /*2cb80*/  BSYNC.RECONVERGENT B0 ;  /* 0x0000000000007941 */ /* 0x000fea0003800200 */
.L_x_2659:
[----:B------:R-:W-:Y:S01]  /*2cb90*/  LOP3.LUT P0, RZ, R88, 0xff, RZ, 0xc0, !PT ;  /* 0x000000ff58ff7812 */ /* 0x000fe2000780c0ff */
[----:B------:R-:W-:-:S12]  /*2cba0*/  IMAD.MOV.U32 R8, RZ, RZ, R9 ;  /* 0x000000ffff087224 */ /* 0x000fd800078e0009 */
[----:B------:R-:W-:Y:S05]  /*2cbb0*/  @!P0 BRA `(.L_x_2661) ;  /* 0x0000000000348947 */ /* 0x000fea0003800000 */
[----:B------:R-:W-:Y:S01]  /*2cbc0*/  BSSY.RECONVERGENT B0, `(.L_x_2662) ;  /* 0x000000b000007945 */ /* 0x000fe20003800200 */
[----:B------:R-:W-:-:S07]  /*2cbd0*/  IMAD.MOV.U32 R8, RZ, RZ, RZ ;  /* 0x000000ffff087224 */ /* 0x000fce00078e00ff */
.L_x_2663:
        /* <DEDUP_REMOVED lines=10> */
.L_x_2662:
[----:B------:R-:W-:-:S07]  /*2cc80*/  IMAD.MOV.U32 R8, RZ, RZ, R11 ;  /* 0x000000ffff087224 */ /* 0x000fce00078e000b */
.L_x_2661:
        /* <DEDUP_REMOVED lines=69> */
.L_x_2652:
        /* <DEDUP_REMOVED lines=142> */
.L_x_2665:
[----:B------:R-:W-:Y:S05]  /*2d9c0*/  BSYNC.RECONVERGENT B0 ;  /* 0x0000000000007941 */ /* 0x000fea0003800200 */
.L_x_2664:
        /* <DEDUP_REMOVED lines=8> */
[----:B------:R-:W-:Y:S04]  /*2da50*/  STL.U16 [R1+0x2b8], R82 ;  /* 0x0002b85201007387 */ /* 0x000fe80000100400 */
[----:B------:R4:W-:Y:S04]  /*2da60*/  STL.128 [R1+0x2a0], R12 ;  /* 0x0002a00c01007387 */ /* 0x0009e80000100c00 */
[----:B------:R2:W-:Y:S01]  /*2da70*/  STL.64 [R1+0x288], R16 ;  /* 0x0002881001007387 */ /* 0x0005e20000100a00 */
[----:B0-----:R-:W-:Y:S01]  /*2da80*/  IMAD.IADD R86, R84, 0x1, R8 ;  /* 0x0000000154567824 */ /* 0x001fe200078e0208 */
[----:B------:R-:W-:-:S02]  /*2da90*/  ISETP.NE.AND P0, PT, R8, RZ, PT ;  /* 0x000000ff0800720c */ /* 0x000fc40003f05270 */
[----:B------:R-:W0:Y:S01]  /*2daa0*/  LDS.64 R84, [R79+0x160] ;  /* 0x000160004f547984 */ /* 0x000e220000000a00 */
[C---:B------:R-:W-:Y:S02]  /*2dab0*/  PRMT R91, R10.reuse, 0x7770, RZ ;  /* 0x000077700a5b7816 */ /* 0x040fe400000000ff */
[C---:B------:R-:W-:Y:S01]  /*2dac0*/  PRMT R90, R10.reuse, 0x7771, RZ ;  /* 0x000077710a5a7816 */ /* 0x040fe200000000ff */
[----:B------:R3:W-:Y:S01]  /*2dad0*/  STL.64 [R1+0x2b0], R18 ;  /* 0x0002b01201007387 */ /* 0x0007e20000100a00 */
[C---:B------:R-:W-:Y:S01]  /*2dae0*/  PRMT R89, R10.reuse, 0x7772, RZ ;  /* 0x000077720a597816 */ /* 0x040fe200000000ff */
[----:B----4-:R-:W-:Y:S01]  /*2daf0*/  IMAD.MOV.U32 R12, RZ, RZ, R10 ;  /* 0x000000ffff0c7224 */ /* 0x010fe200078e000a */
[----:B------:R-:W-:Y:S01]  /*2db00*/  PRMT R83, R10, 0x7773, RZ ;  /* 0x000077730a537816 */ /* 0x000fe200000000ff */
[----:B-1----:R-:W-:Y:S01]  /*2db10*/  STL [R1+0x114], R23 ;  /* 0x0001141701007387 */ /* 0x002fe20000100800 */
[C---:B------:R-:W-:Y:S01]  /*2db20*/  PRMT R82, R11.reuse, 0x7770, RZ ;  /* 0x000077700b527816 */ /* 0x040fe200000000ff */
[----:B------:R-:W-:Y:S01]  /*2db30*/  IMAD.MOV.U32 R13, RZ, RZ, R11 ;  /* 0x000000ffff0d7224 */ /* 0x000fe200078e000b */
[C---:B------:R-:W-:Y:S01]  /*2db40*/  PRMT R104, R11.reuse, 0x7771, RZ ;  /* 0x000077710b687816 */ /* 0x040fe200000000ff */
[----:B------:R1:W-:Y:S01]  /*2db50*/  STL [R1+0xd8], R8 ;  /* 0x0000d80801007387 */ /* 0x0003e20000100800 */
[C---:B------:R-:W-:Y:S01]  /*2db60*/  PRMT R102, R11.reuse, 0x7772, RZ ;  /* 0x000077720b667816 */ /* 0x040fe200000000ff */
[----:B--2---:R-:W-:Y:S01]  /*2db70*/  IMAD.MOV.U32 R14, RZ, RZ, R24 ;  /* 0x000000ffff0e7224 */ /* 0x004fe200078e0018 */
[----:B------:R-:W-:Y:S01]  /*2db80*/  PRMT R103, R11, 0x7773, RZ ;  /* 0x000077730b677816 */ /* 0x000fe200000000ff */
[----:B------:R-:W-:Y:S01]  /*2db90*/  IMAD.MOV.U32 R15, RZ, RZ, R25 ;  /* 0x000000ffff0f7224 */ /* 0x000fe200078e0019 */
[C---:B------:R-:W-:Y:S01]  /*2dba0*/  PRMT R108, R22.reuse, 0x7770, RZ ;  /* 0x00007770166c7816 */ /* 0x040fe200000000ff */
[----:B------:R-:W-:Y:S01]  /*2dbb0*/  IMAD.MOV.U32 R16, RZ, RZ, R26 ;  /* 0x000000ffff107224 */ /* 0x000fe200078e001a */
[----:B------:R-:W-:Y:S01]  /*2dbc0*/  SHF.R.U64 R113, R22, 0x8, R23 ;  /* 0x0000000816717819 */ /* 0x000fe20000001217 */
[----:B------:R-:W-:Y:S01]  /*2dbd0*/  IMAD.MOV.U32 R17, RZ, RZ, R27 ;  /* 0x000000ffff117224 */ /* 0x000fe200078e001b */
[----:B------:R2:W-:Y:S01]  /*2dbe0*/  STL.128 [R1+0xe0], R12 ;  /* 0x0000e00c01007387 */ /* 0x0005e20000100c00 */
[----:B---3--:R-:W-:Y:S01]  /*2dbf0*/  IMAD.MOV.U32 R18, RZ, RZ, R28 ;  /* 0x000000ffff127224 */ /* 0x008fe200078e001c */
[----:B------:R-:W-:Y:S01]  /*2dc00*/  PRMT R22, R113, 0x7604, R108 ;  /* 0x0000760471167816 */ /* 0x000fe2000000006c */
[----:B------:R-:W-:Y:S01]  /*2dc10*/  IMAD.MOV.U32 R19, RZ, RZ, R29 ;  /* 0x000000ffff137224 */ /* 0x000fe200078e001d */
[C---:B------:R-:W-:Y:S01]  /*2dc20*/  PRMT R105, R26.reuse, 0x7771, RZ ;  /* 0x000077711a697816 */ /* 0x040fe200000000ff */
[----:B-1----:R-:W-:Y:S01]  /*2dc30*/  IMAD.MOV.U32 R8, RZ, RZ, R30 ;  /* 0x000000ffff087224 */ /* 0x002fe200078e001e */
[C---:B------:R-:W-:Y:S01]  /*2dc40*/  PRMT R106, R26.reuse, 0x7772, RZ ;  /* 0x000077721a6a7816 */ /* 0x040fe200000000ff */
[----:B------:R-:W-:Y:S01]  /*2dc50*/  IMAD.MOV.U32 R9, RZ, RZ, R31 ;  /* 0x000000ffff097224 */ /* 0x000fe200078e001f */
[----:B------:R1:W-:Y:S01]  /*2dc60*/  STL.128 [R1+0xf0], R16 ;  /* 0x0000f01001007387 */ /* 0x0003e20000100c00 */
[----:B------:R-:W-:Y:S01]  /*2dc70*/  IMAD.MOV.U32 R10, RZ, RZ, R20 ;  /* 0x000000ffff0a7224 */ /* 0x000fe200078e0014 */
[----:B------:R-:W-:Y:S01]  /*2dc80*/  PRMT R107, R26, 0x7773, RZ ;  /* 0x000077731a6b7816 */ /* 0x000fe200000000ff */
[----:B------:R-:W-:Y:S01]  /*2dc90*/  IMAD.MOV.U32 R11, RZ, RZ, R21 ;  /* 0x000000ffff0b7224 */ /* 0x000fe200078e0015 */
[C---:B------:R-:W-:Y:S01]  /*2dca0*/  PRMT R109, R27.reuse, 0x7770, RZ ;  /* 0x000077701b6d7816 */ /* 0x040fe200000000ff */
[----:B------:R-:W-:Y:S01]  /*2dcb0*/  STL.U16 [R1+0x110], R22 ;  /* 0x0001101601007387 */ /* 0x000fe20000100400 */
[----:B------:R-:W-:-:S02]  /*2dcc0*/  PRMT R110, R27, 0x7771, RZ ;  /* 0x000077711b6e7816 */ /* 0x000fc400000000ff */
[C---:B--2---:R-:W-:Y:S01]  /*2dcd0*/  PRMT R13, R24.reuse, 0x7771, RZ ;  /* 0x00007771180d7816 */ /* 0x044fe200000000ff */
[----:B------:R2:W-:Y:S01]  /*2dce0*/  STL.128 [R1+0x100], R8 ;  /* 0x0001000801007387 */ /* 0x0005e20000100c00 */
[C---:B------:R-:W-:Y:S02]  /*2dcf0*/  PRMT R12, R24.reuse, 0x7772, RZ ;  /* 0x00007772180c7816 */ /* 0x040fe400000000ff */
[C---:B------:R-:W-:Y:S01]  /*2dd00*/  PRMT R14, R25.reuse, 0x7770, RZ ;  /* 0x00007770190e7816 */ /* 0x040fe200000000ff */
[----:B0-----:R0:W-:Y:S01]  /*2dd10*/  STL.64 [R1+0x118], R84 ;  /* 0x0001185401007387 */ /* 0x0011e20000100a00 */
[C---:B------:R-:W-:Y:S02]  /*2dd20*/  PRMT R15, R25.reuse, 0x7771, RZ ;  /* 0x00007771190f7816 */ /* 0x040fe400000000ff */
[----:B-1----:R-:W-:Y:S02]  /*2dd30*/  PRMT R17, R24, 0x7770, RZ ;  /* 0x0000777018117816 */ /* 0x002fe400000000ff */
[----:B------:R-:W-:-:S02]  /*2dd40*/  PRMT R16, R25, 0x7772, RZ ;  /* 0x0000777219107816 */ /* 0x000fc400000000ff */
[----:B------:R-:W-:Y:S02]  /*2dd50*/  PRMT R19, R29, 0x7771, RZ ;  /* 0x000077711d137816 */ /* 0x000fe400000000ff */
[----:B------:R-:W-:Y:S02]  /*2dd60*/  PRMT R18, R26, 0x7770, RZ ;  /* 0x000077701a127816 */ /* 0x000fe400000000ff */
[----:B------:R-:W-:Y:S02]  /*2dd70*/  PRMT R111, R27, 0x7772, RZ ;  /* 0x000077721b6f7816 */ /* 0x000fe400000000ff */
[C---:B--2---:R-:W-:Y:S02]  /*2dd80*/  PRMT R8, R28.reuse, 0x7770, RZ ;  /* 0x000077701c087816 */ /* 0x044fe400000000ff */
        /* <DEDUP_REMOVED lines=48> */
.L_x_2668:
[----:B0-----:R-:W-:-:S06]  /*2e090*/  IMAD.IADD R8, R1, 0x1, R12 ;  /* 0x0000000101087824 */ /* 0x001fcc00078e020c */
[----:B------:R-:W2:Y:S01]  /*2e0a0*/  LDL.U8 R8, [R8] ;  /* 0x0000000008087983 */ /* 0x000ea20000100000 */
[----:B------:R-:W-:Y:S02]  /*2e0b0*/  IMAD.MOV.U32 R9, RZ, RZ, R12 ;  /* 0x000000ffff097224 */ /* 0x000fe400078e000c */
[----:B------:R-:W-:Y:S01]  /*2e0c0*/  VIADD R12, R12, 0x1 ;  /* 0x000000010c0c7836 */ /* 0x000fe20000000000 */
[----:B--2---:R-:W-:-:S13]  /*2e0d0*/  ISETP.NE.AND P0, PT, R8, RZ, PT ;  /* 0x000000ff0800720c */ /* 0x004fda0003f05270 */
[----:B------:R-:W-:Y:S05]  /*2e0e0*/  @P0 BRA `(.L_x_2668) ;  /* 0xfffffffc00e80947 */ /* 0x000fea000383ffff */
[----:B------:R-:W-:Y:S05]  /*2e0f0*/  BSYNC.RECONVERGENT B0 ;  /* 0x0000000000007941 */ /* 0x000fea0003800200 */
.L_x_2667:
[----:B------:R-:W-:Y:S01]  /*2e100*/  LOP3.LUT P0, RZ, R88, 0xff, RZ, 0xc0, !PT ;  /* 0x000000ff58ff7812 */ /* 0x000fe2000780c0ff */
[----:B------:R-:W-:Y:S01]  /*2e110*/  BSSY.RECONVERGENT B0, `(.L_x_2669) ;  /* 0x0000010000007945 */ /* 0x000fe20003800200 */
[----:B------:R-:W-:-:S11]  /*2e120*/  IMAD.MOV.U32 R8, RZ, RZ, R9 ;  /* 0x000000ffff087224 */ /* 0x000fd600078e0009 */
[----:B------:R-:W-:Y:S05]  /*2e130*/  @!P0 BRA `(.L_x_2670) ;  /* 0x0000000000348947 */ /* 0x000fea0003800000 */
[----:B------:R-:W-:Y:S01]  /*2e140*/  BSSY.RECONVERGENT B1, `(.L_x_2671) ;  /* 0x000000b000017945 */ /* 0x000fe20003800200 */
[----:B------:R-:W-:-:S07]  /*2e150*/  IMAD.MOV.U32 R8, RZ, RZ, RZ ;  /* 0x000000ffff087224 */ /* 0x000fce00078e00ff */
.L_x_2672:
        /* <DEDUP_REMOVED lines=10> */
.L_x_2671:
[----:B------:R-:W-:-:S07]  /*2e200*/  IMAD.MOV.U32 R8, RZ, RZ, R11 ;  /* 0x000000ffff087224 */ /* 0x000fce00078e000b */
.L_x_2670:
[----:B------:R-:W-:Y:S05]  /*2e210*/  BSYNC.RECONVERGENT B0 ;  /* 0x0000000000007941 */ /* 0x000fea0003800200 */
.L_x_2669:
[----:B------:R-:W-:Y:S01]  /*2e220*/  IMAD.IADD R9, R1, 0x1, R8 ;  /* 0x0000000101097824 */ /* 0x000fe200078e0208 */
[----:B------:R-:W-:Y:S01]  /*2e230*/  BSSY.RECONVERGENT B0, `(.L_x_2673) ;  /* 0x0000009000007945 */ /* 0x000fe20003800200 */
[----:B------:R-:W-:-:S03]  /*2e240*/  IMAD.MOV.U32 R8, RZ, RZ, RZ ;  /* 0x000000ffff087224 */ /* 0x000fc600078e00ff */
[----:B------:R0:W-:Y:S04]  /*2e250*/  STL.U8 [R9+0x1], RZ ;  /* 0x000001ff09007387 */ /* 0x0001e80000100000 */
.L_x_2674:
[----:B------:R-:W-:-:S05]  /*2e260*/  IMAD.IADD R10, R1, 0x1, R8 ;  /* 0x00000001010a7824 */ /* 0x000fca00078e0208 */
[----:B0-----:R-:W2:Y:S02]  /*2e270*/  LDL.U8 R9, [R10] ;  /* 0x000000000a097983 */ /* 0x001ea40000100000 */
[----:B--2---:R-:W-:Y:S01]  /*2e280*/  ISETP.NE.AND P0, PT, R9, RZ, PT ;  /* 0x000000ff0900720c */ /* 0x004fe20003f05270 */
[----:B------:R-:W-:Y:S02]  /*2e290*/  IMAD.MOV.U32 R9, RZ, RZ, R8 ;  /* 0x000000ffff097224 */ /* 0x000fe400078e0008 */
[----:B------:R-:W-:-:S10]  /*2e2a0*/  VIADD R8, R8, 0x1 ;  /* 0x0000000108087836 */ /* 0x000fd40000000000 */
[----:B------:R-:W-:Y:S05]  /*2e2b0*/  @P0 BRA `(.L_x_2674) ;  /* 0xfffffffc00e80947 */ /* 0x000fea000383ffff */
[----:B------:R-:W-:Y:S05]  /*2e2c0*/  BSYNC.RECONVERGENT B0 ;  /* 0x0000000000007941 */ /* 0x000fea0003800200 */
.L_x_2673:
[----:B------:R-:W-:Y:S01]  /*2e2d0*/  LOP3.LUT P0, RZ, R20, 0xff, RZ, 0xc0, !PT ;  /* 0x000000ff14ff7812 */ /* 0x000fe2000780c0ff */
[----:B------:R-:W-:-:S12]  /*2e2e0*/  IMAD.MOV.U32 R8, RZ, RZ, R9 ;  /* 0x000000ffff087224 */ /* 0x000fd800078e0009 */
[----:B------:R-:W-:Y:S05]  /*2e2f0*/  @!P0 BRA `(.L_x_2675) ;  /* 0x0000000000348947 */ /* 0x000fea0003800000 */
[----:B------:R-:W-:Y:S01]  /*2e300*/  BSSY.RECONVERGENT B0, `(.L_x_2676) ;  /* 0x000000b000007945 */ /* 0x000fe20003800200 */
[----:B------:R-:W-:-:S07]  /*2e310*/  IMAD.MOV.U32 R8, RZ, RZ, RZ ;  /* 0x000000ffff087224 */ /* 0x000fce00078e00ff */
.L_x_2677:
        /* <DEDUP_REMOVED lines=10> */
.L_x_2676:
[----:B------:R-:W-:-:S07]  /*2e3c0*/  IMAD.MOV.U32 R8, RZ, RZ, R11 ;  /* 0x000000ffff087224 */ /* 0x000fce00078e000b */
.L_x_2675:
        /* <DEDUP_REMOVED lines=69> */
.L_x_2666:
        /* <DEDUP_REMOVED lines=73> */
[----:B------:R-:W-:-:S02]  /*2ecb0*/  PRMT R8, R11, 0x3340, R8 ;  /* 0x000033400b087816 */ /* 0x000fc40000000008 */
[----:B------:R-:W-:Y:S02]  /*2ecc0*/  LOP3.LUT R10, R99, 0xffff, RZ, 0xc0, !PT ;  /* 0x0000ffff630a7812 */ /* 0x000fe400078ec0ff */
[----:B------:R-:W-:Y:S02]  /*2ecd0*/  LOP3.LUT R11, R98, 0xffff, RZ, 0xc0, !PT ;  /* 0x0000ffff620b7812 */ /* 0x000fe400078ec0ff */
[----:B------:R-:W-:Y:S02]  /*2ece0*/  ISETP.NE.AND P0, PT, R126, 0x5, PT ;  /* 0x000000057e00780c */ /* 0x000fe40003f05270 */
[----:B------:R-:W-:Y:S02]  /*2ecf0*/  PRMT R11, R11, 0x3340, R10 ;  /* 0x000033400b0b7816 */ /* 0x000fe4000000000a */
        /* <DEDUP_REMOVED lines=64> */
.L_x_2679:
[----:B------:R-:W-:Y:S05]  /*2f100*/  BSYNC.RECONVERGENT B0 ;  /* 0x0000000000007941 */ /* 0x000fea0003800200 */
.L_x_2678:
[----:B------:R-:W-:Y:S01]  /*2f110*/  PRMT R18, R87, 0x5410, R81 ;  /* 0x0000541057127816 */ /* 0x000fe20000000051 */
[----:B------:R-:W0:Y:S04]  /*2f120*/  LDS.64 R82, [R79+0x1a8] ;  /* 0x0001a8004f527984 */ /* 0x000e280000000a00 */
[----:B------:R-:W1:Y:S04]  /*2f130*/  LDS R87, [R79+0x1a4] ;  /* 0x0001a4004f577984 */ /* 0x000e680000000800 */
        /* <DEDUP_REMOVED lines=8> */
[----:B0-----:R-:W-:Y:S04]  /*2f1c0*/  STL.64 [R1+0xd0], R82 ;  /* 0x0000d05201007387 */ /* 0x001fe80000100a00 */
[----:B-1----:R-:W-:Y:S01]  /*2f1d0*/  STL [R1+0xcc], R87 ;  /* 0x0000cc5701007387 */ /* 0x002fe20000100800 */
[----:B--2---:R-:W-:-:S03]  /*2f1e0*/  ISETP.NE.AND P0, PT, R94, RZ, PT ;  /* 0x000000ff5e00720c */ /* 0x004fc60003f05270 */
[----:B------:R0:W-:Y:S01]  /*2f1f0*/  STL.64 [R1+0x288], R16 ;  /* 0x0002881001007387 */ /* 0x0001e20000100a00 */
[----:B---3--:R-:W-:-:S03]  /*2f200*/  IMAD.MOV.U32 R12, RZ, RZ, R10 ;  /* 0x000000ffff0c7224 */ /* 0x008fc600078e000a */
        /* <DEDUP_REMOVED lines=15> */
[----:B------:R-:W-:Y:S01]  /*2f300*/  STL.128 [R1+0xa0], R12 ;  /* 0x0000a00c01007387 */ /* 0x000fe20000100c00 */
[----:B------:R-:W-:-:S02]  /*2f310*/  PRMT R81, R9, 0x7771, RZ ;  /* 0x0000777109517816 */ /* 0x000fc400000000ff */
[C---:B------:R-:W-:Y:S01]  /*2f320*/  PRMT R21, R9.reuse, 0x7772, RZ ;  /* 0x0000777209157816 */ /* 0x040fe200000000ff */
[----:B------:R-:W-:Y:S01]  /*2f330*/  STL.128 [R1+0xb0], R16 ;  /* 0x0000b01001007387 */ /* 0x000fe20000100c00 */
[----:B------:R-:W-:Y:S02]  /*2f340*/  PRMT R22, R9, 0x7773, RZ ;  /* 0x0000777309167816 */ /* 0x000fe400000000ff */
[C---:B--2---:R-:W-:Y:S01]  /*2f350*/  PRMT R9, R10.reuse, 0x7770, RZ ;  /* 0x000077700a097816 */ /* 0x044fe200000000ff */
[----:B------:R0:W-:Y:S01]  /*2f360*/  STL.U16 [R1+0x2b8], R80 ;  /* 0x0002b85001007387 */ /* 0x0001e20000100400 */
[C---:B------:R-:W-:Y:S02]  /*2f370*/  PRMT R8, R10.reuse, 0x7771, RZ ;  /* 0x000077710a087816 */ /* 0x040fe400000000ff */
[C---:B------:R-:W-:Y:S01]  /*2f380*/  PRMT R99, R10.reuse, 0x7772, RZ ;  /* 0x000077720a637816 */ /* 0x040fe200000000ff */
[----:B------:R-:W-:Y:S01]  /*2f390*/  STL [R1+0x280], R86 ;  /* 0x0002805601007387 */ /* 0x000fe20000100800 */
[----:B------:R-:W-:-:S02]  /*2f3a0*/  PRMT R100, R10, 0x7773, RZ ;  /* 0x000077730a647816 */ /* 0x000fc400000000ff */
[C---:B------:R-:W-:Y:S01]  /*2f3b0*/  PRMT R101, R11.reuse, 0x7770, RZ ;  /* 0x000077700b657816 */ /* 0x040fe200000000ff */
[----:B------:R1:W-:Y:S01]  /*2f3c0*/  STL [R1+0x90], R94 ;  /* 0x0000905e01007387 */ /* 0x0003e20000100800 */
[C---:B------:R-:W-:Y:S01]  /*2f3d0*/  PRMT R102, R11.reuse, 0x7771, RZ ;  /* 0x000077710b667816 */ /* 0x040fe200000000ff */
[----:B0-----:R-:W-:Y:S01]  /*2f3e0*/  IMAD.IADD R80, R86, 0x1, R94 ;  /* 0x0000000156507824 */ /* 0x001fe200078e025e */
[C---:B------:R-:W-:Y:S01]  /*2f3f0*/  PRMT R103, R11.reuse, 0x7772, RZ ;  /* 0x000077720b677816 */ /* 0x040fe200000000ff */
[----:B------:R0:W-:Y:S01]  /*2f400*/  STL.U16 [R1+0xc8], R96 ;  /* 0x0000c86001007387 */ /* 0x0001e20000100400 */
[----:B------:R-:W-:Y:S02]  /*2f410*/  PRMT R104, R11, 0x7773, RZ ;  /* 0x000077730b687816 */ /* 0x000fe400000000ff */
[C---:B------:R-:W-:Y:S01]  /*2f420*/  PRMT R10, R24.reuse, 0x7770, RZ ;  /* 0x00007770180a7816 */ /* 0x040fe200000000ff */
[----:B------:R2:W-:Y:S01]  /*2f430*/  STL.64 [R1+0xc0], R30 ;  /* 0x0000c01e01007387 */ /* 0x0005e20000100a00 */
        /* <DEDUP_REMOVED lines=19> */
[----:B-1----:R-:W-:Y:S02]  /*2f570*/  PRMT R94, R29, 0x7773, RZ ;  /* 0x000077731d5e7816 */ /* 0x002fe400000000ff */
[C---:B------:R-:W-:Y:S02]  /*2f580*/  PRMT R95, R30.reuse, 0x7770, RZ ;  /* 0x000077701e5f7816 */ /* 0x040fe400000000ff */
[C---:B0-----:R-:W-:Y:S02]  /*2f590*/  PRMT R96, R30.reuse, 0x7771, RZ ;  /* 0x000077711e607816 */ /* 0x041fe400000000ff */
[C---:B------:R-:W-:Y:S02]  /*2f5a0*/  PRMT R97, R30.reuse, 0x7772, RZ ;  /* 0x000077721e617816 */ /* 0x040fe400000000ff */
[----:B------:R-:W-:Y:S02]  /*2f5b0*/  PRMT R98, R30, 0x7773, RZ ;  /* 0x000077731e627816 */ /* 0x000fe400000000ff */
[----:B------:R-:W-:-:S02]  /*2f5c0*/  PRMT R105, R31, 0x7770, RZ ;  /* 0x000077701f697816 */ /* 0x000fc400000000ff */
[C---:B------:R-:W-:Y:S02]  /*2f5d0*/  PRMT R106, R31.reuse, 0x7771, RZ ;  /* 0x000077711f6a7816 */ /* 0x040fe400000000ff */
[----:B------:R-:W-:Y:S02]  /*2f5e0*/  PRMT R107, R31, 0x7772, RZ ;  /* 0x000077721f6b7816 */ /* 0x000fe400000000ff */
[----:B------:R-:W-:Y:S02]  /*2f5f0*/  PRMT R117, R93, 0x7770, RZ ;  /* 0x000077705d757816 */ /* 0x000fe400000000ff */
[----:B------:R-:W-:Y:S02]  /*2f600*/  PRMT R86, R92, 0x7610, R86 ;  /* 0x000076105c567816 */ /* 0x000fe40000000056 */
[----:B------:R-:W-:Y:S02]  /*2f610*/  PRMT R24, R24, 0x7773, RZ ;  /* 0x0000777318187816 */ /* 0x000fe400000000ff */
[----:B------:R-:W-:-:S02]  /*2f620*/  PRMT R25, R25, 0x7773, RZ ;  /* 0x0000777319197816 */ /* 0x000fc400000000ff */
[----:B------:R-:W-:Y:S02]  /*2f630*/  PRMT R28, R28, 0x7773, RZ ;  /* 0x000077731c1c7816 */ /* 0x000fe400000000ff */
[----:B--2---:R-:W-:Y:S02]  /*2f640*/  PRMT R31, R31, 0x7773, RZ ;  /* 0x000077731f1f7816 */ /* 0x004fe400000000ff */
        /* <DEDUP_REMOVED lines=20> */
.L_x_2682:
[----:B0-----:R-:W-:-:S06]  /*2f790*/  IMAD.IADD R8, R1, 0x1, R12 ;  /* 0x0000000101087824 */ /* 0x001fcc00078e020c */
[----:B------:R-:W2:Y:S01]  /*2f7a0*/  LDL.U8 R8, [R8] ;  /* 0x0000000008087983 */ /* 0x000ea20000100000 */
[----:B------:R-:W-:Y:S02]  /*2f7b0*/  IMAD.MOV.U32 R9, RZ, RZ, R12 ;  /* 0x000000ffff097224 */ /* 0x000fe400078e000c */
[----:B------:R-:W-:Y:S01]  /*2f7c0*/  VIADD R12, R12, 0x1 ;  /* 0x000000010c0c7836 */ /* 0x000fe20000000000 */
[----:B--2---:R-:W-:-:S13]  /*2f7d0*/  ISETP.NE.AND P0, PT, R8, RZ, PT ;  /* 0x000000ff0800720c */ /* 0x004fda0003f05270 */
[----:B------:R-:W-:Y:S05]  /*2f7e0*/  @P0 BRA `(.L_x_2682) ;  /* 0xfffffffc00e80947 */ /* 0x000fea000383ffff */
[----:B------:R-:W-:Y:S05]  /*2f7f0*/  BSYNC.RECONVERGENT B0 ;  /* 0x0000000000007941 */ /* 0x000fea0003800200 */
.L_x_2681:
[----:B------:R-:W-:Y:S01]  /*2f800*/  LOP3.LUT P0, RZ, R20, 0xff, RZ, 0xc0, !PT ;  /* 0x000000ff14ff7812 */ /* 0x000fe2000780c0ff */
[----:B------:R-:W-:Y:S01]  /*2f810*/  BSSY.RECONVERGENT B0, `(.L_x_2683) ;  /* 0x0000010000007945 */ /* 0x000fe20003800200 */
[----:B------:R-:W-:-:S11]  /*2f820*/  IMAD.MOV.U32 R8, RZ, RZ, R9 ;  /* 0x000000ffff087224 */ /* 0x000fd600078e0009 */
[----:B------:R-:W-:Y:S05]  /*2f830*/  @!P0 BRA `(.L_x_2684) ;  /* 0x0000000000348947 */ /* 0x000fea0003800000 */
[----:B------:R-:W-:Y:S01]  /*2f840*/  BSSY.RECONVERGENT B1, `(.L_x_2685) ;  /* 0x000000b000017945 */ /* 0x000fe20003800200 */
[----:B------:R-:W-:-:S07]  /*2f850*/  IMAD.MOV.U32 R8, RZ, RZ, RZ ;  /* 0x000000ffff087224 */ /* 0x000fce00078e00ff */
.L_x_2686:
        /* <DEDUP_REMOVED lines=10> */
.L_x_2685:
[----:B------:R-:W-:-:S07]  /*2f900*/  IMAD.MOV.U32 R8, RZ, RZ, R11 ;  /* 0x000000ffff087224 */ /* 0x000fce00078e000b */
.L_x_2684:
[----:B------:R-:W-:Y:S05]  /*2f910*/  BSYNC.RECONVERGENT B0 ;  /* 0x0000000000007941 */ /* 0x000fea0003800200 */
.L_x_2683:
[----:B------:R-:W-:Y:S01]  /*2f920*/  IMAD.IADD R9, R1, 0x1, R8 ;  /* 0x0000000101097824 */ /* 0x000fe200078e0208 */
[----:B------:R-:W-:Y:S01]  /*2f930*/  BSSY.RECONVERGENT B0, `(.L_x_2687) ;  /* 0x0000009000007945 */ /* 0x000fe20003800200 */
[----:B------:R-:W-:-:S03]  /*2f940*/  IMAD.MOV.U32 R8, RZ, RZ, RZ ;  /* 0x000000ffff087224 */ /* 0x000fc600078e00ff */
[----:B------:R0:W-:Y:S04]  /*2f950*/  STL.U8 [R9+0x1], RZ ;  /* 0x000001ff09007387 */ /* 0x0001e80000100000 */
.L_x_2688:
[----:B------:R-:W-:-:S05]  /*2f960*/  IMAD.IADD R10, R1, 0x1, R8 ;  /* 0x00000001010a7824 */ /* 0x000fca00078e0208 */
[----:B0-----:R-:W2:Y:S02]  /*2f970*/  LDL.U8 R9, [R10] ;  /* 0x000000000a097983 */ /* 0x001ea40000100000 */
[----:B--2---:R-:W-:Y:S01]  /*2f980*/  ISETP.NE.AND P0, PT, R9, RZ, PT ;  /* 0x000000ff0900720c */ /* 0x004fe20003f05270 */
[----:B------:R-:W-:Y:S02]  /*2f990*/  IMAD.MOV.U32 R9, RZ, RZ, R8 ;  /* 0x000000ffff097224 */ /* 0x000fe400078e0008 */
[----:B------:R-:W-:-:S10]  /*2f9a0*/  VIADD R8, R8, 0x1 ;  /* 0x0000000108087836 */ /* 0x000fd40000000000 */
[----:B------:R-:W-:Y:S05]  /*2f9b0*/  @P0 BRA `(.L_x_2688) ;  /* 0xfffffffc00e80947 */ /* 0x000fea000383ffff */
[----:B------:R-:W-:Y:S05]  /*2f9c0*/  BSYNC.RECONVERGENT B0 ;  /* 0x0000000000007941 */ /* 0x000fea0003800200 */
.L_x_2687:
[----:B------:R-:W-:Y:S01]  /*2f9d0*/  LOP3.LUT P0, RZ, R86, 0xff, RZ, 0xc0, !PT ;  /* 0x000000ff56ff7812 */ /* 0x000fe2000780c0ff */
[----:B------:R-:W-:-:S12]  /*2f9e0*/  IMAD.MOV.U32 R8, RZ, RZ, R9 ;  /* 0x000000ffff087224 */ /* 0x000fd800078e0009 */
[----:B------:R-:W-:Y:S05]  /*2f9f0*/  @!P0 BRA `(.L_x_2689) ;  /* 0x0000000000348947 */ /* 0x000fea0003800000 */
[----:B------:R-:W-:Y:S01]  /*2fa00*/  BSSY.RECONVERGENT B0, `(.L_x_2690) ;  /* 0x000000b000007945 */ /* 0x000fe20003800200 */
[----:B------:R-:W-:-:S07]  /*2fa10*/  IMAD.MOV.U32 R8, RZ, RZ, RZ ;  /* 0x000000ffff087224 */ /* 0x000fce00078e00ff */
.L_x_2691:
        /* <DEDUP_REMOVED lines=10> */
.L_x_2690:
[----:B------:R-:W-:-:S07]  /*2fac0*/  IMAD.MOV.U32 R8, RZ, RZ, R11 ;  /* 0x000000ffff087224 */ /* 0x000fce00078e000b */
.L_x_2689:
        /* <DEDUP_REMOVED lines=69> */
.L_x_2680:
        /* <DEDUP_REMOVED lines=142> */
.L_x_2693:
[----:B------:R-:W-:Y:S05]  /*30800*/  BSYNC.RECONVERGENT B0 ;  /* 0x0000000000007941 */ /* 0x000fea0003800200 */
.L_x_2692:
[----:B------:R-:W0:Y:S01]  /*30810*/  LDS.128 R8, [R79+0x1b0] ;  /* 0x0001b0004f087984 */ /* 0x000e220000000c00 */
[----:B------:R-:W-:-:S03]  /*30820*/  PRMT R18, R23, 0x5410, R20 ;  /* 0x0000541017127816 */ /* 0x000fc60000000014 */
[----:B------:R0:W-:Y:S04]  /*30830*/  STL.U16 [R1+0x2b8], R84 ;  /* 0x0002b85401007387 */ /* 0x0001e80000100400 */
[----:B------:R-:W-:Y:S04]  /*30840*/  STL [R1+0x280], R80 ;  /* 0x0002805001007387 */ /* 0x000fe80000100800 */
[----:B------:R-:W1:Y:S04]  /*30850*/  LDS.128 R20, [R79+0x1e0] ;  /* 0x0001e0004f147984 */ /* 0x000e680000000c00 */
[----:B------:R-:W2:Y:S04]  /*30860*/  LDS.128 R24, [R79+0x1c0] ;  /* 0x0001c0004f187984 */ /* 0x000ea80000000c00 */
[----:B------:R-:W3:Y:S04]  /*30870*/  LDS.128 R28, [R79+0x1d0] ;  /* 0x0001d0004f1c7984 */ /* 0x000ee80000000c00 */
[----:B-----5:R-:W-:Y:S04]  /*30880*/  STL [R1+0x2bc], R87 ;  /* 0x0002bc5701007387 */ /* 0x020fe80000100800 */
[----:B------:R-:W-:Y:S04]  /*30890*/  STL.64 [R1+0x2c0], R82 ;  /* 0x0002c05201007387 */ /* 0x000fe80000100a00 */
[----:B------:R2:W-:Y:S04]  /*308a0*/  STL.64 [R1+0x288], R16 ;  /* 0x0002881001007387 */ /* 0x0005e80000100a00 */
[----:B------:R3:W-:Y:S01]  /*308b0*/  STL.64 [R1+0x2b0], R18 ;  /* 0x0002b01201007387 */ /* 0x0007e20000100a00 */
[----:B0-----:R-:W-:Y:S01]  /*308c0*/  IMAD.IADD R84, R80, 0x1, R8 ;  /* 0x0000000150547824 */ /* 0x001fe200078e0208 */
[----:B------:R-:W-:-:S02]  /*308d0*/  ISETP.NE.AND P0, PT, R8, RZ, PT ;  /* 0x000000ff0800720c */ /* 0x000fc40003f05270 */
[----:B------:R-:W0:Y:S01]  /*308e0*/  LDS.64 R80, [R79+0x1f0] ;  /* 0x0001f0004f507984 */ /* 0x000e220000000a00 */
[C---:B------:R-:W-:Y:S02]  /*308f0*/  PRMT R91, R10.reuse, 0x7770, RZ ;  /* 0x000077700a5b7816 */ /* 0x040fe400000000ff */
[C---:B------:R-:W-:Y:S01]  /*30900*/  PRMT R90, R10.reuse, 0x7771, RZ ;  /* 0x000077710a5a7816 */ /* 0x040fe200000000ff */
[----:B------:R4:W-:Y:S01]  /*30910*/  STL.128 [R1+0x2a0], R12 ;  /* 0x0002a00c01007387 */ /* 0x0009e20000100c00 */
[C---:B------:R-:W-:Y:S02]  /*30920*/  PRMT R89, R10.reuse, 0x7772, RZ ;  /* 0x000077720a597816 */ /* 0x040fe400000000ff */
[----:B------:R-:W-:Y:S01]  /*30930*/  PRMT R88, R10, 0x7773, RZ ;  /* 0x000077730a587816 */ /* 0x000fe200000000ff */
[----:B------:R4:W-:Y:S01]  /*30940*/  STL [R1+0x48], R8 ;  /* 0x0000480801007387 */ /* 0x0009e20000100800 */
[C---:B------:R-:W-:Y:S02]  /*30950*/  PRMT R85, R11.reuse, 0x7770, RZ ;  /* 0x000077700b557816 */ /* 0x040fe400000000ff */
[C---:B------:R-:W-:Y:S01]  /*30960*/  PRMT R103, R11.reuse, 0x7771, RZ ;  /* 0x000077710b677816 */ /* 0x040fe200000000ff */
[----:B-1----:R-:W-:Y:S01]  /*30970*/  STL [R1+0x84], R23 ;  /* 0x0000841701007387 */ /* 0x002fe20000100800 */
[C---:B------:R-:W-:Y:S01]  /*30980*/  PRMT R101, R11.reuse, 0x7772, RZ ;  /* 0x000077720b657816 */ /* 0x040fe200000000ff */
[----:B--2---:R-:W-:Y:S01]  /*30990*/  IMAD.MOV.U32 R16, RZ, RZ, R26 ;  /* 0x000000ffff107224 */ /* 0x004fe200078e001a */
[----:B------:R-:W-:Y:S01]  /*309a0*/  PRMT R102, R11, 0x7773, RZ ;  /* 0x000077730b667816 */ /* 0x000fe200000000ff */
[----:B------:R-:W-:Y:S01]  /*309b0*/  IMAD.MOV.U32 R17, RZ, RZ, R27 ;  /* 0x000000ffff117224 */ /* 0x000fe200078e001b */
[C---:B------:R-:W-:Y:S01]  /*309c0*/  PRMT R107, R22.reuse, 0x7770, RZ ;  /* 0x00007770166b7816 */ /* 0x040fe200000000ff */
[----:B---3--:R-:W-:Y:S01]  /*309d0*/  IMAD.MOV.U32 R18, RZ, RZ, R28 ;  /* 0x000000ffff127224 */ /* 0x008fe200078e001c */
[----:B------:R-:W-:Y:S01]  /*309e0*/  SHF.R.U64 R111, R22, 0x8, R23 ;  /* 0x00000008166f7819 */ /* 0x000fe20000001217 */
[----:B------:R-:W-:Y:S01]  /*309f0*/  IMAD.MOV.U32 R19, RZ, RZ, R29 ;  /* 0x000000ffff137224 */ /* 0x000fe200078e001d */
[C---:B------:R-:W-:Y:S01]  /*30a00*/  PRMT R104, R26.reuse, 0x7771, RZ ;  /* 0x000077711a687816 */ /* 0x040fe200000000ff */
[----:B----4-:R-:W-:Y:S01]  /*30a10*/  IMAD.MOV.U32 R12, RZ, RZ, R10 ;  /* 0x000000ffff0c7224 */ /* 0x010fe200078e000a */
[C---:B------:R-:W-:Y:S01]  /*30a20*/  PRMT R105, R26.reuse, 0x7772, RZ ;  /* 0x000077721a697816 */ /* 0x040fe200000000ff */
[----:B------:R-:W-:Y:S01]  /*30a30*/  IMAD.MOV.U32 R13, RZ, RZ, R11 ;  /* 0x000000ffff0d7224 */ /* 0x000fe200078e000b */
[----:B------:R1:W-:Y:S01]  /*30a40*/  STL.128 [R1+0x60], R16 ;  /* 0x0000601001007387 */ /* 0x0003e20000100c00 */
[----:B------:R-:W-:Y:S01]  /*30a50*/  IMAD.MOV.U32 R14, RZ, RZ, R24 ;  /* 0x000000ffff0e7224 */ /* 0x000fe200078e0018 */
        /* <DEDUP_REMOVED lines=10> */
[----:B------:R-:W-:-:S02]  /*30b00*/  PRMT R113, R27, 0x7773, RZ ;  /* 0x000077731b717816 */ /* 0x000fc400000000ff */
[----:B------:R-:W-:Y:S01]  /*30b10*/  PRMT R27, R30, 0x7770, RZ ;  /* 0x000077701e1b7816 */ /* 0x000fe200000000ff */
[----:B0-----:R-:W-:Y:S01]  /*30b20*/  STL.64 [R1+0x88], R80 ;  /* 0x0000885001007387 */ /* 0x001fe20000100a00 */
[----:B-1----:R-:W-:Y:S02]  /*30b30*/  PRMT R18, R26, 0x7770, RZ ;  /* 0x000077701a127816 */ /* 0x002fe400000000ff */
[----:B------:R-:W-:Y:S01]  /*30b40*/  PRMT R26, R111, 0x7604, R107 ;  /* 0x000076046f1a7816 */ /* 0x000fe2000000006b */
[----:B------:R0:W-:Y:S01]  /*30b50*/  STL.128 [R1+0x70], R8 ;  /* 0x0000700801007387 */ /* 0x0001e20000100c00 */
[C---:B------:R-:W-:Y:S02]  /*30b60*/  PRMT R17, R24.reuse, 0x7770, RZ ;  /* 0x0000777018117816 */ /* 0x040fe400000000ff */
[----:B------:R-:W-:Y:S01]  /*30b70*/  PRMT R16, R25, 0x7772, RZ ;  /* 0x0000777219107816 */ /* 0x000fe200000000ff */
[----:B------:R1:W-:Y:S01]  /*30b80*/  STL.U16 [R1+0x80], R26 ;  /* 0x0000801a01007387 */ /* 0x0003e20000100400 */
[----:B--2---:R-:W-:-:S02]  /*30b90*/  PRMT R13, R24, 0x7771, RZ ;  /* 0x00007771180d7816 */ /* 0x004fc400000000ff */
[----:B------:R-:W-:Y:S02]  /*30ba0*/  PRMT R12, R24, 0x7772, RZ ;  /* 0x00007772180c7816 */ /* 0x000fe400000000ff */
[C---:B------:R-:W-:Y:S02]  /*30bb0*/  PRMT R14, R25.reuse, 0x7770, RZ ;  /* 0x00007770190e7816 */ /* 0x040fe400000000ff */
[----:B------:R-:W-:Y:S02]  /*30bc0*/  PRMT R15, R25, 0x7771, RZ ;  /* 0x00007771190f7816 */ /* 0x000fe400000000ff */
[----:B------:R-:W-:Y:S02]  /*30bd0*/  PRMT R19, R29, 0x7771, RZ ;  /* 0x000077711d137816 */ /* 0x000fe400000000ff */
[----:B------:R-:W-:Y:S02]  /*30be0*/  PRMT R92, R30, 0x7771, RZ ;  /* 0x000077711e5c7816 */ /* 0x000fe400000000ff */
[----:B0-----:R-:W-:-:S02]  /*30bf0*/  PRMT R8, R28, 0x7770, RZ ;  /* 0x000077701c087816 */ /* 0x001fc400000000ff */
        /* <DEDUP_REMOVED lines=18> */
[----:B------:R-:W-:Y:S02]  /*30d20*/  PRMT R20, R91, 0x7610, R20 ;  /* 0x000076105b147816 */ /* 0x000fe40000000014 */
[----:B------:R-:W-:Y:S02]  /*30d30*/  PRMT R21, R103, 0x7610, R21 ;  /* 0x0000761067157816 */ /* 0x000fe40000000015 */
[----:B-1----:R-:W-:Y:S02]  /*30d40*/  PRMT R26, R101, 0x7610, R26 ;  /* 0x00007610651a7816 */ /* 0x002fe4000000001a */
        /* <DEDUP_REMOVED lines=24> */
.L_x_2696:
[----:B0-----:R-:W-:-:S06]  /*30ed0*/  IMAD.IADD R8, R1, 0x1, R12 ;  /* 0x0000000101087824 */ /* 0x001fcc00078e020c */
[----:B------:R-:W2:Y:S01]  /*30ee0*/  LDL.U8 R8, [R8] ;  /* 0x0000000008087983 */ /* 0x000ea20000100000 */
[----:B------:R-:W-:Y:S02]  /*30ef0*/  IMAD.MOV.U32 R9, RZ, RZ, R12 ;  /* 0x000000ffff097224 */ /* 0x000fe400078e000c */
[----:B------:R-:W-:Y:S01]  /*30f00*/  VIADD R12, R12, 0x1 ;  /* 0x000000010c0c7836 */ /* 0x000fe20000000000 */
[----:B--2---:R-:W-:-:S13]  /*30f10*/  ISETP.NE.AND P0, PT, R8, RZ, PT ;  /* 0x000000ff0800720c */ /* 0x004fda0003f05270 */
[----:B------:R-:W-:Y:S05]  /*30f20*/  @P0 BRA `(.L_x_2696) ;  /* 0xfffffffc00e80947 */ /* 0x000fea000383ffff */
[----:B------:R-:W-:Y:S05]  /*30f30*/  BSYNC.RECONVERGENT B0 ;  /* 0x0000000000007941 */ /* 0x000fea0003800200 */
.L_x_2695:
[----:B------:R-:W-:Y:S01]  /*30f40*/  LOP3.LUT P0, RZ, R86, 0xff, RZ, 0xc0, !PT ;  /* 0x000000ff56ff7812 */ /* 0x000fe2000780c0ff */
[----:B------:R-:W-:Y:S01]  /*30f50*/  BSSY.RECONVERGENT B0, `(.L_x_2697) ;  /* 0x0000010000007945 */ /* 0x000fe20003800200 */
[----:B------:R-:W-:-:S11]  /*30f60*/  IMAD.MOV.U32 R8, RZ, RZ, R9 ;  /* 0x000000ffff087224 */ /* 0x000fd600078e0009 */
[----:B------:R-:W-:Y:S05]  /*30f70*/  @!P0 BRA `(.L_x_2698) ;  /* 0x0000000000348947 */ /* 0x000fea0003800000 */
[----:B------:R-:W-:Y:S01]  /*30f80*/  BSSY.RECONVERGENT B1, `(.L_x_2699) ;  /* 0x000000b000017945 */ /* 0x000fe20003800200 */
[----:B------:R-:W-:-:S07]  /*30f90*/  IMAD.MOV.U32 R8, RZ, RZ, RZ ;  /* 0x000000ffff087224 */ /* 0x000fce00078e00ff */
.L_x_2700:
        /* <DEDUP_REMOVED lines=10> */
.L_x_2699:
[----:B------:R-:W-:-:S07]  /*31040*/  IMAD.MOV.U32 R8, RZ, RZ, R11 ;  /* 0x000000ffff087224 */ /* 0x000fce00078e000b */
.L_x_2698:
[----:B------:R-:W-:Y:S05]  /*31050*/  BSYNC.RECONVERGENT B0 ;  /* 0x0000000000007941 */ /* 0x000fea0003800200 */
.L_x_2697:
[----:B------:R-:W-:Y:S01]  /*31060*/  IMAD.IADD R9, R1, 0x1, R8 ;  /* 0x0000000101097824 */ /* 0x000fe200078e0208 */
[----:B------:R-:W-:Y:S01]  /*31070*/  BSSY.RECONVERGENT B0, `(.L_x_2701) ;  /* 0x0000009000007945 */ /* 0x000fe20003800200 */
[----:B------:R-:W-:-:S03]  /*31080*/  IMAD.MOV.U32 R8, RZ, RZ, RZ ;  /* 0x000000ffff087224 */ /* 0x000fc600078e00ff */
[----:B------:R0:W-:Y:S04]  /*31090*/  STL.U8 [R9+0x1], RZ ;  /* 0x000001ff09007387 */ /* 0x0001e80000100000 */
.L_x_2702:
[----:B------:R-:W-:-:S05]  /*310a0*/  IMAD.IADD R10, R1, 0x1, R8 ;  /* 0x00000001010a7824 */ /* 0x000fca00078e0208 */
[----:B0-----:R-:W2:Y:S02]  /*310b0*/  LDL.U8 R9, [R10] ;  /* 0x000000000a097983 */ /* 0x001ea40000100000 */
[----:B--2---:R-:W-:Y:S01]  /*310c0*/  ISETP.NE.AND P0, PT, R9, RZ, PT ;  /* 0x000000ff0900720c */ /* 0x004fe20003f05270 */
[----:B------:R-:W-:Y:S02]  /*310d0*/  IMAD.MOV.U32 R9, RZ, RZ, R8 ;  /* 0x000000ffff097224 */ /* 0x000fe400078e0008 */
[----:B------:R-:W-:-:S10]  /*310e0*/  VIADD R8, R8, 0x1 ;  /* 0x0000000108087836 */ /* 0x000fd40000000000 */
[----:B------:R-:W-:Y:S05]  /*310f0*/  @P0 BRA `(.L_x_2702) ;  /* 0xfffffffc00e80947 */ /* 0x000fea000383ffff */
[----:B------:R-:W-:Y:S05]  /*31100*/  BSYNC.RECONVERGENT B0 ;  /* 0x0000000000007941 */ /* 0x000fea0003800200 */
.L_x_2701:
[----:B------:R-:W-:Y:S01]  /*31110*/  LOP3.LUT P0, RZ, R20, 0xff, RZ, 0xc0, !PT ;  /* 0x000000ff14ff7812 */ /* 0x000fe2000780c0ff */
[----:B------:R-:W-:-:S12]  /*31120*/  IMAD.MOV.U32 R8, RZ, RZ, R9 ;  /* 0x000000ffff087224 */ /* 0x000fd800078e0009 */
[----:B------:R-:W-:Y:S05]  /*31130*/  @!P0 BRA `(.L_x_2703) ;  /* 0x0000000000348947 */ /* 0x000fea0003800000 */
[----:B------:R-:W-:Y:S01]  /*31140*/  BSSY.RECONVERGENT B0, `(.L_x_2704) ;  /* 0x000000b000007945 */ /* 0x000fe20003800200 */
[----:B------:R-:W-:-:S07]  /*31150*/  IMAD.MOV.U32 R8, RZ, RZ, RZ ;  /* 0x000000ffff087224 */ /* 0x000fce00078e00ff */
.L_x_2705:
        /* <DEDUP_REMOVED lines=10> */
.L_x_2704:
[----:B------:R-:W-:-:S07]  /*31200*/  IMAD.MOV.U32 R8, RZ, RZ, R11 ;  /* 0x000000ffff087224 */ /* 0x000fce00078e000b */
.L_x_2703:
        /* <DEDUP_REMOVED lines=69> */
.L_x_2694:
        /* <DEDUP_REMOVED lines=141> */
.L_x_2707:
[----:B------:R-:W-:Y:S05]  /*31f30*/  BSYNC.RECONVERGENT B0 ;  /* 0x0000000000007941 */ /* 0x000fea0003800200 */
.L_x_2706:
[----:B------:R-:W0:Y:S01]  /*31f40*/  LDS.128 R24, [R79+0x210] ;  /* 0x000210004f187984 */ /* 0x000e220000000c00 */
[----:B------:R-:W-:Y:S02]  /*31f50*/  PRMT R22, R111, 0x7604, R107 ;  /* 0x000076046f167816 */ /* 0x000fe4000000006b */
[----:B------:R-:W-:Y:S01]  /*31f60*/  PRMT R18, R83, 0x5410, R82 ;  /* 0x0000541053127816 */ /* 0x000fe20000000052 */
[----:B------:R-:W1:Y:S04]  /*31f70*/  LDS.128 R28, [R79+0x220] ;  /* 0x000220004f1c7984 */ /* 0x000e680000000c00 */
[----:B------:R-:W2:Y:S04]  /*31f80*/  LDS.128 R8, [R79+0x200] ;  /* 0x000200004f087984 */ /* 0x000ea80000000c00 */
[----:B------:R-:W-:Y:S04]  /*31f90*/  LDS.U16 R107, [R79+0x230] ;  /* 0x000230004f6b7984 */ /* 0x000fe80000000400 */
[----:B------:R-:W3:Y:S04]  /*31fa0*/  LDS R108, [R79+0x1f8] ;  /* 0x0001f8004f6c7984 */ /* 0x000ee80000000800 */
[----:B------:R-:W4:Y:S04]  /*31fb0*/  LDS R185, [R79+0x234] ;  /* 0x000234004fb97984 */ /* 0x000f280000000800 */
[----:B------:R-:W4:Y:S04]  /*31fc0*/  LDS.64 R202, [R79+0x238] ;  /* 0x000238004fca7984 */ /* 0x000f280000000a00 */
[----:B------:R0:W-:Y:S04]  /*31fd0*/  STL.64 [R1+0x288], R16 ;  /* 0x0002881001007387 */ /* 0x0001e80000100a00 */
[----:B------:R1:W-:Y:S04]  /*31fe0*/  STL.64 [R1+0x2b0], R18 ;  /* 0x0002b01201007387 */ /* 0x0003e80000100a00 */
[----:B------:R2:W-:Y:S01]  /*31ff0*/  STL.128 [R1+0x2a0], R12 ;  /* 0x0002a00c01007387 */ /* 0x0005e20000100c00 */
[----:B0-----:R-:W-:-:S03]  /*32000*/  IMAD.MOV.U32 R16, RZ, RZ, R26 ;  /* 0x000000ffff107224 */ /* 0x001fc600078e001a */
[----:B------:R-:W-:Y:S01]  /*32010*/  STL.U16 [R1+0x2b8], R22 ;  /* 0x0002b81601007387 */ /* 0x000fe20000100400 */
[----:B------:R-:W-:Y:S01]  /*32020*/  IMAD.MOV.U32 R17, RZ, RZ, R27 ;  /* 0x000000ffff117224 */ /* 0x000fe200078e001b */
[C---:B------:R-:W-:Y:S01]  /*32030*/  PRMT R101, R24.reuse, 0x7770, RZ ;  /* 0x0000777018657816 */ /* 0x040fe200000000ff */
[----:B-1----:R-:W-:Y:S01]  /*32040*/  IMAD.MOV.U32 R18, RZ, RZ, R28 ;  /* 0x000000ffff127224 */ /* 0x002fe200078e001c */
[C---:B------:R-:W-:Y:S01]  /*32050*/  PRMT R99, R24.reuse, 0x7771, RZ ;  /* 0x0000777118637816 */ /* 0x040fe200000000ff */
[----:B------:R-:W-:Y:S01]  /*32060*/  IMAD.MOV.U32 R19, RZ, RZ, R29 ;  /* 0x000000ffff137224 */ /* 0x000fe200078e001d */
[----:B------:R-:W-:Y:S01]  /*32070*/  PRMT R83, R24, 0x7772, RZ ;  /* 0x0000777218537816 */ /* 0x000fe200000000ff */
[----:B--2---:R0:W-:Y:S01]  /*32080*/  STL.64 [R1+0x8], R8 ;  /* 0x0000080801007387 */ /* 0x0041e20000100a00 */
[C---:B------:R-:W-:Y:S02]  /*32090*/  PRMT R106, R8.reuse, 0x7770, RZ ;  /* 0x00007770086a7816 */ /* 0x040fe400000000ff */
[C---:B------:R-:W-:Y:S01]  /*320a0*/  PRMT R105, R8.reuse, 0x7771, RZ ;  /* 0x0000777108697816 */ /* 0x040fe200000000ff */
[----:B------:R-:W-:Y:S01]  /*320b0*/  IMAD.MOV.U32 R12, RZ, RZ, R10 ;  /* 0x000000ffff0c7224 */ /* 0x000fe200078e000a */
[C---:B------:R-:W-:Y:S01]  /*320c0*/  PRMT R103, R8.reuse, 0x7772, RZ ;  /* 0x0000777208677816 */ /* 0x040fe200000000ff */
[----:B------:R-:W-:Y:S01]  /*320d0*/  IMAD.MOV.U32 R13, RZ, RZ, R11 ;  /* 0x000000ffff0d7224 */ /* 0x000fe200078e000b */
[----:B------:R-:W-:Y:S01]  /*320e0*/  PRMT R104, R8, 0x7773, RZ ;  /* 0x0000777308687816 */ /* 0x000fe200000000ff */
[----:B------:R-:W-:Y:S01]  /*320f0*/  IMAD.MOV.U32 R14, RZ, RZ, R24 ;  /* 0x000000ffff0e7224 */ /* 0x000fe200078e0018 */
[C---:B------:R-:W-:Y:S01]  /*32100*/  PRMT R21, R10.reuse, 0x7771, RZ ;  /* 0x000077710a157816 */ /* 0x040fe200000000ff */
[----:B------:R-:W-:Y:S01]  /*32110*/  IMAD.MOV.U32 R15, RZ, RZ, R25 ;  /* 0x000000ffff0f7224 */ /* 0x000fe200078e0019 */
[----:B------:R1:W-:Y:S01]  /*32120*/  STL.128 [R1+0x20], R16 ;  /* 0x0000201001007387 */ /* 0x0003e20000100c00 */
[----:B------:R-:W-:Y:S01]  /*32130*/  PRMT R97, R10, 0x7773, RZ ;  /* 0x000077730a617816 */ /* 0x000fe200000000ff */
[----:B---3--:R-:W-:Y:S01]  /*32140*/  IMAD.IADD R206, R84, 0x1, R108 ;  /* 0x0000000154ce7824 */ /* 0x008fe200078e026c */
[----:B0-----:R-:W-:Y:S01]  /*32150*/  PRMT R8, R107, 0x7710, RZ ;  /* 0x000077106b087816 */ /* 0x001fe200000000ff */
[----:B------:R0:W-:Y:S01]  /*32160*/  STL.128 [R1+0x10], R12 ;  /* 0x0000100c01007387 */ /* 0x0001e20000100c00 */
[----:B------:R-:W-:-:S02]  /*32170*/  PRMT R94, R11, 0x7770, RZ ;  /* 0x000077700b5e7816 */ /* 0x000fc400000000ff */
[C---:B------:R-:W-:Y:S01]  /*32180*/  PRMT R95, R11.reuse, 0x7771, RZ ;  /* 0x000077710b5f7816 */ /* 0x040fe200000000ff */
[----:B------:R2:W-:Y:S01]  /*32190*/  STL [R1], R108 ;  /* 0x0000006c01007387 */ /* 0x0005e20000100800 */
[C---:B------:R-:W-:Y:S02]  /*321a0*/  PRMT R91, R11.reuse, 0x7772, RZ ;  /* 0x000077720b5b7816 */ /* 0x040fe400000000ff */
[----:B------:R-:W-:Y:S01]  /*321b0*/  PRMT R92, R11, 0x7773, RZ ;  /* 0x000077730b5c7816 */ /* 0x000fe200000000ff */
[----:B------:R3:W-:Y:S01]  /*321c0*/  STL.64 [R1+0x30], R30 ;  /* 0x0000301e01007387 */ /* 0x0007e20000100a00 */
[----:B------:R-:W-:Y:S02]  /*321d0*/  PRMT R22, R25, 0x7770, RZ ;  /* 0x0000777019167816 */ /* 0x000fe400000000ff */
[----:B------:R-:W-:Y:S01]  /*321e0*/  PRMT R102, R9, 0x7770, RZ ;  /* 0x0000777009667816 */ /* 0x000fe200000000ff */
[----:B------:R3:W-:Y:S01]  /*321f0*/  STL.U16 [R1+0x38], R8 ;  /* 0x0000380801007387 */ /* 0x0007e20000100400 */
[----:B-1----:R-:W-:-:S02]  /*32200*/  PRMT R16, R28, 0x7771, RZ ;  /* 0x000077711c107816 */ /* 0x002fc400000000ff */
[----:B------:R-:W-:Y:S01]  /*32210*/  PRMT R100, R9, 0x7771, RZ ;  /* 0x0000777109647816 */ /* 0x000fe200000000ff */
[----:B------:R1:W-:Y:S01]  /*32220*/  STL [R1+0x280], R84 ;  /* 0x0002805401007387 */ /* 0x0003e20000100800 */
[----:B0-----:R-:W-:Y:S02]  /*32230*/  PRMT R13, R29, 0x7772, RZ ;  /* 0x000077721d0d7816 */ /* 0x001fe400000000ff */
[C---:B------:R-:W-:Y:S01]  /*32240*/  PRMT R82, R10.reuse, 0x7770, RZ ;  /* 0x000077700a527816 */ /* 0x040fe200000000ff */
[----:B-----5:R0:W-:Y:S01]  /*32250*/  STL [R1+0x2bc], R23 ;  /* 0x0002bc1701007387 */ /* 0x0201e20000100800 */
[----:B------:R-:W-:Y:S02]  /*32260*/  PRMT R98, R10, 0x7772, RZ ;  /* 0x000077720a627816 */ /* 0x000fe400000000ff */
[----:B------:R-:W-:Y:S01]  /*32270*/  ISETP.NE.AND P0, PT, R108, RZ, PT ;  /* 0x000000ff6c00720c */ /* 0x000fe20003f05270 */
[----:B------:R0:W-:Y:S01]  /*32280*/  STL.64 [R1+0x2c0], R80 ;  /* 0x0002c05001007387 */ /* 0x0001e20000100a00 */
[----:B------:R-:W-:-:S02]  /*32290*/  PRMT R17, R28, 0x7770, RZ ;  /* 0x000077701c117816 */ /* 0x000fc400000000ff */
[----:B------:R-:W-:Y:S01]  /*322a0*/  PRMT R11, R30, 0x7772, RZ ;  /* 0x000077721e0b7816 */ /* 0x000fe200000000ff */
[----:B----4-:R0:W-:Y:S01]  /*322b0*/  STL [R1+0x3c], R185 ;  /* 0x00003cb901007387 */ /* 0x0101e20000100800 */
[C---:B------:R-:W-:Y:S02]  /*322c0*/  PRMT R85, R9.reuse, 0x7772, RZ ;  /* 0x0000777209557816 */ /* 0x040fe400000000ff */
[----:B------:R-:W-:Y:S01]  /*322d0*/  PRMT R86, R9, 0x7773, RZ ;  /* 0x0000777309567816 */ /* 0x000fe200000000ff */
[----:B------:R0:W-:Y:S01]  /*322e0*/  STL.64 [R1+0x40], R202 ;  /* 0x000040ca01007387 */ /* 0x0001e20000100a00 */
[C---:B------:R-:W-:Y:S02]  /*322f0*/  PRMT R19, R25.reuse, 0x7771, RZ ;  /* 0x0000777119137816 */ /* 0x040fe400000000ff */
[----:B------:R-:W-:Y:S01]  /*32300*/  PRMT R18, R25, 0x7772, RZ ;  /* 0x0000777219127816 */ /* 0x000fe200000000ff */
[----:B------:R0:W-:Y:S01]  /*32310*/  STL.S16 [R1+0x548], R101 ;  /* 0x0005486501007387 */ /* 0x0001e20000100600 */
[----:B------:R-:W-:-:S02]  /*32320*/  PRMT R96, R26, 0x7770, RZ ;  /* 0x000077701a607816 */ /* 0x000fc400000000ff */
[C---:B------:R-:W-:Y:S02]  /*32330*/  PRMT R93, R26.reuse, 0x7771, RZ ;  /* 0x000077711a5d7816 */ /* 0x040fe400000000ff */
[C---:B------:R-:W-:Y:S02]  /*32340*/  PRMT R89, R26.reuse, 0x7772, RZ ;  /* 0x000077721a597816 */ /* 0x040fe400000000ff */
[----:B------:R-:W-:Y:S02]  /*32350*/  PRMT R90, R26, 0x7773, RZ ;  /* 0x000077731a5a7816 */ /* 0x000fe400000000ff */
[----:B------:R-:W-:Y:S02]  /*32360*/  PRMT R14, R29, 0x7770, RZ ;  /* 0x000077701d0e7816 */ /* 0x000fe400000000ff */
[----:B------:R-:W-:Y:S02]  /*32370*/  PRMT R10, R31, 0x7770, RZ ;  /* 0x000077701f0a7816 */ /* 0x000fe400000000ff */
[----:B------:R-:W-:-:S02]  /*32380*/  PRMT R118, R106, 0x7610, R118 ;  /* 0x000076106a767816 */ /* 0x000fc40000000076 */
[----:B--2---:R-:W-:Y:S02]  /*32390*/  PRMT R108, R21, 0x7610, R108 ;  /* 0x00007610156c7816 */ /* 0x004fe4000000006c */
[----:B------:R-:W-:Y:S01]  /*323a0*/  PRMT R24, R24, 0x7773, RZ ;  /* 0x0000777318187816 */ /* 0x000fe200000000ff */
[----:B------:R0:W-:Y:S01]  /*323b0*/  STL.S16 [R1+0x4e4], R118 ;  /* 0x0004e47601007387 */ /* 0x0001e20000100600 */
[----:B------:R-:W-:Y:S02]  /*323c0*/  PRMT R25, R25, 0x7773, RZ ;  /* 0x0000777319197816 */ /* 0x000fe400000000ff */
[C---:B------:R-:W-:Y:S01]  /*323d0*/  PRMT R88, R27.reuse, 0x7770, RZ ;  /* 0x000077701b587816 */ /* 0x040fe200000000ff */
[----:B------:R0:W-:Y:S01]  /*323e0*/  STL.S16 [R1+0x4dc], R108 ;  /* 0x0004dc6c01007387 */ /* 0x0001e20000100600 */
[C---:B------:R-:W-:Y:S02]  /*323f0*/  PRMT R87, R27.reuse, 0x7771, RZ ;  /* 0x000077711b577816 */ /* 0x040fe400000000ff */
[----:B------:R-:W-:-:S02]  /*32400*/  PRMT R26, R27, 0x7772, RZ ;  /* 0x000077721b1a7816 */ /* 0x000fc400000000ff */
[----:B------:R-:W-:Y:S02]  /*32410*/  PRMT R15, R28, 0x7772, RZ ;  /* 0x000077721c0f7816 */ /* 0x000fe400000000ff */
[----:B------:R-:W-:Y:S02]  /*32420*/  PRMT R252, R29, 0x7771, RZ ;  /* 0x000077711dfc7816 */ /* 0x000fe400000000ff */
[C---:B------:R-:W-:Y:S02]  /*32430*/  PRMT R12, R30.reuse, 0x7770, RZ ;  /* 0x000077701e0c7816 */ /* 0x040fe400000000ff */
[----:B------:R-:W-:Y:S02]  /*32440*/  PRMT R212, R30, 0x7771, RZ ;  /* 0x000077711ed47816 */ /* 0x000fe400000000ff */
[C---:B------:R-:W-:Y:S02]  /*32450*/  PRMT R211, R31.reuse, 0x7771, RZ ;  /* 0x000077711fd37816 */ /* 0x040fe400000000ff */
[----:B------:R-:W-:-:S02]  /*32460*/  PRMT R9, R31, 0x7772, RZ ;  /* 0x000077721f097816 */ /* 0x000fc400000000ff */
[----:B------:R-:W-:Y:S02]  /*32470*/  PRMT R106, R97, 0x7610, R106 ;  /* 0x00007610616a7816 */ /* 0x000fe4000000006a */
[----:B------:R-:W-:Y:S02]  /*32480*/  PRMT R21, R16, 0x7610, R21 ;  /* 0x0000761010157816 */ /* 0x000fe40000000015 */
[----:B------:R-:W-:Y:S01]  /*32490*/  PRMT R27, R27, 0x7773, RZ ;  /* 0x000077731b1b7816 */ /* 0x000fe200000000ff */
[----:B------:R0:W-:Y:S01]  /*324a0*/  STL.S16 [R1+0x620], R106 ;  /* 0x0006206a01007387 */ /* 0x0001e20000100600 */
[----:B------:R-:W-:Y:S02]  /*324b0*/  PRMT R28, R28, 0x7773, RZ ;  /* 0x000077731c1c7816 */ /* 0x000fe400000000ff */
[----:B------:R-:W-:Y:S01]  /*324c0*/  PRMT R29, R29, 0x7773, RZ ;  /* 0x000077731d1d7816 */ /* 0x000fe200000000ff */
[----:B------:R0:W-:Y:S01]  /*324d0*/  STL.S16 [R1+0x4b0], R21 ;  /* 0x0004b01501007387 */ /* 0x0001e20000100600 */
[----:B---3--:R-:W-:-:S02]  /*324e0*/  PRMT R30, R30, 0x7773, RZ ;  /* 0x000077731e1e7816 */ /* 0x008fc400000000ff */
[----:B------:R-:W-:Y:S02]  /*324f0*/  PRMT R31, R31, 0x7773, RZ ;  /* 0x000077731f1f7816 */ /* 0x000fe400000000ff */
[----:B------:R-:W-:Y:S02]  /*32500*/  PRMT R115, R104, 0x7610, R115 ;  /* 0x0000761068737816 */ /* 0x000fe40000000073 */
[----:B------:R-:W-:Y:S02]  /*32510*/  PRMT R97, R22, 0x7610, R97 ;  /* 0x0000761016617816 */ /* 0x000fe40000000061 */
[----:B------:R-:W-:Y:S01]  /*32520*/  PRMT R16, R13, 0x7610, R16 ;  /* 0x000076100d107816 */ /* 0x000fe20000000010 */
[----:B------:R0:W-:Y:S01]  /*32530*/  STL.S16 [R1+0x61c], R115 ;  /* 0x00061c7301007387 */ /* 0x0001e20000100600 */
[C---:B------:R-:W-:Y:S02]  /*32540*/  PRMT R210, R107.reuse, 0x7770, RZ ;  /* 0x000077706bd27816 */ /* 0x040fe400000000ff */
[----:B------:R-:W-:Y:S01]  /*32550*/  PRMT R8, R107, 0x7771, RZ ;  /* 0x000077716b087816 */ /* 0x000fe200000000ff */
        /* <DEDUP_REMOVED lines=43> */
[----:B-1----:R-:W-:Y:S02]  /*32810*/  PRMT R84, R90, 0x7610, R84 ;  /* 0x000076105a547816 */ /* 0x002fe40000000054 */
        /* <DEDUP_REMOVED lines=33> */
[----:B------:R-:W-:Y:S05]  /*32a30*/  @P0 BRA `(.L_x_2708) ;  /* 0x0000000c001c0947 */ /* 0x000fea0003800000 */
[----:B0-----:R-:W-:Y:S01]  /*32a40*/  DADD R202, R202, R80 ;  /* 0x00000000caca7229 */ /* 0x001fe20000000050 */
[----:B------:R-:W-:Y:S01]  /*32a50*/  IMAD.IADD R8, R185, 0x1, R23 ;  /* 0x00000001b9087824 */ /* 0x000fe200078e0217 */
[----:B------:R0:W-:Y:S01]  /*32a60*/  STL.U8 [R1+0x120], RZ ;  /* 0x000120ff01007387 */ /* 0x0001e20000100000 */
[----:B------:R-:W-:Y:S01]  /*32a70*/  BSSY.RECONVERGENT B0, `(.L_x_2709) ;  /* 0x000000a000007945 */ /* 0x000fe20003800200 */
[----:B------:R-:W-:Y:S02]  /*32a80*/  IMAD.MOV.U32 R10, RZ, RZ, RZ ;  /* 0x000000ffff0a7224 */ /* 0x000fe400078e00ff */
[----:B------:R0:W-:Y:S04]  /*32a90*/  STL [R1+0x154], R8 ;  /* 0x0001540801007387 */ /* 0x0001e80000100800 */
[----:B------:R0:W-:Y:S02]  /*32aa0*/  STL.64 [R1+0x158], R202 ;  /* 0x000158ca01007387 */ /* 0x0001e40000100a00 */
.L_x_2710:
[----:B0-----:R-:W-:-:S06]  /*32ab0*/  IMAD.IADD R8, R1, 0x1, R10 ;  /* 0x0000000101087824 */ /* 0x001fcc00078e020a */
[----:B------:R-:W2:Y:S01]  /*32ac0*/  LDL.U8 R8, [R8+0x120] ;  /* 0x0001200008087983 */ /* 0x000ea20000100000 */
[----:B------:R-:W-:Y:S02]  /*32ad0*/  IMAD.MOV.U32 R9, RZ, RZ, R10 ;  /* 0x000000ffff097224 */ /* 0x000fe400078e000a */
[----:B------:R-:W-:Y:S01]  /*32ae0*/  VIADD R10, R10, 0x1 ;  /* 0x000000010a0a7836 */ /* 0x000fe20000000000 */
[----:B--2---:R-:W-:-:S13]  /*32af0*/  ISETP.NE.AND P0, PT, R8, RZ, PT ;  /* 0x000000ff0800720c */ /* 0x004fda0003f05270 */
[----:B------:R-:W-:Y:S05]  /*32b00*/  @P0 BRA `(.L_x_2710) ;  /* 0xfffffffc00e80947 */ /* 0x000fea000383ffff */
[----:B------:R-:W-:Y:S05]  /*32b10*/  BSYNC.RECONVERGENT B0 ;  /* 0x0000000000007941 */ /* 0x000fea0003800200 */
.L_x_2709:
[----:B------:R-:W-:Y:S01]  /*32b20*/  LOP3.LUT P0, RZ, R20, 0xff, RZ, 0xc0, !PT ;  /* 0x000000ff14ff7812 */ /* 0x000fe2000780c0ff */
[----:B------:R-:W-:Y:S01]  /*32b30*/  BSSY.RECONVERGENT B0, `(.L_x_2711) ;  /* 0x0000010000007945 */ /* 0x000fe20003800200 */
[----:B------:R-:W-:-:S11]  /*32b40*/  IMAD.MOV.U32 R8, RZ, RZ, R9 ;  /* 0x000000ffff087224 */ /* 0x000fd600078e0009 */
[----:B------:R-:W-:Y:S05]  /*32b50*/  @!P0 BRA `(.L_x_2712) ;  /* 0x0000000000348947 */ /* 0x000fea0003800000 */
[----:B------:R-:W-:Y:S01]  /*32b60*/  BSSY.RECONVERGENT B1, `(.L_x_2713) ;  /* 0x000000b000017945 */ /* 0x000fe20003800200 */
[----:B------:R-:W-:-:S07]  /*32b70*/  IMAD.MOV.U32 R8, RZ, RZ, RZ ;  /* 0x000000ffff087224 */ /* 0x000fce00078e00ff */
.L_x_2714:
        /* <DEDUP_REMOVED lines=10> */
.L_x_2713:
[----:B------:R-:W-:-:S07]  /*32c20*/  IMAD.MOV.U32 R8, RZ, RZ, R11 ;  /* 0x000000ffff087224 */ /* 0x000fce00078e000b */
.L_x_2712:
[----:B------:R-:W-:Y:S05]  /*32c30*/  BSYNC.RECONVERGENT B0 ;  /* 0x0000000000007941 */ /* 0x000fea0003800200 */
.L_x_2711:
[----:B------:R-:W-:Y:S01]  /*32c40*/  IMAD.IADD R9, R1, 0x1, R8 ;  /* 0x0000000101097824 */ /* 0x000fe200078e0208 */
[----:B------:R-:W-:Y:S01]  /*32c50*/  BSSY.RECONVERGENT B0, `(.L_x_2715) ;  /* 0x0000009000007945 */ /* 0x000fe20003800200 */
[----:B------:R-:W-:-:S03]  /*32c60*/  IMAD.MOV.U32 R8, RZ, RZ, RZ ;  /* 0x000000ffff087224 */ /* 0x000fc600078e00ff */
[----:B------:R0:W-:Y:S04]  /*32c70*/  STL.U8 [R9+0x121], RZ ;  /* 0x000121ff09007387 */ /* 0x0001e80000100000 */
.L_x_2716:
[----:B------:R-:W-:-:S05]  /*32c80*/  IMAD.IADD R10, R1, 0x1, R8 ;  /* 0x00000001010a7824 */ /* 0x000fca00078e0208 */
[----:B0-----:R-:W2:Y:S02]  /*32c90*/  LDL.U8 R9, [R10+0x120] ;  /* 0x000120000a097983 */ /* 0x001ea40000100000 */
[----:B--2---:R-:W-:Y:S01]  /*32ca0*/  ISETP.NE.AND P0, PT, R9, RZ, PT ;  /* 0x000000ff0900720c */ /* 0x004fe20003f05270 */
[----:B------:R-:W-:Y:S02]  /*32cb0*/  IMAD.MOV.U32 R9, RZ, RZ, R8 ;  /* 0x000000ffff097224 */ /* 0x000fe400078e0008 */
[----:B------:R-:W-:-:S10]  /*32cc0*/  VIADD R8, R8, 0x1 ;  /* 0x0000000108087836 */ /* 0x000fd40000000000 */
[----:B------:R-:W-:Y:S05]  /*32cd0*/  @P0 BRA `(.L_x_2716) ;  /* 0xfffffffc00e80947 */ /* 0x000fea000383ffff */
[----:B------:R-:W-:Y:S05]  /*32ce0*/  BSYNC.RECONVERGENT B0 ;  /* 0x0000000000007941 */ /* 0x000fea0003800200 */
.L_x_2715:
[----:B------:R-:W2:Y:S01]  /*32cf0*/  LDL.LU R11, [R1+0x4e4] ;  /* 0x0004e400010b7983 */ /* 0x000ea20000300800 */
[----:B------:R-:W-:Y:S01]  /*32d00*/  IMAD.MOV.U32 R8, RZ, RZ, R9 ;  /* 0x000000ffff087224 */ /* 0x000fe200078e0009 */
[----:B--2---:R-:W-:-:S13]  /*32d10*/  LOP3.LUT P0, RZ, R11, 0xff, RZ, 0xc0, !PT ;  /* 0x000000ff0bff7812 */ /* 0x004fda000780c0ff */
[----:B------:R-:W-:Y:S05]  /*32d20*/  @!P0 BRA `(.L_x_2717) ;  /* 0x0000000000348947 */ /* 0x000fea0003800000 */
[----:B------:R-:W-:Y:S01]  /*32d30*/  BSSY.RECONVERGENT B0, `(.L_x_2718) ;  /* 0x000000b000007945 */ /* 0x000fe20003800200 */
[----:B------:R-:W-:-:S07]  /*32d40*/  IMAD.MOV.U32 R8, RZ, RZ, RZ ;  /* 0x000000ffff087224 */ /* 0x000fce00078e00ff */
.L_x_2719:
        /* <DEDUP_REMOVED lines=10> */
.L_x_2718:
[----:B------:R-:W-:-:S07]  /*32df0*/  IMAD.MOV.U32 R8, RZ, RZ, R11 ;  /* 0x000000ffff087224 */ /* 0x000fce00078e000b */
.L_x_2717:
        /* <DEDUP_REMOVED lines=29> */
[----:B------:R-:W-:Y:S02]  /*32fd0*/  PRMT R83, R9, 0x7771, RZ ;  /* 0x0000777109537816 */ /* 0x000fe400000000ff */
[----:B------:R-:W-:Y:S01]  /*32fe0*/  PRMT R89, R88, 0x7610, R89 ;  /* 0x0000761058597816 */ /* 0x000fe20000000059 */
[----:B------:R1:W-:Y:S01]  /*32ff0*/  STL.S16 [R1+0x60c], R91 ;  /* 0x00060c5b01007387 */ /* 0x0003e20000100600 */
[----:B------:R-:W-:-:S02]  /*33000*/  PRMT R101, R16, 0x7770, RZ ;  /* 0x0000777010657816 */ /* 0x000fc400000000ff */
[C---:B------:R-:W-:Y:S01]  /*33010*/  PRMT R100, R16.reuse, 0x7771, RZ ;  /* 0x0000777110647816 */ /* 0x040fe200000000ff */
[----:B------:R1:W-:Y:S01]  /*33020*/  STL.S16 [R1+0x548], R89 ;  /* 0x0005485901007387 */ /* 0x0003e20000100600 */
[----:B------:R-:W-:Y:S02]  /*33030*/  PRMT R99, R16, 0x7773, RZ ;  /* 0x0000777310637816 */ /* 0x000fe400000000ff */
[C---:B------:R-:W-:Y:S02]  /*33040*/  PRMT R97, R17.reuse, 0x7770, RZ ;  /* 0x0000777011617816 */ /* 0x040fe400000000ff */
[C---:B------:R-:W-:Y:S02]  /*33050*/  PRMT R96, R17.reuse, 0x7771, RZ ;  /* 0x0000777111607816 */ /* 0x040fe400000000ff */
[----:B0-----:R-:W-:Y:S02]  /*33060*/  PRMT R20, R17, 0x7772, RZ ;  /* 0x0000777211147816 */ /* 0x001fe400000000ff */
[----:B------:R-:W-:-:S02]  /*33070*/  PRMT R81, R9, 0x7772, RZ ;  /* 0x0000777209517816 */ /* 0x000fc400000000ff */
[----:B------:R-:W-:Y:S02]  /*33080*/  PRMT R88, R87, 0x7610, R88 ;  /* 0x0000761057587816 */ /* 0x000fe40000000058 */
[C---:B------:R-:W-:Y:S02]  /*33090*/  PRMT R17, R18.reuse, 0x7770, RZ ;  /* 0x0000777012117816 */ /* 0x040fe400000000ff */
[C---:B------:R-:W-:Y:S01]  /*330a0*/  PRMT R16, R18.reuse, 0x7771, RZ ;  /* 0x0000777112107816 */ /* 0x040fe200000000ff */
[----:B------:R1:W-:Y:S01]  /*330b0*/  STL.S16 [R1+0x4c4], R88 ;  /* 0x0004c45801007387 */ /* 0x0003e20000100600 */
[----:B------:R-:W-:Y:S02]  /*330c0*/  PRMT R94, R18, 0x7773, RZ ;  /* 0x00007773125e7816 */ /* 0x000fe400000000ff */
[----:B------:R-:W-:Y:S02]  /*330d0*/  PRMT R90, R19, 0x7773, RZ ;  /* 0x00007773135a7816 */ /* 0x000fe400000000ff */
[----:B------:R-:W-:Y:S01]  /*330e0*/  PRMT R80, R10, 0x7770, RZ ;  /* 0x000077700a507816 */ /* 0x000fe200000000ff */
[----:B------:R1:W-:Y:S01]  /*330f0*/  STL.S16 [R1+0x620], R94 ;  /* 0x0006205e01007387 */ /* 0x0003e20000100600 */
[----:B------:R-:W-:-:S02]  /*33100*/  PRMT R87, R85, 0x7610, R87 ;  /* 0x0000761055577816 */ /* 0x000fc40000000057 */
[----:B------:R-:W-:Y:S01]  /*33110*/  PRMT R31, R10, 0x7771, RZ ;  /* 0x000077710a1f7816 */ /* 0x000fe200000000ff */
[----:B------:R1:W-:Y:S01]  /*33120*/  STL.S16 [R1+0x624], R90 ;  /* 0x0006245a01007387 */ /* 0x0003e20000100600 */
[C---:B----4-:R-:W-:Y:S02]  /*33130*/  PRMT R19, R13.reuse, 0x7770, RZ ;  /* 0x000077700d137816 */ /* 0x050fe400000000ff */
[C---:B------:R-:W-:Y:S01]  /*33140*/  PRMT R252, R13.reuse, 0x7771, RZ ;  /* 0x000077710dfc7816 */ /* 0x040fe200000000ff */
[----:B------:R1:W-:Y:S01]  /*33150*/  STL.S16 [R1+0x540], R87 ;  /* 0x0005405701007387 */ /* 0x0003e20000100600 */
[----:B------:R-:W-:Y:S02]  /*33160*/  PRMT R18, R13, 0x7772, RZ ;  /* 0x000077720d127816 */ /* 0x000fe400000000ff */
[----:B------:R-:W-:Y:S01]  /*33170*/  PRMT R85, R84, 0x7610, R85 ;  /* 0x0000761054557816 */ /* 0x000fe20000000055 */
[----:B------:R1:W-:Y:S01]  /*33180*/  STL.S16 [R1+0x508], R19 ;  /* 0x0005081301007387 */ /* 0x0003e20000100600 */
[----:B------:R-:W-:-:S02]  /*33190*/  PRMT R29, R10, 0x7772, RZ ;  /* 0x000077720a1d7816 */ /* 0x000fc400000000ff */
[C---:B------:R-:W-:Y:S01]  /*331a0*/  PRMT R28, R11.reuse, 0x7770, RZ ;  /* 0x000077700b1c7816 */ /* 0x040fe200000000ff */
[----:B------:R1:W-:Y:S01]  /*331b0*/  STL.S16 [R1+0x538], R85 ;  /* 0x0005385501007387 */ /* 0x0003e20000100600 */
[C---:B------:R-:W-:Y:S02]  /*331c0*/  PRMT R27, R11.reuse, 0x7771, RZ ;  /* 0x000077710b1b7816 */ /* 0x040fe400000000ff */
[C---:B------:R-:W-:Y:S01]  /*331d0*/  PRMT R25, R11.reuse, 0x7772, RZ ;  /* 0x000077720b197816 */ /* 0x040fe200000000ff */
[----:B------:R1:W-:Y:S01]  /*331e0*/  STL.S16 [R1+0x504], R18 ;  /* 0x0005041201007387 */ /* 0x0003e20000100600 */
[----:B------:R-:W-:Y:S02]  /*331f0*/  PRMT R26, R11, 0x7773, RZ ;  /* 0x000077730b1a7816 */ /* 0x000fe400000000ff */
[----:B------:R-:W-:Y:S02]  /*33200*/  PRMT R13, R13, 0x7773, RZ ;  /* 0x000077730d0d7816 */ /* 0x000fe400000000ff */
[----:B------:R-:W-:-:S02]  /*33210*/  PRMT R84, R83, 0x7610, R84 ;  /* 0x0000761053547816 */ /* 0x000fc40000000054 */
[----:B------:R-:W-:Y:S02]  /*33220*/  PRMT R30, R10, 0x7773, RZ ;  /* 0x000077730a1e7816 */ /* 0x000fe400000000ff */
[----:B------:R-:W-:Y:S01]  /*33230*/  PRMT R11, R14, 0x7772, RZ ;  /* 0x000077720e0b7816 */ /* 0x000fe200000000ff */
[----:B------:R1:W-:Y:S01]  /*33240*/  STL.S16 [R1+0x4c0], R84 ;  /* 0x0004c05401007387 */ /* 0x0003e20000100600 */
[----:B------:R-:W-:Y:S02]  /*33250*/  PRMT R105, R101, 0x7610, R105 ;  /* 0x0000761065697816 */ /* 0x000fe40000000069 */
[----:B------:R-:W-:Y:S01]  /*33260*/  PRMT R83, R81, 0x7610, R83 ;  /* 0x0000761051537816 */ /* 0x000fe20000000053 */
[----:B------:R1:W-:Y:S01]  /*33270*/  STL.S16 [R1+0x524], R30 ;  /* 0x0005241e01007387 */ /* 0x0003e20000100600 */
[----:B------:R-:W-:Y:S02]  /*33280*/  PRMT R82, R9, 0x7773, RZ ;  /* 0x0000777309527816 */ /* 0x000fe400000000ff */
[C---:B------:R-:W-:Y:S01]  /*33290*/  PRMT R24, R12.reuse, 0x7770, RZ ;  /* 0x000077700c187816 */ /* 0x040fe200000000ff */
[----:B------:R1:W-:Y:S01]  /*332a0*/  STL.S16 [R1+0x4e4], R105 ;  /* 0x0004e46901007387 */ /* 0x0003e20000100600 */
[----:B------:R-:W-:-:S02]  /*332b0*/  PRMT R23, R12, 0x7771, RZ ;  /* 0x000077710c177816 */ /* 0x000fc400000000ff */
[C---:B------:R-:W-:Y:S01]  /*332c0*/  PRMT R21, R12.reuse, 0x7772, RZ ;  /* 0x000077720c157816 */ /* 0x040fe200000000ff */
[----:B------:R1:W-:Y:S01]  /*332d0*/  STL.S16 [R1+0x534], R83 ;  /* 0x0005345301007387 */ /* 0x0003e20000100600 */
[----:B------:R-:W-:Y:S02]  /*332e0*/  PRMT R22, R12, 0x7773, RZ ;  /* 0x000077730c167816 */ /* 0x000fe400000000ff */
[----:B------:R-:W-:Y:S01]  /*332f0*/  PRMT R10, R15, 0x7770, RZ ;  /* 0x000077700f0a7816 */ /* 0x000fe200000000ff */
[----:B------:R1:W-:Y:S01]  /*33300*/  STL.S16 [R1+0x530], R82 ;  /* 0x0005305201007387 */ /* 0x0003e20000100600 */
[----:B------:R-:W-:Y:S02]  /*33310*/  PRMT R101, R97, 0x7610, R101 ;  /* 0x0000761061657816 */ /* 0x000fe40000000065 */
[----:B------:R-:W-:Y:S01]  /*33320*/  PRMT R81, R80, 0x7610, R81 ;  /* 0x0000761050517816 */ /* 0x000fe20000000051 */
[----:B------:R1:W-:Y:S01]  /*33330*/  STL.S16 [R1+0x514], R24 ;  /* 0x0005141801007387 */ /* 0x0003e20000100600 */
[----:B------:R-:W-:-:S02]  /*33340*/  PRMT R12, R14, 0x7770, RZ ;  /* 0x000077700e0c7816 */ /* 0x000fc400000000ff */
[----:B------:R-:W-:Y:S01]  /*33350*/  PRMT R212, R14, 0x7771, RZ ;  /* 0x000077710ed47816 */ /* 0x000fe200000000ff */
[----:B------:R1:W-:Y:S01]  /*33360*/  STL.S16 [R1+0x628], R101 ;  /* 0x0006286501007387 */ /* 0x0003e20000100600 */
[C---:B------:R-:W-:Y:S02]  /*33370*/  PRMT R211, R15.reuse, 0x7771, RZ ;  /* 0x000077710fd37816 */ /* 0x040fe400000000ff */
        /* <DEDUP_REMOVED lines=8> */
[----:B------:R-:W-:Y:S02]  /*33400*/  PRMT R15, R15, 0x7773, RZ ;  /* 0x000077730f0f7816 */ /* 0x000fe400000000ff */
[----:B------:R-:W-:Y:S01]  /*33410*/  PRMT R104, R100, 0x7610, R104 ;  /* 0x0000761064687816 */ /* 0x000fe20000000068 */
[----:B------:R1:W-:Y:S01]  /*33420*/  STL.S16 [R1+0x53c], R86 ;  /* 0x00053c5601007387 */ /* 0x0003e20000100600 */
[----:B------:R-:W-:Y:S02]  /*33430*/  PRMT R31, R29, 0x7610, R31 ;  /* 0x000076101d1f7816 */ /* 0x000fe4000000001f */
[----:B------:R-:W-:Y:S01]  /*33440*/  PRMT R17, R13, 0x7610, R17 ;  /* 0x000076100d117816 */ /* 0x000fe20000000011 */
[----:B------:R1:W-:Y:S01]  /*33450*/  STL.S16 [R1+0x4e0], R104 ;  /* 0x0004e06801007387 */ /* 0x0003e20000100600 */
[----:B------:R-:W-:-:S02]  /*33460*/  PRMT R210, R102, 0x7770, RZ ;  /* 0x0000777066d27816 */ /* 0x000fc400000000ff */
[----:B------:R-:W-:Y:S01]  /*33470*/  PRMT R8, R102, 0x7771, RZ ;  /* 0x0000777166087816 */ /* 0x000fe200000000ff */
        /* <DEDUP_REMOVED lines=35> */
.L_x_2708:
[----:B------:R-:W2:Y:S04]  /*336b0*/  LDL R125, [R1+0x624] ;  /* 0x00062400017d7983 */ /* 0x000ea80000100800 */
[----:B------:R-:W3:Y:S04]  /*336c0*/  LDL R124, [R1+0x60c] ;  /* 0x00060c00017c7983 */ /* 0x000ee80000100800 */
[----:B01----:R-:W4:Y:S04]  /*336d0*/  LDL R92, [R1+0x4d8] ;  /* 0x0004d800015c7983 */ /* 0x003f280000100800 */
        /* <DEDUP_REMOVED lines=47> */
[----:B--2---:R-:W-:Y:S02]  /*339d0*/  LOP3.LUT R9, R125, 0xffff, RZ, 0xc0, !PT ;  /* 0x0000ffff7d097812 */ /* 0x004fe400078ec0ff */
[----:B---3--:R-:W-:-:S04]  /*339e0*/  LOP3.LUT R8, R124, 0xffff, RZ, 0xc0, !PT ;  /* 0x0000ffff7c087812 */ /* 0x008fc800078ec0ff */
[----:B------:R-:W-:Y:S02]  /*339f0*/  PRMT R9, R8, 0x3340, R9 ;  /* 0x0000334008097816 */ /* 0x000fe40000000009 */
[----:B----4-:R-:W-:Y:S02]  /*33a00*/  LOP3.LUT R8, R92, 0xffff, RZ, 0xc0, !PT ;  /* 0x0000ffff5c087812 */ /* 0x010fe400078ec0ff */
[----:B------:R-:W-:-:S04]  /*33a10*/  LOP3.LUT R11, R126, 0xffff, RZ, 0xc0, !PT ;  /* 0x0000ffff7e0b7812 */ /* 0x000fc800078ec0ff */
        /* <DEDUP_REMOVED lines=34> */
[----:B------:R-:W-:Y:S02]  /*33c40*/  LOP3.LUT R16, R93, 0xffff, RZ, 0xc0, !PT ;  /* 0x0000ffff5d107812 */ /* 0x000fe400078ec0ff */
[----:B0-----:R-:W-:Y:S02]  /*33c50*/  LOP3.LUT R8, R114, 0xffff, RZ, 0xc0, !PT ;  /* 0x0000ffff72087812 */ /* 0x001fe400078ec0ff */
        /* <DEDUP_REMOVED lines=23> */
[----:B------:R-:W-:Y:S01]  /*33dd0*/  LOP3.LUT R15, R100, 0xffff, RZ, 0xc0, !PT ;  /* 0x0000ffff640f7812 */ /* 0x000fe200078ec0ff */
[----:B------:R0:W-:Y:S03]  /*33de0*/  STL.128 [R1+0x2a0], R8 ;  /* 0x0002a00801007387 */ /* 0x0001e60000100c00 */
[----:B------:R-:W-:Y:S02]  /*33df0*/  PRMT R14, R15, 0x3340, R14 ;  /* 0x000033400f0e7816 */ /* 0x000fe4000000000e */
[----:B------:R-:W-:Y:S02]  /*33e00*/  LOP3.LUT R15, R212, 0xffff, RZ, 0xc0, !PT ;  /* 0x0000ffffd40f7812 */ /* 0x000fe400078ec0ff */
[----:B0-----:R-:W-:-:S04]  /*33e10*/  LOP3.LUT R8, R101, 0xffff, RZ, 0xc0, !PT ;  /* 0x0000ffff65087812 */ /* 0x001fc800078ec0ff */
[----:B------:R-:W-:Y:S02]  /*33e20*/  PRMT R15, R8, 0x3340, R15 ;  /* 0x00003340080f7816 */ /* 0x000fe4000000000f */
        /* <DEDUP_REMOVED lines=8> */
[----:B------:R-:W-:Y:S02]  /*33eb0*/  LOP3.LUT R11, R32, 0xffff, RZ, 0xc0, !PT ;  /* 0x0000ffff200b7812 */ /* 0x000fe400078ec0ff */
[----:B------:R-:W-:Y:S01]  /*33ec0*/  LOP3.LUT R12, R7, 0xffff, RZ, 0xc0, !PT ;  /* 0x0000ffff070c7812 */ /* 0x000fe200078ec0ff */
[----:B------:R0:W-:Y:S03]  /*33ed0*/  STL.64 [R1+0x2b0], R8 ;  /* 0x0002b00801007387 */ /* 0x0001e60000100a00 */
[----:B------:R-:W-:-:S02]  /*33ee0*/  PRMT R11, R12, 0x3340, R11 ;  /* 0x000033400c0b7816 */ /* 0x000fc4000000000b */
[----:B------:R-:W-:Y:S02]  /*33ef0*/  LOP3.LUT R12, R6, 0xffff, RZ, 0xc0, !PT ;  /* 0x0000ffff060c7812 */ /* 0x000fe400078ec0ff */
[----:B------:R-:W-:Y:S02]  /*33f00*/  PRMT R15, R10, 0x5410, R15 ;  /* 0x000054100a0f7816 */ /* 0x000fe4000000000f */
[----:B0-----:R-:W-:Y:S02]  /*33f10*/  LOP3.LUT R9, R5, 0xffff, RZ, 0xc0, !PT ;  /* 0x0000ffff05097812 */ /* 0x001fe400078ec0ff */
[----:B------:R-:W-:Y:S02]  /*33f20*/  LOP3.LUT R10, R62, 0xffff, RZ, 0xc0, !PT ;  /* 0x0000ffff3e0a7812 */ /* 0x000fe400078ec0ff */
[----:B------:R-:W-:Y:S02]  /*33f30*/  PRMT R12, R9, 0x3340, R12 ;  /* 0x00003340090c7816 */ /* 0x000fe4000000000c */
[----:B------:R-:W-:-:S02]  /*33f40*/  LOP3.LUT R9, R66, 0xffff, RZ, 0xc0, !PT ;  /* 0x0000ffff42097812 */ /* 0x000fc400078ec0ff */
[----:B------:R-:W-:Y:S02]  /*33f50*/  PRMT R14, R12, 0x5410, R11 ;  /* 0x000054100c0e7816 */ /* 0x000fe4000000000b */
[----:B------:R-:W-:Y:S02]  /*33f60*/  PRMT R12, R9, 0x3340, R18 ;  /* 0x00003340090c7816 */ /* 0x000fe40000000012 */
[----:B------:R-:W-:Y:S02]  /*33f70*/  PRMT R11, R10, 0x3340, R80 ;  /* 0x000033400a0b7816 */ /* 0x000fe40000000050 */
[----:B------:R-:W-:Y:S02]  /*33f80*/  LOP3.LUT R8, R67, 0xffff, RZ, 0xc0, !PT ;  /* 0x0000ffff43087812 */ /* 0x000fe400078ec0ff */
        /* <DEDUP_REMOVED lines=8> */
[--C-:B------:R-:W-:Y:S02]  /*34010*/  PRMT R8, R0, 0x3340, R0.reuse ;  /* 0x0000334000087816 */ /* 0x100fe40000000000 */
[----:B------:R-:W-:Y:S02]  /*34020*/  PRMT R9, R9, 0x3340, R0 ;  /* 0x0000334009097816 */ /* 0x000fe40000000000 */
[----:B------:R-:W-:Y:S02]  /*34030*/  LOP3.LUT R17, R54, 0xffff, RZ, 0xc0, !PT ;  /* 0x0000ffff36117812 */ /* 0x000fe400078ec0ff */
[----:B------:R-:W-:Y:S02]  /*34040*/  LOP3.LUT R22, R53, 0xffff, RZ, 0xc0, !PT ;  /* 0x0000ffff35167812 */ /* 0x000fe400078ec0ff */
[----:B------:R-:W-:Y:S02]  /*34050*/  PRMT R19, R9, 0x5410, R8 ;  /* 0x0000541009137816 */ /* 0x000fe40000000008 */
[----:B------:R-:W-:Y:S01]  /*34060*/  PRMT R17, R22, 0x3340, R17 ;  /* 0x0000334016117816 */ /* 0x000fe20000000011 */
        /* <DEDUP_REMOVED lines=15> */
[C---:B------:R-:W-:Y:S02]  /*34160*/  PRMT R83, R19.reuse, 0x3340, R0 ;  /* 0x0000334013537816 */ /* 0x040fe40000000000 */
[----:B------:R-:W-:Y:S02]  /*34170*/  PRMT R19, R19, 0x3340, R84 ;  /* 0x0000334013137816 */ /* 0x000fe40000000054 */
        /* <DEDUP_REMOVED lines=9> */
[----:B------:R-:W-:Y:S02]  /*34210*/  PRMT R19, R19, 0x3340, R12 ;  /* 0x0000334013137816 */ /* 0x000fe4000000000c */
[----:B------:R-:W-:Y:S02]  /*34220*/  PRMT R9, R9, 0x5410, R8 ;  /* 0x0000541009097816 */ /* 0x000fe40000000008 */
[----:B------:R-:W-:-:S05]  /*34230*/  PRMT R19, R19, 0x5410, R82 ;  /* 0x0000541013137816 */ /* 0x000fca0000000052 */
[----:B------:R0:W-:Y:S01]  /*34240*/  STL.128 [R1+0x260], R16 ;  /* 0x0002601001007387 */ /* 0x0001e20000100c00 */
[----:B------:R-:W-:Y:S02]  /*34250*/  LOP3.LUT R21, R21, 0xffff, RZ, 0xc0, !PT ;  /* 0x0000ffff15157812 */ /* 0x000fe400078ec0ff */
[----:B0-----:R-:W-:Y:S02]  /*34260*/  PRMT R19, R20, 0x5410, R8 ;  /* 0x0000541014137816 */ /* 0x001fe40000000008 */
        /* <DEDUP_REMOVED lines=16> */
[----:B------:R-:W-:Y:S02]  /*34370*/  PRMT R8, R10, 0x3340, R8 ;  /* 0x000033400a087816 */ /* 0x000fe40000000008 */
[----:B------:R-:W-:-:S02]  /*34380*/  LOP3.LUT R10, R43, 0xffff, RZ, 0xc0, !PT ;  /* 0x0000ffff2b0a7812 */ /* 0x000fc400078ec0ff */
[----:B------:R-:W-:Y:S02]  /*34390*/  PRMT R13, R22, 0x3340, R20 ;  /* 0x00003340160d7816 */ /* 0x000fe40000000014 */
        /* <DEDUP_REMOVED lines=29> */
[----:B------:R0:W-:Y:S04]  /*34570*/  STL [R1+0x280], R206 ;  /* 0x000280ce01007387 */ /* 0x0001e80000100800 */
[----:B------:R0:W-:Y:S04]  /*34580*/  STL.U16 [R1+0x270], R23 ;  /* 0x0002701701007387 */ /* 0x0001e80000100400 */
[----:B-----5:R0:W-:Y:S04]  /*34590*/  STL [R1+0x2bc], R185 ;  /* 0x0002bcb901007387 */ /* 0x0201e80000100800 */
[----:B------:R0:W-:Y:S04]  /*345a0*/  STL.64 [R1+0x2c0], R202 ;  /* 0x0002c0ca01007387 */ /* 0x0001e80000100a00 */
[----:B------:R0:W-:Y:S04]  /*345b0*/  STL [R1+0x238], R4 ;  /* 0x0002380401007387 */ /* 0x0001e80000100800 */
[----:B------:R0:W-:Y:S04]  /*345c0*/  STL [R1+0x274], R0 ;  /* 0x0002740001007387 */ /* 0x0001e80000100800 */
[----:B------:R0:W-:Y:S04]  /*345d0*/  STL.64 [R1+0x278], R2 ;  /* 0x0002780201007387 */ /* 0x0001e80000100a00 */
[----:B------:R0:W-:Y:S04]  /*345e0*/  STL.64 [R1+0x288], R12 ;  /* 0x0002880c01007387 */ /* 0x0001e80000100a00 */
[----:B------:R0:W-:Y:S01]  /*345f0*/  STL.128 [R1+0x250], R8 ;  /* 0x0002500801007387 */ /* 0x0001e20000100c00 */
[----:B------:R-:W-:-:S13]  /*34600*/  ISETP.GT.U32.AND P0, PT, R127, 0x1f, PT ;  /* 0x0000001f7f00780c */ /* 0x000fda0003f04070 */
[----:B------:R-:W-:Y:S05]  /*34610*/  @P0 BRA `(.L_x_2720) ;  /* 0x0000015800a40947 */ /* 0x000fea0003800000 */
[----:B------:R-:W-:Y:S01]  /*34620*/  LOP3.LUT R6, R88, 0xffff, RZ, 0xc0, !PT ;  /* 0x0000ffff58067812 */ /* 0x000fe200078ec0ff */
[----:B------:R1:W-:Y:S01]  /*34630*/  STL.64 [R1+0x98], R12 ;  /* 0x0000980c01007387 */ /* 0x0003e20000100a00 */
[----:B0-----:R-:W-:Y:S01]  /*34640*/  LOP3.LUT R9, R114, 0xffff, RZ, 0xc0, !PT ;  /* 0x0000ffff72097812 */ /* 0x001fe200078ec0ff */
[----:B------:R-:W-:Y:S01]  /*34650*/  BSSY.RECONVERGENT B0, `(.L_x_2721) ;  /* 0x00000f5000007945 */ /* 0x000fe20003800200 */
[----:B------:R-:W-:Y:S01]  /*34660*/  LOP3.LUT R0, R115, 0xffff, RZ, 0xc0, !PT ;  /* 0x0000ffff73007812 */ /* 0x000fe200078ec0ff */
[----:B------:R1:W-:Y:S01]  /*34670*/  STL [R1+0x90], R206 ;  /* 0x000090ce01007387 */ /* 0x0003e20000100800 */
        /* <DEDUP_REMOVED lines=70> */
[----:B------:R-:W-:-:S03]  /*34ae0*/  PRMT R6, R24, 0x5410, R23 ;  /* 0x0000541018067816 */ /* 0x000fc60000000017 */
[----:B------:R1:W-:Y:S04]  /*34af0*/  STL.U16 [R1+0xc8], R0 ;  /* 0x0000c80001007387 */ /* 0x0003e80000100400 */
[----:B------:R1:W-:Y:S04]  /*34b00*/  STL.128 [R1+0xb0], R8 ;  /* 0x0000b00801007387 */ /* 0x0003e80000100c00 */
[----:B------:R1:W-:Y:S01]  /*34b10*/  STL.128 [R1+0xa0], R4 ;  /* 0x0000a00401007387 */ /* 0x0003e20000100c00 */
[----:B------:R-:W-:Y:S05]  /*34b20*/  @P1 BRA `(.L_x_2722) ;  /* 0x00000008009c1947 */ /* 0x000fea0003800000 */
[----:B-1----:R-:W2:Y:S01]  /*34b30*/  LDL.64 R2, [R1+0x4a0] ;  /* 0x0004a00001027983 */ /* 0x002ea20000100a00 */
[----:B------:R-:W-:Y:S01]  /*34b40*/  LOP3.LUT R9, R91, 0xffff, RZ, 0xc0, !PT ;  /* 0x0000ffff5b097812 */ /* 0x000fe200078ec0ff */
[----:B------:R-:W-:Y:S01]  /*34b50*/  IMAD.U32 R22, R22, 0x10000, RZ ;  /* 0x0001000016167824 */ /* 0x000fe200078e00ff */
[----:B------:R-:W-:Y:S01]  /*34b60*/  LOP3.LUT R6, R120, 0xffff, RZ, 0xc0, !PT ;  /* 0x0000ffff78067812 */ /* 0x000fe200078ec0ff */
[----:B------:R-:W-:Y:S01]  /*34b70*/  IMAD.U32 R25, R25, 0x10000, RZ ;  /* 0x0001000019197824 */ /* 0x000fe200078e00ff */
[----:B------:R-:W-:Y:S01]  /*34b80*/  LOP3.LUT R0, R119, 0xffff, RZ, 0xc0, !PT ;  /* 0x0000ffff77007812 */ /* 0x000fe200078ec0ff */
[----:B------:R-:W0:Y:S01]  /*34b90*/  S2UR UR4, SR_CTAID.X ;  /* 0x00000000000479c3 */ /* 0x000e220000002500 */
[----:B------:R-:W-:Y:S01]  /*34ba0*/  PRMT R9, R6, 0x3340, R9 ;  /* 0x0000334006097816 */ /* 0x000fe20000000009 */
[----:B------:R-:W-:Y:S01]  /*34bb0*/  STS [R79+0x338], R206 ;  /* 0x000338ce4f007388 */ /* 0x000fe20000000800 */
[----:B------:R-:W-:Y:S02]  /*34bc0*/  PRMT R8, R21, 0x3340, R0 ;  /* 0x0000334015087816 */ /* 0x000fe40000000000 */
[----:B------:R-:W-:Y:S01]  /*34bd0*/  LOP3.LUT R7, R118, 0xff, RZ, 0xc0, !PT ;  /* 0x000000ff76077812 */ /* 0x000fe200078ec0ff */
[----:B------:R-:W-:Y:S01]  /*34be0*/  STS [R79+0x374], R185 ;  /* 0x000374b94f007388 */ /* 0x000fe20000000800 */
[----:B------:R-:W-:Y:S01]  /*34bf0*/  PRMT R12, R9, 0x5410, R8 ;  /* 0x00005410090c7816 */ /* 0x000fe20000000008 */
[----:B------:R-:W-:Y:S01]  /*34c00*/  IMAD.U32 R9, R18, 0x10000, RZ ;  /* 0x0001000012097824 */ /* 0x000fe200078e00ff */
[----:B------:R-:W-:Y:S01]  /*34c10*/  LOP3.LUT R8, R17, 0xff, RZ, 0xc0, !PT ;  /* 0x000000ff11087812 */ /* 0x000fe200078ec0ff */
[----:B------:R-:W-:Y:S01]  /*34c20*/  STS.64 [R79+0x378], R202 ;  /* 0x000378ca4f007388 */ /* 0x000fe20000000a00 */
[----:B------:R-:W-:-:S02]  /*34c30*/  PRMT R10, R85, 0x7604, R210 ;  /* 0x00007604550a7816 */ /* 0x000fc400000000d2 */
[----:B------:R-:W-:Y:S02]  /*34c40*/  LOP3.LUT R22, R22, 0xff0000, RZ, 0xc0, !PT ;  /* 0x00ff000016167812 */ /* 0x000fe400078ec0ff */
[----:B------:R-:W-:Y:S01]  /*34c50*/  PRMT R7, R117, 0x7604, R7 ;  /* 0x0000760475077816 */ /* 0x000fe20000000007 */
[----:B------:R1:W-:Y:S01]  /*34c60*/  STS.U16 [R79+0x370], R10 ;  /* 0x0003700a4f007388 */ /* 0x0003e20000000400 */
[----:B------:R-:W-:Y:S02]  /*34c70*/  LOP3.LUT R11, R87, 0xffff, RZ, 0xc0, !PT ;  /* 0x0000ffff570b7812 */ /* 0x000fe400078ec0ff */
[----:B------:R-:W-:Y:S01]  /*34c80*/  LOP3.LUT R32, R116, 0xffff, RZ, 0xc0, !PT ;  /* 0x0000ffff74207812 */ /* 0x000fe200078ec0ff */
[----:B------:R-:W-:Y:S01]  /*34c90*/  IMAD.IADD R7, R7, 0x1, R22 ;  /* 0x0000000107077824 */ /* 0x000fe200078e0216 */
[----:B------:R-:W-:Y:S02]  /*34ca0*/  LOP3.LUT R31, R31, 0xffff, RZ, 0xc0, !PT ;  /* 0x0000ffff1f1f7812 */ /* 0x000fe400078ec0ff */
[----:B------:R-:W-:Y:S01]  /*34cb0*/  LOP3.LUT R24, R115, 0xffff, RZ, 0xc0, !PT ;  /* 0x0000ffff73187812 */ /* 0x000fe200078ec0ff */
[----:B0-----:R-:W-:Y:S01]  /*34cc0*/  IMAD.U32 R112, RZ, RZ, UR4 ;  /* 0x00000004ff707e24 */ /* 0x001fe2000f8e00ff */
[----:B------:R-:W-:-:S02]  /*34cd0*/  PRMT R8, R108, 0x7604, R8 ;  /* 0x000076046c087816 */ /* 0x000fc40000000008 */
[----:B------:R-:W-:Y:S02]  /*34ce0*/  LOP3.LUT R9, R9, 0xff0000, RZ, 0xc0, !PT ;  /* 0x00ff000009097812 */ /* 0x000fe400078ec0ff */
[----:B------:R-:W-:Y:S02]  /*34cf0*/  LOP3.LUT R18, R88, 0xffff, RZ, 0xc0, !PT ;  /* 0x0000ffff58127812 */ /* 0x000fe400078ec0ff */
[----:B------:R-:W-:Y:S01]  /*34d00*/  LOP3.LUT R33, R114, 0xffff, RZ, 0xc0, !PT ;  /* 0x0000ffff72217812 */ /* 0x000fe200078ec0ff */
[----:B------:R-:W-:Y:S01]  /*34d10*/  IMAD.IADD R44, R8, 0x1, R9 ;  /* 0x00000001082c7824 */ /* 0x000fe200078e0209 */
[----:B------:R-:W-:Y:S02]  /*34d20*/  LOP3.LUT R30, R30, 0xffff, RZ, 0xc0, !PT ;  /* 0x0000ffff1e1e7812 */ /* 0x000fe400078ec0ff */
[----:B------:R-:W-:Y:S02]  /*34d30*/  LOP3.LUT R27, R113, 0xffff, RZ, 0xc0, !PT ;  /* 0x0000ffff711b7812 */ /* 0x000fe400078ec0ff */
[----:B-1----:R-:W-:-:S02]  /*34d40*/  PRMT R10, R32, 0x3340, R11 ;  /* 0x00003340200a7816 */ /* 0x002fc4000000000b */
[----:B------:R-:W-:Y:S02]  /*34d50*/  LOP3.LUT R22, R89, 0xffff, RZ, 0xc0, !PT ;  /* 0x0000ffff59167812 */ /* 0x000fe400078ec0ff */
[----:B------:R-:W-:Y:S02]  /*34d60*/  LOP3.LUT R43, R111, 0xffff, RZ, 0xc0, !PT ;  /* 0x0000ffff6f2b7812 */ /* 0x000fe400078ec0ff */
[----:B------:R-:W-:Y:S02]  /*34d70*/  LOP3.LUT R35, R110, 0xffff, RZ, 0xc0, !PT ;  /* 0x0000ffff6e237812 */ /* 0x000fe400078ec0ff */
[----:B------:R-:W-:Y:S02]  /*34d80*/  LOP3.LUT R28, R109, 0xffff, RZ, 0xc0, !PT ;  /* 0x0000ffff6d1c7812 */ /* 0x000fe400078ec0ff */
[C---:B------:R-:W-:Y:S01]  /*34d90*/  PRMT R11, R31.reuse, 0x3340, R24 ;  /* 0x000033401f0b7816 */ /* 0x040fe20000000018 */
[----:B------:R-:W-:Y:S01]  /*34da0*/  IMAD.U32 R31, R31, 0x10000, RZ ;  /* 0x000100001f1f7824 */ /* 0x000fe200078e00ff */
[----:B------:R-:W-:-:S02]  /*34db0*/  PRMT R18, R33, 0x3340, R18 ;  /* 0x0000334021127816 */ /* 0x000fc40000000012 */
[C---:B------:R-:W-:Y:S01]  /*34dc0*/  PRMT R17, R30.reuse, 0x3340, R27 ;  /* 0x000033401e117816 */ /* 0x040fe2000000001b */
        /* <DEDUP_REMOVED lines=11> */
[----:B------:R-:W-:Y:S02]  /*34e80*/  LOP3.LUT R39, R97, 0xffff, RZ, 0xc0, !PT ;  /* 0x0000ffff61277812 */ /* 0x000fe400078ec0ff */
[----:B------:R-:W-:-:S02]  /*34e90*/  LOP3.LUT R26, R96, 0xffff, RZ, 0xc0, !PT ;  /* 0x0000ffff601a7812 */ /* 0x000fc400078ec0ff */
[----:B------:R-:W-:Y:S02]  /*34ea0*/  PRMT R10, R18, 0x5410, R17 ;  /* 0x00005410120a7816 */ /* 0x000fe40000000011 */
[----:B------:R-:W-:Y:S02]  /*34eb0*/  PRMT R17, R45, 0x3340, R8 ;  /* 0x000033402d117816 */ /* 0x000fe40000000008 */
[----:B------:R-:W-:Y:S02]  /*34ec0*/  PRMT R48, R40, 0x3340, R47 ;  /* 0x0000334028307816 */ /* 0x000fe4000000002f */
[C---:B------:R-:W-:Y:S01]  /*34ed0*/  PRMT R8, R46.reuse, 0x3340, R29 ;  /* 0x000033402e087816 */ /* 0x040fe2000000001d */
[----:B------:R-:W-:Y:S01]  /*34ee0*/  IMAD.U32 R46, R46, 0x10000, RZ ;  /* 0x000100002e2e7824 */ /* 0x000fe200078e00ff */
[----:B------:R-:W-:Y:S02]  /*34ef0*/  PRMT R9, R22, 0x5410, R19 ;  /* 0x0000541016097816 */ /* 0x000fe40000000013 */
[C---:B------:R-:W-:Y:S01]  /*34f00*/  PRMT R47, R39.reuse, 0x3340, R26 ;  /* 0x00003340272f7816 */ /* 0x040fe2000000001a */
[----:B------:R-:W-:Y:S01]  /*34f10*/  IMAD.U32 R39, R39, 0x10000, RZ ;  /* 0x0001000027277824 */ /* 0x000fe200078e00ff */
        /* <DEDUP_REMOVED lines=9> */
[----:B------:R-:W-:Y:S01]  /*34fb0*/  PRMT R17, R48, 0x5410, R47 ;  /* 0x0000541030117816 */ /* 0x000fe2000000002f */
[----:B------:R-:W-:Y:S01]  /*34fc0*/  IMAD.U32 R47, R21, 0x10000, RZ ;  /* 0x00010000152f7824 */ /* 0x000fe200078e00ff */
[----:B------:R-:W-:Y:S01]  /*34fd0*/  PRMT R18, R34, 0x3340, R19 ;  /* 0x0000334022127816 */ /* 0x000fe20000000013 */
[----:B------:R0:W-:Y:S01]  /*34fe0*/  STS.128 [R79+0x350], R8 ;  /* 0x000350084f007388 */ /* 0x0001e20000000c00 */
[----:B------:R-:W-:Y:S02]  /*34ff0*/  PRMT R42, R38, 0x3340, R41 ;  /* 0x00003340262a7816 */ /* 0x000fe40000000029 */
[C---:B------:R-:W-:Y:S01]  /*35000*/  PRMT R19, R37.reuse, 0x3340, R22 ;  /* 0x0000334025137816 */ /* 0x040fe20000000016 */
[----:B------:R-:W-:Y:S01]  /*35010*/  IMAD.U32 R37, R37, 0x10000, RZ ;  /* 0x0001000025257824 */ /* 0x000fe200078e00ff */
[----:B------:R-:W-:-:S02]  /*35020*/  LOP3.LUT R6, R6, 0xff, RZ, 0xc0, !PT ;  /* 0x000000ff06067812 */ /* 0x000fc400078ec0ff */
[C---:B------:R-:W-:Y:S01]  /*35030*/  PRMT R41, R36.reuse, 0x3340, R23 ;  /* 0x0000334024297816 */ /* 0x040fe20000000017 */
[----:B------:R-:W-:Y:S01]  /*35040*/  IMAD.U32 R36, R36, 0x10000, RZ ;  /* 0x0001000024247824 */ /* 0x000fe200078e00ff */
[----:B------:R-:W-:Y:S02]  /*35050*/  LOP3.LUT R49, R25, 0xff0000, RZ, 0xc0, !PT ;  /* 0x00ff000019317812 */ /* 0x000fe400078ec0ff */
[----:B------:R-:W-:Y:S02]  /*35060*/  PRMT R19, R18, 0x5410, R19 ;  /* 0x0000541012137816 */ /* 0x000fe40000000013 */
[----:B------:R-:W-:Y:S02]  /*35070*/  LOP3.LUT R25, R47, 0xff0000, RZ, 0xc0, !PT ;  /* 0x00ff00002f197812 */ /* 0x000fe400078ec0ff */
[----:B------:R-:W-:Y:S01]  /*35080*/  PRMT R6, R91, 0x7604, R6 ;  /* 0x000076045b067816 */ /* 0x000fe20000000006 */
[----:B0-----:R-:W-:Y:S01]  /*35090*/  IMAD R9, R20, 0x1000000, R7 ;  /* 0x0100000014097824 */ /* 0x001fe200078e0207 */
[----:B------:R-:W-:-:S02]  /*350a0*/  PRMT R18, R42, 0x5410, R41 ;  /* 0x000054102a127816 */ /* 0x000fc40000000029 */
[----:B------:R-:W-:Y:S01]  /*350b0*/  LOP3.LUT R48, R86, 0xffff, RZ, 0xc0, !PT ;  /* 0x0000ffff56307812 */ /* 0x000fe200078ec0ff */
[----:B------:R-:W-:Y:S01]  /*350c0*/  IMAD.IADD R25, R6, 0x1, R25 ;  /* 0x0000000106197824 */ /* 0x000fe200078e0219 */
[----:B------:R-:W-:Y:S01]  /*350d0*/  LOP3.LUT R41, R95, 0xffff, RZ, 0xc0, !PT ;  /* 0x0000ffff5f297812 */ /* 0x000fe200078ec0ff */
[----:B------:R-:W-:Y:S01]  /*350e0*/  IMAD R6, R15, 0x1000000, R44 ;  /* 0x010000000f067824 */ /* 0x000fe200078e022c */
[----:B------:R-:W-:Y:S02]  /*350f0*/  LOP3.LUT R43, R43, 0xff, RZ, 0xc0, !PT ;  /* 0x000000ff2b2b7812 */ /* 0x000fe400078ec0ff */
[----:B------:R-:W-:Y:S02]  /*35100*/  LOP3.LUT R42, R94, 0xffff, RZ, 0xc0, !PT ;  /* 0x0000ffff5e2a7812 */ /* 0x000fe400078ec0ff */
[----:B------:R-:W-:Y:S02]  /*35110*/  LOP3.LUT R21, R93, 0xffff, RZ, 0xc0, !PT ;  /* 0x0000ffff5d157812 */ /* 0x000fe400078ec0ff */
[----:B------:R-:W-:-:S02]  /*35120*/  LOP3.LUT R16, R16, 0xff, RZ, 0xc0, !PT ;  /* 0x000000ff10107812 */ /* 0x000fc400078ec0ff */
[----:B------:R-:W-:Y:S02]  /*35130*/  PRMT R51, R41, 0x3340, R48 ;  /* 0x0000334029337816 */ /* 0x000fe40000000030 */
[----:B------:R-:W-:Y:S02]  /*35140*/  PRMT R43, R89, 0x7604, R43 ;  /* 0x00007604592b7816 */ /* 0x000fe4000000002b */
[----:B------:R-:W-:Y:S02]  /*35150*/  LOP3.LUT R8, R35, 0xff0000, RZ, 0xc0, !PT ;  /* 0x00ff000023087812 */ /* 0x000fe400078ec0ff */
[C---:B------:R-:W-:Y:S01]  /*35160*/  PRMT R50, R42.reuse, 0x3340, R21 ;  /* 0x000033402a327816 */ /* 0x040fe20000000015 */
[----:B------:R-:W-:Y:S01]  /*35170*/  IMAD.U32 R42, R42, 0x10000, RZ ;  /* 0x000100002a2a7824 */ /* 0x000fe200078e00ff */
[----:B------:R-:W-:Y:S01]  /*35180*/  PRMT R48, R92, 0x7604, R16 ;  /* 0x000076045c307816 */ /* 0x000fe20000000010 */
[----:B------:R-:W-:Y:S01]  /*35190*/  IMAD.IADD R43, R43, 0x1, R8 ;  /* 0x000000012b2b7824 */ /* 0x000fe200078e0208 */
[----:B------:R-:W-:-:S02]  /*351a0*/  LOP3.LUT R15, R38, 0xff, RZ, 0xc0, !PT ;  /* 0x000000ff260f7812 */ /* 0x000fc400078ec0ff */
[----:B------:R-:W-:Y:S01]  /*351b0*/  LOP3.LUT R11, R40, 0xff, RZ, 0xc0, !PT ;  /* 0x000000ff280b7812 */ /* 0x000fe200078ec0ff */
[----:B------:R-:W-:Y:S01]  /*351c0*/  IMAD.IADD R49, R48, 0x1, R49 ;  /* 0x0000000130317824 */ /* 0x000fe200078e0231 */
[----:B------:R-:W-:Y:S02]  /*351d0*/  LOP3.LUT R45, R45, 0xff, RZ, 0xc0, !PT ;  /* 0x000000ff2d2d7812 */ /* 0x000fe400078ec0ff */
[----:B------:R-:W-:Y:S01]  /*351e0*/  LOP3.LUT R33, R33, 0xff, RZ, 0xc0, !PT ;  /* 0x000000ff21217812 */ /* 0x000fe200078ec0ff */
[----:B------:R-:W-:Y:S01]  /*351f0*/  IMAD R7, R14, 0x1000000, R49 ;  /* 0x010000000e077824 */ /* 0x000fe200078e0231 */
[----:B------:R-:W-:Y:S01]  /*35200*/  LOP3.LUT R32, R32, 0xff, RZ, 0xc0, !PT ;  /* 0x000000ff20207812 */ /* 0x000fe200078ec0ff */
[----:B------:R-:W-:Y:S01]  /*35210*/  IMAD.MOV.U32 R14, RZ, RZ, R4 ;  /* 0x000000ffff0e7224 */ /* 0x000fe200078e0004 */
[----:B------:R-:W-:Y:S02]  /*35220*/  LOP3.LUT R41, R41, 0xff, RZ, 0xc0, !PT ;  /* 0x000000ff29297812 */ /* 0x000fe400078ec0ff */
[----:B------:R-:W-:-:S02]  /*35230*/  LOP3.LUT R34, R34, 0xff, RZ, 0xc0, !PT ;  /* 0x000000ff22227812 */ /* 0x000fc400078ec0ff */
[----:B------:R-:W-:Y:S02]  /*35240*/  PRMT R16, R51, 0x5410, R50 ;  /* 0x0000541033107816 */ /* 0x000fe40000000032 */
[----:B------:R-:W-:Y:S02]  /*35250*/  PRMT R15, R212, 0x7604, R15 ;  /* 0x00007604d40f7816 */ /* 0x000fe4000000000f */
[----:B------:R-:W-:Y:S01]  /*35260*/  LOP3.LUT R36, R36, 0xff0000, RZ, 0xc0, !PT ;  /* 0x00ff000024247812 */ /* 0x000fe200078ec0ff */
[----:B------:R0:W-:Y:S01]  /*35270*/  STS.128 [R79+0x360], R16 ;  /* 0x000360104f007388 */ /* 0x0001e20000000c00 */
[----:B------:R-:W-:Y:S02]  /*35280*/  PRMT R11, R252, 0x7604, R11 ;  /* 0x00007604fc0b7816 */ /* 0x000fe4000000000b */
[----:B------:R-:W-:Y:S01]  /*35290*/  LOP3.LUT R8, R39, 0xff0000, RZ, 0xc0, !PT ;  /* 0x00ff000027087812 */ /* 0x000fe200078ec0ff */
[----:B------:R-:W-:Y:S01]  /*352a0*/  IMAD.IADD R36, R15, 0x1, R36 ;  /* 0x000000010f247824 */ /* 0x000fe200078e0224 */
[----:B------:R-:W-:Y:S01]  /*352b0*/  PRMT R45, R90, 0x7604, R45 ;  /* 0x000076045a2d7816 */ /* 0x000fe2000000002d */
[----:B------:R-:W-:Y:S01]  /*352c0*/  IMAD.MOV.U32 R15, RZ, RZ, R5 ;  /* 0x000000ffff0f7224 */ /* 0x000fe200078e0005 */
[----:B------:R-:W-:-:S02]  /*352d0*/  LOP3.LUT R46, R46, 0xff0000, RZ, 0xc0, !PT ;  /* 0x00ff00002e2e7812 */ /* 0x000fc400078ec0ff */
[----:B------:R-:W-:Y:S02]  /*352e0*/  PRMT R33, R88, 0x7604, R33 ;  /* 0x0000760458217816 */ /* 0x000fe40000000021 */
[----:B------:R-:W-:Y:S01]  /*352f0*/  LOP3.LUT R30, R30, 0xff0000, RZ, 0xc0, !PT ;  /* 0x00ff00001e1e7812 */ /* 0x000fe200078ec0ff */
[----:B------:R-:W-:Y:S01]  /*35300*/  IMAD.IADD R46, R45, 0x1, R46 ;  /* 0x000000012d2e7824 */ /* 0x000fe200078e022e */
[----:B------:R-:W-:Y:S01]  /*35310*/  PRMT R32, R87, 0x7604, R32 ;  /* 0x0000760457207816 */ /* 0x000fe20000000020 */
[----:B------:R1:W-:Y:S01]  /*35320*/  STS.128 [R79+0x340], R12 ;  /* 0x0003400c4f007388 */ /* 0x0003e20000000c00 */
[----:B------:R-:W-:Y:S01]  /*35330*/  LOP3.LUT R31, R31, 0xff0000, RZ, 0xc0, !PT ;  /* 0x00ff00001f1f7812 */ /* 0x000fe200078ec0ff */
[----:B0-----:R-:W-:Y:S01]  /*35340*/  IMAD.IADD R19, R11, 0x1, R8 ;  /* 0x000000010b137824 */ /* 0x001fe200078e0208 */
[----:B------:R-:W-:Y:S01]  /*35350*/  PRMT R41, R86, 0x7604, R41 ;  /* 0x0000760456297816 */ /* 0x000fe20000000029 */
[----:B------:R-:W-:Y:S01]  /*35360*/  IMAD R8, R0, 0x1000000, R25 ;  /* 0x0100000000087824 */ /* 0x000fe200078e0219 */
[----:B------:R-:W-:Y:S01]  /*35370*/  LOP3.LUT R42, R42, 0xff0000, RZ, 0xc0, !PT ;  /* 0x00ff00002a2a7812 */ /* 0x000fe200078ec0ff */
[----:B------:R-:W-:Y:S01]  /*35380*/  IMAD.IADD R30, R33, 0x1, R30 ;  /* 0x00000001211e7824 */ /* 0x000fe200078e021e */
[----:B------:R-:W-:Y:S01]  /*35390*/  PRMT R34, R211, 0x7604, R34 ;  /* 0x00007604d3227816 */ /* 0x000fe20000000022 */
[----:B------:R-:W-:Y:S01]  /*353a0*/  IMAD.IADD R31, R32, 0x1, R31 ;  /* 0x00000001201f7824 */ /* 0x000fe200078e021f */
[----:B------:R-:W-:Y:S01]  /*353b0*/  LOP3.LUT R37, R37, 0xff0000, RZ, 0xc0, !PT ;  /* 0x00ff000025257812 */ /* 0x000fe200078ec0ff */
[----:B------:R-:W-:Y:S01]  /*353c0*/  IMAD.IADD R42, R41, 0x1, R42 ;  /* 0x00000001292a7824 */ /* 0x000fe200078e022a */
[----:B------:R-:W-:Y:S01]  /*353d0*/  LOP3.LUT R0, R210, 0xff, RZ, 0xc0, !PT ;  /* 0x000000ffd2007812 */ /* 0x000fe200078ec0ff */
[----:B------:R-:W-:-:S02]  /*353e0*/  IMAD R16, R29, 0x1000000, R46 ;  /* 0x010000001d107824 */ /* 0x000fc400078e022e */
[----:B------:R-:W-:Y:S02]  /*353f0*/  IMAD.IADD R37, R34, 0x1, R37 ;  /* 0x0000000122257824 */ /* 0x000fe400078e0225 */
[----:B------:R-:W-:Y:S01]  /*35400*/  IMAD R17, R28, 0x1000000, R43 ;  /* 0x010000001c117824 */ /* 0x000fe200078e022b */
[----:B-1----:R-:W-:Y:S01]  /*35410*/  PRMT R14, R85, 0x7604, R0 ;  /* 0x00007604550e7816 */ /* 0x002fe20000000000 */
[----:B------:R-:W-:Y:S02]  /*35420*/  IMAD R10, R27, 0x1000000, R30 ;  /* 0x010000001b0a7824 */ /* 0x000fe400078e021e */
[----:B------:R-:W-:Y:S02]  /*35430*/  IMAD R11, R24, 0x1000000, R31 ;  /* 0x01000000180b7824 */ /* 0x000fe400078e021f */
[----:B------:R-:W-:Y:S02]  /*35440*/  IMAD R4, R21, 0x1000000, R42 ;  /* 0x0100000015047824 */ /* 0x000fe400078e022a */
[----:B------:R-:W-:-:S02]  /*35450*/  IMAD R5, R26, 0x1000000, R19 ;  /* 0x010000001a057824 */ /* 0x000fc400078e0213 */
[----:B------:R-:W-:Y:S02]  /*35460*/  IMAD R12, R23, 0x1000000, R36 ;  /* 0x01000000170c7824 */ /* 0x000fe400078e0224 */
[----:B------:R-:W-:Y:S02]  /*35470*/  IMAD R13, R22, 0x1000000, R37 ;  /* 0x01000000160d7824 */ /* 0x000fe400078e0225 */
[----:B------:R-:W-:Y:S02]  /*35480*/  IMAD.MOV.U32 R15, RZ, RZ, R185 ;  /* 0x000000ffff0f7224 */ /* 0x000fe400078e00b9 */
        /* <DEDUP_REMOVED lines=17> */
.L_x_2722:
[----:B------:R-:W-:Y:S05]  /*355a0*/  BSYNC.RECONVERGENT B0 ;  /* 0x0000000000007941 */ /* 0x000fea0003800200 */
.L_x_2721:
        /* <DEDUP_REMOVED lines=8> */
.L_x_2723:
[----:B------:R-:W-:Y:S05]  /*35630*/  NANOSLEEP 0x1c2 ;  /* 0x000001c20000795d */ /* 0x000fea0003800000 */
[----:B------:R-:W-:Y:S01]  /*35640*/  NOP ;  /* 0x0000000000007918 */ /* 0x000fe20000000000 */
.L_x_2724:
[----:B------:R-:W-:-:S05]  /*35650*/  LOP3.LUT R127, RZ, R127, RZ, 0x33, !PT ;  /* 0x0000007fff7f7212 */ /* 0x000fca00078e33ff */
[----:B------:R-:W-:-:S07]  /*35660*/  IMAD.IADD R127, R127, 0x1, R112 ;  /* 0x000000017f7f7824 */ /* 0x000fce00078e0270 */
.L_x_2726:
[----:B01----:R-:W2:Y:S02]  /*35670*/  LDL.64 R2, [R1+0x498] ;  /* 0x0004980001027983 */ /* 0x003ea40000100a00 */
        /* <DEDUP_REMOVED lines=11> */
.L_x_3766:
        /* <DEDUP_REMOVED lines=22> */
[----:B------:R0:W5:Y:S04]  /*35890*/  LD.E.STRONG.GPU R90, desc[UR8][R2.64+0x900] ;  /* 0x00090008025a7980 */ /* 0x000168000c10f900 */
[----:B------:R-:W5:Y:S01]  /*358a0*/  LD.E.64.STRONG.GPU R2, desc[UR8][R2.64+0x940] ;  /* 0x0009400802027980 */ /* 0x000f62000c10fb00 */
[----:B--2---:R-:W-:-:S02]  /*358b0*/  SHF.R.U64 R6, R24, 0x10, R25 ;  /* 0x0000001018067819 */ /* 0x004fc40000001219 */
[----:B------:R-:W-:Y:S02]  /*358c0*/  SHF.R.U64 R169, R24, 0x8, R25 ;  /* 0x0000000818a97819 */ /* 0x000fe40000001219 */
[C-C-:B---3--:R-:W-:Y:S02]  /*358d0*/  SHF.R.U64 R163, R154.reuse, 0x8, R155.reuse ;  /* 0x000000089aa37819 */ /* 0x148fe4000000129b */
[C-C-:B------:R-:W-:Y:S02]  /*358e0*/  SHF.R.U64 R147, R154.reuse, 0x10, R155.reuse ;  /* 0x000000109a937819 */ /* 0x140fe4000000129b */
[C---:B------:R-:W-:Y:S02]  /*358f0*/  SHF.R.U64 R146, R154.reuse, 0x18, R155 ;  /* 0x000000189a927819 */ /* 0x040fe4000000129b */
[----:B------:R-:W-:Y:S02]  /*35900*/  PRMT R156, R154, 0x7610, R156 ;  /* 0x000076109a9c7816 */ /* 0x000fe4000000009c */
[----:B----4-:R-:W-:-:S02]  /*35910*/  SHF.R.U64 R161, R152, 0x8, R153 ;  /* 0x0000000898a17819 */ /* 0x010fc40000001299 */
        /* <DEDUP_REMOVED lines=40> */
.L_x_2728:
        /* <DEDUP_REMOVED lines=63> */
.L_x_2729:
[----:B------:R-:W-:Y:S05]  /*35f90*/  BSYNC.RECONVERGENT B0 ;  /* 0x0000000000007941 */ /* 0x000fea0003800200 */
.L_x_2727:
[----:B------:R-:W-:-:S03]  /*35fa0*/  UMOV UR4, 0xffffffff ;  /* 0xffffffff00047882 */ /* 0x000fc60000000000 */
[----:B------:R-:W-:Y:S05]  /*35fb0*/  BRA.DIV UR4, `(.L_x_2730) ;  /* 0x0000077a04f07947 */ /* 0x000fea000b800000 */
[----:B------:R-:W-:Y:S01]  /*35fc0*/  IMAD.U32 R5, R149, 0x10000, RZ ;  /* 0x0001000095057824 */ /* 0x000fe200078e00ff */
[----:B------:R-:W-:Y:S01]  /*35fd0*/  LOP3.LUT R4, R157, 0xff, RZ, 0xc0, !PT ;  /* 0x000000ff9d047812 */ /* 0x000fe200078ec0ff */
[----:B------:R-:W-:Y:S01]  /*35fe0*/  IMAD.U32 R7, R147, 0x10000, RZ ;  /* 0x0001000093077824 */ /* 0x000fe200078e00ff */
[----:B------:R-:W-:Y:S01]  /*35ff0*/  LOP3.LUT R6, R156, 0xff, RZ, 0xc0, !PT ;  /* 0x000000ff9c067812 */ /* 0x000fe200078ec0ff */
[----:B------:R-:W-:Y:S01]  /*36000*/  IMAD.U32 R8, R145, 0x10000, RZ ;  /* 0x0001000091087824 */ /* 0x000fe200078e00ff */
[----:B------:R-:W-:Y:S01]  /*36010*/  LOP3.LUT R9, R155, 0xff, RZ, 0xc0, !PT ;  /* 0x000000ff9b097812 */ /* 0x000fe200078ec0ff */
[----:B------:R-:W-:Y:S01]  /*36020*/  IMAD.U32 R11, R89, 0x10000, RZ ;  /* 0x00010000590b7824 */ /* 0x000fe200078e00ff */
[----:B------:R-:W-:Y:S01]  /*36030*/  PRMT R4, R165, 0x7604, R4 ;  /* 0x00007604a5047816 */ /* 0x000fe20000000004 */
[----:B------:R-:W0:Y:S01]  /*36040*/  S2R R20, SR_GEMASK ;  /* 0x0000000000147919 */ /* 0x000e220000003c00 */
[----:B------:R-:W-:Y:S02]  /*36050*/  LOP3.LUT R5, R5, 0xff0000, RZ, 0xc0, !PT ;  /* 0x00ff000005057812 */ /* 0x000fe400078ec0ff */
[----:B------:R-:W-:-:S02]  /*36060*/  PRMT R6, R163, 0x7604, R6 ;  /* 0x00007604a3067816 */ /* 0x000fc40000000006 */
        /* <DEDUP_REMOVED lines=14> */
[----:B------:R-:W-:Y:S01]  /*36150*/  PRMT R7, R158, 0x7604, R7 ;  /* 0x000076049e077816 */ /* 0x000fe20000000007 */
[----:B------:R-:W-:Y:S01]  /*36160*/  IMAD.IADD R18, R6, 0x1, R5 ;  /* 0x0000000106127824 */ /* 0x000fe200078e0205 */
        /* <DEDUP_REMOVED lines=10> */
[----:B------:R-:W-:Y:S01]  /*36210*/  LOP3.LUT R10, R154, 0xff, RZ, 0xc0, !PT ;  /* 0x000000ff9a0a7812 */ /* 0x000fe200078ec0ff */
[----:B------:R-:W-:Y:S01]  /*36220*/  IMAD.U32 R4, R39, 0x10000, RZ ;  /* 0x0001000027047824 */ /* 0x000fe200078e00ff */
        /* <DEDUP_REMOVED lines=26> */
[----:B------:R-:W-:Y:S01]  /*363d0*/  IMAD.IADD R11, R11, 0x1, R4 ;  /* 0x000000010b0b7824 */ /* 0x000fe200078e0204 */
[----:B------:R-:W-:Y:S01]  /*363e0*/  VOTE.ANY R6, PT, !P0 ;  /* 0x0000000000067806 */ /* 0x000fe200040e0100 */
[----:B------:R-:W-:Y:S01]  /*363f0*/  IMAD.U32 R4, R5, 0x10000, RZ ;  /* 0x0001000005047824 */ /* 0x000fe200078e00ff */
[----:B------:R-:W-:-:S02]  /*36400*/  LOP3.LUT R13, R7, 0xff, RZ, 0xc0, !PT ;  /* 0x000000ff070d7812 */ /* 0x000fc400078ec0ff */
[----:B0-----:R-:W-:Y:S02]  /*36410*/  LOP3.LUT R27, R6, 0x80000000, R20, 0xec, !PT ;  /* 0x80000000061b7812 */ /* 0x001fe400078eec14 */
[----:B------:R-:W-:Y:S02]  /*36420*/  PRMT R13, R164, 0x7604, R13 ;  /* 0x00007604a40d7816 */ /* 0x000fe4000000000d */
[----:B------:R-:W-:Y:S02]  /*36430*/  LOP3.LUT R4, R4, 0xff0000, RZ, 0xc0, !PT ;  /* 0x00ff000004047812 */ /* 0x000fe400078ec0ff */
[----:B------:R-:W-:Y:S02]  /*36440*/  LOP3.LUT R40, R177, 0xffff, RZ, 0xc0, !PT ;  /* 0x0000ffffb1287812 */ /* 0x000fe400078ec0ff */
        /* <DEDUP_REMOVED lines=12> */
[----:B------:R-:W-:-:S02]  /*36510*/  PRMT R28, R170, 0x7604, R28 ;  /* 0x00007604aa1c7816 */ /* 0x000fc4000000001c */
[----:B------:R-:W0:Y:S01]  /*36520*/  POPC R27, R27 ;  /* 0x0000001b001b7309 */ /* 0x000e220000000000 */
[----:B------:R-:W-:Y:S01]  /*36530*/  IMAD R12, R4, 0x1000000, R12 ;  /* 0x01000000040c7824 */ /* 0x000fe200078e020c */
[----:B------:R-:W-:-:S05]  /*36540*/  LOP3.LUT R4, R146, 0xffff, RZ, 0xc0, !PT ;  /* 0x0000ffff92047812 */ /* 0x000fca00078ec0ff */
[----:B------:R-:W-:Y:S01]  /*36550*/  IMAD R14, R4, 0x1000000, R14 ;  /* 0x01000000040e7824 */ /* 0x000fe200078e020e */
[----:B------:R-:W-:-:S05]  /*36560*/  LOP3.LUT R4, R91, 0xffff, RZ, 0xc0, !PT ;  /* 0x0000ffff5b047812 */ /* 0x000fca00078ec0ff */
[----:B------:R-:W-:Y:S01]  /*36570*/  IMAD R15, R4, 0x1000000, R15 ;  /* 0x01000000040f7824 */ /* 0x000fe200078e020f */
[----:B------:R-:W-:Y:S01]  /*36580*/  LOP3.LUT R4, R88, 0xffff, RZ, 0xc0, !PT ;  /* 0x0000ffff58047812 */ /* 0x000fe200078ec0ff */
[----:B0----5:R0:W1:Y:S04]  /*36590*/  SHFL.DOWN PT, R26, R90, 0x1, R27 ;  /* 0x082000005a1a7989 */ /* 0x02106800000e001b */
[----:B------:R-:W-:Y:S01]  /*365a0*/  IMAD R16, R4, 0x1000000, R16 ;  /* 0x0100000004107824 */ /* 0x000fe200078e0210 */
[----:B------:R-:W-:-:S05]  /*365b0*/  LOP3.LUT R4, R86, 0xffff, RZ, 0xc0, !PT ;  /* 0x0000ffff56047812 */ /* 0x000fca00078ec0ff */
[----:B------:R-:W-:Y:S01]  /*365c0*/  IMAD R17, R4, 0x1000000, R17 ;  /* 0x0100000004117824 */ /* 0x000fe200078e0211 */
[----:B------:R-:W-:-:S05]  /*365d0*/  LOP3.LUT R4, R84, 0xffff, RZ, 0xc0, !PT ;  /* 0x0000ffff54047812 */ /* 0x000fca00078ec0ff */
[----:B------:R-:W-:Y:S01]  /*365e0*/  IMAD R18, R4, 0x1000000, R18 ;  /* 0x0100000004127824 */ /* 0x000fe200078e0212 */
[----:B------:R-:W-:-:S05]  /*365f0*/  LOP3.LUT R4, R25, 0xffff, RZ, 0xc0, !PT ;  /* 0x0000ffff19047812 */ /* 0x000fca00078ec0ff */
[----:B------:R-:W-:Y:S01]  /*36600*/  IMAD R19, R4, 0x1000000, R19 ;  /* 0x0100000004137824 */ /* 0x000fe200078e0213 */
[----:B------:R-:W-:-:S05]  /*36610*/  LOP3.LUT R4, R179, 0xffff, RZ, 0xc0, !PT ;  /* 0x0000ffffb3047812 */ /* 0x000fca00078ec0ff */
[----:B01----:R-:W-:-:S07]  /*36620*/  IMAD R8, R4, 0x1000000, R8 ;  /* 0x0100000004087824 */ /* 0x003fce00078e0208 */
.L_x_3770:
[----:B------:R-:W-:-:S03]  /*36630*/  UMOV UR4, 0xffffffff ;  /* 0xffffffff00047882 */ /* 0x000fc60000000000 */
[----:B------:R-:W-:Y:S05]  /*36640*/  BRA.DIV UR4, `(.L_x_2731) ;  /* 0x0000077e04207947 */ /* 0x000fea000b800000 */
.L_x_3773:
[----:B------:R-:W-:-:S03]  /*36650*/  UMOV UR4, 0xffffffff ;  /* 0xffffffff00047882 */ /* 0x000fc60000000000 */
[----:B------:R-:W-:Y:S05]  /*36660*/  BRA.DIV UR4, `(.L_x_2732) ;  /* 0x0000077e043c7947 */ /* 0x000fea000b800000 */
        /* <DEDUP_REMOVED lines=15> */
[----:B-1234-:R0:W0:Y:S02]  /*36760*/  SHFL.DOWN PT, R21, R3, 0x1, R27 ;  /* 0x0820000003157989 */ /* 0x01e02400000e001b */
.L_x_3791:
[----:B------:R-:W1:Y:S01]  /*36770*/  S2R R6, SR_LANEID ;  /* 0x0000000000067919 */ /* 0x000e620000000000 */
[----:B------:R-:W-:Y:S01]  /*36780*/  BSSY.RECONVERGENT B1, `(.L_x_2733) ;  /* 0x00000e3000017945 */ /* 0x000fe20003800200 */
[----:B-1----:R-:W-:-:S13]  /*36790*/  ISETP.GE.AND P0, PT, R6, R27, PT ;  /* 0x0000001b0600720c */ /* 0x002fda0003f06270 */
[----:B------:R-:W-:Y:S05]  /*367a0*/  @P0 BRA `(.L_x_2734) ;  /* 0x0000000c00800947 */ /* 0x000fea0003800000 */
[----:B------:R-:W-:Y:S01]  /*367b0*/  LOP3.LUT R6, R168, 0xffff, RZ, 0xc0, !PT ;  /* 0x0000ffffa8067812 */ /* 0x000fe200078ec0ff */
[----:B0-----:R0:W-:Y:S01]  /*367c0*/  STL.128 [R1+0x60], R12 ;  /* 0x0000600c01007387 */ /* 0x0011e20000100c00 */
[----:B------:R-:W-:Y:S01]  /*367d0*/  PRMT R37, R5, 0x3340, R37 ;  /* 0x0000334005257816 */ /* 0x000fe20000000025 */
[----:B------:R-:W-:Y:S01]  /*367e0*/  BSSY.RECONVERGENT B0, `(.L_x_2735) ;  /* 0x00000db000007945 */ /* 0x000fe20003800200 */
[----:B------:R-:W-:Y:S01]  /*367f0*/  PRMT R6, R38, 0x3340, R6 ;  /* 0x0000334026067816 */ /* 0x000fe20000000006 */
[----:B------:R-:W-:Y:S01]  /*36800*/  STL.128 [R1+0x70], R16 ;  /* 0x0000701001007387 */ /* 0x000fe20000100c00 */
[----:B------:R-:W-:Y:S02]  /*36810*/  LOP3.LUT R5, R169, 0xffff, RZ, 0xc0, !PT ;  /* 0x0000ffffa9057812 */ /* 0x000fe400078ec0ff */
[----:B------:R-:W-:Y:S01]  /*36820*/  PRMT R29, R29, 0x3340, R36 ;  /* 0x000033401d1d7816 */ /* 0x000fe20000000024 */
[----:B------:R-:W-:Y:S01]  /*36830*/  STL.128 [R1+0x50], R8 ;  /* 0x0000500801007387 */ /* 0x000fe20000100c00 */
[----:B------:R-:W-:-:S02]  /*36840*/  PRMT R34, R34, 0x3340, R5 ;  /* 0x0000334022227816 */ /* 0x000fc40000000005 */
[----:B------:R-:W-:Y:S01]  /*36850*/  LOP3.LUT R5, R166, 0xffff, RZ, 0xc0, !PT ;  /* 0x0000ffffa6057812 */ /* 0x000fe200078ec0ff */
[----:B------:R-:W-:Y:S01]  /*36860*/  STL [R1], R90 ;  /* 0x0000005a01007387 */ /* 0x000fe20000100800 */
[----:B------:R-:W-:Y:S02]  /*36870*/  ISETP.NE.AND P0, PT, R90, RZ, PT ;  /* 0x000000ff5a00720c */ /* 0x000fe40003f05270 */
[----:B------:R-:W-:Y:S01]  /*36880*/  PRMT R5, R30, 0x3340, R5 ;  /* 0x000033401e057816 */ /* 0x000fe20000000005 */
[----:B------:R-:W-:Y:S01]  /*36890*/  STL [R1+0x3c], R23 ;  /* 0x00003c1701007387 */ /* 0x000fe20000100800 */
[----:B0-----:R-:W-:Y:S02]  /*368a0*/  PRMT R13, R39, 0x3340, R40 ;  /* 0x00003340270d7816 */ /* 0x001fe40000000028 */
[----:B------:R-:W-:Y:S01]  /*368b0*/  LOP3.LUT R14, R149, 0xffff, RZ, 0xc0, !PT ;  /* 0x0000ffff950e7812 */ /* 0x000fe200078ec0ff */
[----:B------:R-:W-:Y:S01]  /*368c0*/  STL.64 [R1+0x40], R2 ;  /* 0x0000400201007387 */ /* 0x000fe20000100a00 */
[----:B------:R-:W-:-:S02]  /*368d0*/  PRMT R13, R6, 0x5410, R13 ;  /* 0x00005410060d7816 */ /* 0x000fc4000000000d */
[----:B------:R-:W-:Y:S01]  /*368e0*/  LOP3.LUT R6, R167, 0xffff, RZ, 0xc0, !PT ;  /* 0x0000ffffa7067812 */ /* 0x000fe200078ec0ff */
[----:B------:R-:W-:Y:S01]  /*368f0*/  STL [R1+0x84], R22 ;  /* 0x0000841601007387 */ /* 0x000fe20000100800 */
[----:B------:R-:W-:Y:S02]  /*36900*/  LOP3.LUT R15, R157, 0xffff, RZ, 0xc0, !PT ;  /* 0x0000ffff9d0f7812 */ /* 0x000fe400078ec0ff */
[----:B------:R-:W-:Y:S01]  /*36910*/  PRMT R32, R32, 0x3340, R6 ;  /* 0x0000334020207816 */ /* 0x000fe20000000006 */
[----:B------:R-:W-:Y:S01]  /*36920*/  STL.64 [R1+0x88], R20 ;  /* 0x0000881401007387 */ /* 0x000fe20000100a00 */
[----:B------:R-:W-:Y:S02]  /*36930*/  LOP3.LUT R6, R164, 0xffff, RZ, 0xc0, !PT ;  /* 0x0000ffffa4067812 */ /* 0x000fe400078ec0ff */
[----:B------:R-:W-:Y:S01]  /*36940*/  PRMT R12, R33, 0x3340, R4 ;  /* 0x00003340210c7816 */ /* 0x000fe20000000004 */
[----:B------:R0:W-:Y:S01]  /*36950*/  STL [R1+0x48], R26 ;  /* 0x0000481a01007387 */ /* 0x0001e20000100800 */
[----:B------:R-:W-:-:S02]  /*36960*/  PRMT R7, R7, 0x3340, R6 ;  /* 0x0000334007077816 */ /* 0x000fc40000000006 */
[----:B------:R-:W-:Y:S02]  /*36970*/  LOP3.LUT R6, R148, 0xffff, RZ, 0xc0, !PT ;  /* 0x0000ffff94067812 */ /* 0x000fe400078ec0ff */
[----:B------:R-:W-:Y:S02]  /*36980*/  PRMT R4, R31, 0x3340, R35 ;  /* 0x000033401f047816 */ /* 0x000fe40000000023 */
[----:B------:R-:W-:Y:S02]  /*36990*/  PRMT R6, R14, 0x3340, R6 ;  /* 0x000033400e067816 */ /* 0x000fe40000000006 */
[----:B------:R-:W-:Y:S01]  /*369a0*/  LOP3.LUT R14, R165, 0xffff, RZ, 0xc0, !PT ;  /* 0x0000ffffa50e7812 */ /* 0x000fe200078ec0ff */
[----:B0-----:R-:W-:Y:S01]  /*369b0*/  IMAD.IADD R26, R90, 0x1, R26 ;  /* 0x000000015a1a7824 */ /* 0x001fe200078e021a */
[----:B------:R-:W-:Y:S02]  /*369c0*/  PRMT R5, R5, 0x5410, R29 ;  /* 0x0000541005057816 */ /* 0x000fe4000000001d */
[----:B------:R-:W-:-:S02]  /*369d0*/  PRMT R14, R15, 0x3340, R14 ;  /* 0x000033400f0e7816 */ /* 0x000fc4000000000e */
[----:B------:R-:W-:Y:S02]  /*369e0*/  PRMT R4, R32, 0x5410, R4 ;  /* 0x0000541020047816 */ /* 0x000fe40000000004 */
[----:B------:R-:W-:Y:S02]  /*369f0*/  PRMT R7, R7, 0x5410, R37 ;  /* 0x0000541007077816 */ /* 0x000fe40000000025 */
        /* <DEDUP_REMOVED lines=10> */
[----:B0-----:R-:W-:-:S03]  /*36aa0*/  LOP3.LUT R5, R91, 0xffff, RZ, 0xc0, !PT ;  /* 0x0000ffff5b057812 */ /* 0x001fc600078ec0ff */
[----:B------:R-:W-:Y:S01]  /*36ab0*/  STL.64 [R1+0x8], R12 ;  /* 0x0000080c01007387 */ /* 0x000fe20000100a00 */
        /* <DEDUP_REMOVED lines=9> */
[----:B------:R-:W-:-:S04]  /*36b50*/  LOP3.LUT R7, R156, 0xffff, RZ, 0xc0, !PT ;  /* 0x0000ffff9c077812 */ /* 0x000fc800078ec0ff */
[----:B------:R-:W-:Y:S02]  /*36b60*/  PRMT R17, R7, 0x3340, R17 ;  /* 0x0000334007117816 */ /* 0x000fe40000000011 */
        /* <DEDUP_REMOVED lines=9> */
[----:B------:R-:W-:-:S04]  /*36c00*/  PRMT R15, R18, 0x3340, R15 ;  /* 0x00003340120f7816 */ /* 0x000fc8000000000f */
[----:B------:R-:W-:Y:S02]  /*36c10*/  PRMT R6, R15, 0x5410, R14 ;  /* 0x000054100f067816 */ /* 0x000fe4000000000e */
[----:B------:R-:W-:Y:S02]  /*36c20*/  LOP3.LUT R14, R25, 0xffff, RZ, 0xc0, !PT ;  /* 0x0000ffff190e7812 */ /* 0x000fe400078ec0ff */
[----:B------:R-:W-:Y:S01]  /*36c30*/  LOP3.LUT R15, R79, 0xffff, RZ, 0xc0, !PT ;  /* 0x0000ffff4f0f7812 */ /* 0x000fe200078ec0ff */
[----:B------:R0:W-:Y:S02]  /*36c40*/  STL.128 [R1+0x20], R4 ;  /* 0x0000200401007387 */ /* 0x0001e40000100c00 */
[----:B0-----:R-:W-:Y:S02]  /*36c50*/  LOP3.LUT R6, R158, 0xffff, RZ, 0xc0, !PT ;  /* 0x0000ffff9e067812 */ /* 0x001fe400078ec0ff */
[----:B------:R-:W-:Y:S02]  /*36c60*/  LOP3.LUT R4, R84, 0xffff, RZ, 0xc0, !PT ;  /* 0x0000ffff54047812 */ /* 0x000fe400078ec0ff */
[----:B------:R-:W-:-:S02]  /*36c70*/  LOP3.LUT R7, R85, 0xffff, RZ, 0xc0, !PT ;  /* 0x0000ffff55077812 */ /* 0x000fc400078ec0ff */
[----:B------:R-:W-:Y:S02]  /*36c80*/  PRMT R6, R9, 0x3340, R6 ;  /* 0x0000334009067816 */ /* 0x000fe40000000006 */
[----:B------:R-:W-:Y:S02]  /*36c90*/  LOP3.LUT R9, R159, 0xffff, RZ, 0xc0, !PT ;  /* 0x0000ffff9f097812 */ /* 0x000fe400078ec0ff */
[----:B------:R-:W-:Y:S02]  /*36ca0*/  PRMT R4, R7, 0x3340, R4 ;  /* 0x0000334007047816 */ /* 0x000fe40000000004 */
[----:B------:R-:W-:Y:S02]  /*36cb0*/  SHF.R.U32.HI R7, RZ, 0x8, R28 ;  /* 0x00000008ff077819 */ /* 0x000fe4000001161c */
[----:B------:R-:W-:Y:S02]  /*36cc0*/  PRMT R5, R15, 0x3340, R14 ;  /* 0x000033400f057816 */ /* 0x000fe4000000000e */
[----:B------:R-:W-:-:S02]  /*36cd0*/  PRMT R9, R10, 0x3340, R9 ;  /* 0x000033400a097816 */ /* 0x000fc40000000009 */
[----:B------:R-:W-:Y:S02]  /*36ce0*/  PRMT R28, R7, 0x7604, R28 ;  /* 0x00007604071c7816 */ /* 0x000fe4000000001c */
[----:B------:R-:W-:Y:S02]  /*36cf0*/  PRMT R7, R170, 0x7604, R150 ;  /* 0x00007604aa077816 */ /* 0x000fe40000000096 */
[----:B------:R-:W-:Y:S01]  /*36d00*/  PRMT R5, R6, 0x5410, R5 ;  /* 0x0000541006057816 */ /* 0x000fe20000000005 */
[----:B------:R0:W-:Y:S01]  /*36d10*/  STL.U16 [R1+0x80], R28 ;  /* 0x0000801c01007387 */ /* 0x0001e20000100400 */
[----:B------:R-:W-:-:S03]  /*36d20*/  PRMT R4, R9, 0x5410, R4 ;  /* 0x0000541009047816 */ /* 0x000fc60000000004 */
        /* <DEDUP_REMOVED lines=10> */
.L_x_2738:
[----:B0-----:R-:W-:-:S05]  /*36dd0*/  IMAD.IADD R4, R1, 0x1, R2 ;  /* 0x0000000101047824 */ /* 0x001fca00078e0202 */
[----:B------:R-:W2:Y:S02]  /*36de0*/  LDL.U8 R3, [R4+0x160] ;  /* 0x0001600004037983 */ /* 0x000ea40000100000 */
[----:B--2---:R-:W-:Y:S01]  /*36df0*/  ISETP.NE.AND P0, PT, R3, RZ, PT ;  /* 0x000000ff0300720c */ /* 0x004fe20003f05270 */
[----:B------:R-:W-:Y:S02]  /*36e00*/  IMAD.MOV.U32 R3, RZ, RZ, R2 ;  /* 0x000000ffff037224 */ /* 0x000fe400078e0002 */
[----:B------:R-:W-:-:S10]  /*36e10*/  VIADD R2, R2, 0x1 ;  /* 0x0000000102027836 */ /* 0x000fd40000000000 */
[----:B------:R-:W-:Y:S05]  /*36e20*/  @P0 BRA `(.L_x_2738) ;  /* 0xfffffffc00e80947 */ /* 0x000fea000383ffff */
[----:B------:R-:W-:Y:S05]  /*36e30*/  BSYNC.RECONVERGENT B2 ;  /* 0x0000000000027941 */ /* 0x000fea0003800200 */
.L_x_2737:
[----:B------:R-:W-:Y:S01]  /*36e40*/  LOP3.LUT P0, RZ, R8, 0xff, RZ, 0xc0, !PT ;  /* 0x000000ff08ff7812 */ /* 0x000fe2000780c0ff */
[----:B------:R-:W-:Y:S01]  /*36e50*/  BSSY.RECONVERGENT B2, `(.L_x_2739) ;  /* 0x0000010000027945 */ /* 0x000fe20003800200 */
[----:B------:R-:W-:-:S11]  /*36e60*/  IMAD.MOV.U32 R2, RZ, RZ, R3 ;  /* 0x000000ffff027224 */ /* 0x000fd600078e0003 */
[----:B------:R-:W-:Y:S05]  /*36e70*/  @!P0 BRA `(.L_x_2740) ;  /* 0x0000000000348947 */ /* 0x000fea0003800000 */
[----:B------:R-:W-:Y:S01]  /*36e80*/  BSSY.RECONVERGENT B3, `(.L_x_2741) ;  /* 0x000000b000037945 */ /* 0x000fe20003800200 */
[----:B------:R-:W-:-:S07]  /*36e90*/  IMAD.MOV.U32 R2, RZ, RZ, RZ ;  /* 0x000000ffff027224 */ /* 0x000fce00078e00ff */
.L_x_2742:
        /* <DEDUP_REMOVED lines=10> */
.L_x_2741:
[----:B------:R-:W-:-:S07]  /*36f40*/  IMAD.MOV.U32 R2, RZ, RZ, R5 ;  /* 0x000000ffff027224 */ /* 0x000fce00078e0005 */
.L_x_2740:
[----:B------:R-:W-:Y:S05]  /*36f50*/  BSYNC.RECONVERGENT B2 ;  /* 0x0000000000027941 */ /* 0x000fea0003800200 */
.L_x_2739:
[----:B------:R-:W-:Y:S01]  /*36f60*/  IMAD.IADD R3, R1, 0x1, R2 ;  /* 0x0000000101037824 */ /* 0x000fe200078e0202 */
[----:B------:R-:W-:Y:S01]  /*36f70*/  BSSY.RECONVERGENT B2, `(.L_x_2743) ;  /* 0x0000009000027945 */ /* 0x000fe20003800200 */
[----:B------:R-:W-:-:S03]  /*36f80*/  IMAD.MOV.U32 R2, RZ, RZ, RZ ;  /* 0x000000ffff027224 */ /* 0x000fc600078e00ff */
[----:B------:R0:W-:Y:S04]  /*36f90*/  STL.U8 [R3+0x161], RZ ;  /* 0x000161ff03007387 */ /* 0x0001e80000100000 */
.L_x_2744:
[----:B------:R-:W-:-:S05]  /*36fa0*/  IMAD.IADD R4, R1, 0x1, R2 ;  /* 0x0000000101047824 */ /* 0x000fca00078e0202 */
[----:B0-----:R-:W2:Y:S02]  /*36fb0*/  LDL.U8 R3, [R4+0x160] ;  /* 0x0001600004037983 */ /* 0x001ea40000100000 */
[----:B--2---:R-:W-:Y:S01]  /*36fc0*/  ISETP.NE.AND P0, PT, R3, RZ, PT ;  /* 0x000000ff0300720c */ /* 0x004fe20003f05270 */
[----:B------:R-:W-:Y:S02]  /*36fd0*/  IMAD.MOV.U32 R3, RZ, RZ, R2 ;  /* 0x000000ffff037224 */ /* 0x000fe400078e0002 */
[----:B------:R-:W-:-:S10]  /*36fe0*/  VIADD R2, R2, 0x1 ;  /* 0x0000000102027836 */ /* 0x000fd40000000000 */
[----:B------:R-:W-:Y:S05]  /*36ff0*/  @P0 BRA `(.L_x_2744) ;  /* 0xfffffffc00e80947 */ /* 0x000fea000383ffff */
[----:B------:R-:W-:Y:S05]  /*37000*/  BSYNC.RECONVERGENT B2 ;  /* 0x0000000000027941 */ /* 0x000fea0003800200 */
.L_x_2743:
[----:B------:R-:W-:Y:S01]  /*37010*/  LOP3.LUT P0, RZ, R24, 0xff, RZ, 0xc0, !PT ;  /* 0x000000ff18ff7812 */ /* 0x000fe2000780c0ff */
[----:B------:R-:W-:Y:S01]  /*37020*/  BSSY.RECONVERGENT B2, `(.L_x_2745) ;  /* 0x0000010000027945 */ /* 0x000fe20003800200 */
[----:B------:R-:W-:-:S11]  /*37030*/  IMAD.MOV.U32 R2, RZ, RZ, R3 ;  /* 0x000000ffff027224 */ /* 0x000fd600078e0003 */
[----:B------:R-:W-:Y:S05]  /*37040*/  @!P0 BRA `(.L_x_2746) ;  /* 0x0000000000348947 */ /* 0x000fea0003800000 */
[----:B------:R-:W-:Y:S01]  /*37050*/  BSSY.RECONVERGENT B3, `(.L_x_2747) ;  /* 0x000000b000037945 */ /* 0x000fe20003800200 */
[----:B------:R-:W-:-:S07]  /*37060*/  IMAD.MOV.U32 R2, RZ, RZ, RZ ;  /* 0x000000ffff027224 */ /* 0x000fce00078e00ff */
.L_x_2748:
        /* <DEDUP_REMOVED lines=10> */
.L_x_2747:
[----:B------:R-:W-:-:S07]  /*37110*/  IMAD.MOV.U32 R2, RZ, RZ, R5 ;  /* 0x000000ffff027224 */ /* 0x000fce00078e0005 */
.L_x_2746:
[----:B------:R-:W-:Y:S05]  /*37120*/  BSYNC.RECONVERGENT B2 ;  /* 0x0000000000027941 */ /* 0x000fea0003800200 */
.L_x_2745:
        /* <DEDUP_REMOVED lines=70> */
.L_x_2736:
[----:B------:R-:W-:Y:S05]  /*37590*/  BSYNC.RECONVERGENT B0 ;  /* 0x0000000000007941 */ /* 0x000fea0003800200 */
.L_x_2735:
[----:B------:R-:W-:-:S07]  /*375a0*/  IMAD.MOV.U32 R90, RZ, RZ, R26 ;  /* 0x000000ffff5a7224 */ /* 0x000fce00078e001a */
.L_x_2734:
[----:B------:R-:W-:Y:S05]  /*375b0*/  BSYNC.RECONVERGENT B1 ;  /* 0x0000000000017941 */ /* 0x000fea0003800200 */
.L_x_2733:
[----:B0-----:R-:W-:Y:S01]  /*375c0*/  IMAD.U32 R5, R149, 0x10000, RZ ;  /* 0x0001000095057824 */ /* 0x001fe200078e00ff */
[----:B------:R-:W-:Y:S01]  /*375d0*/  LOP3.LUT R12, R157, 0xff, RZ, 0xc0, !PT ;  /* 0x000000ff9d0c7812 */ /* 0x000fe200078ec0ff */
[----:B------:R-:W-:Y:S01]  /*375e0*/  IMAD.U32 R4, R89, 0x10000, RZ ;  /* 0x0001000059047824 */ /* 0x000fe200078e00ff */
[----:B------:R-:W-:Y:S01]  /*375f0*/  LOP3.LUT R9, R155, 0xff, RZ, 0xc0, !PT ;  /* 0x000000ff9b097812 */ /* 0x000fe200078ec0ff */
[----:B------:R-:W-:Y:S01]  /*37600*/  IMAD.U32 R8, R145, 0x10000, RZ ;  /* 0x0001000091087824 */ /* 0x000fe200078e00ff */
[----:B------:R-:W-:Y:S01]  /*37610*/  PRMT R12, R165, 0x7604, R12 ;  /* 0x00007604a50c7816 */ /* 0x000fe2000000000c */
[----:B------:R-:W-:Y:S01]  /*37620*/  IMAD.U32 R7, R147, 0x10000, RZ ;  /* 0x0001000093077824 */ /* 0x000fe200078e00ff */
[----:B------:R-:W-:Y:S01]  /*37630*/  LOP3.LUT R5, R5, 0xff0000, RZ, 0xc0, !PT ;  /* 0x00ff000005057812 */ /* 0x000fe200078ec0ff */
[----:B------:R-:W-:Y:S01]  /*37640*/  UMOV UR4, 0xffffffff ;  /* 0xffffffff00047882 */ /* 0x000fe20000000000 */
[----:B------:R-:W-:Y:S01]  /*37650*/  LOP3.LUT R11, R4, 0xff0000, RZ, 0xc0, !PT ;  /* 0x00ff0000040b7812 */ /* 0x000fe200078ec0ff */
[----:B------:R-:W-:Y:S01]  /*37660*/  IMAD.U32 R4, R87, 0x10000, RZ ;  /* 0x0001000057047824 */ /* 0x000fe200078e00ff */
[----:B------:R-:W-:Y:S01]  /*37670*/  PRMT R9, R162, 0x7604, R9 ;  /* 0x00007604a2097816 */ /* 0x000fe20000000009 */
[----:B------:R-:W-:Y:S01]  /*37680*/  IMAD.IADD R12, R12, 0x1, R5 ;  /* 0x000000010c0c7824 */ /* 0x000fe200078e0205 */
[----:B------:R-:W-:-:S02]  /*37690*/  LOP3.LUT R5, R153, 0xff, RZ, 0xc0, !PT ;  /* 0x000000ff99057812 */ /* 0x000fc400078ec0ff */
[----:B------:R-:W-:Y:S02]  /*376a0*/  LOP3.LUT R4, R4, 0xff0000, RZ, 0xc0, !PT ;  /* 0x00ff000004047812 */ /* 0x000fe400078ec0ff */
[----:B------:R-:W-:Y:S02]  /*376b0*/  PRMT R5, R160, 0x7604, R5 ;  /* 0x00007604a0057816 */ /* 0x000fe40000000005 */
[----:B------:R-:W-:Y:S02]  /*376c0*/  LOP3.LUT R8, R8, 0xff0000, RZ, 0xc0, !PT ;  /* 0x00ff000008087812 */ /* 0x000fe400078ec0ff */
[----:B------:R-:W-:Y:S01]  /*376d0*/  LOP3.LUT R33, R180, 0xffff, RZ, 0xc0, !PT ;  /* 0x0000ffffb4217812 */ /* 0x000fe200078ec0ff */
[----:B------:R-:W-:Y:S01]  /*376e0*/  IMAD.IADD R17, R5, 0x1, R4 ;  /* 0x0000000105117824 */ /* 0x000fe200078e0204 */
[----:B------:R-:W-:Y:S01]  /*376f0*/  LOP3.LUT R34, R24, 0xffff, RZ, 0xc0, !PT ;  /* 0x0000ffff18227812 */ /* 0x000fe200078ec0ff */
[----:B------:R-:W-:Y:S01]  /*37700*/  IMAD.IADD R15, R9, 0x1, R8 ;  /* 0x00000001090f7824 */ /* 0x000fe200078e0208 */
        /* <DEDUP_REMOVED lines=9> */
[----:B------:R-:W-:Y:S01]  /*377a0*/  IMAD.IADD R8, R8, 0x1, R5 ;  /* 0x0000000108087824 */ /* 0x000fe200078e0205 */
[----:B------:R-:W-:Y:S02]  /*377b0*/  PRMT R14, R163, 0x7604, R14 ;  /* 0x00007604a30e7816 */ /* 0x000fe4000000000e */
[----:B------:R-:W-:Y:S01]  /*377c0*/  LOP3.LUT R7, R7, 0xff0000, RZ, 0xc0, !PT ;  /* 0x00ff000007077812 */ /* 0x000fe200078ec0ff */
[----:B------:R-:W-:Y:S01]  /*377d0*/  IMAD.U32 R5, R39, 0x10000, RZ ;  /* 0x0001000027057824 */ /* 0x000fe200078e00ff */
[----:B------:R-:W-:-:S02]  /*377e0*/  PRMT R6, R161, 0x7604, R6 ;  /* 0x00007604a1067816 */ /* 0x000fc40000000006 */
[----:B------:R-:W-:Y:S01]  /*377f0*/  LOP3.LUT R38, R184, 0xffff, RZ, 0xc0, !PT ;  /* 0x0000ffffb8267812 */ /* 0x000fe200078ec0ff */
[----:B------:R-:W-:Y:S01]  /*37800*/  IMAD.IADD R14, R14, 0x1, R7 ;  /* 0x000000010e0e7824 */ /* 0x000fe200078e0207 */
        /* <DEDUP_REMOVED lines=10> */
[----:B------:R-:W-:Y:S02]  /*378b0*/  PRMT R9, R168, 0x7604, R9 ;  /* 0x00007604a8097816 */ /* 0x000fe40000000009 */
[----:B------:R-:W-:Y:S02]  /*378c0*/  LOP3.LUT R5, R5, 0xff0000, RZ, 0xc0, !PT ;  /* 0x00ff000005057812 */ /* 0x000fe400078ec0ff */
[----:B------:R-:W-:Y:S02]  /*378d0*/  LOP3.LUT R10, R32, 0xff, RZ, 0xc0, !PT ;  /* 0x000000ff200a7812 */ /* 0x000fe400078ec0ff */
[----:B------:R-:W-:Y:S01]  /*378e0*/  PRMT R6, R159, 0x7604, R6 ;  /* 0x000076049f067816 */ /* 0x000fe20000000006 */
[----:B------:R-:W-:Y:S01]  /*378f0*/  IMAD.IADD R9, R9, 0x1, R5 ;  /* 0x0000000109097824 */ /* 0x000fe200078e0205 */
        /* <DEDUP_REMOVED lines=12> */
[----:B------:R-:W-:-:S02]  /*379c0*/  PRMT R13, R164, 0x7604, R13 ;  /* 0x00007604a40d7816 */ /* 0x000fc4000000000d */
[----:B------:R-:W-:Y:S02]  /*379d0*/  LOP3.LUT R4, R4, 0xff0000, RZ, 0xc0, !PT ;  /* 0x00ff000004047812 */ /* 0x000fe400078ec0ff */
[----:B------:R-:W-:Y:S02]  /*379e0*/  LOP3.LUT R11, R30, 0xff, RZ, 0xc0, !PT ;  /* 0x000000ff1e0b7812 */ /* 0x000fe400078ec0ff */
[----:B------:R-:W-:Y:S01]  /*379f0*/  LOP3.LUT R6, R6, 0xff0000, RZ, 0xc0, !PT ;  /* 0x00ff000006067812 */ /* 0x000fe200078ec0ff */
[----:B------:R-:W-:Y:S01]  /*37a00*/  IMAD.IADD R13, R13, 0x1, R4 ;  /* 0x000000010d0d7824 */ /* 0x000fe200078e0204 */
[----:B------:R-:W-:Y:S02]  /*37a10*/  LOP3.LUT R4, R148, 0xffff, RZ, 0xc0, !PT ;  /* 0x0000ffff94047812 */ /* 0x000fe400078ec0ff */
[----:B------:R-:W-:Y:S02]  /*37a20*/  PRMT R11, R166, 0x7604, R11 ;  /* 0x00007604a60b7816 */ /* 0x000fe4000000000b */
        /* <DEDUP_REMOVED lines=16> */
[----:B------:R-:W-:-:S03]  /*37b30*/  PRMT R28, R170, 0x7604, R28 ;  /* 0x00007604aa1c7816 */ /* 0x000fc6000000001c */
        /* <DEDUP_REMOVED lines=8> */
[----:B------:R-:W-:Y:S01]  /*37bc0*/  IMAD R8, R4, 0x1000000, R8 ;  /* 0x0100000004087824 */ /* 0x000fe200078e0208 */
[----:B------:R-:W-:Y:S06]  /*37bd0*/  BRA.DIV UR4, `(.L_x_2749) ;  /* 0x0000076e04447947 */ /* 0x000fec000b800000 */
[----:B------:R0:W2:Y:S02]  /*37be0*/  SHFL.DOWN PT, R26, R90, 0x2, R27 ;  /* 0x084000005a1a7989 */ /* 0x0000a400000e001b */
.L_x_3794:
[----:B------:R-:W-:-:S03]  /*37bf0*/  UMOV UR4, 0xffffffff ;  /* 0xffffffff00047882 */ /* 0x000fc60000000000 */
[----:B------:R-:W-:Y:S05]  /*37c00*/  BRA.DIV UR4, `(.L_x_2750) ;  /* 0x0000076e04647947 */ /* 0x000fea000b800000 */
.L_x_3797:
[----:B------:R-:W-:-:S03]  /*37c10*/  UMOV UR4, 0xffffffff ;  /* 0xffffffff00047882 */ /* 0x000fc60000000000 */
[----:B------:R-:W-:Y:S05]  /*37c20*/  BRA.DIV UR4, `(.L_x_2751) ;  /* 0x0000076e04807947 */ /* 0x000fea000b800000 */
        /* <DEDUP_REMOVED lines=13> */
[----:B-1---5:R3:W1:Y:S04]  /*37d00*/  SHFL.DOWN PT, R22, R23, 0x2, R27 ;  /* 0x0840000017167989 */ /* 0x02266800000e001b */
[----:B------:R3:W0:Y:S04]  /*37d10*/  SHFL.DOWN PT, R20, R2, 0x2, R27 ;  /* 0x0840000002147989 */ /* 0x00062800000e001b */
[----:B----4-:R3:W0:Y:S02]  /*37d20*/  SHFL.DOWN PT, R21, R3, 0x2, R27 ;  /* 0x0840000003157989 */ /* 0x01062400000e001b */
.L_x_3815:
[----:B------:R-:W4:Y:S01]  /*37d30*/  S2R R6, SR_LANEID ;  /* 0x0000000000067919 */ /* 0x000f220000000000 */
[----:B------:R-:W-:Y:S01]  /*37d40*/  BSSY.RECONVERGENT B1, `(.L_x_2752) ;  /* 0x00000e4000017945 */ /* 0x000fe20003800200 */
[----:B----4-:R-:W-:-:S05]  /*37d50*/  VIADD R6, R6, 0x2 ;  /* 0x0000000206067836 */ /* 0x010fca0000000000 */
[----:B------:R-:W-:-:S13]  /*37d60*/  ISETP.GT.AND P0, PT, R6, R27, PT ;  /* 0x0000001b0600720c */ /* 0x000fda0003f04270 */
        /* <DEDUP_REMOVED lines=21> */
[----:B-1----:R-:W-:Y:S01]  /*37ec0*/  STL [R1+0x84], R22 ;  /* 0x0000841601007387 */ /* 0x002fe20000100800 */
[----:B------:R-:W-:Y:S02]  /*37ed0*/  LOP3.LUT R15, R157, 0xffff, RZ, 0xc0, !PT ;  /* 0x0000ffff9d0f7812 */ /* 0x000fe400078ec0ff */
[----:B------:R-:W-:Y:S01]  /*37ee0*/  PRMT R32, R32, 0x3340, R6 ;  /* 0x0000334020207816 */ /* 0x000fe20000000006 */
[----:B------:R-:W-:Y:S01]  /*37ef0*/  STL.64 [R1+0x88], R20 ;  /* 0x0000881401007387 */ /* 0x000fe20000100a00 */
[----:B------:R-:W-:Y:S02]  /*37f00*/  LOP3.LUT R6, R164, 0xffff, RZ, 0xc0, !PT ;  /* 0x0000ffffa4067812 */ /* 0x000fe400078ec0ff */
[----:B------:R-:W-:Y:S01]  /*37f10*/  PRMT R12, R33, 0x3340, R4 ;  /* 0x00003340210c7816 */ /* 0x000fe20000000004 */
[----:B--2---:R0:W-:Y:S01]  /*37f20*/  STL [R1+0x48], R26 ;  /* 0x0000481a01007387 */ /* 0x0041e20000100800 */
        /* <DEDUP_REMOVED lines=71> */
.L_x_2757:
[----:B0-----:R-:W-:-:S05]  /*383a0*/  IMAD.IADD R4, R1, 0x1, R2 ;  /* 0x0000000101047824 */ /* 0x001fca00078e0202 */
[----:B------:R-:W2:Y:S02]  /*383b0*/  LDL.U8 R3, [R4+0x160] ;  /* 0x0001600004037983 */ /* 0x000ea40000100000 */
[----:B--2---:R-:W-:Y:S01]  /*383c0*/  ISETP.NE.AND P0, PT, R3, RZ, PT ;  /* 0x000000ff0300720c */ /* 0x004fe20003f05270 */
[----:B------:R-:W-:Y:S02]  /*383d0*/  IMAD.MOV.U32 R3, RZ, RZ, R2 ;  /* 0x000000ffff037224 */ /* 0x000fe400078e0002 */
[----:B------:R-:W-:-:S10]  /*383e0*/  VIADD R2, R2, 0x1 ;  /* 0x0000000102027836 */ /* 0x000fd40000000000 */
[----:B------:R-:W-:Y:S05]  /*383f0*/  @P0 BRA `(.L_x_2757) ;  /* 0xfffffffc00e80947 */ /* 0x000fea000383ffff */
[----:B------:R-:W-:Y:S05]  /*38400*/  BSYNC.RECONVERGENT B2 ;  /* 0x0000000000027941 */ /* 0x000fea0003800200 */
.L_x_2756:
[----:B------:R-:W-:Y:S01]  /*38410*/  LOP3.LUT P0, RZ, R8, 0xff, RZ, 0xc0, !PT ;  /* 0x000000ff08ff7812 */ /* 0x000fe2000780c0ff */
[----:B------:R-:W-:Y:S01]  /*38420*/  BSSY.RECONVERGENT B2, `(.L_x_2758) ;  /* 0x0000010000027945 */ /* 0x000fe20003800200 */
[----:B------:R-:W-:-:S11]  /*38430*/  IMAD.MOV.U32 R2, RZ, RZ, R3 ;  /* 0x000000ffff027224 */ /* 0x000fd600078e0003 */
[----:B------:R-:W-:Y:S05]  /*38440*/  @!P0 BRA `(.L_x_2759) ;  /* 0x0000000000348947 */ /* 0x000fea0003800000 */
[----:B------:R-:W-:Y:S01]  /*38450*/  BSSY.RECONVERGENT B3, `(.L_x_2760) ;  /* 0x000000b000037945 */ /* 0x000fe20003800200 */
[----:B------:R-:W-:-:S07]  /*38460*/  IMAD.MOV.U32 R2, RZ, RZ, RZ ;  /* 0x000000ffff027224 */ /* 0x000fce00078e00ff */
.L_x_2761:
        /* <DEDUP_REMOVED lines=10> */
.L_x_2760:
[----:B------:R-:W-:-:S07]  /*38510*/  IMAD.MOV.U32 R2, RZ, RZ, R5 ;  /* 0x000000ffff027224 */ /* 0x000fce00078e0005 */
.L_x_2759:
[----:B------:R-:W-:Y:S05]  /*38520*/  BSYNC.RECONVERGENT B2 ;  /* 0x0000000000027941 */ /* 0x000fea0003800200 */
.L_x_2758:
[----:B------:R-:W-:Y:S01]  /*38530*/  IMAD.IADD R3, R1, 0x1, R2 ;  /* 0x0000000101037824 */ /* 0x000fe200078e0202 */
[----:B------:R-:W-:Y:S01]  /*38540*/  BSSY.RECONVERGENT B2, `(.L_x_2762) ;  /* 0x0000009000027945 */ /* 0x000fe20003800200 */
[----:B------:R-:W-:-:S03]  /*38550*/  IMAD.MOV.U32 R2, RZ, RZ, RZ ;  /* 0x000000ffff027224 */ /* 0x000fc600078e00ff */
[----:B------:R0:W-:Y:S04]  /*38560*/  STL.U8 [R3+0x161], RZ ;  /* 0x000161ff03007387 */ /* 0x0001e80000100000 */
.L_x_2763:
[----:B------:R-:W-:-:S05]  /*38570*/  IMAD.IADD R4, R1, 0x1, R2 ;  /* 0x0000000101047824 */ /* 0x000fca00078e0202 */
[----:B0-----:R-:W2:Y:S02]  /*38580*/  LDL.U8 R3, [R4+0x160] ;  /* 0x0001600004037983 */ /* 0x001ea40000100000 */
[----:B--2---:R-:W-:Y:S01]  /*38590*/  ISETP.NE.AND P0, PT, R3, RZ, PT ;  /* 0x000000ff0300720c */ /* 0x004fe20003f05270 */
[----:B------:R-:W-:Y:S02]  /*385a0*/  IMAD.MOV.U32 R3, RZ, RZ, R2 ;  /* 0x000000ffff037224 */ /* 0x000fe400078e0002 */
[----:B------:R-:W-:-:S10]  /*385b0*/  VIADD R2, R2, 0x1 ;  /* 0x0000000102027836 */ /* 0x000fd40000000000 */
[----:B------:R-:W-:Y:S05]  /*385c0*/  @P0 BRA `(.L_x_2763) ;  /* 0xfffffffc00e80947 */ /* 0x000fea000383ffff */
[----:B------:R-:W-:Y:S05]  /*385d0*/  BSYNC.RECONVERGENT B2 ;  /* 0x0000000000027941 */ /* 0x000fea0003800200 */
.L_x_2762:
[----:B------:R-:W-:Y:S01]  /*385e0*/  LOP3.LUT P0, RZ, R24, 0xff, RZ, 0xc0, !PT ;  /* 0x000000ff18ff7812 */ /* 0x000fe2000780c0ff */
[----:B------:R-:W-:Y:S01]  /*385f0*/  BSSY.RECONVERGENT B2, `(.L_x_2764) ;  /* 0x0000010000027945 */ /* 0x000fe20003800200 */
[----:B------:R-:W-:-:S11]  /*38600*/  IMAD.MOV.U32 R2, RZ, RZ, R3 ;  /* 0x000000ffff027224 */ /* 0x000fd600078e0003 */
[----:B------:R-:W-:Y:S05]  /*38610*/  @!P0 BRA `(.L_x_2765) ;  /* 0x0000000000348947 */ /* 0x000fea0003800000 */
[----:B------:R-:W-:Y:S01]  /*38620*/  BSSY.RECONVERGENT B3, `(.L_x_2766) ;  /* 0x000000b000037945 */ /* 0x000fe20003800200 */
[----:B------:R-:W-:-:S07]  /*38630*/  IMAD.MOV.U32 R2, RZ, RZ, RZ ;  /* 0x000000ffff027224 */ /* 0x000fce00078e00ff */
.L_x_2767:
        /* <DEDUP_REMOVED lines=10> */
.L_x_2766:
[----:B------:R-:W-:-:S07]  /*386e0*/  IMAD.MOV.U32 R2, RZ, RZ, R5 ;  /* 0x000000ffff027224 */ /* 0x000fce00078e0005 */
.L_x_2765:
[----:B------:R-:W-:Y:S05]  /*386f0*/  BSYNC.RECONVERGENT B2 ;  /* 0x0000000000027941 */ /* 0x000fea0003800200 */
.L_x_2764:
        /* <DEDUP_REMOVED lines=70> */
.L_x_2755:
[----:B------:R-:W-:Y:S05]  /*38b60*/  BSYNC.RECONVERGENT B0 ;  /* 0x0000000000007941 */ /* 0x000fea0003800200 */
.L_x_2754:
[----:B------:R-:W-:-:S07]  /*38b70*/  IMAD.MOV.U32 R90, RZ, RZ, R26 ;  /* 0x000000ffff5a7224 */ /* 0x000fce00078e001a */
.L_x_2753:
[----:B------:R-:W-:Y:S05]  /*38b80*/  BSYNC.RECONVERGENT B1 ;  /* 0x0000000000017941 */ /* 0x000fea0003800200 */
.L_x_2752:
        /* <DEDUP_REMOVED lines=98> */
[----:B--2---:R0:W2:Y:S02]  /*391b0*/  SHFL.DOWN PT, R26, R90, 0x4, R27 ;  /* 0x088000005a1a7989 */ /* 0x0040a400000e001b */
.L_x_3818:
[----:B------:R-:W-:-:S03]  /*391c0*/  UMOV UR4, 0xffffffff ;  /* 0xffffffff00047882 */ /* 0x000fc60000000000 */
[----:B------:R-:W-:Y:S05]  /*391d0*/  BRA.DIV UR4, `(.L_x_2769) ;  /* 0x0000075e04a47947 */ /* 0x000fea000b800000 */
.L_x_3821:
[----:B------:R-:W-:-:S03]  /*391e0*/  UMOV UR4, 0xffffffff ;  /* 0xffffffff00047882 */ /* 0x000fc60000000000 */
[----:B------:R-:W-:Y:S05]  /*391f0*/  BRA.DIV UR4, `(.L_x_2770) ;  /* 0x0000075e04c07947 */ /* 0x000fea000b800000 */
        /* <DEDUP_REMOVED lines=15> */
[----:B------:R4:W0:Y:S02]  /*392f0*/  SHFL.DOWN PT, R21, R3, 0x4, R27 ;  /* 0x0880000003157989 */ /* 0x00082400000e001b */
.L_x_3839:
[----:B------:R-:W5:Y:S01]  /*39300*/  S2R R6, SR_LANEID ;  /* 0x0000000000067919 */ /* 0x000f620000000000 */
[----:B------:R-:W-:Y:S01]  /*39310*/  BSSY.RECONVERGENT B1, `(.L_x_2771) ;  /* 0x00000e4000017945 */ /* 0x000fe20003800200 */
[----:B-----5:R-:W-:-:S05]  /*39320*/  VIADD R6, R6, 0x4 ;  /* 0x0000000406067836 */ /* 0x020fca0000000000 */
        /* <DEDUP_REMOVED lines=97> */
[----:B---34-:R-:W-:Y:S02]  /*39940*/  IMAD.MOV.U32 R2, RZ, RZ, RZ ;  /* 0x000000ffff027224 */ /* 0x018fe400078e00ff */
[----:B------:R1:W-:Y:S04]  /*39950*/  STL [R1+0x194], R22 ;  /* 0x0001941601007387 */ /* 0x0003e80000100800 */
[----:B------:R1:W-:Y:S02]  /*39960*/  STL.64 [R1+0x198], R20 ;  /* 0x0001981401007387 */ /* 0x0003e40000100a00 */
.L_x_2776:
[----:B0-----:R-:W-:-:S05]  /*39970*/  IMAD.IADD R4, R1, 0x1, R2 ;  /* 0x0000000101047824 */ /* 0x001fca00078e0202 */
[----:B------:R-:W2:Y:S02]  /*39980*/  LDL.U8 R3, [R4+0x160] ;  /* 0x0001600004037983 */ /* 0x000ea40000100000 */
[----:B--2---:R-:W-:Y:S01]  /*39990*/  ISETP.NE.AND P0, PT, R3, RZ, PT ;  /* 0x000000ff0300720c */ /* 0x004fe20003f05270 */
[----:B------:R-:W-:Y:S02]  /*399a0*/  IMAD.MOV.U32 R3, RZ, RZ, R2 ;  /* 0x000000ffff037224 */ /* 0x000fe400078e0002 */
[----:B------:R-:W-:-:S10]  /*399b0*/  VIADD R2, R2, 0x1 ;  /* 0x0000000102027836 */ /* 0x000fd40000000000 */
[----:B------:R-:W-:Y:S05]  /*399c0*/  @P0 BRA `(.L_x_2776) ;  /* 0xfffffffc00e80947 */ /* 0x000fea000383ffff */
[----:B------:R-:W-:Y:S05]  /*399d0*/  BSYNC.RECONVERGENT B2 ;  /* 0x0000000000027941 */ /* 0x000fea0003800200 */
.L_x_2775:
[----:B------:R-:W-:Y:S01]  /*399e0*/  LOP3.LUT P0, RZ, R8, 0xff, RZ, 0xc0, !PT ;  /* 0x000000ff08ff7812 */ /* 0x000fe2000780c0ff */
[----:B------:R-:W-:Y:S01]  /*399f0*/  BSSY.RECONVERGENT B2, `(.L_x_2777) ;  /* 0x0000010000027945 */ /* 0x000fe20003800200 */
[----:B------:R-:W-:-:S11]  /*39a00*/  IMAD.MOV.U32 R2, RZ, RZ, R3 ;  /* 0x000000ffff027224 */ /* 0x000fd600078e0003 */
[----:B------:R-:W-:Y:S05]  /*39a10*/  @!P0 BRA `(.L_x_2778) ;  /* 0x0000000000348947 */ /* 0x000fea0003800000 */
[----:B------:R-:W-:Y:S01]  /*39a20*/  BSSY.RECONVERGENT B3, `(.L_x_2779) ;  /* 0x000000b000037945 */ /* 0x000fe20003800200 */
[----:B------:R-:W-:-:S07]  /*39a30*/  IMAD.MOV.U32 R2, RZ, RZ, RZ ;  /* 0x000000ffff027224 */ /* 0x000fce00078e00ff */
.L_x_2780:
        /* <DEDUP_REMOVED lines=10> */
.L_x_2779:
[----:B------:R-:W-:-:S07]  /*39ae0*/  IMAD.MOV.U32 R2, RZ, RZ, R5 ;  /* 0x000000ffff027224 */ /* 0x000fce00078e0005 */
.L_x_2778:
[----:B------:R-:W-:Y:S05]  /*39af0*/  BSYNC.RECONVERGENT B2 ;  /* 0x0000000000027941 */ /* 0x000fea0003800200 */
.L_x_2777:
[----:B------:R-:W-:Y:S01]  /*39b00*/  IMAD.IADD R3, R1, 0x1, R2 ;  /* 0x0000000101037824 */ /* 0x000fe200078e0202 */
[----:B------:R-:W-:Y:S01]  /*39b10*/  BSSY.RECONVERGENT B2, `(.L_x_2781) ;  /* 0x0000009000027945 */ /* 0x000fe20003800200 */
[----:B------:R-:W-:-:S03]  /*39b20*/  IMAD.MOV.U32 R2, RZ, RZ, RZ ;  /* 0x000000ffff027224 */ /* 0x000fc600078e00ff */
[----:B------:R0:W-:Y:S04]  /*39b30*/  STL.U8 [R3+0x161], RZ ;  /* 0x000161ff03007387 */ /* 0x0001e80000100000 */
.L_x_2782:
[----:B------:R-:W-:-:S05]  /*39b40*/  IMAD.IADD R4, R1, 0x1, R2 ;  /* 0x0000000101047824 */ /* 0x000fca00078e0202 */
[----:B0-----:R-:W2:Y:S02]  /*39b50*/  LDL.U8 R3, [R4+0x160] ;  /* 0x0001600004037983 */ /* 0x001ea40000100000 */
[----:B--2---:R-:W-:Y:S01]  /*39b60*/  ISETP.NE.AND P0, PT, R3, RZ, PT ;  /* 0x000000ff0300720c */ /* 0x004fe20003f05270 */
[----:B------:R-:W-:Y:S02]  /*39b70*/  IMAD.MOV.U32 R3, RZ, RZ, R2 ;  /* 0x000000ffff037224 */ /* 0x000fe400078e0002 */
[----:B------:R-:W-:-:S10]  /*39b80*/  VIADD R2, R2, 0x1 ;  /* 0x0000000102027836 */ /* 0x000fd40000000000 */
[----:B------:R-:W-:Y:S05]  /*39b90*/  @P0 BRA `(.L_x_2782) ;  /* 0xfffffffc00e80947 */ /* 0x000fea000383ffff */
[----:B------:R-:W-:Y:S05]  /*39ba0*/  BSYNC.RECONVERGENT B2 ;  /* 0x0000000000027941 */ /* 0x000fea0003800200 */
.L_x_2781:
[----:B------:R-:W-:Y:S01]  /*39bb0*/  LOP3.LUT P0, RZ, R24, 0xff, RZ, 0xc0, !PT ;  /* 0x000000ff18ff7812 */ /* 0x000fe2000780c0ff */
[----:B------:R-:W-:Y:S01]  /*39bc0*/  BSSY.RECONVERGENT B2, `(.L_x_2783) ;  /* 0x0000010000027945 */ /* 0x000fe20003800200 */
[----:B------:R-:W-:-:S11]  /*39bd0*/  IMAD.MOV.U32 R2, RZ, RZ, R3 ;  /* 0x000000ffff027224 */ /* 0x000fd600078e0003 */
[----:B------:R-:W-:Y:S05]  /*39be0*/  @!P0 BRA `(.L_x_2784) ;  /* 0x0000000000348947 */ /* 0x000fea0003800000 */
[----:B------:R-:W-:Y:S01]  /*39bf0*/  BSSY.RECONVERGENT B3, `(.L_x_2785) ;  /* 0x000000b000037945 */ /* 0x000fe20003800200 */
[----:B------:R-:W-:-:S07]  /*39c00*/  IMAD.MOV.U32 R2, RZ, RZ, RZ ;  /* 0x000000ffff027224 */ /* 0x000fce00078e00ff */
.L_x_2786:
        /* <DEDUP_REMOVED lines=10> */
.L_x_2785:
[----:B------:R-:W-:-:S07]  /*39cb0*/  IMAD.MOV.U32 R2, RZ, RZ, R5 ;  /* 0x000000ffff027224 */ /* 0x000fce00078e0005 */
.L_x_2784:
[----:B------:R-:W-:Y:S05]  /*39cc0*/  BSYNC.RECONVERGENT B2 ;  /* 0x0000000000027941 */ /* 0x000fea0003800200 */
.L_x_2783:
        /* <DEDUP_REMOVED lines=70> */
.L_x_2774:
[----:B------:R-:W-:Y:S05]  /*3a130*/  BSYNC.RECONVERGENT B0 ;  /* 0x0000000000007941 */ /* 0x000fea0003800200 */
.L_x_2773:
[----:B------:R-:W-:-:S07]  /*3a140*/  IMAD.MOV.U32 R90, RZ, RZ, R26 ;  /* 0x000000ffff5a7224 */ /* 0x000fce00078e001a */
.L_x_2772:
[----:B------:R-:W-:Y:S05]  /*3a150*/  BSYNC.RECONVERGENT B1 ;  /* 0x0000000000017941 */ /* 0x000fea0003800200 */
.L_x_2771:
        /* <DEDUP_REMOVED lines=99> */
.L_x_3842:
[----:B------:R-:W-:-:S03]  /*3a790*/  UMOV UR4, 0xffffffff ;  /* 0xffffffff00047882 */ /* 0x000fc60000000000 */
[----:B------:R-:W-:Y:S05]  /*3a7a0*/  BRA.DIV UR4, `(.L_x_2788) ;  /* 0x0000074e04e47947 */ /* 0x000fea000b800000 */
.L_x_3845:
        /* <DEDUP_REMOVED lines=17> */
[----:B------:R1:W0:Y:S02]  /*3a8c0*/  SHFL.DOWN PT, R21, R3, 0x8, R27 ;  /* 0x0900000003157989 */ /* 0x00022400000e001b */
.L_x_3863:
        /* <DEDUP_REMOVED lines=100> */
[----:B-1-34-:R-:W-:Y:S02]  /*3af10*/  IMAD.MOV.U32 R2, RZ, RZ, RZ ;  /* 0x000000ffff027224 */ /* 0x01afe400078e00ff */
[----:B------:R2:W-:Y:S04]  /*3af20*/  STL [R1+0x194], R22 ;  /* 0x0001941601007387 */ /* 0x0005e80000100800 */
[----:B------:R2:W-:Y:S02]  /*3af30*/  STL.64 [R1+0x198], R20 ;  /* 0x0001981401007387 */ /* 0x0005e40000100a00 */
.L_x_2795:
[----:B0-----:R-:W-:-:S05]  /*3af40*/  IMAD.IADD R4, R1, 0x1, R2 ;  /* 0x0000000101047824 */ /* 0x001fca00078e0202 */
[----:B------:R-:W3:Y:S02]  /*3af50*/  LDL.U8 R3, [R4+0x160] ;  /* 0x0001600004037983 */ /* 0x000ee40000100000 */
[----:B---3--:R-:W-:Y:S01]  /*3af60*/  ISETP.NE.AND P0, PT, R3, RZ, PT ;  /* 0x000000ff0300720c */ /* 0x008fe20003f05270 */
[----:B------:R-:W-:Y:S02]  /*3af70*/  IMAD.MOV.U32 R3, RZ, RZ, R2 ;  /* 0x000000ffff037224 */ /* 0x000fe400078e0002 */
[----:B------:R-:W-:-:S10]  /*3af80*/  VIADD R2, R2, 0x1 ;  /* 0x0000000102027836 */ /* 0x000fd40000000000 */
[----:B------:R-:W-:Y:S05]  /*3af90*/  @P0 BRA `(.L_x_2795) ;  /* 0xfffffffc00e80947 */ /* 0x000fea000383ffff */
[----:B------:R-:W-:Y:S05]  /*3afa0*/  BSYNC.RECONVERGENT B2 ;  /* 0x0000000000027941 */ /* 0x000fea0003800200 */
.L_x_2794:
[----:B------:R-:W-:Y:S01]  /*3afb0*/  LOP3.LUT P0, RZ, R8, 0xff, RZ, 0xc0, !PT ;  /* 0x000000ff08ff7812 */ /* 0x000fe2000780c0ff */
[----:B------:R-:W-:Y:S01]  /*3afc0*/  BSSY.RECONVERGENT B2, `(.L_x_2796) ;  /* 0x0000010000027945 */ /* 0x000fe20003800200 */
[----:B------:R-:W-:-:S11]  /*3afd0*/  IMAD.MOV.U32 R2, RZ, RZ, R3 ;  /* 0x000000ffff027224 */ /* 0x000fd600078e0003 */
[----:B------:R-:W-:Y:S05]  /*3afe0*/  @!P0 BRA `(.L_x_2797) ;  /* 0x0000000000348947 */ /* 0x000fea0003800000 */
[----:B------:R-:W-:Y:S01]  /*3aff0*/  BSSY.RECONVERGENT B3, `(.L_x_2798) ;  /* 0x000000b000037945 */ /* 0x000fe20003800200 */
[----:B------:R-:W-:-:S07]  /*3b000*/  IMAD.MOV.U32 R2, RZ, RZ, RZ ;  /* 0x000000ffff027224 */ /* 0x000fce00078e00ff */
.L_x_2799:
        /* <DEDUP_REMOVED lines=10> */
.L_x_2798:
[----:B------:R-:W-:-:S07]  /*3b0b0*/  IMAD.MOV.U32 R2, RZ, RZ, R5 ;  /* 0x000000ffff027224 */ /* 0x000fce00078e0005 */
.L_x_2797:
[----:B------:R-:W-:Y:S05]  /*3b0c0*/  BSYNC.RECONVERGENT B2 ;  /* 0x0000000000027941 */ /* 0x000fea0003800200 */
.L_x_2796:
[----:B------:R-:W-:Y:S01]  /*3b0d0*/  IMAD.IADD R3, R1, 0x1, R2 ;  /* 0x0000000101037824 */ /* 0x000fe200078e0202 */
[----:B------:R-:W-:Y:S01]  /*3b0e0*/  BSSY.RECONVERGENT B2, `(.L_x_2800) ;  /* 0x0000009000027945 */ /* 0x000fe20003800200 */
[----:B------:R-:W-:-:S03]  /*3b0f0*/  IMAD.MOV.U32 R2, RZ, RZ, RZ ;  /* 0x000000ffff027224 */ /* 0x000fc600078e00ff */
[----:B------:R0:W-:Y:S04]  /*3b100*/  STL.U8 [R3+0x161], RZ ;  /* 0x000161ff03007387 */ /* 0x0001e80000100000 */
.L_x_2801:
[----:B------:R-:W-:-:S05]  /*3b110*/  IMAD.IADD R4, R1, 0x1, R2 ;  /* 0x0000000101047824 */ /* 0x000fca00078e0202 */
[----:B0-----:R-:W3:Y:S02]  /*3b120*/  LDL.U8 R3, [R4+0x160] ;  /* 0x0001600004037983 */ /* 0x001ee40000100000 */
[----:B---3--:R-:W-:Y:S01]  /*3b130*/  ISETP.NE.AND P0, PT, R3, RZ, PT ;  /* 0x000000ff0300720c */ /* 0x008fe20003f05270 */
[----:B------:R-:W-:Y:S02]  /*3b140*/  IMAD.MOV.U32 R3, RZ, RZ, R2 ;  /* 0x000000ffff037224 */ /* 0x000fe400078e0002 */
[----:B------:R-:W-:-:S10]  /*3b150*/  VIADD R2, R2, 0x1 ;  /* 0x0000000102027836 */ /* 0x000fd40000000000 */
[----:B------:R-:W-:Y:S05]  /*3b160*/  @P0 BRA `(.L_x_2801) ;  /* 0xfffffffc00e80947 */ /* 0x000fea000383ffff */
[----:B------:R-:W-:Y:S05]  /*3b170*/  BSYNC.RECONVERGENT B2 ;  /* 0x0000000000027941 */ /* 0x000fea0003800200 */
.L_x_2800:
[----:B------:R-:W-:Y:S01]  /*3b180*/  LOP3.LUT P0, RZ, R24, 0xff, RZ, 0xc0, !PT ;  /* 0x000000ff18ff7812 */ /* 0x000fe2000780c0ff */
[----:B------:R-:W-:Y:S01]  /*3b190*/  BSSY.RECONVERGENT B2, `(.L_x_2802) ;  /* 0x0000010000027945 */ /* 0x000fe20003800200 */
[----:B------:R-:W-:-:S11]  /*3b1a0*/  IMAD.MOV.U32 R2, RZ, RZ, R3 ;  /* 0x000000ffff027224 */ /* 0x000fd600078e0003 */
[----:B------:R-:W-:Y:S05]  /*3b1b0*/  @!P0 BRA `(.L_x_2803) ;  /* 0x0000000000348947 */ /* 0x000fea0003800000 */
[----:B------:R-:W-:Y:S01]  /*3b1c0*/  BSSY.RECONVERGENT B3, `(.L_x_2804) ;  /* 0x000000b000037945 */ /* 0x000fe20003800200 */
[----:B------:R-:W-:-:S07]  /*3b1d0*/  IMAD.MOV.U32 R2, RZ, RZ, RZ ;  /* 0x000000ffff027224 */ /* 0x000fce00078e00ff */
.L_x_2805:
        /* <DEDUP_REMOVED lines=10> */
.L_x_2804:
[----:B------:R-:W-:-:S07]  /*3b280*/  IMAD.MOV.U32 R2, RZ, RZ, R5 ;  /* 0x000000ffff027224 */ /* 0x000fce00078e0005 */
.L_x_2803:
[----:B------:R-:W-:Y:S05]  /*3b290*/  BSYNC.RECONVERGENT B2 ;  /* 0x0000000000027941 */ /* 0x000fea0003800200 */
.L_x_2802:
        /* <DEDUP_REMOVED lines=70> */
.L_x_2793:
[----:B------:R-:W-:Y:S05]  /*3b700*/  BSYNC.RECONVERGENT B0 ;  /* 0x0000000000007941 */ /* 0x000fea0003800200 */
.L_x_2792:
[----:B------:R-:W-:-:S07]  /*3b710*/  IMAD.MOV.U32 R90, RZ, RZ, R26 ;  /* 0x000000ffff5a7224 */ /* 0x000fce00078e001a */
.L_x_2791:
[----:B------:R-:W-:Y:S05]  /*3b720*/  BSYNC.RECONVERGENT B1 ;  /* 0x0000000000017941 */ /* 0x000fea0003800200 */
.L_x_2790:
        /* <DEDUP_REMOVED lines=99> */
.L_x_3866:
[----:B------:R-:W-:-:S03]  /*3bd60*/  UMOV UR4, 0xffffffff ;  /* 0xffffffff00047882 */ /* 0x000fc60000000000 */
[----:B------:R-:W-:Y:S05]  /*3bd70*/  BRA.DIV UR4, `(.L_x_2807) ;  /* 0x0000074204247947 */ /* 0x000fea000b800000 */
.L_x_3869:
        /* <DEDUP_REMOVED lines=17> */
[----:B------:R0:W0:Y:S02]  /*3be90*/  SHFL.DOWN PT, R21, R3, 0x10, R27 ;  /* 0x0a00000003157989 */ /* 0x00002400000e001b */
.L_x_3887:
        /* <DEDUP_REMOVED lines=53> */
[----:B0-----:R-:W-:Y:S01]  /*3c1f0*/  LOP3.LUT R6, R162, 0xffff, RZ, 0xc0, !PT ;  /* 0x0000ffffa2067812 */ /* 0x001fe200078ec0ff */
[----:B------:R-:W-:Y:S01]  /*3c200*/  STL.64 [R1+0x8], R12 ;  /* 0x0000080c01007387 */ /* 0x000fe20000100a00 */
        /* <DEDUP_REMOVED lines=23> */
[----:B------:R-:W-:Y:S02]  /*3c380*/  LOP3.LUT R14, R25, 0xffff, RZ, 0xc0, !PT ;  /* 0x0000ffff190e7812 */ /* 0x000fe400078ec0ff */
[----:B------:R-:W-:Y:S01]  /*3c390*/  LOP3.LUT R15, R79, 0xffff, RZ, 0xc0, !PT ;  /* 0x0000ffff4f0f7812 */ /* 0x000fe200078ec0ff */
[----:B------:R0:W-:Y:S01]  /*3c3a0*/  STL.128 [R1+0x20], R4 ;  /* 0x0000200401007387 */ /* 0x0001e20000100c00 */
[----:B------:R-:W-:Y:S02]  /*3c3b0*/  LOP3.LUT R17, R151, 0xffff, RZ, 0xc0, !PT ;  /* 0x0000ffff97117812 */ /* 0x000fe400078ec0ff */
[----:B0-----:R-:W-:Y:S02]  /*3c3c0*/  PRMT R5, R15, 0x3340, R14 ;  /* 0x000033400f057816 */ /* 0x001fe4000000000e */
[----:B------:R-:W-:Y:S02]  /*3c3d0*/  LOP3.LUT R14, R84, 0xffff, RZ, 0xc0, !PT ;  /* 0x0000ffff540e7812 */ /* 0x000fe400078ec0ff */
[----:B------:R-:W-:-:S02]  /*3c3e0*/  LOP3.LUT R15, R85, 0xffff, RZ, 0xc0, !PT ;  /* 0x0000ffff550f7812 */ /* 0x000fc400078ec0ff */
[----:B------:R-:W-:Y:S02]  /*3c3f0*/  SHF.R.U32.HI R7, RZ, 0x8, R28 ;  /* 0x00000008ff077819 */ /* 0x000fe4000001161c */
[----:B------:R-:W-:Y:S02]  /*3c400*/  PRMT R6, R17, 0x3340, R16 ;  /* 0x0000334011067816 */ /* 0x000fe40000000010 */
[----:B------:R-:W-:Y:S02]  /*3c410*/  PRMT R4, R15, 0x3340, R14 ;  /* 0x000033400f047816 */ /* 0x000fe4000000000e */
        /* <DEDUP_REMOVED lines=15> */
.L_x_2814:
[----:B0-----:R-:W-:-:S05]  /*3c510*/  IMAD.IADD R4, R1, 0x1, R2 ;  /* 0x0000000101047824 */ /* 0x001fca00078e0202 */
[----:B------:R-:W3:Y:S02]  /*3c520*/  LDL.U8 R3, [R4+0x160] ;  /* 0x0001600004037983 */ /* 0x000ee40000100000 */
[----:B---3--:R-:W-:Y:S01]  /*3c530*/  ISETP.NE.AND P0, PT, R3, RZ, PT ;  /* 0x000000ff0300720c */ /* 0x008fe20003f05270 */
[----:B------:R-:W-:Y:S02]  /*3c540*/  IMAD.MOV.U32 R3, RZ, RZ, R2 ;  /* 0x000000ffff037224 */ /* 0x000fe400078e0002 */
[----:B------:R-:W-:-:S10]  /*3c550*/  VIADD R2, R2, 0x1 ;  /* 0x0000000102027836 */ /* 0x000fd40000000000 */
[----:B------:R-:W-:Y:S05]  /*3c560*/  @P0 BRA `(.L_x_2814) ;  /* 0xfffffffc00e80947 */ /* 0x000fea000383ffff */
[----:B------:R-:W-:Y:S05]  /*3c570*/  BSYNC.RECONVERGENT B2 ;  /* 0x0000000000027941 */ /* 0x000fea0003800200 */
.L_x_2813:
[----:B------:R-:W-:Y:S01]  /*3c580*/  LOP3.LUT P0, RZ, R8, 0xff, RZ, 0xc0, !PT ;  /* 0x000000ff08ff7812 */ /* 0x000fe2000780c0ff */
[----:B------:R-:W-:Y:S01]  /*3c590*/  BSSY.RECONVERGENT B2, `(.L_x_2815) ;  /* 0x0000010000027945 */ /* 0x000fe20003800200 */
[----:B------:R-:W-:-:S11]  /*3c5a0*/  IMAD.MOV.U32 R2, RZ, RZ, R3 ;  /* 0x000000ffff027224 */ /* 0x000fd600078e0003 */
[----:B------:R-:W-:Y:S05]  /*3c5b0*/  @!P0 BRA `(.L_x_2816) ;  /* 0x0000000000348947 */ /* 0x000fea0003800000 */
[----:B------:R-:W-:Y:S01]  /*3c5c0*/  BSSY.RECONVERGENT B3, `(.L_x_2817) ;  /* 0x000000b000037945 */ /* 0x000fe20003800200 */
[----:B------:R-:W-:-:S07]  /*3c5d0*/  IMAD.MOV.U32 R2, RZ, RZ, RZ ;  /* 0x000000ffff027224 */ /* 0x000fce00078e00ff */
.L_x_2818:
        /* <DEDUP_REMOVED lines=10> */
.L_x_2817:
[----:B------:R-:W-:-:S07]  /*3c680*/  IMAD.MOV.U32 R2, RZ, RZ, R5 ;  /* 0x000000ffff027224 */ /* 0x000fce00078e0005 */
.L_x_2816:
[----:B------:R-:W-:Y:S05]  /*3c690*/  BSYNC.RECONVERGENT B2 ;  /* 0x0000000000027941 */ /* 0x000fea0003800200 */
.L_x_2815:
[----:B------:R-:W-:Y:S01]  /*3c6a0*/  IMAD.IADD R3, R1, 0x1, R2 ;  /* 0x0000000101037824 */ /* 0x000fe200078e0202 */
[----:B------:R-:W-:Y:S01]  /*3c6b0*/  BSSY.RECONVERGENT B2, `(.L_x_2819) ;  /* 0x0000009000027945 */ /* 0x000fe20003800200 */
[----:B------:R-:W-:-:S03]  /*3c6c0*/  IMAD.MOV.U32 R2, RZ, RZ, RZ ;  /* 0x000000ffff027224 */ /* 0x000fc600078e00ff */
[----:B------:R0:W-:Y:S04]  /*3c6d0*/  STL.U8 [R3+0x161], RZ ;  /* 0x000161ff03007387 */ /* 0x0001e80000100000 */
.L_x_2820:
[----:B------:R-:W-:-:S05]  /*3c6e0*/  IMAD.IADD R4, R1, 0x1, R2 ;  /* 0x0000000101047824 */ /* 0x000fca00078e0202 */
[----:B0-----:R-:W3:Y:S02]  /*3c6f0*/  LDL.U8 R3, [R4+0x160] ;  /* 0x0001600004037983 */ /* 0x001ee40000100000 */
[----:B---3--:R-:W-:Y:S01]  /*3c700*/  ISETP.NE.AND P0, PT, R3, RZ, PT ;  /* 0x000000ff0300720c */ /* 0x008fe20003f05270 */
[----:B------:R-:W-:Y:S02]  /*3c710*/  IMAD.MOV.U32 R3, RZ, RZ, R2 ;  /* 0x000000ffff037224 */ /* 0x000fe400078e0002 */
[----:B------:R-:W-:-:S10]  /*3c720*/  VIADD R2, R2, 0x1 ;  /* 0x0000000102027836 */ /* 0x000fd40000000000 */
[----:B------:R-:W-:Y:S05]  /*3c730*/  @P0 BRA `(.L_x_2820) ;  /* 0xfffffffc00e80947 */ /* 0x000fea000383ffff */
[----:B------:R-:W-:Y:S05]  /*3c740*/  BSYNC.RECONVERGENT B2 ;  /* 0x0000000000027941 */ /* 0x000fea0003800200 */
.L_x_2819:
[----:B------:R-:W-:Y:S01]  /*3c750*/  LOP3.LUT P0, RZ, R24, 0xff, RZ, 0xc0, !PT ;  /* 0x000000ff18ff7812 */ /* 0x000fe2000780c0ff */
[----:B------:R-:W-:Y:S01]  /*3c760*/  BSSY.RECONVERGENT B2, `(.L_x_2821) ;  /* 0x0000010000027945 */ /* 0x000fe20003800200 */
[----:B------:R-:W-:-:S11]  /*3c770*/  IMAD.MOV.U32 R2, RZ, RZ, R3 ;  /* 0x000000ffff027224 */ /* 0x000fd600078e0003 */
[----:B------:R-:W-:Y:S05]  /*3c780*/  @!P0 BRA `(.L_x_2822) ;  /* 0x0000000000348947 */ /* 0x000fea0003800000 */
[----:B------:R-:W-:Y:S01]  /*3c790*/  BSSY.RECONVERGENT B3, `(.L_x_2823) ;  /* 0x000000b000037945 */ /* 0x000fe20003800200 */
[----:B------:R-:W-:-:S07]  /*3c7a0*/  IMAD.MOV.U32 R2, RZ, RZ, RZ ;  /* 0x000000ffff027224 */ /* 0x000fce00078e00ff */
.L_x_2824:
        /* <DEDUP_REMOVED lines=10> */
.L_x_2823:
[----:B------:R-:W-:-:S07]  /*3c850*/  IMAD.MOV.U32 R2, RZ, RZ, R5 ;  /* 0x000000ffff027224 */ /* 0x000fce00078e0005 */
.L_x_2822:
[----:B------:R-:W-:Y:S05]  /*3c860*/  BSYNC.RECONVERGENT B2 ;  /* 0x0000000000027941 */ /* 0x000fea0003800200 */
.L_x_2821:
        /* <DEDUP_REMOVED lines=70> */
.L_x_2812:
[----:B------:R-:W-:Y:S05]  /*3ccd0*/  BSYNC.RECONVERGENT B0 ;  /* 0x0000000000007941 */ /* 0x000fea0003800200 */
.L_x_2811:
[----:B------:R-:W-:-:S07]  /*3cce0*/  IMAD.MOV.U32 R90, RZ, RZ, R26 ;  /* 0x000000ffff5a7224 */ /* 0x000fce00078e001a */
.L_x_2810:
[----:B------:R-:W-:Y:S05]  /*3ccf0*/  BSYNC.RECONVERGENT B1 ;  /* 0x0000000000017941 */ /* 0x000fea0003800200 */
.L_x_2809:
[----:B0-----:R-:W-:Y:S01]  /*3cd00*/  LOP3.LUT R5, R177, 0xffff, RZ, 0xc0, !PT ;  /* 0x0000ffffb1057812 */ /* 0x001fe200078ec0ff */
[----:B------:R-:W0:Y:S01]  /*3cd10*/  S2UR UR4, SR_CTAID.X ;  /* 0x00000000000479c3 */ /* 0x000e220000002500 */
[----:B------:R-:W-:Y:S01]  /*3cd20*/  LOP3.LUT R4, R178, 0xffff, RZ, 0xc0, !PT ;  /* 0x0000ffffb2047812 */ /* 0x000fe200078ec0ff */
[----:B------:R-:W-:Y:S01]  /*3cd30*/  STL [R1+0xd8], R90 ;  /* 0x0000d85a01007387 */ /* 0x000fe20000100800 */
[----:B------:R-:W-:Y:S02]  /*3cd40*/  LOP3.LUT R7, R184, 0xffff, RZ, 0xc0, !PT ;  /* 0x0000ffffb8077812 */ /* 0x000fe400078ec0ff */
[----:B------:R-:W-:Y:S01]  /*3cd50*/  PRMT R5, R4, 0x3340, R5 ;  /* 0x0000334004057816 */ /* 0x000fe20000000005 */
[----:B-----5:R-:W-:Y:S01]  /*3cd60*/  STL [R1+0x114], R23 ;  /* 0x0001141701007387 */ /* 0x020fe20000100800 */
[----:B------:R-:W-:Y:S02]  /*3cd70*/  LOP3.LUT R4, R168, 0xffff, RZ, 0xc0, !PT ;  /* 0x0000ffffa8047812 */ /* 0x000fe400078ec0ff */
[----:B------:R-:W-:Y:S01]  /*3cd80*/  LOP3.LUT R6, R179, 0xffff, RZ, 0xc0, !PT ;  /* 0x0000ffffb3067812 */ /* 0x000fe200078ec0ff */
[----:B------:R-:W-:Y:S01]  /*3cd90*/  STL.64 [R1+0x118], R2 ;  /* 0x0001180201007387 */ /* 0x000fe20000100a00 */
[----:B------:R-:W-:-:S02]  /*3cda0*/  PRMT R4, R7, 0x3340, R4 ;  /* 0x0000334007047816 */ /* 0x000fc40000000004 */
[----:B------:R-:W-:Y:S01]  /*3cdb0*/  LOP3.LUT R7, R180, 0xffff, RZ, 0xc0, !PT ;  /* 0x0000ffffb4077812 */ /* 0x000fe200078ec0ff */
[----:B------:R-:W-:Y:S01]  /*3cdc0*/  STL [R1+0x408], R90 ;  /* 0x0004085a01007387 */ /* 0x000fe20000100800 */
[----:B------:R-:W-:Y:S02]  /*3cdd0*/  LOP3.LUT R8, R24, 0xffff, RZ, 0xc0, !PT ;  /* 0x0000ffff18087812 */ /* 0x000fe400078ec0ff */
[----:B------:R-:W-:Y:S01]  /*3cde0*/  PRMT R6, R7, 0x3340, R6 ;  /* 0x0000334007067816 */ /* 0x000fe20000000006 */
[----:B------:R-:W-:Y:S01]  /*3cdf0*/  STL.U8 [R1+0x440], R150 ;  /* 0x0004409601007387 */ /* 0x000fe20000100000 */
[----:B------:R-:W-:Y:S02]  /*3ce00*/  LOP3.LUT R7, R169, 0xffff, RZ, 0xc0, !PT ;  /* 0x0000ffffa9077812 */ /* 0x000fe400078ec0ff */
[----:B------:R-:W-:Y:S01]  /*3ce10*/  LOP3.LUT R9, R174, 0xffff, RZ, 0xc0, !PT ;  /* 0x0000ffffae097812 */ /* 0x000fe200078ec0ff */
[----:B------:R-:W-:Y:S01]  /*3ce20*/  STL.U8 [R1+0x441], R170 ;  /* 0x000441aa01007387 */ /* 0x000fe20000100000 */
[----:B------:R-:W-:-:S02]  /*3ce30*/  PRMT R7, R8, 0x3340, R7 ;  /* 0x0000334008077816 */ /* 0x000fc40000000007 */
[----:B------:R-:W-:Y:S01]  /*3ce40*/  LOP3.LUT R8, R173, 0xffff, RZ, 0xc0, !PT ;  /* 0x0000ffffad087812 */ /* 0x000fe200078ec0ff */
[----:B------:R-:W-:Y:S01]  /*3ce50*/  STL [R1+0x444], R23 ;  /* 0x0004441701007387 */ /* 0x000fe20000100800 */
        /* <DEDUP_REMOVED lines=13> */
[----:B------:R-:W-:Y:S02]  /*3cf30*/  PRMT R11, R12, 0x3340, R11 ;  /* 0x000033400c0b7816 */ /* 0x000fe4000000000b */
[----:B------:R-:W-:Y:S02]  /*3cf40*/  LOP3.LUT R8, R171, 0xffff, RZ, 0xc0, !PT ;  /* 0x0000ffffab087812 */ /* 0x000fe400078ec0ff */
[----:B------:R-:W-:Y:S02]  /*3cf50*/  LOP3.LUT R9, R172, 0xffff, RZ, 0xc0, !PT ;  /* 0x0000ffffac097812 */ /* 0x000fe400078ec0ff */
        /* <DEDUP_REMOVED lines=12> */
[----:B-1----:R-:W-:Y:S02]  /*3d020*/  LOP3.LUT R4, R157, 0xffff, RZ, 0xc0, !PT ;  /* 0x0000ffff9d047812 */ /* 0x002fe400078ec0ff */
        /* <DEDUP_REMOVED lines=23> */
[----:B------:R-:W-:Y:S01]  /*3d1a0*/  LOP3.LUT R10, R88, 0xffff, RZ, 0xc0, !PT ;  /* 0x0000ffff580a7812 */ /* 0x000fe200078ec0ff */
[----:B------:R-:W-:Y:S01]  /*3d1b0*/  STL.128 [R1+0xf0], R4 ;  /* 0x0000f00401007387 */ /* 0x000fe20000100c00 */
[----:B------:R-:W-:-:S03]  /*3d1c0*/  LOP3.LUT R11, R89, 0xffff, RZ, 0xc0, !PT ;  /* 0x0000ffff590b7812 */ /* 0x000fc600078ec0ff */
[----:B------:R1:W-:Y:S01]  /*3d1d0*/  STL.128 [R1+0x420], R4 ;  /* 0x0004200401007387 */ /* 0x0003e20000100c00 */
        /* <DEDUP_REMOVED lines=18> */
[----:B------:R-:W1:Y:S01]  /*3d300*/  S2R R8, SR_TID.X ;  /* 0x0000000000087919 */ /* 0x000e620000002100 */
[----:B------:R-:W-:Y:S02]  /*3d310*/  PRMT R4, R11, 0x5410, R10 ;  /* 0x000054100b047816 */ /* 0x000fe4000000000a */
[----:B------:R-:W-:Y:S02]  /*3d320*/  PRMT R6, R13, 0x5410, R12 ;  /* 0x000054100d067816 */ /* 0x000fe4000000000c */
[----:B------:R-:W-:-:S03]  /*3d330*/  PRMT R10, R170, 0x7604, R150 ;  /* 0x00007604aa0a7816 */ /* 0x000fc60000000096 */
[----:B------:R0:W-:Y:S04]  /*3d340*/  STL.128 [R1+0x100], R4 ;  /* 0x0001000401007387 */ /* 0x0001e80000100c00 */
[----:B------:R0:W-:Y:S04]  /*3d350*/  STL.128 [R1+0x430], R4 ;  /* 0x0004300401007387 */ /* 0x0001e80000100c00 */
[----:B------:R0:W-:Y:S01]  /*3d360*/  STL.U16 [R1+0x110], R10 ;  /* 0x0001100a01007387 */ /* 0x0001e20000100400 */
[----:B-1----:R-:W-:-:S05]  /*3d370*/  LOP3.LUT R8, RZ, R8, RZ, 0x33, !PT ;  /* 0x00000008ff087212 */ /* 0x002fca00078e33ff */
[----:B0-----:R-:W-:Y:S01]  /*3d380*/  VIADD R20, R8, UR4 ;  /* 0x0000000408147c36 */ /* 0x001fe20008000000 */
[----:B------:R-:W-:-:S03]  /*3d390*/  UMOV UR4, 0xffffffff ;  /* 0xffffffff00047882 */ /* 0x000fc60000000000 */
[----:B------:R-:W-:Y:S05]  /*3d3a0*/  BRA.DIV UR4, `(.L_x_2825) ;  /* 0x0000073204207947 */ /* 0x000fea000b800000 */
[----:B------:R-:W-:-:S13]  /*3d3b0*/  VOTE.ALL P0, P0 ;  /* 0x0000000000ff7806 */ /* 0x000fda0000000000 */
.L_x_3890:
[----:B------:R-:W-:Y:S05]  /*3d3c0*/  @!P0 BRA `(.L_x_2826) ;  /* 0x0000008c00d08947 */ /* 0x000fea0003800000 */
.L_x_2928:
[----:B0-----:R-:W-:Y:S05]  /*3d3d0*/  YIELD ;  /* 0x0000000000007946 */ /* 0x001fea0003800000 */
.L_x_2828:
[----:B------:R-:W5:Y:S02]  /*3d3e0*/  LDL.64 R4, [R1+0x498] ;  /* 0x0004980001047983 */ /* 0x000f640000100a00 */
[----:B-----5:R-:W-:-:S05]  /*3d3f0*/  IMAD.WIDE R4, R20, 0x4, R4 ;  /* 0x0000000414047825 */ /* 0x020fca00078e0204 */
[----:B------:R-:W5:Y:S01]  /*3d400*/  LD.E.STRONG.GPU R21, desc[UR8][R4.64] ;  /* 0x0000000804157980 */ /* 0x000f62000c10f900 */
[----:B------:R-:W-:Y:S05]  /*3d410*/  YIELD ;  /* 0x0000000000007946 */ /* 0x000fea0003800000 */
[----:B-----5:R-:W-:Y:S01]  /*3d420*/  ISETP.NE.AND P0, PT, R21, 0x63, PT ;  /* 0x000000631500780c */ /* 0x020fe20003f05270 */
[----:B------:R-:W-:Y:S06]  /*3d430*/  MEMBAR.SC.GPU ;  /* 0x0000000000007992 */ /* 0x000fec0000002000 */
[----:B------:R-:W-:-:S00]  /*3d440*/  ERRBAR ;  /* 0x00000000000079ab */ /* 0x000fc00000000000 */
[----:B------:R-:W-:Y:S06]  /*3d450*/  CGAERRBAR ;  /* 0x00000000000075ab */ /* 0x000fec0000000000 */
[----:B------:R-:W-:Y:S01]  /*3d460*/  CCTL.IVALL ;  /* 0x00000000ff00798f */ /* 0x000fe20002000000 */
[----:B------:R-:W-:-:S03]  /*3d470*/  UMOV UR4, 0xffffffff ;  /* 0xffffffff00047882 */ /* 0x000fc60000000000 */
[----:B------:R-:W-:Y:S05]  /*3d480*/  BRA.DIV UR4, `(.L_x_2827) ;  /* 0x00000732040c7947 */ /* 0x000fea000b800000 */
[----:B------:R-:W-:-:S13]  /*3d490*/  VOTE.ANY P0, !P0 ;  /* 0x0000000000ff7806 */ /* 0x000fda0004000100 */
.L_x_3893:
        /* <DEDUP_REMOVED lines=30> */
[C---:B------:R-:W-:Y:S02]  /*3d680*/  SHF.R.U64 R50, R16.reuse, 0x18, R17 ;  /* 0x0000001810327819 */ /* 0x040fe40000001211 */
[----:B----4-:R-:W-:Y:S02]  /*3d690*/  PRMT R27, R16, 0x7610, R27 ;  /* 0x00007610101b7816 */ /* 0x010fe4000000001b */
        /* <DEDUP_REMOVED lines=37> */
[----:B------:R-:W-:Y:S01]  /*3d8f0*/  PRMT R41, R6, 0x7610, R41 ;  /* 0x0000761006297816 */ /* 0x000fe20000000029 */
[----:B0-----:R-:W-:Y:S06]  /*3d900*/  BRA `(.L_x_2831) ;  /* 0x0000000000f87947 */ /* 0x001fec0003800000 */
.L_x_2830:
        /* <DEDUP_REMOVED lines=62> */
.L_x_2831:
[----:B------:R-:W-:Y:S05]  /*3dcf0*/  BSYNC.RECONVERGENT B0 ;  /* 0x0000000000007941 */ /* 0x000fea0003800200 */
.L_x_2829:
        /* <DEDUP_REMOVED lines=17> */
[----:B--2---:R-:W-:Y:S01]  /*3de10*/  LOP3.LUT R228, R26, 0xffff, RZ, 0xc0, !PT ;  /* 0x0000ffff1ae47812 */ /* 0x004fe200078ec0ff */
        /* <DEDUP_REMOVED lines=71> */
[----:B------:R-:W-:Y:S01]  /*3e290*/  LOP3.LUT R37, R37, 0xff, R41, 0xf8, !PT ;  /* 0x000000ff25257812 */ /* 0x000fe200078ef829 */
[----:B------:R-:W-:Y:S01]  /*3e2a0*/  IMAD.IADD R18, R18, 0x1, R80 ;  /* 0x0000000112127824 */ /* 0x000fe200078e0250 */
[----:B------:R-:W-:Y:S01]  /*3e2b0*/  LOP3.LUT R240, R44, 0xffff, RZ, 0xc0, !PT ;  /* 0x0000ffff2cf07812 */ /* 0x000fe200078ec0ff */
[----:B------:R-:W-:Y:S01]  /*3e2c0*/  VIADD R80, R6, 0xffffffff ;  /* 0xffffffff06507836 */ /* 0x000fe20000000000 */
[----:B------:R-:W-:-:S02]  /*3e2d0*/  LOP3.LUT R241, R47, 0xffff, RZ, 0xc0, !PT ;  /* 0x0000ffff2ff17812 */ /* 0x000fc400078ec0ff */
[----:B------:R-:W-:Y:S01]  /*3e2e0*/  LOP3.LUT R242, R50, 0xffff, RZ, 0xc0, !PT ;  /* 0x0000ffff32f27812 */ /* 0x000fe200078ec0ff */
[----:B------:R-:W-:Y:S01]  /*3e2f0*/  IMAD R8, R240, 0x1000000, R8 ;  /* 0x01000000f0087824 */ /* 0x000fe200078e0208 */
[----:B------:R-:W-:Y:S01]  /*3e300*/  LOP3.LUT R6, R6, R80, RZ, 0xc, !PT ;  /* 0x0000005006067212 */ /* 0x000fe200078e0cff */
[----:B------:R-:W-:Y:S01]  /*3e310*/  IMAD R9, R241, 0x1000000, R9 ;  /* 0x01000000f1097824 */ /* 0x000fe200078e0209 */
[----:B------:R-:W-:Y:S01]  /*3e320*/  LOP3.LUT R80, R78, 0xff, RZ, 0xc0, !PT ;  /* 0x000000ff4e507812 */ /* 0x000fe200078ec0ff */
[----:B------:R-:W-:Y:S01]  /*3e330*/  IMAD R10, R242, 0x1000000, R10 ;  /* 0x01000000f20a7824 */ /* 0x000fe200078e020a */
[----:B------:R-:W-:Y:S02]  /*3e340*/  LOP3.LUT R243, R53, 0xffff, RZ, 0xc0, !PT ;  /* 0x0000ffff35f37812 */ /* 0x000fe400078ec0ff */
[----:B------:R-:W0:Y:S01]  /*3e350*/  POPC R6, R6 ;  /* 0x0000000600067309 */ /* 0x000e220000000000 */
        /* <DEDUP_REMOVED lines=14> */
[----:B0----5:R0:W1:Y:S01]  /*3e440*/  SHFL.DOWN PT, R213, R0, 0x1, R6 ;  /* 0x0820000000d57989 */ /* 0x02106200000e0006 */
[----:B------:R-:W-:Y:S01]  /*3e450*/  LOP3.LUT R251, R77, 0xffff, RZ, 0xc0, !PT ;  /* 0x0000ffff4dfb7812 */ /* 0x000fe200078ec0ff */
[----:B------:R-:W-:-:S02]  /*3e460*/  IMAD R17, R249, 0x1000000, R17 ;  /* 0x01000000f9117824 */ /* 0x000fc400078e0211 */
[----:B------:R-:W-:Y:S02]  /*3e470*/  IMAD R18, R250, 0x1000000, R18 ;  /* 0x01000000fa127824 */ /* 0x000fe400078e0212 */
[----:B------:R-:W-:-:S07]  /*3e480*/  IMAD R19, R251, 0x1000000, R19 ;  /* 0x01000000fb137824 */ /* 0x000fce00078e0213 */
.L_x_3897:
[----:B------:R-:W-:-:S03]  /*3e490*/  UMOV UR4, 0xffffffff ;  /* 0xffffffff00047882 */ /* 0x000fc60000000000 */
[----:B------:R-:W-:Y:S05]  /*3e4a0*/  BRA.DIV UR4, `(.L_x_2833) ;  /* 0x0000072a04387947 */ /* 0x000fea000b800000 */
.L_x_3900:
        /* <DEDUP_REMOVED lines=17> */
[----:B------:R2:W0:Y:S02]  /*3e5c0*/  SHFL.DOWN PT, R93, R5, 0x1, R6 ;  /* 0x08200000055d7989 */ /* 0x00042400000e0006 */
.L_x_3918:
[----:B------:R-:W5:Y:S01]  /*3e5d0*/  S2R R80, SR_LANEID ;  /* 0x0000000000507919 */ /* 0x000f620000000000 */
[----:B------:R-:W-:Y:S01]  /*3e5e0*/  BSSY.RECONVERGENT B1, `(.L_x_2835) ;  /* 0x0000130000017945 */ /* 0x000fe20003800200 */
[----:B------:R-:W-:Y:S01]  /*3e5f0*/  IMAD.MOV.U32 R94, RZ, RZ, R0 ;  /* 0x000000ffff5e7224 */ /* 0x000fe200078e0000 */
        /* <DEDUP_REMOVED lines=15> */
[----:B-----5:R-:W-:Y:S02]  /*3e6f0*/  ISETP.GE.AND P0, PT, R80, R6, PT ;  /* 0x000000065000720c */ /* 0x020fe40003f06270 */
        /* <DEDUP_REMOVED lines=45> */
[----:B------:R-:W-:Y:S01]  /*3e9d0*/  STL [R1], R0 ;  /* 0x0000000001007387 */ /* 0x000fe20000100800 */
[----:B------:R-:W-:-:S02]  /*3e9e0*/  LOP3.LUT R82, R63, 0xffff, RZ, 0xc0, !PT ;  /* 0x0000ffff3f527812 */ /* 0x000fc400078ec0ff */
[----:B------:R-:W-:Y:S01]  /*3e9f0*/  ISETP.NE.AND P0, PT, R0, RZ, PT ;  /* 0x000000ff0000720c */ /* 0x000fe20003f05270 */
[----:B------:R-:W-:Y:S01]  /*3ea00*/  STL [R1+0x3c], R7 ;  /* 0x00003c0701007387 */ /* 0x000fe20000100800 */
[----:B0-----:R-:W-:Y:S02]  /*3ea10*/  LOP3.LUT R9, R45, 0xffff, RZ, 0xc0, !PT ;  /* 0x0000ffff2d097812 */ /* 0x001fe400078ec0ff */
[----:B------:R-:W-:Y:S01]  /*3ea20*/  PRMT R219, R219, 0x3340, R82 ;  /* 0x00003340dbdb7816 */ /* 0x000fe20000000052 */
[----:B------:R-:W-:Y:S01]  /*3ea30*/  STL.64 [R1+0x40], R4 ;  /* 0x0000400401007387 */ /* 0x000fe20000100a00 */
[----:B------:R-:W-:Y:S02]  /*3ea40*/  PRMT R228, R228, 0x3340, R9 ;  /* 0x00003340e4e47816 */ /* 0x000fe40000000009 */
[----:B------:R-:W-:Y:S01]  /*3ea50*/  LOP3.LUT R9, R42, 0xffff, RZ, 0xc0, !PT ;  /* 0x0000ffff2a097812 */ /* 0x000fe200078ec0ff */
[----:B-1----:R-:W-:Y:S01]  /*3ea60*/  STL [R1+0x48], R213 ;  /* 0x000048d501007387 */ /* 0x002fe20000100800 */
        /* <DEDUP_REMOVED lines=14> */
[----:B-----5:R-:W-:-:S02]  /*3eb50*/  PRMT R13, R231, 0x3340, R243 ;  /* 0x00003340e70d7816 */ /* 0x020fc400000000f3 */
        /* <DEDUP_REMOVED lines=13> */
[----:B------:R-:W-:Y:S01]  /*3ec30*/  PRMT R13, R223, 0x5410, R13 ;  /* 0x00005410df0d7816 */ /* 0x000fe2000000000d */
[----:B------:R-:W-:Y:S01]  /*3ec40*/  STL.U16 [R1+0x38], R9 ;  /* 0x0000380901007387 */ /* 0x000fe20000100400 */
        /* <DEDUP_REMOVED lines=77> */
.L_x_2840:
[----:B------:R-:W-:-:S06]  /*3f120*/  IMAD.IADD R4, R1, 0x1, R5 ;  /* 0x0000000101047824 */ /* 0x000fcc00078e0205 */
[----:B------:R-:W2:Y:S02]  /*3f130*/  LDL.U8 R4, [R4+0x160] ;  /* 0x0001600004047983 */ /* 0x000ea40000100000 */
[----:B--2---:R-:W-:Y:S01]  /*3f140*/  ISETP.NE.AND P0, PT, R4, RZ, PT ;  /* 0x000000ff0400720c */ /* 0x004fe20003f05270 */
[----:B------:R-:W-:Y:S02]  /*3f150*/  IMAD.MOV.U32 R4, RZ, RZ, R5 ;  /* 0x000000ffff047224 */ /* 0x000fe400078e0005 */
[----:B------:R-:W-:-:S10]  /*3f160*/  VIADD R5, R5, 0x1 ;  /* 0x0000000105057836 */ /* 0x000fd40000000000 */
[----:B------:R-:W-:Y:S05]  /*3f170*/  @P0 BRA `(.L_x_2840) ;  /* 0xfffffffc00e80947 */ /* 0x000fea000383ffff */
[----:B------:R-:W-:Y:S05]  /*3f180*/  BSYNC.RECONVERGENT B2 ;  /* 0x0000000000027941 */ /* 0x000fea0003800200 */
.L_x_2839:
[----:B------:R-:W-:Y:S01]  /*3f190*/  LOP3.LUT P0, RZ, R8, 0xff, RZ, 0xc0, !PT ;  /* 0x000000ff08ff7812 */ /* 0x000fe2000780c0ff */
[----:B------:R-:W-:Y:S01]  /*3f1a0*/  BSSY.RECONVERGENT B2, `(.L_x_2841) ;  /* 0x000000f000027945 */ /* 0x000fe20003800200 */
[----:B0-----:R-:W-:-:S11]  /*3f1b0*/  IMAD.MOV.U32 R7, RZ, RZ, R4 ;  /* 0x000000ffff077224 */ /* 0x001fd600078e0004 */
[----:B------:R-:W-:Y:S05]  /*3f1c0*/  @!P0 BRA `(.L_x_2842) ;  /* 0x0000000000308947 */ /* 0x000fea0003800000 */
[----:B------:R-:W-:Y:S01]  /*3f1d0*/  BSSY.RECONVERGENT B3, `(.L_x_2842) ;  /* 0x000000b000037945 */ /* 0x000fe20003800200 */
[----:B------:R-:W-:-:S07]  /*3f1e0*/  IMAD.MOV.U32 R5, RZ, RZ, RZ ;  /* 0x000000ffff057224 */ /* 0x000fce00078e00ff */
.L_x_2843:
        /* <DEDUP_REMOVED lines=10> */
.L_x_2842:
[----:B------:R-:W-:Y:S05]  /*3f290*/  BSYNC.RECONVERGENT B2 ;  /* 0x0000000000027941 */ /* 0x000fea0003800200 */
.L_x_2841:
[----:B------:R-:W-:Y:S01]  /*3f2a0*/  IMAD.IADD R7, R1, 0x1, R7 ;  /* 0x0000000101077824 */ /* 0x000fe200078e0207 */
[----:B------:R-:W-:Y:S01]  /*3f2b0*/  BSSY.RECONVERGENT B2, `(.L_x_2844) ;  /* 0x0000009000027945 */ /* 0x000fe20003800200 */
[----:B------:R-:W-:-:S03]  /*3f2c0*/  IMAD.MOV.U32 R5, RZ, RZ, RZ ;  /* 0x000000ffff057224 */ /* 0x000fc600078e00ff */
[----:B------:R0:W-:Y:S04]  /*3f2d0*/  STL.U8 [R7+0x161], RZ ;  /* 0x000161ff07007387 */ /* 0x0001e80000100000 */
.L_x_2845:
[----:B------:R-:W-:-:S06]  /*3f2e0*/  IMAD.IADD R4, R1, 0x1, R5 ;  /* 0x0000000101047824 */ /* 0x000fcc00078e0205 */
[----:B------:R-:W2:Y:S02]  /*3f2f0*/  LDL.U8 R4, [R4+0x160] ;  /* 0x0001600004047983 */ /* 0x000ea40000100000 */
[----:B--2---:R-:W-:Y:S01]  /*3f300*/  ISETP.NE.AND P0, PT, R4, RZ, PT ;  /* 0x000000ff0400720c */ /* 0x004fe20003f05270 */
[----:B------:R-:W-:Y:S02]  /*3f310*/  IMAD.MOV.U32 R4, RZ, RZ, R5 ;  /* 0x000000ffff047224 */ /* 0x000fe400078e0005 */
[----:B------:R-:W-:-:S10]  /*3f320*/  VIADD R5, R5, 0x1 ;  /* 0x0000000105057836 */ /* 0x000fd40000000000 */
[----:B------:R-:W-:Y:S05]  /*3f330*/  @P0 BRA `(.L_x_2845) ;  /* 0xfffffffc00e80947 */ /* 0x000fea000383ffff */
[----:B------:R-:W-:Y:S05]  /*3f340*/  BSYNC.RECONVERGENT B2 ;  /* 0x0000000000027941 */ /* 0x000fea0003800200 */
.L_x_2844:
[----:B------:R-:W-:Y:S01]  /*3f350*/  LOP3.LUT P0, RZ, R105, 0xff, RZ, 0xc0, !PT ;  /* 0x000000ff69ff7812 */ /* 0x000fe2000780c0ff */
[----:B------:R-:W-:Y:S01]  /*3f360*/  BSSY.RECONVERGENT B2, `(.L_x_2846) ;  /* 0x000000f000027945 */ /* 0x000fe20003800200 */
[----:B0-----:R-:W-:-:S11]  /*3f370*/  IMAD.MOV.U32 R7, RZ, RZ, R4 ;  /* 0x000000ffff077224 */ /* 0x001fd600078e0004 */
[----:B------:R-:W-:Y:S05]  /*3f380*/  @!P0 BRA `(.L_x_2847) ;  /* 0x0000000000308947 */ /* 0x000fea0003800000 */
[----:B------:R-:W-:Y:S01]  /*3f390*/  BSSY.RECONVERGENT B3, `(.L_x_2847) ;  /* 0x000000b000037945 */ /* 0x000fe20003800200 */
[----:B------:R-:W-:-:S07]  /*3f3a0*/  IMAD.MOV.U32 R5, RZ, RZ, RZ ;  /* 0x000000ffff057224 */ /* 0x000fce00078e00ff */
.L_x_2848:
        /* <DEDUP_REMOVED lines=10> */
.L_x_2847:
[----:B------:R-:W-:Y:S05]  /*3f450*/  BSYNC.RECONVERGENT B2 ;  /* 0x0000000000027941 */ /* 0x000fea0003800200 */
.L_x_2846:
        /* <DEDUP_REMOVED lines=70> */
.L_x_2838:
[----:B------:R-:W-:Y:S05]  /*3f8c0*/  BSYNC.RECONVERGENT B0 ;  /* 0x0000000000007941 */ /* 0x000fea0003800200 */
.L_x_2837:
[----:B------:R-:W-:-:S07]  /*3f8d0*/  IMAD.IADD R94, R0, 0x1, R213 ;  /* 0x00000001005e7824 */ /* 0x000fce00078e02d5 */
.L_x_2836:
[----:B------:R-:W-:Y:S05]  /*3f8e0*/  BSYNC.RECONVERGENT B1 ;  /* 0x0000000000017941 */ /* 0x000fea0003800200 */
.L_x_2835:
[----:B------:R-:W-:Y:S01]  /*3f8f0*/  LOP3.LUT R225, R103, 0xffff, RZ, 0xc0, !PT ;  /* 0x0000ffff67e17812 */ /* 0x000fe200078ec0ff */
[----:B------:R-:W-:Y:S01]  /*3f900*/  UMOV UR4, 0xffffffff ;  /* 0xffffffff00047882 */ /* 0x000fe20000000000 */
[----:B------:R-:W-:Y:S02]  /*3f910*/  LOP3.LUT R227, R99, 0xffff, RZ, 0xc0, !PT ;  /* 0x0000ffff63e37812 */ /* 0x000fe400078ec0ff */
[----:B------:R-:W-:Y:S01]  /*3f920*/  LOP3.LUT R224, R105, 0xffff, RZ, 0xc0, !PT ;  /* 0x0000ffff69e07812 */ /* 0x000fe200078ec0ff */
[----:B0-----:R-:W-:Y:S01]  /*3f930*/  IMAD.U32 R13, R225, 0x10000, RZ ;  /* 0x00010000e10d7824 */ /* 0x001fe200078e00ff */
        /* <DEDUP_REMOVED lines=109> */
[----:B------:R0:W0:Y:S02]  /*40010*/  SHFL.DOWN PT, R214, R94, 0x2, R6 ;  /* 0x084000005ed67989 */ /* 0x00002400000e0006 */
.L_x_3921:
[----:B------:R-:W-:-:S03]  /*40020*/  UMOV UR4, 0xffffffff ;  /* 0xffffffff00047882 */ /* 0x000fc60000000000 */
[----:B------:R-:W-:Y:S05]  /*40030*/  BRA.DIV UR4, `(.L_x_2850) ;  /* 0x0000071204f87947 */ /* 0x000fea000b800000 */
.L_x_3924:
        /* <DEDUP_REMOVED lines=18> */
.L_x_3942:
[----:B------:R-:W5:Y:S01]  /*40160*/  S2R R80, SR_LANEID ;  /* 0x0000000000507919 */ /* 0x000f620000000000 */
[----:B------:R-:W-:Y:S01]  /*40170*/  BSSY.RECONVERGENT B1, `(.L_x_2852) ;  /* 0x00000ce000017945 */ /* 0x000fe20003800200 */
[----:B-----5:R-:W-:-:S05]  /*40180*/  VIADD R80, R80, 0x2 ;  /* 0x0000000250507836 */ /* 0x020fca0000000000 */
[----:B------:R-:W-:-:S13]  /*40190*/  ISETP.GT.AND P0, PT, R80, R6, PT ;  /* 0x000000065000720c */ /* 0x000fda0003f04270 */
[----:B------:R-:W-:Y:S05]  /*401a0*/  @P0 BRA `(.L_x_2853) ;  /* 0x0000000c00280947 */ /* 0x000fea0003800000 */
[----:B0-----:R0:W-:Y:S01]  /*401b0*/  STL.128 [R1+0x50], R8 ;  /* 0x0000500801007387 */ /* 0x0011e20000100c00 */
[----:B------:R-:W-:Y:S01]  /*401c0*/  LOP3.LUT R82, R134, 0xffff, RZ, 0xc0, !PT ;  /* 0x0000ffff86527812 */ /* 0x000fe200078ec0ff */
[----:B------:R-:W-:Y:S01]  /*401d0*/  BSSY.RECONVERGENT B0, `(.L_x_2853) ;  /* 0x00000c7000007945 */ /* 0x000fe20003800200 */
[----:B------:R-:W-:Y:S01]  /*401e0*/  PRMT R81, R239, 0x3340, R251 ;  /* 0x00003340ef517816 */ /* 0x000fe200000000fb */
[----:B------:R5:W-:Y:S01]  /*401f0*/  STL.128 [R1+0x60], R12 ;  /* 0x0000600c01007387 */ /* 0x000be20000100c00 */
[----:B------:R-:W-:Y:S02]  /*40200*/  PRMT R221, R221, 0x3340, R82 ;  /* 0x00003340dddd7816 */ /* 0x000fe40000000052 */
[----:B------:R-:W-:Y:S01]  /*40210*/  LOP3.LUT R82, R126, 0xffff, RZ, 0xc0, !PT ;  /* 0x0000ffff7e527812 */ /* 0x000fe200078ec0ff */
[----:B------:R-:W-:Y:S01]  /*40220*/  STL.128 [R1+0x70], R16 ;  /* 0x0000701001007387 */ /* 0x000fe20000100c00 */
[----:B------:R-:W-:Y:S02]  /*40230*/  PRMT R80, R238, 0x3340, R250 ;  /* 0x00003340ee507816 */ /* 0x000fe400000000fa */
[----:B------:R-:W-:Y:S01]  /*40240*/  PRMT R219, R219, 0x3340, R82 ;  /* 0x00003340dbdb7816 */ /* 0x000fe20000000052 */
[----:B------:R-:W-:Y:S01]  /*40250*/  STL [R1+0x3c], R7 ;  /* 0x00003c0701007387 */ /* 0x000fe20000100800 */
[----:B------:R-:W-:-:S02]  /*40260*/  LOP3.LUT R82, R118, 0xffff, RZ, 0xc0, !PT ;  /* 0x0000ffff76527812 */ /* 0x000fc400078ec0ff */
[----:B------:R-:W-:Y:S01]  /*40270*/  ISETP.NE.AND P0, PT, R94, RZ, PT ;  /* 0x000000ff5e00720c */ /* 0x000fe20003f05270 */
[----:B------:R-:W-:Y:S01]  /*40280*/  STL.64 [R1+0x40], R4 ;  /* 0x0000400401007387 */ /* 0x000fe20000100a00 */
[----:B0-----:R-:W-:Y:S02]  /*40290*/  LOP3.LUT R9, R100, 0xffff, RZ, 0xc0, !PT ;  /* 0x0000ffff64097812 */ /* 0x001fe400078ec0ff */
[----:B------:R-:W-:Y:S01]  /*402a0*/  PRMT R217, R217, 0x3340, R82 ;  /* 0x00003340d9d97816 */ /* 0x000fe20000000052 */
[----:B------:R-:W-:Y:S01]  /*402b0*/  STL [R1+0x48], R214 ;  /* 0x000048d601007387 */ /* 0x000fe20000100800 */
[----:B------:R-:W-:Y:S02]  /*402c0*/  PRMT R226, R226, 0x3340, R9 ;  /* 0x00003340e2e27816 */ /* 0x000fe40000000009 */
[----:B------:R-:W-:Y:S01]  /*402d0*/  LOP3.LUT R9, R104, 0xffff, RZ, 0xc0, !PT ;  /* 0x0000ffff68097812 */ /* 0x000fe200078ec0ff */
[----:B------:R-:W-:Y:S01]  /*402e0*/  STL [R1+0x84], R213 ;  /* 0x000084d501007387 */ /* 0x000fe20000100800 */
[----:B------:R-:W-:-:S02]  /*402f0*/  LOP3.LUT R82, R110, 0xffff, RZ, 0xc0, !PT ;  /* 0x0000ffff6e527812 */ /* 0x000fc400078ec0ff */
[----:B------:R-:W-:Y:S01]  /*40300*/  PRMT R224, R224, 0x3340, R9 ;  /* 0x00003340e0e07816 */ /* 0x000fe20000000009 */
[----:B------:R-:W-:Y:S01]  /*40310*/  STL.64 [R1+0x88], R92 ;  /* 0x0000885c01007387 */ /* 0x000fe20000100a00 */
[----:B------:R-:W-:Y:S02]  /*40320*/  LOP3.LUT R9, R142, 0xffff, RZ, 0xc0, !PT ;  /* 0x0000ffff8e097812 */ /* 0x000fe400078ec0ff */
[----:B------:R-:W-:Y:S01]  /*40330*/  PRMT R215, R215, 0x3340, R82 ;  /* 0x00003340d7d77816 */ /* 0x000fe20000000052 */
[----:B------:R0:W-:Y:S01]  /*40340*/  STL [R1], R94 ;  /* 0x0000005e01007387 */ /* 0x0001e20000100800 */
[----:B------:R-:W-:Y:S02]  /*40350*/  PRMT R230, R230, 0x3340, R9 ;  /* 0x00003340e6e67816 */ /* 0x000fe40000000009 */
[----:B------:R-:W-:Y:S02]  /*40360*/  LOP3.LUT R9, R96, 0xffff, RZ, 0xc0, !PT ;  /* 0x0000ffff60097812 */ /* 0x000fe400078ec0ff */
[----:B-----5:R-:W-:-:S02]  /*40370*/  PRMT R13, R231, 0x3340, R243 ;  /* 0x00003340e70d7816 */ /* 0x020fc400000000f3 */
[----:B------:R-:W-:Y:S02]  /*40380*/  PRMT R228, R228, 0x3340, R9 ;  /* 0x00003340e4e47816 */ /* 0x000fe40000000009 */
[----:B------:R-:W-:Y:S01]  /*40390*/  LOP3.LUT R9, R138, 0xffff, RZ, 0xc0, !PT ;  /* 0x0000ffff8a097812 */ /* 0x000fe200078ec0ff */
[----:B0-----:R-:W-:Y:S01]  /*403a0*/  IMAD.IADD R94, R94, 0x1, R214 ;  /* 0x000000015e5e7824 */ /* 0x001fe200078e02d6 */
        /* <DEDUP_REMOVED lines=25> */
[----:B------:R-:W-:Y:S01]  /*40540*/  PRMT R19, R217, 0x5410, R19 ;  /* 0x00005410d9137816 */ /* 0x000fe20000000013 */
[----:B------:R-:W-:Y:S01]  /*40550*/  STL.128 [R1+0x10], R12 ;  /* 0x0000100c01007387 */ /* 0x000fe20000100c00 */
[----:B------:R-:W-:Y:S02]  /*40560*/  PRMT R18, R218, 0x5410, R18 ;  /* 0x00005410da127816 */ /* 0x000fe40000000012 */
[----:B------:R-:W-:Y:S02]  /*40570*/  PRMT R81, R215, 0x5410, R81 ;  /* 0x00005410d7517816 */ /* 0x000fe40000000051 */
[----:B------:R-:W-:Y:S01]  /*40580*/  PRMT R80, R216, 0x5410, R80 ;  /* 0x00005410d8507816 */ /* 0x000fe20000000050 */
[----:B------:R-:W-:Y:S01]  /*40590*/  STL.128 [R1+0x20], R16 ;  /* 0x0000201001007387 */ /* 0x000fe20000100c00 */
[----:B------:R-:W-:Y:S02]  /*405a0*/  PRMT R11, R227, 0x3340, R241 ;  /* 0x00003340e30b7816 */ /* 0x000fe400000000f1 */
[----:B------:R-:W-:Y:S01]  /*405b0*/  PRMT R10, R225, 0x3340, R240 ;  /* 0x00003340e10a7816 */ /* 0x000fe200000000f0 */
[----:B------:R-:W-:Y:S01]  /*405c0*/  STL.64 [R1+0x30], R80 ;  /* 0x0000305001007387 */ /* 0x000fe20000100a00 */
[----:B------:R-:W-:-:S02]  /*405d0*/  PRMT R11, R226, 0x5410, R11 ;  /* 0x00005410e20b7816 */ /* 0x000fc4000000000b */
[----:B------:R-:W-:-:S05]  /*405e0*/  PRMT R10, R224, 0x5410, R10 ;  /* 0x00005410e00a7816 */ /* 0x000fca000000000a */
[----:B------:R0:W-:Y:S02]  /*405f0*/  STL.64 [R1+0x8], R10 ;  /* 0x0000080a01007387 */ /* 0x0001e40000100a00 */
[----:B0-----:R-:W-:Y:S02]  /*40600*/  IMAD.MOV.U32 R10, RZ, RZ, R92 ;  /* 0x000000ffff0a7224 */ /* 0x001fe400078e005c */
[----:B------:R-:W-:Y:S01]  /*40610*/  IMAD.MOV.U32 R11, RZ, RZ, R93 ;  /* 0x000000ffff0b7224 */ /* 0x000fe200078e005d */
[----:B------:R-:W-:Y:S06]  /*40620*/  @P0 BRA `(.L_x_2854) ;  /* 0x0000000800040947 */ /* 0x000fec0003800000 */
[----:B------:R-:W-:Y:S01]  /*40630*/  DADD R10, R4, R10 ;  /* 0x00000000040a7229 */ /* 0x000fe2000000000a */
[----:B-12---:R-:W-:Y:S01]  /*40640*/  IMAD.IADD R7, R7, 0x1, R213 ;  /* 0x0000000107077824 */ /* 0x006fe200078e02d5 */
[----:B------:R0:W-:Y:S01]  /*40650*/  STL.U8 [R1+0x160], RZ ;  /* 0x000160ff01007387 */ /* 0x0001e20000100000 */
[----:B------:R-:W-:Y:S01]  /*40660*/  BSSY.RECONVERGENT B2, `(.L_x_2855) ;  /* 0x000000a000027945 */ /* 0x000fe20003800200 */
[----:B------:R-:W-:Y:S02]  /*40670*/  IMAD.MOV.U32 R5, RZ, RZ, RZ ;  /* 0x000000ffff057224 */ /* 0x000fe400078e00ff */
[----:B------:R0:W-:Y:S04]  /*40680*/  STL [R1+0x194], R7 ;  /* 0x0001940701007387 */ /* 0x0001e80000100800 */
[----:B------:R0:W-:Y:S02]  /*40690*/  STL.64 [R1+0x198], R10 ;  /* 0x0001980a01007387 */ /* 0x0001e40000100a00 */
.L_x_2856:
[----:B------:R-:W-:-:S06]  /*406a0*/  IMAD.IADD R4, R1, 0x1, R5 ;  /* 0x0000000101047824 */ /* 0x000fcc00078e0205 */
[----:B------:R-:W2:Y:S02]  /*406b0*/  LDL.U8 R4, [R4+0x160] ;  /* 0x0001600004047983 */ /* 0x000ea40000100000 */
[----:B--2---:R-:W-:Y:S01]  /*406c0*/  ISETP.NE.AND P0, PT, R4, RZ, PT ;  /* 0x000000ff0400720c */ /* 0x004fe20003f05270 */
[----:B------:R-:W-:Y:S02]  /*406d0*/  IMAD.MOV.U32 R4, RZ, RZ, R5 ;  /* 0x000000ffff047224 */ /* 0x000fe400078e0005 */
[----:B------:R-:W-:-:S10]  /*406e0*/  VIADD R5, R5, 0x1 ;  /* 0x0000000105057836 */ /* 0x000fd40000000000 */
[----:B------:R-:W-:Y:S05]  /*406f0*/  @P0 BRA `(.L_x_2856) ;  /* 0xfffffffc00e80947 */ /* 0x000fea000383ffff */
[----:B------:R-:W-:Y:S05]  /*40700*/  BSYNC.RECONVERGENT B2 ;  /* 0x0000000000027941 */ /* 0x000fea0003800200 */
.L_x_2855:
[----:B------:R-:W-:Y:S01]  /*40710*/  LOP3.LUT P0, RZ, R8, 0xff, RZ, 0xc0, !PT ;  /* 0x000000ff08ff7812 */ /* 0x000fe2000780c0ff */
[----:B------:R-:W-:Y:S01]  /*40720*/  BSSY.RECONVERGENT B2, `(.L_x_2857) ;  /* 0x000000f000027945 */ /* 0x000fe20003800200 */
[----:B0-----:R-:W-:-:S11]  /*40730*/  IMAD.MOV.U32 R7, RZ, RZ, R4 ;  /* 0x000000ffff077224 */ /* 0x001fd600078e0004 */
[----:B------:R-:W-:Y:S05]  /*40740*/  @!P0 BRA `(.L_x_2858) ;  /* 0x0000000000308947 */ /* 0x000fea0003800000 */
[----:B------:R-:W-:Y:S01]  /*40750*/  BSSY.RECONVERGENT B3, `(.L_x_2858) ;  /* 0x000000b000037945 */ /* 0x000fe20003800200 */
[----:B------:R-:W-:-:S07]  /*40760*/  IMAD.MOV.U32 R5, RZ, RZ, RZ ;  /* 0x000000ffff057224 */ /* 0x000fce00078e00ff */
.L_x_2859:
        /* <DEDUP_REMOVED lines=10> */
.L_x_2858:
[----:B------:R-:W-:Y:S05]  /*40810*/  BSYNC.RECONVERGENT B2 ;  /* 0x0000000000027941 */ /* 0x000fea0003800200 */
.L_x_2857:
[----:B------:R-:W-:Y:S01]  /*40820*/  IMAD.IADD R7, R1, 0x1, R7 ;  /* 0x0000000101077824 */ /* 0x000fe200078e0207 */
[----:B------:R-:W-:Y:S01]  /*40830*/  BSSY.RECONVERGENT B2, `(.L_x_2860) ;  /* 0x0000009000027945 */ /* 0x000fe20003800200 */
[----:B------:R-:W-:-:S03]  /*40840*/  IMAD.MOV.U32 R5, RZ, RZ, RZ ;  /* 0x000000ffff057224 */ /* 0x000fc600078e00ff */
[----:B------:R0:W-:Y:S04]  /*40850*/  STL.U8 [R7+0x161], RZ ;  /* 0x000161ff07007387 */ /* 0x0001e80000100000 */
.L_x_2861:
[----:B------:R-:W-:-:S06]  /*40860*/  IMAD.IADD R4, R1, 0x1, R5 ;  /* 0x0000000101047824 */ /* 0x000fcc00078e0205 */
[----:B------:R-:W2:Y:S02]  /*40870*/  LDL.U8 R4, [R4+0x160] ;  /* 0x0001600004047983 */ /* 0x000ea40000100000 */
[----:B--2---:R-:W-:Y:S01]  /*40880*/  ISETP.NE.AND P0, PT, R4, RZ, PT ;  /* 0x000000ff0400720c */ /* 0x004fe20003f05270 */
[----:B------:R-:W-:Y:S02]  /*40890*/  IMAD.MOV.U32 R4, RZ, RZ, R5 ;  /* 0x000000ffff047224 */ /* 0x000fe400078e0005 */
[----:B------:R-:W-:-:S10]  /*408a0*/  VIADD R5, R5, 0x1 ;  /* 0x0000000105057836 */ /* 0x000fd40000000000 */
[----:B------:R-:W-:Y:S05]  /*408b0*/  @P0 BRA `(.L_x_2861) ;  /* 0xfffffffc00e80947 */ /* 0x000fea000383ffff */
[----:B------:R-:W-:Y:S05]  /*408c0*/  BSYNC.RECONVERGENT B2 ;  /* 0x0000000000027941 */ /* 0x000fea0003800200 */
.L_x_2860:
[----:B------:R-:W-:Y:S01]  /*408d0*/  LOP3.LUT P0, RZ, R105, 0xff, RZ, 0xc0, !PT ;  /* 0x000000ff69ff7812 */ /* 0x000fe2000780c0ff */
[----:B------:R-:W-:Y:S01]  /*408e0*/  BSSY.RECONVERGENT B2, `(.L_x_2862) ;  /* 0x000000f000027945 */ /* 0x000fe20003800200 */
[----:B0-----:R-:W-:-:S11]  /*408f0*/  IMAD.MOV.U32 R7, RZ, RZ, R4 ;  /* 0x000000ffff077224 */ /* 0x001fd600078e0004 */
[----:B------:R-:W-:Y:S05]  /*40900*/  @!P0 BRA `(.L_x_2863) ;  /* 0x0000000000308947 */ /* 0x000fea0003800000 */
[----:B------:R-:W-:Y:S01]  /*40910*/  BSSY.RECONVERGENT B3, `(.L_x_2863) ;  /* 0x000000b000037945 */ /* 0x000fe20003800200 */
[----:B------:R-:W-:-:S07]  /*40920*/  IMAD.MOV.U32 R5, RZ, RZ, RZ ;  /* 0x000000ffff057224 */ /* 0x000fce00078e00ff */
.L_x_2864:
        /* <DEDUP_REMOVED lines=10> */
.L_x_2863:
[----:B------:R-:W-:Y:S05]  /*409d0*/  BSYNC.RECONVERGENT B2 ;  /* 0x0000000000027941 */ /* 0x000fea0003800200 */
.L_x_2862:
        /* <DEDUP_REMOVED lines=70> */
.L_x_2854:
[----:B------:R-:W-:Y:S05]  /*40e40*/  BSYNC.RECONVERGENT B0 ;  /* 0x0000000000007941 */ /* 0x000fea0003800200 */
.L_x_2853:
[----:B------:R-:W-:Y:S05]  /*40e50*/  BSYNC.RECONVERGENT B1 ;  /* 0x0000000000017941 */ /* 0x000fea0003800200 */
.L_x_2852:
        /* <DEDUP_REMOVED lines=115> */
.L_x_3945:
[----:B------:R-:W-:-:S03]  /*41590*/  UMOV UR4, 0xffffffff ;  /* 0xffffffff00047882 */ /* 0x000fc60000000000 */
[----:B------:R-:W-:Y:S05]  /*415a0*/  BRA.DIV UR4, `(.L_x_2866) ;  /* 0x0000070604407947 */ /* 0x000fea000b800000 */
.L_x_3948:
        /* <DEDUP_REMOVED lines=18> */
.L_x_3966:
        /* <DEDUP_REMOVED lines=84> */
.L_x_2872:
[----:B------:R-:W-:-:S06]  /*41c10*/  IMAD.IADD R4, R1, 0x1, R5 ;  /* 0x0000000101047824 */ /* 0x000fcc00078e0205 */
[----:B------:R-:W2:Y:S02]  /*41c20*/  LDL.U8 R4, [R4+0x160] ;  /* 0x0001600004047983 */ /* 0x000ea40000100000 */
[----:B--2---:R-:W-:Y:S01]  /*41c30*/  ISETP.NE.AND P0, PT, R4, RZ, PT ;  /* 0x000000ff0400720c */ /* 0x004fe20003f05270 */
[----:B------:R-:W-:Y:S02]  /*41c40*/  IMAD.MOV.U32 R4, RZ, RZ, R5 ;  /* 0x000000ffff047224 */ /* 0x000fe400078e0005 */
[----:B------:R-:W-:-:S10]  /*41c50*/  VIADD R5, R5, 0x1 ;  /* 0x0000000105057836 */ /* 0x000fd40000000000 */
[----:B------:R-:W-:Y:S05]  /*41c60*/  @P0 BRA `(.L_x_2872) ;  /* 0xfffffffc00e80947 */ /* 0x000fea000383ffff */
[----:B------:R-:W-:Y:S05]  /*41c70*/  BSYNC.RECONVERGENT B2 ;  /* 0x0000000000027941 */ /* 0x000fea0003800200 */
.L_x_2871:
[----:B------:R-:W-:Y:S01]  /*41c80*/  LOP3.LUT P0, RZ, R8, 0xff, RZ, 0xc0, !PT ;  /* 0x000000ff08ff7812 */ /* 0x000fe2000780c0ff */
[----:B------:R-:W-:Y:S01]  /*41c90*/  BSSY.RECONVERGENT B2, `(.L_x_2873) ;  /* 0x000000f000027945 */ /* 0x000fe20003800200 */
[----:B0-----:R-:W-:-:S11]  /*41ca0*/  IMAD.MOV.U32 R7, RZ, RZ, R4 ;  /* 0x000000ffff077224 */ /* 0x001fd600078e0004 */
[----:B------:R-:W-:Y:S05]  /*41cb0*/  @!P0 BRA `(.L_x_2874) ;  /* 0x0000000000308947 */ /* 0x000fea0003800000 */
[----:B------:R-:W-:Y:S01]  /*41cc0*/  BSSY.RECONVERGENT B3, `(.L_x_2874) ;  /* 0x000000b000037945 */ /* 0x000fe20003800200 */
[----:B------:R-:W-:-:S07]  /*41cd0*/  IMAD.MOV.U32 R5, RZ, RZ, RZ ;  /* 0x000000ffff057224 */ /* 0x000fce00078e00ff */
.L_x_2875:
        /* <DEDUP_REMOVED lines=10> */
.L_x_2874:
[----:B------:R-:W-:Y:S05]  /*41d80*/  BSYNC.RECONVERGENT B2 ;  /* 0x0000000000027941 */ /* 0x000fea0003800200 */
.L_x_2873:
[----:B------:R-:W-:Y:S01]  /*41d90*/  IMAD.IADD R7, R1, 0x1, R7 ;  /* 0x0000000101077824 */ /* 0x000fe200078e0207 */
[----:B------:R-:W-:Y:S01]  /*41da0*/  BSSY.RECONVERGENT B2, `(.L_x_2876) ;  /* 0x0000009000027945 */ /* 0x000fe20003800200 */
[----:B------:R-:W-:-:S03]  /*41db0*/  IMAD.MOV.U32 R5, RZ, RZ, RZ ;  /* 0x000000ffff057224 */ /* 0x000fc600078e00ff */
[----:B------:R0:W-:Y:S04]  /*41dc0*/  STL.U8 [R7+0x161], RZ ;  /* 0x000161ff07007387 */ /* 0x0001e80000100000 */
.L_x_2877:
[----:B------:R-:W-:-:S06]  /*41dd0*/  IMAD.IADD R4, R1, 0x1, R5 ;  /* 0x0000000101047824 */ /* 0x000fcc00078e0205 */
[----:B------:R-:W2:Y:S02]  /*41de0*/  LDL.U8 R4, [R4+0x160] ;  /* 0x0001600004047983 */ /* 0x000ea40000100000 */
[----:B--2---:R-:W-:Y:S01]  /*41df0*/  ISETP.NE.AND P0, PT, R4, RZ, PT ;  /* 0x000000ff0400720c */ /* 0x004fe20003f05270 */
[----:B------:R-:W-:Y:S02]  /*41e00*/  IMAD.MOV.U32 R4, RZ, RZ, R5 ;  /* 0x000000ffff047224 */ /* 0x000fe400078e0005 */
[----:B------:R-:W-:-:S10]  /*41e10*/  VIADD R5, R5, 0x1 ;  /* 0x0000000105057836 */ /* 0x000fd40000000000 */
[----:B------:R-:W-:Y:S05]  /*41e20*/  @P0 BRA `(.L_x_2877) ;  /* 0xfffffffc00e80947 */ /* 0x000fea000383ffff */
[----:B------:R-:W-:Y:S05]  /*41e30*/  BSYNC.RECONVERGENT B2 ;  /* 0x0000000000027941 */ /* 0x000fea0003800200 */
.L_x_2876:
[----:B------:R-:W-:Y:S01]  /*41e40*/  LOP3.LUT P0, RZ, R105, 0xff, RZ, 0xc0, !PT ;  /* 0x000000ff69ff7812 */ /* 0x000fe2000780c0ff */
[----:B------:R-:W-:Y:S01]  /*41e50*/  BSSY.RECONVERGENT B2, `(.L_x_2878) ;  /* 0x000000f000027945 */ /* 0x000fe20003800200 */
[----:B0-----:R-:W-:-:S11]  /*41e60*/  IMAD.MOV.U32 R7, RZ, RZ, R4 ;  /* 0x000000ffff077224 */ /* 0x001fd600078e0004 */
[----:B------:R-:W-:Y:S05]  /*41e70*/  @!P0 BRA `(.L_x_2879) ;  /* 0x0000000000308947 */ /* 0x000fea0003800000 */
[----:B------:R-:W-:Y:S01]  /*41e80*/  BSSY.RECONVERGENT B3, `(.L_x_2879) ;  /* 0x000000b000037945 */ /* 0x000fe20003800200 */
[----:B------:R-:W-:-:S07]  /*41e90*/  IMAD.MOV.U32 R5, RZ, RZ, RZ ;  /* 0x000000ffff057224 */ /* 0x000fce00078e00ff */
.L_x_2880:
        /* <DEDUP_REMOVED lines=10> */
.L_x_2879:
[----:B------:R-:W-:Y:S05]  /*41f40*/  BSYNC.RECONVERGENT B2 ;  /* 0x0000000000027941 */ /* 0x000fea0003800200 */
.L_x_2878:
        /* <DEDUP_REMOVED lines=70> */
.L_x_2870:
[----:B------:R-:W-:Y:S05]  /*423b0*/  BSYNC.RECONVERGENT B0 ;  /* 0x0000000000007941 */ /* 0x000fea0003800200 */
.L_x_2869:
[----:B------:R-:W-:Y:S05]  /*423c0*/  BSYNC.RECONVERGENT B1 ;  /* 0x0000000000017941 */ /* 0x000fea0003800200 */
.L_x_2868:
        /* <DEDUP_REMOVED lines=115> */
.L_x_3969:
[----:B------:R-:W-:-:S03]  /*42b00*/  UMOV UR4, 0xffffffff ;  /* 0xffffffff00047882 */ /* 0x000fc60000000000 */
[----:B------:R-:W-:Y:S05]  /*42b10*/  BRA.DIV UR4, `(.L_x_2882) ;  /* 0x000006f604887947 */ /* 0x000fea000b800000 */
.L_x_3972:
        /* <DEDUP_REMOVED lines=18> */
.L_x_3990:
        /* <DEDUP_REMOVED lines=84> */
.L_x_2888:
[----:B------:R-:W-:-:S06]  /*43180*/  IMAD.IADD R4, R1, 0x1, R5 ;  /* 0x0000000101047824 */ /* 0x000fcc00078e0205 */
[----:B------:R-:W2:Y:S02]  /*43190*/  LDL.U8 R4, [R4+0x160] ;  /* 0x0001600004047983 */ /* 0x000ea40000100000 */
[----:B--2---:R-:W-:Y:S01]  /*431a0*/  ISETP.NE.AND P0, PT, R4, RZ, PT ;  /* 0x000000ff0400720c */ /* 0x004fe20003f05270 */
[----:B------:R-:W-:Y:S02]  /*431b0*/  IMAD.MOV.U32 R4, RZ, RZ, R5 ;  /* 0x000000ffff047224 */ /* 0x000fe400078e0005 */
[----:B------:R-:W-:-:S10]  /*431c0*/  VIADD R5, R5, 0x1 ;  /* 0x0000000105057836 */ /* 0x000fd40000000000 */
[----:B------:R-:W-:Y:S05]  /*431d0*/  @P0 BRA `(.L_x_2888) ;  /* 0xfffffffc00e80947 */ /* 0x000fea000383ffff */
[----:B------:R-:W-:Y:S05]  /*431e0*/  BSYNC.RECONVERGENT B2 ;  /* 0x0000000000027941 */ /* 0x000fea0003800200 */
.L_x_2887:
[----:B------:R-:W-:Y:S01]  /*431f0*/  LOP3.LUT P0, RZ, R8, 0xff, RZ, 0xc0, !PT ;  /* 0x000000ff08ff7812 */ /* 0x000fe2000780c0ff */
[----:B------:R-:W-:Y:S01]  /*43200*/  BSSY.RECONVERGENT B2, `(.L_x_2889) ;  /* 0x000000f000027945 */ /* 0x000fe20003800200 */
[----:B0-----:R-:W-:-:S11]  /*43210*/  IMAD.MOV.U32 R7, RZ, RZ, R4 ;  /* 0x000000ffff077224 */ /* 0x001fd600078e0004 */
[----:B------:R-:W-:Y:S05]  /*43220*/  @!P0 BRA `(.L_x_2890) ;  /* 0x0000000000308947 */ /* 0x000fea0003800000 */
[----:B------:R-:W-:Y:S01]  /*43230*/  BSSY.RECONVERGENT B3, `(.L_x_2890) ;  /* 0x000000b000037945 */ /* 0x000fe20003800200 */
[----:B------:R-:W-:-:S07]  /*43240*/  IMAD.MOV.U32 R5, RZ, RZ, RZ ;  /* 0x000000ffff057224 */ /* 0x000fce00078e00ff */
.L_x_2891:
        /* <DEDUP_REMOVED lines=10> */
.L_x_2890:
[----:B------:R-:W-:Y:S05]  /*432f0*/  BSYNC.RECONVERGENT B2 ;  /* 0x0000000000027941 */ /* 0x000fea0003800200 */
.L_x_2889:
[----:B------:R-:W-:Y:S01]  /*43300*/  IMAD.IADD R7, R1, 0x1, R7 ;  /* 0x0000000101077824 */ /* 0x000fe200078e0207 */
[----:B------:R-:W-:Y:S01]  /*43310*/  BSSY.RECONVERGENT B2, `(.L_x_2892) ;  /* 0x0000009000027945 */ /* 0x000fe20003800200 */
[----:B------:R-:W-:-:S03]  /*43320*/  IMAD.MOV.U32 R5, RZ, RZ, RZ ;  /* 0x000000ffff057224 */ /* 0x000fc600078e00ff */
[----:B------:R0:W-:Y:S04]  /*43330*/  STL.U8 [R7+0x161], RZ ;  /* 0x000161ff07007387 */ /* 0x0001e80000100000 */
.L_x_2893:
[----:B------:R-:W-:-:S06]  /*43340*/  IMAD.IADD R4, R1, 0x1, R5 ;  /* 0x0000000101047824 */ /* 0x000fcc00078e0205 */
[----:B------:R-:W2:Y:S02]  /*43350*/  LDL.U8 R4, [R4+0x160] ;  /* 0x0001600004047983 */ /* 0x000ea40000100000 */
[----:B--2---:R-:W-:Y:S01]  /*43360*/  ISETP.NE.AND P0, PT, R4, RZ, PT ;  /* 0x000000ff0400720c */ /* 0x004fe20003f05270 */
[----:B------:R-:W-:Y:S02]  /*43370*/  IMAD.MOV.U32 R4, RZ, RZ, R5 ;  /* 0x000000ffff047224 */ /* 0x000fe400078e0005 */
[----:B------:R-:W-:-:S10]  /*43380*/  VIADD R5, R5, 0x1 ;  /* 0x0000000105057836 */ /* 0x000fd40000000000 */
[----:B------:R-:W-:Y:S05]  /*43390*/  @P0 BRA `(.L_x_2893) ;  /* 0xfffffffc00e80947 */ /* 0x000fea000383ffff */
[----:B------:R-:W-:Y:S05]  /*433a0*/  BSYNC.RECONVERGENT B2 ;  /* 0x0000000000027941 */ /* 0x000fea0003800200 */
.L_x_2892:
[----:B------:R-:W-:Y:S01]  /*433b0*/  LOP3.LUT P0, RZ, R105, 0xff, RZ, 0xc0, !PT ;  /* 0x000000ff69ff7812 */ /* 0x000fe2000780c0ff */
[----:B------:R-:W-:Y:S01]  /*433c0*/  BSSY.RECONVERGENT B2, `(.L_x_2894) ;  /* 0x000000f000027945 */ /* 0x000fe20003800200 */
[----:B0-----:R-:W-:-:S11]  /*433d0*/  IMAD.MOV.U32 R7, RZ, RZ, R4 ;  /* 0x000000ffff077224 */ /* 0x001fd600078e0004 */
[----:B------:R-:W-:Y:S05]  /*433e0*/  @!P0 BRA `(.L_x_2895) ;  /* 0x0000000000308947 */ /* 0x000fea0003800000 */
[----:B------:R-:W-:Y:S01]  /*433f0*/  BSSY.RECONVERGENT B3, `(.L_x_2895) ;  /* 0x000000b000037945 */ /* 0x000fe20003800200 */
[----:B------:R-:W-:-:S07]  /*43400*/  IMAD.MOV.U32 R5, RZ, RZ, RZ ;  /* 0x000000ffff057224 */ /* 0x000fce00078e00ff */
.L_x_2896:
        /* <DEDUP_REMOVED lines=10> */
.L_x_2895:
[----:B------:R-:W-:Y:S05]  /*434b0*/  BSYNC.RECONVERGENT B2 ;  /* 0x0000000000027941 */ /* 0x000fea0003800200 */
.L_x_2894:
        /* <DEDUP_REMOVED lines=70> */
.L_x_2886:
[----:B------:R-:W-:Y:S05]  /*43920*/  BSYNC.RECONVERGENT B0 ;  /* 0x0000000000007941 */ /* 0x000fea0003800200 */
.L_x_2885:
[----:B------:R-:W-:Y:S05]  /*43930*/  BSYNC.RECONVERGENT B1 ;  /* 0x0000000000017941 */ /* 0x000fea0003800200 */
.L_x_2884:
        /* <DEDUP_REMOVED lines=115> */
.L_x_3993:
[----:B------:R-:W-:-:S03]  /*44070*/  UMOV UR4, 0xffffffff ;  /* 0xffffffff00047882 */ /* 0x000fc60000000000 */
[----:B------:R-:W-:Y:S05]  /*44080*/  BRA.DIV UR4, `(.L_x_2898) ;  /* 0x000006e604d07947 */ /* 0x000fea000b800000 */
.L_x_3996:
        /* <DEDUP_REMOVED lines=18> */
.L_x_4014:
[----:B------:R-:W5:Y:S01]  /*441b0*/  S2R R80, SR_LANEID ;  /* 0x0000000000507919 */ /* 0x000f620000000000 */
[----:B------:R-:W-:Y:S01]  /*441c0*/  BSSY.RECONVERGENT B1, `(.L_x_2900) ;  /* 0x00000ce000017945 */ /* 0x000fe20003800200 */
[----:B-----5:R-:W-:-:S05]  /*441d0*/  VIADD R80, R80, 0x10 ;  /* 0x0000001050507836 */ /* 0x020fca0000000000 */
[----:B------:R-:W-:-:S13]  /*441e0*/  ISETP.GT.AND P0, PT, R80, R6, PT ;  /* 0x000000065000720c */ /* 0x000fda0003f04270 */
[----:B------:R-:W-:Y:S05]  /*441f0*/  @P0 BRA `(.L_x_2901) ;  /* 0x0000000c00280947 */ /* 0x000fea0003800000 */
[----:B012---:R-:W-:Y:S01]  /*44200*/  LOP3.LUT R6, R100, 0xffff, RZ, 0xc0, !PT ;  /* 0x0000ffff64067812 */ /* 0x007fe200078ec0ff */
[----:B------:R0:W-:Y:S01]  /*44210*/  STL.128 [R1+0x50], R8 ;  /* 0x0000500801007387 */ /* 0x0001e20000100c00 */
        /* <DEDUP_REMOVED lines=9> */
[----:B------:R-:W-:Y:S01]  /*442b0*/  STL [R1+0x3c], R7 ;  /* 0x00003c0701007387 */ /* 0x000fe20000100800 */
[----:B------:R-:W-:Y:S02]  /*442c0*/  ISETP.NE.AND P0, PT, R94, RZ, PT ;  /* 0x000000ff5e00720c */ /* 0x000fe40003f05270 */
[----:B------:R-:W-:Y:S01]  /*442d0*/  PRMT R230, R230, 0x3340, R6 ;  /* 0x00003340e6e67816 */ /* 0x000fe20000000006 */
[----:B------:R-:W-:Y:S01]  /*442e0*/  STL.64 [R1+0x40], R4 ;  /* 0x0000400401007387 */ /* 0x000fe20000100a00 */
[----:B------:R-:W-:Y:S02]  /*442f0*/  LOP3.LUT R6, R96, 0xffff, RZ, 0xc0, !PT ;  /* 0x0000ffff60067812 */ /* 0x000fe400078ec0ff */
[----:B0-----:R-:W-:Y:S01]  /*44300*/  LOP3.LUT R9, R134, 0xffff, RZ, 0xc0, !PT ;  /* 0x0000ffff86097812 */ /* 0x001fe200078ec0ff */
[----:B------:R-:W-:Y:S01]  /*44310*/  STL [R1+0x48], R214 ;  /* 0x000048d601007387 */ /* 0x000fe20000100800 */
[----:B------:R-:W-:-:S02]  /*44320*/  PRMT R228, R228, 0x3340, R6 ;  /* 0x00003340e4e47816 */ /* 0x000fc40000000006 */
[----:B------:R-:W-:Y:S01]  /*44330*/  LOP3.LUT R6, R138, 0xffff, RZ, 0xc0, !PT ;  /* 0x0000ffff8a067812 */ /* 0x000fe200078ec0ff */
[----:B------:R-:W-:Y:S01]  /*44340*/  STL [R1+0x84], R213 ;  /* 0x000084d501007387 */ /* 0x000fe20000100800 */
[----:B------:R-:W-:Y:S02]  /*44350*/  PRMT R221, R221, 0x3340, R9 ;  /* 0x00003340dddd7816 */ /* 0x000fe40000000009 */
[----:B------:R-:W-:Y:S01]  /*44360*/  PRMT R222, R222, 0x3340, R6 ;  /* 0x00003340dede7816 */ /* 0x000fe20000000006 */
[----:B------:R-:W-:Y:S01]  /*44370*/  STL.64 [R1+0x88], R92 ;  /* 0x0000885c01007387 */ /* 0x000fe20000100a00 */
[----:B------:R-:W-:Y:S02]  /*44380*/  LOP3.LUT R9, R126, 0xffff, RZ, 0xc0, !PT ;  /* 0x0000ffff7e097812 */ /* 0x000fe400078ec0ff */
[----:B------:R-:W-:Y:S01]  /*44390*/  LOP3.LUT R6, R130, 0xffff, RZ, 0xc0, !PT ;  /* 0x0000ffff82067812 */ /* 0x000fe200078ec0ff */
[----:B------:R0:W-:Y:S01]  /*443a0*/  STL [R1], R94 ;  /* 0x0000005e01007387 */ /* 0x0001e20000100800 */
[----:B------:R-:W-:-:S02]  /*443b0*/  PRMT R219, R219, 0x3340, R9 ;  /* 0x00003340dbdb7816 */ /* 0x000fc40000000009 */
[----:B------:R-:W-:Y:S02]  /*443c0*/  PRMT R220, R220, 0x3340, R6 ;  /* 0x00003340dcdc7816 */ /* 0x000fe40000000006 */
[----:B------:R-:W-:Y:S02]  /*443d0*/  LOP3.LUT R9, R118, 0xffff, RZ, 0xc0, !PT ;  /* 0x0000ffff76097812 */ /* 0x000fe400078ec0ff */
[----:B------:R-:W-:Y:S02]  /*443e0*/  LOP3.LUT R6, R122, 0xffff, RZ, 0xc0, !PT ;  /* 0x0000ffff7a067812 */ /* 0x000fe400078ec0ff */
[----:B------:R-:W-:Y:S01]  /*443f0*/  PRMT R217, R217, 0x3340, R9 ;  /* 0x00003340d9d97816 */ /* 0x000fe20000000009 */
[----:B0-----:R-:W-:Y:S01]  /*44400*/  IMAD.IADD R94, R94, 0x1, R214 ;  /* 0x000000015e5e7824 */ /* 0x001fe200078e02d6 */
[----:B------:R-:W-:Y:S02]  /*44410*/  PRMT R218, R218, 0x3340, R6 ;  /* 0x00003340dada7816 */ /* 0x000fe40000000006 */
        /* <DEDUP_REMOVED lines=33> */
[----:B------:R-:W-:-:S05]  /*44630*/  PRMT R10, R224, 0x5410, R10 ;  /* 0x00005410e00a7816 */ /* 0x000fca000000000a */
[----:B------:R0:W-:Y:S02]  /*44640*/  STL.64 [R1+0x8], R10 ;  /* 0x0000080a01007387 */ /* 0x0001e40000100a00 */
        /* <DEDUP_REMOVED lines=10> */
.L_x_2904:
[----:B------:R-:W-:-:S06]  /*446f0*/  IMAD.IADD R4, R1, 0x1, R5 ;  /* 0x0000000101047824 */ /* 0x000fcc00078e0205 */
[----:B------:R-:W2:Y:S02]  /*44700*/  LDL.U8 R4, [R4+0x160] ;  /* 0x0001600004047983 */ /* 0x000ea40000100000 */
[----:B--2---:R-:W-:Y:S01]  /*44710*/  ISETP.NE.AND P0, PT, R4, RZ, PT ;  /* 0x000000ff0400720c */ /* 0x004fe20003f05270 */
[----:B------:R-:W-:Y:S02]  /*44720*/  IMAD.MOV.U32 R4, RZ, RZ, R5 ;  /* 0x000000ffff047224 */ /* 0x000fe400078e0005 */
[----:B------:R-:W-:-:S10]  /*44730*/  VIADD R5, R5, 0x1 ;  /* 0x0000000105057836 */ /* 0x000fd40000000000 */
[----:B------:R-:W-:Y:S05]  /*44740*/  @P0 BRA `(.L_x_2904) ;  /* 0xfffffffc00e80947 */ /* 0x000fea000383ffff */
[----:B------:R-:W-:Y:S05]  /*44750*/  BSYNC.RECONVERGENT B2 ;  /* 0x0000000000027941 */ /* 0x000fea0003800200 */
.L_x_2903:
[----:B------:R-:W-:Y:S01]  /*44760*/  LOP3.LUT P0, RZ, R8, 0xff, RZ, 0xc0, !PT ;  /* 0x000000ff08ff7812 */ /* 0x000fe2000780c0ff */
[----:B------:R-:W-:Y:S01]  /*44770*/  BSSY.RECONVERGENT B2, `(.L_x_2905) ;  /* 0x000000f000027945 */ /* 0x000fe20003800200 */
[----:B------:R-:W-:-:S11]  /*44780*/  IMAD.MOV.U32 R6, RZ, RZ, R4 ;  /* 0x000000ffff067224 */ /* 0x000fd600078e0004 */
[----:B------:R-:W-:Y:S05]  /*44790*/  @!P0 BRA `(.L_x_2906) ;  /* 0x0000000000308947 */ /* 0x000fea0003800000 */
[----:B------:R-:W-:Y:S01]  /*447a0*/  BSSY.RECONVERGENT B3, `(.L_x_2906) ;  /* 0x000000b000037945 */ /* 0x000fe20003800200 */
[----:B------:R-:W-:-:S07]  /*447b0*/  IMAD.MOV.U32 R5, RZ, RZ, RZ ;  /* 0x000000ffff057224 */ /* 0x000fce00078e00ff */
.L_x_2907:
        /* <DEDUP_REMOVED lines=10> */
.L_x_2906:
[----:B------:R-:W-:Y:S05]  /*44860*/  BSYNC.RECONVERGENT B2 ;  /* 0x0000000000027941 */ /* 0x000fea0003800200 */
.L_x_2905:
[----:B------:R-:W-:Y:S01]  /*44870*/  IMAD.IADD R6, R1, 0x1, R6 ;  /* 0x0000000101067824 */ /* 0x000fe200078e0206 */
[----:B------:R-:W-:Y:S01]  /*44880*/  BSSY.RECONVERGENT B2, `(.L_x_2908) ;  /* 0x0000009000027945 */ /* 0x000fe20003800200 */
[----:B------:R-:W-:-:S03]  /*44890*/  IMAD.MOV.U32 R5, RZ, RZ, RZ ;  /* 0x000000ffff057224 */ /* 0x000fc600078e00ff */
[----:B------:R1:W-:Y:S04]  /*448a0*/  STL.U8 [R6+0x161], RZ ;  /* 0x000161ff06007387 */ /* 0x0003e80000100000 */
.L_x_2909:
[----:B------:R-:W-:-:S06]  /*448b0*/  IMAD.IADD R4, R1, 0x1, R5 ;  /* 0x0000000101047824 */ /* 0x000fcc00078e0205 */
[----:B------:R-:W2:Y:S02]  /*448c0*/  LDL.U8 R4, [R4+0x160] ;  /* 0x0001600004047983 */ /* 0x000ea40000100000 */
[----:B--2---:R-:W-:Y:S01]  /*448d0*/  ISETP.NE.AND P0, PT, R4, RZ, PT ;  /* 0x000000ff0400720c */ /* 0x004fe20003f05270 */
[----:B------:R-:W-:Y:S02]  /*448e0*/  IMAD.MOV.U32 R4, RZ, RZ, R5 ;  /* 0x000000ffff047224 */ /* 0x000fe400078e0005 */
[----:B------:R-:W-:-:S10]  /*448f0*/  VIADD R5, R5, 0x1 ;  /* 0x0000000105057836 */ /* 0x000fd40000000000 */
[----:B------:R-:W-:Y:S05]  /*44900*/  @P0 BRA `(.L_x_2909) ;  /* 0xfffffffc00e80947 */ /* 0x000fea000383ffff */
[----:B------:R-:W-:Y:S05]  /*44910*/  BSYNC.RECONVERGENT B2 ;  /* 0x0000000000027941 */ /* 0x000fea0003800200 */
.L_x_2908:
[----:B------:R-:W-:Y:S01]  /*44920*/  LOP3.LUT P0, RZ, R105, 0xff, RZ, 0xc0, !PT ;  /* 0x000000ff69ff7812 */ /* 0x000fe2000780c0ff */
[----:B------:R-:W-:Y:S01]  /*44930*/  BSSY.RECONVERGENT B2, `(.L_x_2910) ;  /* 0x000000f000027945 */ /* 0x000fe20003800200 */
[----:B-1----:R-:W-:-:S11]  /*44940*/  IMAD.MOV.U32 R6, RZ, RZ, R4 ;  /* 0x000000ffff067224 */ /* 0x002fd600078e0004 */
[----:B------:R-:W-:Y:S05]  /*44950*/  @!P0 BRA `(.L_x_2911) ;  /* 0x0000000000308947 */ /* 0x000fea0003800000 */
[----:B------:R-:W-:Y:S01]  /*44960*/  BSSY.RECONVERGENT B3, `(.L_x_2911) ;  /* 0x000000b000037945 */ /* 0x000fe20003800200 */
[----:B------:R-:W-:-:S07]  /*44970*/  IMAD.MOV.U32 R5, RZ, RZ, RZ ;  /* 0x000000ffff057224 */ /* 0x000fce00078e00ff */
.L_x_2912:
        /* <DEDUP_REMOVED lines=10> */
.L_x_2911:
[----:B------:R-:W-:Y:S05]  /*44a20*/  BSYNC.RECONVERGENT B2 ;  /* 0x0000000000027941 */ /* 0x000fea0003800200 */
.L_x_2910:
        /* <DEDUP_REMOVED lines=70> */
.L_x_2902:
[----:B------:R-:W-:Y:S05]  /*44e90*/  BSYNC.RECONVERGENT B0 ;  /* 0x0000000000007941 */ /* 0x000fea0003800200 */
.L_x_2901:
[----:B------:R-:W-:Y:S05]  /*44ea0*/  BSYNC.RECONVERGENT B1 ;  /* 0x0000000000017941 */ /* 0x000fea0003800200 */
.L_x_2900:
[----:B------:R-:W-:Y:S01]  /*44eb0*/  LOP3.LUT R98, R98, 0xffff, RZ, 0xc0, !PT ;  /* 0x0000ffff62627812 */ /* 0x000fe200078ec0ff */
[----:B------:R0:W-:Y:S01]  /*44ec0*/  STL [R1+0xd8], R94 ;  /* 0x0000d85e01007387 */ /* 0x0001e20000100800 */
[----:B------:R-:W-:Y:S01]  /*44ed0*/  LOP3.LUT R99, R99, 0xffff, RZ, 0xc0, !PT ;  /* 0x0000ffff63637812 */ /* 0x000fe200078ec0ff */
[----:B------:R-:W-:Y:S01]  /*44ee0*/  BSSY.RECONVERGENT B0, `(.L_x_2913) ;  /* 0x00000e0000007945 */ /* 0x000fe20003800200 */
[----:B------:R-:W-:Y:S01]  /*44ef0*/  LOP3.LUT R144, R144, 0xffff, RZ, 0xc0, !PT ;  /* 0x0000ffff90907812 */ /* 0x000fe200078ec0ff */
[----:B-----5:R1:W-:Y:S01]  /*44f00*/  STL [R1+0x114], R7 ;  /* 0x0001140701007387 */ /* 0x0203e20000100800 */
[----:B------:R-:W-:Y:S02]  /*44f10*/  LOP3.LUT R95, R95, 0xffff, RZ, 0xc0, !PT ;  /* 0x0000ffff5f5f7812 */ /* 0x000fe400078ec0ff */
[----:B------:R-:W-:Y:S01]  /*44f20*/  LOP3.LUT R96, R96, 0xffff, RZ, 0xc0, !PT ;  /* 0x0000ffff60607812 */ /* 0x000fe200078ec0ff */
[----:B------:R1:W-:Y:S01]  /*44f30*/  STL.64 [R1+0x118], R4 ;  /* 0x0001180401007387 */ /* 0x0003e20000100a00 */
[----:B------:R-:W-:-:S02]  /*44f40*/  LOP3.LUT R97, R97, 0xffff, RZ, 0xc0, !PT ;  /* 0x0000ffff61617812 */ /* 0x000fc400078ec0ff */
[----:B0-----:R-:W-:Y:S02]  /*44f50*/  LOP3.LUT R13, R132, 0xffff, RZ, 0xc0, !PT ;  /* 0x0000ffff840d7812 */ /* 0x001fe400078ec0ff */
        /* <DEDUP_REMOVED lines=18> */
[----:B-12---:R-:W-:Y:S02]  /*45080*/  LOP3.LUT R6, R100, 0xffff, RZ, 0xc0, !PT ;  /* 0x0000ffff64067812 */ /* 0x006fe400078ec0ff */
        /* <DEDUP_REMOVED lines=52> */
[----:B------:R0:W-:Y:S01]  /*453d0*/  STL.128 [R1+0xf0], R12 ;  /* 0x0000f00c01007387 */ /* 0x0001e20000100c00 */
[----:B------:R-:W-:-:S02]  /*453e0*/  PRMT R8, R104, 0x5410, R8 ;  /* 0x0000541068087816 */ /* 0x000fc40000000008 */
[----:B------:R-:W-:Y:S01]  /*453f0*/  PRMT R11, R142, 0x5410, R11 ;  /* 0x000054108e0b7816 */ /* 0x000fe2000000000b */
[----:B------:R0:W-:Y:S01]  /*45400*/  STL.U16 [R1+0x110], R106 ;  /* 0x0001106a01007387 */ /* 0x0001e20000100400 */
[----:B------:R-:W-:Y:S02]  /*45410*/  PRMT R10, R96, 0x5410, R10 ;  /* 0x00005410600a7816 */ /* 0x000fe4000000000a */
[----:B------:R-:W-:Y:S02]  /*45420*/  PRMT R17, R81, 0x5410, R80 ;  /* 0x0000541051117816 */ /* 0x000fe40000000050 */
[----:B------:R-:W-:Y:S01]  /*45430*/  PRMT R16, R83, 0x5410, R82 ;  /* 0x0000541053107816 */ /* 0x000fe20000000052 */
[----:B------:R0:W-:Y:S01]  /*45440*/  STL.128 [R1+0xe0], R8 ;  /* 0x0000e00801007387 */ /* 0x0001e20000100c00 */
[----:B------:R-:W-:Y:S02]  /*45450*/  PRMT R19, R93, 0x5410, R92 ;  /* 0x000054105d137816 */ /* 0x000fe4000000005c */
[----:B------:R-:W-:-:S02]  /*45460*/  PRMT R18, R97, 0x5410, R95 ;  /* 0x0000541061127816 */ /* 0x000fc4000000005f */
[----:B------:R-:W-:Y:S01]  /*45470*/  ISETP.NE.AND P0, PT, R90, RZ, PT ;  /* 0x000000ff5a00720c */ /* 0x000fe20003f05270 */
[----:B------:R-:W-:Y:S02]  /*45480*/  IMAD.IADD R90, R94, 0x1, R90 ;  /* 0x000000015e5a7824 */ /* 0x000fe400078e025a */
[----:B------:R0:W-:Y:S10]  /*45490*/  STL.128 [R1+0x100], R16 ;  /* 0x0001001001007387 */ /* 0x0001f40000100c00 */
[----:B------:R-:W-:Y:S05]  /*454a0*/  @P0 BRA `(.L_x_2914) ;  /* 0x00000008000c0947 */ /* 0x000fea0003800000 */
[----:B------:R-:W-:Y:S01]  /*454b0*/  DADD R4, R2, R4 ;  /* 0x0000000002047229 */ /* 0x000fe20000000004 */
[----:B------:R1:W-:Y:S01]  /*454c0*/  STL.U8 [R1], RZ ;  /* 0x000000ff01007387 */ /* 0x0003e20000100000 */
[----:B---34-:R-:W-:Y:S01]  /*454d0*/  IMAD.IADD R2, R23, 0x1, R7 ;  /* 0x0000000117027824 */ /* 0x018fe200078e0207 */
[----:B------:R-:W-:Y:S01]  /*454e0*/  BSSY.RECONVERGENT B1, `(.L_x_2915) ;  /* 0x000000a000017945 */ /* 0x000fe20003800200 */
[----:B------:R-:W-:-:S03]  /*454f0*/  IMAD.MOV.U32 R6, RZ, RZ, RZ ;  /* 0x000000ffff067224 */ /* 0x000fc600078e00ff */
[----:B------:R1:W-:Y:S04]  /*45500*/  STL.64 [R1+0x38], R4 ;  /* 0x0000380401007387 */ /* 0x0003e80000100a00 */
[----:B------:R1:W-:Y:S02]  /*45510*/  STL [R1+0x34], R2 ;  /* 0x0000340201007387 */ /* 0x0003e40000100800 */
.L_x_2916:
[----:B-1----:R-:W-:-:S06]  /*45520*/  IMAD.IADD R2, R1, 0x1, R6 ;  /* 0x0000000101027824 */ /* 0x002fcc00078e0206 */
[----:B------:R-:W2:Y:S01]  /*45530*/  LDL.U8 R2, [R2] ;  /* 0x0000000002027983 */ /* 0x000ea20000100000 */
[----:B------:R-:W-:Y:S02]  /*45540*/  IMAD.MOV.U32 R3, RZ, RZ, R6 ;  /* 0x000000ffff037224 */ /* 0x000fe400078e0006 */
[----:B------:R-:W-:Y:S01]  /*45550*/  VIADD R6, R6, 0x1 ;  /* 0x0000000106067836 */ /* 0x000fe20000000000 */
[----:B--2---:R-:W-:-:S13]  /*45560*/  ISETP.NE.AND P0, PT, R2, RZ, PT ;  /* 0x000000ff0200720c */ /* 0x004fda0003f05270 */
[----:B------:R-:W-:Y:S05]  /*45570*/  @P0 BRA `(.L_x_2916) ;  /* 0xfffffffc00e80947 */ /* 0x000fea000383ffff */
[----:B------:R-:W-:Y:S05]  /*45580*/  BSYNC.RECONVERGENT B1 ;  /* 0x0000000000017941 */ /* 0x000fea0003800200 */
.L_x_2915:
[----:B------:R-:W-:Y:S01]  /*45590*/  LOP3.LUT P0, RZ, R105, 0xff, RZ, 0xc0, !PT ;  /* 0x000000ff69ff7812 */ /* 0x000fe2000780c0ff */
[----:B------:R-:W-:Y:S01]  /*455a0*/  BSSY.RECONVERGENT B1, `(.L_x_2917) ;  /* 0x0000010000017945 */ /* 0x000fe20003800200 */
[----:B------:R-:W-:-:S11]  /*455b0*/  IMAD.MOV.U32 R2, RZ, RZ, R3 ;  /* 0x000000ffff027224 */ /* 0x000fd600078e0003 */
[----:B------:R-:W-:Y:S05]  /*455c0*/  @!P0 BRA `(.L_x_2918) ;  /* 0x0000000000348947 */ /* 0x000fea0003800000 */
[----:B------:R-:W-:Y:S01]  /*455d0*/  BSSY.RECONVERGENT B2, `(.L_x_2919) ;  /* 0x000000b000027945 */ /* 0x000fe20003800200 */
[----:B------:R-:W-:-:S07]  /*455e0*/  IMAD.MOV.U32 R2, RZ, RZ, RZ ;  /* 0x000000ffff027224 */ /* 0x000fce00078e00ff */
.L_x_2920:
        /* <DEDUP_REMOVED lines=10> */
.L_x_2919:
[----:B------:R-:W-:-:S07]  /*45690*/  IMAD.MOV.U32 R2, RZ, RZ, R5 ;  /* 0x000000ffff027224 */ /* 0x000fce00078e0005 */
.L_x_2918:
[----:B------:R-:W-:Y:S05]  /*456a0*/  BSYNC.RECONVERGENT B1 ;  /* 0x0000000000017941 */ /* 0x000fea0003800200 */
.L_x_2917:
[----:B------:R-:W-:Y:S01]  /*456b0*/  IMAD.IADD R3, R1, 0x1, R2 ;  /* 0x0000000101037824 */ /* 0x000fe200078e0202 */
[----:B------:R-:W-:Y:S01]  /*456c0*/  BSSY.RECONVERGENT B1, `(.L_x_2921) ;  /* 0x0000009000017945 */ /* 0x000fe20003800200 */
[----:B------:R-:W-:-:S03]  /*456d0*/  IMAD.MOV.U32 R2, RZ, RZ, RZ ;  /* 0x000000ffff027224 */ /* 0x000fc600078e00ff */
[----:B------:R1:W-:Y:S04]  /*456e0*/  STL.U8 [R3+0x1], RZ ;  /* 0x000001ff03007387 */ /* 0x0003e80000100000 */
.L_x_2922:
[----:B------:R-:W-:-:S05]  /*456f0*/  IMAD.IADD R4, R1, 0x1, R2 ;  /* 0x0000000101047824 */ /* 0x000fca00078e0202 */
[----:B-1----:R-:W2:Y:S02]  /*45700*/  LDL.U8 R3, [R4] ;  /* 0x0000000004037983 */ /* 0x002ea40000100000 */
[----:B--2---:R-:W-:Y:S01]  /*45710*/  ISETP.NE.AND P0, PT, R3, RZ, PT ;  /* 0x000000ff0300720c */ /* 0x004fe20003f05270 */
[----:B------:R-:W-:Y:S02]  /*45720*/  IMAD.MOV.U32 R3, RZ, RZ, R2 ;  /* 0x000000ffff037224 */ /* 0x000fe400078e0002 */
[----:B------:R-:W-:-:S10]  /*45730*/  VIADD R2, R2, 0x1 ;  /* 0x0000000102027836 */ /* 0x000fd40000000000 */
[----:B------:R-:W-:Y:S05]  /*45740*/  @P0 BRA `(.L_x_2922) ;  /* 0xfffffffc00e80947 */ /* 0x000fea000383ffff */
[----:B------:R-:W-:Y:S05]  /*45750*/  BSYNC.RECONVERGENT B1 ;  /* 0x0000000000017941 */ /* 0x000fea0003800200 */
.L_x_2921:
[----:B------:R-:W-:Y:S01]  /*45760*/  LOP3.LUT P0, RZ, R24, 0xff, RZ, 0xc0, !PT ;  /* 0x000000ff18ff7812 */ /* 0x000fe2000780c0ff */
[----:B------:R-:W-:Y:S01]  /*45770*/  BSSY.RECONVERGENT B1, `(.L_x_2923) ;  /* 0x0000010000017945 */ /* 0x000fe20003800200 */
[----:B------:R-:W-:-:S11]  /*45780*/  IMAD.MOV.U32 R2, RZ, RZ, R3 ;  /* 0x000000ffff027224 */ /* 0x000fd600078e0003 */
[----:B------:R-:W-:Y:S05]  /*45790*/  @!P0 BRA `(.L_x_2924) ;  /* 0x0000000000348947 */ /* 0x000fea0003800000 */
[----:B------:R-:W-:Y:S01]  /*457a0*/  BSSY.RECONVERGENT B2, `(.L_x_2925) ;  /* 0x000000b000027945 */ /* 0x000fe20003800200 */
[----:B------:R-:W-:-:S07]  /*457b0*/  IMAD.MOV.U32 R2, RZ, RZ, RZ ;  /* 0x000000ffff027224 */ /* 0x000fce00078e00ff */
.L_x_2926:
        /* <DEDUP_REMOVED lines=10> */
.L_x_2925:
[----:B------:R-:W-:-:S07]  /*45860*/  IMAD.MOV.U32 R2, RZ, RZ, R5 ;  /* 0x000000ffff027224 */ /* 0x000fce00078e0005 */
.L_x_2924:
[----:B------:R-:W-:Y:S05]  /*45870*/  BSYNC.RECONVERGENT B1 ;  /* 0x0000000000017941 */ /* 0x000fea0003800200 */
.L_x_2923:
[----:B0-----:R-:W-:-:S05]  /*45880*/  IMAD.IADD R16, R1, 0x1, R2 ;  /* 0x0000000101107824 */ /* 0x001fca00078e0202 */
        /* <DEDUP_REMOVED lines=69> */
.L_x_2914:
[----:B------:R-:W-:Y:S05]  /*45ce0*/  BSYNC.RECONVERGENT B0 ;  /* 0x0000000000007941 */ /* 0x000fea0003800200 */
.L_x_2913:
[----:B------:R-:W-:Y:S01]  /*45cf0*/  LOP3.LUT R5, R177, 0xffff, RZ, 0xc0, !PT ;  /* 0x0000ffffb1057812 */ /* 0x000fe200078ec0ff */
[----:B------:R-:W-:Y:S01]  /*45d00*/  STL [R1+0x408], R90 ;  /* 0x0004085a01007387 */ /* 0x000fe20000100800 */
        /* <DEDUP_REMOVED lines=15> */
[----:B0-----:R-:W-:Y:S02]  /*45e00*/  LOP3.LUT R8, R182, 0xffff, RZ, 0xc0, !PT ;  /* 0x0000ffffb6087812 */ /* 0x001fe400078ec0ff */
        /* <DEDUP_REMOVED lines=79> */
.L_x_4017:
[----:B------:R-:W-:Y:S05]  /*46300*/  @P0 BRA `(.L_x_2928) ;  /* 0xffffff7000300947 */ /* 0x000fea000383ffff */
.L_x_2826:
[----:B------:R-:W1:Y:S01]  /*46310*/  S2R R127, SR_TID.X ;  /* 0x00000000007f7919 */ /* 0x000e620000002100 */
[----:B------:R-:W-:Y:S01]  /*46320*/  BSSY.RECONVERGENT B0, `(.L_x_2929) ;  /* 0x00002fd000007945 */ /* 0x000fe20003800200 */
[----:B-1----:R-:W-:-:S13]  /*46330*/  ISETP.NE.AND P0, PT, R127, RZ, PT ;  /* 0x000000ff7f00720c */ /* 0x002fda0003f05270 */
[----:B------:R-:W-:Y:S05]  /*46340*/  @P0 BRA `(.L_x_2930) ;  /* 0x0000002c00e80947 */ /* 0x000fea0003800000 */
[----:B------:R-:W-:Y:S01]  /*46350*/  ISETP.NE.AND P0, PT, R206, RZ, PT ;  /* 0x000000ffce00720c */ /* 0x000fe20003f05270 */
[----:B------:R-:W-:Y:S02]  /*46360*/  IMAD.MOV.U32 R20, RZ, RZ, R202 ;  /* 0x000000ffff147224 */ /* 0x000fe400078e00ca */
[----:B------:R-:W-:-:S10]  /*46370*/  IMAD.MOV.U32 R21, RZ, RZ, R203 ;  /* 0x000000ffff157224 */ /* 0x000fd400078e00cb */
[----:B------:R-:W-:Y:S05]  /*46380*/  @P0 BRA `(.L_x_2931) ;  /* 0x0000000c002c0947 */ /* 0x000fea0003800000 */
[----:B------:R-:W-:Y:S01]  /*46390*/  DADD R202, R2, R202 ;  /* 0x0000000002ca7229 */ /* 0x000fe200000000ca */
[----:B------:R-:W-:Y:S01]  /*463a0*/  IMAD.IADD R0, R185, 0x1, R23 ;  /* 0x00000001b9007824 */ /* 0x000fe200078e0217 */
[----:B------:R1:W-:Y:S01]  /*463b0*/  STL.U8 [R1], RZ ;  /* 0x000000ff01007387 */ /* 0x0003e20000100000 */
[----:B------:R-:W-:Y:S01]  /*463c0*/  BSSY.RECONVERGENT B1, `(.L_x_2932) ;  /* 0x000000a000017945 */ /* 0x000fe20003800200 */
[----:B0-----:R-:W-:Y:S02]  /*463d0*/  IMAD.MOV.U32 R4, RZ, RZ, RZ ;  /* 0x000000ffff047224 */ /* 0x001fe400078e00ff */
[----:B------:R1:W-:Y:S04]  /*463e0*/  STL [R1+0x34], R0 ;  /* 0x0000340001007387 */ /* 0x0003e80000100800 */
[----:B------:R1:W-:Y:S02]  /*463f0*/  STL.64 [R1+0x38], R202 ;  /* 0x000038ca01007387 */ /* 0x0003e40000100a00 */
.L_x_2933:
[----:B-1----:R-:W-:-:S06]  /*46400*/  IMAD.IADD R0, R1, 0x1, R4 ;  /* 0x0000000101007824 */ /* 0x002fcc00078e0204 */
[----:B------:R-:W5:Y:S01]  /*46410*/  LDL.U8 R0, [R0] ;  /* 0x0000000000007983 */ /* 0x000f620000100000 */
[----:B------:R-:W-:Y:S02]  /*46420*/  IMAD.MOV.U32 R5, RZ, RZ, R4 ;  /* 0x000000ffff057224 */ /* 0x000fe400078e0004 */
[----:B------:R-:W-:Y:S01]  /*46430*/  VIADD R4, R4, 0x1 ;  /* 0x0000000104047836 */ /* 0x000fe20000000000 */
[----:B-----5:R-:W-:-:S13]  /*46440*/  ISETP.NE.AND P0, PT, R0, RZ, PT ;  /* 0x000000ff0000720c */ /* 0x020fda0003f05270 */
[----:B------:R-:W-:Y:S05]  /*46450*/  @P0 BRA `(.L_x_2933) ;  /* 0xfffffffc00e80947 */ /* 0x000fea000383ffff */
[----:B------:R-:W-:Y:S05]  /*46460*/  BSYNC.RECONVERGENT B1 ;  /* 0x0000000000017941 */ /* 0x000fea0003800200 */
.L_x_2932:
[----:B------:R-:W-:Y:S01]  /*46470*/  LOP3.LUT P0, RZ, R24, 0xff, RZ, 0xc0, !PT ;  /* 0x000000ff18ff7812 */ /* 0x000fe2000780c0ff */
[----:B------:R-:W-:Y:S01]  /*46480*/  BSSY.RECONVERGENT B1, `(.L_x_2934) ;  /* 0x0000010000017945 */ /* 0x000fe20003800200 */
[----:B------:R-:W-:-:S11]  /*46490*/  IMAD.MOV.U32 R0, RZ, RZ, R5 ;  /* 0x000000ffff007224 */ /* 0x000fd600078e0005 */
[----:B------:R-:W-:Y:S05]  /*464a0*/  @!P0 BRA `(.L_x_2935) ;  /* 0x0000000000348947 */ /* 0x000fea0003800000 */
[----:B------:R-:W-:Y:S01]  /*464b0*/  BSSY.RECONVERGENT B2, `(.L_x_2936) ;  /* 0x000000b000027945 */ /* 0x000fe20003800200 */
[----:B------:R-:W-:-:S07]  /*464c0*/  IMAD.MOV.U32 R0, RZ, RZ, RZ ;  /* 0x000000ffff007224 */ /* 0x000fce00078e00ff */
.L_x_2937:
[----:B------:R-:W-:-:S05]  /*464d0*/  IADD3 R9, PT, PT, R1, R0, R5 ;  /* 0x0000000001097210 */ /* 0x000fca0007ffe005 */
[----:B------:R-:W5:Y:S01]  /*464e0*/  LDL.U8 R4, [R9+0x410] ;  /* 0x0004100009047983 */ /* 0x000f620000100000 */
[----:B------:R-:W-:-:S03]  /*464f0*/  IMAD.IADD R7, R1, 0x1, R0 ;  /* 0x0000000101077824 */ /* 0x000fc600078e0200 */
[----:B-----5:R0:W-:Y:S04]  /*46500*/  STL.U8 [R9], R4 ;  /* 0x0000000409007387 */ /* 0x0201e80000100000 */
[----:B------:R-:W5:Y:S01]  /*46510*/  LDL.U8 R6, [R7+0x411] ;  /* 0x0004110007067983 */ /* 0x000f620000100000 */
[----:B------:R-:W-:Y:S01]  /*46520*/  VIADD R0, R0, 0x1 ;  /* 0x0000000100007836 */ /* 0x000fe20000000000 */
[----:B-----5:R-:W-:-:S03]  /*46530*/  ISETP.NE.AND P0, PT, R6, RZ, PT ;  /* 0x000000ff0600720c */ /* 0x020fc60003f05270 */
[----:B------:R-:W-:-:S10]  /*46540*/  IMAD.IADD R6, R0, 0x1, R5 ;  /* 0x0000000100067824 */ /* 0x000fd400078e0205 */
[----:B0-----:R-:W-:Y:S05]  /*46550*/  @P0 BRA `(.L_x_2937) ;  /* 0xfffffffc00dc0947 */ /* 0x001fea000383ffff */
[----:B------:R-:W-:Y:S05]  /*46560*/  BSYNC.RECONVERGENT B2 ;  /* 0x0000000000027941 */ /* 0x000fea0003800200 */
.L_x_2936:
[----:B------:R-:W-:-:S07]  /*46570*/  IMAD.MOV.U32 R0, RZ, RZ, R6 ;  /* 0x000000ffff007224 */ /* 0x000fce00078e0006 */
.L_x_2935:
[----:B------:R-:W-:Y:S05]  /*46580*/  BSYNC.RECONVERGENT B1 ;  /* 0x0000000000017941 */ /* 0x000fea0003800200 */
.L_x_2934:
[----:B------:R-:W-:Y:S01]  /*46590*/  IMAD.IADD R4, R1, 0x1, R0 ;  /* 0x0000000101047824 */ /* 0x000fe200078e0200 */
[----:B------:R-:W-:Y:S01]  /*465a0*/  BSSY.RECONVERGENT B1, `(.L_x_2938) ;  /* 0x0000009000017945 */ /* 0x000fe20003800200 */
[----:B------:R-:W-:-:S03]  /*465b0*/  IMAD.MOV.U32 R0, RZ, RZ, RZ ;  /* 0x000000ffff007224 */ /* 0x000fc600078e00ff */
[----:B------:R0:W-:Y:S04]  /*465c0*/  STL.U8 [R4+0x1], RZ ;  /* 0x000001ff04007387 */ /* 0x0001e80000100000 */
.L_x_2939:
[----:B------:R-:W-:-:S05]  /*465d0*/  IMAD.IADD R5, R1, 0x1, R0 ;  /* 0x0000000101057824 */ /* 0x000fca00078e0200 */
[----:B0-----:R-:W5:Y:S02]  /*465e0*/  LDL.U8 R4, [R5] ;  /* 0x0000000005047983 */ /* 0x001f640000100000 */
[----:B-----5:R-:W-:Y:S01]  /*465f0*/  ISETP.NE.AND P0, PT, R4, RZ, PT ;  /* 0x000000ff0400720c */ /* 0x020fe20003f05270 */
[----:B------:R-:W-:Y:S02]  /*46600*/  IMAD.MOV.U32 R4, RZ, RZ, R0 ;  /* 0x000000ffff047224 */ /* 0x000fe400078e0000 */
[----:B------:R-:W-:-:S10]  /*46610*/  VIADD R0, R0, 0x1 ;  /* 0x0000000100007836 */ /* 0x000fd40000000000 */
[----:B------:R-:W-:Y:S05]  /*46620*/  @P0 BRA `(.L_x_2939) ;  /* 0xfffffffc00e80947 */ /* 0x000fea000383ffff */
[----:B------:R-:W-:Y:S05]  /*46630*/  BSYNC.RECONVERGENT B1 ;  /* 0x0000000000017941 */ /* 0x000fea0003800200 */
.L_x_2938:
[----:B------:R-:W5:Y:S01]  /*46640*/  LDL.LU R6, [R1+0x4e4] ;  /* 0x0004e40001067983 */ /* 0x000f620000300800 */
[----:B------:R-:W-:Y:S01]  /*46650*/  BSSY.RECONVERGENT B1, `(.L_x_2940) ;  /* 0x0000011000017945 */ /* 0x000fe20003800200 */
[----:B------:R-:W-:Y:S01]  /*46660*/  IMAD.MOV.U32 R0, RZ, RZ, R4 ;  /* 0x000000ffff007224 */ /* 0x000fe200078e0004 */
[----:B-----5:R-:W-:-:S13]  /*46670*/  LOP3.LUT P0, RZ, R6, 0xff, RZ, 0xc0, !PT ;  /* 0x000000ff06ff7812 */ /* 0x020fda000780c0ff */
[----:B------:R-:W-:Y:S05]  /*46680*/  @!P0 BRA `(.L_x_2941) ;  /* 0x0000000000348947 */ /* 0x000fea0003800000 */
[----:B------:R-:W-:Y:S01]  /*46690*/  BSSY.RECONVERGENT B2, `(.L_x_2942) ;  /* 0x000000b000027945 */ /* 0x000fe20003800200 */
[----:B------:R-:W-:-:S07]  /*466a0*/  IMAD.MOV.U32 R0, RZ, RZ, RZ ;  /* 0x000000ffff007224 */ /* 0x000fce00078e00ff */
.L_x_2943:
        /* <DEDUP_REMOVED lines=10> */
.L_x_2942:
[----:B------:R-:W-:-:S07]  /*46750*/  IMAD.MOV.U32 R0, RZ, RZ, R6 ;  /* 0x000000ffff007224 */ /* 0x000fce00078e0006 */
.L_x_2941:
[----:B------:R-:W-:Y:S05]  /*46760*/  BSYNC.RECONVERGENT B1 ;  /* 0x0000000000017941 */ /* 0x000fea0003800200 */
.L_x_2940:
        /* <DEDUP_REMOVED lines=13> */
[----:B------:R-:W-:Y:S02]  /*46840*/  PRMT R55, R49, 0x7610, R55 ;  /* 0x0000761031377816 */ /* 0x000fe40000000037 */
[----:B---3--:R-:W-:-:S02]  /*46850*/  PRMT R42, R4, 0x7770, RZ ;  /* 0x00007770042a7816 */ /* 0x008fc400000000ff */
        /* <DEDUP_REMOVED lines=19> */
[----:B------:R-:W-:Y:S02]  /*46990*/  PRMT R35, R5, 0x7772, RZ ;  /* 0x0000777205237816 */ /* 0x000fe400000000ff */
[----:B------:R-:W-:Y:S02]  /*469a0*/  PRMT R42, R41, 0x7610, R42 ;  /* 0x00007610292a7816 */ /* 0x000fe4000000002a */
[C---:B------:R-:W-:Y:S02]  /*469b0*/  PRMT R17, R13.reuse, 0x7771, RZ ;  /* 0x000077710d117816 */ /* 0x040fe400000000ff */
[----:B------:R-:W-:Y:S01]  /*469c0*/  PRMT R16, R13, 0x7772, RZ ;  /* 0x000077720d107816 */ /* 0x000fe200000000ff */
[----:B------:R1:W-:Y:S01]  /*469d0*/  STL.S16 [R1+0x4c4], R42 ;  /* 0x0004c42a01007387 */ /* 0x0003e20000100600 */
[----:B------:R-:W-:-:S02]  /*469e0*/  PRMT R12, R14, 0x7770, RZ ;  /* 0x000077700e0c7816 */ /* 0x000fc400000000ff */
[C---:B0-----:R-:W-:Y:S02]  /*469f0*/  PRMT R0, R14.reuse, 0x7771, RZ ;  /* 0x000077710e007816 */ /* 0x041fe400000000ff */
[----:B------:R-:W-:Y:S02]  /*46a00*/  PRMT R48, R14, 0x7773, RZ ;  /* 0x000077730e307816 */ /* 0x000fe400000000ff */
[----:B------:R-:W-:Y:S02]  /*46a10*/  PRMT R44, R15, 0x7773, RZ ;  /* 0x000077730f2c7816 */ /* 0x000fe400000000ff */
[C---:B------:R-:W-:Y:S01]  /*46a20*/  PRMT R34, R6.reuse, 0x7770, RZ ;  /* 0x0000777006227816 */ /* 0x040fe200000000ff */
[----:B------:R1:W-:Y:S01]  /*46a30*/  STL.S16 [R1+0x620], R48 ;  /* 0x0006203001007387 */ /* 0x0003e20000100600 */
[----:B------:R-:W-:Y:S02]  /*46a40*/  PRMT R41, R39, 0x7610, R41 ;  /* 0x0000761027297816 */ /* 0x000fe40000000029 */
[----:B------:R-:W-:Y:S01]  /*46a50*/  PRMT R13, R13, 0x7773, RZ ;  /* 0x000077730d0d7816 */ /* 0x000fe200000000ff */
[----:B------:R1:W-:Y:S01]  /*46a60*/  STL.S16 [R1+0x624], R44 ;  /* 0x0006242c01007387 */ /* 0x0003e20000100600 */
[----:B------:R-:W-:-:S02]  /*46a70*/  PRMT R33, R6, 0x7771, RZ ;  /* 0x0000777106217816 */ /* 0x000fc400000000ff */
[C---:B----4-:R-:W-:Y:S01]  /*46a80*/  PRMT R15, R9.reuse, 0x7770, RZ ;  /* 0x00007770090f7816 */ /* 0x050fe200000000ff */
[----:B------:R1:W-:Y:S01]  /*46a90*/  STL.S16 [R1+0x540], R41 ;  /* 0x0005402901007387 */ /* 0x0003e20000100600 */
[C---:B------:R-:W-:Y:S02]  /*46aa0*/  PRMT R252, R9.reuse, 0x7771, RZ ;  /* 0x0000777109fc7816 */ /* 0x040fe400000000ff */
[----:B------:R-:W-:Y:S01]  /*46ab0*/  PRMT R14, R9, 0x7772, RZ ;  /* 0x00007772090e7816 */ /* 0x000fe200000000ff */
[----:B------:R1:W-:Y:S01]  /*46ac0*/  STL.S16 [R1+0x508], R15 ;  /* 0x0005080f01007387 */ /* 0x0003e20000100600 */
[----:B------:R-:W-:Y:S02]  /*46ad0*/  PRMT R39, R38, 0x7610, R39 ;  /* 0x0000761026277816 */ /* 0x000fe40000000027 */
[----:B------:R-:W-:Y:S01]  /*46ae0*/  PRMT R31, R6, 0x7772, RZ ;  /* 0x00007772061f7816 */ /* 0x000fe200000000ff */
[----:B------:R1:W-:Y:S01]  /*46af0*/  STL.S16 [R1+0x504], R14 ;  /* 0x0005040e01007387 */ /* 0x0003e20000100600 */
[----:B------:R-:W-:-:S02]  /*46b00*/  PRMT R30, R7, 0x7770, RZ ;  /* 0x00007770071e7816 */ /* 0x000fc400000000ff */
[C---:B------:R-:W-:Y:S01]  /*46b10*/  PRMT R29, R7.reuse, 0x7771, RZ ;  /* 0x00007771071d7816 */ /* 0x040fe200000000ff */
[----:B------:R1:W-:Y:S01]  /*46b20*/  STL.S16 [R1+0x538], R39 ;  /* 0x0005382701007387 */ /* 0x0003e20000100600 */
[C---:B------:R-:W-:Y:S02]  /*46b30*/  PRMT R27, R7.reuse, 0x7772, RZ ;  /* 0x00007772071b7816 */ /* 0x040fe400000000ff */
[----:B------:R-:W-:Y:S02]  /*46b40*/  PRMT R28, R7, 0x7773, RZ ;  /* 0x00007773071c7816 */ /* 0x000fe400000000ff */
[----:B------:R-:W-:Y:S02]  /*46b50*/  PRMT R9, R9, 0x7773, RZ ;  /* 0x0000777309097816 */ /* 0x000fe400000000ff */
[----:B------:R-:W-:Y:S02]  /*46b60*/  PRMT R38, R37, 0x7610, R38 ;  /* 0x0000761025267816 */ /* 0x000fe40000000026 */
[----:B------:R-:W-:-:S02]  /*46b70*/  PRMT R32, R6, 0x7773, RZ ;  /* 0x0000777306207816 */ /* 0x000fc400000000ff */
[----:B------:R-:W-:Y:S01]  /*46b80*/  PRMT R7, R10, 0x7772, RZ ;  /* 0x000077720a077816 */ /* 0x000fe200000000ff */
[----:B------:R1:W-:Y:S01]  /*46b90*/  STL.S16 [R1+0x4c0], R38 ;  /* 0x0004c02601007387 */ /* 0x0003e20000100600 */
[----:B------:R-:W-:Y:S02]  /*46ba0*/  PRMT R37, R35, 0x7610, R37 ;  /* 0x0000761023257816 */ /* 0x000fe40000000025 */
[----:B------:R-:W-:Y:S01]  /*46bb0*/  PRMT R36, R5, 0x7773, RZ ;  /* 0x0000777305247816 */ /* 0x000fe200000000ff */
[----:B------:R1:W-:Y:S01]  /*46bc0*/  STL.S16 [R1+0x524], R32 ;  /* 0x0005242001007387 */ /* 0x0003e20000100600 */
[C---:B------:R-:W-:Y:S02]  /*46bd0*/  PRMT R26, R8.reuse, 0x7770, RZ ;  /* 0x00007770081a7816 */ /* 0x040fe400000000ff */
        /* <DEDUP_REMOVED lines=70> */
.L_x_2931:
[----:B-1----:R-:W2:Y:S04]  /*47040*/  LDL.LU R41, [R1+0x4e0] ;  /* 0x0004e00001297983 */ /* 0x002ea80000300800 */
[----:B------:R-:W2:Y:S04]  /*47050*/  LDL.LU R40, [R1+0x54c] ;  /* 0x00054c0001287983 */ /* 0x000ea80000300800 */
[----:B------:R-:W2:Y:S04]  /*47060*/  LDL.LU R39, [R1+0x4dc] ;  /* 0x0004dc0001277983 */ /* 0x000ea80000300800 */
[----:B------:R-:W2:Y:S04]  /*47070*/  LDL.LU R38, [R1+0x4d8] ;  /* 0x0004d80001267983 */ /* 0x000ea80000300800 */
[----:B------:R-:W2:Y:S04]  /*47080*/  LDL.LU R37, [R1+0x4c4] ;  /* 0x0004c40001257983 */ /* 0x000ea80000300800 */
[----:B------:R-:W2:Y:S04]  /*47090*/  LDL.LU R32, [R1+0x4c0] ;  /* 0x0004c00001207983 */ /* 0x000ea80000300800 */
[----:B------:R-:W2:Y:S04]  /*470a0*/  LDL.LU R29, [R1+0x614] ;  /* 0x00061400011d7983 */ /* 0x000ea80000300800 */
[----:B------:R-:W2:Y:S04]  /*470b0*/  LDL.LU R28, [R1+0x4bc] ;  /* 0x0004bc00011c7983 */ /* 0x000ea80000300800 */
[----:B---34-:R-:W3:Y:S04]  /*470c0*/  LDL.LU R27, [R1+0x4f4] ;  /* 0x0004f400011b7983 */ /* 0x018ee80000300800 */
        /* <DEDUP_REMOVED lines=13> */
[----:B--2---:R-:W2:Y:S04]  /*471a0*/  LDL.LU R26, [R1+0x504] ;  /* 0x00050400011a7983 */ /* 0x004ea80000300800 */
[----:B------:R-:W2:Y:S04]  /*471b0*/  LDL.LU R18, [R1+0x508] ;  /* 0x0005080001127983 */ /* 0x000ea80000300800 */
[----:B------:R-:W2:Y:S04]  /*471c0*/  LDL.LU R7, [R1+0x51c] ;  /* 0x00051c0001077983 */ /* 0x000ea80000300800 */
[----:B------:R-:W2:Y:S04]  /*471d0*/  LDL.LU R30, [R1+0x60c] ;  /* 0x00060c00011e7983 */ /* 0x000ea80000300800 */
[----:B------:R-:W2:Y:S04]  /*471e0*/  LDL.LU R19, [R1+0x4f0] ;  /* 0x0004f00001137983 */ /* 0x000ea80000300800 */
[----:B------:R-:W2:Y:S04]  /*471f0*/  LDL.LU R8, [R1+0x62c] ;  /* 0x00062c0001087983 */ /* 0x000ea80000300800 */
[----:B------:R-:W2:Y:S04]  /*47200*/  LDL.LU R22, [R1+0x4ec] ;  /* 0x0004ec0001167983 */ /* 0x000ea80000300800 */
[----:B------:R-:W2:Y:S04]  /*47210*/  LDL.LU R9, [R1+0x500] ;  /* 0x0005000001097983 */ /* 0x000ea80000300800 */
[----:B------:R-:W2:Y:S04]  /*47220*/  LDL.LU R10, [R1+0x4b4] ;  /* 0x0004b400010a7983 */ /* 0x000ea80000300800 */
[----:B------:R-:W2:Y:S01]  /*47230*/  LDL.64 R12, [R1+0x4a8] ;  /* 0x0004a800010c7983 */ /* 0x000ea20000100a00 */
        /* <DEDUP_REMOVED lines=9> */
[----:B----4-:R-:W-:Y:S02]  /*472d0*/  IMAD.MOV.U32 R27, RZ, RZ, R11 ;  /* 0x000000ffff1b7224 */ /* 0x010fe400078e000b */
[----:B------:R-:W-:Y:S02]  /*472e0*/  IMAD.MOV.U32 R11, RZ, RZ, R5 ;  /* 0x000000ffff0b7224 */ /* 0x000fe400078e0005 */
        /* <DEDUP_REMOVED lines=11> */
[----:B------:R-:W-:Y:S02]  /*473a0*/  IMAD.MOV.U32 R41, RZ, RZ, R38 ;  /* 0x000000ffff297224 */ /* 0x000fe400078e0026 */
[----:B------:R-:W-:Y:S01]  /*473b0*/  IMAD.MOV.U32 R38, RZ, RZ, R11 ;  /* 0x000000ffff267224 */ /* 0x000fe200078e000b */
[----:B------:R-:W-:Y:S01]  /*473c0*/  LOP3.LUT R14, R210, 0xff, RZ, 0xc0, !PT ;  /* 0x000000ffd20e7812 */ /* 0x000fe200078ec0ff */
[----:B------:R-:W4:Y:S01]  /*473d0*/  LDL.LU R11, [R1+0x514] ;  /* 0x00051400010b7983 */ /* 0x000f220000300800 */
[----:B---3--:R-:W-:-:S04]  /*473e0*/  LOP3.LUT R5, R5, 0xffff, RZ, 0xc0, !PT ;  /* 0x0000ffff05057812 */ /* 0x008fc800078ec0ff */
        /* <DEDUP_REMOVED lines=12> */
[----:B------:R-:W3:Y:S01]  /*474b0*/  LDL.LU R4, [R1+0x628] ;  /* 0x0006280001047983 */ /* 0x000ee20000300800 */
[C---:B------:R-:W-:Y:S01]  /*474c0*/  PRMT R210, R15.reuse, 0x7604, R210 ;  /* 0x000076040fd27816 */ /* 0x040fe200000000d2 */
[----:B------:R-:W-:Y:S01]  /*474d0*/  IMAD.MOV.U32 R47, RZ, RZ, R45 ;  /* 0x000000ffff2f7224 */ /* 0x000fe200078e002d */
[----:B------:R-:W-:Y:S01]  /*474e0*/  PRMT R14, R15, 0x7604, R14 ;  /* 0x000076040f0e7816 */ /* 0x000fe2000000000e */
[----:B------:R-:W-:-:S02]  /*474f0*/  IMAD.MOV.U32 R46, RZ, RZ, R44 ;  /* 0x000000ffff2e7224 */ /* 0x000fc400078e002c */
        /* <DEDUP_REMOVED lines=9> */
[----:B------:R-:W2:Y:S01]  /*47590*/  LDL.LU R36, [R1+0x50c] ;  /* 0x00050c0001247983 */ /* 0x000ea20000300800 */
[----:B---3--:R-:W-:-:S04]  /*475a0*/  LOP3.LUT R4, R4, 0xffff, RZ, 0xc0, !PT ;  /* 0x0000ffff04047812 */ /* 0x008fc800078ec0ff */
[----:B------:R-:W-:-:S04]  /*475b0*/  LOP3.LUT R15, R4, 0xff, RZ, 0xc0, !PT ;  /* 0x000000ff040f7812 */ /* 0x000fc800078ec0ff */
[----:B------:R-:W-:Y:S02]  /*475c0*/  PRMT R15, R47, 0x7604, R15 ;  /* 0x000076042f0f7816 */ /* 0x000fe4000000000f */
[----:B------:R-:W3:Y:S01]  /*475d0*/  LDL.LU R47, [R1+0x618] ;  /* 0x00061800012f7983 */ /* 0x000ee20000300800 */
[----:B------:R-:W-:Y:S01]  /*475e0*/  PRMT R32, R5, 0x3340, R32 ;  /* 0x0000334005207816 */ /* 0x000fe20000000020 */
[----:B------:R-:W-:Y:S02]  /*475f0*/  IMAD.MOV.U32 R48, RZ, RZ, R46 ;  /* 0x000000ffff307224 */ /* 0x000fe400078e002e */
[----:B------:R-:W-:Y:S02]  /*47600*/  IMAD.MOV.U32 R46, RZ, RZ, R44 ;  /* 0x000000ffff2e7224 */ /* 0x000fe400078e002c */
[----:B------:R-:W-:Y:S02]  /*47610*/  IMAD.MOV.U32 R44, RZ, RZ, R42 ;  /* 0x000000ffff2c7224 */ /* 0x000fe400078e002a */
[----:B------:R-:W-:-:S02]  /*47620*/  IMAD.MOV.U32 R42, RZ, RZ, R40 ;  /* 0x000000ffff2a7224 */ /* 0x000fc400078e0028 */
[----:B------:R-:W-:Y:S02]  /*47630*/  IMAD.MOV.U32 R40, RZ, RZ, R38 ;  /* 0x000000ffff287224 */ /* 0x000fe400078e0026 */
[----:B------:R-:W-:Y:S01]  /*47640*/  IMAD.MOV.U32 R38, RZ, RZ, R35 ;  /* 0x000000ffff267224 */ /* 0x000fe200078e0023 */
[----:B---3--:R-:W-:Y:S01]  /*47650*/  LOP3.LUT R5, R47, 0xffff, RZ, 0xc0, !PT ;  /* 0x0000ffff2f057812 */ /* 0x008fe200078ec0ff */
[----:B------:R-:W-:Y:S02]  /*47660*/  IMAD.MOV.U32 R47, RZ, RZ, R45 ;  /* 0x000000ffff2f7224 */ /* 0x000fe400078e002d */
[----:B------:R-:W-:Y:S02]  /*47670*/  IMAD.MOV.U32 R45, RZ, RZ, R43 ;  /* 0x000000ffff2d7224 */ /* 0x000fe400078e002b */
[----:B------:R-:W-:Y:S02]  /*47680*/  IMAD.MOV.U32 R43, RZ, RZ, R41 ;  /* 0x000000ffff2b7224 */ /* 0x000fe400078e0029 */
[----:B------:R-:W-:-:S02]  /*47690*/  IMAD.MOV.U32 R41, RZ, RZ, R39 ;  /* 0x000000ffff297224 */ /* 0x000fc400078e0027 */
[----:B--2---:R-:W-:Y:S02]  /*476a0*/  IMAD.MOV.U32 R39, RZ, RZ, R36 ;  /* 0x000000ffff277224 */ /* 0x004fe400078e0024 */
[----:B------:R-:W-:Y:S02]  /*476b0*/  IMAD.MOV.U32 R36, RZ, RZ, R34 ;  /* 0x000000ffff247224 */ /* 0x000fe400078e0022 */
[----:B------:R-:W2:Y:S01]  /*476c0*/  LDL.LU R34, [R1+0x510] ;  /* 0x0005100001227983 */ /* 0x000ea20000300800 */
[----:B------:R-:W-:Y:S01]  /*476d0*/  IMAD.MOV.U32 R35, RZ, RZ, R16 ;  /* 0x000000ffff237224 */ /* 0x000fe200078e0010 */
[----:B------:R-:W-:Y:S02]  /*476e0*/  LOP3.LUT R16, R5, 0xff, RZ, 0xc0, !PT ;  /* 0x000000ff05107812 */ /* 0x000fe400078ec0ff */
[----:B------:R-:W-:Y:S02]  /*476f0*/  PRMT R33, R4, 0x3340, R33 ;  /* 0x0000334004217816 */ /* 0x000fe40000000021 */
[----:B------:R-:W-:-:S02]  /*47700*/  LOP3.LUT R4, R48, 0xffff, RZ, 0xc0, !PT ;  /* 0x0000ffff30047812 */ /* 0x000fc400078ec0ff */
        /* <DEDUP_REMOVED lines=18> */
[----:B--2---:R-:W-:-:S02]  /*47830*/  IMAD.MOV.U32 R35, RZ, RZ, R34 ;  /* 0x000000ffff237224 */ /* 0x004fc400078e0022 */
[----:B------:R-:W-:Y:S02]  /*47840*/  IMAD.MOV.U32 R34, RZ, RZ, R31 ;  /* 0x000000ffff227224 */ /* 0x000fe400078e001f */
[----:B------:R-:W-:Y:S02]  /*47850*/  IMAD.MOV.U32 R31, RZ, RZ, R17 ;  /* 0x000000ffff1f7224 */ /* 0x000fe400078e0011 */
[----:B------:R-:W-:Y:S02]  /*47860*/  IMAD.MOV.U32 R17, RZ, RZ, R6 ;  /* 0x000000ffff117224 */ /* 0x000fe400078e0006 */
[----:B------:R-:W2:Y:S01]  /*47870*/  LDL.LU R6, [R1+0x610] ;  /* 0x0006100001067983 */ /* 0x000ea20000300800 */
        /* <DEDUP_REMOVED lines=80> */
[----:B------:R-:W3:Y:S01]  /*47d80*/  LDL.LU R41, [R1+0x620] ;  /* 0x0006200001297983 */ /* 0x000ee20000300800 */
        /* <DEDUP_REMOVED lines=34> */
[----:B------:R-:W-:Y:S01]  /*47fb0*/  IMAD.MOV.U32 R43, RZ, RZ, R22 ;  /* 0x000000ffff2b7224 */ /* 0x000fe200078e0016 */
[----:B------:R-:W-:Y:S02]  /*47fc0*/  PRMT R7, R8, 0x3340, R7 ;  /* 0x0000334008077816 */ /* 0x000fe40000000007 */
        /* <DEDUP_REMOVED lines=9> */
[----:B--2---:R-:W-:-:S04]  /*48060*/  LOP3.LUT R9, R9, 0xffff, RZ, 0xc0, !PT ;  /* 0x0000ffff09097812 */ /* 0x004fc800078ec0ff */
[----:B------:R-:W-:-:S04]  /*48070*/  LOP3.LUT R22, R9, 0xff, RZ, 0xc0, !PT ;  /* 0x000000ff09167812 */ /* 0x000fc800078ec0ff */
[----:B------:R-:W-:Y:S01]  /*48080*/  PRMT R22, R56, 0x7604, R22 ;  /* 0x0000760438167816 */ /* 0x000fe20000000016 */
[----:B------:R-:W-:Y:S02]  /*48090*/  IMAD.MOV.U32 R56, RZ, RZ, R10 ;  /* 0x000000ffff387224 */ /* 0x000fe400078e000a */
[----:B------:R-:W2:Y:S01]  /*480a0*/  LDL.LU R10, [R1+0x520] ;  /* 0x00052000010a7983 */ /* 0x000ea20000300800 */
        /* <DEDUP_REMOVED lines=9> */
[----:B------:R-:W-:Y:S02]  /*48140*/  PRMT R8, R9, 0x3340, R8 ;  /* 0x0000334009087816 */ /* 0x000fe40000000008 */
[----:B------:R-:W-:-:S02]  /*48150*/  LOP3.LUT R9, R56, 0xffff, RZ, 0xc0, !PT ;  /* 0x0000ffff38097812 */ /* 0x000fc400078ec0ff */
[----:B----4-:R-:W-:Y:S02]  /*48160*/  LOP3.LUT R11, R11, 0xffff, RZ, 0xc0, !PT ;  /* 0x0000ffff0b0b7812 */ /* 0x010fe400078ec0ff */
[----:B------:R-:W-:Y:S02]  /*48170*/  LOP3.LUT R26, R26, 0xffff, RZ, 0xc0, !PT ;  /* 0x0000ffff1a1a7812 */ /* 0x000fe400078ec0ff */
[----:B------:R-:W-:Y:S01]  /*48180*/  LOP3.LUT R30, R30, 0xffff, RZ, 0xc0, !PT ;  /* 0x0000ffff1e1e7812 */ /* 0x000fe200078ec0ff */
[----:B------:R-:W-:Y:S02]  /*48190*/  IMAD.MOV.U32 R58, RZ, RZ, R38 ;  /* 0x000000ffff3a7224 */ /* 0x000fe400078e0026 */
[----:B------:R-:W-:Y:S01]  /*481a0*/  IMAD.MOV.U32 R38, RZ, RZ, R35 ;  /* 0x000000ffff267224 */ /* 0x000fe200078e0023 */
[----:B------:R-:W-:-:S04]  /*481b0*/  LOP3.LUT R34, R34, 0xffff, RZ, 0xc0, !PT ;  /* 0x0000ffff22227812 */ /* 0x000fc800078ec0ff */
[----:B------:R-:W-:Y:S02]  /*481c0*/  LOP3.LUT R38, R38, 0xffff, RZ, 0xc0, !PT ;  /* 0x0000ffff26267812 */ /* 0x000fe400078ec0ff */
[----:B------:R-:W-:Y:S01]  /*481d0*/  LOP3.LUT R42, R42, 0xffff, RZ, 0xc0, !PT ;  /* 0x0000ffff2a2a7812 */ /* 0x000fe200078ec0ff */
[----:B------:R-:W-:Y:S01]  /*481e0*/  IMAD.IADD R206, R206, 0x1, R90 ;  /* 0x00000001cece7824 */ /* 0x000fe200078e025a */
[----:B-----5:R-:W-:Y:S04]  /*481f0*/  STL [R1+0x48c], R185 ;  /* 0x00048cb901007387 */ /* 0x020fe80000100800 */
[----:B------:R-:W-:Y:S04]  /*48200*/  STL.64 [R1+0x490], R20 ;  /* 0x0004901401007387 */ /* 0x000fe80000100a00 */
[----:B------:R-:W-:Y:S04]  /*48210*/  STL [R1+0x450], R206 ;  /* 0x000450ce01007387 */ /* 0x000fe80000100800 */
        /* <DEDUP_REMOVED lines=13> */
[----:B------:R-:W-:Y:S02]  /*482f0*/  IMAD.MOV.U32 R57, RZ, RZ, R56 ;  /* 0x000000ffff397224 */ /* 0x000fe400078e0038 */
[----:B------:R-:W-:Y:S02]  /*48300*/  IMAD.MOV.U32 R56, RZ, RZ, R55 ;  /* 0x000000ffff387224 */ /* 0x000fe400078e0037 */
[----:B------:R-:W-:Y:S02]  /*48310*/  IMAD.MOV.U32 R55, RZ, RZ, R52 ;  /* 0x000000ffff377224 */ /* 0x000fe400078e0034 */
[----:B------:R-:W-:Y:S01]  /*48320*/  IMAD.MOV.U32 R52, RZ, RZ, R27 ;  /* 0x000000ffff347224 */ /* 0x000fe200078e001b */
[----:B------:R-:W-:-:S02]  /*48330*/  LOP3.LUT R27, R26, 0xff, RZ, 0xc0, !PT ;  /* 0x000000ff1a1b7812 */ /* 0x000fc400078ec0ff */
[----:B------:R-:W-:Y:S02]  /*48340*/  PRMT R10, R11, 0x3340, R10 ;  /* 0x000033400b0a7816 */ /* 0x000fe4000000000a */
[C---:B------:R-:W-:Y:S01]  /*48350*/  LOP3.LUT R11, R252.reuse, 0xffff, RZ, 0xc0, !PT ;  /* 0x0000fffffc0b7812 */ /* 0x040fe200078ec0ff */
[----:B------:R-:W-:Y:S01]  /*48360*/  IMAD.MOV.U32 R59, RZ, RZ, R56 ;  /* 0x000000ffff3b7224 */ /* 0x000fe200078e0038 */
[----:B------:R-:W-:Y:S01]  /*48370*/  PRMT R252, R252, 0x7604, R27 ;  /* 0x00007604fcfc7816 */ /* 0x000fe2000000001b */
[----:B------:R-:W-:Y:S01]  /*48380*/  IMAD.MOV.U32 R56, RZ, RZ, R55 ;  /* 0x000000ffff387224 */ /* 0x000fe200078e0037 */
[----:B------:R-:W-:Y:S01]  /*48390*/  LOP3.LUT R27, R57, 0xffff, RZ, 0xc0, !PT ;  /* 0x0000ffff391b7812 */ /* 0x000fe200078ec0ff */
[----:B------:R-:W-:Y:S02]  /*483a0*/  IMAD.MOV.U32 R55, RZ, RZ, R39 ;  /* 0x000000ffff377224 */ /* 0x000fe400078e0027 */
[----:B------:R-:W-:Y:S01]  /*483b0*/  IMAD.MOV.U32 R39, RZ, RZ, R31 ;  /* 0x000000ffff277224 */ /* 0x000fe200078e001f */
[----:B------:R-:W-:-:S02]  /*483c0*/  LOP3.LUT R31, R27, 0xff, RZ, 0xc0, !PT ;  /* 0x000000ff1b1f7812 */ /* 0x000fc400078ec0ff */
[----:B------:R-:W-:Y:S02]  /*483d0*/  PRMT R11, R26, 0x3340, R11 ;  /* 0x000033401a0b7816 */ /* 0x000fe4000000000b */
[C---:B------:R-:W-:Y:S02]  /*483e0*/  LOP3.LUT R26, R212.reuse, 0xffff, RZ, 0xc0, !PT ;  /* 0x0000ffffd41a7812 */ /* 0x040fe400078ec0ff */
[----:B------:R-:W-:Y:S01]  /*483f0*/  PRMT R212, R212, 0x7604, R31 ;  /* 0x00007604d4d47816 */ /* 0x000fe2000000001f */
[----:B------:R-:W-:-:S05]  /*48400*/  IMAD.U32 R31, R30, 0x10000, RZ ;  /* 0x000100001e1f7824 */ /* 0x000fca00078e00ff */
[----:B------:R-:W-:Y:S02]  /*48410*/  LOP3.LUT R35, R31, 0xff0000, RZ, 0xc0, !PT ;  /* 0x00ff00001f237812 */ /* 0x000fe400078ec0ff */
[----:B------:R-:W-:Y:S02]  /*48420*/  LOP3.LUT R31, R59, 0xffff, RZ, 0xc0, !PT ;  /* 0x0000ffff3b1f7812 */ /* 0x000fe400078ec0ff */
[----:B------:R-:W-:Y:S01]  /*48430*/  PRMT R26, R27, 0x3340, R26 ;  /* 0x000033401b1a7816 */ /* 0x000fe2000000001a */
[----:B------:R-:W-:Y:S01]  /*48440*/  IMAD.IADD R35, R0, 0x1, R35 ;  /* 0x0000000100237824 */ /* 0x000fe200078e0223 */
[----:B------:R-:W-:Y:S01]  /*48450*/  LOP3.LUT R27, R211, 0xffff, RZ, 0xc0, !PT ;  /* 0x0000ffffd31b7812 */ /* 0x000fe200078ec0ff */
[----:B------:R-:W-:Y:S02]  /*48460*/  IMAD.U32 R0, R31, 0x10000, RZ ;  /* 0x000100001f007824 */ /* 0x000fe400078e00ff */
[----:B------:R-:W-:Y:S01]  /*48470*/  IMAD.MOV.U32 R57, RZ, RZ, R36 ;  /* 0x000000ffff397224 */ /* 0x000fe200078e0024 */
[----:B------:R-:W-:-:S02]  /*48480*/  LOP3.LUT R36, R34, 0xff, RZ, 0xc0, !PT ;  /* 0x000000ff22247812 */ /* 0x000fc400078ec0ff */
[----:B------:R-:W-:Y:S02]  /*48490*/  PRMT R27, R34, 0x3340, R27 ;  /* 0x00003340221b7816 */ /* 0x000fe4000000001b */
[----:B------:R-:W-:Y:S02]  /*484a0*/  LOP3.LUT R0, R0, 0xff0000, RZ, 0xc0, !PT ;  /* 0x00ff000000007812 */ /* 0x000fe400078ec0ff */
[----:B------:R-:W-:-:S03]  /*484b0*/  LOP3.LUT R34, R46, 0xffff, RZ, 0xc0, !PT ;  /* 0x0000ffff2e227812 */ /* 0x000fc600078ec0ff */
[----:B------:R-:W-:Y:S02]  /*484c0*/  IMAD.IADD R15, R15, 0x1, R0 ;  /* 0x000000010f0f7824 */ /* 0x000fe400078e0200 */
[----:B------:R-:W-:Y:S02]  /*484d0*/  IMAD.U32 R0, R34, 0x10000, RZ ;  /* 0x0001000022007824 */ /* 0x000fe400078e00ff */
[----:B---3--:R-:W-:-:S03]  /*484e0*/  IMAD.MOV.U32 R46, RZ, RZ, R37 ;  /* 0x000000ffff2e7224 */ /* 0x008fc600078e0025 */
[----:B------:R-:W-:Y:S02]  /*484f0*/  LOP3.LUT R37, R0, 0xff0000, RZ, 0xc0, !PT ;  /* 0x00ff000000257812 */ /* 0x000fe400078ec0ff */
[----:B------:R-:W-:Y:S02]  /*48500*/  LOP3.LUT R0, R58, 0xffff, RZ, 0xc0, !PT ;  /* 0x0000ffff3a007812 */ /* 0x000fe400078ec0ff */
[----:B------:R-:W-:-:S03]  /*48510*/  PRMT R211, R211, 0x7604, R36 ;  /* 0x00007604d3d37816 */ /* 0x000fc60000000024 */
[----:B------:R-:W-:Y:S02]  /*48520*/  IMAD.U32 R36, R0, 0x10000, RZ ;  /* 0x0001000000247824 */ /* 0x000fe400078e00ff */
[----:B------:R-:W-:Y:S01]  /*48530*/  IMAD.IADD R16, R16, 0x1, R37 ;  /* 0x0000000110107824 */ /* 0x000fe200078e0225 */
[----:B------:R-:W-:Y:S02]  /*48540*/  LOP3.LUT R37, R56, 0xffff, RZ, 0xc0, !PT ;  /* 0x0000ffff38257812 */ /* 0x000fe400078ec0ff */
[----:B------:R-:W-:Y:S01]  /*48550*/  LOP3.LUT R36, R36, 0xff0000, RZ, 0xc0, !PT ;  /* 0x00ff000024247812 */ /* 0x000fe200078ec0ff */
[----:B------:R-:W-:-:S04]  /*48560*/  IMAD.MOV.U32 R58, RZ, RZ, R57 ;  /* 0x000000ffff3a7224 */ /* 0x000fc800078e0039 */
[----:B------:R-:W-:Y:S02]  /*48570*/  IMAD.IADD R17, R17, 0x1, R36 ;  /* 0x0000000111117824 */ /* 0x000fe400078e0224 */
[----:B------:R-:W-:Y:S02]  /*48580*/  IMAD.U32 R36, R37, 0x10000, RZ ;  /* 0x0001000025247824 */ /* 0x000fe400078e00ff */
[----:B------:R-:W-:-:S03]  /*48590*/  IMAD.MOV.U32 R57, RZ, RZ, R39 ;  /* 0x000000ffff397224 */ /* 0x000fc600078e0027 */
[----:B------:R-:W-:Y:S02]  /*485a0*/  LOP3.LUT R39, R36, 0xff0000, RZ, 0xc0, !PT ;  /* 0x00ff000024277812 */ /* 0x000fe400078ec0ff */
[----:B------:R-:W-:Y:S01]  /*485b0*/  LOP3.LUT R36, R54, 0xffff, RZ, 0xc0, !PT ;  /* 0x0000ffff36247812 */ /* 0x000fe200078ec0ff */
[----:B------:R-:W-:Y:S02]  /*485c0*/  IMAD.MOV.U32 R54, RZ, RZ, R45 ;  /* 0x000000ffff367224 */ /* 0x000fe400078e002d */
[----:B------:R-:W-:Y:S02]  /*485d0*/  IMAD.MOV.U32 R45, RZ, RZ, R40 ;  /* 0x000000ffff2d7224 */ /* 0x000fe400078e0028 */
[----:B------:R-:W-:Y:S02]  /*485e0*/  IMAD.IADD R40, R18, 0x1, R39 ;  /* 0x0000000112287824 */ /* 0x000fe400078e0227 */
[----:B------:R-:W-:Y:S01]  /*485f0*/  IMAD.U32 R18, R36, 0x10000, RZ ;  /* 0x0001000024127824 */ /* 0x000fe200078e00ff */
[----:B------:R-:W-:-:S04]  /*48600*/  LOP3.LUT R39, R46, 0xffff, RZ, 0xc0, !PT ;  /* 0x0000ffff2e277812 */ /* 0x000fc800078ec0ff */
[----:B------:R-:W-:Y:S01]  /*48610*/  LOP3.LUT R18, R18, 0xff0000, RZ, 0xc0, !PT ;  /* 0x00ff000012127812 */ /* 0x000fe200078ec0ff */
[----:B------:R-:W-:-:S04]  /*48620*/  IMAD.MOV.U32 R46, RZ, RZ, R41 ;  /* 0x000000ffff2e7224 */ /* 0x000fc800078e0029 */
[----:B------:R-:W-:Y:S02]  /*48630*/  IMAD.IADD R41, R19, 0x1, R18 ;  /* 0x0000000113297824 */ /* 0x000fe400078e0212 */
[----:B------:R-:W-:Y:S02]  /*48640*/  IMAD.U32 R18, R39, 0x10000, RZ ;  /* 0x0001000027127824 */ /* 0x000fe400078e00ff */
[----:B------:R-:W-:Y:S02]  /*48650*/  IMAD.MOV.U32 R56, RZ, RZ, R55 ;  /* 0x000000ffff387224 */ /* 0x000fe400078e0037 */
[----:B------:R-:W-:Y:S02]  /*48660*/  IMAD.MOV.U32 R55, RZ, RZ, R53 ;  /* 0x000000ffff377224 */ /* 0x000fe400078e0035 */
[----:B------:R-:W-:Y:S01]  /*48670*/  IMAD.MOV.U32 R53, RZ, RZ, R43 ;  /* 0x000000ffff357224 */ /* 0x000fe200078e002b */
[----:B------:R-:W-:Y:S01]  /*48680*/  LOP3.LUT R43, R18, 0xff0000, RZ, 0xc0, !PT ;  /* 0x00ff0000122b7812 */ /* 0x000fe200078ec0ff */
[----:B------:R-:W-:-:S05]  /*48690*/  IMAD.U32 R18, R38, 0x10000, RZ ;  /* 0x0001000026127824 */ /* 0x000fca00078e00ff */
[----:B------:R-:W-:Y:S01]  /*486a0*/  LOP3.LUT R19, R18, 0xff0000, RZ, 0xc0, !PT ;  /* 0x00ff000012137812 */ /* 0x000fe200078ec0ff */
[----:B------:R-:W-:Y:S02]  /*486b0*/  IMAD.U32 R18, R42, 0x10000, RZ ;  /* 0x000100002a127824 */ /* 0x000fe400078e00ff */
[----:B------:R-:W-:Y:S01]  /*486c0*/  IMAD.IADD R43, R22, 0x1, R43 ;  /* 0x00000001162b7824 */ /* 0x000fe200078e022b */
[----:B------:R-:W-:Y:S02]  /*486d0*/  LOP3.LUT R22, R57, 0xffff, RZ, 0xc0, !PT ;  /* 0x0000ffff39167812 */ /* 0x000fe400078ec0ff */
[----:B------:R-:W-:Y:S01]  /*486e0*/  LOP3.LUT R18, R18, 0xff0000, RZ, 0xc0, !PT ;  /* 0x00ff000012127812 */ /* 0x000fe200078ec0ff */
[----:B------:R-:W-:Y:S01]  /*486f0*/  IMAD.MOV.U32 R57, RZ, RZ, R47 ;  /* 0x000000ffff397224 */ /* 0x000fe200078e002f */
[----:B------:R-:W-:-:S03]  /*48700*/  LOP3.LUT R45, R45, 0xffff, RZ, 0xc0, !PT ;  /* 0x0000ffff2d2d7812 */ /* 0x000fc600078ec0ff */
[----:B------:R-:W-:Y:S02]  /*48710*/  IMAD.IADD R47, R29, 0x1, R18 ;  /* 0x000000011d2f7824 */ /* 0x000fe400078e0212 */
[----:B------:R-:W-:Y:S02]  /*48720*/  IMAD.U32 R18, R22, 0x10000, RZ ;  /* 0x0001000016127824 */ /* 0x000fe400078e00ff */
[----:B------:R-:W-:Y:S02]  /*48730*/  IMAD.MOV.U32 R59, RZ, RZ, R58 ;  /* 0x000000ffff3b7224 */ /* 0x000fe400078e003a */
[----:B------:R-:W-:Y:S02]  /*48740*/  IMAD.MOV.U32 R58, RZ, RZ, R44 ;  /* 0x000000ffff3a7224 */ /* 0x000fe400078e002c */
[----:B------:R-:W-:Y:S01]  /*48750*/  IMAD.IADD R44, R28, 0x1, R19 ;  /* 0x000000011c2c7824 */ /* 0x000fe200078e0213 */
[----:B------:R-:W-:Y:S01]  /*48760*/  LOP3.LUT R19, R18, 0xff0000, RZ, 0xc0, !PT ;  /* 0x00ff000012137812 */ /* 0x000fe200078ec0ff */
[----:B------:R-:W-:Y:S01]  /*48770*/  IMAD.U32 R18, R45, 0x10000, RZ ;  /* 0x000100002d127824 */ /* 0x000fe200078e00ff */
[----:B------:R-:W-:-:S03]  /*48780*/  LOP3.LUT R46, R46, 0xffff, RZ, 0xc0, !PT ;  /* 0x0000ffff2e2e7812 */ /* 0x000fc600078ec0ff */
[----:B------:R-:W-:Y:S01]  /*48790*/  IMAD.IADD R252, R252, 0x1, R19 ;  /* 0x00000001fcfc7824 */ /* 0x000fe200078e0213 */
[----:B------:R-:W-:Y:S01]  /*487a0*/  LOP3.LUT R19, R18, 0xff0000, RZ, 0xc0, !PT ;  /* 0x00ff000012137812 */ /* 0x000fe200078ec0ff */
[----:B------:R-:W-:-:S05]  /*487b0*/  IMAD.U32 R18, R46, 0x10000, RZ ;  /* 0x000100002e127824 */ /* 0x000fca00078e00ff */
[----:B------:R-:W-:Y:S02]  /*487c0*/  LOP3.LUT R28, R18, 0xff0000, RZ, 0xc0, !PT ;  /* 0x00ff0000121c7812 */ /* 0x000fe400078ec0ff */
[----:B------:R-:W-:Y:S01]  /*487d0*/  LOP3.LUT R18, R52, 0xffff, RZ, 0xc0, !PT ;  /* 0x0000ffff34127812 */ /* 0x000fe200078ec0ff */
[----:B------:R-:W-:Y:S02]  /*487e0*/  IMAD.MOV.U32 R52, RZ, RZ, R50 ;  /* 0x000000ffff347224 */ /* 0x000fe400078e0032 */
[----:B------:R-:W-:Y:S01]  /*487f0*/  IMAD.MOV.U32 R50, RZ, RZ, R49 ;  /* 0x000000ffff327224 */ /* 0x000fe200078e0031 */
[----:B------:R-:W-:Y:S02]  /*48800*/  PRMT R49, R30, 0x3340, R18 ;  /* 0x000033401e317816 */ /* 0x000fe40000000012 */
[----:B------:R-:W-:-:S04]  /*48810*/  LOP3.LUT R30, R56, 0xffff, RZ, 0xc0, !PT ;  /* 0x0000ffff381e7812 */ /* 0x000fc800078ec0ff */
[----:B------:R-:W-:Y:S01]  /*48820*/  PRMT R39, R39, 0x3340, R30 ;  /* 0x0000334027277816 */ /* 0x000fe2000000001e */
[----:B------:R-:W-:Y:S02]  /*48830*/  IMAD R30, R30, 0x1000000, R43 ;  /* 0x010000001e1e7824 */ /* 0x000fe400078e022b */
[----:B------:R-:W0:Y:S01]  /*48840*/  S2R R43, SR_CTAID.X ;  /* 0x00000000002b7919 */ /* 0x000e220000002500 */
        /* <DEDUP_REMOVED lines=12> */
[----:B------:R-:W-:Y:S01]  /*48910*/  PRMT R51, R37, 0x3340, R29 ;  /* 0x0000334025337816 */ /* 0x000fe2000000001d */
[----:B------:R-:W-:Y:S01]  /*48920*/  IMAD R28, R29, 0x1000000, R40 ;  /* 0x010000001d1c7824 */ /* 0x000fe200078e0228 */
[----:B------:R-:W-:Y:S01]  /*48930*/  LOP3.LUT R29, R57, 0xffff, RZ, 0xc0, !PT ;  /* 0x0000ffff391d7812 */ /* 0x000fe200078ec0ff */
[----:B------:R-:W-:Y:S01]  /*48940*/  IMAD R18, R18, 0x1000000, R35 ;  /* 0x0100000012127824 */ /* 0x000fe200078e0223 */
[----:B------:R-:W-:Y:S02]  /*48950*/  LOP3.LUT R31, R55, 0xffff, RZ, 0xc0, !PT ;  /* 0x0000ffff371f7812 */ /* 0x000fe400078ec0ff */
[----:B------:R-:W-:-:S02]  /*48960*/  PRMT R40, R36, 0x3340, R29 ;  /* 0x0000334024287816 */ /* 0x000fc4000000001d */
[----:B------:R-:W-:Y:S02]  /*48970*/  LOP3.LUT R34, R54, 0xffff, RZ, 0xc0, !PT ;  /* 0x0000ffff36227812 */ /* 0x000fe400078ec0ff */
[----:B------:R-:W-:Y:S02]  /*48980*/  LOP3.LUT R35, R53, 0xffff, RZ, 0xc0, !PT ;  /* 0x0000ffff35237812 */ /* 0x000fe400078ec0ff */
[----:B------:R-:W-:Y:S02]  /*48990*/  LOP3.LUT R36, R52, 0xffff, RZ, 0xc0, !PT ;  /* 0x0000ffff34247812 */ /* 0x000fe400078ec0ff */
[----:B------:R-:W-:Y:S01]  /*489a0*/  LOP3.LUT R37, R50, 0xffff, RZ, 0xc0, !PT ;  /* 0x0000ffff32257812 */ /* 0x000fe200078ec0ff */
[----:B------:R-:W-:Y:S01]  /*489b0*/  IMAD R29, R29, 0x1000000, R41 ;  /* 0x010000001d1d7824 */ /* 0x000fe200078e0229 */
[----:B------:R-:W-:Y:S02]  /*489c0*/  PRMT R38, R38, 0x3340, R31 ;  /* 0x0000334026267816 */ /* 0x000fe4000000001f */
[----:B------:R-:W-:-:S02]  /*489d0*/  PRMT R41, R42, 0x3340, R34 ;  /* 0x000033402a297816 */ /* 0x000fc40000000022 */
[----:B------:R-:W-:Y:S02]  /*489e0*/  PRMT R22, R22, 0x3340, R35 ;  /* 0x0000334016167816 */ /* 0x000fe40000000023 */
[----:B------:R-:W-:Y:S02]  /*489f0*/  PRMT R45, R45, 0x3340, R36 ;  /* 0x000033402d2d7816 */ /* 0x000fe40000000024 */
[----:B------:R-:W-:Y:S01]  /*48a00*/  PRMT R46, R46, 0x3340, R37 ;  /* 0x000033402e2e7816 */ /* 0x000fe20000000025 */
        /* <DEDUP_REMOVED lines=10> */
[----:B0-----:R-:W-:Y:S01]  /*48ab0*/  IMAD.WIDE.U32 R12, R43, 0x48, R12 ;  /* 0x000000482b0c7825 */ /* 0x001fe200078e000c */
[----:B------:R-:W-:-:S02]  /*48ac0*/  PRMT R5, R5, 0x5410, R0 ;  /* 0x0000541005057816 */ /* 0x000fc40000000000 */
[----:B------:R-:W-:Y:S01]  /*48ad0*/  PRMT R6, R6, 0x5410, R51 ;  /* 0x0000541006067816 */ /* 0x000fe20000000033 */
[----:B------:R-:W-:Y:S01]  /*48ae0*/  IMAD.MOV.U32 R15, RZ, RZ, R185 ;  /* 0x000000ffff0f7224 */ /* 0x000fe200078e00b9 */
[----:B------:R-:W-:Y:S02]  /*48af0*/  PRMT R7, R7, 0x5410, R40 ;  /* 0x0000541007077816 */ /* 0x000fe40000000028 */
[----:B------:R-:W-:Y:S02]  /*48b00*/  PRMT R8, R8, 0x5410, R39 ;  /* 0x0000541008087816 */ /* 0x000fe40000000027 */
[----:B------:R-:W-:Y:S02]  /*48b10*/  PRMT R9, R9, 0x5410, R38 ;  /* 0x0000541009097816 */ /* 0x000fe40000000026 */
[----:B------:R-:W-:Y:S02]  /*48b20*/  PRMT R10, R10, 0x5410, R41 ;  /* 0x000054100a0a7816 */ /* 0x000fe40000000029 */
[----:B------:R-:W-:Y:S01]  /*48b30*/  PRMT R11, R11, 0x5410, R22 ;  /* 0x000054100b0b7816 */ /* 0x000fe20000000016 */
[----:B------:R-:W-:Y:S04]  /*48b40*/  STL.64 [R1+0x458], R32 ;  /* 0x0004582001007387 */ /* 0x000fe80000100a00 */
[----:B------:R-:W-:Y:S04]  /*48b50*/  STL.128 [R1+0x460], R4 ;  /* 0x0004600401007387 */ /* 0x000fe80000100c00 */
[----:B------:R-:W-:Y:S04]  /*48b60*/  STL.128 [R1+0x470], R8 ;  /* 0x0004700801007387 */ /* 0x000fe80000100c00 */
[----:B------:R-:W-:Y:S04]  /*48b70*/  STL.64 [R1+0x480], R26 ;  /* 0x0004801a01007387 */ /* 0x000fe80000100a00 */
[----:B------:R-:W-:Y:S04]  /*48b80*/  ST.E.64.STRONG.GPU desc[UR8][R12.64+0x900], R206 ;  /* 0x000900ce0c007985 */ /* 0x000fe8000c10fb08 */
[----:B------:R-:W-:Y:S04]  /*48b90*/  ST.E.64.STRONG.GPU desc[UR8][R12.64+0x938], R14 ;  /* 0x0009380e0c007985 */ /* 0x000fe8000c10fb08 */
[----:B------:R-:W-:Y:S04]  /*48ba0*/  ST.E.64.STRONG.GPU desc[UR8][R12.64+0x908], R18 ;  /* 0x000908120c007985 */ /* 0x000fe8000c10fb08 */
[----:B------:R0:W-:Y:S04]  /*48bb0*/  ST.E.64.STRONG.GPU desc[UR8][R12.64+0x910], R16 ;  /* 0x000910100c007985 */ /* 0x0001e8000c10fb08 */
[----:B------:R1:W-:Y:S04]  /*48bc0*/  ST.E.64.STRONG.GPU desc[UR8][R12.64+0x918], R28 ;  /* 0x0009181c0c007985 */ /* 0x0003e8000c10fb08 */
[----:B------:R-:W-:Y:S04]  /*48bd0*/  ST.E.64.STRONG.GPU desc[UR8][R12.64+0x920], R30 ;  /* 0x0009201e0c007985 */ /* 0x000fe8000c10fb08 */
[----:B------:R-:W-:Y:S04]  /*48be0*/  ST.E.64.STRONG.GPU desc[UR8][R12.64+0x928], R34 ;  /* 0x000928220c007985 */ /* 0x000fe8000c10fb08 */
[----:B------:R-:W-:Y:S04]  /*48bf0*/  ST.E.64.STRONG.GPU desc[UR8][R12.64+0x940], R20 ;  /* 0x000940140c007985 */ /* 0x000fe8000c10fb08 */
[----:B------:R2:W-:Y:S04]  /*48c00*/  ST.E.64.STRONG.GPU desc[UR8][R12.64+0x930], R36 ;  /* 0x000930240c007985 */ /* 0x0005e8000c10fb08 */
[----:B------:R-:W3:Y:S01]  /*48c10*/  LDL.64 R38, [R1+0x498] ;  /* 0x0004980001267983 */ /* 0x000ee20000100a00 */
[----:B------:R-:W-:-:S02]  /*48c20*/  LOP3.LUT R0, R173, 0xffff, RZ, 0xc0, !PT ;  /* 0x0000ffffad007812 */ /* 0x000fc400078ec0ff */
[----:B------:R-:W-:Y:S02]  /*48c30*/  LOP3.LUT R41, R174, 0xffff, RZ, 0xc0, !PT ;  /* 0x0000ffffae297812 */ /* 0x000fe400078ec0ff */
[----:B0-----:R-:W-:Y:S02]  /*48c40*/  LOP3.LUT R16, R167, 0xffff, RZ, 0xc0, !PT ;  /* 0x0000ffffa7107812 */ /* 0x001fe400078ec0ff */
[----:B-1----:R-:W-:Y:S02]  /*48c50*/  LOP3.LUT R29, R183, 0xffff, RZ, 0xc0, !PT ;  /* 0x0000ffffb71d7812 */ /* 0x002fe400078ec0ff */
[----:B------:R-:W-:Y:S02]  /*48c60*/  LOP3.LUT R14, R166, 0xffff, RZ, 0xc0, !PT ;  /* 0x0000ffffa60e7812 */ /* 0x000fe400078ec0ff */
[----:B--2---:R-:W-:Y:S02]  /*48c70*/  LOP3.LUT R12, R177, 0xffff, RZ, 0xc0, !PT ;  /* 0x0000ffffb10c7812 */ /* 0x004fe400078ec0ff */
[----:B------:R-:W-:-:S02]  /*48c80*/  LOP3.LUT R13, R178, 0xffff, RZ, 0xc0, !PT ;  /* 0x0000ffffb20d7812 */ /* 0x000fc400078ec0ff */
[----:B------:R-:W-:Y:S02]  /*48c90*/  PRMT R15, R41, 0x3340, R0 ;  /* 0x00003340290f7816 */ /* 0x000fe40000000000 */
        /* <DEDUP_REMOVED lines=72> */
[----:B------:R-:W-:Y:S01]  /*49120*/  IMAD.MOV.U32 R37, RZ, RZ, 0x65 ;  /* 0x00000065ff257424 */ /* 0x000fe200078e00ff */
        /* <DEDUP_REMOVED lines=8> */
[----:B---3--:R-:W-:Y:S01]  /*491b0*/  IMAD.WIDE.U32 R34, R43, 0x4, R38 ;  /* 0x000000042b227825 */ /* 0x008fe200078e0026 */
        /* <DEDUP_REMOVED lines=12> */
[----:B------:R1:W-:Y:S04]  /*49280*/  STS [UR4+0x2f0], R206 ;  /* 0x0002f0ceff007988 */ /* 0x0003e80008000804 */
[----:B------:R1:W-:Y:S04]  /*49290*/  STS.U16 [UR4+0x328], R210 ;  /* 0x000328d2ff007988 */ /* 0x0003e80008000404 */
[----:B------:R1:W-:Y:S04]  /*492a0*/  STS [UR4+0x32c], R185 ;  /* 0x00032cb9ff007988 */ /* 0x0003e80008000804 */
[----:B------:R1:W-:Y:S04]  /*492b0*/  STS.U16 [UR4+0x2e0], R0 ;  /* 0x0002e000ff007988 */ /* 0x0003e80008000404 */
[----:B------:R1:W-:Y:S04]  /*492c0*/  STS [UR4+0x2a8], R90 ;  /* 0x0002a85aff007988 */ /* 0x0003e80008000804 */
[----:B------:R1:W-:Y:S04]  /*492d0*/  STS [UR4+0x2e4], R23 ;  /* 0x0002e417ff007988 */ /* 0x0003e80008000804 */
[----:B------:R1:W-:Y:S02]  /*492e0*/  STS.64 [UR4+0x2e8], R2 ;  /* 0x0002e802ff007988 */ /* 0x0003e40008000a04 */
.L_x_2930:
[----:B------:R-:W-:Y:S05]  /*492f0*/  BSYNC.RECONVERGENT B0 ;  /* 0x0000000000007941 */ /* 0x000fea0003800200 */
.L_x_2929:
[----:B-1----:R-:W1:Y:S02]  /*49300*/  S2R R0, SR_LANEID ;  /* 0x0000000000007919 */ /* 0x002e640000000000 */
[----:B-1----:R-:W-:-:S13]  /*49310*/  ISETP.NE.AND P0, PT, R0, RZ, PT ;  /* 0x000000ff0000720c */ /* 0x002fda0003f05270 */
[----:B------:R-:W-:Y:S05]  /*49320*/  @P0 BRA `(.L_x_2944) ;  /* 0x0000003800180947 */ /* 0x000fea0003800000 */
[----:B------:R-:W-:Y:S01]  /*49330*/  LOP3.LUT R0, R177, 0xffff, RZ, 0xc0, !PT ;  /* 0x0000ffffb1007812 */ /* 0x000fe200078ec0ff */
[----:B------:R-:W1:Y:S01]  /*49340*/  S2UR UR5, SR_CgaCtaId ;  /* 0x00000000000579c3 */ /* 0x000e620000008800 */
[----:B0-----:R-:W-:Y:S01]  /*49350*/  LOP3.LUT R5, R178, 0xffff, RZ, 0xc0, !PT ;  /* 0x0000ffffb2057812 */ /* 0x001fe200078ec0ff */
[----:B------:R-:W-:Y:S01]  /*49360*/  UMOV UR4, 0x400 ;  /* 0x0000040000047882 */ /* 0x000fe20000000000 */
        /* <DEDUP_REMOVED lines=8> */
[----:B------:R-:W-:Y:S01]  /*493f0*/  LOP3.LUT R8, R169, 0xffff, RZ, 0xc0, !PT ;  /* 0x0000ffffa9087812 */ /* 0x000fe200078ec0ff */
[----:B------:R-:W-:Y:S01]  /*49400*/  STL [R1+0x310], R90 ;  /* 0x0003105a01007387 */ /* 0x000fe20000100800 */
[----:B------:R-:W-:Y:S01]  /*49410*/  LOP3.LUT R11, R24, 0xffff, RZ, 0xc0, !PT ;  /* 0x0000ffff180b7812 */ /* 0x000fe200078ec0ff */
[----:B------:R-:W-:Y:S01]  /*49420*/  IMAD.MOV.U32 R208, RZ, RZ, R90 ;  /* 0x000000ffffd07224 */ /* 0x000fe200078e005a */
[----:B------:R-:W-:Y:S01]  /*49430*/  PRMT R5, R5, 0x3340, R0 ;  /* 0x0000334005057816 */ /* 0x000fe20000000000 */
[----:B------:R-:W-:Y:S01]  /*49440*/  IMAD.MOV.U32 R187, RZ, RZ, R3 ;  /* 0x000000ffffbb7224 */ /* 0x000fe200078e0003 */
[----:B------:R-:W-:-:S02]  /*49450*/  PRMT R4, R7, 0x3340, R4 ;  /* 0x0000334007047816 */ /* 0x000fc40000000004 */
[----:B------:R-:W-:Y:S02]  /*49460*/  PRMT R6, R9, 0x3340, R6 ;  /* 0x0000334009067816 */ /* 0x000fe40000000006 */
[----:B------:R-:W-:Y:S02]  /*49470*/  PRMT R11, R11, 0x3340, R8 ;  /* 0x000033400b0b7816 */ /* 0x000fe40000000008 */
[----:B------:R-:W-:Y:S01]  /*49480*/  LOP3.LUT R0, R173, 0xffff, RZ, 0xc0, !PT ;  /* 0x0000ffffad007812 */ /* 0x000fe200078ec0ff */
[----:B-1----:R-:W-:Y:S01]  /*49490*/  ULEA UR4, UR5, UR4, 0x18 ;  /* 0x0000000405047291 */ /* 0x002fe2000f8ec0ff */
[----:B------:R-:W-:Y:S02]  /*494a0*/  LOP3.LUT R7, R174, 0xffff, RZ, 0xc0, !PT ;  /* 0x0000ffffae077812 */ /* 0x000fe400078ec0ff */
[----:B------:R-:W-:Y:S02]  /*494b0*/  LOP3.LUT R8, R166, 0xffff, RZ, 0xc0, !PT ;  /* 0x0000ffffa6087812 */ /* 0x000fe400078ec0ff */
[----:B------:R-:W-:-:S02]  /*494c0*/  LOP3.LUT R9, R182, 0xffff, RZ, 0xc0, !PT ;  /* 0x0000ffffb6097812 */ /* 0x000fc400078ec0ff */
[----:B------:R-:W-:Y:S02]  /*494d0*/  LOP3.LUT R10, R175, 0xffff, RZ, 0xc0, !PT ;  /* 0x0000ffffaf0a7812 */ /* 0x000fe400078ec0ff */
[----:B------:R-:W-:Y:S01]  /*494e0*/  LOP3.LUT R13, R176, 0xffff, RZ, 0xc0, !PT ;  /* 0x0000ffffb00d7812 */ /* 0x000fe200078ec0ff */
[----:B------:R-:W-:Y:S01]  /*494f0*/  STS [UR4+0x284], R23 ;  /* 0x00028417ff007988 */ /* 0x000fe20008000804 */
[----:B------:R-:W-:Y:S02]  /*49500*/  LOP3.LUT R12, R167, 0xffff, RZ, 0xc0, !PT ;  /* 0x0000ffffa70c7812 */ /* 0x000fe400078ec0ff */
[----:B------:R-:W-:Y:S01]  /*49510*/  LOP3.LUT R15, R183, 0xffff, RZ, 0xc0, !PT ;  /* 0x0000ffffb70f7812 */ /* 0x000fe200078ec0ff */
[----:B------:R-:W-:Y:S01]  /*49520*/  STS.64 [UR4+0x288], R2 ;  /* 0x00028802ff007988 */ /* 0x000fe20008000a04 */
[----:B------:R-:W-:Y:S02]  /*49530*/  PRMT R7, R7, 0x3340, R0 ;  /* 0x0000334007077816 */ /* 0x000fe40000000000 */
[----:B------:R-:W-:Y:S01]  /*49540*/  PRMT R8, R9, 0x3340, R8 ;  /* 0x0000334009087816 */ /* 0x000fe20000000008 */
[----:B------:R-:W-:Y:S01]  /*49550*/  STS [UR4+0x248], R90 ;  /* 0x0002485aff007988 */ /* 0x000fe20008000804 */
        /* <DEDUP_REMOVED lines=17> */
[----:B---34-:R-:W-:Y:S02]  /*49670*/  LOP3.LUT R27, R156, 0xffff, RZ, 0xc0, !PT ;  /* 0x0000ffff9c1b7812 */ /* 0x018fe400078ec0ff */
        /* <DEDUP_REMOVED lines=16> */
[----:B--2---:R-:W-:Y:S02]  /*49780*/  LOP3.LUT R26, R88, 0xffff, RZ, 0xc0, !PT ;  /* 0x0000ffff581a7812 */ /* 0x004fe400078ec0ff */
        /* <DEDUP_REMOVED lines=9> */
[----:B------:R-:W-:Y:S01]  /*49820*/  LOP3.LUT R28, R158, 0xffff, RZ, 0xc0, !PT ;  /* 0x0000ffff9e1c7812 */ /* 0x000fe200078ec0ff */
[----:B------:R-:W-:Y:S01]  /*49830*/  STL.64 [R1+0x318], R4 ;  /* 0x0003180401007387 */ /* 0x000fe20000100a00 */
[----:B------:R-:W-:Y:S01]  /*49840*/  LOP3.LUT R29, R151, 0xffff, RZ, 0xc0, !PT ;  /* 0x0000ffff971d7812 */ /* 0x000fe200078ec0ff */
[----:B------:R-:W-:Y:S01]  /*49850*/  IMAD.MOV.U32 R11, RZ, RZ, R13 ;  /* 0x000000ffff0b7224 */ /* 0x000fe200078e000d */
[----:B------:R-:W-:Y:S02]  /*49860*/  LOP3.LUT R30, R84, 0xffff, RZ, 0xc0, !PT ;  /* 0x0000ffff541e7812 */ /* 0x000fe400078ec0ff */
[----:B------:R-:W-:Y:S02]  /*49870*/  LOP3.LUT R33, R85, 0xffff, RZ, 0xc0, !PT ;  /* 0x0000ffff55217812 */ /* 0x000fe400078ec0ff */
[----:B------:R-:W-:-:S02]  /*49880*/  LOP3.LUT R32, R159, 0xffff, RZ, 0xc0, !PT ;  /* 0x0000ffff9f207812 */ /* 0x000fc400078ec0ff */
[----:B------:R-:W-:Y:S02]  /*49890*/  LOP3.LUT R35, R152, 0xffff, RZ, 0xc0, !PT ;  /* 0x0000ffff98237812 */ /* 0x000fe400078ec0ff */
        /* <DEDUP_REMOVED lines=9> */
[----:B------:R-:W-:Y:S01]  /*49930*/  PRMT R16, R31, 0x5410, R26 ;  /* 0x000054101f107816 */ /* 0x000fe2000000001a */
[----:B------:R-:W-:Y:S01]  /*49940*/  IMAD.MOV.U32 R9, RZ, RZ, R7 ;  /* 0x000000ffff097224 */ /* 0x000fe200078e0007 */
[----:B------:R-:W-:Y:S01]  /*49950*/  PRMT R29, R29, 0x3340, R28 ;  /* 0x000033401d1d7816 */ /* 0x000fe2000000001c */
[----:B------:R-:W-:Y:S01]  /*49960*/  STS.128 [UR4+0x250], R4 ;  /* 0x00025004ff007988 */ /* 0x000fe20008000c04 */
[----:B------:R-:W-:-:S02]  /*49970*/  PRMT R30, R33, 0x3340, R30 ;  /* 0x00003340211e7816 */ /* 0x000fc4000000001e */
[----:B------:R-:W-:Y:S01]  /*49980*/  PRMT R35, R35, 0x3340, R32 ;  /* 0x0000334023237816 */ /* 0x000fe20000000020 */
[----:B------:R-:W-:Y:S01]  /*49990*/  STL.128 [R1+0x320], R8 ;  /* 0x0003200801007387 */ /* 0x000fe20000100c00 */
[----:B------:R-:W-:Y:S02]  /*499a0*/  PRMT R0, R170, 0x7604, R150 ;  /* 0x00007604aa007816 */ /* 0x000fe40000000096 */
[----:B------:R-:W-:Y:S02]  /*499b0*/  PRMT R19, R29, 0x5410, R22 ;  /* 0x000054101d137816 */ /* 0x000fe40000000016 */
[----:B------:R-:W-:Y:S01]  /*499c0*/  PRMT R18, R35, 0x5410, R30 ;  /* 0x0000541023127816 */ /* 0x000fe2000000001e */
[----:B0-----:R-:W-:Y:S01]  /*499d0*/  IMAD.MOV.U32 R13, RZ, RZ, R15 ;  /* 0x000000ffff0d7224 */ /* 0x001fe200078e000f */
[----:B------:R-:W-:Y:S01]  /*499e0*/  STL.U16 [R1+0x348], R0 ;  /* 0x0003480001007387 */ /* 0x000fe20000100400 */
[----:B------:R-:W-:Y:S01]  /*499f0*/  IMAD.MOV.U32 R12, RZ, RZ, R14 ;  /* 0x000000ffff0c7224 */ /* 0x000fe200078e000e */
[----:B------:R-:W-:Y:S01]  /*49a00*/  PRMT R52, R25, 0x7610, R52 ;  /* 0x0000761019347816 */ /* 0x000fe20000000034 */
[----:B------:R-:W-:Y:S01]  /*49a10*/  IMAD.MOV.U32 R14, RZ, RZ, R16 ;  /* 0x000000ffff0e7224 */ /* 0x000fe200078e0010 */
[----:B------:R-:W-:Y:S01]  /*49a20*/  STS.U16 [UR4+0x280], R0 ;  /* 0x00028000ff007988 */ /* 0x000fe20008000404 */
[----:B------:R-:W-:Y:S01]  /*49a30*/  IMAD.MOV.U32 R15, RZ, RZ, R17 ;  /* 0x000000ffff0f7224 */ /* 0x000fe200078e0011 */
[----:B------:R-:W-:-:S02]  /*49a40*/  PRMT R51, R79, 0x7610, R51 ;  /* 0x000076104f337816 */ /* 0x000fc40000000033 */
[----:B------:R-:W-:Y:S01]  /*49a50*/  STS.128 [UR4+0x270], R16 ;  /* 0x00027010ff007988 */ /* 0x000fe20008000c04 */
[----:B------:R-:W-:Y:S02]  /*49a60*/  PRMT R50, R158, 0x7610, R50 ;  /* 0x000076109e327816 */ /* 0x000fe40000000032 */
[----:B------:R-:W-:Y:S01]  /*49a70*/  PRMT R49, R151, 0x7610, R49 ;  /* 0x0000761097317816 */ /* 0x000fe20000000031 */
[----:B------:R0:W-:Y:S01]  /*49a80*/  STL.64 [R1+0x340], R18 ;  /* 0x0003401201007387 */ /* 0x0001e20000100a00 */
[----:B------:R-:W-:Y:S02]  /*49a90*/  PRMT R48, R84, 0x7610, R48 ;  /* 0x0000761054307816 */ /* 0x000fe40000000030 */
[----:B------:R-:W-:Y:S01]  /*49aa0*/  PRMT R47, R85, 0x7610, R47 ;  /* 0x00007610552f7816 */ /* 0x000fe2000000002f */
[----:B------:R1:W-:Y:S01]  /*49ab0*/  STL.128 [R1+0x330], R12 ;  /* 0x0003300c01007387 */ /* 0x0003e20000100c00 */
        /* <DEDUP_REMOVED lines=39> */
[----:B0-----:R-:W-:-:S02]  /*49d30*/  PRMT R19, R173, 0x7610, R19 ;  /* 0x00007610ad137816 */ /* 0x001fc40000000013 */
        /* <DEDUP_REMOVED lines=55> */
.L_x_2720:
[C---:B------:R-:W-:Y:S01]  /*4a0b0*/  ISETP.NE.AND P0, PT, R208.reuse, RZ, PT ;  /* 0x000000ffd000720c */ /* 0x040fe20003f05270 */
[----:B------:R-:W-:Y:S01]  /*4a0c0*/  BSSY.RECONVERGENT B0, `(.L_x_2945) ;  /* 0x00000de000007945 */ /* 0x000fe20003800200 */
[----:B------:R-:W-:-:S11]  /*4a0d0*/  IMAD.IADD R208, R208, 0x1, R4 ;  /* 0x00000001d0d07824 */ /* 0x000fd600078e0204 */
        /* <DEDUP_REMOVED lines=8> */
.L_x_2948:
[----:B0-----:R-:W-:-:S06]  /*4a160*/  IMAD.IADD R12, R1, 0x1, R22 ;  /* 0x00000001010c7824 */ /* 0x001fcc00078e0216 */
[----:B------:R-:W2:Y:S01]  /*4a170*/  LDL.U8 R12, [R12] ;  /* 0x000000000c0c7983 */ /* 0x000ea20000100000 */
[----:B------:R-:W-:Y:S02]  /*4a180*/  IMAD.MOV.U32 R13, RZ, RZ, R22 ;  /* 0x000000ffff0d7224 */ /* 0x000fe400078e0016 */
[----:B------:R-:W-:Y:S01]  /*4a190*/  VIADD R22, R22, 0x1 ;  /* 0x0000000116167836 */ /* 0x000fe20000000000 */
[----:B--2---:R-:W-:-:S13]  /*4a1a0*/  ISETP.NE.AND P0, PT, R12, RZ, PT ;  /* 0x000000ff0c00720c */ /* 0x004fda0003f05270 */
[----:B------:R-:W-:Y:S05]  /*4a1b0*/  @P0 BRA `(.L_x_2948) ;  /* 0xfffffffc00e80947 */ /* 0x000fea000383ffff */
[----:B------:R-:W-:Y:S05]  /*4a1c0*/  BSYNC.RECONVERGENT B1 ;  /* 0x0000000000017941 */ /* 0x000fea0003800200 */
.L_x_2947:
[----:B------:R-:W-:Y:S01]  /*4a1d0*/  LOP3.LUT P0, RZ, R66, 0xff, RZ, 0xc0, !PT ;  /* 0x000000ff42ff7812 */ /* 0x000fe2000780c0ff */
[----:B------:R-:W-:Y:S01]  /*4a1e0*/  BSSY.RECONVERGENT B1, `(.L_x_2949) ;  /* 0x0000010000017945 */ /* 0x000fe20003800200 */
[----:B------:R-:W-:-:S11]  /*4a1f0*/  IMAD.MOV.U32 R12, RZ, RZ, R13 ;  /* 0x000000ffff0c7224 */ /* 0x000fd600078e000d */
[----:B------:R-:W-:Y:S05]  /*4a200*/  @!P0 BRA `(.L_x_2950) ;  /* 0x0000000000348947 */ /* 0x000fea0003800000 */
[----:B------:R-:W-:Y:S01]  /*4a210*/  BSSY.RECONVERGENT B2, `(.L_x_2951) ;  /* 0x000000b000027945 */ /* 0x000fe20003800200 */
[----:B------:R-:W-:-:S07]  /*4a220*/  IMAD.MOV.U32 R12, RZ, RZ, RZ ;  /* 0x000000ffff0c7224 */ /* 0x000fce00078e00ff */
.L_x_2952:
        /* <DEDUP_REMOVED lines=10> */
.L_x_2951:
[----:B------:R-:W-:-:S07]  /*4a2d0*/  IMAD.MOV.U32 R12, RZ, RZ, R21 ;  /* 0x000000ffff0c7224 */ /* 0x000fce00078e0015 */
.L_x_2950:
[----:B------:R-:W-:Y:S05]  /*4a2e0*/  BSYNC.RECONVERGENT B1 ;  /* 0x0000000000017941 */ /* 0x000fea0003800200 */
.L_x_2949:
[----:B------:R-:W-:Y:S01]  /*4a2f0*/  IMAD.IADD R13, R1, 0x1, R12 ;  /* 0x00000001010d7824 */ /* 0x000fe200078e020c */
[----:B------:R-:W-:Y:S01]  /*4a300*/  BSSY.RECONVERGENT B1, `(.L_x_2953) ;  /* 0x0000009000017945 */ /* 0x000fe20003800200 */
[----:B------:R-:W-:-:S03]  /*4a310*/  IMAD.MOV.U32 R12, RZ, RZ, RZ ;  /* 0x000000ffff0c7224 */ /* 0x000fc600078e00ff */
[----:B------:R0:W-:Y:S04]  /*4a320*/  STL.U8 [R13+0x1], RZ ;  /* 0x000001ff0d007387 */ /* 0x0001e80000100000 */
.L_x_2954:
[----:B------:R-:W-:-:S05]  /*4a330*/  IMAD.IADD R20, R1, 0x1, R12 ;  /* 0x0000000101147824 */ /* 0x000fca00078e020c */
[----:B0-----:R-:W2:Y:S02]  /*4a340*/  LDL.U8 R13, [R20] ;  /* 0x00000000140d7983 */ /* 0x001ea40000100000 */
[----:B--2---:R-:W-:Y:S01]  /*4a350*/  ISETP.NE.AND P0, PT, R13, RZ, PT ;  /* 0x000000ff0d00720c */ /* 0x004fe20003f05270 */
[----:B------:R-:W-:Y:S02]  /*4a360*/  IMAD.MOV.U32 R13, RZ, RZ, R12 ;  /* 0x000000ffff0d7224 */ /* 0x000fe400078e000c */
[----:B------:R-:W-:-:S10]  /*4a370*/  VIADD R12, R12, 0x1 ;  /* 0x000000010c0c7836 */ /* 0x000fd40000000000 */
[----:B------:R-:W-:Y:S05]  /*4a380*/  @P0 BRA `(.L_x_2954) ;  /* 0xfffffffc00e80947 */ /* 0x000fea000383ffff */
[----:B------:R-:W-:Y:S05]  /*4a390*/  BSYNC.RECONVERGENT B1 ;  /* 0x0000000000017941 */ /* 0x000fea0003800200 */
.L_x_2953:
[----:B------:R-:W2:Y:S01]  /*4a3a0*/  LDL.LU R21, [R1+0x4d4] ;  /* 0x0004d40001157983 */ /* 0x000ea20000300800 */
[----:B------:R-:W-:Y:S01]  /*4a3b0*/  BSSY.RECONVERGENT B1, `(.L_x_2955) ;  /* 0x0000011000017945 */ /* 0x000fe20003800200 */
[----:B------:R-:W-:Y:S01]  /*4a3c0*/  IMAD.MOV.U32 R12, RZ, RZ, R13 ;  /* 0x000000ffff0c7224 */ /* 0x000fe200078e000d */
[----:B--2---:R-:W-:-:S13]  /*4a3d0*/  LOP3.LUT P0, RZ, R21, 0xff, RZ, 0xc0, !PT ;  /* 0x000000ff15ff7812 */ /* 0x004fda000780c0ff */
[----:B------:R-:W-:Y:S05]  /*4a3e0*/  @!P0 BRA `(.L_x_2956) ;  /* 0x0000000000348947 */ /* 0x000fea0003800000 */
[----:B------:R-:W-:Y:S01]  /*4a3f0*/  BSSY.RECONVERGENT B2, `(.L_x_2957) ;  /* 0x000000b000027945 */ /* 0x000fe20003800200 */
[----:B------:R-:W-:-:S07]  /*4a400*/  IMAD.MOV.U32 R12, RZ, RZ, RZ ;  /* 0x000000ffff0c7224 */ /* 0x000fce00078e00ff */
.L_x_2958:
        /* <DEDUP_REMOVED lines=10> */
.L_x_2957:
[----:B------:R-:W-:-:S07]  /*4a4b0*/  IMAD.MOV.U32 R12, RZ, RZ, R21 ;  /* 0x000000ffff0c7224 */ /* 0x000fce00078e0015 */
.L_x_2956:
[----:B------:R-:W-:Y:S05]  /*4a4c0*/  BSYNC.RECONVERGENT B1 ;  /* 0x0000000000017941 */ /* 0x000fea0003800200 */
.L_x_2955:
        /* <DEDUP_REMOVED lines=157> */
.L_x_2946:
[----:B------:R-:W-:Y:S05]  /*4aea0*/  BSYNC.RECONVERGENT B0 ;  /* 0x0000000000007941 */ /* 0x000fea0003800200 */
.L_x_2945:
        /* <DEDUP_REMOVED lines=110> */
[----:B------:R-:W3:Y:S01]  /*4b590*/  LDL R20, [R1+0x5b4] ;  /* 0x0005b40001147983 */ /* 0x000ee20000100800 */
        /* <DEDUP_REMOVED lines=23> */
[----:B------:R-:W4:Y:S01]  /*4b710*/  LDL R22, [R1+0x5b8] ;  /* 0x0005b80001167983 */ /* 0x000f220000100800 */
[----:B------:R-:W-:Y:S02]  /*4b720*/  IMAD.MOV.U32 R88, RZ, RZ, R87 ;  /* 0x000000ffff587224 */ /* 0x000fe400078e0057 */
[----:B------:R-:W-:Y:S02]  /*4b730*/  IMAD.MOV.U32 R87, RZ, RZ, R86 ;  /* 0x000000ffff577224 */ /* 0x000fe400078e0056 */
[----:B------:R-:W-:Y:S02]  /*4b740*/  IMAD.MOV.U32 R86, RZ, RZ, R25 ;  /* 0x000000ffff567224 */ /* 0x000fe400078e0019 */
[----:B------:R-:W-:-:S02]  /*4b750*/  IMAD.MOV.U32 R25, RZ, RZ, R24 ;  /* 0x000000ffff197224 */ /* 0x000fc400078e0018 */
[----:B------:R-:W-:Y:S02]  /*4b760*/  IMAD.MOV.U32 R24, RZ, RZ, R23 ;  /* 0x000000ffff187224 */ /* 0x000fe400078e0017 */
[----:B------:R-:W4:Y:S01]  /*4b770*/  LDL R23, [R1+0x5c8] ;  /* 0x0005c80001177983 */ /* 0x000f220000100800 */
[----:B------:R-:W-:Y:S01]  /*4b780*/  IMAD.MOV.U32 R106, RZ, RZ, R105 ;  /* 0x000000ffff6a7224 */ /* 0x000fe200078e0069 */
[----:B------:R-:W-:-:S03]  /*4b790*/  LOP3.LUT R13, R13, 0xffff, RZ, 0xc0, !PT ;  /* 0x0000ffff0d0d7812 */ /* 0x000fc600078ec0ff */
[----:B------:R-:W-:-:S04]  /*4b7a0*/  IMAD.MOV.U32 R107, RZ, RZ, R106 ;  /* 0x000000ffff6b7224 */ /* 0x000fc800078e006a */
[----:B------:R-:W-:Y:S01]  /*4b7b0*/  IMAD.MOV.U32 R108, RZ, RZ, R107 ;  /* 0x000000ffff6c7224 */ /* 0x000fe200078e006b */
[----:B--2---:R-:W-:-:S04]  /*4b7c0*/  LOP3.LUT R12, R12, 0xffff, RZ, 0xc0, !PT ;  /* 0x0000ffff0c0c7812 */ /* 0x004fc800078ec0ff */
[----:B------:R-:W-:Y:S02]  /*4b7d0*/  PRMT R13, R12, 0x3340, R13 ;  /* 0x000033400c0d7816 */ /* 0x000fe4000000000d */
[----:B---3--:R-:W-:Y:S02]  /*4b7e0*/  LOP3.LUT R20, R20, 0xffff, RZ, 0xc0, !PT ;  /* 0x0000ffff14147812 */ /* 0x008fe400078ec0ff */
[----:B----4-:R-:W-:-:S04]  /*4b7f0*/  LOP3.LUT R21, R21, 0xffff, RZ, 0xc0, !PT ;  /* 0x0000ffff15157812 */ /* 0x010fc800078ec0ff */
[----:B------:R-:W-:Y:S02]  /*4b800*/  PRMT R12, R21, 0x3340, R20 ;  /* 0x00003340150c7816 */ /* 0x000fe40000000014 */
[----:B------:R-:W-:Y:S02]  /*4b810*/  LOP3.LUT R22, R22, 0xffff, RZ, 0xc0, !PT ;  /* 0x0000ffff16167812 */ /* 0x000fe400078ec0ff */
[----:B------:R-:W-:-:S04]  /*4b820*/  LOP3.LUT R23, R23, 0xffff, RZ, 0xc0, !PT ;  /* 0x0000ffff17177812 */ /* 0x000fc800078ec0ff */
        /* <DEDUP_REMOVED lines=88> */
[----:B------:R-:W-:-:S04]  /*4bdb0*/  IMAD.MOV.U32 R110, RZ, RZ, R109 ;  /* 0x000000ffff6e7224 */ /* 0x000fc800078e006d */
[----:B------:R-:W-:Y:S01]  /*4bdc0*/  IMAD.MOV.U32 R111, RZ, RZ, R110 ;  /* 0x000000ffff6f7224 */ /* 0x000fe200078e006e */
[----:B------:R-:W-:-:S03]  /*4bdd0*/  PRMT R22, R23, 0x3340, R22 ;  /* 0x0000334017167816 */ /* 0x000fc60000000016 */
[----:B------:R-:W-:Y:S01]  /*4bde0*/  IMAD.MOV.U32 R112, RZ, RZ, R111 ;  /* 0x000000ffff707224 */ /* 0x000fe200078e006f */
[----:B------:R-:W-:Y:S02]  /*4bdf0*/  PRMT R23, R25, 0x3340, R24 ;  /* 0x0000334019177816 */ /* 0x000fe40000000018 */
        /* <DEDUP_REMOVED lines=24> */
[----:B------:R-:W-:Y:S01]  /*4bf80*/  IMAD.MOV.U32 R108, RZ, RZ, R107 ;  /* 0x000000ffff6c7224 */ /* 0x000fe200078e006b */
[----:B---3--:R-:W-:Y:S01]  /*4bf90*/  LOP3.LUT R28, R28, 0xffff, RZ, 0xc0, !PT ;  /* 0x0000ffff1c1c7812 */ /* 0x008fe200078ec0ff */
[----:B------:R-:W-:Y:S02]  /*4bfa0*/  IMAD.MOV.U32 R107, RZ, RZ, R106 ;  /* 0x000000ffff6b7224 */ /* 0x000fe400078e006a */
[----:B------:R-:W-:-:S02]  /*4bfb0*/  IMAD.MOV.U32 R106, RZ, RZ, R97 ;  /* 0x000000ffff6a7224 */ /* 0x000fc400078e0061 */
[----:B------:R-:W3:Y:S01]  /*4bfc0*/  LDL R97, [R1+0x4cc] ;  /* 0x0004cc0001617983 */ /* 0x000ee20000100800 */
[----:B----4-:R-:W-:-:S04]  /*4bfd0*/  LOP3.LUT R29, R29, 0xffff, RZ, 0xc0, !PT ;  /* 0x0000ffff1d1d7812 */ /* 0x010fc800078ec0ff */
[----:B------:R-:W-:Y:S02]  /*4bfe0*/  PRMT R25, R29, 0x3340, R28 ;  /* 0x000033401d197816 */ /* 0x000fe4000000001c */
[----:B--2---:R-:W-:Y:S02]  /*4bff0*/  LOP3.LUT R28, R112, 0xffff, RZ, 0xc0, !PT ;  /* 0x0000ffff701c7812 */ /* 0x004fe400078ec0ff */
[----:B------:R-:W2:Y:S01]  /*4c000*/  LDL R112, [R1+0x5f0] ;  /* 0x0005f00001707983 */ /* 0x000ea20000100800 */
        /* <DEDUP_REMOVED lines=10> */
[----:B---3--:R-:W-:Y:S02]  /*4c0b0*/  PRMT R30, R97, 0x7604, R99 ;  /* 0x00007604611e7816 */ /* 0x008fe40000000063 */
[----:B------:R-:W0:Y:S01]  /*4c0c0*/  S2R R97, SR_LANEID ;  /* 0x0000000000617919 */ /* 0x000e220000000000 */
        /* <DEDUP_REMOVED lines=31> */
[----:B------:R-:W-:Y:S01]  /*4c2c0*/  PRMT R24, R90, 0x5410, R85 ;  /* 0x000054105a187816 */ /* 0x000fe20000000055 */
[----:B------:R1:W-:Y:S04]  /*4c2d0*/  STL.U16 [R1+0x348], R30 ;  /* 0x0003481e01007387 */ /* 0x0003e80000100400 */
[----:B------:R1:W-:Y:S04]  /*4c2e0*/  STL.64 [R1+0x318], R12 ;  /* 0x0003180c01007387 */ /* 0x0003e80000100a00 */
[----:B------:R1:W-:Y:S04]  /*4c2f0*/  STL [R1+0x310], R208 ;  /* 0x000310d001007387 */ /* 0x0003e80000100800 */
[----:B-----5:R1:W-:Y:S04]  /*4c300*/  STL [R1+0x34c], R209 ;  /* 0x00034cd101007387 */ /* 0x0203e80000100800 */
[----:B------:R1:W-:Y:S01]  /*4c310*/  STL.64 [R1+0x350], R186 ;  /* 0x000350ba01007387 */ /* 0x0003e20000100a00 */
[----:B0-----:R-:W-:-:S02]  /*4c320*/  ISETP.NE.AND P0, PT, R97, RZ, PT ;  /* 0x000000ff6100720c */ /* 0x001fc40003f05270 */
[----:B--2---:R-:W-:-:S04]  /*4c330*/  LOP3.LUT R29, R112, 0xffff, RZ, 0xc0, !PT ;  /* 0x0000ffff701d7812 */ /* 0x004fc800078ec0ff */
        /* <DEDUP_REMOVED lines=13> */
[----:B------:R-:W-:Y:S01]  /*4c410*/  PRMT R28, R98, 0x5410, R93 ;  /* 0x00005410621c7816 */ /* 0x000fe2000000005d */
[----:B------:R1:W-:Y:S04]  /*4c420*/  STL.128 [R1+0x320], R20 ;  /* 0x0003201401007387 */ /* 0x0003e80000100c00 */
[----:B------:R1:W-:Y:S04]  /*4c430*/  STL.128 [R1+0x330], R24 ;  /* 0x0003301801007387 */ /* 0x0003e80000100c00 */
[----:B------:R1:W-:Y:S01]  /*4c440*/  STL.64 [R1+0x340], R28 ;  /* 0x0003401c01007387 */ /* 0x0003e20000100a00 */
[----:B------:R-:W-:Y:S05]  /*4c450*/  @P0 BRA `(.L_x_2944) ;  /* 0x0000000400cc0947 */ /* 0x000fea0003800000 */
[C---:B-1----:R-:W-:Y:S01]  /*4c460*/  PRMT R13, R83.reuse, 0x7772, RZ ;  /* 0x00007772530d7816 */ /* 0x042fe200000000ff */
[----:B------:R0:W-:Y:S01]  /*4c470*/  STL [R1+0x310], R4 ;  /* 0x0003100401007387 */ /* 0x0001e20000100800 */
[C---:B------:R-:W-:Y:S01]  /*4c480*/  PRMT R12, R83.reuse, 0x7771, RZ ;  /* 0x00007771530c7816 */ /* 0x040fe200000000ff */
[----:B------:R-:W-:Y:S01]  /*4c490*/  IMAD.MOV.U32 R208, RZ, RZ, R4 ;  /* 0x000000ffffd07224 */ /* 0x000fe200078e0004 */
[----:B------:R-:W-:Y:S01]  /*4c4a0*/  PRMT R83, R83, 0x7770, RZ ;  /* 0x0000777053537816 */ /* 0x000fe200000000ff */
[----:B------:R-:W-:Y:S01]  /*4c4b0*/  IMAD.MOV.U32 R21, RZ, RZ, R11 ;  /* 0x000000ffff157224 */ /* 0x000fe200078e000b */
[C---:B------:R-:W-:Y:S01]  /*4c4c0*/  PRMT R20, R19.reuse, 0x7771, RZ ;  /* 0x0000777113147816 */ /* 0x040fe200000000ff */
[----:B------:R-:W-:Y:S01]  /*4c4d0*/  IMAD.MOV.U32 R22, RZ, RZ, R16 ;  /* 0x000000ffff167224 */ /* 0x000fe200078e0010 */
[----:B------:R-:W-:Y:S01]  /*4c4e0*/  PRMT R19, R19, 0x7770, RZ ;  /* 0x0000777013137816 */ /* 0x000fe200000000ff */
[----:B------:R-:W-:Y:S01]  /*4c4f0*/  STL [R1+0x34c], R0 ;  /* 0x00034c0001007387 */ /* 0x000fe20000100800 */
[----:B------:R-:W-:Y:S01]  /*4c500*/  PRMT R13, R13, 0x3340, R84 ;  /* 0x000033400d0d7816 */ /* 0x000fe20000000054 */
[----:B------:R-:W-:Y:S01]  /*4c510*/  IMAD.MOV.U32 R186, RZ, RZ, R2 ;  /* 0x000000ffffba7224 */ /* 0x000fe200078e0002 */
[----:B------:R-:W-:Y:S01]  /*4c520*/  PRMT R12, R83, 0x3340, R12 ;  /* 0x00003340530c7816 */ /* 0x000fe2000000000c */
[----:B------:R-:W-:Y:S01]  /*4c530*/  STL.64 [R1+0x350], R2 ;  /* 0x0003500201007387 */ /* 0x000fe20000100a00 */
[----:B------:R-:W-:Y:S01]  /*4c540*/  PRMT R24, R17, 0x7771, RZ ;  /* 0x0000777111187816 */ /* 0x000fe200000000ff */
[----:B------:R-:W-:Y:S01]  /*4c550*/  IMAD.MOV.U32 R187, RZ, RZ, R3 ;  /* 0x000000ffffbb7224 */ /* 0x000fe200078e0003 */
[----:B------:R-:W-:Y:S01]  /*4c560*/  PRMT R19, R19, 0x3340, R20 ;  /* 0x0000334013137816 */ /* 0x000fe20000000014 */
[----:B------:R-:W-:Y:S01]  /*4c570*/  IMAD.MOV.U32 R20, RZ, RZ, R10 ;  /* 0x000000ffff147224 */ /* 0x000fe200078e000a */
[----:B------:R-:W-:Y:S01]  /*4c580*/  PRMT R17, R17, 0x7770, RZ ;  /* 0x0000777011117816 */ /* 0x000fe200000000ff */
[----:B------:R-:W-:Y:S01]  /*4c590*/  IMAD.MOV.U32 R209, RZ, RZ, R0 ;  /* 0x000000ffffd17224 */ /* 0x000fe200078e0000 */
[----:B------:R-:W-:Y:S01]  /*4c5a0*/  PRMT R23, R12, 0x5410, R13 ;  /* 0x000054100c177816 */ /* 0x000fe2000000000d */
[----:B------:R-:W-:Y:S01]  /*4c5b0*/  IMAD.MOV.U32 R12, RZ, RZ, R14 ;  /* 0x000000ffff0c7224 */ /* 0x000fe200078e000e */
[----:B0-----:R-:W-:Y:S01]  /*4c5c0*/  PRMT R4, R78, 0x7604, R77 ;  /* 0x000076044e047816 */ /* 0x001fe2000000004d */
[----:B------:R-:W-:Y:S01]  /*4c5d0*/  IMAD.MOV.U32 R13, RZ, RZ, R15 ;  /* 0x000000ffff0d7224 */ /* 0x000fe200078e000f */
[----:B------:R-:W-:Y:S01]  /*4c5e0*/  PRMT R19, R19, 0x5410, R82 ;  /* 0x0000541013137816 */ /* 0x000fe20000000052 */
[----:B------:R-:W-:Y:S01]  /*4c5f0*/  IMAD.MOV.U32 R14, RZ, RZ, R8 ;  /* 0x000000ffff0e7224 */ /* 0x000fe200078e0008 */
[----:B------:R-:W-:Y:S01]  /*4c600*/  PRMT R24, R17, 0x3340, R24 ;  /* 0x0000334011187816 */ /* 0x000fe20000000018 */
[----:B------:R-:W-:Y:S01]  /*4c610*/  IMAD.MOV.U32 R15, RZ, RZ, R9 ;  /* 0x000000ffff0f7224 */ /* 0x000fe200078e0009 */
[----:B------:R-:W-:Y:S01]  /*4c620*/  STL.U16 [R1+0x348], R4 ;  /* 0x0003480401007387 */ /* 0x000fe20000100400 */
[----:B------:R-:W-:-:S02]  /*4c630*/  PRMT R11, R5, 0x7610, R11 ;  /* 0x00007610050b7816 */ /* 0x000fc4000000000b */
[----:B------:R-:W-:Y:S01]  /*4c640*/  PRMT R81, R24, 0x5410, R81 ;  /* 0x0000541018517816 */ /* 0x000fe20000000051 */
[----:B------:R0:W-:Y:S01]  /*4c650*/  STL.128 [R1+0x320], R12 ;  /* 0x0003200c01007387 */ /* 0x0001e20000100c00 */
        /* <DEDUP_REMOVED lines=11> */
[----:B------:R3:W-:Y:S01]  /*4c710*/  STL.S16 [R1+0x550], R76 ;  /* 0x0005504c01007387 */ /* 0x0007e20000100600 */
[----:B0-----:R-:W-:Y:S02]  /*4c720*/  PRMT R13, R7, 0x7610, R13 ;  /* 0x00007610070d7816 */ /* 0x001fe4000000000d */
[----:B------:R-:W-:Y:S01]  /*4c730*/  PRMT R12, R6, 0x7610, R12 ;  /* 0x00007610060c7816 */ /* 0x000fe2000000000c */
[----:B------:R3:W-:Y:S01]  /*4c740*/  STL.S16 [R1+0x554], R75 ;  /* 0x0005544b01007387 */ /* 0x0007e20000100600 */
[----:B-1----:R-:W-:-:S02]  /*4c750*/  PRMT R23, R41, 0x7610, R23 ;  /* 0x0000761029177816 */ /* 0x002fc40000000017 */
[----:B------:R-:W-:Y:S01]  /*4c760*/  PRMT R22, R40, 0x7610, R22 ;  /* 0x0000761028167816 */ /* 0x000fe20000000016 */
[----:B------:R3:W-:Y:S01]  /*4c770*/  STL.S16 [R1+0x558], R74 ;  /* 0x0005584a01007387 */ /* 0x0007e20000100600 */
[----:B------:R-:W-:Y:S02]  /*4c780*/  PRMT R21, R39, 0x7610, R21 ;  /* 0x0000761027157816 */ /* 0x000fe40000000015 */
[----:B------:R-:W-:Y:S01]  /*4c790*/  PRMT R20, R38, 0x7610, R20 ;  /* 0x0000761026147816 */ /* 0x000fe20000000014 */
[----:B------:R3:W-:Y:S01]  /*4c7a0*/  STL.S16 [R1+0x55c], R73 ;  /* 0x00055c4901007387 */ /* 0x0007e20000100600 */
[----:B--2---:R-:W-:Y:S02]  /*4c7b0*/  PRMT R19, R37, 0x7610, R19 ;  /* 0x0000761025137816 */ /* 0x004fe40000000013 */
        /* <DEDUP_REMOVED lines=61> */
.L_x_2944:
[----:B------:R-:W-:Y:S05]  /*4cb90*/  WARPSYNC.ALL ;  /* 0x0000000000007948 */ /* 0x000fea0003800000 */
[----:B------:R-:W-:Y:S01]  /*4cba0*/  ISETP.NE.AND P0, PT, R127, RZ, PT ;  /* 0x000000ff7f00720c */ /* 0x000fe20003f05270 */
[----:B---34-:R-:W3:Y:S01]  /*4cbb0*/  S2R R3, SR_CgaCtaId ;  /* 0x0000000000037919 */ /* 0x018ee20000008800 */
[----:B-12---:R-:W-:Y:S01]  /*4cbc0*/  MOV R26, 0x400 ;  /* 0x00000400001a7802 */ /* 0x006fe20000000f00 */
[----:B------:R-:W-:Y:S01]  /*4cbd0*/  BSSY.RECONVERGENT B1, `(.L_x_2959) ;  /* 0x000024b000017945 */ /* 0x000fe20003800200 */
[----:B------:R-:W-:Y:S02]  /*4cbe0*/  BAR.SYNC.DEFER_BLOCKING 0x0 ;  /* 0x0000000000007b1d */ /* 0x000fe40000010000 */
[----:B---3--:R-:W-:-:S05]  /*4cbf0*/  LEA R26, R3, R26, 0x18 ;  /* 0x0000001a031a7211 */ /* 0x008fca00078ec0ff */
[----:B------:R-:W1:Y:S04]  /*4cc00*/  LDS.U16 R18, [R26+0x280] ;  /* 0x000280001a127984 */ /* 0x000e680000000400 */
[----:B0-----:R-:W0:Y:S04]  /*4cc10*/  LDS.128 R4, [R26+0x260] ;  /* 0x000260001a047984 */ /* 0x001e280000000c00 */
[----:B------:R-:W2:Y:S04]  /*4cc20*/  LDS.128 R8, [R26+0x270] ;  /* 0x000270001a087984 */ /* 0x000ea80000000c00 */
[----:B------:R-:W3:Y:S04]  /*4cc30*/  LDS.128 R12, [R26+0x250] ;  /* 0x000250001a0c7984 */ /* 0x000ee80000000c00 */
[----:B------:R-:W4:Y:S04]  /*4cc40*/  LDS R0, [R26+0x248] ;  /* 0x000248001a007984 */ /* 0x000f280000000800 */
[----:B------:R-:W5:Y:S04]  /*4cc50*/  LDS R16, [R26+0x284] ;  /* 0x000284001a107984 */ /* 0x000f680000000800 */
[----:B------:R-:W5:Y:S01]  /*4cc60*/  LDS.64 R2, [R26+0x288] ;  /* 0x000288001a027984 */ /* 0x000f620000000a00 */
[----:B-1----:R-:W-:-:S03]  /*4cc70*/  PRMT R18, R18, 0x7710, RZ ;  /* 0x0000771012127816 */ /* 0x002fc600000000ff */
[----:B0-----:R0:W-:Y:S04]  /*4cc80*/  STL.128 [R1+0x2e0], R4 ;  /* 0x0002e00401007387 */ /* 0x0011e80000100c00 */
[----:B--2---:R0:W-:Y:S04]  /*4cc90*/  STL.128 [R1+0x2f0], R8 ;  /* 0x0002f00801007387 */ /* 0x0041e80000100c00 */
[----:B------:R0:W-:Y:S04]  /*4cca0*/  STL.U16 [R1+0x300], R18 ;  /* 0x0003001201007387 */ /* 0x0001e80000100400 */
[----:B---3--:R0:W-:Y:S04]  /*4ccb0*/  STL.128 [R1+0x2d0], R12 ;  /* 0x0002d00c01007387 */ /* 0x0081e80000100c00 */
[----:B----4-:R0:W-:Y:S04]  /*4ccc0*/  STL [R1+0x2c8], R0 ;  /* 0x0002c80001007387 */ /* 0x0101e80000100800 */
[----:B-----5:R0:W-:Y:S04]  /*4ccd0*/  STL [R1+0x304], R16 ;  /* 0x0003041001007387 */ /* 0x0201e80000100800 */
[----:B------:R0:W-:Y:S01]  /*4cce0*/  STL.64 [R1+0x308], R2 ;  /* 0x0003080201007387 */ /* 0x0001e20000100a00 */
[----:B------:R-:W-:Y:S05]  /*4ccf0*/  @!P0 BRA `(.L_x_2960) ;  /* 0x0000002000e08947 */ /* 0x000fea0003800000 */
[C---:B------:R-:W-:Y:S01]  /*4cd00*/  ISETP.NE.AND P0, PT, R208.reuse, RZ, PT ;  /* 0x000000ffd000720c */ /* 0x040fe20003f05270 */
[----:B------:R-:W-:Y:S01]  /*4cd10*/  BSSY.RECONVERGENT B0, `(.L_x_2961) ;  /* 0x00000dd000007945 */ /* 0x000fe20003800200 */
[----:B0-----:R-:W-:-:S11]  /*4cd20*/  IMAD.IADD R0, R208, 0x1, R0 ;  /* 0x00000001d0007824 */ /* 0x001fd600078e0200 */
[----:B------:R-:W-:Y:S05]  /*4cd30*/  @P0 BRA `(.L_x_2962) ;  /* 0x0000000c00680947 */ /* 0x000fea0003800000 */
[----:B------:R-:W-:Y:S01]  /*4cd40*/  DADD R2, R186, R2 ;  /* 0x00000000ba027229 */ /* 0x000fe20000000002 */
[----:B------:R-:W-:Y:S01]  /*4cd50*/  IMAD.IADD R16, R209, 0x1, R16 ;  /* 0x00000001d1107824 */ /* 0x000fe200078e0210 */
[----:B------:R0:W-:Y:S01]  /*4cd60*/  STL.U8 [R1], RZ ;  /* 0x000000ff01007387 */ /* 0x0001e20000100000 */
[----:B------:R-:W-:Y:S01]  /*4cd70*/  BSSY.RECONVERGENT B2, `(.L_x_2963) ;  /* 0x000000b000027945 */ /* 0x000fe20003800200 */
[----:B------:R-:W-:Y:S01]  /*4cd80*/  PRMT R12, R12, 0x7770, RZ ;  /* 0x000077700c0c7816 */ /* 0x000fe200000000ff */
[----:B------:R-:W-:Y:S01]  /*4cd90*/  IMAD.MOV.U32 R4, RZ, RZ, RZ ;  /* 0x000000ffff047224 */ /* 0x000fe200078e00ff */
[----:B------:R0:W-:Y:S04]  /*4cda0*/  STL [R1+0x34], R16 ;  /* 0x0000341001007387 */ /* 0x0001e80000100800 */
[----:B------:R0:W-:Y:S02]  /*4cdb0*/  STL.64 [R1+0x38], R2 ;  /* 0x0000380201007387 */ /* 0x0001e40000100a00 */
.L_x_2964:
[----:B0-----:R-:W-:-:S06]  /*4cdc0*/  IMAD.IADD R2, R1, 0x1, R4 ;  /* 0x0000000101027824 */ /* 0x001fcc00078e0204 */
[----:B------:R-:W2:Y:S01]  /*4cdd0*/  LDL.U8 R2, [R2] ;  /* 0x0000000002027983 */ /* 0x000ea20000100000 */
[----:B------:R-:W-:Y:S02]  /*4cde0*/  IMAD.MOV.U32 R3, RZ, RZ, R4 ;  /* 0x000000ffff037224 */ /* 0x000fe400078e0004 */
[----:B------:R-:W-:Y:S01]  /*4cdf0*/  VIADD R4, R4, 0x1 ;  /* 0x0000000104047836 */ /* 0x000fe20000000000 */
[----:B--2---:R-:W-:-:S13]  /*4ce00*/  ISETP.NE.AND P0, PT, R2, RZ, PT ;  /* 0x000000ff0200720c */ /* 0x004fda0003f05270 */
[----:B------:R-:W-:Y:S05]  /*4ce10*/  @P0 BRA `(.L_x_2964) ;  /* 0xfffffffc00e80947 */ /* 0x000fea000383ffff */
[----:B------:R-:W-:Y:S05]  /*4ce20*/  BSYNC.RECONVERGENT B2 ;  /* 0x0000000000027941 */ /* 0x000fea0003800200 */
.L_x_2963:
[----:B------:R-:W-:Y:S01]  /*4ce30*/  ISETP.NE.AND P0, PT, R12, RZ, PT ;  /* 0x000000ff0c00720c */ /* 0x000fe20003f05270 */
[----:B------:R-:W-:-:S12]  /*4ce40*/  IMAD.MOV.U32 R2, RZ, RZ, R3 ;  /* 0x000000ffff027224 */ /* 0x000fd800078e0003 */
[----:B------:R-:W-:Y:S05]  /*4ce50*/  @!P0 BRA `(.L_x_2965) ;  /* 0x0000000000348947 */ /* 0x000fea0003800000 */
[----:B------:R-:W-:Y:S01]  /*4ce60*/  BSSY.RECONVERGENT B2, `(.L_x_2966) ;  /* 0x000000b000027945 */ /* 0x000fe20003800200 */
[----:B------:R-:W-:-:S07]  /*4ce70*/  IMAD.MOV.U32 R2, RZ, RZ, RZ ;  /* 0x000000ffff027224 */ /* 0x000fce00078e00ff */
.L_x_2967:
        /* <DEDUP_REMOVED lines=10> */
.L_x_2966:
[----:B------:R-:W-:-:S07]  /*4cf20*/  IMAD.MOV.U32 R2, RZ, RZ, R5 ;  /* 0x000000ffff027224 */ /* 0x000fce00078e0005 */
.L_x_2965:
[----:B------:R-:W-:Y:S01]  /*4cf30*/  IMAD.IADD R3, R1, 0x1, R2 ;  /* 0x0000000101037824 */ /* 0x000fe200078e0202 */
[----:B------:R-:W-:Y:S01]  /*4cf40*/  BSSY.RECONVERGENT B2, `(.L_x_2968) ;  /* 0x0000009000027945 */ /* 0x000fe20003800200 */
[----:B------:R-:W-:-:S03]  /*4cf50*/  IMAD.MOV.U32 R2, RZ, RZ, RZ ;  /* 0x000000ffff027224 */ /* 0x000fc600078e00ff */
[----:B------:R0:W-:Y:S04]  /*4cf60*/  STL.U8 [R3+0x1], RZ ;  /* 0x000001ff03007387 */ /* 0x0001e80000100000 */
.L_x_2969:
[----:B------:R-:W-:-:S05]  /*4cf70*/  IMAD.IADD R4, R1, 0x1, R2 ;  /* 0x0000000101047824 */ /* 0x000fca00078e0202 */
[----:B0-----:R-:W2:Y:S02]  /*4cf80*/  LDL.U8 R3, [R4] ;  /* 0x0000000004037983 */ /* 0x001ea40000100000 */
[----:B--2---:R-:W-:Y:S01]  /*4cf90*/  ISETP.NE.AND P0, PT, R3, RZ, PT ;  /* 0x000000ff0300720c */ /* 0x004fe20003f05270 */
[----:B------:R-:W-:Y:S02]  /*4cfa0*/  IMAD.MOV.U32 R3, RZ, RZ, R2 ;  /* 0x000000ffff037224 */ /* 0x000fe400078e0002 */
[----:B------:R-:W-:-:S10]  /*4cfb0*/  VIADD R2, R2, 0x1 ;  /* 0x0000000102027836 */ /* 0x000fd40000000000 */
[----:B------:R-:W-:Y:S05]  /*4cfc0*/  @P0 BRA `(.L_x_2969) ;  /* 0xfffffffc00e80947 */ /* 0x000fea000383ffff */
[----:B------:R-:W-:Y:S05]  /*4cfd0*/  BSYNC.RECONVERGENT B2 ;  /* 0x0000000000027941 */ /* 0x000fea0003800200 */
.L_x_2968:
[----:B------:R-:W2:Y:S01]  /*4cfe0*/  LDL.LU R5, [R1+0x4d4] ;  /* 0x0004d40001057983 */ /* 0x000ea20000300800 */
[----:B------:R-:W-:Y:S01]  /*4cff0*/  BSSY.RECONVERGENT B2, `(.L_x_2970) ;  /* 0x0000011000027945 */ /* 0x000fe20003800200 */
[----:B------:R-:W-:Y:S01]  /*4d000*/  IMAD.MOV.U32 R2, RZ, RZ, R3 ;  /* 0x000000ffff027224 */ /* 0x000fe200078e0003 */
[----:B--2---:R-:W-:-:S13]  /*4d010*/  LOP3.LUT P0, RZ, R5, 0xff, RZ, 0xc0, !PT ;  /* 0x000000ff05ff7812 */ /* 0x004fda000780c0ff */
[----:B------:R-:W-:Y:S05]  /*4d020*/  @!P0 BRA `(.L_x_2971) ;  /* 0x0000000000348947 */ /* 0x000fea0003800000 */
[----:B------:R-:W-:Y:S01]  /*4d030*/  BSSY.RECONVERGENT B3, `(.L_x_2972) ;  /* 0x000000b000037945 */ /* 0x000fe20003800200 */
[----:B------:R-:W-:-:S07]  /*4d040*/  IMAD.MOV.U32 R2, RZ, RZ, RZ ;  /* 0x000000ffff027224 */ /* 0x000fce00078e00ff */
.L_x_2973:
        /* <DEDUP_REMOVED lines=10> */
.L_x_2972:
[----:B------:R-:W-:-:S07]  /*4d0f0*/  IMAD.MOV.U32 R2, RZ, RZ, R5 ;  /* 0x000000ffff027224 */ /* 0x000fce00078e0005 */
.L_x_2971:
[----:B------:R-:W-:Y:S05]  /*4d100*/  BSYNC.RECONVERGENT B2 ;  /* 0x0000000000027941 */ /* 0x000fea0003800200 */
.L_x_2970:
        /* <DEDUP_REMOVED lines=157> */
.L_x_2962:
[----:B------:R-:W-:Y:S05]  /*4dae0*/  BSYNC.RECONVERGENT B0 ;  /* 0x0000000000007941 */ /* 0x000fea0003800200 */
.L_x_2961:
        /* <DEDUP_REMOVED lines=145> */
[----:B---3--:R-:W-:-:S02]  /*4e400*/  LOP3.LUT R4, R4, 0xffff, RZ, 0xc0, !PT ;  /* 0x0000ffff04047812 */ /* 0x008fc400078ec0ff */
[----:B----4-:R-:W-:-:S04]  /*4e410*/  LOP3.LUT R5, R5, 0xffff, RZ, 0xc0, !PT ;  /* 0x0000ffff05057812 */ /* 0x010fc800078ec0ff */
[----:B------:R-:W-:Y:S02]  /*4e420*/  PRMT R4, R5, 0x3340, R4 ;  /* 0x0000334005047816 */ /* 0x000fe40000000004 */
[----:B------:R-:W-:Y:S02]  /*4e430*/  LOP3.LUT R5, R41, 0xffff, RZ, 0xc0, !PT ;  /* 0x0000ffff29057812 */ /* 0x000fe400078ec0ff */
[----:B------:R-:W3:Y:S01]  /*4e440*/  LDL R41, [R1+0x5fc] ;  /* 0x0005fc0001297983 */ /* 0x000ee20000100800 */
[----:B------:R-:W-:Y:S02]  /*4e450*/  LOP3.LUT R2, R2, 0xffff, RZ, 0xc0, !PT ;  /* 0x0000ffff02027812 */ /* 0x000fe400078ec0ff */
[----:B--2---:R-:W-:-:S04]  /*4e460*/  LOP3.LUT R3, R3, 0xffff, RZ, 0xc0, !PT ;  /* 0x0000ffff03037812 */ /* 0x004fc800078ec0ff */
[----:B------:R-:W-:Y:S02]  /*4e470*/  PRMT R3, R3, 0x3340, R2 ;  /* 0x0000334003037816 */ /* 0x000fe40000000002 */
[----:B------:R-:W-:Y:S02]  /*4e480*/  LOP3.LUT R6, R6, 0xffff, RZ, 0xc0, !PT ;  /* 0x0000ffff06067812 */ /* 0x000fe400078ec0ff */
[----:B------:R-:W-:-:S04]  /*4e490*/  LOP3.LUT R7, R7, 0xffff, RZ, 0xc0, !PT ;  /* 0x0000ffff07077812 */ /* 0x000fc800078ec0ff */
[----:B------:R-:W-:Y:S02]  /*4e4a0*/  PRMT R2, R7, 0x3340, R6 ;  /* 0x0000334007027816 */ /* 0x000fe40000000006 */
[----:B---3--:R-:W-:Y:S02]  /*4e4b0*/  LOP3.LUT R6, R41, 0xffff, RZ, 0xc0, !PT ;  /* 0x0000ffff29067812 */ /* 0x008fe400078ec0ff */
        /* <DEDUP_REMOVED lines=49> */
[----:B---3--:R-:W-:Y:S02]  /*4e7d0*/  LOP3.LUT R8, R8, 0xffff, RZ, 0xc0, !PT ;  /* 0x0000ffff08087812 */ /* 0x008fe400078ec0ff */
[----:B----4-:R-:W-:-:S04]  /*4e7e0*/  LOP3.LUT R9, R9, 0xffff, RZ, 0xc0, !PT ;  /* 0x0000ffff09097812 */ /* 0x010fc800078ec0ff */
        /* <DEDUP_REMOVED lines=115> */
[----:B------:R1:W-:Y:S04]  /*4ef20*/  STL [R1+0x310], R0 ;  /* 0x0003100001007387 */ /* 0x0003e80000100800 */
[----:B-----5:R1:W-:Y:S04]  /*4ef30*/  STL [R1+0x34c], R209 ;  /* 0x00034cd101007387 */ /* 0x0203e80000100800 */
[----:B------:R1:W-:Y:S01]  /*4ef40*/  STL.64 [R1+0x350], R186 ;  /* 0x000350ba01007387 */ /* 0x0003e20000100a00 */
[----:B------:R-:W-:Y:S01]  /*4ef50*/  IMAD.MOV.U32 R208, RZ, RZ, R0 ;  /* 0x000000ffffd07224 */ /* 0x000fe200078e0000 */
        /* <DEDUP_REMOVED lines=18> */
.L_x_2960:
[----:B------:R-:W-:Y:S05]  /*4f080*/  BSYNC.RECONVERGENT B1 ;  /* 0x0000000000017941 */ /* 0x000fea0003800200 */
.L_x_2959:
        /* <DEDUP_REMOVED lines=47> */
[----:B------:R-:W2:Y:S01]  /*4f380*/  LDL.LU R3, [R1+0x5fc] ;  /* 0x0005fc0001037983 */ /* 0x000ea20000300800 */
[----:B------:R-:W-:Y:S01]  /*4f390*/  LOP3.LUT R0, R0, 0xffff, RZ, 0xc0, !PT ;  /* 0x0000ffff00007812 */ /* 0x000fe200078ec0ff */
[----:B------:R-:W-:Y:S01]  /*4f3a0*/  IMAD.MOV.U32 R42, RZ, RZ, R41 ;  /* 0x000000ffff2a7224 */ /* 0x000fe200078e0029 */
[----:B------:R-:W-:Y:S02]  /*4f3b0*/  LOP3.LUT R2, R2, 0xffff, RZ, 0xc0, !PT ;  /* 0x0000ffff02027812 */ /* 0x000fe400078ec0ff */
[----:B--2---:R-:W-:-:S04]  /*4f3c0*/  LOP3.LUT R3, R3, 0xffff, RZ, 0xc0, !PT ;  /* 0x0000ffff03037812 */ /* 0x004fc800078ec0ff */
[----:B------:R-:W-:Y:S02]  /*4f3d0*/  PRMT R0, R3, 0x3340, R0 ;  /* 0x0000334003007816 */ /* 0x000fe40000000000 */
[----:B------:R-:W-:Y:S01]  /*4f3e0*/  LOP3.LUT R3, R43, 0xffff, RZ, 0xc0, !PT ;  /* 0x0000ffff2b037812 */ /* 0x000fe200078ec0ff */
[----:B------:R-:W-:-:S04]  /*4f3f0*/  IMAD.MOV.U32 R43, RZ, RZ, R42 ;  /* 0x000000ffff2b7224 */ /* 0x000fc800078e002a */
[----:B------:R-:W-:-:S04]  /*4f400*/  IMAD.MOV.U32 R44, RZ, RZ, R43 ;  /* 0x000000ffff2c7224 */ /* 0x000fc800078e002b */
[----:B------:R-:W-:-:S04]  /*4f410*/  IMAD.MOV.U32 R45, RZ, RZ, R44 ;  /* 0x000000ffff2d7224 */ /* 0x000fc800078e002c */
[----:B------:R-:W-:-:S04]  /*4f420*/  IMAD.MOV.U32 R46, RZ, RZ, R45 ;  /* 0x000000ffff2e7224 */ /* 0x000fc800078e002d */
[----:B------:R-:W-:-:S04]  /*4f430*/  IMAD.MOV.U32 R47, RZ, RZ, R46 ;  /* 0x000000ffff2f7224 */ /* 0x000fc800078e002e */
[----:B------:R-:W-:-:S04]  /*4f440*/  IMAD.MOV.U32 R48, RZ, RZ, R47 ;  /* 0x000000ffff307224 */ /* 0x000fc800078e002f */
[----:B------:R-:W-:Y:S01]  /*4f450*/  IMAD.MOV.U32 R49, RZ, RZ, R48 ;  /* 0x000000ffff317224 */ /* 0x000fe200078e0030 */
[----:B------:R-:W-:-:S04]  /*4f460*/  PRMT R3, R3, 0x3340, R2 ;  /* 0x0000334003037816 */ /* 0x000fc80000000002 */
[----:B------:R-:W-:Y:S02]  /*4f470*/  LOP3.LUT R2, R49, 0xffff, RZ, 0xc0, !PT ;  /* 0x0000ffff31027812 */ /* 0x000fe400078ec0ff */
[----:B------:R-:W2:Y:S01]  /*4f480*/  LDL.LU R49, [R1+0x5f0] ;  /* 0x0005f00001317983 */ /* 0x000ea20000300800 */
[----:B------:R-:W-:Y:S02]  /*4f490*/  IMAD.MOV.U32 R4, RZ, RZ, R198 ;  /* 0x000000ffff047224 */ /* 0x000fe400078e00c6 */
[----:B------:R-:W-:Y:S02]  /*4f4a0*/  IMAD.MOV.U32 R5, RZ, RZ, R199 ;  /* 0x000000ffff057224 */ /* 0x000fe400078e00c7 */
[----:B------:R-:W-:Y:S02]  /*4f4b0*/  IMAD.MOV.U32 R6, RZ, RZ, R188 ;  /* 0x000000ffff067224 */ /* 0x000fe400078e00bc */
[----:B------:R-:W-:-:S05]  /*4f4c0*/  IMAD.MOV.U32 R7, RZ, RZ, R189 ;  /* 0x000000ffff077224 */ /* 0x000fca00078e00bd */
[----:B------:R2:W-:Y:S02]  /*4f4d0*/  STL.128 [R1+0xa0], R4 ;  /* 0x0000a00401007387 */ /* 0x0005e40000100c00 */
[----:B--2---:R-:W-:Y:S02]  /*4f4e0*/  LOP3.LUT R7, R49, 0xffff, RZ, 0xc0, !PT ;  /* 0x0000ffff31077812 */ /* 0x004fe400078ec0ff */
[----:B------:R-:W2:Y:S01]  /*4f4f0*/  LDL.LU R49, [R1+0x598] ;  /* 0x0005980001317983 */ /* 0x000ea20000300800 */
[----:B------:R-:W-:Y:S02]  /*4f500*/  IMAD.MOV.U32 R8, RZ, RZ, R190 ;  /* 0x000000ffff087224 */ /* 0x000fe400078e00be */
[----:B------:R-:W-:Y:S02]  /*4f510*/  IMAD.MOV.U32 R9, RZ, RZ, R191 ;  /* 0x000000ffff097224 */ /* 0x000fe400078e00bf */
[----:B------:R-:W-:Y:S01]  /*4f520*/  IMAD.MOV.U32 R10, RZ, RZ, R192 ;  /* 0x000000ffff0a7224 */ /* 0x000fe200078e00c0 */
[----:B--2---:R-:W-:-:S02]  /*4f530*/  LOP3.LUT R4, R49, 0xffff, RZ, 0xc0, !PT ;  /* 0x0000ffff31047812 */ /* 0x004fc400078ec0ff */
[----:B------:R-:W2:Y:S01]  /*4f540*/  LDL.LU R49, [R1+0x5f4] ;  /* 0x0005f40001317983 */ /* 0x000ea20000300800 */
[----:B------:R-:W-:-:S05]  /*4f550*/  IMAD.MOV.U32 R11, RZ, RZ, R193 ;  /* 0x000000ffff0b7224 */ /* 0x000fca00078e00c1 */
[----:B------:R2:W-:Y:S02]  /*4f560*/  STL.128 [R1+0xb0], R8 ;  /* 0x0000b00801007387 */ /* 0x0005e40000100c00 */
[----:B--2---:R-:W-:Y:S02]  /*4f570*/  LOP3.LUT R9, R49, 0xffff, RZ, 0xc0, !PT ;  /* 0x0000ffff31097812 */ /* 0x004fe400078ec0ff */
        /* <DEDUP_REMOVED lines=10> */
[----:B--2---:R-:W-:Y:S02]  /*4f620*/  LOP3.LUT R6, R49, 0xffff, RZ, 0xc0, !PT ;  /* 0x0000ffff31067812 */ /* 0x004fe400078ec0ff */
[----:B------:R-:W2:Y:S01]  /*4f630*/  LDL.LU R49, [R1+0x5f8] ;  /* 0x0005f80001317983 */ /* 0x000ea20000300800 */
        /* <DEDUP_REMOVED lines=10> */
[----:B------:R-:W-:Y:S01]  /*4f6e0*/  IMAD.MOV.U32 R33, RZ, RZ, R32 ;  /* 0x000000ffff217224 */ /* 0x000fe200078e0020 */
[----:B--2---:R-:W-:Y:S02]  /*4f6f0*/  LOP3.LUT R11, R49, 0xffff, RZ, 0xc0, !PT ;  /* 0x0000ffff310b7812 */ /* 0x004fe400078ec0ff */
        /* <DEDUP_REMOVED lines=15> */
[----:B------:R-:W-:Y:S01]  /*4f7f0*/  IMAD.MOV.U32 R41, RZ, RZ, R19 ;  /* 0x000000ffff297224 */ /* 0x000fe200078e0013 */
[----:B------:R-:W3:Y:S01]  /*4f800*/  LDL.LU R12, [R1+0x5a8] ;  /* 0x0005a800010c7983 */ /* 0x000ee20000300800 */
[----:B------:R-:W-:Y:S02]  /*4f810*/  IMAD.MOV.U32 R19, RZ, RZ, R17 ;  /* 0x000000ffff137224 */ /* 0x000fe400078e0011 */
[----:B------:R-:W-:Y:S02]  /*4f820*/  IMAD.MOV.U32 R17, RZ, RZ, R16 ;  /* 0x000000ffff117224 */ /* 0x000fe400078e0010 */
[----:B------:R-:W-:Y:S02]  /*4f830*/  IMAD.MOV.U32 R16, RZ, RZ, R15 ;  /* 0x000000ffff107224 */ /* 0x000fe400078e000f */
[----:B------:R-:W-:Y:S02]  /*4f840*/  IMAD.MOV.U32 R15, RZ, RZ, R14 ;  /* 0x000000ffff0f7224 */ /* 0x000fe400078e000e */
[----:B------:R-:W-:-:S02]  /*4f850*/  IMAD.MOV.U32 R14, RZ, RZ, R13 ;  /* 0x000000ffff0e7224 */ /* 0x000fc400078e000d */
[----:B------:R-:W4:Y:S01]  /*4f860*/  LDL.LU R13, [R1+0x604] ;  /* 0x00060400010d7983 */ /* 0x000f220000300800 */
[----:B--2---:R-:W-:-:S03]  /*4f870*/  LOP3.LUT R8, R49, 0xffff, RZ, 0xc0, !PT ;  /* 0x0000ffff31087812 */ /* 0x004fc600078ec0ff */
        /* <DEDUP_REMOVED lines=13> */
[----:B------:R-:W5:Y:S01]  /*4f950*/  LDL.LU R14, [R1+0x5ac] ;  /* 0x0005ac00010e7983 */ /* 0x000f620000300800 */
[----:B------:R-:W-:-:S02]  /*4f960*/  IMAD.MOV.U32 R41, RZ, RZ, R17 ;  /* 0x000000ffff297224 */ /* 0x000fc400078e0011 */
[----:B------:R-:W-:Y:S02]  /*4f970*/  IMAD.MOV.U32 R46, RZ, RZ, R45 ;  /* 0x000000ffff2e7224 */ /* 0x000fe400078e002d */
[----:B------:R-:W-:Y:S02]  /*4f980*/  IMAD.MOV.U32 R17, RZ, RZ, R16 ;  /* 0x000000ffff117224 */ /* 0x000fe400078e0010 */
[----:B------:R-:W-:Y:S02]  /*4f990*/  IMAD.MOV.U32 R45, RZ, RZ, R44 ;  /* 0x000000ffff2d7224 */ /* 0x000fe400078e002c */
[----:B------:R-:W-:Y:S02]  /*4f9a0*/  IMAD.MOV.U32 R16, RZ, RZ, R15 ;  /* 0x000000ffff107224 */ /* 0x000fe400078e000f */
[----:B------:R-:W-:Y:S01]  /*4f9b0*/  IMAD.MOV.U32 R44, RZ, RZ, R43 ;  /* 0x000000ffff2c7224 */ /* 0x000fe200078e002b */
[----:B---3--:R-:W-:Y:S01]  /*4f9c0*/  LOP3.LUT R12, R12, 0xffff, RZ, 0xc0, !PT ;  /* 0x0000ffff0c0c7812 */ /* 0x008fe200078ec0ff */
[----:B------:R-:W-:Y:S01]  /*4f9d0*/  IMAD.MOV.U32 R43, RZ, RZ, R42 ;  /* 0x000000ffff2b7224 */ /* 0x000fe200078e002a */
[----:B----4-:R-:W-:Y:S01]  /*4f9e0*/  LOP3.LUT R13, R13, 0xffff, RZ, 0xc0, !PT ;  /* 0x0000ffff0d0d7812 */ /* 0x010fe200078ec0ff */
[----:B------:R-:W-:Y:S01]  /*4f9f0*/  IMAD.MOV.U32 R42, RZ, RZ, R41 ;  /* 0x000000ffff2a7224 */ /* 0x000fe200078e0029 */
[----:B------:R-:W-:Y:S01]  /*4fa00*/  PRMT R7, R11, 0x3340, R6 ;  /* 0x000033400b077816 */ /* 0x000fe20000000006 */
[----:B------:R-:W-:Y:S01]  /*4fa10*/  IMAD.MOV.U32 R47, RZ, RZ, R46 ;  /* 0x000000ffff2f7224 */ /* 0x000fe200078e002e */
[----:B------:R-:W3:Y:S01]  /*4fa20*/  LDL.LU R15, [R1+0x608] ;  /* 0x00060800010f7983 */ /* 0x000ee20000300800 */
[----:B------:R-:W-:-:S02]  /*4fa30*/  IMAD.MOV.U32 R41, RZ, RZ, R17 ;  /* 0x000000ffff297224 */ /* 0x000fc400078e0011 */
[----:B------:R-:W-:Y:S02]  /*4fa40*/  IMAD.MOV.U32 R46, RZ, RZ, R45 ;  /* 0x000000ffff2e7224 */ /* 0x000fe400078e002d */
[----:B------:R-:W-:Y:S02]  /*4fa50*/  IMAD.MOV.U32 R17, RZ, RZ, R16 ;  /* 0x000000ffff117224 */ /* 0x000fe400078e0010 */
[----:B------:R-:W-:Y:S01]  /*4fa60*/  IMAD.MOV.U32 R45, RZ, RZ, R44 ;  /* 0x000000ffff2d7224 */ /* 0x000fe200078e002c */
[----:B------:R-:W-:Y:S01]  /*4fa70*/  PRMT R10, R13, 0x3340, R12 ;  /* 0x000033400d0a7816 */ /* 0x000fe2000000000c */
[----:B------:R-:W-:Y:S01]  /*4fa80*/  IMAD.MOV.U32 R44, RZ, RZ, R43 ;  /* 0x000000ffff2c7224 */ /* 0x000fe200078e002b */
[----:B------:R-:W4:Y:S01]  /*4fa90*/  LDL.LU R16, [R1+0x590] ;  /* 0x0005900001107983 */ /* 0x000f220000300800 */
[----:B------:R-:W-:Y:S02]  /*4faa0*/  IMAD.MOV.U32 R43, RZ, RZ, R42 ;  /* 0x000000ffff2b7224 */ /* 0x000fe400078e002a */
[----:B------:R-:W-:-:S02]  /*4fab0*/  IMAD.MOV.U32 R42, RZ, RZ, R41 ;  /* 0x000000ffff2a7224 */ /* 0x000fc400078e0029 */
[----:B------:R-:W-:Y:S02]  /*4fac0*/  IMAD.MOV.U32 R41, RZ, RZ, R17 ;  /* 0x000000ffff297224 */ /* 0x000fe400078e0011 */
[----:B------:R-:W-:Y:S01]  /*4fad0*/  IMAD.MOV.U32 R48, RZ, RZ, R47 ;  /* 0x000000ffff307224 */ /* 0x000fe200078e002f */
[----:B------:R-:W5:Y:S01]  /*4fae0*/  LDL.LU R17, [R1+0x5ec] ;  /* 0x0005ec0001117983 */ /* 0x000f620000300800 */
[----:B------:R-:W-:Y:S02]  /*4faf0*/  IMAD.MOV.U32 R47, RZ, RZ, R46 ;  /* 0x000000ffff2f7224 */ /* 0x000fe400078e002e */
[----:B------:R-:W-:Y:S02]  /*4fb00*/  IMAD.MOV.U32 R46, RZ, RZ, R45 ;  /* 0x000000ffff2e7224 */ /* 0x000fe400078e002d */
[----:B------:R-:W-:Y:S02]  /*4fb10*/  IMAD.MOV.U32 R45, RZ, RZ, R44 ;  /* 0x000000ffff2d7224 */ /* 0x000fe400078e002c */
[----:B------:R-:W-:-:S02]  /*4fb20*/  IMAD.MOV.U32 R44, RZ, RZ, R43 ;  /* 0x000000ffff2c7224 */ /* 0x000fc400078e002b */
[----:B------:R-:W-:Y:S02]  /*4fb30*/  IMAD.MOV.U32 R43, RZ, RZ, R41 ;  /* 0x000000ffff2b7224 */ /* 0x000fe400078e0029 */
[----:B------:R-:W3:Y:S01]  /*4fb40*/  LDL.LU R41, [R1+0x574] ;  /* 0x0005740001297983 */ /* 0x000ee20000300800 */
[----:B--2---:R-:W-:Y:S01]  /*4fb50*/  LOP3.LUT R13, R49, 0xffff, RZ, 0xc0, !PT ;  /* 0x0000ffff310d7812 */ /* 0x004fe200078ec0ff */
[----:B------:R-:W-:-:S05]  /*4fb60*/  IMAD.MOV.U32 R49, RZ, RZ, R48 ;  /* 0x000000ffff317224 */ /* 0x000fca00078e0030 */
[----:B------:R-:W-:Y:S02]  /*4fb70*/  LOP3.LUT R6, R49, 0xffff, RZ, 0xc0, !PT ;  /* 0x0000ffff31067812 */ /* 0x000fe400078ec0ff */
[----:B------:R-:W2:Y:S01]  /*4fb80*/  LDL.LU R49, [R1+0x5e0] ;  /* 0x0005e00001317983 */ /* 0x000ea20000300800 */
[----:B------:R-:W-:Y:S02]  /*4fb90*/  IMAD.MOV.U32 R48, RZ, RZ, R47 ;  /* 0x000000ffff307224 */ /* 0x000fe400078e002f */
[----:B------:R-:W-:Y:S02]  /*4fba0*/  IMAD.MOV.U32 R47, RZ, RZ, R46 ;  /* 0x000000ffff2f7224 */ /* 0x000fe400078e002e */
[----:B------:R-:W-:Y:S02]  /*4fbb0*/  IMAD.MOV.U32 R46, RZ, RZ, R45 ;  /* 0x000000ffff2e7224 */ /* 0x000fe400078e002d */
[----:B------:R-:W-:Y:S01]  /*4fbc0*/  IMAD.MOV.U32 R45, RZ, RZ, R44 ;  /* 0x000000ffff2d7224 */ /* 0x000fe200078e002c */
[----:B------:R-:W-:-:S02]  /*4fbd0*/  PRMT R4, R9, 0x3340, R4 ;  /* 0x0000334009047816 */ /* 0x000fc40000000004 */
[----:B------:R-:W-:Y:S02]  /*4fbe0*/  LOP3.LUT R11, R46, 0xffff, RZ, 0xc0, !PT ;  /* 0x0000ffff2e0b7812 */ /* 0x000fe400078ec0ff */
[----:B------:R-:W-:Y:S02]  /*4fbf0*/  LOP3.LUT R18, R18, 0xffff, RZ, 0xc0, !PT ;  /* 0x0000ffff12127812 */ /* 0x000fe400078ec0ff */
[----:B------:R-:W-:-:S04]  /*4fc00*/  LOP3.LUT R19, R19, 0xffff, RZ, 0xc0, !PT ;  /* 0x0000ffff13137812 */ /* 0x000fc800078ec0ff */
[----:B------:R-:W-:Y:S02]  /*4fc10*/  PRMT R18, R19, 0x3340, R18 ;  /* 0x0000334013127816 */ /* 0x000fe40000000012 */
[----:B------:R-:W-:Y:S02]  /*4fc20*/  LOP3.LUT R22, R22, 0xffff, RZ, 0xc0, !PT ;  /* 0x0000ffff16167812 */ /* 0x000fe400078ec0ff */
[----:B------:R-:W-:Y:S02]  /*4fc30*/  LOP3.LUT R21, R21, 0xffff, RZ, 0xc0, !PT ;  /* 0x0000ffff15157812 */ /* 0x000fe400078ec0ff */
[----:B----4-:R-:W-:Y:S02]  /*4fc40*/  LOP3.LUT R16, R16, 0xffff, RZ, 0xc0, !PT ;  /* 0x0000ffff10107812 */ /* 0x010fe400078ec0ff */
[----:B-----5:R-:W-:-:S04]  /*4fc50*/  LOP3.LUT R17, R17, 0xffff, RZ, 0xc0, !PT ;  /* 0x0000ffff11117812 */ /* 0x020fc800078ec0ff */
[----:B------:R-:W-:Y:S02]  /*4fc60*/  PRMT R5, R17, 0x3340, R16 ;  /* 0x0000334011057816 */ /* 0x000fe40000000010 */
[----:B------:R-:W-:Y:S01]  /*4fc70*/  LOP3.LUT R16, R45, 0xffff, RZ, 0xc0, !PT ;  /* 0x0000ffff2d107812 */ /* 0x000fe200078ec0ff */
[----:B---3--:R-:W-:Y:S02]  /*4fc80*/  IMAD.MOV.U32 R44, RZ, RZ, R41 ;  /* 0x000000ffff2c7224 */ /* 0x008fe400078e0029 */
[----:B------:R-:W-:Y:S01]  /*4fc90*/  IMAD.MOV.U32 R41, RZ, RZ, R37 ;  /* 0x000000ffff297224 */ /* 0x000fe200078e0025 */
[----:B------:R-:W-:Y:S01]  /*4fca0*/  LOP3.LUT R17, R47, 0xffff, RZ, 0xc0, !PT ;  /* 0x0000ffff2f117812 */ /* 0x000fe200078ec0ff */
[----:B------:R-:W-:Y:S01]  /*4fcb0*/  IMAD.MOV.U32 R46, RZ, RZ, R44 ;  /* 0x000000ffff2e7224 */ /* 0x000fe200078e002c */
[----:B------:R-:W3:Y:S01]  /*4fcc0*/  LDL.LU R37, [R1+0x5c4] ;  /* 0x0005c40001257983 */ /* 0x000ee20000300800 */
[----:B------:R-:W-:Y:S01]  /*4fcd0*/  IMAD.MOV.U32 R45, RZ, RZ, R41 ;  /* 0x000000ffff2d7224 */ /* 0x000fe200078e0029 */
[----:B------:R-:W-:Y:S01]  /*4fce0*/  PRMT R17, R17, 0x3340, R16 ;  /* 0x0000334011117816 */ /* 0x000fe20000000010 */
[----:B------:R-:W-:Y:S01]  /*4fcf0*/  IMAD.MOV.U32 R44, RZ, RZ, R40 ;  /* 0x000000ffff2c7224 */ /* 0x000fe200078e0028 */
[----:B------:R-:W4:Y:S02]  /*4fd00*/  LDL R41, [R1+0x648] ;  /* 0x0006480001297983 */ /* 0x000f240000100800 */
[----:B------:R-:W-:-:S02]  /*4fd10*/  LOP3.LUT R16, R45, 0xffff, RZ, 0xc0, !PT ;  /* 0x0000ffff2d107812 */ /* 0x000fc400078ec0ff */
[----:B------:R-:W4:Y:S01]  /*4fd20*/  LDL R40, [R1+0x644] ;  /* 0x0006440001287983 */ /* 0x000f220000100800 */
[----:B------:R-:W-:-:S03]  /*4fd30*/  PRMT R21, R22, 0x3340, R21 ;  /* 0x0000334016157816 */ /* 0x000fc60000000015 */
[----:B------:R-:W5:Y:S01]  /*4fd40*/  LDL R22, [R1+0x4b8] ;  /* 0x0004b80001167983 */ /* 0x000f620000100800 */
[----:B--2---:R-:W-:-:S04]  /*4fd50*/  LOP3.LUT R9, R49, 0xffff, RZ, 0xc0, !PT ;  /* 0x0000ffff31097812 */ /* 0x004fc800078ec0ff */
[----:B------:R-:W-:Y:S02]  /*4fd60*/  PRMT R12, R9, 0x3340, R6 ;  /* 0x00003340090c7816 */ /* 0x000fe40000000006 */
[----:B------:R-:W-:-:S04]  /*4fd70*/  LOP3.LUT R9, R46, 0xffff, RZ, 0xc0, !PT ;  /* 0x0000ffff2e097812 */ /* 0x000fc800078ec0ff */
[----:B------:R-:W-:Y:S02]  /*4fd80*/  PRMT R19, R16, 0x3340, R9 ;  /* 0x0000334010137816 */ /* 0x000fe40000000009 */
[----:B------:R-:W2:Y:S01]  /*4fd90*/  LDL R16, [R1+0x544] ;  /* 0x0005440001107983 */ /* 0x000ea20000100800 */
        /* <DEDUP_REMOVED lines=26> */
[----:B---3--:R-:W-:Y:S01]  /*4ff40*/  LOP3.LUT R37, R37, 0xffff, RZ, 0xc0, !PT ;  /* 0x0000ffff25257812 */ /* 0x008fe200078ec0ff */
[----:B------:R0:W-:Y:S01]  /*4ff50*/  STL.U16 [R1+0x80], R6 ;  /* 0x0000800601007387 */ /* 0x0001e20000100400 */
[----:B------:R-:W-:Y:S02]  /*4ff60*/  PRMT R4, R7, 0x5410, R4 ;  /* 0x0000541007047816 */ /* 0x000fe40000000004 */
[----:B------:R-:W-:-:S02]  /*4ff70*/  PRMT R0, R37, 0x3340, R24 ;  /* 0x0000334025007816 */ /* 0x000fc40000000018 */
[----:B----4-:R-:W-:Y:S02]  /*4ff80*/  PRMT R8, R40, 0x7604, R41 ;  /* 0x0000760428087816 */ /* 0x010fe40000000029 */
[----:B------:R-:W-:Y:S02]  /*4ff90*/  LOP3.LUT R41, R32, 0xffff, RZ, 0xc0, !PT ;  /* 0x0000ffff20297812 */ /* 0x000fe400078ec0ff */
[----:B------:R-:W-:Y:S01]  /*4ffa0*/  LOP3.LUT R40, R29, 0xffff, RZ, 0xc0, !PT ;  /* 0x0000ffff1d287812 */ /* 0x000fe200078ec0ff */
[----:B------:R1:W-:Y:S01]  /*4ffb0*/  STL.U16 [R1+0xc8], R8 ;  /* 0x0000c80801007387 */ /* 0x0003e20000100400 */
[----:B------:R-:W-:Y:S02]  /*4ffc0*/  PRMT R10, R15, 0x5410, R10 ;  /* 0x000054100f0a7816 */ /* 0x000fe4000000000a */
[----:B------:R-:W-:Y:S02]  /*4ffd0*/  PRMT R7, R12, 0x5410, R13 ;  /* 0x000054100c077816 */ /* 0x000fe4000000000d */
[----:B0-----:R-:W-:-:S02]  /*4ffe0*/  PRMT R6, R17, 0x5410, R14 ;  /* 0x0000541011067816 */ /* 0x001fc4000000000e */
[----:B------:R-:W-:Y:S02]  /*4fff0*/  PRMT R13, R19, 0x5410, R18 ;  /* 0x00005410130d7816 */ /* 0x000fe40000000012 */
[----:B------:R-:W-:Y:S02]  /*50000*/  PRMT R9, R0, 0x5410, R9 ;  /* 0x0000541000097816 */ /* 0x000fe40000000009 */
[----:B-1----:R-:W-:Y:S02]  /*50010*/  PRMT R8, R42, 0x3340, R39 ;  /* 0x000033402a087816 */ /* 0x002fe40000000027 */
        /* <DEDUP_REMOVED lines=9> */
[----:B------:R0:W-:Y:S04]  /*500b0*/  STL.64 [R1+0x98], R196 ;  /* 0x000098c401007387 */ /* 0x0001e80000100a00 */
[----:B------:R0:W-:Y:S04]  /*500c0*/  STL.64 [R1+0xc0], R194 ;  /* 0x0000c0c201007387 */ /* 0x0001e80000100a00 */
[----:B------:R0:W-:Y:S04]  /*500d0*/  STL [R1+0x48], R208 ;  /* 0x000048d001007387 */ /* 0x0001e80000100800 */
[----:B------:R0:W-:Y:S04]  /*500e0*/  STL [R1+0x84], R209 ;  /* 0x000084d101007387 */ /* 0x0001e80000100800 */
[----:B------:R0:W-:Y:S04]  /*500f0*/  STL.64 [R1+0x88], R186 ;  /* 0x000088ba01007387 */ /* 0x0001e80000100a00 */
[----:B-----5:R0:W-:Y:S04]  /*50100*/  STL [R1+0xcc], R22 ;  /* 0x0000cc1601007387 */ /* 0x0201e80000100800 */
[----:B------:R0:W-:Y:S04]  /*50110*/  STL.64 [R1+0xd0], R200 ;  /* 0x0000d0c801007387 */ /* 0x0001e80000100a00 */
[----:B------:R0:W-:Y:S04]  /*50120*/  STL.128 [R1+0x60], R4 ;  /* 0x0000600401007387 */ /* 0x0001e80000100c00 */
[----:B------:R0:W-:Y:S04]  /*50130*/  STL.128 [R1+0x50], R8 ;  /* 0x0000500801007387 */ /* 0x0001e80000100c00 */
[----:B------:R0:W-:Y:S01]  /*50140*/  STL.128 [R1+0x70], R12 ;  /* 0x0000700c01007387 */ /* 0x0001e20000100c00 */
[----:B------:R-:W-:Y:S01]  /*50150*/  BSSY.RECONVERGENT B0, `(.L_x_2974) ;  /* 0x00000e3000007945 */ /* 0x000fe20003800200 */
[----:B--2---:R-:W-:-:S04]  /*50160*/  ISETP.NE.AND P0, PT, R16, R204, PT ;  /* 0x000000cc1000720c */ /* 0x004fc80003f05270 */
[----:B------:R-:W-:-:S05]  /*50170*/  SEL R16, RZ, 0x1, !P0 ;  /* 0x00000001ff107807 */ /* 0x000fca0004000000 */
[----:B------:R0:W-:Y:S01]  /*50180*/  STL [R1+0x90], R16 ;  /* 0x0000901001007387 */ /* 0x0001e20000100800 */
[----:B------:R-:W-:-:S03]  /*50190*/  IMAD.IADD R0, R16, 0x1, R208 ;  /* 0x0000000110007824 */ /* 0x000fc600078e02d0 */
        /* <DEDUP_REMOVED lines=8> */
.L_x_2977:
[----:B0-----:R-:W-:-:S06]  /*50220*/  IMAD.IADD R16, R1, 0x1, R18 ;  /* 0x0000000101107824 */ /* 0x001fcc00078e0212 */
[----:B------:R-:W2:Y:S01]  /*50230*/  LDL.U8 R16, [R16] ;  /* 0x0000000010107983 */ /* 0x000ea20000100000 */
[----:B------:R-:W-:Y:S02]  /*50240*/  IMAD.MOV.U32 R17, RZ, RZ, R18 ;  /* 0x000000ffff117224 */ /* 0x000fe400078e0012 */
[----:B------:R-:W-:Y:S01]  /*50250*/  VIADD R18, R18, 0x1 ;  /* 0x0000000112127836 */ /* 0x000fe20000000000 */
[----:B--2---:R-:W-:-:S13]  /*50260*/  ISETP.NE.AND P0, PT, R16, RZ, PT ;  /* 0x000000ff1000720c */ /* 0x004fda0003f05270 */
[----:B------:R-:W-:Y:S05]  /*50270*/  @P0 BRA `(.L_x_2977) ;  /* 0xfffffffc00e80947 */ /* 0x000fea000383ffff */
[----:B------:R-:W-:Y:S05]  /*50280*/  BSYNC.RECONVERGENT B1 ;  /* 0x0000000000017941 */ /* 0x000fea0003800200 */
.L_x_2976:
[----:B------:R-:W2:Y:S01]  /*50290*/  LDL.LU R19, [R1+0x4d4] ;  /* 0x0004d40001137983 */ /* 0x000ea20000300800 */
[----:B------:R-:W-:Y:S01]  /*502a0*/  BSSY.RECONVERGENT B1, `(.L_x_2978) ;  /* 0x0000011000017945 */ /* 0x000fe20003800200 */
[----:B------:R-:W-:Y:S01]  /*502b0*/  IMAD.MOV.U32 R16, RZ, RZ, R17 ;  /* 0x000000ffff107224 */ /* 0x000fe200078e0011 */
[----:B--2---:R-:W-:-:S13]  /*502c0*/  LOP3.LUT P0, RZ, R19, 0xff, RZ, 0xc0, !PT ;  /* 0x000000ff13ff7812 */ /* 0x004fda000780c0ff */
[----:B------:R-:W-:Y:S05]  /*502d0*/  @!P0 BRA `(.L_x_2979) ;  /* 0x0000000000348947 */ /* 0x000fea0003800000 */
[----:B------:R-:W-:Y:S01]  /*502e0*/  BSSY.RECONVERGENT B2, `(.L_x_2980) ;  /* 0x000000b000027945 */ /* 0x000fe20003800200 */
[----:B------:R-:W-:-:S07]  /*502f0*/  IMAD.MOV.U32 R16, RZ, RZ, RZ ;  /* 0x000000ffff107224 */ /* 0x000fce00078e00ff */
.L_x_2981:
        /* <DEDUP_REMOVED lines=10> */
.L_x_2980:
[----:B------:R-:W-:-:S07]  /*503a0*/  IMAD.MOV.U32 R16, RZ, RZ, R19 ;  /* 0x000000ffff107224 */ /* 0x000fce00078e0013 */
.L_x_2979:
[----:B------:R-:W-:Y:S05]  /*503b0*/  BSYNC.RECONVERGENT B1 ;  /* 0x0000000000017941 */ /* 0x000fea0003800200 */
.L_x_2978:
[----:B------:R-:W-:Y:S01]  /*503c0*/  IMAD.IADD R17, R1, 0x1, R16 ;  /* 0x0000000101117824 */ /* 0x000fe200078e0210 */
[----:B------:R-:W-:Y:S01]  /*503d0*/  BSSY.RECONVERGENT B1, `(.L_x_2982) ;  /* 0x0000009000017945 */ /* 0x000fe20003800200 */
[----:B------:R-:W-:-:S03]  /*503e0*/  IMAD.MOV.U32 R16, RZ, RZ, RZ ;  /* 0x000000ffff107224 */ /* 0x000fc600078e00ff */
[----:B------:R0:W-:Y:S04]  /*503f0*/  STL.U8 [R17+0x1], RZ ;  /* 0x000001ff11007387 */ /* 0x0001e80000100000 */
.L_x_2983:
[----:B------:R-:W-:-:S05]  /*50400*/  IMAD.IADD R18, R1, 0x1, R16 ;  /* 0x0000000101127824 */ /* 0x000fca00078e0210 */
[----:B0-----:R-:W2:Y:S02]  /*50410*/  LDL.U8 R17, [R18] ;  /* 0x0000000012117983 */ /* 0x001ea40000100000 */
[----:B--2---:R-:W-:Y:S01]  /*50420*/  ISETP.NE.AND P0, PT, R17, RZ, PT ;  /* 0x000000ff1100720c */ /* 0x004fe20003f05270 */
[----:B------:R-:W-:Y:S02]  /*50430*/  IMAD.MOV.U32 R17, RZ, RZ, R16 ;  /* 0x000000ffff117224 */ /* 0x000fe400078e0010 */
[----:B------:R-:W-:-:S10]  /*50440*/  VIADD R16, R16, 0x1 ;  /* 0x0000000110107836 */ /* 0x000fd40000000000 */
[----:B------:R-:W-:Y:S05]  /*50450*/  @P0 BRA `(.L_x_2983) ;  /* 0xfffffffc00e80947 */ /* 0x000fea000383ffff */
[----:B------:R-:W-:Y:S05]  /*50460*/  BSYNC.RECONVERGENT B1 ;  /* 0x0000000000017941 */ /* 0x000fea0003800200 */
.L_x_2982:
[----:B------:R-:W2:Y:S01]  /*50470*/  LDL.LU R19, [R1+0x638] ;  /* 0x0006380001137983 */ /* 0x000ea20000300800 */
[----:B------:R-:W-:Y:S01]  /*50480*/  BSSY.RECONVERGENT B1, `(.L_x_2984) ;  /* 0x0000011000017945 */ /* 0x000fe20003800200 */
[----:B------:R-:W-:Y:S01]  /*50490*/  IMAD.MOV.U32 R16, RZ, RZ, R17 ;  /* 0x000000ffff107224 */ /* 0x000fe200078e0011 */
[----:B--2---:R-:W-:-:S13]  /*504a0*/  LOP3.LUT P0, RZ, R19, 0xff, RZ, 0xc0, !PT ;  /* 0x000000ff13ff7812 */ /* 0x004fda000780c0ff */
[----:B------:R-:W-:Y:S05]  /*504b0*/  @!P0 BRA `(.L_x_2985) ;  /* 0x0000000000348947 */ /* 0x000fea0003800000 */
[----:B------:R-:W-:Y:S01]  /*504c0*/  BSSY.RECONVERGENT B2, `(.L_x_2986) ;  /* 0x000000b000027945 */ /* 0x000fe20003800200 */
[----:B------:R-:W-:-:S07]  /*504d0*/  IMAD.MOV.U32 R16, RZ, RZ, RZ ;  /* 0x000000ffff107224 */ /* 0x000fce00078e00ff */
.L_x_2987:
        /* <DEDUP_REMOVED lines=10> */
.L_x_2986:
[----:B------:R-:W-:-:S07]  /*50580*/  IMAD.MOV.U32 R16, RZ, RZ, R19 ;  /* 0x000000ffff107224 */ /* 0x000fce00078e0013 */
.L_x_2985:
[----:B------:R-:W-:Y:S05]  /*50590*/  BSYNC.RECONVERGENT B1 ;  /* 0x0000000000017941 */ /* 0x000fea0003800200 */
.L_x_2984:
        /* <DEDUP_REMOVED lines=9> */
[C---:B------:R-:W-:Y:S02]  /*50630*/  PRMT R27, R48.reuse, 0x7771, RZ ;  /* 0x00007771301b7816 */ /* 0x040fe400000000ff */
[C---:B------:R-:W-:Y:S01]  /*50640*/  PRMT R28, R48.reuse, 0x7772, RZ ;  /* 0x00007772301c7816 */ /* 0x040fe200000000ff */
[----:B---3--:R2:W-:Y:S01]  /*50650*/  STL [R1+0x4b8], R63 ;  /* 0x0004b83f01007387 */ /* 0x0085e20000100800 */
        /* <DEDUP_REMOVED lines=146> */
.L_x_2975:
[----:B------:R-:W-:Y:S05]  /*50f80*/  BSYNC.RECONVERGENT B0 ;  /* 0x0000000000007941 */ /* 0x000fea0003800200 */
.L_x_2974:
[----:B-1----:R-:W2:Y:S04]  /*50f90*/  LDL.LU R25, [R1+0x678] ;  /* 0x0006780001197983 */ /* 0x002ea80000300800 */
[----:B------:R-:W3:Y:S04]  /*50fa0*/  LDL.LU R70, [R1+0x680] ;  /* 0x0006800001467983 */ /* 0x000ee80000300800 */
[----:B------:R-:W4:Y:S04]  /*50fb0*/  LDL.LU R71, [R1+0x67c] ;  /* 0x00067c0001477983 */ /* 0x000f280000300800 */
[----:B------:R4:W-:Y:S04]  /*50fc0*/  STL.64 [R1+0x368], R8 ;  /* 0x0003680801007387 */ /* 0x0009e80000100a00 */
[----:B------:R-:W4:Y:S04]  /*50fd0*/  LDL.LU R69, [R1+0x660] ;  /* 0x0006600001457983 */ /* 0x000f280000300800 */
[----:B------:R-:W4:Y:S04]  /*50fe0*/  LDL.LU R67, [R1+0x710] ;  /* 0x0007100001437983 */ /* 0x000f280000300800 */
        /* <DEDUP_REMOVED lines=10> */
[----:B------:R1:W-:Y:S04]  /*51090*/  STL.64 [R1+0x390], R14 ;  /* 0x0003900e01007387 */ /* 0x0003e80000100a00 */
        /* <DEDUP_REMOVED lines=8> */
[----:B0-----:R-:W-:-:S02]  /*51120*/  IMAD.MOV.U32 R16, RZ, RZ, R10 ;  /* 0x000000ffff107224 */ /* 0x001fc400078e000a */
        /* <DEDUP_REMOVED lines=10> */
[----:B------:R-:W4:Y:S01]  /*511d0*/  LDL R60, [R1+0x4b8] ;  /* 0x0004b800013c7983 */ /* 0x000f220000100800 */
[----:B--2---:R-:W-:Y:S01]  /*511e0*/  LOP3.LUT R25, R25, 0xffff, RZ, 0xc0, !PT ;  /* 0x0000ffff19197812 */ /* 0x004fe200078ec0ff */
[----:B---3--:R-:W-:Y:S01]  /*511f0*/  IMAD.MOV.U32 R72, RZ, RZ, R70 ;  /* 0x000000ffff487224 */ /* 0x008fe200078e0046 */
[----:B----4-:R-:W-:-:S04]  /*51200*/  LOP3.LUT R8, R71, 0xffff, RZ, 0xc0, !PT ;  /* 0x0000ffff47087812 */ /* 0x010fc800078ec0ff */
[----:B------:R-:W-:Y:S02]  /*51210*/  PRMT R25, R8, 0x3340, R25 ;  /* 0x0000334008197816 */ /* 0x000fe40000000019 */
[----:B------:R-:W-:Y:S02]  /*51220*/  LOP3.LUT R8, R72, 0xffff, RZ, 0xc0, !PT ;  /* 0x0000ffff48087812 */ /* 0x000fe400078ec0ff */
[----:B------:R-:W2:Y:S02]  /*51230*/  LDL.LU R72, [R1+0x684] ;  /* 0x0006840001487983 */ /* 0x000ea40000300800 */
[----:B--2---:R-:W-:Y:S02]  /*51240*/  LOP3.LUT R9, R72, 0xffff, RZ, 0xc0, !PT ;  /* 0x0000ffff48097812 */ /* 0x004fe400078ec0ff */
[----:B------:R-:W1:Y:S01]  /*51250*/  LDL.LU R72, [R1+0x688] ;  /* 0x0006880001487983 */ /* 0x000e620000300800 */
        /* <DEDUP_REMOVED lines=11> */
[----:B------:R-:W2:Y:S01]  /*51310*/  LDL.LU R34, [R1+0x69c] ;  /* 0x00069c0001227983 */ /* 0x000ea20000300800 */
[----:B-1----:R-:W-:-:S03]  /*51320*/  LOP3.LUT R14, R72, 0xffff, RZ, 0xc0, !PT ;  /* 0x0000ffff480e7812 */ /* 0x002fc600078ec0ff */
[----:B------:R-:W3:Y:S01]  /*51330*/  LDL.LU R72, [R1+0x68c] ;  /* 0x00068c0001487983 */ /* 0x000ee20000300800 */
[----:B------:R-:W-:Y:S02]  /*51340*/  IMAD.MOV.U32 R70, RZ, RZ, R68 ;  /* 0x000000ffff467224 */ /* 0x000fe400078e0044 */
[----:B------:R-:W-:Y:S02]  /*51350*/  IMAD.MOV.U32 R68, RZ, RZ, R66 ;  /* 0x000000ffff447224 */ /* 0x000fe400078e0042 */
[----:B------:R-:W-:Y:S02]  /*51360*/  IMAD.MOV.U32 R66, RZ, RZ, R64 ;  /* 0x000000ffff427224 */ /* 0x000fe400078e0040 */
[----:B------:R-:W-:Y:S02]  /*51370*/  IMAD.MOV.U32 R64, RZ, RZ, R62 ;  /* 0x000000ffff407224 */ /* 0x000fe400078e003e */
[----:B------:R-:W-:Y:S01]  /*51380*/  IMAD.MOV.U32 R62, RZ, RZ, R59 ;  /* 0x000000ffff3e7224 */ /* 0x000fe200078e003b */
[----:B---3--:R-:W-:Y:S01]  /*51390*/  LOP3.LUT R15, R72, 0xffff, RZ, 0xc0, !PT ;  /* 0x0000ffff480f7812 */ /* 0x008fe200078ec0ff */
        /* <DEDUP_REMOVED lines=31> */
[----:B--2---:R-:W-:Y:S02]  /*51590*/  IMAD.MOV.U32 R50, RZ, RZ, R34 ;  /* 0x000000ffff327224 */ /* 0x004fe400078e0022 */
        /* <DEDUP_REMOVED lines=16> */
[----:B------:R-:W2:Y:S01]  /*516a0*/  LDL.LU R32, [R1+0x694] ;  /* 0x0006940001207983 */ /* 0x000ea20000300800 */
[----:B------:R-:W-:-:S02]  /*516b0*/  IMAD.MOV.U32 R75, RZ, RZ, R74 ;  /* 0x000000ffff4b7224 */ /* 0x000fc400078e004a */
        /* <DEDUP_REMOVED lines=15> */
[----:B------:R-:W4:Y:S01]  /*517b0*/  LDL.LU R29, [R1+0x658] ;  /* 0x00065800011d7983 */ /* 0x000f220000300800 */
[----:B------:R-:W-:Y:S02]  /*517c0*/  IMAD.MOV.U32 R76, RZ, RZ, R69 ;  /* 0x000000ffff4c7224 */ /* 0x000fe400078e0045 */
[----:B------:R-:W-:Y:S01]  /*517d0*/  IMAD.MOV.U32 R69, RZ, RZ, R30 ;  /* 0x000000ffff457224 */ /* 0x000fe200078e001e */
[----:B------:R-:W-:Y:S02]  /*517e0*/  PRMT R30, R9, 0x3340, R8 ;  /* 0x00003340091e7816 */ /* 0x000fe40000000008 */
[----:B------:R-:W-:Y:S02]  /*517f0*/  LOP3.LUT R8, R83, 0xffff, RZ, 0xc0, !PT ;  /* 0x0000ffff53087812 */ /* 0x000fe400078ec0ff */
[----:B------:R-:W2:Y:S01]  /*51800*/  LDL.LU R83, [R1+0x664] ;  /* 0x0006640001537983 */ /* 0x000ea20000300800 */
[----:B------:R-:W-:-:S02]  /*51810*/  IMAD.MOV.U32 R68, RZ, RZ, R67 ;  /* 0x000000ffff447224 */ /* 0x000fc400078e0043 */
        /* <DEDUP_REMOVED lines=10> */
[----:B------:R-:W-:Y:S02]  /*518c0*/  IMAD.MOV.U32 R52, RZ, RZ, R50 ;  /* 0x000000ffff347224 */ /* 0x000fe400078e0032 */
[----:B------:R-:W-:Y:S02]  /*518d0*/  IMAD.MOV.U32 R50, RZ, RZ, R34 ;  /* 0x000000ffff327224 */ /* 0x000fe400078e0022 */
[----:B------:R-:W-:Y:S01]  /*518e0*/  IMAD.MOV.U32 R75, RZ, RZ, R68 ;  /* 0x000000ffff4b7224 */ /* 0x000fe200078e0044 */
[----:B------:R-:W4:Y:S01]  /*518f0*/  LDL.LU R34, [R1+0x65c] ;  /* 0x00065c0001227983 */ /* 0x000f220000300800 */
[----:B------:R-:W-:Y:S01]  /*51900*/  IMAD.MOV.U32 R68, RZ, RZ, R50 ;  /* 0x000000ffff447224 */ /* 0x000fe200078e0032 */
[----:B------:R-:W-:-:S02]  /*51910*/  PRMT R50, R15, 0x3340, R14 ;  /* 0x000033400f327816 */ /* 0x000fc4000000000e */
[----:B--2---:R-:W-:Y:S02]  /*51920*/  LOP3.LUT R14, R83, 0xffff, RZ, 0xc0, !PT ;  /* 0x0000ffff530e7812 */ /* 0x004fe400078ec0ff */
[----:B------:R-:W2:Y:S01]  /*51930*/  LDL.LU R83, [R1+0x66c] ;  /* 0x00066c0001537983 */ /* 0x000ea20000300800 */
[----:B------:R-:W-:Y:S02]  /*51940*/  IMAD.MOV.U32 R18, RZ, RZ, R4 ;  /* 0x000000ffff127224 */ /* 0x000fe400078e0004 */
[----:B------:R-:W-:Y:S01]  /*51950*/  IMAD.MOV.U32 R19, RZ, RZ, R5 ;  /* 0x000000ffff137224 */ /* 0x000fe200078e0005 */
[----:B--2---:R-:W-:Y:S02]  /*51960*/  LOP3.LUT R15, R83, 0xffff, RZ, 0xc0, !PT ;  /* 0x0000ffff530f7812 */ /* 0x004fe400078ec0ff */
[----:B------:R-:W2:Y:S04]  /*51970*/  LDL.LU R83, [R1+0x670] ;  /* 0x0006700001537983 */ /* 0x000ea80000300800 */
[----:B------:R2:W-:Y:S01]  /*51980*/  STL.128 [R1+0x370], R16 ;  /* 0x0003701001007387 */ /* 0x0005e20000100c00 */
[----:B------:R-:W-:-:S02]  /*51990*/  IMAD.MOV.U32 R20, RZ, RZ, R6 ;  /* 0x000000ffff147224 */ /* 0x000fc400078e0006 */
[----:B------:R-:W-:Y:S02]  /*519a0*/  IMAD.MOV.U32 R21, RZ, RZ, R7 ;  /* 0x000000ffff157224 */ /* 0x000fe400078e0007 */
[----:B------:R-:W-:Y:S02]  /*519b0*/  IMAD.MOV.U32 R22, RZ, RZ, R12 ;  /* 0x000000ffff167224 */ /* 0x000fe400078e000c */
[----:B------:R-:W-:Y:S01]  /*519c0*/  IMAD.MOV.U32 R23, RZ, RZ, R13 ;  /* 0x000000ffff177224 */ /* 0x000fe200078e000d */
[----:B--2---:R-:W-:Y:S01]  /*519d0*/  LOP3.LUT R16, R83, 0xffff, RZ, 0xc0, !PT ;  /* 0x0000ffff53107812 */ /* 0x004fe200078ec0ff */
[----:B------:R-:W-:Y:S01]  /*519e0*/  IMAD.MOV.U32 R82, RZ, RZ, R72 ;  /* 0x000000ffff527224 */ /* 0x000fe200078e0048 */
[----:B------:R-:W2:Y:S01]  /*519f0*/  LDL.LU R83, [R1+0x674] ;  /* 0x0006740001537983 */ /* 0x000ea20000300800 */
[----:B------:R-:W-:Y:S02]  /*51a00*/  IMAD.MOV.U32 R81, RZ, RZ, R71 ;  /* 0x000000ffff517224 */ /* 0x000fe400078e0047 */
[----:B------:R-:W-:Y:S01]  /*51a10*/  IMAD.MOV.U32 R77, RZ, RZ, R70 ;  /* 0x000000ffff4d7224 */ /* 0x000fe200078e0046 */
[----:B------:R-:W4:Y:S04]  /*51a20*/  LDL R19, [R1+0x4d0] ;  /* 0x0004d00001137983 */ /* 0x000f280000100800 */
[----:B------:R-:W4:Y:S01]  /*51a30*/  LDL R18, [R1+0x4cc] ;  /* 0x0004cc0001127983 */ /* 0x000f220000100800 */
[----:B--2---:R-:W-:-:S03]  /*51a40*/  LOP3.LUT R17, R83, 0xffff, RZ, 0xc0, !PT ;  /* 0x0000ffff53117812 */ /* 0x004fc600078ec0ff */
[----:B------:R-:W2:Y:S01]  /*51a50*/  LDL R83, [R1+0x644] ;  /* 0x0006440001537983 */ /* 0x000ea20000100800 */
[----:B------:R-:W-:-:S03]  /*51a60*/  IMAD.MOV.U32 R72, RZ, RZ, R67 ;  /* 0x000000ffff487224 */ /* 0x000fc600078e0043 */
[----:B------:R2:W-:Y:S01]  /*51a70*/  STL.128 [R1+0x380], R20 ;  /* 0x0003801401007387 */ /* 0x0005e20000100c00 */
[----:B------:R-:W-:Y:S02]  /*51a80*/  IMAD.MOV.U32 R71, RZ, RZ, R66 ;  /* 0x000000ffff477224 */ /* 0x000fe400078e0042 */
[----:B------:R-:W-:Y:S01]  /*51a90*/  IMAD.MOV.U32 R70, RZ, RZ, R65 ;  /* 0x000000ffff467224 */ /* 0x000fe200078e0041 */
[----:B--2---:R-:W-:Y:S01]  /*51aa0*/  PRMT R22, R83, 0x7604, R84 ;  /* 0x0000760453167816 */ /* 0x004fe20000000054 */
        /* <DEDUP_REMOVED lines=21> */
[----:B------:R-:W-:Y:S01]  /*51c00*/  PRMT R57, R17, 0x3340, R16 ;  /* 0x0000334011397816 */ /* 0x000fe20000000010 */
[----:B------:R-:W-:Y:S02]  /*51c10*/  IMAD.MOV.U32 R83, RZ, RZ, R77 ;  /* 0x000000ffff537224 */ /* 0x000fe400078e004d */
[----:B------:R-:W-:-:S02]  /*51c20*/  IMAD.MOV.U32 R77, RZ, RZ, R72 ;  /* 0x000000ffff4d7224 */ /* 0x000fc400078e0048 */
[----:B------:R-:W4:Y:S01]  /*51c30*/  LDL.LU R72, [R1+0x6f8] ;  /* 0x0006f80001487983 */ /* 0x000f220000300800 */
[----:B------:R-:W-:Y:S02]  /*51c40*/  IMAD.MOV.U32 R65, RZ, RZ, R64 ;  /* 0x000000ffff417224 */ /* 0x000fe400078e0040 */
[----:B------:R-:W-:Y:S02]  /*51c50*/  IMAD.MOV.U32 R64, RZ, RZ, R63 ;  /* 0x000000ffff407224 */ /* 0x000fe400078e003f */
[----:B------:R-:W-:Y:S02]  /*51c60*/  IMAD.MOV.U32 R63, RZ, RZ, R62 ;  /* 0x000000ffff3f7224 */ /* 0x000fe400078e003e */
[----:B------:R-:W-:Y:S02]  /*51c70*/  IMAD.MOV.U32 R62, RZ, RZ, R56 ;  /* 0x000000ffff3e7224 */ /* 0x000fe400078e0038 */
[----:B------:R-:W4:Y:S01]  /*51c80*/  LDL.LU R56, [R1+0x6c8] ;  /* 0x0006c80001387983 */ /* 0x000f220000300800 */
[----:B--2---:R-:W-:-:S03]  /*51c90*/  LOP3.LUT R16, R86, 0xffff, RZ, 0xc0, !PT ;  /* 0x0000ffff56107812 */ /* 0x004fc600078ec0ff */
[----:B------:R-:W2:Y:S01]  /*51ca0*/  LDL.LU R86, [R1+0x6e4] ;  /* 0x0006e40001567983 */ /* 0x000ea20000300800 */
[----:B------:R-:W-:Y:S01]  /*51cb0*/  LOP3.LUT R21, R81, 0xffff, RZ, 0xc0, !PT ;  /* 0x0000ffff51157812 */ /* 0x000fe200078ec0ff */
[----:B------:R-:W-:Y:S01]  /*51cc0*/  IMAD.MOV.U32 R81, RZ, RZ, R77 ;  /* 0x000000ffff517224 */ /* 0x000fe200078e004d */
[----:B---3--:R-:W-:Y:S01]  /*51cd0*/  LOP3.LUT R27, R27, 0xffff, RZ, 0xc0, !PT ;  /* 0x0000ffff1b1b7812 */ /* 0x008fe200078ec0ff */
[----:B------:R-:W-:Y:S01]  /*51ce0*/  IMAD.MOV.U32 R77, RZ, RZ, R75 ;  /* 0x000000ffff4d7224 */ /* 0x000fe200078e004b */
[----:B------:R-:W-:Y:S02]  /*51cf0*/  LOP3.LUT R32, R32, 0xffff, RZ, 0xc0, !PT ;  /* 0x0000ffff20207812 */ /* 0x000fe400078ec0ff */
[----:B------:R-:W-:Y:S02]  /*51d00*/  PRMT R55, R9, 0x3340, R8 ;  /* 0x0000334009377816 */ /* 0x000fe40000000008 */
[----:B------:R-:W-:Y:S02]  /*51d10*/  PRMT R28, R28, 0x3340, R28 ;  /* 0x000033401c1c7816 */ /* 0x000fe4000000001c */
[----:B------:R-:W-:Y:S01]  /*51d20*/  LOP3.LUT R8, R83, 0xffff, RZ, 0xc0, !PT ;  /* 0x0000ffff53087812 */ /* 0x000fe200078ec0ff */
[----:B------:R-:W-:Y:S01]  /*51d30*/  IMAD.MOV.U32 R83, RZ, RZ, R74 ;  /* 0x000000ffff537224 */ /* 0x000fe200078e004a */
[----:B------:R-:W-:Y:S01]  /*51d40*/  PRMT R23, R16, 0x3340, R1 ;  /* 0x0000334010177816 */ /* 0x000fe20000000001 */
[----:B------:R-:W-:Y:S01]  /*51d50*/  IMAD.MOV.U32 R66, RZ, RZ, R53 ;  /* 0x000000ffff427224 */ /* 0x000fe200078e0035 */
[----:B------:R-:W-:-:S02]  /*51d60*/  PRMT R33, R37, 0x3340, R0 ;  /* 0x0000334025217816 */ /* 0x000fc40000000000 */
[----:B------:R-:W-:Y:S02]  /*51d70*/  PRMT R15, R14, 0x3340, R1 ;  /* 0x000033400e0f7816 */ /* 0x000fe40000000001 */
[----:B----4-:R-:W-:Y:S02]  /*51d80*/  LOP3.LUT R29, R29, 0xffff, RZ, 0xc0, !PT ;  /* 0x0000ffff1d1d7812 */ /* 0x010fe400078ec0ff */
[----:B------:R-:W-:Y:S01]  /*51d90*/  LOP3.LUT R34, R34, 0xffff, RZ, 0xc0, !PT ;  /* 0x0000ffff22227812 */ /* 0x000fe200078ec0ff */
[----:B------:R-:W-:Y:S01]  /*51da0*/  STL.U16 [R1+0xc8], R22 ;  /* 0x0000c81601007387 */ /* 0x000fe20000100400 */
[----:B------:R-:W-:Y:S01]  /*51db0*/  PRMT R53, R32, 0x3340, R27 ;  /* 0x0000334020357816 */ /* 0x000fe2000000001b */
[----:B------:R-:W-:Y:S01]  /*51dc0*/  IMAD.MOV.U32 R67, RZ, RZ, R52 ;  /* 0x000000ffff437224 */ /* 0x000fe200078e0034 */
[----:B------:R-:W-:Y:S01]  /*51dd0*/  LOP3.LUT R20, R82, 0xffff, RZ, 0xc0, !PT ;  /* 0x0000ffff52147812 */ /* 0x000fe200078ec0ff */
[----:B------:R0:W-:Y:S01]  /*51de0*/  STL.U16 [R1+0x38], R22 ;  /* 0x0000381601007387 */ /* 0x0001e20000100400 */
[----:B------:R-:W-:Y:S01]  /*51df0*/  PRMT R27, R23, 0x5410, R28 ;  /* 0x00005410171b7816 */ /* 0x000fe2000000001c */
[----:B------:R-:W-:Y:S01]  /*51e00*/  IMAD.MOV.U32 R82, RZ, RZ, R76 ;  /* 0x000000ffff527224 */ /* 0x000fe200078e004c */
[----:B------:R-:W-:-:S02]  /*51e10*/  PRMT R32, R18, 0x7604, R19 ;  /* 0x0000760412207816 */ /* 0x000fc40000000013 */
[--C-:B------:R-:W-:Y:S02]  /*51e20*/  PRMT R33, R33, 0x5410, R28.reuse ;  /* 0x0000541021217816 */ /* 0x100fe4000000001c */
[----:B------:R-:W-:Y:S02]  /*51e30*/  LOP3.LUT R23, R77, 0xffff, RZ, 0xc0, !PT ;  /* 0x0000ffff4d177812 */ /* 0x000fe400078ec0ff */
[----:B------:R-:W-:Y:S02]  /*51e40*/  PRMT R52, R34, 0x3340, R29 ;  /* 0x0000334022347816 */ /* 0x000fe4000000001d */
[----:B0-----:R-:W-:Y:S02]  /*51e50*/  PRMT R22, R15, 0x5410, R28 ;  /* 0x000054100f167816 */ /* 0x001fe4000000001c */
[----:B------:R-:W-:Y:S02]  /*51e60*/  LOP3.LUT R18, R85, 0xffff, RZ, 0xc0, !PT ;  /* 0x0000ffff55127812 */ /* 0x000fe400078ec0ff */
[----:B------:R-:W-:-:S02]  /*51e70*/  LOP3.LUT R19, R84, 0xffff, RZ, 0xc0, !PT ;  /* 0x0000ffff54137812 */ /* 0x000fc400078ec0ff */
        /* <DEDUP_REMOVED lines=11> */
[--C-:B------:R-:W-:Y:S02]  /*51f30*/  PRMT R59, R79, 0x3340, R0.reuse ;  /* 0x000033404f3b7816 */ /* 0x100fe40000000000 */
[--C-:B------:R-:W-:Y:S02]  /*51f40*/  PRMT R37, R18, 0x3340, R1.reuse ;  /* 0x0000334012257816 */ /* 0x100fe40000000001 */
[--C-:B------:R-:W-:Y:S02]  /*51f50*/  PRMT R47, R19, 0x3340, R0.reuse ;  /* 0x00003340132f7816 */ /* 0x100fe40000000000 */
[----:B------:R-:W-:Y:S02]  /*51f60*/  PRMT R49, R20, 0x3340, R1 ;  /* 0x0000334014317816 */ /* 0x000fe40000000001 */
[----:B------:R-:W-:-:S02]  /*51f70*/  PRMT R51, R21, 0x3340, R0 ;  /* 0x0000334015337816 */ /* 0x000fc40000000000 */
[----:B------:R-:W-:Y:S02]  /*51f80*/  LOP3.LUT R24, R82, 0xffff, RZ, 0xc0, !PT ;  /* 0x0000ffff52187812 */ /* 0x000fe400078ec0ff */
[----:B------:R-:W-:Y:S01]  /*51f90*/  PRMT R23, R8, 0x3340, R15 ;  /* 0x0000334008177816 */ /* 0x000fe2000000000f */
[----:B------:R-:W-:Y:S01]  /*51fa0*/  IMAD.MOV.U32 R77, RZ, RZ, R36 ;  /* 0x000000ffff4d7224 */ /* 0x000fe200078e0024 */
[----:B------:R-:W-:Y:S01]  /*51fb0*/  LOP3.LUT R8, R81, 0xffff, RZ, 0xc0, !PT ;  /* 0x0000ffff51087812 */ /* 0x000fe200078ec0ff */
[----:B------:R0:W-:Y:S01]  /*51fc0*/  STL.U16 [R1+0x398], R32 ;  /* 0x0003982001007387 */ /* 0x0001e20000100400 */
[--C-:B------:R-:W-:Y:S02]  /*51fd0*/  PRMT R9, R9, 0x5410, R28.reuse ;  /* 0x0000541009097816 */ /* 0x100fe4000000001c */
[--C-:B------:R-:W-:Y:S02]  /*51fe0*/  PRMT R31, R31, 0x5410, R28.reuse ;  /* 0x000054101f1f7816 */ /* 0x100fe4000000001c */
[----:B------:R-:W-:-:S02]  /*51ff0*/  PRMT R35, R35, 0x5410, R28 ;  /* 0x0000541023237816 */ /* 0x000fc4000000001c */
[--C-:B------:R-:W-:Y:S02]  /*52000*/  PRMT R37, R37, 0x5410, R28.reuse ;  /* 0x0000541025257816 */ /* 0x100fe4000000001c */
[--C-:B------:R-:W-:Y:S02]  /*52010*/  PRMT R47, R47, 0x5410, R28.reuse ;  /* 0x000054102f2f7816 */ /* 0x100fe4000000001c */
[--C-:B0-----:R-:W-:Y:S02]  /*52020*/  PRMT R32, R59, 0x5410, R28.reuse ;  /* 0x000054103b207816 */ /* 0x101fe4000000001c */
[--C-:B------:R-:W-:Y:S02]  /*52030*/  PRMT R49, R49, 0x5410, R28.reuse ;  /* 0x0000541031317816 */ /* 0x100fe4000000001c */
[----:B------:R-:W-:Y:S02]  /*52040*/  PRMT R51, R51, 0x5410, R28 ;  /* 0x0000541033337816 */ /* 0x000fe4000000001c */
[----:B------:R-:W-:-:S02]  /*52050*/  PRMT R33, R16, 0x3340, R24 ;  /* 0x0000334010217816 */ /* 0x000fc40000000018 */
[----:B------:R-:W-:Y:S02]  /*52060*/  PRMT R9, R15, 0x7604, R9 ;  /* 0x000076040f097816 */ /* 0x000fe40000000009 */
[----:B------:R-:W-:Y:S01]  /*52070*/  LOP3.LUT R15, R77, 0xffff, RZ, 0xc0, !PT ;  /* 0x0000ffff4d0f7812 */ /* 0x000fe200078ec0ff */
[----:B------:R-:W-:Y:S01]  /*52080*/  IMAD.MOV.U32 R77, RZ, RZ, R75 ;  /* 0x000000ffff4d7224 */ /* 0x000fe200078e004b */
[----:B------:R-:W-:Y:S01]  /*52090*/  PRMT R27, R24, 0x7604, R27 ;  /* 0x00007604181b7816 */ /* 0x000fe2000000001b */
[----:B------:R-:W-:Y:S01]  /*520a0*/  IMAD.MOV.U32 R75, RZ, RZ, R73 ;  /* 0x000000ffff4b7224 */ /* 0x000fe200078e0049 */
[----:B------:R-:W-:Y:S01]  /*520b0*/  PRMT R36, R45, 0x7604, R32 ;  /* 0x000076042d247816 */ /* 0x000fe20000000020 */
[----:B------:R-:W-:Y:S01]  /*520c0*/  IMAD.MOV.U32 R73, RZ, RZ, R71 ;  /* 0x000000ffff497224 */ /* 0x000fe200078e0047 */
        /* <DEDUP_REMOVED lines=11> */
[----:B------:R-:W-:Y:S02]  /*52180*/  LOP3.LUT R42, R68, 0xffff, RZ, 0xc0, !PT ;  /* 0x0000ffff442a7812 */ /* 0x000fe400078ec0ff */
[----:B------:R-:W-:-:S02]  /*52190*/  PRMT R59, R43, 0x7054, R46 ;  /* 0x000070542b3b7816 */ /* 0x000fc4000000002e */
[----:B------:R-:W-:Y:S02]  /*521a0*/  PRMT R35, R3, 0x7054, R22 ;  /* 0x0000705403237816 */ /* 0x000fe40000000016 */
[----:B------:R-:W-:Y:S02]  /*521b0*/  LOP3.LUT R44, R67, 0xffff, RZ, 0xc0, !PT ;  /* 0x0000ffff432c7812 */ /* 0x000fe400078ec0ff */
[----:B------:R-:W-:Y:S02]  /*521c0*/  LOP3.LUT R46, R65, 0xffff, RZ, 0xc0, !PT ;  /* 0x0000ffff412e7812 */ /* 0x000fe400078ec0ff */
[----:B------:R-:W-:Y:S01]  /*521d0*/  LOP3.LUT R45, R64, 0xffff, RZ, 0xc0, !PT ;  /* 0x0000ffff402d7812 */ /* 0x000fe200078ec0ff */
[----:B------:R0:W-:Y:S04]  /*521e0*/  STL [R1+0x90], R0 ;  /* 0x0000900001007387 */ /* 0x0001e80000100800 */
[----:B------:R0:W-:Y:S04]  /*521f0*/  STL [R1+0xcc], R60 ;  /* 0x0000cc3c01007387 */ /* 0x0001e80000100800 */
[----:B-----5:R0:W-:Y:S04]  /*52200*/  STL.64 [R1+0xd0], R200 ;  /* 0x0000d0c801007387 */ /* 0x0201e80000100a00 */
[----:B------:R0:W-:Y:S04]  /*52210*/  STL [R1+0x360], R208 ;  /* 0x000360d001007387 */ /* 0x0001e80000100800 */
[----:B------:R0:W-:Y:S04]  /*52220*/  STL [R1+0x39c], R209 ;  /* 0x00039cd101007387 */ /* 0x0001e80000100800 */
[----:B------:R0:W-:Y:S04]  /*52230*/  STL.64 [R1+0x3a0], R186 ;  /* 0x0003a0ba01007387 */ /* 0x0001e80000100a00 */
[----:B------:R0:W-:Y:S04]  /*52240*/  STL [R1], R0 ;  /* 0x0000000001007387 */ /* 0x0001e80000100800 */
[----:B------:R0:W-:Y:S04]  /*52250*/  STL [R1+0x3c], R60 ;  /* 0x00003c3c01007387 */ /* 0x0001e80000100800 */
[----:B------:R0:W-:Y:S01]  /*52260*/  STL.64 [R1+0x40], R200 ;  /* 0x000040c801007387 */ /* 0x0001e20000100a00 */
[----:B------:R-:W-:Y:S01]  /*52270*/  ISETP.NE.AND P0, PT, R204, R205, PT ;  /* 0x000000cdcc00720c */ /* 0x000fe20003f05270 */
[----:B------:R-:W-:Y:S01]  /*52280*/  BSSY.RECONVERGENT B0, `(.L_x_2988) ;  /* 0x0000088000007945 */ /* 0x000fe20003800200 */
[----:B--2---:R-:W-:-:S04]  /*52290*/  LOP3.LUT R17, R86, 0xffff, RZ, 0xc0, !PT ;  /* 0x0000ffff56117812 */ /* 0x004fc800078ec0ff */
[----:B------:R-:W-:-:S04]  /*522a0*/  PRMT R29, R17, 0x3340, R0 ;  /* 0x00003340111d7816 */ /* 0x000fc80000000000 */
[----:B------:R-:W-:Y:S02]  /*522b0*/  PRMT R29, R29, 0x5410, R28 ;  /* 0x000054101d1d7816 */ /* 0x000fe4000000001c */
[----:B------:R-:W-:Y:S02]  /*522c0*/  PRMT R16, R17, 0x3340, R8 ;  /* 0x0000334011107816 */ /* 0x000fe40000000008 */
[----:B------:R-:W-:Y:S02]  /*522d0*/  PRMT R28, R8, 0x7604, R29 ;  /* 0x00007604081c7816 */ /* 0x000fe4000000001d */
[----:B------:R-:W-:Y:S01]  /*522e0*/  LOP3.LUT R8, R76, 0xffff, RZ, 0xc0, !PT ;  /* 0x0000ffff4c087812 */ /* 0x000fe200078ec0ff */
[----:B------:R-:W-:Y:S02]  /*522f0*/  IMAD.MOV.U32 R76, RZ, RZ, R74 ;  /* 0x000000ffff4c7224 */ /* 0x000fe400078e004a */
[----:B------:R-:W-:Y:S02]  /*52300*/  IMAD.MOV.U32 R74, RZ, RZ, R72 ;  /* 0x000000ffff4a7224 */ /* 0x000fe400078e0048 */
[----:B------:R-:W-:Y:S01]  /*52310*/  IMAD.MOV.U32 R72, RZ, RZ, R70 ;  /* 0x000000ffff487224 */ /* 0x000fe200078e0046 */
[----:B------:R-:W-:Y:S01]  /*52320*/  PRMT R17, R18, 0x3340, R15 ;  /* 0x0000334012117816 */ /* 0x000fe2000000000f */
[----:B------:R-:W-:Y:S01]  /*52330*/  IMAD.MOV.U32 R70, RZ, RZ, R66 ;  /* 0x000000ffff467224 */ /* 0x000fe200078e0042 */
[----:B------:R-:W-:Y:S01]  /*52340*/  LOP3.LUT R15, R69, 0xffff, RZ, 0xc0, !PT ;  /* 0x0000ffff450f7812 */ /* 0x000fe200078ec0ff */
[----:B------:R-:W-:Y:S01]  /*52350*/  IMAD.MOV.U32 R69, RZ, RZ, R48 ;  /* 0x000000ffff457224 */ /* 0x000fe200078e0030 */
[----:B------:R-:W-:-:S02]  /*52360*/  PRMT R48, R21, 0x3340, R24 ;  /* 0x0000334015307816 */ /* 0x000fc40000000018 */
[----:B------:R-:W-:Y:S02]  /*52370*/  LOP3.LUT R24, R73, 0xffff, RZ, 0xc0, !PT ;  /* 0x0000ffff49187812 */ /* 0x000fe400078ec0ff */
[----:B------:R-:W-:Y:S02]  /*52380*/  LOP3.LUT R37, R70, 0xffff, RZ, 0xc0, !PT ;  /* 0x0000ffff46257812 */ /* 0x000fe400078ec0ff */
[----:B------:R-:W-:Y:S02]  /*52390*/  PRMT R18, R19, 0x3340, R8 ;  /* 0x0000334013127816 */ /* 0x000fe40000000008 */
[----:B------:R-:W-:Y:S01]  /*523a0*/  PRMT R19, R20, 0x3340, R15 ;  /* 0x0000334014137816 */ /* 0x000fe2000000000f */
[----:B------:R-:W-:Y:S01]  /*523b0*/  IMAD.MOV.U32 R66, RZ, RZ, R61 ;  /* 0x000000ffff427224 */ /* 0x000fe200078e003d */
        /* <DEDUP_REMOVED lines=11> */
[----:B------:R-:W-:Y:S02]  /*52470*/  PRMT R15, R3, 0x3340, R36 ;  /* 0x00003340030f7816 */ /* 0x000fe40000000024 */
[C---:B------:R-:W-:Y:S02]  /*52480*/  PRMT R29, R8.reuse, 0x7054, R9 ;  /* 0x00007054081d7816 */ /* 0x040fe40000000009 */
[----:B------:R-:W-:-:S02]  /*52490*/  PRMT R8, R8, 0x3340, R34 ;  /* 0x0000334008087816 */ /* 0x000fc40000000022 */
[----:B------:R-:W-:Y:S02]  /*524a0*/  PRMT R21, R31, 0x3340, R41 ;  /* 0x000033401f157816 */ /* 0x000fe40000000029 */
[----:B------:R-:W-:Y:S02]  /*524b0*/  PRMT R9, R55, 0x5410, R52 ;  /* 0x0000541037097816 */ /* 0x000fe40000000034 */
        /* <DEDUP_REMOVED lines=17> */
[----:B------:R0:W-:Y:S04]  /*525d0*/  STL.64 [R1+0x98], R14 ;  /* 0x0000980e01007387 */ /* 0x0001e80000100a00 */
[----:B------:R0:W-:Y:S04]  /*525e0*/  STL.128 [R1+0xa0], R20 ;  /* 0x0000a01401007387 */ /* 0x0001e80000100c00 */
[----:B------:R0:W-:Y:S04]  /*525f0*/  STL.64 [R1+0xc0], R8 ;  /* 0x0000c00801007387 */ /* 0x0001e80000100a00 */
[----:B------:R0:W-:Y:S04]  /*52600*/  STL.64 [R1+0x8], R14 ;  /* 0x0000080e01007387 */ /* 0x0001e80000100a00 */
[----:B------:R0:W-:Y:S04]  /*52610*/  STL.128 [R1+0x10], R20 ;  /* 0x0000101401007387 */ /* 0x0001e80000100c00 */
[----:B------:R0:W-:Y:S04]  /*52620*/  STL.64 [R1+0x30], R8 ;  /* 0x0000300801007387 */ /* 0x0001e80000100a00 */
        /* <DEDUP_REMOVED lines=28> */
.L_x_2991:
[----:B0-----:R-:W-:-:S06]  /*527f0*/  IMAD.IADD R2, R1, 0x1, R28 ;  /* 0x0000000101027824 */ /* 0x001fcc00078e021c */
[----:B------:R-:W2:Y:S01]  /*52800*/  LDL.U8 R2, [R2+0xd8] ;  /* 0x0000d80002027983 */ /* 0x000ea20000100000 */
[----:B------:R-:W-:Y:S02]  /*52810*/  IMAD.MOV.U32 R3, RZ, RZ, R28 ;  /* 0x000000ffff037224 */ /* 0x000fe400078e001c */
[----:B------:R-:W-:Y:S01]  /*52820*/  VIADD R28, R28, 0x1 ;  /* 0x000000011c1c7836 */ /* 0x000fe20000000000 */
[----:B--2---:R-:W-:-:S13]  /*52830*/  ISETP.NE.AND P0, PT, R2, RZ, PT ;  /* 0x000000ff0200720c */ /* 0x004fda0003f05270 */
[----:B------:R-:W-:Y:S05]  /*52840*/  @P0 BRA `(.L_x_2991) ;  /* 0xfffffffc00e80947 */ /* 0x000fea000383ffff */
[----:B------:R-:W-:Y:S05]  /*52850*/  BSYNC.RECONVERGENT B1 ;  /* 0x0000000000017941 */ /* 0x000fea0003800200 */
.L_x_2990:
[----:B------:R-:W2:Y:S01]  /*52860*/  LDL.LU R24, [R1+0x638] ;  /* 0x0006380001187983 */ /* 0x000ea20000300800 */
[----:B------:R-:W-:Y:S01]  /*52870*/  BSSY.RECONVERGENT B1, `(.L_x_2992) ;  /* 0x0000011000017945 */ /* 0x000fe20003800200 */
[----:B------:R-:W-:Y:S01]  /*52880*/  IMAD.MOV.U32 R2, RZ, RZ, R3 ;  /* 0x000000ffff027224 */ /* 0x000fe200078e0003 */
[----:B--2---:R-:W-:-:S13]  /*52890*/  LOP3.LUT P0, RZ, R24, 0xff, RZ, 0xc0, !PT ;  /* 0x000000ff18ff7812 */ /* 0x004fda000780c0ff */
[----:B------:R-:W-:Y:S05]  /*528a0*/  @!P0 BRA `(.L_x_2993) ;  /* 0x0000000000348947 */ /* 0x000fea0003800000 */
[----:B------:R-:W-:Y:S01]  /*528b0*/  BSSY.RECONVERGENT B2, `(.L_x_2994) ;  /* 0x000000b000027945 */ /* 0x000fe20003800200 */
[----:B------:R-:W-:-:S07]  /*528c0*/  IMAD.MOV.U32 R2, RZ, RZ, RZ ;  /* 0x000000ffff027224 */ /* 0x000fce00078e00ff */
.L_x_2995:
        /* <DEDUP_REMOVED lines=10> */
.L_x_2994:
[----:B------:R-:W-:-:S07]  /*52970*/  IMAD.MOV.U32 R2, RZ, RZ, R25 ;  /* 0x000000ffff027224 */ /* 0x000fce00078e0019 */
.L_x_2993:
[----:B------:R-:W-:Y:S05]  /*52980*/  BSYNC.RECONVERGENT B1 ;  /* 0x0000000000017941 */ /* 0x000fea0003800200 */
.L_x_2992:
[----:B------:R-:W-:Y:S01]  /*52990*/  IMAD.IADD R3, R1, 0x1, R2 ;  /* 0x0000000101037824 */ /* 0x000fe200078e0202 */
[----:B------:R-:W-:Y:S01]  /*529a0*/  BSSY.RECONVERGENT B1, `(.L_x_2996) ;  /* 0x0000009000017945 */ /* 0x000fe20003800200 */
[----:B------:R-:W-:-:S03]  /*529b0*/  IMAD.MOV.U32 R2, RZ, RZ, RZ ;  /* 0x000000ffff027224 */ /* 0x000fc600078e00ff */
[----:B------:R0:W-:Y:S04]  /*529c0*/  STL.U8 [R3+0xd9], RZ ;  /* 0x0000d9ff03007387 */ /* 0x0001e80000100000 */
.L_x_2997:
[----:B------:R-:W-:-:S05]  /*529d0*/  IMAD.IADD R24, R1, 0x1, R2 ;  /* 0x0000000101187824 */ /* 0x000fca00078e0202 */
[----:B0-----:R-:W2:Y:S02]  /*529e0*/  LDL.U8 R3, [R24+0xd8] ;  /* 0x0000d80018037983 */ /* 0x001ea40000100000 */
[----:B--2---:R-:W-:Y:S01]  /*529f0*/  ISETP.NE.AND P0, PT, R3, RZ, PT ;  /* 0x000000ff0300720c */ /* 0x004fe20003f05270 */
[----:B------:R-:W-:Y:S02]  /*52a00*/  IMAD.MOV.U32 R3, RZ, RZ, R2 ;  /* 0x000000ffff037224 */ /* 0x000fe400078e0002 */
[----:B------:R-:W-:-:S10]  /*52a10*/  VIADD R2, R2, 0x1 ;  /* 0x0000000102027836 */ /* 0x000fd40000000000 */
[----:B------:R-:W-:Y:S05]  /*52a20*/  @P0 BRA `(.L_x_2997) ;  /* 0xfffffffc00e80947 */ /* 0x000fea000383ffff */
[----:B------:R-:W-:Y:S05]  /*52a30*/  BSYNC.RECONVERGENT B1 ;  /* 0x0000000000017941 */ /* 0x000fea0003800200 */
.L_x_2996:
[----:B------:R-:W2:Y:S02]  /*52a40*/  LDL.LU R25, [R1+0x650] ;  /* 0x0006500001197983 */ /* 0x000ea40000300800 */
[----:B--2---:R-:W-:-:S13]  /*52a50*/  ISETP.NE.AND P0, PT, R25, RZ, PT ;  /* 0x000000ff1900720c */ /* 0x004fda0003f05270 */
[----:B------:R-:W-:Y:S05]  /*52a60*/  @!P0 BRA `(.L_x_2989) ;  /* 0x0000000000248947 */ /* 0x000fea0003800000 */
[----:B------:R-:W-:-:S07]  /*52a70*/  IMAD.MOV.U32 R2, RZ, RZ, RZ ;  /* 0x000000ffff027224 */ /* 0x000fce00078e00ff */
.L_x_2998:
        /* <DEDUP_REMOVED lines=8> */
.L_x_2989:
[----:B------:R-:W-:Y:S05]  /*52b00*/  BSYNC.RECONVERGENT B0 ;  /* 0x0000000000007941 */ /* 0x000fea0003800200 */
.L_x_2988:
[----:B------:R-:W2:Y:S04]  /*52b10*/  LDL.LU R28, [R1+0x648] ;  /* 0x00064800011c7983 */ /* 0x000ea80000300800 */
[----:B------:R-:W2:Y:S04]  /*52b20*/  LDL.LU R27, [R1+0x644] ;  /* 0x00064400011b7983 */ /* 0x000ea80000300800 */
[----:B------:R-:W3:Y:S01]  /*52b30*/  LDL R25, [R1+0x4b8] ;  /* 0x0004b80001197983 */ /* 0x000ee20000100800 */
[----:B------:R-:W-:Y:S01]  /*52b40*/  IMAD.MOV.U32 R38, RZ, RZ, R20 ;  /* 0x000000ffff267224 */ /* 0x000fe200078e0014 */
[----:B------:R-:W-:Y:S01]  /*52b50*/  PRMT R2, R52, 0x7054, R58 ;  /* 0x0000705434027816 */ /* 0x000fe2000000003a */
[----:B------:R-:W-:Y:S01]  /*52b60*/  IMAD.MOV.U32 R39, RZ, RZ, R21 ;  /* 0x000000ffff277224 */ /* 0x000fe200078e0015 */
[----:B------:R-:W0:Y:S01]  /*52b70*/  LDS R24, [R26+0x338] ;  /* 0x000338001a187984 */ /* 0x000e220000000800 */
[----:B------:R-:W-:Y:S01]  /*52b80*/  IMAD.MOV.U32 R20, RZ, RZ, R22 ;  /* 0x000000ffff147224 */ /* 0x000fe200078e0016 */
[----:B------:R-:W-:Y:S01]  /*52b90*/  PRMT R45, R55, 0x654, R2 ;  /* 0x00000654372d7816 */ /* 0x000fe20000000002 */
[----:B------:R-:W-:Y:S01]  /*52ba0*/  IMAD.MOV.U32 R21, RZ, RZ, R23 ;  /* 0x000000ffff157224 */ /* 0x000fe200078e0017 */
[----:B------:R1:W-:Y:S01]  /*52bb0*/  STL [R1+0x3a8], R0 ;  /* 0x0003a80001007387 */ /* 0x0003e20000100800 */
[----:B------:R-:W-:-:S02]  /*52bc0*/  IMAD.MOV.U32 R36, RZ, RZ, R14 ;  /* 0x000000ffff247224 */ /* 0x000fc400078e000e */
[----:B------:R-:W-:Y:S01]  /*52bd0*/  IMAD.MOV.U32 R22, RZ, RZ, R16 ;  /* 0x000000ffff167224 */ /* 0x000fe200078e0010 */
[----:B------:R1:W-:Y:S01]  /*52be0*/  STL.64 [R1+0x3e8], R200 ;  /* 0x0003e8c801007387 */ /* 0x0003e20000100a00 */
[----:B------:R-:W-:Y:S02]  /*52bf0*/  IMAD.MOV.U32 R23, RZ, RZ, R17 ;  /* 0x000000ffff177224 */ /* 0x000fe400078e0011 */
[----:B------:R-:W-:Y:S02]  /*52c00*/  IMAD.MOV.U32 R37, RZ, RZ, R15 ;  /* 0x000000ffff257224 */ /* 0x000fe400078e000f */
[----:B------:R-:W-:Y:S01]  /*52c10*/  IMAD.MOV.U32 R40, RZ, RZ, R18 ;  /* 0x000000ffff287224 */ /* 0x000fe200078e0012 */
[----:B------:R1:W-:Y:S01]  /*52c20*/  STL.128 [R1+0x3c0], R20 ;  /* 0x0003c01401007387 */ /* 0x0003e20000100c00 */
[----:B------:R-:W-:Y:S02]  /*52c30*/  IMAD.MOV.U32 R41, RZ, RZ, R19 ;  /* 0x000000ffff297224 */ /* 0x000fe400078e0013 */
[----:B------:R-:W-:Y:S01]  /*52c40*/  IMAD.MOV.U32 R42, RZ, RZ, R8 ;  /* 0x000000ffff2a7224 */ /* 0x000fe200078e0008 */
[----:B------:R1:W-:Y:S01]  /*52c50*/  STL.128 [R1+0x3b0], R36 ;  /* 0x0003b02401007387 */ /* 0x0003e20000100c00 */
[----:B------:R-:W-:-:S05]  /*52c60*/  IMAD.MOV.U32 R43, RZ, RZ, R9 ;  /* 0x000000ffff2b7224 */ /* 0x000fca00078e0009 */
[----:B------:R1:W-:Y:S01]  /*52c70*/  STL.128 [R1+0x3d0], R40 ;  /* 0x0003d02801007387 */ /* 0x0003e20000100c00 */
[----:B0-----:R-:W-:Y:S02]  /*52c80*/  ISETP.GE.AND P0, PT, R24, 0x101, PT ;  /* 0x000001011800780c */ /* 0x001fe40003f06270 */
[----:B--2---:R-:W-:Y:S01]  /*52c90*/  PRMT R14, R27, 0x7604, R28 ;  /* 0x000076041b0e7816 */ /* 0x004fe2000000001c */
[----:B---3--:R1:W-:Y:S04]  /*52ca0*/  STL [R1+0x3e4], R25 ;  /* 0x0003e41901007387 */ /* 0x0083e80000100800 */
[----:B------:R1:W-:Y:S06]  /*52cb0*/  STL.U16 [R1+0x3e0], R14 ;  /* 0x0003e00e01007387 */ /* 0x0003ec0000100400 */
[----:B------:R-:W-:Y:S05]  /*52cc0*/  @!P0 BRA `(.L_x_2999) ;  /* 0x0000001800a88947 */ /* 0x000fea0003800000 */
[----:B------:R-:W2:Y:S01]  /*52cd0*/  LDL R27, [R1+0x544] ;  /* 0x00054400011b7983 */ /* 0x000ea20000100800 */
[----:B------:R-:W-:Y:S01]  /*52ce0*/  BSSY.RECONVERGENT B0, `(.L_x_3000) ;  /* 0x0000016000007945 */ /* 0x000fe20003800200 */
[----:B------:R-:W-:Y:S02]  /*52cf0*/  ISETP.NE.AND P1, PT, R204, R205, PT ;  /* 0x000000cdcc00720c */ /* 0x000fe40003f25270 */
[----:B------:R0:W3:Y:S01]  /*52d00*/  LDS R15, [R26+0x2a8] ;  /* 0x0002a8001a0f7984 */ /* 0x0000e20000000800 */
[----:B------:R-:W-:Y:S01]  /*52d10*/  BAR.SYNC.DEFER_BLOCKING 0x0 ;  /* 0x0000000000007b1d */ /* 0x000fe20000010000 */
[----:B------:R-:W-:Y:S02]  /*52d20*/  ISETP.GE.AND P2, PT, R127, R24, PT ;  /* 0x000000187f00720c */ /* 0x000fe40003f46270 */
[----:B--2---:R-:W-:-:S13]  /*52d30*/  ISETP.NE.AND P0, PT, R27, R204, PT ;  /* 0x000000cc1b00720c */ /* 0x004fda0003f05270 */
[----:B0--3--:R-:W-:Y:S05]  /*52d40*/  @!P0 BRA `(.L_x_3001) ;  /* 0x00000000003c8947 */ /* 0x009fea0003800000 */
[----:B------:R-:W2:Y:S04]  /*52d50*/  LDL.LU R29, [R1+0x4d0] ;  /* 0x0004d000011d7983 */ /* 0x000ea80000300800 */
[----:B------:R-:W2:Y:S01]  /*52d60*/  LDL.LU R28, [R1+0x4cc] ;  /* 0x0004cc00011c7983 */ /* 0x000ea20000300800 */
        /* <DEDUP_REMOVED lines=10> */
[----:B------:R0:W-:Y:S01]  /*52e10*/  STS [R3+0x3c], R209 ;  /* 0x00003cd103007388 */ /* 0x0001e20000000800 */
[----:B--2---:R-:W-:-:S05]  /*52e20*/  PRMT R2, R28, 0x7604, R29 ;  /* 0x000076041c027816 */ /* 0x004fca000000001d */
[----:B------:R0:W-:Y:S02]  /*52e30*/  STS.U16 [R3+0x38], R2 ;  /* 0x0000380203007388 */ /* 0x0001e40000000400 */
.L_x_3001:
[----:B------:R-:W-:Y:S05]  /*52e40*/  BSYNC.RECONVERGENT B0 ;  /* 0x0000000000007941 */ /* 0x000fea0003800200 */
.L_x_3000:
[----:B------:R-:W-:Y:S04]  /*52e50*/  BSSY.RECONVERGENT B0, `(.L_x_3002) ;  /* 0x000000e000007945 */ /* 0x000fe80003800200 */
[----:B------:R-:W-:Y:S05]  /*52e60*/  @!P1 BRA `(.L_x_3003) ;  /* 0x0000000000309947 */ /* 0x000fea0003800000 */
[----:B0-----:R-:W-:-:S04]  /*52e70*/  IMAD.IADD R3, R0, 0x1, -R15 ;  /* 0x0000000100037824 */ /* 0x001fc800078e0a0f */
        /* <DEDUP_REMOVED lines=11> */
.L_x_3003:
[----:B------:R-:W-:Y:S05]  /*52f30*/  BSYNC.RECONVERGENT B0 ;  /* 0x0000000000007941 */ /* 0x000fea0003800200 */
.L_x_3002:
[----:B------:R-:W-:Y:S06]  /*52f40*/  BAR.SYNC.DEFER_BLOCKING 0x0 ;  /* 0x0000000000007b1d */ /* 0x000fec0000010000 */
[----:B------:R-:W-:Y:S05]  /*52f50*/  @P2 EXIT ;  /* 0x000000000000294d */ /* 0x000fea0003800000 */
[----:B0-2---:R-:W-:Y:S01]  /*52f60*/  LOP3.LUT R3, RZ, R127, RZ, 0x33, !PT ;  /* 0x0000007fff037212 */ /* 0x005fe200078e33ff */
[----:B------:R-:W-:Y:S04]  /*52f70*/  BSSY.RECONVERGENT B0, `(.L_x_3004) ;  /* 0x0000021000007945 */ /* 0x000fe80003800200 */
[----:B------:R-:W-:-:S05]  /*52f80*/  IMAD.IADD R3, R24, 0x1, R3 ;  /* 0x0000000118037824 */ /* 0x000fca00078e0203 */
[C---:B------:R-:W-:Y:S02]  /*52f90*/  LOP3.LUT P0, RZ, R3.reuse, 0x100, RZ, 0xc0, !PT ;  /* 0x0000010003ff7812 */ /* 0x040fe4000780c0ff */
[----:B------:R-:W-:-:S11]  /*52fa0*/  ISETP.GE.U32.AND P1, PT, R3, 0x100, PT ;  /* 0x000001000300780c */ /* 0x000fd60003f26070 */
[----:B------:R-:W-:Y:S05]  /*52fb0*/  @P0 BRA `(.L_x_3005) ;  /* 0x0000000000700947 */ /* 0x000fea0003800000 */
[C---:B-1----:R-:W-:Y:S01]  /*52fc0*/  IMAD R0, R127.reuse, 0x48, R26 ;  /* 0x000000487f007824 */ /* 0x042fe200078e021a */
[----:B------:R-:W0:Y:S01]  /*52fd0*/  LDC.64 R4, c[0x0][0x390] ;  /* 0x0000e400ff047b82 */ /* 0x000e220000000a00 */
[C---:B------:R-:W-:Y:S02]  /*52fe0*/  IMAD.IADD R9, R127.reuse, 0x1, R15 ;  /* 0x000000017f097824 */ /* 0x040fe400078e020f */
[----:B------:R-:W-:Y:S01]  /*52ff0*/  VIADD R127, R127, 0x100 ;  /* 0x000001007f7f7836 */ /* 0x000fe20000000000 */
[----:B------:R-:W1:Y:S04]  /*53000*/  LDS.U16 R8, [R0+0x38] ;  /* 0x0000380000087984 */ /* 0x000e680000000400 */
[----:B------:R-:W2:Y:S01]  /*53010*/  LDS R11, [R0] ;  /* 0x00000000000b7984 */ /* 0x000ea20000000800 */
[----:B------:R-:W3:Y:S03]  /*53020*/  LDC.64 R6, c[0x0][0x398] ;  /* 0x0000e600ff067b82 */ /* 0x000ee60000000a00 */
[----:B------:R-:W4:Y:S04]  /*53030*/  LDS.64 R12, [R0+0x8] ;  /* 0x00000800000c7984 */ /* 0x000f280000000a00 */
[----:B------:R-:W5:Y:S04]  /*53040*/  LDS.64 R16, [R0+0x10] ;  /* 0x0000100000107984 */ /* 0x000f680000000a00 */
[----:B------:R-:W5:Y:S04]  /*53050*/  LDS.64 R18, [R0+0x18] ;  /* 0x0000180000127984 */ /* 0x000f680000000a00 */
[----:B------:R-:W5:Y:S01]  /*53060*/  LDS.64 R20, [R0+0x20] ;  /* 0x0000200000147984 */ /* 0x000f620000000a00 */
[----:B0-----:R-:W-:-:S03]  /*53070*/  IMAD.WIDE R4, R9, 0x4, R4 ;  /* 0x0000000409047825 */ /* 0x001fc600078e0204 */
[----:B------:R-:W0:Y:S04]  /*53080*/  LDS.64 R22, [R0+0x28] ;  /* 0x0000280000167984 */ /* 0x000e280000000a00 */
[----:B------:R-:W0:Y:S01]  /*53090*/  LDS.64 R28, [R0+0x30] ;  /* 0x00003000001c7984 */ /* 0x000e220000000a00 */
[----:B---3--:R-:W-:-:S03]  /*530a0*/  IMAD.WIDE R6, R9, 0x40, R6 ;  /* 0x0000004009067825 */ /* 0x008fc600078e0206 */
[----:B------:R-:W3:Y:S04]  /*530b0*/  LDS R25, [R0+0x3c] ;  /* 0x00003c0000197984 */ /* 0x000ee80000000800 */
[----:B------:R-:W3:Y:S01]  /*530c0*/  LDS.64 R2, [R0+0x40] ;  /* 0x0000400000027984 */ /* 0x000ee20000000a00 */
[----:B-1----:R-:W-:-:S03]  /*530d0*/  PRMT R9, R8, 0x7710, RZ ;  /* 0x0000771008097816 */ /* 0x002fc600000000ff */
[----:B--2---:R2:W-:Y:S04]  /*530e0*/  STG.E desc[UR8][R4.64], R11 ;  /* 0x0000000b04007986 */ /* 0x0045e8000c101908 */
[----:B----4-:R2:W-:Y:S04]  /*530f0*/  STG.E.64 desc[UR8][R6.64], R12 ;  /* 0x0000000c06007986 */ /* 0x0105e8000c101b08 */
[----:B-----5:R2:W-:Y:S04]  /*53100*/  STG.E.64 desc[UR8][R6.64+0x8], R16 ;  /* 0x0000081006007986 */ /* 0x0205e8000c101b08 */
[----:B------:R2:W-:Y:S04]  /*53110*/  STG.E.64 desc[UR8][R6.64+0x10], R18 ;  /* 0x0000101206007986 */ /* 0x0005e8000c101b08 */
[----:B------:R2:W-:Y:S04]  /*53120*/  STG.E.64 desc[UR8][R6.64+0x18], R20 ;  /* 0x0000181406007986 */ /* 0x0005e8000c101b08 */
[----:B0-----:R2:W-:Y:S04]  /*53130*/  STG.E.64 desc[UR8][R6.64+0x20], R22 ;  /* 0x0000201606007986 */ /* 0x0015e8000c101b08 */
[----:B------:R2:W-:Y:S04]  /*53140*/  STG.E.64 desc[UR8][R6.64+0x28], R28 ;  /* 0x0000281c06007986 */ /* 0x0005e8000c101b08 */
[----:B------:R2:W-:Y:S04]  /*53150*/  STG.E.U16 desc[UR8][R6.64+0x30], R9 ;  /* 0x0000300906007986 */ /* 0x0005e8000c101508 */
[----:B---3--:R2:W-:Y:S04]  /*53160*/  STG.E desc[UR8][R6.64+0x34], R25 ;  /* 0x0000341906007986 */ /* 0x0085e8000c101908 */
[----:B------:R2:W-:Y:S02]  /*53170*/  STG.E.64 desc[UR8][R6.64+0x38], R2 ;  /* 0x0000380206007986 */ /* 0x0005e4000c101b08 */
.L_x_3005:
[----:B------:R-:W-:Y:S05]  /*53180*/  BSYNC.RECONVERGENT B0 ;  /* 0x0000000000007941 */ /* 0x000fea0003800200 */
.L_x_3004:
[----:B------:R-:W-:Y:S05]  /*53190*/  @!P1 EXIT ;  /* 0x000000000000994d */ /* 0x000fea0003800000 */
[----:B------:R-:W0:Y:S01]  /*531a0*/  LDCU.128 UR4, c[0x0][0x390] ;  /* 0x00007200ff0477ac */ /* 0x000e220008000c00 */
[----:B-1----:R-:W-:Y:S01]  /*531b0*/  IMAD.IADD R0, R24, 0x1, -R127 ;  /* 0x0000000118007824 */ /* 0x002fe200078e0a7f */
[----:B------:R-:W-:Y:S01]  /*531c0*/  BSSY.RECONVERGENT B0, `(.L_x_3006) ;  /* 0x00000c9000007945 */ /* 0x000fe20003800200 */
[C---:B--2---:R-:W-:Y:S01]  /*531d0*/  IMAD.IADD R7, R127.reuse, 0x1, R15 ;  /* 0x000000017f077824 */ /* 0x044fe200078e020f */
[----:B------:R-:W-:Y:S02]  /*531e0*/  PLOP3.LUT P0, PT, PT, PT, PT, 0x80, 0x8 ;  /* 0x000000000008781c */ /* 0x000fe40003f0f070 */
[----:B------:R-:W-:Y:S01]  /*531f0*/  ISETP.GT.AND P1, PT, R0, 0x600, PT ;  /* 0x000006000000780c */ /* 0x000fe20003f24270 */
[----:B------:R-:W-:-:S04]  /*53200*/  IMAD R0, R127, 0x48, R26 ;  /* 0x000000487f007824 */ /* 0x000fc800078e021a */
[----:B------:R-:W-:Y:S01]  /*53210*/  VIADD R0, R0, 0x4840 ;  /* 0x0000484000007836 */ /* 0x000fe20000000000 */
[----:B0-----:R-:W-:Y:S02]  /*53220*/  UIADD3 UR4, UP0, UPT, UR4, 0x400, URZ ;  /* 0x0000040004047890 */ /* 0x001fe4000ff1e0ff */
[----:B------:R-:W-:Y:S02]  /*53230*/  UIADD3 UR6, UP1, UPT, UR6, 0x4000, URZ ;  /* 0x0000400006067890 */ /* 0x000fe4000ff3e0ff */
[----:B------:R-:W-:Y:S02]  /*53240*/  UIADD3.X UR5, UPT, UPT, URZ, UR5, URZ, UP0, !UPT ;  /* 0x00000005ff057290 */ /* 0x000fe400087fe4ff */
[----:B------:R-:W-:Y:S01]  /*53250*/  UIADD3.X UR7, UPT, UPT, URZ, UR7, URZ, UP1, !UPT ;  /* 0x00000007ff077290 */ /* 0x000fe20008ffe4ff */
[----:B------:R-:W-:Y:S02]  /*53260*/  IMAD.U32 R4, RZ, RZ, UR4 ;  /* 0x00000004ff047e24 */ /* 0x000fe4000f8e00ff */
[----:B------:R-:W-:-:S02]  /*53270*/  IMAD.U32 R2, RZ, RZ, UR6 ;  /* 0x00000006ff027e24 */ /* 0x000fc4000f8e00ff */
[----:B------:R-:W-:Y:S02]  /*53280*/  IMAD.U32 R5, RZ, RZ, UR5 ;  /* 0x00000005ff057e24 */ /* 0x000fe4000f8e00ff */
[----:B------:R-:W-:Y:S01]  /*53290*/  IMAD.U32 R3, RZ, RZ, UR7 ;  /* 0x00000007ff037e24 */ /* 0x000fe2000f8e00ff */
[----:B------:R-:W-:Y:S06]  /*532a0*/  @!P1 BRA `(.L_x_3007) ;  /* 0x0000000800e89947 */ /* 0x000fec0003800000 */
[----:B------:R-:W-:Y:S01]  /*532b0*/  PLOP3.LUT P0, PT, PT, PT, PT, 0x8, 0x80 ;  /* 0x000000000080781c */ /* 0x000fe20003f0e170 */
[----:B------:R-:W-:-:S12]  /*532c0*/  VIADD R78, R24, 0xfffffa00 ;  /* 0xfffffa00184e7836 */ /* 0x000fd80000000000 */
.L_x_3008:
[----:B-1----:R-:W-:Y:S01]  /*532d0*/  LDS R15, [R0+-0x4840] ;  /* 0xffb7c000000f7984 */ /* 0x002fe20000000800 */
[----:B------:R-:W-:-:S03]  /*532e0*/  IMAD.WIDE R8, R7, 0x4, R4 ;  /* 0x0000000407087825 */ /* 0x000fc600078e0204 */
[----:B------:R-:W-:Y:S01]  /*532f0*/  LDS.64 R26, [R0+-0x4818] ;  /* 0xffb7e800001a7984 */ /* 0x000fe20000000a00 */
[----:B------:R-:W-:-:S03]  /*53300*/  IMAD.WIDE R10, R7, 0x40, R2 ;  /* 0x00000040070a7825 */ /* 0x000fc600078e0202 */
[----:B------:R-:W0:Y:S01]  /*53310*/  LDS.U16 R6, [R0+-0x4808] ;  /* 0xffb7f80000067984 */ /* 0x000e220000000400 */
[----:B------:R-:W-:-:S03]  /*53320*/  VIADD R127, R127, 0x800 ;  /* 0x000008007f7f7836 */ /* 0x000fc60000000000 */
[----:B------:R-:W1:Y:S02]  /*53330*/  LDS.64 R22, [R0+-0x4820] ;  /* 0xffb7e00000167984 */ /* 0x000e640000000a00 */
[----:B------:R-:W-:Y:S02]  /*53340*/  ISETP.GE.AND P1, PT, R127, R78, PT ;  /* 0x0000004e7f00720c */ /* 0x000fe40003f26270 */
[----:B------:R-:W2:Y:S04]  /*53350*/  LDS.64 R20, [R0+-0x4828] ;  /* 0xffb7d80000147984 */ /* 0x000ea80000000a00 */
[----:B------:R-:W3:Y:S04]  /*53360*/  LDS.64 R16, [R0+-0x4838] ;  /* 0xffb7c80000107984 */ /* 0x000ee80000000a00 */
[----:B------:R-:W-:Y:S04]  /*53370*/  LDS.64 R28, [R0+-0x4810] ;  /* 0xffb7f000001c7984 */ /* 0x000fe80000000a00 */
[----:B------:R-:W-:Y:S04]  /*53380*/  LDS.64 R18, [R0+-0x4830] ;  /* 0xffb7d00000127984 */ /* 0x000fe80000000a00 */
[----:B------:R-:W-:Y:S04]  /*53390*/  LDS R25, [R0+-0x4804] ;  /* 0xffb7fc0000197984 */ /* 0x000fe80000000800 */
[----:B------:R-:W-:Y:S04]  /*533a0*/  LDS.64 R12, [R0+-0x4800] ;  /* 0xffb80000000c7984 */ /* 0x000fe80000000a00 */
[----:B------:R-:W-:Y:S04]  /*533b0*/  LDS R33, [R0+-0x40] ;  /* 0xffffc00000217984 */ /* 0x000fe80000000800 */
[----:B------:R-:W-:Y:S04]  /*533c0*/  LDS.64 R36, [R0+-0x30] ;  /* 0xffffd00000247984 */ /* 0x000fe80000000a00 */
[----:B------:R-:W-:Y:S01]  /*533d0*/  LDS.64 R38, [R0+-0x28] ;  /* 0xffffd80000267984 */ /* 0x000fe20000000a00 */
[----:B0-----:R-:W-:-:S03]  /*533e0*/  PRMT R31, R6, 0x7710, RZ ;  /* 0x00007710061f7816 */ /* 0x001fc600000000ff */
[----:B------:R-:W-:Y:S04]  /*533f0*/  LDS.64 R40, [R0+-0x20] ;  /* 0xffffe00000287984 */ /* 0x000fe80000000a00 */
[----:B------:R-:W0:Y:S04]  /*53400*/  LDS.U16 R30, [R0+-0x8] ;  /* 0xfffff800001e7984 */ /* 0x000e280000000400 */
[----:B------:R-:W-:Y:S04]  /*53410*/  STG.E desc[UR8][R8.64+-0x400], R15 ;  /* 0xfffc000f08007986 */ /* 0x000fe8000c101908 */
[----:B------:R-:W4:Y:S04]  /*53420*/  LDS.64 R34, [R0+-0x38] ;  /* 0xffffc80000227984 */ /* 0x000f280000000a00 */
[----:B------:R-:W5:Y:S04]  /*53430*/  LDS.64 R42, [R0+-0x18] ;  /* 0xffffe800002a7984 */ /* 0x000f680000000a00 */
[----:B------:R-:W5:Y:S04]  /*53440*/  LDS.64 R44, [R0+-0x10] ;  /* 0xfffff000002c7984 */ /* 0x000f680000000a00 */
[----:B------:R-:W5:Y:S04]  /*53450*/  LDS R47, [R0+-0x4] ;  /* 0xfffffc00002f7984 */ /* 0x000f680000000800 */
[----:B------:R-:W5:Y:S04]  /*53460*/  LDS.64 R14, [R0] ;  /* 0x00000000000e7984 */ /* 0x000f680000000a00 */
[----:B------:R-:W-:Y:S04]  /*53470*/  STG.E.64 desc[UR8][R10.64+-0x3fe0], R26 ;  /* 0xffc0201a0a007986 */ /* 0x000fe8000c101b08 */
[----:B------:R-:W5:Y:S04]  /*53480*/  LDS R49, [R0+0x47c0] ;  /* 0x0047c00000317984 */ /* 0x000f680000000800 */
[----:B------:R-:W-:Y:S04]  /*53490*/  LDS.64 R26, [R0+0x47e0] ;  /* 0x0047e000001a7984 */ /* 0x000fe80000000a00 */
[----:B------:R-:W5:Y:S04]  /*534a0*/  LDS.U16 R6, [R0+0x47f8] ;  /* 0x0047f80000067984 */ /* 0x000f680000000400 */
[----:B-1----:R-:W-:Y:S04]  /*534b0*/  STG.E.64 desc[UR8][R10.64+-0x3fe8], R22 ;  /* 0xffc018160a007986 */ /* 0x002fe8000c101b08 */
[----:B--2---:R0:W-:Y:S04]  /*534c0*/  STG.E.64 desc[UR8][R10.64+-0x3ff0], R20 ;  /* 0xffc010140a007986 */ /* 0x0041e8000c101b08 */
[----:B------:R-:W1:Y:S04]  /*534d0*/  LDS.64 R22, [R0+0x47d8] ;  /* 0x0047d80000167984 */ /* 0x000e680000000a00 */
[----:B------:R-:W2:Y:S04]  /*534e0*/  LDS.U16 R20, [R0+0x8ff8] ;  /* 0x008ff80000147984 */ /* 0x000ea80000000400 */
[----:B---3--:R-:W-:Y:S01]  /*534f0*/  STG.E.64 desc[UR8][R10.64+-0x4000], R16 ;  /* 0xffc000100a007986 */ /* 0x008fe2000c101b08 */
[----:B0-----:R-:W-:-:S03]  /*53500*/  PRMT R21, R30, 0x7710, RZ ;  /* 0x000077101e157816 */ /* 0x001fc600000000ff */
[----:B------:R-:W0:Y:S04]  /*53510*/  LDS.64 R50, [R0+0x47c8] ;  /* 0x0047c80000327984 */ /* 0x000e280000000a00 */
[----:B------:R-:W3:Y:S04]  /*53520*/  LDS.64 R52, [R0+0x47d0] ;  /* 0x0047d00000347984 */ /* 0x000ee80000000a00 */
[----:B------:R-:W-:Y:S04]  /*53530*/  STG.E.64 desc[UR8][R10.64+-0x3fd8], R28 ;  /* 0xffc0281c0a007986 */ /* 0x000fe8000c101b08 */
[----:B------:R-:W3:Y:S04]  /*53540*/  LDS.64 R54, [R0+0x47e8] ;  /* 0x0047e80000367984 */ /* 0x000ee80000000a00 */
[----:B------:R-:W3:Y:S04]  /*53550*/  LDS.64 R56, [R0+0x47f0] ;  /* 0x0047f00000387984 */ /* 0x000ee80000000a00 */
[----:B------:R-:W3:Y:S04]  /*53560*/  LDS.64 R16, [R0+0x4800] ;  /* 0x0048000000107984 */ /* 0x000ee80000000a00 */
[----:B------:R-:W3:Y:S04]  /*53570*/  LDS R59, [R0+0x47fc] ;  /* 0x0047fc00003b7984 */ /* 0x000ee80000000800 */
[----:B------:R-:W3:Y:S04]  /*53580*/  LDS R29, [R0+0x8fc0] ;  /* 0x008fc000001d7984 */ /* 0x000ee80000000800 */
[----:B------:R-:W-:Y:S04]  /*53590*/  STG.E.64 desc[UR8][R10.64+-0x3ff8], R18 ;  /* 0xffc008120a007986 */ /* 0x000fe8000c101b08 */
[----:B------:R-:W-:Y:S04]  /*535a0*/  STG.E desc[UR8][R10.64+-0x3fcc], R25 ;  /* 0xffc034190a007986 */ /* 0x000fe8000c101908 */
[----:B------:R-:W-:Y:S04]  /*535b0*/  STG.E.U16 desc[UR8][R10.64+-0x3fd0], R31 ;  /* 0xffc0301f0a007986 */ /* 0x000fe8000c101508 */
[----:B------:R-:W3:Y:S04]  /*535c0*/  LDS.64 R60, [R0+0x8fc8] ;  /* 0x008fc800003c7984 */ /* 0x000ee80000000a00 */
[----:B------:R-:W3:Y:S04]  /*535d0*/  LDS.64 R62, [R0+0x8fd0] ;  /* 0x008fd000003e7984 */ /* 0x000ee80000000a00 */
[----:B------:R-:W3:Y:S04]  /*535e0*/  LDS.64 R64, [R0+0x8fd8] ;  /* 0x008fd80000407984 */ /* 0x000ee80000000a00 */
[----:B------:R-:W3:Y:S04]  /*535f0*/  LDS.64 R66, [R0+0x8fe0] ;  /* 0x008fe00000427984 */ /* 0x000ee80000000a00 */
[----:B------:R-:W3:Y:S04]  /*53600*/  LDS.64 R68, [R0+0x8fe8] ;  /* 0x008fe80000447984 */ /* 0x000ee80000000a00 */
[----:B------:R-:W3:Y:S04]  /*53610*/  LDS.64 R70, [R0+0x8ff0] ;  /* 0x008ff00000467984 */ /* 0x000ee80000000a00 */
[----:B------:R-:W3:Y:S04]  /*53620*/  LDS R25, [R0+0x8ffc] ;  /* 0x008ffc0000197984 */ /* 0x000ee80000000800 */
[----:B------:R-:W3:Y:S04]  /*53630*/  LDS.64 R18, [R0+0x9000] ;  /* 0x0090000000127984 */ /* 0x000ee80000000a00 */
[----:B------:R-:W-:Y:S04]  /*53640*/  LDS R31, [R0+0xd7c0] ;  /* 0x00d7c000001f7984 */ /* 0x000fe80000000800 */
[----:B------:R4:W-:Y:S04]  /*53650*/  STG.E.64 desc[UR8][R10.64+-0x3fc8], R12 ;  /* 0xffc0380c0a007986 */ /* 0x0009e8000c101b08 */
[----:B------:R5:W-:Y:S04]  /*53660*/  STG.E desc[UR8][R8.64], R33 ;  /* 0x0000002108007986 */ /* 0x000be8000c101908 */
[----:B------:R-:W-:Y:S04]  /*53670*/  STG.E.64 desc[UR8][R10.64+0x8], R36 ;  /* 0x000008240a007986 */ /* 0x000fe8000c101b08 */
[----:B------:R-:W-:Y:S01]  /*53680*/  STG.E.64 desc[UR8][R10.64+0x10], R38 ;  /* 0x000010260a007986 */ /* 0x000fe2000c101b08 */
[----:B----4-:R-:W-:-:S03]  /*53690*/  VIADD R13, R7, 0x200 ;  /* 0x00000200070d7836 */ /* 0x010fc60000000000 */
[----:B------:R-:W-:Y:S01]  /*536a0*/  LDS.64 R36, [R0+0xd7d8] ;  /* 0x00d7d80000247984 */ /* 0x000fe20000000a00 */
[----:B-----5:R-:W-:-:S03]  /*536b0*/  IMAD.WIDE R8, R13, 0x4, R4 ;  /* 0x000000040d087825 */ /* 0x020fc600078e0204 */
[----:B------:R-:W-:Y:S01]  /*536c0*/  LDS.64 R38, [R0+0xd7e0] ;  /* 0x00d7e00000267984 */ /* 0x000fe20000000a00 */
[----:B------:R-:W-:-:S03]  /*536d0*/  IMAD.WIDE R12, R13, 0x40, R2 ;  /* 0x000000400d0c7825 */ /* 0x000fc600078e0202 */
[----:B------:R-:W-:Y:S04]  /*536e0*/  STG.E.64 desc[UR8][R10.64+0x18], R40 ;  /* 0x000018280a007986 */ /* 0x000fe8000c101b08 */
[----:B------:R-:W-:Y:S04]  /*536f0*/  LDS.64 R40, [R0+0xd7e8] ;  /* 0x00d7e80000287984 */ /* 0x000fe80000000a00 */
[----:B------:R-:W-:Y:S04]  /*53700*/  STG.E.64 desc[UR8][R10.64], R34 ;  /* 0x000000220a007986 */ /* 0x000fe8000c101b08 */
[----:B------:R-:W-:Y:S04]  /*53710*/  STG.E.64 desc[UR8][R10.64+0x20], R42 ;  /* 0x0000202a0a007986 */ /* 0x000fe8000c101b08 */
[----:B------:R-:W-:Y:S04]  /*53720*/  STG.E.64 desc[UR8][R10.64+0x28], R44 ;  /* 0x0000282c0a007986 */ /* 0x000fe8000c101b08 */
[----:B------:R4:W-:Y:S04]  /*53730*/  STG.E.U16 desc[UR8][R10.64+0x30], R21 ;  /* 0x000030150a007986 */ /* 0x0009e8000c101508 */
[----:B------:R-:W-:Y:S04]  /*53740*/  STG.E desc[UR8][R10.64+0x34], R47 ;  /* 0x0000342f0a007986 */ /* 0x000fe8000c101908 */
[----:B------:R-:W-:Y:S04]  /*53750*/  STG.E.64 desc[UR8][R10.64+0x38], R14 ;  /* 0x0000380e0a007986 */ /* 0x000fe8000c101b08 */
[----:B------:R-:W-:Y:S01]  /*53760*/  STG.E desc[UR8][R8.64+-0x400], R49 ;  /* 0xfffc003108007986 */ /* 0x000fe2000c101908 */
[----:B----4-:R-:W-:-:S03]  /*53770*/  PRMT R21, R6, 0x7710, RZ ;  /* 0x0000771006157816 */ /* 0x010fc600000000ff */
[----:B------:R4:W-:Y:S04]  /*53780*/  STG.E.64 desc[UR8][R12.64+-0x3fe8], R26 ;  /* 0xffc0181a0c007986 */ /* 0x0009e8000c101b08 */
[----:B-1----:R2:W-:Y:S04]  /*53790*/  STG.E.64 desc[UR8][R12.64+-0x3ff0], R22 ;  /* 0xffc010160c007986 */ /* 0x0025e8000c101b08 */
[----:B------:R-:W1:Y:S04]  /*537a0*/  LDS.U16 R6, [R0+0xd7f8] ;  /* 0x00d7f80000067984 */ /* 0x000e680000000400 */
[----:B------:R-:W5:Y:S01]  /*537b0*/  LDS.64 R34, [R0+0xd7d0] ;  /* 0x00d7d00000227984 */ /* 0x000f620000000a00 */
[----:B----4-:R-:W-:-:S03]  /*537c0*/  VIADD R27, R7, 0x400 ;  /* 0x00000400071b7836 */ /* 0x010fc60000000000 */
[----:B------:R-:W4:Y:S01]  /*537d0*/  LDS.64 R32, [R0+0xd7c8] ;  /* 0x00d7c80000207984 */ /* 0x000f220000000a00 */
[----:B--2---:R-:W-:Y:S01]  /*537e0*/  PRMT R23, R20, 0x7710, RZ ;  /* 0x0000771014177816 */ /* 0x004fe200000000ff */
[C---:B------:R-:W-:Y:S02]  /*537f0*/  IMAD.WIDE R10, R27.reuse, 0x4, R4 ;  /* 0x000000041b0a7825 */ /* 0x040fe400078e0204 */
[----:B0-----:R-:W-:Y:S04]  /*53800*/  STG.E.64 desc[UR8][R12.64+-0x4000], R50 ;  /* 0xffc000320c007986 */ /* 0x001fe8000c101b08 */
[----:B---3--:R-:W-:Y:S04]  /*53810*/  STG.E.64 desc[UR8][R12.64+-0x3ff8], R52 ;  /* 0xffc008340c007986 */ /* 0x008fe8000c101b08 */
[----:B------:R-:W-:Y:S04]  /*53820*/  STG.E.64 desc[UR8][R12.64+-0x3fe0], R54 ;  /* 0xffc020360c007986 */ /* 0x000fe8000c101b08 */
[----:B------:R-:W-:Y:S04]  /*53830*/  STG.E.64 desc[UR8][R12.64+-0x3fd8], R56 ;  /* 0xffc028380c007986 */ /* 0x000fe8000c101b08 */
[----:B------:R-:W-:Y:S04]  /*53840*/  STG.E.64 desc[UR8][R12.64+-0x3fc8], R16 ;  /* 0xffc038100c007986 */ /* 0x000fe8000c101b08 */
[----:B------:R-:W-:Y:S04]  /*53850*/  STG.E.U16 desc[UR8][R12.64+-0x3fd0], R21 ;  /* 0xffc030150c007986 */ /* 0x000fe8000c101508 */
[----:B------:R-:W-:Y:S04]  /*53860*/  STG.E desc[UR8][R12.64+-0x3fcc], R59 ;  /* 0xffc0343b0c007986 */ /* 0x000fe8000c101908 */
[----:B------:R-:W-:Y:S04]  /*53870*/  LDS.U16 R22, [R0+0x11ff8] ;  /* 0x011ff80000167984 */ /* 0x000fe80000000400 */
[----:B------:R0:W-:Y:S04]  /*53880*/  STG.E desc[UR8][R8.64], R29 ;  /* 0x0000001d08007986 */ /* 0x0001e8000c101908 */
[----:B------:R-:W2:Y:S04]  /*53890*/  LDS.64 R16, [R0+0xd7f0] ;  /* 0x00d7f00000107984 */ /* 0x000ea80000000a00 */
[----:B------:R-:W3:Y:S04]  /*538a0*/  LDS.64 R14, [R0+0xd800] ;  /* 0x00d80000000e7984 */ /* 0x000ee80000000a00 */
[----:B------:R-:W3:Y:S01]  /*538b0*/  LDS R29, [R0+0xd7fc] ;  /* 0x00d7fc00001d7984 */ /* 0x000ee20000000800 */
[----:B0-----:R-:W-:-:S03]  /*538c0*/  IMAD.WIDE R8, R27, 0x40, R2 ;  /* 0x000000401b087825 */ /* 0x001fc600078e0202 */
[----:B------:R-:W-:Y:S04]  /*538d0*/  STG.E.64 desc[UR8][R12.64], R60 ;  /* 0x0000003c0c007986 */ /* 0x000fe8000c101b08 */
[----:B------:R-:W-:Y:S04]  /*538e0*/  STG.E.64 desc[UR8][R12.64+0x8], R62 ;  /* 0x0000083e0c007986 */ /* 0x000fe8000c101b08 */
[----:B------:R-:W-:Y:S04]  /*538f0*/  STG.E.64 desc[UR8][R12.64+0x10], R64 ;  /* 0x000010400c007986 */ /* 0x000fe8000c101b08 */
[----:B------:R-:W-:Y:S04]  /*53900*/  STG.E.64 desc[UR8][R12.64+0x18], R66 ;  /* 0x000018420c007986 */ /* 0x000fe8000c101b08 */
[----:B------:R-:W-:Y:S04]  /*53910*/  STG.E.64 desc[UR8][R12.64+0x20], R68 ;  /* 0x000020440c007986 */ /* 0x000fe8000c101b08 */
[----:B------:R-:W-:Y:S04]  /*53920*/  STG.E.64 desc[UR8][R12.64+0x28], R70 ;  /* 0x000028460c007986 */ /* 0x000fe8000c101b08 */
[----:B------:R1:W-:Y:S04]  /*53930*/  STG.E.U16 desc[UR8][R12.64+0x30], R23 ;  /* 0x000030170c007986 */ /* 0x0003e8000c101508 */
[----:B------:R-:W-:Y:S04]  /*53940*/  STG.E desc[UR8][R12.64+0x34], R25 ;  /* 0x000034190c007986 */ /* 0x000fe8000c101908 */
[----:B------:R-:W-:Y:S04]  /*53950*/  STG.E.64 desc[UR8][R12.64+0x38], R18 ;  /* 0x000038120c007986 */ /* 0x000fe8000c101b08 */
[----:B------:R-:W0:Y:S01]  /*53960*/  LDS R27, [R0+0x11fc0] ;  /* 0x011fc000001b7984 */ /* 0x000e220000000800 */
[----:B-1----:R-:W-:-:S03]  /*53970*/  PRMT R23, R6, 0x7710, RZ ;  /* 0x0000771006177816 */ /* 0x002fc600000000ff */
[----:B------:R-:W-:Y:S04]  /*53980*/  STG.E desc[UR8][R10.64+-0x400], R31 ;  /* 0xfffc001f0a007986 */ /* 0x000fe8000c101908 */
[----:B------:R-:W-:Y:S04]  /*53990*/  LDS.U16 R26, [R0+0x167f8] ;  /* 0x0167f800001a7984 */ /* 0x000fe80000000400 */
[----:B------:R-:W1:Y:S04]  /*539a0*/  LDS.64 R42, [R0+0x11fc8] ;  /* 0x011fc800002a7984 */ /* 0x000e680000000a00 */
[----:B------:R-:W1:Y:S04]  /*539b0*/  LDS.64 R44, [R0+0x11fd0] ;  /* 0x011fd000002c7984 */ /* 0x000e680000000a00 */
[----:B------:R-:W1:Y:S04]  /*539c0*/  LDS.64 R46, [R0+0x11fd8] ;  /* 0x011fd800002e7984 */ /* 0x000e680000000a00 */
[----:B------:R-:W1:Y:S04]  /*539d0*/  LDS.64 R48, [R0+0x11fe0] ;  /* 0x011fe00000307984 */ /* 0x000e680000000a00 */
[----:B------:R-:W1:Y:S04]  /*539e0*/  LDS.64 R30, [R0+0x11fe8] ;  /* 0x011fe800001e7984 */ /* 0x000e680000000a00 */
[----:B------:R-:W1:Y:S04]  /*539f0*/  LDS.64 R50, [R0+0x11ff0] ;  /* 0x011ff00000327984 */ /* 0x000e680000000a00 */
[----:B------:R-:W1:Y:S04]  /*53a00*/  LDS R25, [R0+0x11ffc] ;  /* 0x011ffc0000197984 */ /* 0x000e680000000800 */
[----:B------:R-:W1:Y:S04]  /*53a10*/  LDS.64 R12, [R0+0x12000] ;  /* 0x01200000000c7984 */ /* 0x000e680000000a00 */
[----:B------:R-:W-:Y:S04]  /*53a20*/  LDS.U16 R28, [R0+0x1aff8] ;  /* 0x01aff800001c7984 */ /* 0x000fe80000000400 */
[----:B------:R-:W-:Y:S04]  /*53a30*/  STG.E.64 desc[UR8][R8.64+-0x3ff0], R36 ;  /* 0xffc0102408007986 */ /* 0x000fe8000c101b08 */
[----:B------:R-:W-:Y:S04]  /*53a40*/  STG.E.64 desc[UR8][R8.64+-0x3fe8], R38 ;  /* 0xffc0182608007986 */ /* 0x000fe8000c101b08 */
[----:B------:R-:W1:Y:S04]  /*53a50*/  LDS R53, [R0+0x167c0] ;  /* 0x0167c00000357984 */ /* 0x000e680000000800 */
        /* <DEDUP_REMOVED lines=16> */
[----:B------:R-:W1:Y:S04]  /*53b60*/  LDS R41, [R0+0x1affc] ;  /* 0x01affc0000297984 */ /* 0x000e680000000800 */
[----:B------:R2:W1:Y:S04]  /*53b70*/  LDS.64 R20, [R0+0x1b000] ;  /* 0x01b0000000147984 */ /* 0x0004680000000a00 */
[----:B-----5:R5:W-:Y:S04]  /*53b80*/  STG.E.64 desc[UR8][R8.64+-0x3ff8], R34 ;  /* 0xffc0082208007986 */ /* 0x020be8000c101b08 */
[----:B----4-:R4:W-:Y:S01]  /*53b90*/  STG.E.64 desc[UR8][R8.64+-0x4000], R32 ;  /* 0xffc0002008007986 */ /* 0x0109e2000c101b08 */
[----:B--2---:R-:W-:-:S03]  /*53ba0*/  VIADD R0, R0, 0x24000 ;  /* 0x0002400000007836 */ /* 0x004fc60000000000 */
[----:B------:R2:W-:Y:S04]  /*53bb0*/  STG.E.64 desc[UR8][R8.64+-0x3fd8], R16 ;  /* 0xffc0281008007986 */ /* 0x0005e8000c101b08 */
[----:B---3--:R3:W-:Y:S01]  /*53bc0*/  STG.E.64 desc[UR8][R8.64+-0x3fc8], R14 ;  /* 0xffc0380e08007986 */ /* 0x0087e2000c101b08 */
[----:B-----5:R-:W-:-:S03]  /*53bd0*/  VIADD R35, R7, 0x600 ;  /* 0x0000060007237836 */ /* 0x020fc60000000000 */
[----:B------:R-:W-:Y:S01]  /*53be0*/  STG.E.U16 desc[UR8][R8.64+-0x3fd0], R23 ;  /* 0xffc0301708007986 */ /* 0x000fe2000c101508 */
[----:B------:R-:W-:Y:S01]  /*53bf0*/  VIADD R7, R7, 0x800 ;  /* 0x0000080007077836 */ /* 0x000fe20000000000 */
[----:B----4-:R-:W-:Y:S02]  /*53c00*/  PRMT R33, R22, 0x7710, RZ ;  /* 0x0000771016217816 */ /* 0x010fe400000000ff */
[----:B------:R-:W-:Y:S01]  /*53c10*/  STG.E desc[UR8][R8.64+-0x3fcc], R29 ;  /* 0xffc0341d08007986 */ /* 0x000fe2000c101908 */
[----:B--2---:R-:W-:-:S03]  /*53c20*/  IMAD.WIDE R16, R35, 0x40, R2 ;  /* 0x0000004023107825 */ /* 0x004fc600078e0202 */
[----:B0-----:R0:W-:Y:S01]  /*53c30*/  STG.E desc[UR8][R10.64], R27 ;  /* 0x0000001b0a007986 */ /* 0x0011e2000c101908 */
[----:B---3--:R-:W-:-:S03]  /*53c40*/  IMAD.WIDE R14, R35, 0x4, R4 ;  /* 0x00000004230e7825 */ /* 0x008fc600078e0204 */
[----:B-1----:R-:W-:Y:S04]  /*53c50*/  STG.E.64 desc[UR8][R8.64], R42 ;  /* 0x0000002a08007986 */ /* 0x002fe8000c101b08 */
[----:B------:R-:W-:Y:S01]  /*53c60*/  STG.E.64 desc[UR8][R8.64+0x8], R44 ;  /* 0x0000082c08007986 */ /* 0x000fe2000c101b08 */
[----:B0-----:R-:W-:-:S03]  /*53c70*/  PRMT R11, R26, 0x7710, RZ ;  /* 0x000077101a0b7816 */ /* 0x001fc600000000ff */
[----:B------:R-:W-:Y:S04]  /*53c80*/  STG.E.64 desc[UR8][R8.64+0x10], R46 ;  /* 0x0000102e08007986 */ /* 0x000fe8000c101b08 */
[----:B------:R-:W-:Y:S04]  /*53c90*/  STG.E.64 desc[UR8][R8.64+0x18], R48 ;  /* 0x0000183008007986 */ /* 0x000fe8000c101b08 */
[----:B------:R-:W-:Y:S04]  /*53ca0*/  STG.E.64 desc[UR8][R8.64+0x20], R30 ;  /* 0x0000201e08007986 */ /* 0x000fe8000c101b08 */
[----:B------:R-:W-:Y:S04]  /*53cb0*/  STG.E.64 desc[UR8][R8.64+0x28], R50 ;  /* 0x0000283208007986 */ /* 0x000fe8000c101b08 */
[----:B------:R-:W-:Y:S04]  /*53cc0*/  STG.E.U16 desc[UR8][R8.64+0x30], R33 ;  /* 0x0000302108007986 */ /* 0x000fe8000c101508 */
[----:B------:R-:W-:Y:S04]  /*53cd0*/  STG.E desc[UR8][R8.64+0x34], R25 ;  /* 0x0000341908007986 */ /* 0x000fe8000c101908 */
[----:B------:R0:W-:Y:S04]  /*53ce0*/  STG.E.64 desc[UR8][R8.64+0x38], R12 ;  /* 0x0000380c08007986 */ /* 0x0001e8000c101b08 */
[----:B------:R1:W-:Y:S04]  /*53cf0*/  STG.E desc[UR8][R14.64+-0x400], R53 ;  /* 0xfffc00350e007986 */ /* 0x0003e8000c101908 */
[----:B------:R1:W-:Y:S04]  /*53d00*/  STG.E.64 desc[UR8][R16.64+-0x4000], R54 ;  /* 0xffc0003610007986 */ /* 0x0003e8000c101b08 */
[----:B------:R1:W-:Y:S01]  /*53d10*/  STG.E.64 desc[UR8][R16.64+-0x3ff8], R56 ;  /* 0xffc0083810007986 */ /* 0x0003e2000c101b08 */
[----:B0-----:R-:W-:-:S03]  /*53d20*/  PRMT R9, R28, 0x7710, RZ ;  /* 0x000077101c097816 */ /* 0x001fc600000000ff */
[----:B------:R1:W-:Y:S04]  /*53d30*/  STG.E.64 desc[UR8][R16.64+-0x3ff0], R58 ;  /* 0xffc0103a10007986 */ /* 0x0003e8000c101b08 */
[----:B------:R1:W-:Y:S04]  /*53d40*/  STG.E.64 desc[UR8][R16.64+-0x3fe8], R60 ;  /* 0xffc0183c10007986 */ /* 0x0003e8000c101b08 */
[----:B------:R1:W-:Y:S04]  /*53d50*/  STG.E.64 desc[UR8][R16.64+-0x3fe0], R62 ;  /* 0xffc0203e10007986 */ /* 0x0003e8000c101b08 */
[----:B------:R1:W-:Y:S04]  /*53d60*/  STG.E.64 desc[UR8][R16.64+-0x3fd8], R36 ;  /* 0xffc0282410007986 */ /* 0x0003e8000c101b08 */
[----:B------:R1:W-:Y:S04]  /*53d70*/  STG.E.64 desc[UR8][R16.64+-0x3fc8], R18 ;  /* 0xffc0381210007986 */ /* 0x0003e8000c101b08 */
[----:B------:R1:W-:Y:S04]  /*53d80*/  STG.E.U16 desc[UR8][R16.64+-0x3fd0], R11 ;  /* 0xffc0300b10007986 */ /* 0x0003e8000c101508 */
[----:B------:R1:W-:Y:S04]  /*53d90*/  STG.E desc[UR8][R16.64+-0x3fcc], R39 ;  /* 0xffc0342710007986 */ /* 0x0003e8000c101908 */
        /* <DEDUP_REMOVED lines=10> */
[----:B------:R-:W-:Y:S05]  /*53e40*/  @!P1 BRA `(.L_x_3008) ;  /* 0xfffffff400209947 */ /* 0x000fea000383ffff */
.L_x_3007:
[----:B------:R-:W-:Y:S05]  /*53e50*/  BSYNC.RECONVERGENT B0 ;  /* 0x0000000000007941 */ /* 0x000fea0003800200 */
.L_x_3006:
[----:B------:R-:W-:Y:S01]  /*53e60*/  IMAD.IADD R6, R24, 0x1, -R127 ;  /* 0x0000000118067824 */ /* 0x000fe200078e0a7f */
[----:B------:R-:W-:Y:S04]  /*53e70*/  BSSY.RECONVERGENT B0, `(.L_x_3009) ;  /* 0x0000060000007945 */ /* 0x000fe80003800200 */
[----:B------:R-:W-:-:S13]  /*53e80*/  ISETP.GT.AND P1, PT, R6, 0x200, PT ;  /* 0x000002000600780c */ /* 0x000fda0003f24270 */
[----:B------:R-:W-:Y:S05]  /*53e90*/  @!P1 BRA `(.L_x_3010) ;  /* 0x0000000400749947 */ /* 0x000fea0003800000 */
[----:B-1----:R-:W0:Y:S01]  /*53ea0*/  LDS R15, [R0+-0x4840] ;  /* 0xffb7c000000f7984 */ /* 0x002e220000000800 */
[C---:B------:R-:W-:Y:S01]  /*53eb0*/  IMAD.WIDE R8, R7.reuse, 0x4, R4 ;  /* 0x0000000407087825 */ /* 0x040fe200078e0204 */
[----:B------:R-:W-:Y:S02]  /*53ec0*/  PLOP3.LUT P0, PT, PT, PT, PT, 0x8, 0x80 ;  /* 0x000000000080781c */ /* 0x000fe40003f0e170 */
[----:B------:R-:W1:Y:S01]  /*53ed0*/  LDS.64 R22, [R0+-0x4820] ;  /* 0xffb7e00000167984 */ /* 0x000e620000000a00 */
[----:B------:R-:W-:-:S03]  /*53ee0*/  IMAD.WIDE R10, R7, 0x40, R2 ;  /* 0x00000040070a7825 */ /* 0x000fc600078e0202 */
[----:B------:R-:W-:Y:S01]  /*53ef0*/  LDS.64 R18, [R0+-0x4830] ;  /* 0xffb7d00000127984 */ /* 0x000fe20000000a00 */
[----:B------:R-:W-:-:S03]  /*53f00*/  VIADD R127, R127, 0x400 ;  /* 0x000004007f7f7836 */ /* 0x000fc60000000000 */
[----:B------:R-:W-:Y:S04]  /*53f10*/  LDS.64 R20, [R0+-0x4828] ;  /* 0xffb7d80000147984 */ /* 0x000fe80000000a00 */
[----:B------:R-:W-:Y:S04]  /*53f20*/  LDS.64 R16, [R0+-0x4838] ;  /* 0xffb7c80000107984 */ /* 0x000fe80000000a00 */
[----:B------:R-:W-:Y:S04]  /*53f30*/  LDS.U16 R6, [R0+-0x4808] ;  /* 0xffb7f80000067984 */ /* 0x000fe80000000400 */
[----:B------:R-:W-:Y:S04]  /*53f40*/  LDS.64 R26, [R0+-0x4818] ;  /* 0xffb7e800001a7984 */ /* 0x000fe80000000a00 */
[----:B------:R-:W2:Y:S04]  /*53f50*/  LDS.U16 R30, [R0+-0x8] ;  /* 0xfffff800001e7984 */ /* 0x000ea80000000400 */
[----:B------:R-:W3:Y:S04]  /*53f60*/  LDS.64 R28, [R0+-0x4810] ;  /* 0xffb7f000001c7984 */ /* 0x000ee80000000a00 */
[----:B------:R-:W4:Y:S04]  /*53f70*/  LDS.64 R12, [R0+-0x4800] ;  /* 0xffb80000000c7984 */ /* 0x000f280000000a00 */
[----:B------:R-:W5:Y:S04]  /*53f80*/  LDS R25, [R0+-0x4804] ;  /* 0xffb7fc0000197984 */ /* 0x000f680000000800 */
[----:B------:R-:W5:Y:S04]  /*53f90*/  LDS R31, [R0+-0x40] ;  /* 0xffffc000001f7984 */ /* 0x000f680000000800 */
[----:B0-----:R-:W-:Y:S04]  /*53fa0*/  STG.E desc[UR8][R8.64+-0x400], R15 ;  /* 0xfffc000f08007986 */ /* 0x001fe8000c101908 */
[----:B------:R-:W-:Y:S04]  /*53fb0*/  LDS.U16 R44, [R0+0x47f8] ;  /* 0x0047f800002c7984 */ /* 0x000fe80000000400 */
[----:B------:R-:W0:Y:S04]  /*53fc0*/  LDS.64 R32, [R0+-0x38] ;  /* 0xffffc80000207984 */ /* 0x000e280000000a00 */
[----:B------:R-:W0:Y:S04]  /*53fd0*/  LDS.64 R34, [R0+-0x30] ;  /* 0xffffd00000227984 */ /* 0x000e280000000a00 */
[----:B------:R-:W0:Y:S04]  /*53fe0*/  LDS.64 R36, [R0+-0x28] ;  /* 0xffffd80000247984 */ /* 0x000e280000000a00 */
[----:B------:R-:W0:Y:S04]  /*53ff0*/  LDS.64 R38, [R0+-0x20] ;  /* 0xffffe00000267984 */ /* 0x000e280000000a00 */
[----:B------:R-:W0:Y:S04]  /*54000*/  LDS.64 R40, [R0+-0x18] ;  /* 0xffffe80000287984 */ /* 0x000e280000000a00 */
[----:B------:R-:W0:Y:S04]  /*54010*/  LDS.64 R42, [R0+-0x10] ;  /* 0xfffff000002a7984 */ /* 0x000e280000000a00 */
[----:B-1----:R2:W-:Y:S04]  /*54020*/  STG.E.64 desc[UR8][R10.64+-0x3fe8], R22 ;  /* 0xffc018160a007986 */ /* 0x0025e8000c101b08 */
[----:B------:R-:W1:Y:S04]  /*54030*/  LDS R45, [R0+-0x4] ;  /* 0xfffffc00002d7984 */ /* 0x000e680000000800 */
[----:B------:R-:W1:Y:S04]  /*54040*/  LDS.64 R14, [R0] ;  /* 0x00000000000e7984 */ /* 0x000e680000000a00 */
[----:B------:R-:W-:Y:S01]  /*54050*/  LDS.U16 R22, [R0+0x8ff8] ;  /* 0x008ff80000167984 */ /* 0x000fe20000000400 */
[----:B--2---:R-:W-:-:S03]  /*54060*/  PRMT R23, R30, 0x7710, RZ ;  /* 0x000077101e177816 */ /* 0x004fc600000000ff */
[----:B------:R-:W-:Y:S04]  /*54070*/  STG.E.64 desc[UR8][R10.64+-0x3ff8], R18 ;  /* 0xffc008120a007986 */ /* 0x000fe8000c101b08 */
[----:B------:R-:W2:Y:S04]  /*54080*/  LDS R47, [R0+0x47c0] ;  /* 0x0047c000002f7984 */ /* 0x000ea80000000800 */
        /* <DEDUP_REMOVED lines=16> */
[----:B------:R-:W2:Y:S04]  /*54190*/  LDS R77, [R0+0x8ffc] ;  /* 0x008ffc00004d7984 */ /* 0x000ea80000000800 */
[----:B------:R3:W2:Y:S04]  /*541a0*/  LDS.64 R20, [R0+0x9000] ;  /* 0x0090000000147984 */ /* 0x0006a80000000a00 */
[----:B------:R5:W-:Y:S04]  /*541b0*/  STG.E.64 desc[UR8][R10.64+-0x4000], R16 ;  /* 0xffc000100a007986 */ /* 0x000be8000c101b08 */
[----:B------:R0:W-:Y:S01]  /*541c0*/  STG.E.64 desc[UR8][R10.64+-0x3fe0], R26 ;  /* 0xffc0201a0a007986 */ /* 0x0001e2000c101b08 */
[----:B---3--:R-:W-:-:S03]  /*541d0*/  VIADD R0, R0, 0x12000 ;  /* 0x0001200000007836 */ /* 0x008fc60000000000 */
[----:B------:R-:W-:Y:S04]  /*541e0*/  STG.E.64 desc[UR8][R10.64+-0x3fd8], R28 ;  /* 0xffc0281c0a007986 */ /* 0x000fe8000c101b08 */
[----:B----4-:R3:W-:Y:S01]  /*541f0*/  STG.E.64 desc[UR8][R10.64+-0x3fc8], R12 ;  /* 0xffc0380c0a007986 */ /* 0x0107e2000c101b08 */
[----:B-----5:R-:W-:-:S03]  /*54200*/  PRMT R17, R6, 0x7710, RZ ;  /* 0x0000771006117816 */ /* 0x020fc600000000ff */
[----:B------:R-:W-:Y:S01]  /*54210*/  STG.E desc[UR8][R10.64+-0x3fcc], R25 ;  /* 0xffc034190a007986 */ /* 0x000fe2000c101908 */
[----:B0-----:R-:W-:-:S03]  /*54220*/  VIADD R27, R7, 0x200 ;  /* 0x00000200071b7836 */ /* 0x001fc60000000000 */
[----:B------:R0:W-:Y:S01]  /*54230*/  STG.E.U16 desc[UR8][R10.64+-0x3fd0], R17 ;  /* 0xffc030110a007986 */ /* 0x0001e2000c101508 */
[----:B------:R-:W-:-:S03]  /*54240*/  VIADD R7, R7, 0x400 ;  /* 0x0000040007077836 */ /* 0x000fc60000000000 */
[----:B------:R4:W-:Y:S01]  /*54250*/  STG.E desc[UR8][R8.64], R31 ;  /* 0x0000001f08007986 */ /* 0x0009e2000c101908 */
[----:B---3--:R-:W-:-:S03]  /*54260*/  IMAD.WIDE R12, R27, 0x4, R4 ;  /* 0x000000041b0c7825 */ /* 0x008fc600078e0204 */
[----:B------:R-:W-:Y:S01]  /*54270*/  STG.E.64 desc[UR8][R10.64], R32 ;  /* 0x000000200a007986 */ /* 0x000fe2000c101b08 */
[----:B0-----:R-:W-:-:S03]  /*54280*/  IMAD.WIDE R16, R27, 0x40, R2 ;  /* 0x000000401b107825 */ /* 0x001fc600078e0202 */
[----:B------:R-:W-:Y:S01]  /*54290*/  STG.E.64 desc[UR8][R10.64+0x8], R34 ;  /* 0x000008220a007986 */ /* 0x000fe2000c101b08 */
[----:B----4-:R-:W-:-:S03]  /*542a0*/  PRMT R9, R44, 0x7710, RZ ;  /* 0x000077102c097816 */ /* 0x010fc600000000ff */
[----:B------:R-:W-:Y:S04]  /*542b0*/  STG.E.64 desc[UR8][R10.64+0x10], R36 ;  /* 0x000010240a007986 */ /* 0x000fe8000c101b08 */
[----:B------:R-:W-:Y:S04]  /*542c0*/  STG.E.64 desc[UR8][R10.64+0x18], R38 ;  /* 0x000018260a007986 */ /* 0x000fe8000c101b08 */
[----:B------:R-:W-:Y:S04]  /*542d0*/  STG.E.64 desc[UR8][R10.64+0x20], R40 ;  /* 0x000020280a007986 */ /* 0x000fe8000c101b08 */
[----:B------:R-:W-:Y:S04]  /*542e0*/  STG.E.64 desc[UR8][R10.64+0x28], R42 ;  /* 0x0000282a0a007986 */ /* 0x000fe8000c101b08 */
[----:B------:R-:W-:Y:S04]  /*542f0*/  STG.E.U16 desc[UR8][R10.64+0x30], R23 ;  /* 0x000030170a007986 */ /* 0x000fe8000c101508 */
[----:B-1----:R-:W-:Y:S04]  /*54300*/  STG.E desc[UR8][R10.64+0x34], R45 ;  /* 0x0000342d0a007986 */ /* 0x002fe8000c101908 */
[----:B------:R0:W-:Y:S04]  /*54310*/  STG.E.64 desc[UR8][R10.64+0x38], R14 ;  /* 0x0000380e0a007986 */ /* 0x0001e8000c101b08 */
[----:B--2---:R2:W-:Y:S04]  /*54320*/  STG.E desc[UR8][R12.64+-0x400], R47 ;  /* 0xfffc002f0c007986 */ /* 0x0045e8000c101908 */
        /* <DEDUP_REMOVED lines=19> */
[----:B------:R2:W-:Y:S02]  /*54460*/  STG.E.64 desc[UR8][R16.64+0x38], R20 ;  /* 0x0000381410007986 */ /* 0x0005e4000c101b08 */
.L_x_3010:
[----:B------:R-:W-:Y:S05]  /*54470*/  BSYNC.RECONVERGENT B0 ;  /* 0x0000000000007941 */ /* 0x000fea0003800200 */
.L_x_3009:
[----:B------:R-:W-:-:S13]  /*54480*/  ISETP.LT.OR P0, PT, R127, R24, P0 ;  /* 0x000000187f00720c */ /* 0x000fda0000701670 */
[----:B------:R-:W-:Y:S05]  /*54490*/  @!P0 EXIT ;  /* 0x000000000000894d */ /* 0x000fea0003800000 */
[----:B------:R-:W0:Y:S01]  /*544a0*/  LDS.U16 R6, [R0+-0x4808] ;  /* 0xffb7f80000067984 */ /* 0x000e220000000400 */
[----:B------:R-:W-:-:S03]  /*544b0*/  IMAD.WIDE R4, R7, 0x4, R4 ;  /* 0x0000000407047825 */ /* 0x000fc600078e0204 */
[----:B--2---:R-:W2:Y:S01]  /*544c0*/  LDS R13, [R0+-0x4840] ;  /* 0xffb7c000000d7984 */ /* 0x004ea20000000800 */
[----:B------:R-:W-:-:S03]  /*544d0*/  IMAD.WIDE R2, R7, 0x40, R2 ;  /* 0x0000004007027825 */ /* 0x000fc600078e0202 */
[----:B------:R-:W-:Y:S04]  /*544e0*/  LDS.U16 R12, [R0+-0x8] ;  /* 0xfffff800000c7984 */ /* 0x000fe80000000400 */
[----:B-1----:R-:W1:Y:S04]  /*544f0*/  LDS.64 R14, [R0+-0x4838] ;  /* 0xffb7c800000e7984 */ /* 0x002e680000000a00 */
[----:B------:R-:W3:Y:S04]  /*54500*/  LDS.64 R16, [R0+-0x4830] ;  /* 0xffb7d00000107984 */ /* 0x000ee80000000a00 */
[----:B------:R-:W4:Y:S04]  /*54510*/  LDS.64 R18, [R0+-0x4828] ;  /* 0xffb7d80000127984 */ /* 0x000f280000000a00 */
[----:B------:R-:W5:Y:S04]  /*54520*/  LDS.64 R20, [R0+-0x4820] ;  /* 0xffb7e00000147984 */ /* 0x000f680000000a00 */
[----:B------:R-:W5:Y:S04]  /*54530*/  LDS.64 R22, [R0+-0x4818] ;  /* 0xffb7e80000167984 */ /* 0x000f680000000a00 */
[----:B------:R-:W5:Y:S04]  /*54540*/  LDS.64 R24, [R0+-0x4810] ;  /* 0xffb7f00000187984 */ /* 0x000f680000000a00 */
[----:B------:R-:W5:Y:S04]  /*54550*/  LDS.64 R8, [R0+-0x4800] ;  /* 0xffb8000000087984 */ /* 0x000f680000000a00 */
[----:B------:R-:W5:Y:S01]  /*54560*/  LDS R27, [R0+-0x4804] ;  /* 0xffb7fc00001b7984 */ /* 0x000f620000000800 */
[----:B0-----:R-:W-:-:S03]  /*54570*/  PRMT R7, R6, 0x7710, RZ ;  /* 0x0000771006077816 */ /* 0x001fc600000000ff */
[----:B------:R-:W0:Y:S04]  /*54580*/  LDS R29, [R0+-0x40] ;  /* 0xffffc000001d7984 */ /* 0x000e280000000800 */
[----:B------:R-:W0:Y:S04]  /*54590*/  LDS.64 R30, [R0+-0x38] ;  /* 0xffffc800001e7984 */ /* 0x000e280000000a00 */
[----:B------:R-:W0:Y:S04]  /*545a0*/  LDS.64 R32, [R0+-0x30] ;  /* 0xffffd00000207984 */ /* 0x000e280000000a00 */
[----:B------:R-:W0:Y:S04]  /*545b0*/  LDS.64 R34, [R0+-0x28] ;  /* 0xffffd80000227984 */ /* 0x000e280000000a00 */
[----:B------:R-:W0:Y:S04]  /*545c0*/  LDS.64 R36, [R0+-0x20] ;  /* 0xffffe00000247984 */ /* 0x000e280000000a00 */
[----:B------:R-:W0:Y:S04]  /*545d0*/  LDS.64 R38, [R0+-0x18] ;  /* 0xffffe80000267984 */ /* 0x000e280000000a00 */
[----:B------:R-:W0:Y:S04]  /*545e0*/  LDS.64 R40, [R0+-0x10] ;  /* 0xfffff00000287984 */ /* 0x000e280000000a00 */
[----:B------:R-:W0:Y:S04]  /*545f0*/  LDS R43, [R0+-0x4] ;  /* 0xfffffc00002b7984 */ /* 0x000e280000000800 */
[----:B------:R-:W0:Y:S04]  /*54600*/  LDS.64 R10, [R0] ;  /* 0x00000000000a7984 */ /* 0x000e280000000a00 */
[----:B--2---:R2:W-:Y:S04]  /*54610*/  STG.E desc[UR8][R4.64+-0x400], R13 ;  /* 0xfffc000d04007986 */ /* 0x0045e8000c101908 */
[----:B-1----:R-:W-:Y:S04]  /*54620*/  STG.E.64 desc[UR8][R2.64+-0x4000], R14 ;  /* 0xffc0000e02007986 */ /* 0x002fe8000c101b08 */
        /* <DEDUP_REMOVED lines=9> */
[----:B0-----:R-:W-:Y:S04]  /*546c0*/  STG.E desc[UR8][R4.64], R29 ;  /* 0x0000001d04007986 */ /* 0x001fe8000c101908 */
[----:B------:R-:W-:Y:S04]  /*546d0*/  STG.E.64 desc[UR8][R2.64], R30 ;  /* 0x0000001e02007986 */ /* 0x000fe8000c101b08 */
[----:B------:R-:W-:Y:S04]  /*546e0*/  STG.E.64 desc[UR8][R2.64+0x8], R32 ;  /* 0x0000082002007986 */ /* 0x000fe8000c101b08 */
[----:B------:R-:W-:Y:S04]  /*546f0*/  STG.E.64 desc[UR8][R2.64+0x10], R34 ;  /* 0x0000102202007986 */ /* 0x000fe8000c101b08 */
[----:B------:R-:W-:Y:S04]  /*54700*/  STG.E.64 desc[UR8][R2.64+0x18], R36 ;  /* 0x0000182402007986 */ /* 0x000fe8000c101b08 */
[----:B------:R-:W-:Y:S04]  /*54710*/  STG.E.64 desc[UR8][R2.64+0x20], R38 ;  /* 0x0000202602007986 */ /* 0x000fe8000c101b08 */
[----:B------:R-:W-:Y:S04]  /*54720*/  STG.E.64 desc[UR8][R2.64+0x28], R40 ;  /* 0x0000282802007986 */ /* 0x000fe8000c101b08 */
[----:B------:R-:W-:Y:S04]  /*54730*/  STG.E desc[UR8][R2.64+0x34], R43 ;  /* 0x0000342b02007986 */ /* 0x000fe8000c101908 */
[----:B------:R-:W-:Y:S04]  /*54740*/  STG.E.U16 desc[UR8][R2.64+0x30], R13 ;  /* 0x0000300d02007986 */ /* 0x000fe8000c101508 */
[----:B------:R-:W-:Y:S01]  /*54750*/  STG.E.64 desc[UR8][R2.64+0x38], R10 ;  /* 0x0000380a02007986 */ /* 0x000fe2000c101b08 */
[----:B------:R-:W-:Y:S05]  /*54760*/  EXIT ;  /* 0x000000000000794d */ /* 0x000fea0003800000 */
.L_x_2999:
[----:B-1----:R-:W2:Y:S01]  /*54770*/  LDL R20, [R1+0x544] ;  /* 0x0005440001147983 */ /* 0x002ea20000100800 */
[----:B------:R-:W-:Y:S01]  /*54780*/  BSSY.RECONVERGENT B0, `(.L_x_3011) ;  /* 0x0000015000007945 */ /* 0x000fe20003800200 */
[----:B------:R-:W-:Y:S02]  /*54790*/  ISETP.NE.AND P1, PT, R204, R205, PT ;  /* 0x000000cdcc00720c */ /* 0x000fe40003f25270 */
[----:B--2---:R-:W-:-:S13]  /*547a0*/  ISETP.NE.AND P0, PT, R20, R204, PT ;  /* 0x000000cc1400720c */ /* 0x004fda0003f05270 */
[----:B------:R-:W-:Y:S05]  /*547b0*/  @!P0 BRA `(.L_x_3012) ;  /* 0x0000000000448947 */ /* 0x000fea0003800000 */
[----:B------:R-:W2:Y:S01]  /*547c0*/  LDL.LU R21, [R1+0x4d0] ;  /* 0x0004d00001157983 */ /* 0x000ea20000300800 */
[----:B------:R-:W0:Y:S03]  /*547d0*/  LDC.64 R2, c[0x0][0x390] ;  /* 0x0000e400ff027b82 */ /* 0x000e260000000a00 */
[----:B------:R-:W2:Y:S05]  /*547e0*/  LDL.LU R15, [R1+0x4cc] ;  /* 0x0004cc00010f7983 */ /* 0x000eaa0000300800 */
[----:B------:R-:W1:Y:S01]  /*547f0*/  LDC.64 R16, c[0x0][0x398] ;  /* 0x0000e600ff107b82 */ /* 0x000e620000000a00 */
[----:B0-----:R-:W-:-:S05]  /*54800*/  IMAD.WIDE R2, R208, 0x4, R2 ;  /* 0x00000004d0027825 */ /* 0x001fca00078e0202 */
[----:B------:R0:W-:Y:S01]  /*54810*/  STG.E desc[UR8][R2.64], R20 ;  /* 0x0000001402007986 */ /* 0x0001e2000c101908 */
[----:B-1----:R-:W-:-:S05]  /*54820*/  IMAD.WIDE R16, R208, 0x40, R16 ;  /* 0x00000040d0107825 */ /* 0x002fca00078e0210 */
[----:B------:R0:W-:Y:S04]  /*54830*/  STG.E.64 desc[UR8][R16.64], R30 ;  /* 0x0000001e10007986 */ /* 0x0001e8000c101b08 */
[----:B------:R0:W-:Y:S04]  /*54840*/  STG.E.64 desc[UR8][R16.64+0x8], R10 ;  /* 0x0000080a10007986 */ /* 0x0001e8000c101b08 */
[----:B------:R0:W-:Y:S04]  /*54850*/  STG.E.64 desc[UR8][R16.64+0x10], R4 ;  /* 0x0000100410007986 */ /* 0x0001e8000c101b08 */
[----:B------:R0:W-:Y:S04]  /*54860*/  STG.E.64 desc[UR8][R16.64+0x18], R6 ;  /* 0x0000180610007986 */ /* 0x0001e8000c101b08 */
[----:B------:R0:W-:Y:S04]  /*54870*/  STG.E.64 desc[UR8][R16.64+0x20], R12 ;  /* 0x0000200c10007986 */ /* 0x0001e8000c101b08 */
[----:B------:R0:W-:Y:S04]  /*54880*/  STG.E.64 desc[UR8][R16.64+0x28], R32 ;  /* 0x0000282010007986 */ /* 0x0001e8000c101b08 */
[----:B------:R0:W-:Y:S04]  /*54890*/  STG.E.64 desc[UR8][R16.64+0x38], R186 ;  /* 0x000038ba10007986 */ /* 0x0001e8000c101b08 */
[----:B------:R0:W-:Y:S01]  /*548a0*/  STG.E desc[UR8][R16.64+0x34], R209 ;  /* 0x000034d110007986 */ /* 0x0001e2000c101908 */
[----:B--2---:R-:W-:-:S05]  /*548b0*/  PRMT R15, R15, 0x7604, R21 ;  /* 0x000076040f0f7816 */ /* 0x004fca0000000015 */
[----:B------:R0:W-:Y:S02]  /*548c0*/  STG.E.U16 desc[UR8][R16.64+0x30], R15 ;  /* 0x0000300f10007986 */ /* 0x0001e4000c101508 */
.L_x_3012:
[----:B------:R-:W-:Y:S05]  /*548d0*/  BSYNC.RECONVERGENT B0 ;  /* 0x0000000000007941 */ /* 0x000fea0003800200 */
.L_x_3011:
[----:B------:R-:W-:Y:S05]  /*548e0*/  @!P1 EXIT ;  /* 0x000000000000994d */ /* 0x000fea0003800000 */
[----:B0-----:R-:W2:Y:S01]  /*548f0*/  LDL.LU R6, [R1+0x4b8] ;  /* 0x0004b80001067983 */ /* 0x001ea20000300800 */
[----:B------:R-:W0:Y:S08]  /*54900*/  LDC.64 R2, c[0x0][0x390] ;  /* 0x0000e400ff027b82 */ /* 0x000e300000000a00 */
[----:B------:R-:W1:Y:S01]  /*54910*/  LDC.64 R4, c[0x0][0x398] ;  /* 0x0000e600ff047b82 */ /* 0x000e620000000a00 */
[----:B0-----:R-:W-:-:S05]  /*54920*/  IMAD.WIDE R2, R0, 0x4, R2 ;  /* 0x0000000400027825 */ /* 0x001fca00078e0202 */
[----:B------:R-:W-:Y:S01]  /*54930*/  STG.E desc[UR8][R2.64], R204 ;  /* 0x000000cc02007986 */ /* 0x000fe2000c101908 */
[----:B-1----:R-:W-:-:S05]  /*54940*/  IMAD.WIDE R4, R0, 0x40, R4 ;  /* 0x0000004000047825 */ /* 0x002fca00078e0204 */
        /* <DEDUP_REMOVED lines=10> */
.L_x_2277:
[----:B------:R-:W-:-:S13]  /*549f0*/  ISETP.GE.AND P0, PT, R3, 0x1, PT ;  /* 0x000000010300780c */ /* 0x000fda0003f06270 */
[----:B------:R-:W-:Y:S05]  /*54a00*/  @!P0 EXIT ;  /* 0x000000000000894d */ /* 0x000fea0003800000 */
[----:B------:R-:W-:-:S13]  /*54a10*/  ISETP.NE.AND P0, PT, R112, RZ, PT ;  /* 0x000000ff7000720c */ /* 0x000fda0003f05270 */
[----:B------:R-:W-:Y:S05]  /*54a20*/  @P0 BRA `(.L_x_3013) ;  /* 0x000001e0001c0947 */ /* 0x000fea0003800000 */
[----:B------:R-:W0:Y:S01]  /*54a30*/  LDC.64 R6, c[0x0][0x380] ;  /* 0x0000e000ff067b82 */ /* 0x000e220000000a00 */
[----:B------:R-:W1:Y:S07]  /*54a40*/  S2R R134, SR_TID.X ;  /* 0x0000000000867919 */ /* 0x000e6e0000002100 */
[----:B------:R-:W2:Y:S01]  /*54a50*/  LDC.64 R44, c[0x0][0x388] ;  /* 0x0000e200ff2c7b82 */ /* 0x000ea20000000a00 */
[----:B0-----:R-:W-:-:S05]  /*54a60*/  IMAD.WIDE.U32 R10, R4, 0x4, R6 ;  /* 0x00000004040a7825 */ /* 0x001fca00078e0006 */
[----:B------:R-:W3:Y:S01]  /*54a70*/  LDG.E.CONSTANT R2, desc[UR8][R10.64] ;  /* 0x000000080a027981 */ /* 0x000ee2000c1e9900 */
[----:B--2---:R-:W-:-:S04]  /*54a80*/  IMAD.WIDE.U32 R44, R4, 0x40, R44 ;  /* 0x00000040042c7825 */ /* 0x004fc800078e002c */
[----:B-1----:R-:W-:Y:S01]  /*54a90*/  IMAD.SHL.U32 R16, R134, 0x2, RZ ;  /* 0x0000000286107824 */ /* 0x002fe200078e00ff */
[----:B------:R-:W2:Y:S04]  /*54aa0*/  LDG.E.64.CONSTANT R70, desc[UR8][R44.64+0x28] ;  /* 0x000028082c467981 */ /* 0x000ea8000c1e9b00 */
[----:B------:R-:W-:Y:S01]  /*54ab0*/  LOP3.LUT R5, R16, 0x7c0, RZ, 0xc0, !PT ;  /* 0x000007c010057812 */ /* 0x000fe200078ec0ff */
[----:B------:R-:W4:Y:S03]  /*54ac0*/  LDG.E.64.CONSTANT R68, desc[UR8][R44.64+0x20] ;  /* 0x000020082c447981 */ /* 0x000f26000c1e9b00 */
[----:B------:R-:W-:Y:S01]  /*54ad0*/  LOP3.LUT R97, R5, 0x1f, R134, 0xf8, !PT ;  /* 0x0000001f05617812 */ /* 0x000fe200078ef886 */
[----:B------:R-:W5:Y:S03]  /*54ae0*/  LDG.E.64.CONSTANT R30, desc[UR8][R44.64+0x18] ;  /* 0x000018082c1e7981 */ /* 0x000f66000c1e9b00 */
[CC--:B------:R-:W-:Y:S01]  /*54af0*/  ISETP.GE.U32.AND P0, PT, R97.reuse, R3.reuse, PT ;  /* 0x000000036100720c */ /* 0x0c0fe20003f06070 */
[C---:B------:R-:W-:Y:S01]  /*54b00*/  VIADD R0, R97.reuse, 0x20 ;  /* 0x0000002061007836 */ /* 0x040fe20000000000 */
[----:B------:R-:W5:Y:S04]  /*54b10*/  LDG.E.64.CONSTANT R22, desc[UR8][R44.64+0x10] ;  /* 0x000010082c167981 */ /* 0x000f68000c1e9b00 */
[----:B------:R-:W-:Y:S01]  /*54b20*/  ISETP.GE.U32.AND P1, PT, R0, R3, PT ;  /* 0x000000030000720c */ /* 0x000fe20003f26070 */
[----:B------:R-:W5:Y:S04]  /*54b30*/  LDG.E.64.CONSTANT R20, desc[UR8][R44.64+0x8] ;  /* 0x000008082c147981 */ /* 0x000f68000c1e9b00 */
[----:B------:R-:W5:Y:S02]  /*54b40*/  LDG.E.64.CONSTANT R14, desc[UR8][R44.64] ;  /* 0x000000082c0e7981 */ /* 0x000f64000c1e9b00 */
[----:B------:R-:W-:-:S02]  /*54b50*/  @!P0 IMAD.WIDE.U32 R6, R97, 0x4, R10 ;  /* 0x0000000461068825 */ /* 0x000fc400078e000a */
[----:B------:R-:W5:Y:S04]  /*54b60*/  LDG.E.64.CONSTANT R26, desc[UR8][R44.64+0x30] ;  /* 0x000030082c1a7981 */ /* 0x000f68000c1e9b00 */
[----:B------:R-:W-:Y:S01]  /*54b70*/  @!P1 LEA R8, P2, R97, R10, 0x2 ;  /* 0x0000000a61089211 */ /* 0x000fe200078410ff */
[----:B------:R-:W5:Y:S04]  /*54b80*/  LDG.E.64.CONSTANT R28, desc[UR8][R44.64+0x38] ;  /* 0x000038082c1c7981 */ /* 0x000f68000c1e9b00 */
[----:B------:R-:W-:Y:S02]  /*54b90*/  @!P1 IMAD.X R9, RZ, RZ, R11, P2 ;  /* 0x000000ffff099224 */ /* 0x000fe400010e060b */
[----:B---3--:R-:W-:-:S02]  /*54ba0*/  IMAD.MOV.U32 R0, RZ, RZ, R2 ;  /* 0x000000ffff007224 */ /* 0x008fc400078e0002 */
[----:B------:R2:W3:Y:S04]  /*54bb0*/  @!P0 LDG.E.CONSTANT R2, desc[UR8][R6.64] ;  /* 0x0000000806028981 */ /* 0x0004e8000c1e9900 */
[----:B------:R0:W3:Y:S01]  /*54bc0*/  @!P1 LDG.E.CONSTANT R0, desc[UR8][R8.64+0x80] ;  /* 0x0000800808009981 */ /* 0x0000e2000c1e9900 */
[----:B------:R-:W1:Y:S01]  /*54bd0*/  S2R R11, SR_CgaCtaId ;  /* 0x00000000000b7919 */ /* 0x000e620000008800 */
[----:B------:R-:W4:Y:S01]  /*54be0*/  S2R R60, SR_LANEID ;  /* 0x00000000003c7919 */ /* 0x000f220000000000 */
[----:B------:R-:W-:Y:S01]  /*54bf0*/  MOV R62, 0x400 ;  /* 0x00000400003e7802 */ /* 0x000fe20000000f00 */
[----:B------:R-:W-:Y:S01]  /*54c00*/  STL [R1+0x42c], RZ ;  /* 0x00042cff01007387 */ /* 0x000fe20000100800 */
[----:B--2---:R-:W-:-:S03]  /*54c10*/  SHF.R.U32.HI R7, RZ, 0x18, R71 ;  /* 0x00000018ff077819 */ /* 0x004fc60000011647 */
[----:B------:R-:W-:Y:S01]  /*54c20*/  STL.64 [R1+0x430], RZ ;  /* 0x000430ff01007387 */ /* 0x000fe20000100a00 */
[----:B------:R-:W-:-:S03]  /*54c30*/  SHF.R.U32.HI R92, RZ, 0x10, R71 ;  /* 0x00000010ff5c7819 */ /* 0x000fc60000011647 */
[----:B------:R-:W-:Y:S01]  /*54c40*/  STL.U8 [R1+0x3f8], RZ ;  /* 0x0003f8ff01007387 */ /* 0x000fe20000100000 */
[----:B------:R-:W-:Y:S02]  /*54c50*/  SHF.R.U32.HI R91, RZ, 0x8, R71 ;  /* 0x00000008ff5b7819 */ /* 0x000fe40000011647 */
[----:B-1----:R-:W-:Y:S01]  /*54c60*/  LEA R62, R11, R62, 0x18 ;  /* 0x0000003e0b3e7211 */ /* 0x002fe200078ec0ff */
[----:B----4-:R-:W-:-:S04]  /*54c70*/  IMAD.IADD R43, R5, 0x1, R60 ;  /* 0x00000001052b7824 */ /* 0x010fc800078e023c */
[C---:B------:R-:W-:Y:S02]  /*54c80*/  IMAD R53, R43.reuse, 0x4, R62 ;  /* 0x000000042b357824 */ /* 0x040fe400078e023e */
[C---:B0-----:R-:W-:Y:S02]  /*54c90*/  IMAD.IADD R8, R43.reuse, 0x1, R60 ;  /* 0x000000012b087824 */ /* 0x041fe400078e023c */
[--C-:B------:R-:W-:Y:S01]  /*54ca0*/  IMAD R61, R60, 0x4, R53.reuse ;  /* 0x000000043c3d7824 */ /* 0x100fe200078e0235 */
[----:B------:R-:W-:Y:S01]  /*54cb0*/  STL [R1+0x474], RZ ;  /* 0x000474ff01007387 */ /* 0x000fe20000100800 */
[----:B------:R-:W-:Y:S01]  /*54cc0*/  IMAD R18, R43, 0x3c, R53 ;  /* 0x0000003c2b127824 */ /* 0x000fe200078e0235 */
[C-C-:B------:R-:W-:Y:S02]  /*54cd0*/  SHF.R.U64 R87, R70.reuse, 0x18, R71.reuse ;  /* 0x0000001846577819 */ /* 0x140fe40000001247 */
[----:B------:R-:W-:Y:S01]  /*54ce0*/  STL.64 [R1+0x478], RZ ;  /* 0x000478ff01007387 */ /* 0x000fe20000100a00 */
[----:B------:R-:W-:-:S03]  /*54cf0*/  SHF.R.U64 R85, R70, 0x10, R71 ;  /* 0x0000001046557819 */ /* 0x000fc60000001247 */
[----:B------:R-:W-:Y:S01]  /*54d00*/  STL.U8 [R1+0x440], RZ ;  /* 0x000440ff01007387 */ /* 0x000fe20000100000 */
[----:B------:R-:W-:Y:S01]  /*54d10*/  SHF.R.U64 R84, R70, 0x8, R71 ;  /* 0x0000000846547819 */ /* 0x000fe20000001247 */
[----:B------:R-:W-:Y:S01]  /*54d20*/  BSSY.RECONVERGENT B0, `(.L_x_3014) ;  /* 0x00000a1000007945 */ /* 0x000fe20003800200 */
[--C-:B------:R-:W-:Y:S02]  /*54d30*/  SHF.R.U32.HI R82, RZ, 0x18, R69.reuse ;  /* 0x00000018ff527819 */ /* 0x100fe40000011645 */
        /* <DEDUP_REMOVED lines=29> */
[----:B------:R-:W-:Y:S02]  /*54f10*/  SHF.R.U64 R11, R26, 0x8, R27 ;  /* 0x000000081a0b7819 */ /* 0x000fe4000000121b */
[C---:B------:R-:W-:Y:S02]  /*54f20*/  PRMT R36, R30.reuse, 0x7610, R36 ;  /* 0x000076101e247816 */ /* 0x040fe40000000024 */
[----:B------:R-:W-:Y:S01]  /*54f30*/  PRMT R79, R30, 0x7610, R79 ;  /* 0x000076101e4f7816 */ /* 0x000fe2000000004f */
[----:B------:R-:W-:Y:S01]  /*54f40*/  IMAD.MOV.U32 R4, RZ, RZ, R28 ;  /* 0x000000ffff047224 */ /* 0x000fe200078e001c */
[C---:B------:R-:W-:Y:S01]  /*54f50*/  PRMT R24, R71.reuse, 0x7610, R24 ;  /* 0x0000761047187816 */ /* 0x040fe20000000018 */
[----:B------:R-:W-:Y:S01]  /*54f60*/  IMAD.MOV.U32 R5, RZ, RZ, R29 ;  /* 0x000000ffff057224 */ /* 0x000fe200078e001d */
[----:B------:R-:W-:-:S02]  /*54f70*/  PRMT R73, R71, 0x7610, R73 ;  /* 0x0000761047497816 */ /* 0x000fc40000000049 */
[C---:B------:R-:W-:Y:S02]  /*54f80*/  PRMT R10, R68.reuse, 0x7610, R10 ;  /* 0x00007610440a7816 */ /* 0x040fe4000000000a */
[----:B------:R-:W-:Y:S02]  /*54f90*/  PRMT R59, R68, 0x7610, R59 ;  /* 0x00007610443b7816 */ /* 0x000fe4000000003b */
[C---:B------:R-:W-:Y:S02]  /*54fa0*/  PRMT R37, R31.reuse, 0x7610, R37 ;  /* 0x000076101f257816 */ /* 0x040fe40000000025 */
[----:B------:R-:W-:Y:S02]  /*54fb0*/  PRMT R83, R31, 0x7610, R83 ;  /* 0x000076101f537816 */ /* 0x000fe40000000053 */
[C---:B------:R-:W-:Y:S02]  /*54fc0*/  PRMT R32, R23.reuse, 0x7610, R32 ;  /* 0x0000761017207816 */ /* 0x040fe40000000020 */
[----:B------:R-:W-:Y:S01]  /*54fd0*/  PRMT R78, R23, 0x7610, R78 ;  /* 0x00007610174e7816 */ /* 0x000fe2000000004e */
[----:B------:R-:W-:Y:S01]  /*54fe0*/  IMAD.MOV.U32 R23, RZ, RZ, R27 ;  /* 0x000000ffff177224 */ /* 0x000fe200078e001b */
[----:B------:R-:W-:-:S02]  /*54ff0*/  PRMT R30, R22, 0x7610, R30 ;  /* 0x00007610161e7816 */ /* 0x000fc4000000001e */
[----:B------:R-:W-:Y:S02]  /*55000*/  PRMT R74, R22, 0x7610, R74 ;  /* 0x00007610164a7816 */ /* 0x000fe4000000004a */
[C---:B------:R-:W-:Y:S02]  /*55010*/  PRMT R55, R21.reuse, 0x7610, R55 ;  /* 0x0000761015377816 */ /* 0x040fe40000000037 */
[----:B------:R-:W-:Y:S02]  /*55020*/  PRMT R90, R21, 0x7610, R90 ;  /* 0x00007610155a7816 */ /* 0x000fe4000000005a */
[C---:B------:R-:W-:Y:S02]  /*55030*/  PRMT R49, R20.reuse, 0x7610, R49 ;  /* 0x0000761014317816 */ /* 0x040fe40000000031 */
[----:B------:R-:W-:Y:S02]  /*55040*/  PRMT R89, R20, 0x7610, R89 ;  /* 0x0000761014597816 */ /* 0x000fe40000000059 */
[----:B------:R-:W-:-:S02]  /*55050*/  PRMT R39, R15, 0x7610, R39 ;  /* 0x000076100f277816 */ /* 0x000fc40000000027 */
[----:B------:R-:W-:Y:S02]  /*55060*/  PRMT R88, R15, 0x7610, R88 ;  /* 0x000076100f587816 */ /* 0x000fe40000000058 */
[C---:B------:R-:W-:Y:S02]  /*55070*/  PRMT R38, R14.reuse, 0x7610, R38 ;  /* 0x000076100e267816 */ /* 0x040fe40000000026 */
        /* <DEDUP_REMOVED lines=42> */
[----:B-1----:R-:W-:Y:S01]  /*55320*/  IMAD R53, R8, 0x3c, R61 ;  /* 0x0000003c08357824 */ /* 0x002fe200078e023d */
[----:B------:R-:W-:Y:S01]  /*55330*/  NOP ;  /* 0x0000000000007918 */ /* 0x000fe20000000000 */
[----:B------:R-:W0:Y:S01]  /*55340*/  LDS.64 R60, [R61] ;  /* 0x000000003d3c7984 */ /* 0x000e220000000a00 */
[----:B------:R-:W-:-:S02]  /*55350*/  PRMT R0, R7, 0x7610, R0 ;  /* 0x0000761007007816 */ /* 0x000fc40000000000 */
[----:B------:R-:W-:Y:S01]  /*55360*/  PRMT R26, R87, 0x7610, R26 ;  /* 0x00007610571a7816 */ /* 0x000fe2000000001a */
[----:B------:R-:W-:Y:S06]  /*55370*/  BAR.SYNC.DEFER_BLOCKING 0x0 ;  /* 0x0000000000007b1d */ /* 0x000fec0000010000 */
[----:B------:R-:W-:Y:S05]  /*55380*/  @P0 BRA `(.L_x_3015) ;  /* 0x0000000000e80947 */ /* 0x000fea0003800000 */
[----:B------:R-:W-:-:S05]  /*55390*/  IMAD.WIDE.U32 R74, R97, 0x40, R44 ;  /* 0x00000040614a7825 */ /* 0x000fca00078e002c */
[----:B------:R-:W2:Y:S04]  /*553a0*/  LDG.E.64.CONSTANT R80, desc[UR8][R74.64+0x30] ;  /* 0x000030084a507981 */ /* 0x000ea8000c1e9b00 */
        /* <DEDUP_REMOVED lines=11> */
[C-C-:B------:R-:W-:Y:S02]  /*55460*/  SHF.R.U64 R95, R78.reuse, 0x18, R79.reuse ;  /* 0x000000184e5f7819 */ /* 0x140fe4000000124f */
[----:B-1----:R-:W-:Y:S02]  /*55470*/  PRMT R74, R78, 0x7610, R74 ;  /* 0x000076104e4a7816 */ /* 0x002fe4000000004a */
[--C-:B------:R-:W-:Y:S02]  /*55480*/  SHF.R.U32.HI R109, RZ, 0x8, R79.reuse ;  /* 0x00000008ff6d7819 */ /* 0x100fe4000001164f */
[----:B------:R-:W-:-:S02]  /*55490*/  SHF.R.U32.HI R110, RZ, 0x10, R79 ;  /* 0x00000010ff6e7819 */ /* 0x000fc4000001164f */
[----:B------:R-:W-:Y:S02]  /*554a0*/  SHF.R.U32.HI R111, RZ, 0x18, R79 ;  /* 0x00000018ff6f7819 */ /* 0x000fe4000001164f */
[----:B------:R-:W-:Y:S02]  /*554b0*/  PRMT R78, R79, 0x7610, R78 ;  /* 0x000076104f4e7816 */ /* 0x000fe4000000004e */
[----:B------:R-:W-:Y:S02]  /*554c0*/  SHF.R.U64 R11, R80, 0x8, R27 ;  /* 0x00000008500b7819 */ /* 0x000fe4000000121b */
        /* <DEDUP_REMOVED lines=37> */
[----:B------:R-:W-:-:S07]  /*55720*/  PRMT R73, R121, 0x7610, R73 ;  /* 0x0000761079497816 */ /* 0x000fce0000000049 */
.L_x_3015:
[----:B------:R-:W-:Y:S05]  /*55730*/  BSYNC.RECONVERGENT B0 ;  /* 0x0000000000007941 */ /* 0x000fea0003800200 */
.L_x_3014:
[----:B------:R-:W-:Y:S04]  /*55740*/  BSSY.RECONVERGENT B0, `(.L_x_3016) ;  /* 0x000003a000007945 */ /* 0x000fe80003800200 */
[----:B------:R-:W-:Y:S05]  /*55750*/  @P1 BRA `(.L_x_3017) ;  /* 0x0000000000e01947 */ /* 0x000fea0003800000 */
[----:B------:R-:W-:-:S05]  /*55760*/  LEA R8, P0, R97, R44, 0x6 ;  /* 0x0000002c61087211 */ /* 0x000fca00078030ff */
[----:B------:R-:W-:-:S05]  /*55770*/  IMAD.X R9, RZ, RZ, R45, P0 ;  /* 0x000000ffff097224 */ /* 0x000fca00000e062d */
[----:B------:R-:W2:Y:S04]  /*55780*/  LDG.E.64.CONSTANT R44, desc[UR8][R8.64+0x828] ;  /* 0x00082808082c7981 */ /* 0x000ea8000c1e9b00 */
[----:B------:R-:W3:Y:S04]  /*55790*/  LDG.E.64.CONSTANT R12, desc[UR8][R8.64+0x810] ;  /* 0x00081008080c7981 */ /* 0x000ee8000c1e9b00 */
[----:B------:R-:W4:Y:S04]  /*557a0*/  LDG.E.64.CONSTANT R54, desc[UR8][R8.64+0x808] ;  /* 0x0008080808367981 */ /* 0x000f28000c1e9b00 */
[----:B------:R-:W4:Y:S04]  /*557b0*/  LDG.E.64.CONSTANT R24, desc[UR8][R8.64+0x820] ;  /* 0x0008200808187981 */ /* 0x000f28000c1e9b00 */
[----:B------:R-:W4:Y:S04]  /*557c0*/  LDG.E.64.CONSTANT R22, desc[UR8][R8.64+0x830] ;  /* 0x0008300808167981 */ /* 0x000f28000c1e9b00 */
[----:B------:R-:W4:Y:S04]  /*557d0*/  LDG.E.64.CONSTANT R38, desc[UR8][R8.64+0x800] ;  /* 0x0008000808267981 */ /* 0x000f28000c1e9b00 */
[----:B------:R-:W4:Y:S04]  /*557e0*/  LDG.E.64.CONSTANT R36, desc[UR8][R8.64+0x818] ;  /* 0x0008180808247981 */ /* 0x000f28000c1e9b00 */
[----:B------:R2:W5:Y:S02]  /*557f0*/  LDG.E.64.CONSTANT R28, desc[UR8][R8.64+0x838] ;  /* 0x00083808081c7981 */ /* 0x000564000c1e9b00 */
[----:B--2---:R-:W-:-:S02]  /*55800*/  SHF.R.U64 R8, R44, 0x8, R45 ;  /* 0x000000082c087819 */ /* 0x004fc4000000122d */
[----:B------:R-:W-:Y:S02]  /*55810*/  SHF.R.U64 R26, R44, 0x18, R45 ;  /* 0x000000182c1a7819 */ /* 0x000fe4000000122d */
        /* <DEDUP_REMOVED lines=20> */
[C---:B------:R-:W-:Y:S02]  /*55960*/  SHF.R.U64 R9, R22.reuse, 0x8, R23 ;  /* 0x0000000816097819 */ /* 0x040fe40000001217 */
[----:B------:R-:W-:Y:S02]  /*55970*/  PRMT R2, R22, 0x7610, R2 ;  /* 0x0000761016027816 */ /* 0x000fe40000000002 */
[----:B------:R-:W-:-:S02]  /*55980*/  SHF.R.U64 R40, R38, 0x8, R39 ;  /* 0x0000000826287819 */ /* 0x000fc40000001227 */
[C-C-:B------:R-:W-:Y:S02]  /*55990*/  SHF.R.U64 R43, R38.reuse, 0x10, R39.reuse ;  /* 0x00000010262b7819 */ /* 0x140fe40000001227 */
[--C-:B------:R-:W-:Y:S02]  /*559a0*/  SHF.R.U64 R47, R38, 0x18, R39.reuse ;  /* 0x00000018262f7819 */ /* 0x100fe40000001227 */
        /* <DEDUP_REMOVED lines=12> */
[C---:B------:R-:W-:Y:S02]  /*55a70*/  SHF.R.U64 R25, R44.reuse, 0x10, R45 ;  /* 0x000000102c197819 */ /* 0x040fe4000000122d */
[----:B------:R-:W-:Y:S02]  /*55a80*/  PRMT R19, R44, 0x7610, R19 ;  /* 0x000076102c137816 */ /* 0x000fe40000000013 */
[--C-:B------:R-:W-:Y:S02]  /*55a90*/  SHF.R.U32.HI R41, RZ, 0x8, R45.reuse ;  /* 0x00000008ff297819 */ /* 0x100fe4000001162d */
[----:B------:R-:W-:-:S02]  /*55aa0*/  SHF.R.U32.HI R50, RZ, 0x10, R45 ;  /* 0x00000010ff327819 */ /* 0x000fc4000001162d */
[----:B------:R-:W-:Y:S02]  /*55ab0*/  SHF.R.U32.HI R0, RZ, 0x18, R45 ;  /* 0x00000018ff007819 */ /* 0x000fe4000001162d */
[----:B------:R-:W-:Y:S02]  /*55ac0*/  PRMT R24, R45, 0x7610, R24 ;  /* 0x000076102d187816 */ /* 0x000fe40000000018 */
[----:B------:R-:W-:-:S07]  /*55ad0*/  PRMT R22, R8, 0x7610, R22 ;  /* 0x0000761008167816 */ /* 0x000fce0000000016 */
.L_x_3017:
[----:B------:R-:W-:Y:S05]  /*55ae0*/  BSYNC.RECONVERGENT B0 ;  /* 0x0000000000007941 */ /* 0x000fea0003800200 */
.L_x_3016:
[----:B------:R-:W-:Y:S01]  /*55af0*/  LOP3.LUT R7, R7, 0xffff, RZ, 0xc0, !PT ;  /* 0x0000ffff07077812 */ /* 0x000fe200078ec0ff */
[----:B------:R1:W-:Y:S01]  /*55b00*/  STS [R18+0x834], R23 ;  /* 0x0008341712007388 */ /* 0x0003e20000000800 */
[----:B------:R-:W-:Y:S01]  /*55b10*/  LOP3.LUT R92, R92, 0xffff, RZ, 0xc0, !PT ;  /* 0x0000ffff5c5c7812 */ /* 0x000fe200078ec0ff */
[----:B------:R-:W-:Y:S01]  /*55b20*/  BSSY.RECONVERGENT B0, `(.L_x_3018) ;  /* 0x0000256000007945 */ /* 0x000fe20003800200 */
[----:B------:R-:W-:Y:S01]  /*55b30*/  LOP3.LUT R84, R84, 0xffff, RZ, 0xc0, !PT ;  /* 0x0000ffff54547812 */ /* 0x000fe200078ec0ff */
[----:B-----5:R2:W-:Y:S01]  /*55b40*/  STS.64 [R18+0x838], R28 ;  /* 0x0008381c12007388 */ /* 0x0205e20000000a00 */
[----:B------:R-:W-:Y:S02]  /*55b50*/  PRMT R92, R92, 0x3340, R7 ;  /* 0x000033405c5c7816 */ /* 0x000fe40000000007 */
[----:B------:R-:W-:Y:S01]  /*55b60*/  LOP3.LUT R7, R70, 0xffff, RZ, 0xc0, !PT ;  /* 0x0000ffff46077812 */ /* 0x000fe200078ec0ff */
[----:B------:R3:W-:Y:S01]  /*55b70*/  STS [R18+0x34], R27 ;  /* 0x0000341b12007388 */ /* 0x0007e20000000800 */
[----:B------:R-:W-:-:S02]  /*55b80*/  PRMT R9, R9, 0x7604, R2 ;  /* 0x0000760409097816 */ /* 0x000fc40000000002 */
[----:B-1----:R-:W-:Y:S01]  /*55b90*/  PRMT R23, R7, 0x3340, R84 ;  /* 0x0000334007177816 */ /* 0x002fe20000000054 */
[----:B------:R1:W-:Y:S01]  /*55ba0*/  STS.64 [R18+0x38], R4 ;  /* 0x0000380412007388 */ /* 0x0003e20000000a00 */
[----:B------:R-:W-:Y:S02]  /*55bb0*/  LOP3.LUT R103, R103, 0xffff, RZ, 0xc0, !PT ;  /* 0x0000ffff67677812 */ /* 0x000fe400078ec0ff */
[----:B------:R-:W-:Y:S01]  /*55bc0*/  LOP3.LUT R2, R89, 0xffff, RZ, 0xc0, !PT ;  /* 0x0000ffff59027812 */ /* 0x000fe200078ec0ff */
[----:B------:R-:W-:Y:S01]  /*55bd0*/  STS.U16 [R18+0x830], R9 ;  /* 0x0008300912007388 */ /* 0x000fe20000000400 */
[----:B------:R-:W-:Y:S02]  /*55be0*/  LOP3.LUT R40, R40, 0xffff, RZ, 0xc0, !PT ;  /* 0x0000ffff28287812 */ /* 0x000fe400078ec0ff */
[----:B------:R-:W-:Y:S02]  /*55bf0*/  LOP3.LUT R7, R38, 0xffff, RZ, 0xc0, !PT ;  /* 0x0000ffff26077812 */ /* 0x000fe400078ec0ff */
[----:B------:R-:W-:-:S02]  /*55c00*/  PRMT R45, R11, 0x7604, R6 ;  /* 0x000076040b2d7816 */ /* 0x000fc40000000006 */
[----:B------:R-:W-:Y:S02]  /*55c10*/  PRMT R103, R2, 0x3340, R103 ;  /* 0x0000334002677816 */ /* 0x000fe40000000067 */
[----:B--2---:R-:W-:Y:S01]  /*55c20*/  PRMT R29, R7, 0x3340, R40 ;  /* 0x00003340071d7816 */ /* 0x004fe20000000028 */
[----:B------:R2:W-:Y:S01]  /*55c30*/  STS.U16 [R18+0x30], R45 ;  /* 0x0000302d12007388 */ /* 0x0005e20000000400 */
        /* <DEDUP_REMOVED lines=20> */
[----:B---3--:R-:W-:Y:S02]  /*55d80*/  LOP3.LUT R27, R64, 0xffff, RZ, 0xc0, !PT ;  /* 0x0000ffff401b7812 */ /* 0x008fe400078ec0ff */
        /* <DEDUP_REMOVED lines=85> */
[----:B-1----:R-:W-:Y:S02]  /*562e0*/  PRMT R5, R101, 0x3340, R102 ;  /* 0x0000334065057816 */ /* 0x002fe40000000066 */
        /* <DEDUP_REMOVED lines=26> */
[----:B------:R-:W-:Y:S01]  /*56490*/  VIADD R0, R16, 0x1 ;  /* 0x0000000110007836 */ /* 0x000fe20000000000 */
[----:B--2---:R-:W-:Y:S02]  /*564a0*/  PRMT R45, R28, 0x5410, R57 ;  /* 0x000054101c2d7816 */ /* 0x004fe40000000039 */
        /* <DEDUP_REMOVED lines=8> */
[----:B------:R-:W-:Y:S01]  /*56530*/  STS.128 [R18], R4 ;  /* 0x0000000412007388 */ /* 0x000fe20000000c00 */
[----:B------:R-:W-:-:S02]  /*56540*/  PRMT R25, R109, 0x5410, R110 ;  /* 0x000054106d197816 */ /* 0x000fc4000000006e */
[----:B------:R-:W-:Y:S02]  /*56550*/  PRMT R24, R93, 0x5410, R94 ;  /* 0x000054105d187816 */ /* 0x000fe4000000005e */
[----:B------:R-:W-:Y:S02]  /*56560*/  PRMT R79, R91, 0x5410, R92 ;  /* 0x000054105b4f7816 */ /* 0x000fe4000000005c */
[----:B------:R-:W-:Y:S01]  /*56570*/  PRMT R78, R23, 0x5410, R2 ;  /* 0x00005410174e7816 */ /* 0x000fe20000000002 */
[----:B------:R-:W-:Y:S01]  /*56580*/  STS.128 [R18+0x10], R24 ;  /* 0x0000101812007388 */ /* 0x000fe20000000c00 */
[----:B------:R-:W-:Y:S02]  /*56590*/  PRMT R77, R80, 0x5410, R81 ;  /* 0x00005410504d7816 */ /* 0x000fe40000000051 */
[----:B------:R-:W-:Y:S02]  /*565a0*/  PRMT R76, R75, 0x5410, R76 ;  /* 0x000054104b4c7816 */ /* 0x000fe4000000004c */
[----:B------:R-:W-:-:S02]  /*565b0*/  PRMT R47, R68, 0x5410, R71 ;  /* 0x00005410442f7816 */ /* 0x000fc40000000047 */
[----:B------:R-:W-:Y:S01]  /*565c0*/  PRMT R46, R63, 0x5410, R8 ;  /* 0x000054103f2e7816 */ /* 0x000fe20000000008 */
[----:B------:R-:W-:Y:S01]  /*565d0*/  STS.128 [R18+0x20], R76 ;  /* 0x0000204c12007388 */ /* 0x000fe20000000c00 */
[----:B------:R-:W-:Y:S02]  /*565e0*/  PRMT R51, R37, 0x5410, R66 ;  /* 0x0000541025337816 */ /* 0x000fe40000000042 */
[----:B------:R-:W-:Y:S01]  /*565f0*/  PRMT R50, R39, 0x5410, R54 ;  /* 0x0000541027327816 */ /* 0x000fe20000000036 */
[----:B------:R-:W-:Y:S01]  /*56600*/  STS.128 [R18+0x800], R44 ;  /* 0x0008002c12007388 */ /* 0x000fe20000000c00 */
[----:B------:R-:W-:Y:S02]  /*56610*/  PRMT R49, R32, 0x5410, R43 ;  /* 0x0000541020317816 */ /* 0x000fe4000000002b */
[----:B------:R-:W-:Y:S02]  /*56620*/  PRMT R30, R22, 0x5410, R19 ;  /* 0x00005410161e7816 */ /* 0x000fe40000000013 */
[----:B------:R-:W-:Y:S01]  /*56630*/  PRMT R29, R21, 0x5410, R20 ;  /* 0x00005410151d7816 */ /* 0x000fe20000000014 */
[----:B------:R-:W-:Y:S01]  /*56640*/  STS.128 [R18+0x810], R48 ;  /* 0x0008103012007388 */ /* 0x000fe20000000c00 */
[----:B------:R-:W-:-:S02]  /*56650*/  PRMT R28, R15, 0x5410, R12 ;  /* 0x000054100f1c7816 */ /* 0x000fc4000000000c */
[----:B0-----:R-:W-:Y:S02]  /*56660*/  ISETP.NE.AND P0, PT, R60, R61, PT ;  /* 0x0000003d3c00720c */ /* 0x001fe40003f05270 */
[-C--:B------:R-:W-:Y:S01]  /*56670*/  ISETP.NE.AND P3, PT, R16, R3.reuse, PT ;  /* 0x000000031000720c */ /* 0x080fe20003f65270 */
[----:B------:R-:W-:Y:S01]  /*56680*/  STS.128 [R18+0x820], R28 ;  /* 0x0008201c12007388 */ /* 0x000fe20000000c00 */
[----:B------:R-:W-:Y:S01]  /*56690*/  ISETP.EQ.OR P0, PT, R0, R3, P0 ;  /* 0x000000030000720c */ /* 0x000fe20000702670 */
[----:B------:R-:W-:Y:S02]  /*566a0*/  NOP ;  /* 0x0000000000007918 */ /* 0x000fe40000000000 */
[----:B------:R-:W0:Y:S01]  /*566b0*/  LDS.128 R4, [R53] ;  /* 0x0000000035047984 */ /* 0x000e220000000c00 */
[----:B------:R-:W-:Y:S02]  /*566c0*/  SEL R0, RZ, 0x1, !P0 ;  /* 0x00000001ff007807 */ /* 0x000fe40004000000 */
[----:B------:R-:W-:Y:S01]  /*566d0*/  ISETP.NE.AND P1, PT, R134, RZ, PT ;  /* 0x000000ff8600720c */ /* 0x000fe20003f25270 */
[----:B------:R-:W1:Y:S04]  /*566e0*/  LDS.128 R8, [R53+0x10] ;  /* 0x0000100035087984 */ /* 0x000e680000000c00 */
[----:B------:R-:W2:Y:S04]  /*566f0*/  LDS.128 R12, [R53+0x20] ;  /* 0x00002000350c7984 */ /* 0x000ea80000000c00 */
[----:B------:R-:W-:Y:S04]  /*56700*/  STL [R1+0x438], R0 ;  /* 0x0004380001007387 */ /* 0x000fe80000100800 */
[----:B------:R-:W3:Y:S04]  /*56710*/  LDS.128 R36, [R53+0x50] ;  /* 0x0000500035247984 */ /* 0x000ee80000000c00 */
[----:B------:R-:W4:Y:S04]  /*56720*/  LDS.128 R20, [R53+0x40] ;  /* 0x0000400035147984 */ /* 0x000f280000000c00 */
[----:B------:R-:W4:Y:S04]  /*56730*/  LDS.128 R16, [R53+0x60] ;  /* 0x0000600035107984 */ /* 0x000f280000000c00 */
[----:B------:R-:W-:Y:S04]  /*56740*/  LDS.U16 R0, [R53+0x70] ;  /* 0x0000700035007984 */ /* 0x000fe80000000400 */
[----:B------:R-:W4:Y:S04]  /*56750*/  LDS R108, [R53+0x74] ;  /* 0x00007400356c7984 */ /* 0x000f280000000800 */
[----:B------:R-:W4:Y:S01]  /*56760*/  LDS.64 R2, [R53+0x78] ;  /* 0x0000780035027984 */ /* 0x000f220000000a00 */
[----:B0-----:R-:W-:-:S03]  /*56770*/  IMAD.MOV.U32 R40, RZ, RZ, R6 ;  /* 0x000000ffff287224 */ /* 0x001fc600078e0006 */
[----:B------:R-:W-:Y:S01]  /*56780*/  STL [R1+0x2bc], RZ ;  /* 0x0002bcff01007387 */ /* 0x000fe20000100800 */
[----:B------:R-:W-:Y:S01]  /*56790*/  IMAD.MOV.U32 R41, RZ, RZ, R7 ;  /* 0x000000ffff297224 */ /* 0x000fe200078e0007 */
[C---:B------:R-:W-:Y:S01]  /*567a0*/  PRMT R107, R4.reuse, 0x7770, RZ ;  /* 0x00007770046b7816 */ /* 0x040fe200000000ff */
[----:B-1----:R-:W-:Y:S01]  /*567b0*/  IMAD.MOV.U32 R42, RZ, RZ, R8 ;  /* 0x000000ffff2a7224 */ /* 0x002fe200078e0008 */
[----:B------:R-:W-:Y:S01]  /*567c0*/  STL.64 [R1+0x2c0], RZ ;  /* 0x0002c0ff01007387 */ /* 0x000fe20000100a00 */
[----:B------:R-:W-:Y:S01]  /*567d0*/  IMAD.MOV.U32 R43, RZ, RZ, R9 ;  /* 0x000000ffff2b7224 */ /* 0x000fe200078e0009 */
[C---:B------:R-:W-:Y:S01]  /*567e0*/  PRMT R249, R4.reuse, 0x7771, RZ ;  /* 0x0000777104f97816 */ /* 0x040fe200000000ff */
[--C-:B------:R-:W-:Y:S01]  /*567f0*/  IMAD.MOV.U32 R32, RZ, RZ, R10.reuse ;  /* 0x000000ffff207224 */ /* 0x100fe200078e000a */
[----:B------:R-:W-:Y:S01]  /*56800*/  STL.U8 [R1+0x288], RZ ;  /* 0x000288ff01007387 */ /* 0x000fe20000100000 */
[--C-:B------:R-:W-:Y:S01]  /*56810*/  IMAD.MOV.U32 R33, RZ, RZ, R11.reuse ;  /* 0x000000ffff217224 */ /* 0x100fe200078e000b */
[C---:B------:R-:W-:Y:S01]  /*56820*/  PRMT R248, R4.reuse, 0x7772, RZ ;  /* 0x0000777204f87816 */ /* 0x040fe200000000ff */
[----:B------:R-:W-:Y:S01]  /*56830*/  IMAD.MOV.U32 R44, RZ, RZ, R10 ;  /* 0x000000ffff2c7224 */ /* 0x000fe200078e000a */
[----:B------:R0:W-:Y:S01]  /*56840*/  STL.128 [R1+0x370], R40 ;  /* 0x0003702801007387 */ /* 0x0001e20000100c00 */
[----:B------:R-:W-:Y:S01]  /*56850*/  IMAD.MOV.U32 R45, RZ, RZ, R11 ;  /* 0x000000ffff2d7224 */ /* 0x000fe200078e000b */
[----:B------:R-:W-:Y:S01]  /*56860*/  PRMT R244, R4, 0x7773, RZ ;  /* 0x0000777304f47816 */ /* 0x000fe200000000ff */
[--C-:B--2---:R-:W-:Y:S01]  /*56870*/  IMAD.MOV.U32 R34, RZ, RZ, R12.reuse ;  /* 0x000000ffff227224 */ /* 0x104fe200078e000c */
[----:B---3--:R-:W-:Y:S01]  /*56880*/  STL.128 [R1+0x450], R36 ;  /* 0x0004502401007387 */ /* 0x008fe20000100c00 */
[--C-:B------:R-:W-:Y:S01]  /*56890*/  IMAD.MOV.U32 R35, RZ, RZ, R13.reuse ;  /* 0x000000ffff237224 */ /* 0x100fe200078e000d */
[C---:B------:R-:W-:Y:S01]  /*568a0*/  PRMT R63, R38.reuse, 0x7772, RZ ;  /* 0x00007772263f7816 */ /* 0x040fe200000000ff */
[----:B------:R-:W-:Y:S01]  /*568b0*/  IMAD.MOV.U32 R46, RZ, RZ, R12 ;  /* 0x000000ffff2e7224 */ /* 0x000fe200078e000c */
[----:B------:R-:W-:Y:S01]  /*568c0*/  PRMT R64, R38, 0x7773, RZ ;  /* 0x0000777326407816 */ /* 0x000fe200000000ff */
[----:B------:R-:W-:Y:S01]  /*568d0*/  IMAD.MOV.U32 R47, RZ, RZ, R13 ;  /* 0x000000ffff2f7224 */ /* 0x000fe200078e000d */
[----:B------:R1:W-:Y:S01]  /*568e0*/  STL.128 [R1+0x410], R32 ;  /* 0x0004102001007387 */ /* 0x0003e20000100c00 */
[----:B------:R-:W-:Y:S01]  /*568f0*/  IMAD.MOV.U32 R28, RZ, RZ, R6 ;  /* 0x000000ffff1c7224 */ /* 0x000fe200078e0006 */
[----:B------:R-:W-:Y:S01]  /*56900*/  PRMT R65, R39, 0x7770, RZ ;  /* 0x0000777027417816 */ /* 0x000fe200000000ff */
[----:B------:R-:W-:Y:S01]  /*56910*/  IMAD.MOV.U32 R29, RZ, RZ, R7 ;  /* 0x000000ffff1d7224 */ /* 0x000fe200078e0007 */
[----:B------:R2:W-:Y:S01]  /*56920*/  STL.128 [R1+0x380], R44 ;  /* 0x0003802c01007387 */ /* 0x0005e20000100c00 */
[----:B------:R-:W-:Y:S01]  /*56930*/  IMAD.MOV.U32 R30, RZ, RZ, R8 ;  /* 0x000000ffff1e7224 */ /* 0x000fe200078e0008 */
[----:B0-----:R-:W-:Y:S01]  /*56940*/  PRMT R40, R36, 0x7773, RZ ;  /* 0x0000777324287816 */ /* 0x001fe200000000ff */
[----:B------:R-:W-:Y:S01]  /*56950*/  IMAD.MOV.U32 R31, RZ, RZ, R9 ;  /* 0x000000ffff1f7224 */ /* 0x000fe200078e0009 */
[C---:B------:R-:W-:Y:S01]  /*56960*/  PRMT R41, R37.reuse, 0x7770, RZ ;  /* 0x0000777025297816 */ /* 0x040fe200000000ff */
[----:B----4-:R-:W-:Y:S01]  /*56970*/  STL.128 [R1+0x440], R20 ;  /* 0x0004401401007387 */ /* 0x010fe20000100c00 */
[----:B------:R-:W-:-:S02]  /*56980*/  PRMT R42, R37, 0x7771, RZ ;  /* 0x00007771252a7816 */ /* 0x000fc400000000ff */
[----:B------:R-:W-:Y:S01]  /*56990*/  PRMT R43, R37, 0x7772, RZ ;  /* 0x00007772252b7816 */ /* 0x000fe200000000ff */
[----:B------:R0:W-:Y:S01]  /*569a0*/  STL.128 [R1+0x400], R28 ;  /* 0x0004001c01007387 */ /* 0x0001e20000100c00 */
[----:B------:R-:W-:Y:S02]  /*569b0*/  PRMT R66, R39, 0x7771, RZ ;  /* 0x0000777127427816 */ /* 0x000fe400000000ff */
[C---:B-1----:R-:W-:Y:S01]  /*569c0*/  PRMT R33, R36.reuse, 0x7770, RZ ;  /* 0x0000777024217816 */ /* 0x042fe200000000ff */
[----:B------:R1:W-:Y:S01]  /*569d0*/  STL.128 [R1+0x460], R16 ;  /* 0x0004601001007387 */ /* 0x0003e20000100c00 */
[C---:B------:R-:W-:Y:S02]  /*569e0*/  PRMT R34, R36.reuse, 0x7771, RZ ;  /* 0x0000777124227816 */ /* 0x040fe400000000ff */
[----:B------:R-:W-:Y:S01]  /*569f0*/  PRMT R35, R36, 0x7772, RZ ;  /* 0x0000777224237816 */ /* 0x000fe200000000ff */
[----:B------:R-:W-:Y:S01]  /*56a00*/  STL.64 [R1+0x3f8], R4 ;  /* 0x0003f80401007387 */ /* 0x000fe20000100a00 */
[----:B--2---:R-:W-:Y:S01]  /*56a10*/  PRMT R44, R37, 0x7773, RZ ;  /* 0x00007773252c7816 */ /* 0x004fe200000000ff */
[----:B------:R-:W-:Y:S01]  /*56a20*/  IMAD.MOV.U32 R46, RZ, RZ, R108 ;  /* 0x000000ffff2e7224 */ /* 0x000fe200078e006c */
[C---:B------:R-:W-:Y:S01]  /*56a30*/  PRMT R45, R38.reuse, 0x7770, RZ ;  /* 0x00007770262d7816 */ /* 0x040fe200000000ff */
[----:B------:R-:W-:Y:S01]  /*56a40*/  STL.64 [R1+0x368], R4 ;  /* 0x0003680401007387 */ /* 0x000fe20000100a00 */
[----:B------:R-:W-:-:S02]  /*56a50*/  PRMT R47, R38, 0x7771, RZ ;  /* 0x00007771262f7816 */ /* 0x000fc400000000ff */
[C---:B------:R-:W-:Y:S01]  /*56a60*/  PRMT R67, R39.reuse, 0x7772, RZ ;  /* 0x0000777227437816 */ /* 0x040fe200000000ff */
[----:B------:R-:W-:Y:S01]  /*56a70*/  STL.64 [R1+0x420], R14 ;  /* 0x0004200e01007387 */ /* 0x000fe20000100a00 */
[----:B------:R-:W-:Y:S02]  /*56a80*/  PRMT R68, R39, 0x7773, RZ ;  /* 0x0000777327447816 */ /* 0x000fe400000000ff */
[C---:B------:R-:W-:Y:S01]  /*56a90*/  PRMT R109, R20.reuse, 0x7770, RZ ;  /* 0x00007770146d7816 */ /* 0x040fe200000000ff */
[----:B------:R-:W-:Y:S01]  /*56aa0*/  STL.64 [R1+0x390], R14 ;  /* 0x0003900e01007387 */ /* 0x000fe20000100a00 */
[C---:B------:R-:W-:Y:S02]  /*56ab0*/  PRMT R24, R20.reuse, 0x7771, RZ ;  /* 0x0000777114187816 */ /* 0x040fe400000000ff */
[C---:B------:R-:W-:Y:S01]  /*56ac0*/  PRMT R25, R20.reuse, 0x7772, RZ ;  /* 0x0000777214197816 */ /* 0x040fe200000000ff */
[----:B------:R-:W-:Y:S01]  /*56ad0*/  STL [R1+0x474], R108 ;  /* 0x0004746c01007387 */ /* 0x000fe20000100800 */
[----:B------:R-:W-:-:S02]  /*56ae0*/  PRMT R26, R20, 0x7773, RZ ;  /* 0x00007773141a7816 */ /* 0x000fc400000000ff */
[C---:B------:R-:W-:Y:S01]  /*56af0*/  PRMT R27, R21.reuse, 0x7770, RZ ;  /* 0x00007770151b7816 */ /* 0x040fe200000000ff */
[----:B------:R-:W-:Y:S01]  /*56b00*/  STL.64 [R1+0x478], R2 ;  /* 0x0004780201007387 */ /* 0x000fe20000100a00 */
[C---:B0-----:R-:W-:Y:S02]  /*56b10*/  PRMT R28, R21.reuse, 0x7771, RZ ;  /* 0x00007771151c7816 */ /* 0x041fe400000000ff */
[C---:B------:R-:W-:Y:S01]  /*56b20*/  PRMT R29, R21.reuse, 0x7772, RZ ;  /* 0x00007772151d7816 */ /* 0x040fe200000000ff */
[----:B------:R-:W-:Y:S01]  /*56b30*/  STL.S16 [R1+0x568], R24 ;  /* 0x0005681801007387 */ /* 0x000fe20000100600 */
[----:B------:R-:W-:Y:S02]  /*56b40*/  PRMT R30, R21, 0x7773, RZ ;  /* 0x00007773151e7816 */ /* 0x000fe400000000ff */
[C---:B------:R-:W-:Y:S01]  /*56b50*/  PRMT R36, R16.reuse, 0x7770, RZ ;  /* 0x0000777010247816 */ /* 0x040fe200000000ff */
[----:B------:R-:W-:Y:S01]  /*56b60*/  LDS.64 R20, [R53+0x38] ;  /* 0x0000380035147984 */ /* 0x000fe20000000a00 */
[----:B------:R-:W-:-:S02]  /*56b70*/  PRMT R37, R16, 0x7771, RZ ;  /* 0x0000777110257816 */ /* 0x000fc400000000ff */
[C---:B------:R-:W-:Y:S01]  /*56b80*/  PRMT R38, R16.reuse, 0x7772, RZ ;  /* 0x0000777210267816 */ /* 0x040fe200000000ff */
[----:B------:R-:W-:Y:S01]  /*56b90*/  STL.S16 [R1+0x564], R25 ;  /* 0x0005641901007387 */ /* 0x000fe20000100600 */
[----:B------:R-:W-:Y:S02]  /*56ba0*/  PRMT R39, R16, 0x7773, RZ ;  /* 0x0000777310277816 */ /* 0x000fe400000000ff */
[C---:B------:R-:W-:Y:S01]  /*56bb0*/  PRMT R252, R0.reuse, 0x7770, RZ ;  /* 0x0000777000fc7816 */ /* 0x040fe200000000ff */
[----:B------:R-:W0:Y:S01]  /*56bc0*/  LDS.U16 R16, [R53+0x30] ;  /* 0x0000300035107984 */ /* 0x000e220000000400 */
[----:B------:R-:W-:Y:S02]  /*56bd0*/  PRMT R251, R0, 0x7771, RZ ;  /* 0x0000777100fb7816 */ /* 0x000fe400000000ff */
[C---:B------:R-:W-:Y:S01]  /*56be0*/  PRMT R31, R22.reuse, 0x7770, RZ ;  /* 0x00007770161f7816 */ /* 0x040fe200000000ff */
[----:B------:R-:W2:Y:S01]  /*56bf0*/  LDS R0, [R53+0x34] ;  /* 0x0000340035007984 */ /* 0x000ea20000000800 */
[----:B------:R-:W-:-:S02]  /*56c00*/  PRMT R32, R22, 0x7771, RZ ;  /* 0x0000777116207816 */ /* 0x000fc400000000ff */
[C---:B------:R-:W-:Y:S01]  /*56c10*/  PRMT R54, R22.reuse, 0x7772, RZ ;  /* 0x0000777216367816 */ /* 0x040fe200000000ff */
[----:B------:R-:W-:Y:S01]  /*56c20*/  STL.S16 [R1+0x560], R26 ;  /* 0x0005601a01007387 */ /* 0x000fe20000100600 */
[----:B------:R-:W-:Y:S01]  /*56c30*/  PRMT R55, R22, 0x7773, RZ ;  /* 0x0000777316377816 */ /* 0x000fe200000000ff */
[----:B------:R-:W-:Y:S01]  /*56c40*/  IMAD R22, R134, 0x4, R62 ;  /* 0x0000000486167824 */ /* 0x000fe200078e023e */
[C---:B------:R-:W-:Y:S01]  /*56c50*/  PRMT R52, R18.reuse, 0x7770, RZ ;  /* 0x0000777012347816 */ /* 0x040fe200000000ff */
[----:B------:R-:W-:Y:S01]  /*56c60*/  BAR.SYNC.DEFER_BLOCKING 0x0 ;  /* 0x0000000000007b1d */ /* 0x000fe20000010000 */
[C---:B------:R-:W-:Y:S02]  /*56c70*/  PRMT R69, R18.reuse, 0x7771, RZ ;  /* 0x0000777112457816 */ /* 0x040fe400000000ff */
[C---:B------:R-:W-:Y:S02]  /*56c80*/  PRMT R70, R18.reuse, 0x7772, RZ ;  /* 0x0000777212467816 */ /* 0x040fe400000000ff */
[----:B------:R-:W-:-:S02]  /*56c90*/  PRMT R71, R18, 0x7773, RZ ;  /* 0x0000777312477816 */ /* 0x000fc400000000ff */
[C---:B------:R-:W-:Y:S01]  /*56ca0*/  PRMT R48, R17.reuse, 0x7770, RZ ;  /* 0x0000777011307816 */ /* 0x040fe200000000ff */
[----:B------:R-:W-:Y:S01]  /*56cb0*/  STL.S16 [R1+0x55c], R27 ;  /* 0x00055c1b01007387 */ /* 0x000fe20000100600 */
[C---:B------:R-:W-:Y:S02]  /*56cc0*/  PRMT R49, R17.reuse, 0x7771, RZ ;  /* 0x0000777111317816 */ /* 0x040fe400000000ff */
[C---:B------:R-:W-:Y:S01]  /*56cd0*/  PRMT R50, R17.reuse, 0x7772, RZ ;  /* 0x0000777211327816 */ /* 0x040fe200000000ff */
[----:B------:R-:W-:Y:S01]  /*56ce0*/  STL.S16 [R1+0x558], R28 ;  /* 0x0005581c01007387 */ /* 0x000fe20000100600 */
[----:B------:R-:W-:Y:S01]  /*56cf0*/  PRMT R51, R17, 0x7773, RZ ;  /* 0x0000777311337816 */ /* 0x000fe200000000ff */
[----:B-1----:R-:W-:Y:S01]  /*56d00*/  IMAD.MOV.U32 R17, RZ, RZ, RZ ;  /* 0x000000ffff117224 */ /* 0x002fe200078e00ff */
[----:B------:R-:W-:Y:S01]  /*56d10*/  PRMT R18, R251, 0x7604, R252 ;  /* 0x00007604fb127816 */ /* 0x000fe200000000fc */
[----:B------:R-:W-:Y:S01]  /*56d20*/  STL.S16 [R1+0x554], R29 ;  /* 0x0005541d01007387 */ /* 0x000fe20000100600 */
[----:B------:R-:W-:-:S02]  /*56d30*/  PRMT R72, R19, 0x7770, RZ ;  /* 0x0000777013487816 */ /* 0x000fc400000000ff */
[C---:B------:R-:W-:Y:S01]  /*56d40*/  PRMT R73, R19.reuse, 0x7771, RZ ;  /* 0x0000777113497816 */ /* 0x040fe200000000ff */
[----:B------:R1:W-:Y:S01]  /*56d50*/  STL.U16 [R1+0x470], R18 ;  /* 0x0004701201007387 */ /* 0x0003e20000100400 */
[C---:B------:R-:W-:Y:S02]  /*56d60*/  PRMT R74, R19.reuse, 0x7772, RZ ;  /* 0x00007772134a7816 */ /* 0x040fe400000000ff */
[----:B------:R-:W-:Y:S01]  /*56d70*/  PRMT R75, R19, 0x7773, RZ ;  /* 0x00007773134b7816 */ /* 0x000fe200000000ff */
[----:B------:R-:W-:Y:S01]  /*56d80*/  STS [R22+0x780], R61 ;  /* 0x0007803d16007388 */ /* 0x000fe20000000800 */
[C---:B------:R-:W-:Y:S02]  /*56d90*/  PRMT R56, R23.reuse, 0x7770, RZ ;  /* 0x0000777017387816 */ /* 0x040fe400000000ff */
[----:B------:R-:W-:Y:S01]  /*56da0*/  PRMT R57, R23, 0x7771, RZ ;  /* 0x0000777117397816 */ /* 0x000fe200000000ff */
[----:B------:R-:W-:Y:S01]  /*56db0*/  BAR.SYNC.DEFER_BLOCKING 0x0 ;  /* 0x0000000000007b1d */ /* 0x000fe20000010000 */
[----:B0-----:R-:W-:-:S02]  /*56dc0*/  PRMT R250, R16, 0x7770, RZ ;  /* 0x0000777010fa7816 */ /* 0x001fc400000000ff */
[----:B------:R-:W-:Y:S02]  /*56dd0*/  PRMT R19, R16, 0x7771, RZ ;  /* 0x0000777110137816 */ /* 0x000fe400000000ff */
[----:B------:R-:W-:Y:S02]  /*56de0*/  PRMT R80, R48, 0x7610, R80 ;  /* 0x0000761030507816 */ /* 0x000fe40000000050 */
[----:B------:R-:W-:Y:S01]  /*56df0*/  PRMT R111, R250, 0x7610, R111 ;  /* 0x00007610fa6f7816 */ /* 0x000fe2000000006f */
[----:B--2---:R-:W-:Y:S01]  /*56e00*/  STL [R1+0x42c], R0 ;  /* 0x00042c0001007387 */ /* 0x004fe20000100800 */
[C---:B------:R-:W-:Y:S02]  /*56e10*/  PRMT R58, R23.reuse, 0x7772, RZ ;  /* 0x00007772173a7816 */ /* 0x040fe400000000ff */
[----:B------:R-:W-:Y:S01]  /*56e20*/  PRMT R59, R23, 0x7773, RZ ;  /* 0x00007773173b7816 */ /* 0x000fe200000000ff */
[----:B------:R-:W-:Y:S01]  /*56e30*/  STL [R1+0x39c], R0 ;  /* 0x00039c0001007387 */ /* 0x000fe20000100800 */
[----:B------:R-:W-:Y:S01]  /*56e40*/  PRMT R85, R54, 0x7610, R85 ;  /* 0x0000761036557816 */ /* 0x000fe20000000055 */
[----:B------:R-:W-:Y:S01]  /*56e50*/  IMAD.MOV.U32 R23, RZ, RZ, R3 ;  /* 0x000000ffff177224 */ /* 0x000fe200078e0003 */
[----:B------:R-:W-:Y:S01]  /*56e60*/  PRMT R84, R55, 0x7610, R84 ;  /* 0x0000761037547816 */ /* 0x000fe20000000054 */
[----:B------:R-:W-:Y:S01]  /*56e70*/  STL.64 [R1+0x430], R20 ;  /* 0x0004301401007387 */ /* 0x000fe20000100a00 */
[----:B------:R-:W-:-:S02]  /*56e80*/  PRMT R83, R56, 0x7610, R83 ;  /* 0x0000761038537816 */ /* 0x000fc40000000053 */
[----:B------:R-:W-:Y:S01]  /*56e90*/  PRMT R82, R57, 0x7610, R82 ;  /* 0x0000761039527816 */ /* 0x000fe20000000052 */
[----:B------:R-:W-:Y:S01]  /*56ea0*/  STL.64 [R1+0x3a0], R20 ;  /* 0x0003a01401007387 */ /* 0x000fe20000100a00 */
[----:B------:R-:W-:Y:S02]  /*56eb0*/  PRMT R81, R47, 0x7610, R81 ;  /* 0x000076102f517816 */ /* 0x000fe40000000051 */
[----:B------:R-:W-:Y:S01]  /*56ec0*/  PRMT R79, R49, 0x7610, R79 ;  /* 0x00007610314f7816 */ /* 0x000fe2000000004f */
[----:B------:R0:W2:Y:S01]  /*56ed0*/  @P1 LDS R170, [R22+0x77c] ;  /* 0x00077c0016aa1984 */ /* 0x0000a20000000800 */
[----:B------:R-:W-:Y:S02]  /*56ee0*/  PRMT R78, R50, 0x7610, R78 ;  /* 0x00007610324e7816 */ /* 0x000fe4000000004e */
[----:B------:R-:W-:Y:S01]  /*56ef0*/  PRMT R77, R51, 0x7610, R77 ;  /* 0x00007610334d7816 */ /* 0x000fe2000000004d */
[----:B------:R3:W-:Y:S01]  /*56f00*/  STL.S16 [R1+0x550], R30 ;  /* 0x0005501e01007387 */ /* 0x0007e20000100600 */
[----:B------:R-:W-:-:S02]  /*56f10*/  PRMT R76, R52, 0x7610, R76 ;  /* 0x00007610344c7816 */ /* 0x000fc4000000004c */
[----:B-1----:R-:W-:Y:S01]  /*56f20*/  PRMT R18, R75, 0x7610, R18 ;  /* 0x000076104b127816 */ /* 0x002fe20000000012 */
[----:B------:R3:W-:Y:S01]  /*56f30*/  STL.S16 [R1+0x54c], R31 ;  /* 0x00054c1f01007387 */ /* 0x0007e20000100600 */
[----:B------:R-:W-:Y:S01]  /*56f40*/  PRMT R250, R19, 0x7604, R250 ;  /* 0x0000760413fa7816 */ /* 0x000fe200000000fa */
[----:B0-----:R-:W-:Y:S01]  /*56f50*/  IMAD.MOV.U32 R22, RZ, RZ, R2 ;  /* 0x000000ffff167224 */ /* 0x001fe200078e0002 */
[C---:B------:R-:W-:Y:S01]  /*56f60*/  PRMT R243, R5.reuse, 0x7770, RZ ;  /* 0x0000777005f37816 */ /* 0x040fe200000000ff */
[----:B------:R3:W-:Y:S01]  /*56f70*/  STL.S16 [R1+0x548], R32 ;  /* 0x0005482001007387 */ /* 0x0007e20000100600 */
[C---:B------:R-:W-:Y:S02]  /*56f80*/  PRMT R239, R5.reuse, 0x7771, RZ ;  /* 0x0000777105ef7816 */ /* 0x040fe400000000ff */
[C---:B------:R-:W-:Y:S01]  /*56f90*/  PRMT R238, R5.reuse, 0x7772, RZ ;  /* 0x0000777205ee7816 */ /* 0x040fe200000000ff */
        /* <DEDUP_REMOVED lines=14> */
[C---:B------:R-:W-:Y:S01]  /*57080*/  PRMT R205, R8.reuse, 0x7770, RZ ;  /* 0x0000777008cd7816 */ /* 0x040fe200000000ff */
[----:B------:R3:W-:Y:S01]  /*57090*/  STL.S16 [R1+0x530], R59 ;  /* 0x0005303b01007387 */ /* 0x0007e20000100600 */
[C---:B------:R-:W-:Y:S02]  /*570a0*/  PRMT R203, R8.reuse, 0x7771, RZ ;  /* 0x0000777108cb7816 */ /* 0x040fe400000000ff */
[----:B------:R-:W-:Y:S01]  /*570b0*/  PRMT R202, R8, 0x7772, RZ ;  /* 0x0000777208ca7816 */ /* 0x000fe200000000ff */
[----:B------:R3:W-:Y:S01]  /*570c0*/  STL.S16 [R1+0x52c], R33 ;  /* 0x00052c2101007387 */ /* 0x0007e20000100600 */
[----:B--2---:R-:W-:-:S02]  /*570d0*/  @P1 ISETP.NE.AND P2, PT, R170, R60, PT ;  /* 0x0000003caa00120c */ /* 0x004fc40003f45270 */
[----:B------:R-:W-:Y:S01]  /*570e0*/  PRMT R201, R8, 0x7773, RZ ;  /* 0x0000777308c97816 */ /* 0x000fe200000000ff */
[----:B------:R3:W-:Y:S01]  /*570f0*/  STL.S16 [R1+0x528], R34 ;  /* 0x0005282201007387 */ /* 0x0007e20000100600 */
[----:B------:R-:W-:Y:S02]  /*57100*/  @P1 SEL R17, RZ, 0x1, !P2 ;  /* 0x00000001ff111807 */ /* 0x000fe40005000000 */
[----:B------:R-:W-:Y:S01]  /*57110*/  PRMT R200, R9, 0x7770, RZ ;  /* 0x0000777009c87816 */ /* 0x000fe200000000ff */
[----:B------:R3:W-:Y:S01]  /*57120*/  STL.S16 [R1+0x524], R35 ;  /* 0x0005242301007387 */ /* 0x0007e20000100600 */
[----:B------:R-:W-:Y:S02]  /*57130*/  SEL R48, R17, 0x1, P3 ;  /* 0x0000000111307807 */ /* 0x000fe40001800000 */
[C---:B------:R-:W-:Y:S01]  /*57140*/  PRMT R197, R9.reuse, 0x7771, RZ ;  /* 0x0000777109c57816 */ /* 0x040fe200000000ff */
[----:B------:R3:W-:Y:S01]  /*57150*/  STL.S16 [R1+0x520], R40 ;  /* 0x0005202801007387 */ /* 0x0007e20000100600 */
[----:B------:R-:W-:-:S02]  /*57160*/  PRMT R196, R9, 0x7772, RZ ;  /* 0x0000777209c47816 */ /* 0x000fc400000000ff */
[----:B------:R-:W-:Y:S01]  /*57170*/  PRMT R195, R9, 0x7773, RZ ;  /* 0x0000777309c37816 */ /* 0x000fe200000000ff */
[----:B------:R3:W-:Y:S01]  /*57180*/  STL.S16 [R1+0x51c], R41 ;  /* 0x00051c2901007387 */ /* 0x0007e20000100600 */
[C---:B------:R-:W-:Y:S02]  /*57190*/  PRMT R194, R10.reuse, 0x7770, RZ ;  /* 0x000077700ac27816 */ /* 0x040fe400000000ff */
        /* <DEDUP_REMOVED lines=82> */
[----:B------:R3:W-:Y:S01]  /*576c0*/  STL.U16 [R1+0x428], R250 ;  /* 0x000428fa01007387 */ /* 0x0007e20000100400 */
[----:B------:R-:W-:Y:S02]  /*576d0*/  PRMT R113, R68, 0x7610, R113 ;  /* 0x0000761044717816 */ /* 0x000fe40000000071 */
[----:B------:R-:W-:Y:S01]  /*576e0*/  PRMT R114, R36, 0x7610, R114 ;  /* 0x0000761024727816 */ /* 0x000fe20000000072 */
[----:B------:R3:W-:Y:S01]  /*576f0*/  STL.U16 [R1+0x398], R250 ;  /* 0x000398fa01007387 */ /* 0x0007e20000100400 */
[----:B------:R-:W-:-:S02]  /*57700*/  PRMT R47, R37, 0x7610, R47 ;  /* 0x00007610252f7816 */ /* 0x000fc4000000002f */
[----:B------:R-:W-:Y:S01]  /*57710*/  PRMT R49, R38, 0x7610, R49 ;  /* 0x0000761026317816 */ /* 0x000fe20000000031 */
[----:B------:R3:W-:Y:S01]  /*57720*/  STL [R1+0x3f0], R48 ;  /* 0x0003f03001007387 */ /* 0x0007e20000100800 */
[----:B------:R-:W-:Y:S02]  /*57730*/  PRMT R50, R39, 0x7610, R50 ;  /* 0x0000761027327816 */ /* 0x000fe40000000032 */
[----:B------:R-:W-:Y:S01]  /*57740*/  PRMT R51, R80, 0x7610, R51 ;  /* 0x0000761050337816 */ /* 0x000fe20000000033 */
        /* <DEDUP_REMOVED lines=15> */
[----:B------:R-:W-:Y:S01]  /*57840*/  DADD R18, R20, R2 ;  /* 0x0000000014127229 */ /* 0x000fe20000000002 */
[----:B------:R-:W-:Y:S01]  /*57850*/  IMAD.IADD R16, R0, 0x1, R108 ;  /* 0x0000000100107824 */ /* 0x000fe200078e026c */
[----:B------:R0:W-:Y:S01]  /*57860*/  STL.U8 [R1], RZ ;  /* 0x000000ff01007387 */ /* 0x0001e20000100000 */
[----:B------:R-:W-:Y:S01]  /*57870*/  BSSY.RECONVERGENT B1, `(.L_x_3020) ;  /* 0x000000a000017945 */ /* 0x000fe20003800200 */
[----:B------:R-:W-:Y:S02]  /*57880*/  IMAD.MOV.U32 R22, RZ, RZ, RZ ;  /* 0x000000ffff167224 */ /* 0x000fe400078e00ff */
[----:B------:R0:W-:Y:S04]  /*57890*/  STL [R1+0x34], R16 ;  /* 0x0000341001007387 */ /* 0x0001e80000100800 */
[----:B------:R0:W-:Y:S02]  /*578a0*/  STL.64 [R1+0x38], R18 ;  /* 0x0000381201007387 */ /* 0x0001e40000100a00 */
.L_x_3021:
[----:B0-----:R-:W-:-:S06]  /*578b0*/  IMAD.IADD R16, R1, 0x1, R22 ;  /* 0x0000000101107824 */ /* 0x001fcc00078e0216 */
[----:B------:R-:W2:Y:S01]  /*578c0*/  LDL.U8 R16, [R16] ;  /* 0x0000000010107983 */ /* 0x000ea20000100000 */
[----:B------:R-:W-:Y:S02]  /*578d0*/  IMAD.MOV.U32 R17, RZ, RZ, R22 ;  /* 0x000000ffff117224 */ /* 0x000fe400078e0016 */
[----:B------:R-:W-:Y:S01]  /*578e0*/  VIADD R22, R22, 0x1 ;  /* 0x0000000116167836 */ /* 0x000fe20000000000 */
[----:B--2---:R-:W-:-:S13]  /*578f0*/  ISETP.NE.AND P2, PT, R16, RZ, PT ;  /* 0x000000ff1000720c */ /* 0x004fda0003f45270 */
[----:B------:R-:W-:Y:S05]  /*57900*/  @P2 BRA `(.L_x_3021) ;  /* 0xfffffffc00e82947 */ /* 0x000fea000383ffff */
[----:B------:R-:W-:Y:S05]  /*57910*/  BSYNC.RECONVERGENT B1 ;  /* 0x0000000000017941 */ /* 0x000fea0003800200 */
.L_x_3020:
[----:B------:R-:W-:Y:S01]  /*57920*/  LOP3.LUT P2, RZ, R107, 0xff, RZ, 0xc0, !PT ;  /* 0x000000ff6bff7812 */ /* 0x000fe2000784c0ff */
[----:B------:R-:W-:Y:S01]  /*57930*/  BSSY.RECONVERGENT B1, `(.L_x_3022) ;  /* 0x0000010000017945 */ /* 0x000fe20003800200 */
[----:B------:R-:W-:-:S11]  /*57940*/  IMAD.MOV.U32 R16, RZ, RZ, R17 ;  /* 0x000000ffff107224 */ /* 0x000fd600078e0011 */
[----:B------:R-:W-:Y:S05]  /*57950*/  @!P2 BRA `(.L_x_3023) ;  /* 0x000000000034a947 */ /* 0x000fea0003800000 */
[----:B------:R-:W-:Y:S01]  /*57960*/  BSSY.RECONVERGENT B2, `(.L_x_3024) ;  /* 0x000000b000027945 */ /* 0x000fe20003800200 */
[----:B------:R-:W-:-:S07]  /*57970*/  IMAD.MOV.U32 R16, RZ, RZ, RZ ;  /* 0x000000ffff107224 */ /* 0x000fce00078e00ff */
.L_x_3025:
        /* <DEDUP_REMOVED lines=10> */
.L_x_3024:
[----:B------:R-:W-:-:S07]  /*57a20*/  IMAD.MOV.U32 R16, RZ, RZ, R19 ;  /* 0x000000ffff107224 */ /* 0x000fce00078e0013 */
.L_x_3023:
[----:B------:R-:W-:Y:S05]  /*57a30*/  BSYNC.RECONVERGENT B1 ;  /* 0x0000000000017941 */ /* 0x000fea0003800200 */
.L_x_3022:
[----:B------:R-:W-:Y:S01]  /*57a40*/  IMAD.IADD R17, R1, 0x1, R16 ;  /* 0x0000000101117824 */ /* 0x000fe200078e0210 */
[----:B------:R-:W-:Y:S01]  /*57a50*/  BSSY.RECONVERGENT B1, `(.L_x_3026) ;  /* 0x0000009000017945 */ /* 0x000fe20003800200 */
[----:B------:R-:W-:-:S03]  /*57a60*/  IMAD.MOV.U32 R16, RZ, RZ, RZ ;  /* 0x000000ffff107224 */ /* 0x000fc600078e00ff */
[----:B------:R0:W-:Y:S04]  /*57a70*/  STL.U8 [R17+0x1], RZ ;  /* 0x000001ff11007387 */ /* 0x0001e80000100000 */
.L_x_3027:
[----:B------:R-:W-:-:S05]  /*57a80*/  IMAD.IADD R18, R1, 0x1, R16 ;  /* 0x0000000101127824 */ /* 0x000fca00078e0210 */
[----:B0-----:R-:W2:Y:S02]  /*57a90*/  LDL.U8 R17, [R18] ;  /* 0x0000000012117983 */ /* 0x001ea40000100000 */
[----:B--2---:R-:W-:Y:S01]  /*57aa0*/  ISETP.NE.AND P2, PT, R17, RZ, PT ;  /* 0x000000ff1100720c */ /* 0x004fe20003f45270 */
[----:B------:R-:W-:Y:S02]  /*57ab0*/  IMAD.MOV.U32 R17, RZ, RZ, R16 ;  /* 0x000000ffff117224 */ /* 0x000fe400078e0010 */
[----:B------:R-:W-:-:S10]  /*57ac0*/  VIADD R16, R16, 0x1 ;  /* 0x0000000110107836 */ /* 0x000fd40000000000 */
[----:B------:R-:W-:Y:S05]  /*57ad0*/  @P2 BRA `(.L_x_3027) ;  /* 0xfffffffc00e82947 */ /* 0x000fea000383ffff */
[----:B------:R-:W-:Y:S05]  /*57ae0*/  BSYNC.RECONVERGENT B1 ;  /* 0x0000000000017941 */ /* 0x000fea0003800200 */
.L_x_3026:
[----:B------:R-:W-:Y:S01]  /*57af0*/  LOP3.LUT P2, RZ, R109, 0xff, RZ, 0xc0, !PT ;  /* 0x000000ff6dff7812 */ /* 0x000fe2000784c0ff */
[----:B------:R-:W-:Y:S01]  /*57b00*/  BSSY.RECONVERGENT B1, `(.L_x_3028) ;  /* 0x0000010000017945 */ /* 0x000fe20003800200 */
[----:B------:R-:W-:-:S11]  /*57b10*/  IMAD.MOV.U32 R16, RZ, RZ, R17 ;  /* 0x000000ffff107224 */ /* 0x000fd600078e0011 */
[----:B------:R-:W-:Y:S05]  /*57b20*/  @!P2 BRA `(.L_x_3029) ;  /* 0x000000000034a947 */ /* 0x000fea0003800000 */
[----:B------:R-:W-:Y:S01]  /*57b30*/  BSSY.RECONVERGENT B2, `(.L_x_3030) ;  /* 0x000000b000027945 */ /* 0x000fe20003800200 */
[----:B------:R-:W-:-:S07]  /*57b40*/  IMAD.MOV.U32 R16, RZ, RZ, RZ ;  /* 0x000000ffff107224 */ /* 0x000fce00078e00ff */
.L_x_3031:
        /* <DEDUP_REMOVED lines=10> */
.L_x_3030:
[----:B------:R-:W-:-:S07]  /*57bf0*/  IMAD.MOV.U32 R16, RZ, RZ, R19 ;  /* 0x000000ffff107224 */ /* 0x000fce00078e0013 */
.L_x_3029:
[----:B------:R-:W-:Y:S05]  /*57c00*/  BSYNC.RECONVERGENT B1 ;  /* 0x0000000000017941 */ /* 0x000fea0003800200 */
.L_x_3028:
        /* <DEDUP_REMOVED lines=71> */
.L_x_3019:
[----:B------:R-:W-:Y:S05]  /*58080*/  BSYNC.RECONVERGENT B0 ;  /* 0x0000000000007941 */ /* 0x000fea0003800200 */
.L_x_3018:
[----:B------:R-:W-:Y:S01]  /*58090*/  LOP3.LUT R43, R128, 0xffff, RZ, 0xc0, !PT ;  /* 0x0000ffff802b7812 */ /* 0x000fe200078ec0ff */
[----:B-----5:R-:W-:Y:S01]  /*580a0*/  STL [R1+0x39c], R46 ;  /* 0x00039c2e01007387 */ /* 0x020fe20000100800 */
[----:B------:R-:W-:Y:S01]  /*580b0*/  LOP3.LUT R16, R127, 0xffff, RZ, 0xc0, !PT ;  /* 0x0000ffff7f107812 */ /* 0x000fe200078ec0ff */
[----:B------:R-:W-:Y:S01]  /*580c0*/  BSSY.RECONVERGENT B0, `(.L_x_3032) ;  /* 0x0000197000007945 */ /* 0x000fe20003800200 */
[----:B------:R-:W-:Y:S01]  /*580d0*/  LOP3.LUT R33, R129, 0xffff, RZ, 0xc0, !PT ;  /* 0x0000ffff81217812 */ /* 0x000fe200078ec0ff */
[----:B------:R-:W-:Y:S01]  /*580e0*/  STL.64 [R1+0x3a0], R22 ;  /* 0x0003a01601007387 */ /* 0x000fe20000100a00 */
[----:B------:R-:W-:Y:S02]  /*580f0*/  LOP3.LUT R42, R124, 0xffff, RZ, 0xc0, !PT ;  /* 0x0000ffff7c2a7812 */ /* 0x000fe400078ec0ff */
[----:B------:R-:W-:Y:S01]  /*58100*/  LOP3.LUT R17, R123, 0xffff, RZ, 0xc0, !PT ;  /* 0x0000ffff7b117812 */ /* 0x000fe200078ec0ff */
[----:B------:R-:W-:Y:S01]  /*58110*/  STL [R1+0x274], R46 ;  /* 0x0002742e01007387 */ /* 0x000fe20000100800 */
[----:B------:R-:W-:-:S02]  /*58120*/  LOP3.LUT R32, R125, 0xffff, RZ, 0xc0, !PT ;  /* 0x0000ffff7d207812 */ /* 0x000fc400078ec0ff */
[C---:B------:R-:W-:Y:S01]  /*58130*/  PRMT R43, R16.reuse, 0x3340, R43 ;  /* 0x00003340102b7816 */ /* 0x040fe2000000002b */
[----:B------:R-:W-:Y:S01]  /*58140*/  STL.64 [R1+0x278], R22 ;  /* 0x0002781601007387 */ /* 0x000fe20000100a00 */
[----:B------:R-:W-:Y:S01]  /*58150*/  LOP3.LUT R25, R16, 0xff, RZ, 0xc0, !PT ;  /* 0x000000ff10197812 */ /* 0x000fe200078ec0ff */
[----:B------:R-:W-:Y:S01]  /*58160*/  IMAD.U32 R16, R33, 0x10000, RZ ;  /* 0x0001000021107824 */ /* 0x000fe200078e00ff */
[C---:B------:R-:W-:Y:S01]  /*58170*/  PRMT R42, R17.reuse, 0x3340, R42 ;  /* 0x00003340112a7816 */ /* 0x040fe2000000002a */
[----:B------:R-:W-:Y:S01]  /*58180*/  IMAD.U32 R18, R32, 0x10000, RZ ;  /* 0x0001000020127824 */ /* 0x000fe200078e00ff */
[----:B------:R-:W-:Y:S01]  /*58190*/  LOP3.LUT R17, R17, 0xff, RZ, 0xc0, !PT ;  /* 0x000000ff11117812 */ /* 0x000fe200078ec0ff */
[----:B------:R-:W-:Y:S01]  /*581a0*/  STL [R1+0x39c], R46 ;  /* 0x00039c2e01007387 */ /* 0x000fe20000100800 */
[----:B------:R-:W-:Y:S02]  /*581b0*/  PRMT R25, R128, 0x7604, R25 ;  /* 0x0000760480197816 */ /* 0x000fe40000000019 */
[----:B------:R-:W-:Y:S01]  /*581c0*/  LOP3.LUT R16, R16, 0xff0000, RZ, 0xc0, !PT ;  /* 0x00ff000010107812 */ /* 0x000fe200078ec0ff */
[----:B------:R-:W-:Y:S01]  /*581d0*/  STL.64 [R1+0x3a0], R22 ;  /* 0x0003a01601007387 */ /* 0x000fe20000100a00 */
[----:B------:R-:W-:-:S02]  /*581e0*/  PRMT R24, R124, 0x7604, R17 ;  /* 0x000076047c187816 */ /* 0x000fc40000000011 */
[----:B------:R-:W-:Y:S01]  /*581f0*/  LOP3.LUT R17, R18, 0xff0000, RZ, 0xc0, !PT ;  /* 0x00ff000012117812 */ /* 0x000fe200078ec0ff */
[----:B------:R-:W-:Y:S01]  /*58200*/  IMAD.IADD R25, R25, 0x1, R16 ;  /* 0x0000000119197824 */ /* 0x000fe200078e0210 */
[----:B------:R-:W-:Y:S02]  /*58210*/  LOP3.LUT R28, R97, 0xffff, RZ, 0xc0, !PT ;  /* 0x0000ffff611c7812 */ /* 0x000fe400078ec0ff */
[----:B------:R-:W-:Y:S01]  /*58220*/  LOP3.LUT R29, R96, 0xffff, RZ, 0xc0, !PT ;  /* 0x0000ffff601d7812 */ /* 0x000fe200078ec0ff */
[----:B------:R-:W-:Y:S01]  /*58230*/  IMAD.IADD R24, R24, 0x1, R17 ;  /* 0x0000000118187824 */ /* 0x000fe200078e0211 */
[----:B------:R-:W-:Y:S02]  /*58240*/  PRMT R30, R121, 0x7604, R120 ;  /* 0x00007604791e7816 */ /* 0x000fe40000000078 */
[----:B------:R-:W-:Y:S02]  /*58250*/  LOP3.LUT R18, R89, 0xffff, RZ, 0xc0, !PT ;  /* 0x0000ffff59127812 */ /* 0x000fe400078ec0ff */
[----:B------:R-:W-:Y:S01]  /*58260*/  LOP3.LUT R19, R88, 0xffff, RZ, 0xc0, !PT ;  /* 0x0000ffff58137812 */ /* 0x000fe200078ec0ff */
[----:B------:R-:W-:Y:S01]  /*58270*/  STL.U16 [R1+0x398], R30 ;  /* 0x0003981e01007387 */ /* 0x000fe20000100400 */
[----:B------:R-:W-:-:S02]  /*58280*/  LOP3.LUT R16, R133, 0xffff, RZ, 0xc0, !PT ;  /* 0x0000ffff85107812 */ /* 0x000fc400078ec0ff */
[----:B------:R-:W-:Y:S01]  /*58290*/  LOP3.LUT R26, R132, 0xffff, RZ, 0xc0, !PT ;  /* 0x0000ffff841a7812 */ /* 0x000fe200078ec0ff */
[----:B------:R-:W-:Y:S01]  /*582a0*/  STL.U16 [R1+0x270], R30 ;  /* 0x0002701e01007387 */ /* 0x000fe20000100400 */
[----:B------:R-:W-:Y:S02]  /*582b0*/  LOP3.LUT R27, R131, 0xffff, RZ, 0xc0, !PT ;  /* 0x0000ffff831b7812 */ /* 0x000fe400078ec0ff */
[----:B------:R-:W-:Y:S01]  /*582c0*/  LOP3.LUT R17, R90, 0xffff, RZ, 0xc0, !PT ;  /* 0x0000ffff5a117812 */ /* 0x000fe200078ec0ff */
[----:B------:R0:W-:Y:S01]  /*582d0*/  STL.U16 [R1+0x398], R30 ;  /* 0x0003981e01007387 */ /* 0x0001e20000100400 */
[----:B------:R-:W-:Y:S02]  /*582e0*/  LOP3.LUT R34, R93, 0xffff, RZ, 0xc0, !PT ;  /* 0x0000ffff5d227812 */ /* 0x000fe400078ec0ff */
[----:B------:R-:W-:Y:S02]  /*582f0*/  LOP3.LUT R31, R92, 0xffff, RZ, 0xc0, !PT ;  /* 0x0000ffff5c1f7812 */ /* 0x000fe400078ec0ff */
[----:B------:R-:W-:-:S02]  /*58300*/  LOP3.LUT R36, R94, 0xffff, RZ, 0xc0, !PT ;  /* 0x0000ffff5e247812 */ /* 0x000fc400078ec0ff */
[----:B------:R-:W-:Y:S02]  /*58310*/  PRMT R35, R29, 0x3340, R28 ;  /* 0x000033401d237816 */ /* 0x000fe4000000001c */
        /* <DEDUP_REMOVED lines=8> */
[----:B0-----:R-:W-:Y:S01]  /*583a0*/  LOP3.LUT R30, R31, 0xff, RZ, 0xc0, !PT ;  /* 0x000000ff1f1e7812 */ /* 0x001fe200078ec0ff */
[----:B------:R-:W-:Y:S01]  /*583b0*/  IMAD.U32 R31, R36, 0x10000, RZ ;  /* 0x00010000241f7824 */ /* 0x000fe200078e00ff */
[----:B------:R-:W-:Y:S01]  /*583c0*/  LOP3.LUT R38, R29, 0xff, RZ, 0xc0, !PT ;  /* 0x000000ff1d267812 */ /* 0x000fe200078ec0ff */
[----:B------:R-:W-:Y:S01]  /*583d0*/  IMAD.U32 R29, R17, 0x10000, RZ ;  /* 0x00010000111d7824 */ /* 0x000fe200078e00ff */
[----:B------:R-:W-:Y:S02]  /*583e0*/  PRMT R27, R132, 0x7604, R27 ;  /* 0x00007604841b7816 */ /* 0x000fe4000000001b */
[----:B------:R-:W-:Y:S02]  /*583f0*/  LOP3.LUT R26, R19, 0xff0000, RZ, 0xc0, !PT ;  /* 0x00ff0000131a7812 */ /* 0x000fe400078ec0ff */
[----:B------:R-:W-:-:S02]  /*58400*/  PRMT R28, R89, 0x7604, R28 ;  /* 0x00007604591c7816 */ /* 0x000fc4000000001c */
        /* <DEDUP_REMOVED lines=8> */
[----:B------:R-:W-:-:S02]  /*58490*/  PRMT R38, R97, 0x7604, R38 ;  /* 0x0000760461267816 */ /* 0x000fc40000000026 */
[----:B------:R-:W-:Y:S01]  /*584a0*/  LOP3.LUT R28, R102, 0xffff, RZ, 0xc0, !PT ;  /* 0x0000ffff661c7812 */ /* 0x000fe200078ec0ff */
[----:B------:R-:W-:Y:S01]  /*584b0*/  IMAD.U32 R63, R26, 0x10000, RZ ;  /* 0x000100001a3f7824 */ /* 0x000fe200078e00ff */
[----:B------:R-:W-:Y:S01]  /*584c0*/  LOP3.LUT R30, R47, 0xffff, RZ, 0xc0, !PT ;  /* 0x0000ffff2f1e7812 */ /* 0x000fe200078ec0ff */
[----:B------:R-:W-:Y:S01]  /*584d0*/  IMAD.IADD R59, R38, 0x1, R59 ;  /* 0x00000001263b7824 */ /* 0x000fe200078e023b */
[----:B------:R-:W-:Y:S02]  /*584e0*/  LOP3.LUT R19, R114, 0xffff, RZ, 0xc0, !PT ;  /* 0x0000ffff72137812 */ /* 0x000fe400078ec0ff */
[----:B------:R-:W-:Y:S02]  /*584f0*/  LOP3.LUT R27, R101, 0xffff, RZ, 0xc0, !PT ;  /* 0x0000ffff651b7812 */ /* 0x000fe400078ec0ff */
[----:B------:R-:W-:Y:S02]  /*58500*/  LOP3.LUT R66, R100, 0xffff, RZ, 0xc0, !PT ;  /* 0x0000ffff64427812 */ /* 0x000fe400078ec0ff */
[----:B------:R-:W-:-:S02]  /*58510*/  PRMT R30, R19, 0x3340, R30 ;  /* 0x00003340131e7816 */ /* 0x000fc4000000001e */
[----:B------:R-:W-:Y:S01]  /*58520*/  LOP3.LUT R68, R19, 0xff, RZ, 0xc0, !PT ;  /* 0x000000ff13447812 */ /* 0x000fe200078ec0ff */
[----:B------:R-:W-:Y:S01]  /*58530*/  IMAD.U32 R19, R28, 0x10000, RZ ;  /* 0x000100001c137824 */ /* 0x000fe200078e00ff */
        /* <DEDUP_REMOVED lines=17> */
[----:B------:R-:W-:Y:S02]  /*58650*/  LOP3.LUT R73, R126, 0xffff, RZ, 0xc0, !PT ;  /* 0x0000ffff7e497812 */ /* 0x000fe400078ec0ff */
[----:B------:R-:W-:-:S02]  /*58660*/  PRMT R33, R17, 0x3340, R63 ;  /* 0x0000334011217816 */ /* 0x000fc4000000003f */
[----:B------:R-:W-:Y:S02]  /*58670*/  LOP3.LUT R72, R99, 0xffff, RZ, 0xc0, !PT ;  /* 0x0000ffff63487812 */ /* 0x000fe400078ec0ff */
[----:B------:R-:W-:Y:S02]  /*58680*/  PRMT R17, R16, 0x3340, R71 ;  /* 0x0000334010117816 */ /* 0x000fe40000000047 */
[----:B------:R-:W-:Y:S01]  /*58690*/  PRMT R38, R105, 0x7604, R38 ;  /* 0x0000760469267816 */ /* 0x000fe20000000026 */
[----:B------:R-:W-:Y:S01]  /*586a0*/  IMAD R59, R72, 0x1000000, R59 ;  /* 0x01000000483b7824 */ /* 0x000fe200078e023b */
[----:B------:R-:W-:Y:S02]  /*586b0*/  LOP3.LUT R39, R39, 0xff0000, RZ, 0xc0, !PT ;  /* 0x00ff000027277812 */ /* 0x000fe400078ec0ff */
[----:B------:R-:W-:Y:S02]  /*586c0*/  PRMT R19, R32, 0x3340, R73 ;  /* 0x0000334020137816 */ /* 0x000fe40000000049 */
[----:B------:R-:W-:Y:S01]  /*586d0*/  PRMT R16, R41, 0x3340, R72 ;  /* 0x0000334029107816 */ /* 0x000fe20000000048 */
[----:B------:R-:W-:Y:S01]  /*586e0*/  IMAD.IADD R39, R38, 0x1, R39 ;  /* 0x0000000126277824 */ /* 0x000fe200078e0227 */
[----:B------:R-:W-:Y:S01]  /*586f0*/  PRMT R32, R18, 0x5410, R17 ;  /* 0x0000541012207816 */ /* 0x000fe20000000011 */
[----:B------:R-:W-:Y:S01]  /*58700*/  IMAD.IADD R38, R45, 0x1, R70 ;  /* 0x000000012d267824 */ /* 0x000fe200078e0246 */
        /* <DEDUP_REMOVED lines=16> */
[----:B------:R-:W-:Y:S02]  /*58810*/  LOP3.LUT R67, R118, 0xffff, RZ, 0xc0, !PT ;  /* 0x0000ffff76437812 */ /* 0x000fe400078ec0ff */
[C---:B------:R-:W-:Y:S01]  /*58820*/  PRMT R45, R16.reuse, 0x3340, R45 ;  /* 0x00003340102d7816 */ /* 0x040fe2000000002d */
[----:B------:R-:W-:Y:S01]  /*58830*/  STL.64 [R1+0x368], R42 ;  /* 0x0003682a01007387 */ /* 0x000fe20000100a00 */
[----:B------:R-:W-:Y:S01]  /*58840*/  LOP3.LUT R19, R16, 0xff, RZ, 0xc0, !PT ;  /* 0x000000ff10137812 */ /* 0x000fe200078ec0ff */
[----:B------:R-:W-:Y:S01]  /*58850*/  IMAD.U32 R16, R70, 0x10000, RZ ;  /* 0x0001000046107824 */ /* 0x000fe200078e00ff */
[----:B------:R-:W-:Y:S01]  /*58860*/  PRMT R33, R40, 0x5410, R33 ;  /* 0x0000541028217816 */ /* 0x000fe20000000021 */
[----:B------:R-:W-:Y:S01]  /*58870*/  IMAD.U32 R78, R67, 0x10000, RZ ;  /* 0x00010000434e7824 */ /* 0x000fe200078e00ff */
[----:B------:R-:W-:Y:S01]  /*58880*/  LOP3.LUT R75, R95, 0xffff, RZ, 0xc0, !PT ;  /* 0x0000ffff5f4b7812 */ /* 0x000fe200078ec0ff */
[----:B------:R-:W-:Y:S01]  /*58890*/  STL.64 [R1+0x368], R42 ;  /* 0x0003682a01007387 */ /* 0x000fe20000100a00 */
[----:B------:R-:W-:Y:S01]  /*588a0*/  PRMT R40, R56, 0x7604, R17 ;  /* 0x0000760438287816 */ /* 0x000fe20000000011 */
[----:B------:R-:W-:Y:S01]  /*588b0*/  IMAD.MOV.U32 R17, RZ, RZ, R43 ;  /* 0x000000ffff117224 */ /* 0x000fe200078e002b */
[----:B------:R-:W-:Y:S01]  /*588c0*/  LOP3.LUT R79, R18, 0xff0000, RZ, 0xc0, !PT ;  /* 0x00ff0000124f7812 */ /* 0x000fe200078ec0ff */
[----:B------:R-:W-:Y:S01]  /*588d0*/  IMAD.MOV.U32 R18, RZ, RZ, R32 ;  /* 0x000000ffff127224 */ /* 0x000fe200078e0020 */
[----:B------:R-:W-:Y:S01]  /*588e0*/  PRMT R41, R36, 0x3340, R75 ;  /* 0x0000334024297816 */ /* 0x000fe2000000004b */
[----:B------:R-:W-:Y:S01]  /*588f0*/  IMAD R58, R75, 0x1000000, R58 ;  /* 0x010000004b3a7824 */ /* 0x000fe200078e023a */
[----:B------:R-:W-:Y:S01]  /*58900*/  PRMT R36, R52, 0x7604, R19 ;  /* 0x0000760434247816 */ /* 0x000fe20000000013 */
[----:B------:R-:W-:Y:S01]  /*58910*/  IMAD.MOV.U32 R19, RZ, RZ, R33 ;  /* 0x000000ffff137224 */ /* 0x000fe200078e0021 */
[----:B------:R-:W-:Y:S01]  /*58920*/  LOP3.LUT R77, R16, 0xff0000, RZ, 0xc0, !PT ;  /* 0x00ff0000104d7812 */ /* 0x000fe200078ec0ff */
[----:B------:R-:W-:Y:S01]  /*58930*/  IMAD.MOV.U32 R16, RZ, RZ, R42 ;  /* 0x000000ffff107224 */ /* 0x000fe200078e002a */
[----:B------:R-:W-:Y:S01]  /*58940*/  PRMT R76, R117, 0x7604, R74 ;  /* 0x00007604754c7816 */ /* 0x000fe2000000004a */
[----:B------:R-:W-:Y:S01]  /*58950*/  IMAD.IADD R79, R40, 0x1, R79 ;  /* 0x00000001284f7824 */ /* 0x000fe200078e024f */
[----:B------:R-:W-:Y:S01]  /*58960*/  LOP3.LUT R81, R78, 0xff0000, RZ, 0xc0, !PT ;  /* 0x00ff00004e517812 */ /* 0x000fe200078ec0ff */
[----:B------:R-:W-:Y:S01]  /*58970*/  IMAD R40, R73, 0x1000000, R24 ;  /* 0x0100000049287824 */ /* 0x000fe200078e0218 */
[----:B------:R-:W-:Y:S01]  /*58980*/  PRMT R34, R34, 0x5410, R41 ;  /* 0x0000541022227816 */ /* 0x000fe20000000029 */
[----:B------:R-:W-:Y:S01]  /*58990*/  IMAD R41, R64, 0x1000000, R25 ;  /* 0x0100000040297824 */ /* 0x000fe200078e0219 */
[----:B------:R-:W-:Y:S01]  /*589a0*/  LOP3.LUT R24, R113, 0xffff, RZ, 0xc0, !PT ;  /* 0x0000ffff71187812 */ /* 0x000fe200078ec0ff */
[----:B------:R-:W-:Y:S01]  /*589b0*/  IMAD.IADD R74, R36, 0x1, R77 ;  /* 0x00000001244a7824 */ /* 0x000fe200078e024d */
[----:B------:R-:W-:Y:S01]  /*589c0*/  LOP3.LUT R25, R103, 0xffff, RZ, 0xc0, !PT ;  /* 0x0000ffff67197812 */ /* 0x000fe200078ec0ff */
[----:B------:R0:W-:Y:S01]  /*589d0*/  STL.128 [R1+0x240], R16 ;  /* 0x0002401001007387 */ /* 0x0001e20000100c00 */
[----:B------:R-:W-:Y:S01]  /*589e0*/  IMAD R36, R71, 0x1000000, R37 ;  /* 0x0100000047247824 */ /* 0x000fe200078e0225 */
[----:B------:R-:W-:Y:S01]  /*589f0*/  PRMT R86, R123, 0x7610, R86 ;  /* 0x000076107b567816 */ /* 0x000fe20000000056 */
[----:B------:R-:W-:Y:S01]  /*58a00*/  IMAD.IADD R81, R76, 0x1, R81 ;  /* 0x000000014c517824 */ /* 0x000fe200078e0251 */
[----:B------:R-:W-:Y:S01]  /*58a10*/  STL.128 [R1+0x370], R32 ;  /* 0x0003702001007387 */ /* 0x000fe20000100c00 */
[----:B------:R-:W-:Y:S01]  /*58a20*/  IMAD R37, R63, 0x1000000, R44 ;  /* 0x010000003f257824 */ /* 0x000fe200078e022c */
[----:B------:R-:W-:Y:S01]  /*58a30*/  PRMT R28, R28, 0x3340, R25 ;  /* 0x000033401c1c7816 */ /* 0x000fe20000000019 */
[----:B------:R-:W-:Y:S01]  /*58a40*/  IMAD R63, R25, 0x1000000, R66 ;  /* 0x01000000193f7824 */ /* 0x000fe200078e0242 */
[----:B------:R1:W-:Y:S01]  /*58a50*/  STL.128 [R1+0x370], R32 ;  /* 0x0003702001007387 */ /* 0x0003e20000100c00 */
[----:B------:R-:W-:Y:S01]  /*58a60*/  IMAD R25, R24, 0x1000000, R39 ;  /* 0x0100000018197824 */ /* 0x000fe200078e0227 */
[----:B------:R-:W-:-:S02]  /*58a70*/  PRMT R28, R27, 0x5410, R28 ;  /* 0x000054101b1c7816 */ /* 0x000fc4000000001c */
[----:B------:R-:W-:Y:S01]  /*58a80*/  SHFL.UP PT, R40, R40, 0x1, RZ ;  /* 0x0420000028287989 */ /* 0x000fe200000e00ff */
[----:B------:R-:W-:Y:S02]  /*58a90*/  PRMT R85, R124, 0x7610, R85 ;  /* 0x000076107c557816 */ /* 0x000fe40000000055 */
[----:B------:R-:W-:Y:S01]  /*58aa0*/  PRMT R84, R125, 0x7610, R84 ;  /* 0x000076107d547816 */ /* 0x000fe20000000054 */
[----:B------:R-:W-:Y:S01]  /*58ab0*/  SHFL.UP PT, R25, R25, 0x1, RZ ;  /* 0x0420000019197989 */ /* 0x000fe200000e00ff */
[----:B0-----:R-:W-:Y:S02]  /*58ac0*/  LOP3.LUT R19, R50, 0xffff, RZ, 0xc0, !PT ;  /* 0x0000ffff32137812 */ /* 0x001fe400078ec0ff */
[----:B------:R-:W-:Y:S01]  /*58ad0*/  PRMT R16, R31, 0x3340, R24 ;  /* 0x000033401f107816 */ /* 0x000fe20000000018 */
[----:B------:R-:W-:Y:S01]  /*58ae0*/  SHFL.UP PT, R41, R41, 0x1, RZ ;  /* 0x0420000029297989 */ /* 0x000fe200000e00ff */
[----:B------:R-:W-:Y:S01]  /*58af0*/  LOP3.LUT R17, R54, 0xffff, RZ, 0xc0, !PT ;  /* 0x0000ffff36117812 */ /* 0x000fe200078ec0ff */
[----:B------:R-:W-:Y:S01]  /*58b00*/  IMAD R64, R19, 0x1000000, R38 ;  /* 0x0100000013407824 */ /* 0x000fe200078e0226 */
[----:B------:R-:W-:-:S02]  /*58b10*/  LOP3.LUT R18, R119, 0xffff, RZ, 0xc0, !PT ;  /* 0x0000ffff77127812 */ /* 0x000fc400078ec0ff */
[----:B-1----:R-:W-:Y:S01]  /*58b20*/  PRMT R33, R26, 0x3340, R19 ;  /* 0x000033401a217816 */ /* 0x002fe20000000013 */
[----:B------:R-:W-:Y:S01]  /*58b30*/  IMAD R74, R17, 0x1000000, R74 ;  /* 0x01000000114a7824 */ /* 0x000fe200078e024a */
[----:B------:R-:W-:Y:S01]  /*58b40*/  PRMT R70, R70, 0x3340, R17 ;  /* 0x0000334046467816 */ /* 0x000fe20000000011 */
[----:B------:R-:W-:Y:S01]  /*58b50*/  IMAD R81, R18, 0x1000000, R81 ;  /* 0x0100000012517824 */ /* 0x000fe200078e0251 */
[----:B------:R-:W-:Y:S01]  /*58b60*/  PRMT R24, R67, 0x3340, R18 ;  /* 0x0000334043187816 */ /* 0x000fe20000000012 */
[----:B------:R-:W-:Y:S01]  /*58b70*/  SHFL.UP PT, R17, R37, 0x1, RZ ;  /* 0x0420000025117989 */ /* 0x000fe200000e00ff */
[----:B------:R-:W-:Y:S02]  /*58b80*/  PRMT R29, R29, 0x5410, R16 ;  /* 0x000054101d1d7816 */ /* 0x000fe40000000010 */
[----:B------:R-:W-:Y:S01]  /*58b90*/  LOP3.LUT R26, R115, 0xffff, RZ, 0xc0, !PT ;  /* 0x0000ffff731a7812 */ /* 0x000fe200078ec0ff */
[----:B------:R0:W-:Y:S01]  /*58ba0*/  SHFL.UP PT, R16, R36, 0x1, RZ ;  /* 0x0420000024107989 */ /* 0x0001e200000e00ff */
[----:B------:R-:W-:-:S02]  /*58bb0*/  LOP3.LUT R32, R120, 0xff, RZ, 0xc0, !PT ;  /* 0x000000ff78207812 */ /* 0x000fc400078ec0ff */
[----:B------:R-:W-:Y:S01]  /*58bc0*/  PRMT R65, R65, 0x3340, R26 ;  /* 0x0000334041417816 */ /* 0x000fe2000000001a */
[----:B------:R-:W-:Y:S01]  /*58bd0*/  SHFL.UP PT, R18, R58, 0x1, RZ ;  /* 0x042000003a127989 */ /* 0x000fe200000e00ff */
[----:B------:R-:W-:Y:S01]  /*58be0*/  PRMT R32, R121, 0x7604, R32 ;  /* 0x0000760479207816 */ /* 0x000fe20000000020 */
[----:B------:R-:W-:Y:S01]  /*58bf0*/  IMAD R44, R26, 0x1000000, R79 ;  /* 0x010000001a2c7824 */ /* 0x000fe200078e024f */
[----:B------:R-:W-:Y:S01]  /*58c00*/  PRMT R38, R68, 0x5410, R65 ;  /* 0x0000541044267816 */ /* 0x000fe20000000041 */
[----:B------:R-:W1:Y:S01]  /*58c10*/  SHFL.UP PT, R19, R59, 0x1, RZ ;  /* 0x042000003b137989 */ /* 0x000e6200000e00ff */
[----:B------:R-:W-:Y:S01]  /*58c20*/  PRMT R30, R30, 0x5410, R33 ;  /* 0x000054101e1e7816 */ /* 0x000fe20000000021 */
[----:B------:R-:W-:Y:S01]  /*58c30*/  IMAD.MOV.U32 R33, RZ, RZ, R35 ;  /* 0x000000ffff217224 */ /* 0x000fe200078e0023 */
[----:B------:R-:W-:Y:S01]  /*58c40*/  PRMT R31, R45, 0x5410, R70 ;  /* 0x000054102d1f7816 */ /* 0x000fe20000000046 */
[----:B------:R2:W3:Y:S01]  /*58c50*/  SHFL.UP PT, R65, R32, 0x1, RZ ;  /* 0x0420000020417989 */ /* 0x0004e200000e00ff */
[----:B------:R-:W-:Y:S01]  /*58c60*/  IMAD.MOV.U32 R35, RZ, RZ, R29 ;  /* 0x000000ffff237224 */ /* 0x000fe200078e001d */
[----:B------:R-:W-:Y:S01]  /*58c70*/  PRMT R39, R69, 0x5410, R24 ;  /* 0x0000541045277816 */ /* 0x000fe20000000018 */
[----:B0-----:R-:W-:Y:S01]  /*58c80*/  IMAD.MOV.U32 R36, RZ, RZ, R30 ;  /* 0x000000ffff247224 */ /* 0x001fe200078e001e */
[----:B------:R-:W-:Y:S01]  /*58c90*/  STL.128 [R1+0x380], R28 ;  /* 0x0003801c01007387 */ /* 0x000fe20000100c00 */
[----:B------:R-:W-:Y:S01]  /*58ca0*/  IMAD.MOV.U32 R37, RZ, RZ, R31 ;  /* 0x000000ffff257224 */ /* 0x000fe200078e001f */
[----:B------:R-:W-:Y:S01]  /*58cb0*/  PRMT R83, R126, 0x7610, R83 ;  /* 0x000076107e537816 */ /* 0x000fe20000000053 */
[----:B--2---:R-:W-:Y:S01]  /*58cc0*/  IMAD.MOV.U32 R32, RZ, RZ, R34 ;  /* 0x000000ffff207224 */ /* 0x004fe200078e0022 */
[----:B------:R-:W-:Y:S01]  /*58cd0*/  STL.128 [R1+0x380], R28 ;  /* 0x0003801c01007387 */ /* 0x000fe20000100c00 */
[----:B------:R-:W-:Y:S01]  /*58ce0*/  IMAD.MOV.U32 R34, RZ, RZ, R28 ;  /* 0x000000ffff227224 */ /* 0x000fe200078e001c */
[----:B------:R-:W-:-:S02]  /*58cf0*/  PRMT R82, R127, 0x7610, R82 ;  /* 0x000076107f527816 */ /* 0x000fc40000000052 */
[----:B------:R-:W-:Y:S01]  /*58d00*/  SHFL.UP PT, R24, R63, 0x1, RZ ;  /* 0x042000003f187989 */ /* 0x000fe200000e00ff */
[----:B------:R-:W-:Y:S02]  /*58d10*/  PRMT R80, R129, 0x7610, R80 ;  /* 0x0000761081507816 */ /* 0x000fe40000000050 */
[----:B------:R-:W-:Y:S01]  /*58d20*/  PRMT R79, R130, 0x7610, R79 ;  /* 0x00007610824f7816 */ /* 0x000fe2000000004f */
[----:B------:R0:W-:Y:S01]  /*58d30*/  STL.128 [R1+0x250], R32 ;  /* 0x0002502001007387 */ /* 0x0001e20000100c00 */
[----:B------:R-:W-:Y:S02]  /*58d40*/  PRMT R156, R131, 0x7610, R156 ;  /* 0x00007610839c7816 */ /* 0x000fe4000000009c */
[----:B------:R-:W-:Y:S01]  /*58d50*/  PRMT R155, R132, 0x7610, R155 ;  /* 0x00007610849b7816 */ /* 0x000fe2000000009b */
[----:B-1----:R1:W-:Y:S01]  /*58d60*/  STL.128 [R1+0x10], R16 ;  /* 0x0000101001007387 */ /* 0x0023e20000100c00 */
[----:B------:R-:W-:Y:S02]  /*58d70*/  PRMT R154, R133, 0x7610, R154 ;  /* 0x00007610859a7816 */ /* 0x000fe4000000009a */
[----:B---3--:R-:W-:Y:S01]  /*58d80*/  SHF.R.U32.HI R58, RZ, 0x8, R65 ;  /* 0x00000008ff3a7819 */ /* 0x008fe20000011641 */
[----:B------:R-:W-:Y:S01]  /*58d90*/  SHFL.UP PT, R26, R64, 0x1, RZ ;  /* 0x04200000401a7989 */ /* 0x000fe200000e00ff */
[----:B------:R-:W-:-:S02]  /*58da0*/  PRMT R153, R122, 0x7610, R153 ;  /* 0x000076107a997816 */ /* 0x000fc40000000099 */
[----:B------:R-:W-:Y:S01]  /*58db0*/  PRMT R58, R58, 0x7604, R65 ;  /* 0x000076043a3a7816 */ /* 0x000fe20000000041 */
[----:B------:R2:W3:Y:S01]  /*58dc0*/  SHFL.UP PT, R27, R74, 0x1, RZ ;  /* 0x042000004a1b7989 */ /* 0x0004e200000e00ff */
[----:B------:R-:W-:Y:S02]  /*58dd0*/  PRMT R152, R88, 0x7610, R152 ;  /* 0x0000761058987816 */ /* 0x000fe40000000098 */
[----:B------:R-:W-:Y:S01]  /*58de0*/  PRMT R151, R89, 0x7610, R151 ;  /* 0x0000761059977816 */ /* 0x000fe20000000097 */
[----:B0-----:R-:W-:Y:S01]  /*58df0*/  VIADD R32, R48, 0x1 ;  /* 0x0000000130207836 */ /* 0x001fe20000000000 */
[----:B------:R-:W-:Y:S01]  /*58e00*/  SHFL.UP PT, R28, R46, 0x1, RZ ;  /* 0x042000002e1c7989 */ /* 0x000fe200000e00ff */
[----:B------:R-:W-:Y:S02]  /*58e10*/  PRMT R150, R90, 0x7610, R150 ;  /* 0x000076105a967816 */ /* 0x000fe40000000096 */
[----:B-1----:R-:W-:Y:S01]  /*58e20*/  IMAD.MOV.U32 R18, RZ, RZ, R32 ;  /* 0x000000ffff127224 */ /* 0x002fe200078e0020 */
[----:B------:R-:W-:Y:S01]  /*58e30*/  SHFL.UP PT, R16, R22, 0x1, RZ ;  /* 0x0420000016107989 */ /* 0x000fe200000e00ff */
[----:B------:R-:W-:Y:S01]  /*58e40*/  @!P0 IMAD.MOV R18, RZ, RZ, R48 ;  /* 0x000000ffff128224 */ /* 0x000fe200078e0230 */
[----:B------:R-:W-:-:S02]  /*58e50*/  PRMT R149, R91, 0x7610, R149 ;  /* 0x000076105b957816 */ /* 0x000fc40000000095 */
[----:B------:R-:W0:Y:S01]  /*58e60*/  SHFL.UP PT, R17, R23, 0x1, RZ ;  /* 0x0420000017117989 */ /* 0x000e2200000e00ff */
[----:B------:R-:W-:Y:S02]  /*58e70*/  PRMT R148, R92, 0x7610, R148 ;  /* 0x000076105c947816 */ /* 0x000fe40000000094 */
[----:B------:R-:W-:Y:S01]  /*58e80*/  ISETP.NE.AND P2, PT, R18, RZ, PT ;  /* 0x000000ff1200720c */ /* 0x000fe20003f45270 */
[----:B------:R-:W1:Y:S01]  /*58e90*/  SHFL.UP PT, R87, R18, 0x1, RZ ;  /* 0x0420000012577989 */ /* 0x000e6200000e00ff */
[----:B------:R-:W-:Y:S02]  /*58ea0*/  PRMT R78, R93, 0x7610, R78 ;  /* 0x000076105d4e7816 */ /* 0x000fe4000000004e */
[----:B------:R-:W-:Y:S01]  /*58eb0*/  PRMT R77, R94, 0x7610, R77 ;  /* 0x000076105e4d7816 */ /* 0x000fe2000000004d */
[----:B------:R-:W-:Y:S01]  /*58ec0*/  SHFL.UP PT, R44, R44, 0x1, RZ ;  /* 0x042000002c2c7989 */ /* 0x000fe200000e00ff */
[----:B------:R-:W-:Y:S02]  /*58ed0*/  PRMT R76, R95, 0x7610, R76 ;  /* 0x000076105f4c7816 */ /* 0x000fe4000000004c */
[----:B------:R-:W-:Y:S01]  /*58ee0*/  PRMT R75, R96, 0x7610, R75 ;  /* 0x00007610604b7816 */ /* 0x000fe2000000004b */
[----:B------:R4:W1:Y:S01]  /*58ef0*/  SHFL.UP PT, R45, R81, 0x1, RZ ;  /* 0x04200000512d7989 */ /* 0x00086200000e00ff */
[----:B--2---:R-:W-:-:S02]  /*58f00*/  PRMT R74, R97, 0x7610, R74 ;  /* 0x00007610614a7816 */ /* 0x004fc4000000004a */
[----:B------:R-:W-:Y:S01]  /*58f10*/  PRMT R73, R98, 0x7610, R73 ;  /* 0x0000761062497816 */ /* 0x000fe20000000049 */
[----:B------:R-:W-:Y:S01]  /*58f20*/  STL.64 [R1+0x390], R38 ;  /* 0x0003902601007387 */ /* 0x000fe20000100a00 */
[----:B------:R-:W-:Y:S02]  /*58f30*/  PRMT R72, R99, 0x7610, R72 ;  /* 0x0000761063487816 */ /* 0x000fe40000000048 */
[----:B------:R-:W-:Y:S01]  /*58f40*/  PRMT R71, R100, 0x7610, R71 ;  /* 0x0000761064477816 */ /* 0x000fe20000000047 */
[----:B------:R-:W-:Y:S01]  /*58f50*/  STL [R1+0x360], R18 ;  /* 0x0003601201007387 */ /* 0x000fe20000100800 */
[----:B----4-:R-:W-:Y:S02]  /*58f60*/  PRMT R81, R128, 0x7610, R81 ;  /* 0x0000761080517816 */ /* 0x010fe40000000051 */
[----:B------:R-:W-:Y:S01]  /*58f70*/  PRMT R70, R101, 0x7610, R70 ;  /* 0x0000761065467816 */ /* 0x000fe20000000046 */
[----:B------:R-:W-:Y:S01]  /*58f80*/  STL.64 [R1+0x390], R38 ;  /* 0x0003902601007387 */ /* 0x000fe20000100a00 */
[----:B------:R-:W-:-:S02]  /*58f90*/  PRMT R147, R102, 0x7610, R147 ;  /* 0x0000761066937816 */ /* 0x000fc40000000093 */
[----:B------:R-:W-:Y:S01]  /*58fa0*/  PRMT R146, R103, 0x7610, R146 ;  /* 0x0000761067927816 */ /* 0x000fe20000000092 */
[----:B---3--:R-:W-:Y:S01]  /*58fb0*/  STL.128 [R1+0x20], R24 ;  /* 0x0000201801007387 */ /* 0x008fe20000100c00 */
        /* <DEDUP_REMOVED lines=8> */
[----:B------:R-:W-:Y:S01]  /*59040*/  STL [R1+0x360], R18 ;  /* 0x0003601201007387 */ /* 0x000fe20000100800 */
[----:B------:R-:W-:Y:S02]  /*59050*/  PRMT R139, R49, 0x7610, R139 ;  /* 0x00007610318b7816 */ /* 0x000fe4000000008b */
[----:B------:R-:W-:Y:S01]  /*59060*/  PRMT R138, R50, 0x7610, R138 ;  /* 0x00007610328a7816 */ /* 0x000fe2000000008a */
[----:B0-----:R-:W-:Y:S01]  /*59070*/  STL.64 [R1+0x40], R16 ;  /* 0x0000401001007387 */ /* 0x001fe20000100a00 */
[----:B------:R-:W-:Y:S02]  /*59080*/  PRMT R69, R51, 0x7610, R69 ;  /* 0x0000761033457816 */ /* 0x000fe40000000045 */
[----:B------:R-:W-:Y:S01]  /*59090*/  PRMT R68, R52, 0x7610, R68 ;  /* 0x0000761034447816 */ /* 0x000fe20000000044 */
[----:B------:R-:W-:Y:S01]  /*590a0*/  STL [R1+0x3c], R28 ;  /* 0x00003c1c01007387 */ /* 0x000fe20000100800 */
[----:B------:R-:W-:-:S02]  /*590b0*/  PRMT R67, R53, 0x7610, R67 ;  /* 0x0000761035437816 */ /* 0x000fc40000000043 */
[----:B------:R-:W-:Y:S01]  /*590c0*/  PRMT R66, R54, 0x7610, R66 ;  /* 0x0000761036427816 */ /* 0x000fe20000000042 */
[----:B-1----:R-:W-:Y:S01]  /*590d0*/  STL [R1], R87 ;  /* 0x0000005701007387 */ /* 0x002fe20000100800 */
[----:B------:R-:W-:Y:S02]  /*590e0*/  PRMT R65, R55, 0x7610, R65 ;  /* 0x0000761037417816 */ /* 0x000fe40000000041 */
[----:B------:R-:W-:Y:S01]  /*590f0*/  PRMT R64, R56, 0x7610, R64 ;  /* 0x0000761038407816 */ /* 0x000fe20000000040 */
[----:B------:R-:W-:Y:S01]  /*59100*/  STL.128 [R1+0x260], R36 ;  /* 0x0002602401007387 */ /* 0x000fe20000100c00 */
[----:B------:R-:W-:Y:S02]  /*59110*/  PRMT R63, R57, 0x7610, R63 ;  /* 0x00007610393f7816 */ /* 0x000fe4000000003f */
[----:B------:R-:W-:Y:S01]  /*59120*/  PRMT R59, R115, 0x7610, R59 ;  /* 0x00007610733b7816 */ /* 0x000fe2000000003b */
[----:B------:R0:W-:Y:S01]  /*59130*/  STL.U16 [R1+0x38], R58 ;  /* 0x0000383a01007387 */ /* 0x0001e20000100400 */
[----:B------:R-:W-:-:S02]  /*59140*/  PRMT R137, R118, 0x7610, R137 ;  /* 0x0000761076897816 */ /* 0x000fc40000000089 */
[----:B------:R-:W-:Y:S01]  /*59150*/  PRMT R136, R119, 0x7610, R136 ;  /* 0x0000761077887816 */ /* 0x000fe20000000088 */
[----:B------:R1:W-:Y:S01]  /*59160*/  STL.64 [R1+0x30], R44 ;  /* 0x0000302c01007387 */ /* 0x0003e20000100a00 */
[----:B------:R-:W-:Y:S02]  /*59170*/  PRMT R135, R120, 0x7610, R135 ;  /* 0x0000761078877816 */ /* 0x000fe40000000087 */
[----:B------:R-:W-:Y:S02]  /*59180*/  PRMT R134, R121, 0x7610, R134 ;  /* 0x0000761079867816 */ /* 0x000fe40000000086 */
[----:B0-----:R-:W-:Y:S01]  /*59190*/  PRMT R58, R116, 0x7610, R58 ;  /* 0x00007610743a7816 */ /* 0x001fe2000000003a */
[----:B------:R-:W-:Y:S02]  /*591a0*/  IMAD.MOV.U32 R36, RZ, RZ, R22 ;  /* 0x000000ffff247224 */ /* 0x000fe400078e0016 */
[----:B------:R-:W-:Y:S01]  /*591b0*/  IMAD.MOV.U32 R37, RZ, RZ, R23 ;  /* 0x000000ffff257224 */ /* 0x000fe200078e0017 */
        /* <DEDUP_REMOVED lines=10> */
.L_x_3035:
[----:B0-----:R-:W-:-:S06]  /*59260*/  IMAD.IADD R16, R1, 0x1, R24 ;  /* 0x0000000101107824 */ /* 0x001fcc00078e0218 */
[----:B------:R-:W2:Y:S01]  /*59270*/  LDL.U8 R16, [R16+0x48] ;  /* 0x0000480010107983 */ /* 0x000ea20000100000 */
[----:B------:R-:W-:Y:S02]  /*59280*/  IMAD.MOV.U32 R17, RZ, RZ, R24 ;  /* 0x000000ffff117224 */ /* 0x000fe400078e0018 */
[----:B------:R-:W-:Y:S01]  /*59290*/  VIADD R24, R24, 0x1 ;  /* 0x0000000118187836 */ /* 0x000fe20000000000 */
[----:B--2---:R-:W-:-:S13]  /*592a0*/  ISETP.NE.AND P2, PT, R16, RZ, PT ;  /* 0x000000ff1000720c */ /* 0x004fda0003f45270 */
[----:B------:R-:W-:Y:S05]  /*592b0*/  @P2 BRA `(.L_x_3035) ;  /* 0xfffffffc00e82947 */ /* 0x000fea000383ffff */
[----:B------:R-:W-:Y:S05]  /*592c0*/  BSYNC.RECONVERGENT B1 ;  /* 0x0000000000017941 */ /* 0x000fea0003800200 */
.L_x_3034:
[----:B------:R-:W-:Y:S01]  /*592d0*/  LOP3.LUT P2, RZ, R40, 0xff, RZ, 0xc0, !PT ;  /* 0x000000ff28ff7812 */ /* 0x000fe2000784c0ff */
[----:B------:R-:W-:Y:S01]  /*592e0*/  BSSY.RECONVERGENT B1, `(.L_x_3036) ;  /* 0x0000010000017945 */ /* 0x000fe20003800200 */
[----:B------:R-:W-:-:S11]  /*592f0*/  IMAD.MOV.U32 R16, RZ, RZ, R17 ;  /* 0x000000ffff107224 */ /* 0x000fd600078e0011 */
[----:B------:R-:W-:Y:S05]  /*59300*/  @!P2 BRA `(.L_x_3037) ;  /* 0x000000000034a947 */ /* 0x000fea0003800000 */
[----:B------:R-:W-:Y:S01]  /*59310*/  BSSY.RECONVERGENT B2, `(.L_x_3038) ;  /* 0x000000b000027945 */ /* 0x000fe20003800200 */
[----:B------:R-:W-:-:S07]  /*59320*/  IMAD.MOV.U32 R16, RZ, RZ, RZ ;  /* 0x000000ffff107224 */ /* 0x000fce00078e00ff */
.L_x_3039:
        /* <DEDUP_REMOVED lines=10> */
.L_x_3038:
[----:B------:R-:W-:-:S07]  /*593d0*/  IMAD.MOV.U32 R16, RZ, RZ, R19 ;  /* 0x000000ffff107224 */ /* 0x000fce00078e0013 */
.L_x_3037:
[----:B------:R-:W-:Y:S05]  /*593e0*/  BSYNC.RECONVERGENT B1 ;  /* 0x0000000000017941 */ /* 0x000fea0003800200 */
.L_x_3036:
[----:B------:R-:W-:Y:S01]  /*593f0*/  IMAD.IADD R17, R1, 0x1, R16 ;  /* 0x0000000101117824 */ /* 0x000fe200078e0210 */
[----:B------:R-:W-:Y:S01]  /*59400*/  BSSY.RECONVERGENT B1, `(.L_x_3040) ;  /* 0x0000009000017945 */ /* 0x000fe20003800200 */
[----:B------:R-:W-:-:S03]  /*59410*/  IMAD.MOV.U32 R16, RZ, RZ, RZ ;  /* 0x000000ffff107224 */ /* 0x000fc600078e00ff */
[----:B------:R0:W-:Y:S04]  /*59420*/  STL.U8 [R17+0x49], RZ ;  /* 0x000049ff11007387 */ /* 0x0001e80000100000 */
.L_x_3041:
[----:B------:R-:W-:-:S05]  /*59430*/  IMAD.IADD R18, R1, 0x1, R16 ;  /* 0x0000000101127824 */ /* 0x000fca00078e0210 */
[----:B0-----:R-:W2:Y:S02]  /*59440*/  LDL.U8 R17, [R18+0x48] ;  /* 0x0000480012117983 */ /* 0x001ea40000100000 */
[----:B--2---:R-:W-:Y:S01]  /*59450*/  ISETP.NE.AND P2, PT, R17, RZ, PT ;  /* 0x000000ff1100720c */ /* 0x004fe20003f45270 */
[----:B------:R-:W-:Y:S02]  /*59460*/  IMAD.MOV.U32 R17, RZ, RZ, R16 ;  /* 0x000000ffff117224 */ /* 0x000fe400078e0010 */
[----:B------:R-:W-:-:S10]  /*59470*/  VIADD R16, R16, 0x1 ;  /* 0x0000000110107836 */ /* 0x000fd40000000000 */
[----:B------:R-:W-:Y:S05]  /*59480*/  @P2 BRA `(.L_x_3041) ;  /* 0xfffffffc00e82947 */ /* 0x000fea000383ffff */
[----:B------:R-:W-:Y:S05]  /*59490*/  BSYNC.RECONVERGENT B1 ;  /* 0x0000000000017941 */ /* 0x000fea0003800200 */
.L_x_3040:
[----:B------:R-:W-:Y:S01]  /*594a0*/  LOP3.LUT P2, RZ, R123, 0xff, RZ, 0xc0, !PT ;  /* 0x000000ff7bff7812 */ /* 0x000fe2000784c0ff */
[----:B------:R-:W-:Y:S01]  /*594b0*/  BSSY.RECONVERGENT B1, `(.L_x_3042) ;  /* 0x0000010000017945 */ /* 0x000fe20003800200 */
[----:B------:R-:W-:-:S11]  /*594c0*/  IMAD.MOV.U32 R16, RZ, RZ, R17 ;  /* 0x000000ffff107224 */ /* 0x000fd600078e0011 */
[----:B------:R-:W-:Y:S05]  /*594d0*/  @!P2 BRA `(.L_x_3043) ;  /* 0x000000000034a947 */ /* 0x000fea0003800000 */
[----:B------:R-:W-:Y:S01]  /*594e0*/  BSSY.RECONVERGENT B2, `(.L_x_3044) ;  /* 0x000000b000027945 */ /* 0x000fe20003800200 */
[----:B------:R-:W-:-:S07]  /*594f0*/  IMAD.MOV.U32 R16, RZ, RZ, RZ ;  /* 0x000000ffff107224 */ /* 0x000fce00078e00ff */
.L_x_3045:
        /* <DEDUP_REMOVED lines=10> */
.L_x_3044:
[----:B------:R-:W-:-:S07]  /*595a0*/  IMAD.MOV.U32 R16, RZ, RZ, R19 ;  /* 0x000000ffff107224 */ /* 0x000fce00078e0013 */
.L_x_3043:
[----:B------:R-:W-:Y:S05]  /*595b0*/  BSYNC.RECONVERGENT B1 ;  /* 0x0000000000017941 */ /* 0x000fea0003800200 */
.L_x_3042:
        /* <DEDUP_REMOVED lines=71> */
.L_x_3033:
[----:B------:R-:W-:Y:S05]  /*59a30*/  BSYNC.RECONVERGENT B0 ;  /* 0x0000000000007941 */ /* 0x000fea0003800200 */
.L_x_3032:
        /* <DEDUP_REMOVED lines=60> */
.L_x_3047:
[----:B------:R-:W-:Y:S05]  /*59e00*/  BSYNC.RECONVERGENT B0 ;  /* 0x0000000000007941 */ /* 0x000fea0003800200 */
.L_x_3046:
[----:B------:R-:W-:Y:S01]  /*59e10*/  LOP3.LUT R49, R84, 0xffff, RZ, 0xc0, !PT ;  /* 0x0000ffff54317812 */ /* 0x000fe200078ec0ff */
[----:B------:R-:W0:Y:S01]  /*59e20*/  SHFL.UP PT, R157, R87, 0x2, RZ ;  /* 0x04400000579d7989 */ /* 0x000e2200000e00ff */
[----:B------:R-:W-:Y:S01]  /*59e30*/  LOP3.LUT R17, R86, 0xffff, RZ, 0xc0, !PT ;  /* 0x0000ffff56117812 */ /* 0x000fe200078ec0ff */
[----:B------:R-:W-:Y:S01]  /*59e40*/  BSSY.RECONVERGENT B0, `(.L_x_3048) ;  /* 0x000017d000007945 */ /* 0x000fe20003800200 */
[----:B------:R-:W-:Y:S01]  /*59e50*/  LOP3.LUT R40, R85, 0xffff, RZ, 0xc0, !PT ;  /* 0x0000ffff55287812 */ /* 0x000fe200078ec0ff */
[----:B------:R-:W-:Y:S01]  /*59e60*/  IMAD.U32 R18, R49, 0x10000, RZ ;  /* 0x0001000031127824 */ /* 0x000fe200078e00ff */
[C---:B------:R-:W-:Y:S01]  /*59e70*/  LOP3.LUT R16, R17.reuse, 0xff, RZ, 0xc0, !PT ;  /* 0x000000ff11107812 */ /* 0x040fe200078ec0ff */
[----:B------:R-:W-:Y:S01]  /*59e80*/  STL [R1+0x360], R87 ;  /* 0x0003605701007387 */ /* 0x000fe20000100800 */
[----:B------:R-:W-:Y:S02]  /*59e90*/  PRMT R40, R17, 0x3340, R40 ;  /* 0x0000334011287816 */ /* 0x000fe40000000028 */
[----:B------:R-:W-:Y:S01]  /*59ea0*/  PRMT R16, R85, 0x7604, R16 ;  /* 0x0000760455107816 */ /* 0x000fe20000000010 */
[----:B-----5:R-:W-:Y:S01]  /*59eb0*/  STL [R1+0x39c], R44 ;  /* 0x00039c2c01007387 */ /* 0x020fe20000100800 */
[----:B------:R-:W-:-:S02]  /*59ec0*/  LOP3.LUT R19, R18, 0xff0000, RZ, 0xc0, !PT ;  /* 0x00ff000012137812 */ /* 0x000fc400078ec0ff */
[----:B------:R-:W-:Y:S01]  /*59ed0*/  LOP3.LUT R46, R80, 0xffff, RZ, 0xc0, !PT ;  /* 0x0000ffff502e7812 */ /* 0x000fe200078ec0ff */
[----:B------:R-:W-:Y:S01]  /*59ee0*/  STL.64 [R1+0x3a0], R36 ;  /* 0x0003a02401007387 */ /* 0x000fe20000100a00 */
[----:B------:R-:W-:Y:S01]  /*59ef0*/  LOP3.LUT R29, R151, 0xffff, RZ, 0xc0, !PT ;  /* 0x0000ffff971d7812 */ /* 0x000fe200078ec0ff */
[----:B------:R-:W-:Y:S01]  /*59f00*/  IMAD.IADD R19, R16, 0x1, R19 ;  /* 0x0000000110137824 */ /* 0x000fe200078e0213 */
[----:B------:R-:W-:Y:S02]  /*59f10*/  LOP3.LUT R22, R152, 0xffff, RZ, 0xc0, !PT ;  /* 0x0000ffff98167812 */ /* 0x000fe400078ec0ff */
[----:B------:R-:W-:Y:S02]  /*59f20*/  LOP3.LUT R17, R150, 0xffff, RZ, 0xc0, !PT ;  /* 0x0000ffff96117812 */ /* 0x000fe400078ec0ff */
[----:B------:R-:W-:Y:S02]  /*59f30*/  LOP3.LUT R30, R78, 0xffff, RZ, 0xc0, !PT ;  /* 0x0000ffff4e1e7812 */ /* 0x000fe400078ec0ff */
[----:B------:R-:W-:Y:S01]  /*59f40*/  LOP3.LUT R25, R148, 0xffff, RZ, 0xc0, !PT ;  /* 0x0000ffff94197812 */ /* 0x000fe200078ec0ff */
[----:B0-----:R-:W-:Y:S01]  /*59f50*/  STL [R1], R157 ;  /* 0x0000009d01007387 */ /* 0x001fe20000100800 */
        /* <DEDUP_REMOVED lines=8> */
[C---:B------:R-:W-:Y:S02]  /*59fe0*/  PRMT R30, R25.reuse, 0x3340, R30 ;  /* 0x00003340191e7816 */ /* 0x040fe4000000001e */
[----:B------:R-:W-:Y:S01]  /*59ff0*/  LOP3.LUT R26, R22, 0xff, RZ, 0xc0, !PT ;  /* 0x000000ff161a7812 */ /* 0x000fe200078ec0ff */
[----:B------:R-:W-:Y:S01]  /*5a000*/  IMAD.U32 R22, R46, 0x10000, RZ ;  /* 0x000100002e167824 */ /* 0x000fe200078e00ff */
[----:B------:R-:W-:Y:S01]  /*5a010*/  LOP3.LUT R27, R25, 0xff, RZ, 0xc0, !PT ;  /* 0x000000ff191b7812 */ /* 0x000fe200078ec0ff */
[----:B------:R-:W-:Y:S01]  /*5a020*/  IMAD.U32 R25, R17, 0x10000, RZ ;  /* 0x0001000011197824 */ /* 0x000fe200078e00ff */
[C---:B------:R-:W-:Y:S02]  /*5a030*/  PRMT R28, R23.reuse, 0x3340, R28 ;  /* 0x00003340171c7816 */ /* 0x040fe4000000001c */
[----:B------:R-:W-:Y:S01]  /*5a040*/  LOP3.LUT R24, R23, 0xff, RZ, 0xc0, !PT ;  /* 0x000000ff17187812 */ /* 0x000fe200078ec0ff */
[----:B------:R-:W-:Y:S01]  /*5a050*/  IMAD.U32 R23, R51, 0x10000, RZ ;  /* 0x0001000033177824 */ /* 0x000fe200078e00ff */
[----:B------:R-:W-:-:S02]  /*5a060*/  PRMT R41, R18, 0x3340, R41 ;  /* 0x0000334012297816 */ /* 0x000fc40000000029 */
[----:B------:R-:W-:Y:S02]  /*5a070*/  LOP3.LUT R18, R18, 0xff, RZ, 0xc0, !PT ;  /* 0x000000ff12127812 */ /* 0x000fe400078ec0ff */
[----:B------:R-:W-:Y:S02]  /*5a080*/  LOP3.LUT R39, R22, 0xff0000, RZ, 0xc0, !PT ;  /* 0x00ff000016277812 */ /* 0x000fe400078ec0ff */
[----:B------:R-:W-:Y:S02]  /*5a090*/  PRMT R26, R151, 0x7604, R26 ;  /* 0x00007604971a7816 */ /* 0x000fe4000000001a */
[----:B------:R-:W-:Y:S02]  /*5a0a0*/  LOP3.LUT R25, R25, 0xff0000, RZ, 0xc0, !PT ;  /* 0x00ff000019197812 */ /* 0x000fe400078ec0ff */
[----:B------:R-:W-:Y:S02]  /*5a0b0*/  PRMT R24, R155, 0x7604, R24 ;  /* 0x000076049b187816 */ /* 0x000fe40000000018 */
[----:B------:R-:W-:-:S02]  /*5a0c0*/  LOP3.LUT R23, R23, 0xff0000, RZ, 0xc0, !PT ;  /* 0x00ff000017177812 */ /* 0x000fc400078ec0ff */
[----:B------:R-:W-:Y:S01]  /*5a0d0*/  PRMT R22, R78, 0x7604, R27 ;  /* 0x000076044e167816 */ /* 0x000fe2000000001b */
[----:B------:R-:W-:Y:S01]  /*5a0e0*/  IMAD.IADD R27, R26, 0x1, R25 ;  /* 0x000000011a1b7824 */ /* 0x000fe200078e0219 */
        /* <DEDUP_REMOVED lines=16> */
[C---:B------:R-:W-:Y:S01]  /*5a1f0*/  PRMT R32, R25.reuse, 0x3340, R32 ;  /* 0x0000334019207816 */ /* 0x040fe20000000020 */
[----:B------:R-:W-:Y:S01]  /*5a200*/  IMAD.U32 R52, R18, 0x10000, RZ ;  /* 0x0001000012347824 */ /* 0x000fe200078e00ff */
[----:B------:R-:W-:Y:S02]  /*5a210*/  PRMT R47, R50, 0x3340, R47 ;  /* 0x00003340322f7816 */ /* 0x000fe4000000002f */
[----:B------:R-:W-:Y:S01]  /*5a220*/  LOP3.LUT R43, R25, 0xff, RZ, 0xc0, !PT ;  /* 0x000000ff192b7812 */ /* 0x000fe200078ec0ff */
[----:B------:R-:W-:Y:S01]  /*5a230*/  IMAD.U32 R25, R24, 0x10000, RZ ;  /* 0x0001000018197824 */ /* 0x000fe200078e00ff */
[----:B------:R-:W-:Y:S01]  /*5a240*/  LOP3.LUT R55, R50, 0xff, RZ, 0xc0, !PT ;  /* 0x000000ff32377812 */ /* 0x000fe200078ec0ff */
[----:B------:R-:W-:Y:S01]  /*5a250*/  IMAD.U32 R50, R22, 0x10000, RZ ;  /* 0x0001000016327824 */ /* 0x000fe200078e00ff */
[----:B------:R-:W-:-:S02]  /*5a260*/  LOP3.LUT R31, R74, 0xffff, RZ, 0xc0, !PT ;  /* 0x0000ffff4a1f7812 */ /* 0x000fc400078ec0ff */
[C---:B------:R-:W-:Y:S02]  /*5a270*/  PRMT R33, R42.reuse, 0x3340, R33 ;  /* 0x000033402a217816 */ /* 0x040fe40000000021 */
[----:B------:R-:W-:Y:S01]  /*5a280*/  LOP3.LUT R53, R42, 0xff, RZ, 0xc0, !PT ;  /* 0x000000ff2a357812 */ /* 0x000fe200078ec0ff */
[----:B------:R-:W-:Y:S01]  /*5a290*/  IMAD.U32 R42, R23, 0x10000, RZ ;  /* 0x00010000172a7824 */ /* 0x000fe200078e00ff */
[C---:B------:R-:W-:Y:S02]  /*5a2a0*/  LOP3.LUT R35, R38.reuse, 0xff, RZ, 0xc0, !PT ;  /* 0x000000ff26237812 */ /* 0x040fe400078ec0ff */
[----:B------:R-:W-:Y:S02]  /*5a2b0*/  PRMT R31, R38, 0x3340, R31 ;  /* 0x00003340261f7816 */ /* 0x000fe4000000001f */
[----:B------:R-:W-:Y:S02]  /*5a2c0*/  PRMT R35, R74, 0x7604, R35 ;  /* 0x000076044a237816 */ /* 0x000fe40000000023 */
[----:B------:R-:W-:-:S02]  /*5a2d0*/  LOP3.LUT R38, R25, 0xff0000, RZ, 0xc0, !PT ;  /* 0x00ff000019267812 */ /* 0x000fc400078ec0ff */
[----:B------:R-:W-:Y:S02]  /*5a2e0*/  PRMT R53, R144, 0x7604, R53 ;  /* 0x0000760490357816 */ /* 0x000fe40000000035 */
        /* <DEDUP_REMOVED lines=16> */
[C---:B------:R-:W-:Y:S01]  /*5a3f0*/  PRMT R35, R50.reuse, 0x3340, R35 ;  /* 0x0000334032237816 */ /* 0x040fe20000000023 */
[----:B------:R-:W-:Y:S01]  /*5a400*/  IMAD.U32 R93, R25, 0x10000, RZ ;  /* 0x00010000195d7824 */ /* 0x000fe200078e00ff */
[----:B------:R-:W-:Y:S01]  /*5a410*/  LOP3.LUT R89, R50, 0xff, RZ, 0xc0, !PT ;  /* 0x000000ff32597812 */ /* 0x000fe200078ec0ff */
[----:B------:R-:W-:Y:S01]  /*5a420*/  IMAD.U32 R50, R52, 0x10000, RZ ;  /* 0x0001000034327824 */ /* 0x000fe200078e00ff */
[C---:B------:R-:W-:Y:S02]  /*5a430*/  PRMT R43, R88.reuse, 0x3340, R43 ;  /* 0x00003340582b7816 */ /* 0x040fe4000000002b */
[----:B------:R-:W-:Y:S01]  /*5a440*/  LOP3.LUT R92, R88, 0xff, RZ, 0xc0, !PT ;  /* 0x000000ff585c7812 */ /* 0x000fe200078ec0ff */
[----:B------:R-:W-:Y:S01]  /*5a450*/  IMAD.U32 R88, R38, 0x10000, RZ ;  /* 0x0001000026587824 */ /* 0x000fe200078e00ff */
[----:B------:R-:W-:Y:S02]  /*5a460*/  PRMT R89, R68, 0x7604, R89 ;  /* 0x0000760444597816 */ /* 0x000fe40000000059 */
        /* <DEDUP_REMOVED lines=8> */
[----:B------:R-:W-:Y:S01]  /*5a4f0*/  LOP3.LUT R53, R65, 0xffff, RZ, 0xc0, !PT ;  /* 0x0000ffff41357812 */ /* 0x000fe200078ec0ff */
[----:B------:R-:W-:Y:S01]  /*5a500*/  IMAD R91, R88, 0x1000000, R19 ;  /* 0x01000000585b7824 */ /* 0x000fe200078e0213 */
[----:B------:R-:W-:-:S02]  /*5a510*/  LOP3.LUT R19, R153, 0xffff, RZ, 0xc0, !PT ;  /* 0x0000ffff99137812 */ /* 0x000fc400078ec0ff */
[C---:B------:R-:W-:Y:S02]  /*5a520*/  PRMT R42, R53.reuse, 0x3340, R42 ;  /* 0x00003340352a7816 */ /* 0x040fe4000000002a */
[----:B------:R-:W-:Y:S01]  /*5a530*/  LOP3.LUT R53, R53, 0xff, RZ, 0xc0, !PT ;  /* 0x000000ff35357812 */ /* 0x000fe200078ec0ff */
[----:B------:R-:W-:Y:S01]  /*5a540*/  IMAD R93, R19, 0x1000000, R34 ;  /* 0x01000000135d7824 */ /* 0x000fe200078e0222 */
[----:B------:R-:W-:Y:S02]  /*5a550*/  LOP3.LUT R50, R79, 0xffff, RZ, 0xc0, !PT ;  /* 0x0000ffff4f327812 */ /* 0x000fe400078ec0ff */
[----:B------:R-:W-:Y:S02]  /*5a560*/  PRMT R53, R64, 0x7604, R53 ;  /* 0x0000760440357816 */ /* 0x000fe40000000035 */
[----:B------:R-:W-:Y:S01]  /*5a570*/  PRMT R49, R49, 0x3340, R88 ;  /* 0x0000334031317816 */ /* 0x000fe20000000058 */
[----:B------:R-:W-:Y:S01]  /*5a580*/  IMAD R39, R50, 0x1000000, R39 ;  /* 0x0100000032277824 */ /* 0x000fe200078e0227 */
[----:B------:R-:W-:Y:S01]  /*5a590*/  PRMT R51, R51, 0x3340, R19 ;  /* 0x0000334033337816 */ /* 0x000fe20000000013 */
[----:B------:R-:W-:Y:S01]  /*5a5a0*/  IMAD.IADD R90, R53, 0x1, R90 ;  /* 0x00000001355a7824 */ /* 0x000fe200078e025a */
[----:B------:R-:W-:-:S02]  /*5a5b0*/  LOP3.LUT R88, R149, 0xffff, RZ, 0xc0, !PT ;  /* 0x0000ffff95587812 */ /* 0x000fc400078ec0ff */
[----:B------:R-:W-:Y:S01]  /*5a5c0*/  LOP3.LUT R19, R76, 0xffff, RZ, 0xc0, !PT ;  /* 0x0000ffff4c137812 */ /* 0x000fe200078ec0ff */
[----:B------:R-:W-:Y:S01]  /*5a5d0*/  SHFL.UP PT, R39, R39, 0x2, RZ ;  /* 0x0440000027277989 */ /* 0x000fe200000e00ff */
[----:B------:R-:W-:Y:S01]  /*5a5e0*/  PRMT R46, R46, 0x3340, R50 ;  /* 0x000033402e2e7816 */ /* 0x000fe20000000032 */
[----:B------:R-:W-:Y:S01]  /*5a5f0*/  IMAD R95, R88, 0x1000000, R27 ;  /* 0x01000000585f7824 */ /* 0x000fe200078e021b */
[----:B------:R-:W-:Y:S01]  /*5a600*/  PRMT R50, R17, 0x3340, R88 ;  /* 0x0000334011327816 */ /* 0x000fe20000000058 */
[----:B------:R-:W-:Y:S01]  /*5a610*/  IMAD R96, R19, 0x1000000, R26 ;  /* 0x0100000013607824 */ /* 0x000fe200078e021a */
[----:B------:R-:W-:Y:S02]  /*5a620*/  LOP3.LUT R17, R72, 0xffff, RZ, 0xc0, !PT ;  /* 0x0000ffff48117812 */ /* 0x000fe400078ec0ff */
[----:B------:R-:W-:Y:S02]  /*5a630*/  PRMT R53, R16, 0x3340, R19 ;  /* 0x0000334010357816 */ /* 0x000fe40000000013 */
        /* <DEDUP_REMOVED lines=24> */
[----:B------:R-:W-:Y:S02]  /*5a7c0*/  PRMT R54, R25, 0x3340, R16 ;  /* 0x0000334019367816 */ /* 0x000fe40000000010 */
[----:B------:R-:W-:Y:S01]  /*5a7d0*/  PRMT R29, R29, 0x5410, R50 ;  /* 0x000054101d1d7816 */ /* 0x000fe20000000032 */
[----:B------:R0:W-:Y:S01]  /*5a7e0*/  SHFL.UP PT, R16, R93, 0x2, RZ ;  /* 0x044000005d107989 */ /* 0x0001e200000e00ff */
[----:B------:R-:W-:-:S02]  /*5a7f0*/  PRMT R28, R28, 0x5410, R51 ;  /* 0x000054101c1c7816 */ /* 0x000fc40000000033 */
[----:B------:R-:W-:Y:S01]  /*5a800*/  PRMT R31, R31, 0x5410, R88 ;  /* 0x000054101f1f7816 */ /* 0x000fe20000000058 */
[----:B------:R-:W1:Y:S01]  /*5a810*/  SHFL.UP PT, R19, R97, 0x2, RZ ;  /* 0x0440000061137989 */ /* 0x000e6200000e00ff */
[----:B------:R-:W-:Y:S02]  /*5a820*/  PRMT R30, R30, 0x5410, R53 ;  /* 0x000054101e1e7816 */ /* 0x000fe40000000035 */
[----:B------:R-:W-:Y:S01]  /*5a830*/  PRMT R34, R134, 0x7604, R135 ;  /* 0x0000760486227816 */ /* 0x000fe20000000087 */
[----:B------:R2:W-:Y:S01]  /*5a840*/  SHFL.UP PT, R38, R91, 0x2, RZ ;  /* 0x044000005b267989 */ /* 0x0005e200000e00ff */
[----:B------:R-:W-:Y:S02]  /*5a850*/  PRMT R41, R41, 0x5410, R46 ;  /* 0x0000541029297816 */ /* 0x000fe4000000002e */
[----:B------:R-:W-:Y:S01]  /*5a860*/  PRMT R40, R40, 0x5410, R49 ;  /* 0x0000541028287816 */ /* 0x000fe20000000031 */
[----:B------:R-:W-:Y:S01]  /*5a870*/  STL.128 [R1+0x370], R28 ;  /* 0x0003701c01007387 */ /* 0x000fe20000100c00 */
[----:B------:R-:W-:-:S02]  /*5a880*/  PRMT R33, R33, 0x5410, R94 ;  /* 0x0000541021217816 */ /* 0x000fc4000000005e */
[----:B------:R-:W-:Y:S01]  /*5a890*/  PRMT R32, R32, 0x5410, R57 ;  /* 0x0000541020207816 */ /* 0x000fe20000000039 */
[----:B------:R-:W-:Y:S01]  /*5a8a0*/  SHFL.UP PT, R25, R98, 0x2, RZ ;  /* 0x0440000062197989 */ /* 0x000fe200000e00ff */
[----:B------:R-:W-:Y:S02]  /*5a8b0*/  PRMT R35, R35, 0x5410, R52 ;  /* 0x0000541023237816 */ /* 0x000fe40000000034 */
[----:B------:R-:W-:Y:S01]  /*5a8c0*/  PRMT R43, R43, 0x5410, R54 ;  /* 0x000054102b2b7816 */ /* 0x000fe20000000036 */
[----:B------:R-:W-:Y:S01]  /*5a8d0*/  SHFL.UP PT, R26, R26, 0x2, RZ ;  /* 0x044000001a1a7989 */ /* 0x000fe200000e00ff */
[----:B------:R-:W-:Y:S02]  /*5a8e0*/  PRMT R42, R42, 0x5410, R55 ;  /* 0x000054102a2a7816 */ /* 0x000fe40000000037 */
[----:B------:R-:W-:Y:S01]  /*5a8f0*/  ISETP.NE.AND P2, PT, R87, RZ, PT ;  /* 0x000000ff5700720c */ /* 0x000fe20003f45270 */
[----:B------:R-:W-:Y:S01]  /*5a900*/  SHFL.UP PT, R27, R27, 0x2, RZ ;  /* 0x044000001b1b7989 */ /* 0x000fe200000e00ff */
[----:B------:R-:W-:-:S02]  /*5a910*/  PRMT R94, R86, 0x7610, R94 ;  /* 0x00007610565e7816 */ /* 0x000fc4000000005e */
[----:B0-----:R-:W-:Y:S01]  /*5a920*/  PRMT R93, R85, 0x7610, R93 ;  /* 0x00007610555d7816 */ /* 0x001fe2000000005d */
[----:B-1----:R-:W-:Y:S01]  /*5a930*/  STL.128 [R1+0x10], R16 ;  /* 0x0000101001007387 */ /* 0x002fe20000100c00 */
[----:B--2---:R-:W-:Y:S02]  /*5a940*/  PRMT R91, R83, 0x7610, R91 ;  /* 0x00007610535b7816 */ /* 0x004fe4000000005b */
        /* <DEDUP_REMOVED lines=10> */
[----:B------:R0:W1:Y:S01]  /*5a9f0*/  SHFL.UP PT, R89, R92, 0x2, RZ ;  /* 0x044000005c597989 */ /* 0x00006200000e00ff */
[----:B------:R-:W-:Y:S02]  /*5aa00*/  PRMT R128, R152, 0x7610, R128 ;  /* 0x0000761098807816 */ /* 0x000fe40000000080 */
[----:B------:R-:W-:Y:S01]  /*5aa10*/  PRMT R127, R151, 0x7610, R127 ;  /* 0x00007610977f7816 */ /* 0x000fe2000000007f */
[----:B------:R2:W-:Y:S01]  /*5aa20*/  STL.U16 [R1+0x398], R34 ;  /* 0x0003982201007387 */ /* 0x0005e20000100400 */
[----:B------:R-:W-:-:S02]  /*5aa30*/  PRMT R126, R150, 0x7610, R126 ;  /* 0x00007610967e7816 */ /* 0x000fc4000000007e */
[----:B------:R-:W-:Y:S01]  /*5aa40*/  PRMT R125, R149, 0x7610, R125 ;  /* 0x00007610957d7816 */ /* 0x000fe2000000007d */
[----:B------:R-:W-:Y:S01]  /*5aa50*/  SHFL.UP PT, R22, R22, 0x2, RZ ;  /* 0x0440000016167989 */ /* 0x000fe200000e00ff */
[----:B0-----:R-:W-:Y:S02]  /*5aa60*/  PRMT R92, R84, 0x7610, R92 ;  /* 0x00007610545c7816 */ /* 0x001fe4000000005c */
[----:B------:R-:W-:Y:S01]  /*5aa70*/  PRMT R124, R148, 0x7610, R124 ;  /* 0x00007610947c7816 */ /* 0x000fe2000000007c */
[----:B------:R-:W0:Y:S01]  /*5aa80*/  SHFL.UP PT, R23, R23, 0x2, RZ ;  /* 0x0440000017177989 */ /* 0x000e2200000e00ff */
[----:B------:R-:W-:Y:S02]  /*5aa90*/  PRMT R123, R78, 0x7610, R123 ;  /* 0x000076104e7b7816 */ /* 0x000fe4000000007b */
[----:B--2---:R-:W-:Y:S01]  /*5aaa0*/  PRMT R34, R47, 0x5410, R56 ;  /* 0x000054102f227816 */ /* 0x004fe20000000038 */
[----:B------:R-:W-:Y:S01]  /*5aab0*/  STL.64 [R1+0x368], R40 ;  /* 0x0003682801007387 */ /* 0x000fe20000100a00 */
[----:B------:R-:W-:-:S02]  /*5aac0*/  PRMT R122, R77, 0x7610, R122 ;  /* 0x000076104d7a7816 */ /* 0x000fc4000000007a */
[----:B------:R-:W-:Y:S01]  /*5aad0*/  PRMT R121, R76, 0x7610, R121 ;  /* 0x000076104c797816 */ /* 0x000fe20000000079 */
[----:B------:R-:W-:Y:S01]  /*5aae0*/  STL.128 [R1+0x380], R32 ;  /* 0x0003802001007387 */ /* 0x000fe20000100c00 */
[----:B------:R-:W-:Y:S02]  /*5aaf0*/  PRMT R120, R75, 0x7610, R120 ;  /* 0x000076104b787816 */ /* 0x000fe40000000078 */
[----:B------:R-:W-:Y:S01]  /*5ab00*/  PRMT R119, R74, 0x7610, R119 ;  /* 0x000076104a777816 */ /* 0x000fe20000000077 */
[----:B------:R-:W-:Y:S01]  /*5ab10*/  STL.64 [R1+0x390], R42 ;  /* 0x0003902a01007387 */ /* 0x000fe20000100a00 */
[--C-:B-1----:R-:W-:Y:S02]  /*5ab20*/  SHF.R.U32.HI R46, RZ, 0x8, R89.reuse ;  /* 0x00000008ff2e7819 */ /* 0x102fe40000011659 */
        /* <DEDUP_REMOVED lines=13> */
[----:B------:R1:W-:Y:S01]  /*5ac00*/  STL.U16 [R1+0x38], R46 ;  /* 0x0000382e01007387 */ /* 0x0003e20000100400 */
[----:B------:R-:W-:Y:S02]  /*5ac10*/  PRMT R105, R144, 0x7610, R105 ;  /* 0x0000761090697816 */ /* 0x000fe40000000069 */
[----:B------:R-:W-:Y:S01]  /*5ac20*/  PRMT R104, R143, 0x7610, R104 ;  /* 0x000076108f687816 */ /* 0x000fe20000000068 */
[----:B0-----:R0:W-:Y:S01]  /*5ac30*/  STL.64 [R1+0x30], R22 ;  /* 0x0000301601007387 */ /* 0x0011e20000100a00 */
[----:B------:R-:W-:Y:S02]  /*5ac40*/  PRMT R103, R142, 0x7610, R103 ;  /* 0x000076108e677816 */ /* 0x000fe40000000067 */
[----:B------:R-:W-:Y:S02]  /*5ac50*/  PRMT R102, R141, 0x7610, R102 ;  /* 0x000076108d667816 */ /* 0x000fe40000000066 */
[----:B------:R-:W-:Y:S01]  /*5ac60*/  PRMT R101, R140, 0x7610, R101 ;  /* 0x000076108c657816 */ /* 0x000fe20000000065 */
[----:B-1----:R-:W-:Y:S01]  /*5ac70*/  IMAD.MOV.U32 R46, RZ, RZ, R44 ;  /* 0x000000ffff2e7224 */ /* 0x002fe200078e002c */
[----:B------:R-:W-:-:S02]  /*5ac80*/  PRMT R100, R139, 0x7610, R100 ;  /* 0x000076108b647816 */ /* 0x000fc40000000064 */
[----:B------:R-:W-:Y:S02]  /*5ac90*/  PRMT R99, R138, 0x7610, R99 ;  /* 0x000076108a637816 */ /* 0x000fe40000000063 */
[----:B------:R-:W-:Y:S01]  /*5aca0*/  PRMT R57, R69, 0x7610, R57 ;  /* 0x0000761045397816 */ /* 0x000fe20000000039 */
[----:B0-----:R-:W-:Y:S01]  /*5acb0*/  IMAD.MOV.U32 R22, RZ, RZ, R36 ;  /* 0x000000ffff167224 */ /* 0x001fe200078e0024 */
        /* <DEDUP_REMOVED lines=15> */
[----:B------:R-:W-:Y:S01]  /*5adb0*/  IMAD.MOV.U32 R18, RZ, RZ, R36 ;  /* 0x000000ffff127224 */ /* 0x000fe200078e0024 */
[----:B------:R0:W-:Y:S01]  /*5adc0*/  STL.U8 [R1+0x48], RZ ;  /* 0x000048ff01007387 */ /* 0x0001e20000100000 */
[----:B------:R-:W-:Y:S01]  /*5add0*/  IMAD.MOV.U32 R19, RZ, RZ, R37 ;  /* 0x000000ffff137224 */ /* 0x000fe200078e0025 */
[----:B------:R-:W-:Y:S01]  /*5ade0*/  BSSY.RECONVERGENT B1, `(.L_x_3050) ;  /* 0x000000c000017945 */ /* 0x000fe20003800200 */
[----:B------:R-:W-:-:S04]  /*5adf0*/  IMAD.MOV.U32 R22, RZ, RZ, RZ ;  /* 0x000000ffff167224 */ /* 0x000fc800078e00ff */
[----:B------:R-:W-:Y:S01]  /*5ae00*/  DADD R16, R16, R18 ;  /* 0x0000000010107229 */ /* 0x000fe20000000012 */
[----:B------:R-:W-:-:S05]  /*5ae10*/  IMAD.IADD R18, R28, 0x1, R44 ;  /* 0x000000011c127824 */ /* 0x000fca00078e022c */
[----:B------:R0:W-:Y:S04]  /*5ae20*/  STL [R1+0x7c], R18 ;  /* 0x00007c1201007387 */ /* 0x0001e80000100800 */
[----:B------:R0:W-:Y:S02]  /*5ae30*/  STL.64 [R1+0x80], R16 ;  /* 0x0000801001007387 */ /* 0x0001e40000100a00 */
.L_x_3051:
[----:B0-----:R-:W-:-:S06]  /*5ae40*/  IMAD.IADD R16, R1, 0x1, R22 ;  /* 0x0000000101107824 */ /* 0x001fcc00078e0216 */
[----:B------:R-:W2:Y:S01]  /*5ae50*/  LDL.U8 R16, [R16+0x48] ;  /* 0x0000480010107983 */ /* 0x000ea20000100000 */
[----:B------:R-:W-:Y:S02]  /*5ae60*/  IMAD.MOV.U32 R17, RZ, RZ, R22 ;  /* 0x000000ffff117224 */ /* 0x000fe400078e0016 */
[----:B------:R-:W-:Y:S01]  /*5ae70*/  VIADD R22, R22, 0x1 ;  /* 0x0000000116167836 */ /* 0x000fe20000000000 */
[----:B--2---:R-:W-:-:S13]  /*5ae80*/  ISETP.NE.AND P2, PT, R16, RZ, PT ;  /* 0x000000ff1000720c */ /* 0x004fda0003f45270 */
[----:B------:R-:W-:Y:S05]  /*5ae90*/  @P2 BRA `(.L_x_3051) ;  /* 0xfffffffc00e82947 */ /* 0x000fea000383ffff */
[----:B------:R-:W-:Y:S05]  /*5aea0*/  BSYNC.RECONVERGENT B1 ;  /* 0x0000000000017941 */ /* 0x000fea0003800200 */
.L_x_3050:
[----:B------:R-:W-:Y:S01]  /*5aeb0*/  LOP3.LUT P2, RZ, R38, 0xff, RZ, 0xc0, !PT ;  /* 0x000000ff26ff7812 */ /* 0x000fe2000784c0ff */
[----:B------:R-:W-:Y:S01]  /*5aec0*/  BSSY.RECONVERGENT B1, `(.L_x_3052) ;  /* 0x0000010000017945 */ /* 0x000fe20003800200 */
[----:B------:R-:W-:-:S11]  /*5aed0*/  IMAD.MOV.U32 R16, RZ, RZ, R17 ;  /* 0x000000ffff107224 */ /* 0x000fd600078e0011 */
[----:B------:R-:W-:Y:S05]  /*5aee0*/  @!P2 BRA `(.L_x_3053) ;  /* 0x000000000034a947 */ /* 0x000fea0003800000 */
[----:B------:R-:W-:Y:S01]  /*5aef0*/  BSSY.RECONVERGENT B2, `(.L_x_3054) ;  /* 0x000000b000027945 */ /* 0x000fe20003800200 */
[----:B------:R-:W-:-:S07]  /*5af00*/  IMAD.MOV.U32 R16, RZ, RZ, RZ ;  /* 0x000000ffff107224 */ /* 0x000fce00078e00ff */
.L_x_3055:
        /* <DEDUP_REMOVED lines=10> */
.L_x_3054:
[----:B------:R-:W-:-:S07]  /*5afb0*/  IMAD.MOV.U32 R16, RZ, RZ, R19 ;  /* 0x000000ffff107224 */ /* 0x000fce00078e0013 */
.L_x_3053:
[----:B------:R-:W-:Y:S05]  /*5afc0*/  BSYNC.RECONVERGENT B1 ;  /* 0x0000000000017941 */ /* 0x000fea0003800200 */
.L_x_3052:
[----:B------:R-:W-:Y:S01]  /*5afd0*/  IMAD.IADD R17, R1, 0x1, R16 ;  /* 0x0000000101117824 */ /* 0x000fe200078e0210 */
[----:B------:R-:W-:Y:S01]  /*5afe0*/  BSSY.RECONVERGENT B1, `(.L_x_3056) ;  /* 0x0000009000017945 */ /* 0x000fe20003800200 */
[----:B------:R-:W-:-:S03]  /*5aff0*/  IMAD.MOV.U32 R16, RZ, RZ, RZ ;  /* 0x000000ffff107224 */ /* 0x000fc600078e00ff */
[----:B------:R0:W-:Y:S04]  /*5b000*/  STL.U8 [R17+0x49], RZ ;  /* 0x000049ff11007387 */ /* 0x0001e80000100000 */
.L_x_3057:
[----:B------:R-:W-:-:S05]  /*5b010*/  IMAD.IADD R18, R1, 0x1, R16 ;  /* 0x0000000101127824 */ /* 0x000fca00078e0210 */
[----:B0-----:R-:W2:Y:S02]  /*5b020*/  LDL.U8 R17, [R18+0x48] ;  /* 0x0000480012117983 */ /* 0x001ea40000100000 */
[----:B--2---:R-:W-:Y:S01]  /*5b030*/  ISETP.NE.AND P2, PT, R17, RZ, PT ;  /* 0x000000ff1100720c */ /* 0x004fe20003f45270 */
[----:B------:R-:W-:Y:S02]  /*5b040*/  IMAD.MOV.U32 R17, RZ, RZ, R16 ;  /* 0x000000ffff117224 */ /* 0x000fe400078e0010 */
[----:B------:R-:W-:-:S10]  /*5b050*/  VIADD R16, R16, 0x1 ;  /* 0x0000000110107836 */ /* 0x000fd40000000000 */
[----:B------:R-:W-:Y:S05]  /*5b060*/  @P2 BRA `(.L_x_3057) ;  /* 0xfffffffc00e82947 */ /* 0x000fea000383ffff */
[----:B------:R-:W-:Y:S05]  /*5b070*/  BSYNC.RECONVERGENT B1 ;  /* 0x0000000000017941 */ /* 0x000fea0003800200 */
.L_x_3056:
[----:B------:R-:W-:Y:S01]  /*5b080*/  LOP3.LUT P2, RZ, R86, 0xff, RZ, 0xc0, !PT ;  /* 0x000000ff56ff7812 */ /* 0x000fe2000784c0ff */
[----:B------:R-:W-:Y:S01]  /*5b090*/  BSSY.RECONVERGENT B1, `(.L_x_3058) ;  /* 0x0000010000017945 */ /* 0x000fe20003800200 */
[----:B------:R-:W-:-:S11]  /*5b0a0*/  IMAD.MOV.U32 R16, RZ, RZ, R17 ;  /* 0x000000ffff107224 */ /* 0x000fd600078e0011 */
[----:B------:R-:W-:Y:S05]  /*5b0b0*/  @!P2 BRA `(.L_x_3059) ;  /* 0x000000000034a947 */ /* 0x000fea0003800000 */
[----:B------:R-:W-:Y:S01]  /*5b0c0*/  BSSY.RECONVERGENT B2, `(.L_x_3060) ;  /* 0x000000b000027945 */ /* 0x000fe20003800200 */
[----:B------:R-:W-:-:S07]  /*5b0d0*/  IMAD.MOV.U32 R16, RZ, RZ, RZ ;  /* 0x000000ffff107224 */ /* 0x000fce00078e00ff */
.L_x_3061:
        /* <DEDUP_REMOVED lines=10> */
.L_x_3060:
[----:B------:R-:W-:-:S07]  /*5b180*/  IMAD.MOV.U32 R16, RZ, RZ, R19 ;  /* 0x000000ffff107224 */ /* 0x000fce00078e0013 */
.L_x_3059:
[----:B------:R-:W-:Y:S05]  /*5b190*/  BSYNC.RECONVERGENT B1 ;  /* 0x0000000000017941 */ /* 0x000fea0003800200 */
.L_x_3058:
        /* <DEDUP_REMOVED lines=71> */
.L_x_3049:
[----:B------:R-:W-:Y:S05]  /*5b610*/  BSYNC.RECONVERGENT B0 ;  /* 0x0000000000007941 */ /* 0x000fea0003800200 */
.L_x_3048:
[----:B------:R-:W0:Y:S01]  /*5b620*/  S2R R16, SR_LANEID ;  /* 0x0000000000107919 */ /* 0x000e220000000000 */
[----:B------:R-:W-:Y:S01]  /*5b630*/  BSSY.RECONVERGENT B0, `(.L_x_3062) ;  /* 0x000003a000007945 */ /* 0x000fe20003800200 */
[----:B------:R-:W-:Y:S01]  /*5b640*/  IMAD.IADD R157, R157, 0x1, R87 ;  /* 0x000000019d9d7824 */ /* 0x000fe200078e0257 */
[----:B0-----:R-:W-:-:S13]  /*5b650*/  ISETP.GT.AND P2, PT, R16, 0x1, PT ;  /* 0x000000011000780c */ /* 0x001fda0003f44270 */
[----:B------:R-:W-:Y:S05]  /*5b660*/  @P2 BRA `(.L_x_3063) ;  /* 0x0000000000d82947 */ /* 0x000fea0003800000 */
        /* <DEDUP_REMOVED lines=54> */
.L_x_3063:
[----:B------:R-:W-:Y:S05]  /*5b9d0*/  BSYNC.RECONVERGENT B0 ;  /* 0x0000000000007941 */ /* 0x000fea0003800200 */
.L_x_3062:
        /* <DEDUP_REMOVED lines=26> */
[----:B------:R-:W-:Y:S02]  /*5bb80*/  LOP3.LUT R16, R122, 0xffff, RZ, 0xc0, !PT ;  /* 0x0000ffff7a107812 */ /* 0x000fe400078ec0ff */
[----:B------:R-:W-:-:S02]  /*5bb90*/  PRMT R29, R24, 0x3340, R29 ;  /* 0x00003340181d7816 */ /* 0x000fc4000000001d */
[C---:B------:R-:W-:Y:S01]  /*5bba0*/  PRMT R28, R25.reuse, 0x3340, R28 ;  /* 0x00003340191c7816 */ /* 0x040fe2000000001c */
[----:B------:R-:W-:Y:S01]  /*5bbb0*/  IMAD.U32 R31, R16, 0x10000, RZ ;  /* 0x00010000101f7824 */ /* 0x000fe200078e00ff */
[----:B------:R-:W-:Y:S01]  /*5bbc0*/  LOP3.LUT R26, R25, 0xff, RZ, 0xc0, !PT ;  /* 0x000000ff191a7812 */ /* 0x000fe200078ec0ff */
[----:B------:R-:W-:Y:S01]  /*5bbd0*/  IMAD.U32 R25, R63, 0x10000, RZ ;  /* 0x000100003f197824 */ /* 0x000fe200078e00ff */
        /* <DEDUP_REMOVED lines=81> */
[----:B------:R-:W-:Y:S02]  /*5c0f0*/  PRMT R42, R65, 0x3340, R42 ;  /* 0x00003340412a7816 */ /* 0x000fe4000000002a */
[----:B------:R-:W-:Y:S01]  /*5c100*/  PRMT R59, R59, 0x3340, R70 ;  /* 0x000033403b3b7816 */ /* 0x000fe20000000046 */
[----:B------:R-:W-:Y:S01]  /*5c110*/  IMAD R39, R58, 0x1000000, R39 ;  /* 0x010000003a277824 */ /* 0x000fe200078e0227 */
[----:B------:R-:W-:Y:S02]  /*5c120*/  LOP3.LUT R19, R125, 0xffff, RZ, 0xc0, !PT ;  /* 0x0000ffff7d137812 */ /* 0x000fe400078ec0ff */
[----:B------:R-:W-:Y:S02]  /*5c130*/  LOP3.LUT R65, R65, 0xff, RZ, 0xc0, !PT ;  /* 0x000000ff41417812 */ /* 0x000fe400078ec0ff */
[----:B------:R-:W-:Y:S01]  /*5c140*/  LOP3.LUT R70, R129, 0xffff, RZ, 0xc0, !PT ;  /* 0x0000ffff81467812 */ /* 0x000fe200078ec0ff */
[----:B------:R-:W-:Y:S01]  /*5c150*/  IMAD R77, R19, 0x1000000, R36 ;  /* 0x01000000134d7824 */ /* 0x000fe200078e0224 */
[----:B------:R-:W-:Y:S01]  /*5c160*/  PRMT R44, R44, 0x3340, R58 ;  /* 0x000033402c2c7816 */ /* 0x000fe2000000003a */
[----:B------:R-:W-:Y:S01]  /*5c170*/  SHFL.UP PT, R39, R39, 0x4, RZ ;  /* 0x0480000027277989 */ /* 0x000fe200000e00ff */
[----:B------:R-:W-:Y:S01]  /*5c180*/  PRMT R58, R17, 0x3340, R19 ;  /* 0x00003340113a7816 */ /* 0x000fe20000000013 */
[----:B------:R-:W-:Y:S01]  /*5c190*/  IMAD R75, R70, 0x1000000, R37 ;  /* 0x01000000464b7824 */ /* 0x000fe200078e0225 */
[----:B------:R-:W-:-:S02]  /*5c1a0*/  PRMT R65, R52, 0x7604, R65 ;  /* 0x0000760434417816 */ /* 0x000fc40000000041 */
[----:B------:R-:W-:Y:S02]  /*5c1b0*/  LOP3.LUT R17, R117, 0xffff, RZ, 0xc0, !PT ;  /* 0x0000ffff75117812 */ /* 0x000fe400078ec0ff */
[----:B------:R-:W-:Y:S01]  /*5c1c0*/  LOP3.LUT R19, R113, 0xffff, RZ, 0xc0, !PT ;  /* 0x0000ffff71137812 */ /* 0x000fe200078ec0ff */
[----:B------:R-:W-:Y:S01]  /*5c1d0*/  IMAD.IADD R72, R65, 0x1, R72 ;  /* 0x0000000141487824 */ /* 0x000fe200078e0248 */
        /* <DEDUP_REMOVED lines=12> */
[----:B------:R-:W-:Y:S02]  /*5c2a0*/  PRMT R76, R24, 0x3340, R16 ;  /* 0x00003340184c7816 */ /* 0x000fe40000000010 */
[----:B------:R-:W-:Y:S01]  /*5c2b0*/  PRMT R68, R18, 0x3340, R19 ;  /* 0x0000334012447816 */ /* 0x000fe20000000013 */
[----:B------:R-:W-:Y:S01]  /*5c2c0*/  SHFL.UP PT, R24, R80, 0x4, RZ ;  /* 0x0480000050187989 */ /* 0x000fe200000e00ff */
[----:B------:R-:W-:-:S02]  /*5c2d0*/  LOP3.LUT R17, R54, 0xffff, RZ, 0xc0, !PT ;  /* 0x0000ffff36117812 */ /* 0x000fc400078ec0ff */
[----:B------:R-:W-:Y:S01]  /*5c2e0*/  LOP3.LUT R19, R50, 0xffff, RZ, 0xc0, !PT ;  /* 0x0000ffff32137812 */ /* 0x000fe200078ec0ff */
[----:B------:R-:W-:Y:S01]  /*5c2f0*/  SHFL.UP PT, R25, R25, 0x4, RZ ;  /* 0x0480000019197989 */ /* 0x000fe200000e00ff */
        /* <DEDUP_REMOVED lines=26> */
[----:B------:R-:W-:Y:S01]  /*5c4a0*/  PRMT R43, R43, 0x5410, R66 ;  /* 0x000054102b2b7816 */ /* 0x000fe20000000042 */
[----:B------:R2:W-:Y:S01]  /*5c4b0*/  SHFL.UP PT, R27, R74, 0x4, RZ ;  /* 0x048000004a1b7989 */ /* 0x0005e200000e00ff */
[----:B------:R-:W-:-:S02]  /*5c4c0*/  PRMT R42, R42, 0x5410, R67 ;  /* 0x000054102a2a7816 */ /* 0x000fc40000000043 */
[----:B------:R-:W-:Y:S01]  /*5c4d0*/  ISETP.NE.AND P2, PT, R157, RZ, PT ;  /* 0x000000ff9d00720c */ /* 0x000fe20003f45270 */
[----:B------:R-:W-:Y:S01]  /*5c4e0*/  SHFL.UP PT, R28, R46, 0x4, RZ ;  /* 0x048000002e1c7989 */ /* 0x000fe200000e00ff */
[----:B------:R-:W-:Y:S02]  /*5c4f0*/  PRMT R76, R94, 0x7610, R76 ;  /* 0x000076105e4c7816 */ /* 0x000fe4000000004c */
[----:B0-----:R-:W-:Y:S01]  /*5c500*/  PRMT R75, R93, 0x7610, R75 ;  /* 0x000076105d4b7816 */ /* 0x001fe2000000004b */
[----:B------:R-:W0:Y:S01]  /*5c510*/  SHFL.UP PT, R81, R81, 0x4, RZ ;  /* 0x0480000051517989 */ /* 0x000e2200000e00ff */
[----:B--2---:R-:W-:Y:S02]  /*5c520*/  PRMT R74, R92, 0x7610, R74 ;  /* 0x000076105c4a7816 */ /* 0x004fe4000000004a */
[----:B------:R-:W-:Y:S01]  /*5c530*/  PRMT R73, R91, 0x7610, R73 ;  /* 0x000076105b497816 */ /* 0x000fe20000000049 */
[----:B-1----:R-:W-:Y:S01]  /*5c540*/  STL.128 [R1+0x10], R16 ;  /* 0x0000101001007387 */ /* 0x002fe20000100c00 */
        /* <DEDUP_REMOVED lines=10> */
[----:B------:R-:W-:Y:S01]  /*5c5f0*/  PRMT R151, R129, 0x7610, R151 ;  /* 0x0000761081977816 */ /* 0x000fe20000000097 */
[----:B------:R-:W-:Y:S01]  /*5c600*/  SHFL.UP PT, R36, R36, 0x4, RZ ;  /* 0x0480000024247989 */ /* 0x000fe200000e00ff */
[----:B------:R-:W-:Y:S02]  /*5c610*/  PRMT R150, R128, 0x7610, R150 ;  /* 0x0000761080967816 */ /* 0x000fe40000000096 */
[----:B------:R-:W-:Y:S01]  /*5c620*/  PRMT R149, R127, 0x7610, R149 ;  /* 0x000076107f957816 */ /* 0x000fe20000000095 */
[----:B------:R-:W3:Y:S01]  /*5c630*/  SHFL.UP PT, R37, R37, 0x4, RZ ;  /* 0x0480000025257989 */ /* 0x000ee200000e00ff */
[--C-:B0-----:R-:W-:Y:S02]  /*5c640*/  SHF.R.U32.HI R44, RZ, 0x8, R81.reuse ;  /* 0x00000008ff2c7819 */ /* 0x101fe40000011651 */
        /* <DEDUP_REMOVED lines=30> */
[----:B------:R-:W-:-:S02]  /*5c830*/  PRMT R84, R102, 0x7610, R84 ;  /* 0x0000761066547816 */ /* 0x000fc40000000054 */
[----:B------:R-:W-:Y:S02]  /*5c840*/  PRMT R83, R101, 0x7610, R83 ;  /* 0x0000761065537816 */ /* 0x000fe40000000053 */
[----:B------:R-:W-:Y:S01]  /*5c850*/  PRMT R82, R100, 0x7610, R82 ;  /* 0x0000761064527816 */ /* 0x000fe20000000052 */
[----:B-1----:R-:W-:Y:S01]  /*5c860*/  IMAD.MOV.U32 R36, RZ, RZ, R22 ;  /* 0x000000ffff247224 */ /* 0x002fe200078e0016 */
        /* <DEDUP_REMOVED lines=26> */
.L_x_3067:
[----:B0-----:R-:W-:-:S06]  /*5ca10*/  IMAD.IADD R16, R1, 0x1, R24 ;  /* 0x0000000101107824 */ /* 0x001fcc00078e0218 */
[----:B------:R-:W2:Y:S01]  /*5ca20*/  LDL.U8 R16, [R16+0x48] ;  /* 0x0000480010107983 */ /* 0x000ea20000100000 */
[----:B------:R-:W-:Y:S02]  /*5ca30*/  IMAD.MOV.U32 R17, RZ, RZ, R24 ;  /* 0x000000ffff117224 */ /* 0x000fe400078e0018 */
[----:B------:R-:W-:Y:S01]  /*5ca40*/  VIADD R24, R24, 0x1 ;  /* 0x0000000118187836 */ /* 0x000fe20000000000 */
[----:B--2---:R-:W-:-:S13]  /*5ca50*/  ISETP.NE.AND P2, PT, R16, RZ, PT ;  /* 0x000000ff1000720c */ /* 0x004fda0003f45270 */
[----:B------:R-:W-:Y:S05]  /*5ca60*/  @P2 BRA `(.L_x_3067) ;  /* 0xfffffffc00e82947 */ /* 0x000fea000383ffff */
[----:B------:R-:W-:Y:S05]  /*5ca70*/  BSYNC.RECONVERGENT B1 ;  /* 0x0000000000017941 */ /* 0x000fea0003800200 */
.L_x_3066:
[----:B------:R-:W-:Y:S01]  /*5ca80*/  LOP3.LUT P2, RZ, R38, 0xff, RZ, 0xc0, !PT ;  /* 0x000000ff26ff7812 */ /* 0x000fe2000784c0ff */
[----:B------:R-:W-:Y:S01]  /*5ca90*/  BSSY.RECONVERGENT B1, `(.L_x_3068) ;  /* 0x0000010000017945 */ /* 0x000fe20003800200 */
[----:B------:R-:W-:-:S11]  /*5caa0*/  IMAD.MOV.U32 R16, RZ, RZ, R17 ;  /* 0x000000ffff107224 */ /* 0x000fd600078e0011 */
[----:B------:R-:W-:Y:S05]  /*5cab0*/  @!P2 BRA `(.L_x_3069) ;  /* 0x000000000034a947 */ /* 0x000fea0003800000 */
[----:B------:R-:W-:Y:S01]  /*5cac0*/  BSSY.RECONVERGENT B2, `(.L_x_3070) ;  /* 0x000000b000027945 */ /* 0x000fe20003800200 */
[----:B------:R-:W-:-:S07]  /*5cad0*/  IMAD.MOV.U32 R16, RZ, RZ, RZ ;  /* 0x000000ffff107224 */ /* 0x000fce00078e00ff */
.L_x_3071:
        /* <DEDUP_REMOVED lines=10> */
.L_x_3070:
[----:B------:R-:W-:-:S07]  /*5cb80*/  IMAD.MOV.U32 R16, RZ, RZ, R19 ;  /* 0x000000ffff107224 */ /* 0x000fce00078e0013 */
.L_x_3069:
[----:B------:R-:W-:Y:S05]  /*5cb90*/  BSYNC.RECONVERGENT B1 ;  /* 0x0000000000017941 */ /* 0x000fea0003800200 */
.L_x_3068:
[----:B------:R-:W-:Y:S01]  /*5cba0*/  IMAD.IADD R17, R1, 0x1, R16 ;  /* 0x0000000101117824 */ /* 0x000fe200078e0210 */
[----:B------:R-:W-:Y:S01]  /*5cbb0*/  BSSY.RECONVERGENT B1, `(.L_x_3072) ;  /* 0x0000009000017945 */ /* 0x000fe20003800200 */
[----:B------:R-:W-:-:S03]  /*5cbc0*/  IMAD.MOV.U32 R16, RZ, RZ, RZ ;  /* 0x000000ffff107224 */ /* 0x000fc600078e00ff */
[----:B------:R0:W-:Y:S04]  /*5cbd0*/  STL.U8 [R17+0x49], RZ ;  /* 0x000049ff11007387 */ /* 0x0001e80000100000 */
.L_x_3073:
[----:B------:R-:W-:-:S05]  /*5cbe0*/  IMAD.IADD R18, R1, 0x1, R16 ;  /* 0x0000000101127824 */ /* 0x000fca00078e0210 */
[----:B0-----:R-:W2:Y:S02]  /*5cbf0*/  LDL.U8 R17, [R18+0x48] ;  /* 0x0000480012117983 */ /* 0x001ea40000100000 */
[----:B--2---:R-:W-:Y:S01]  /*5cc00*/  ISETP.NE.AND P2, PT, R17, RZ, PT ;  /* 0x000000ff1100720c */ /* 0x004fe20003f45270 */
[----:B------:R-:W-:Y:S02]  /*5cc10*/  IMAD.MOV.U32 R17, RZ, RZ, R16 ;  /* 0x000000ffff117224 */ /* 0x000fe400078e0010 */
[----:B------:R-:W-:-:S10]  /*5cc20*/  VIADD R16, R16, 0x1 ;  /* 0x0000000110107836 */ /* 0x000fd40000000000 */
[----:B------:R-:W-:Y:S05]  /*5cc30*/  @P2 BRA `(.L_x_3073) ;  /* 0xfffffffc00e82947 */ /* 0x000fea000383ffff */
[----:B------:R-:W-:Y:S05]  /*5cc40*/  BSYNC.RECONVERGENT B1 ;  /* 0x0000000000017941 */ /* 0x000fea0003800200 */
.L_x_3072:
[----:B------:R-:W-:Y:S01]  /*5cc50*/  LOP3.LUT P2, RZ, R94, 0xff, RZ, 0xc0, !PT ;  /* 0x000000ff5eff7812 */ /* 0x000fe2000784c0ff */
[----:B------:R-:W-:Y:S01]  /*5cc60*/  BSSY.RECONVERGENT B1, `(.L_x_3074) ;  /* 0x0000010000017945 */ /* 0x000fe20003800200 */
[----:B------:R-:W-:-:S11]  /*5cc70*/  IMAD.MOV.U32 R16, RZ, RZ, R17 ;  /* 0x000000ffff107224 */ /* 0x000fd600078e0011 */
[----:B------:R-:W-:Y:S05]  /*5cc80*/  @!P2 BRA `(.L_x_3075) ;  /* 0x000000000034a947 */ /* 0x000fea0003800000 */
[----:B------:R-:W-:Y:S01]  /*5cc90*/  BSSY.RECONVERGENT B2, `(.L_x_3076) ;  /* 0x000000b000027945 */ /* 0x000fe20003800200 */
[----:B------:R-:W-:-:S07]  /*5cca0*/  IMAD.MOV.U32 R16, RZ, RZ, RZ ;  /* 0x000000ffff107224 */ /* 0x000fce00078e00ff */
.L_x_3077:
        /* <DEDUP_REMOVED lines=10> */
.L_x_3076:
[----:B------:R-:W-:-:S07]  /*5cd50*/  IMAD.MOV.U32 R16, RZ, RZ, R19 ;  /* 0x000000ffff107224 */ /* 0x000fce00078e0013 */
.L_x_3075:
[----:B------:R-:W-:Y:S05]  /*5cd60*/  BSYNC.RECONVERGENT B1 ;  /* 0x0000000000017941 */ /* 0x000fea0003800200 */
.L_x_3074:
        /* <DEDUP_REMOVED lines=71> */
.L_x_3065:
[----:B------:R-:W-:Y:S05]  /*5d1e0*/  BSYNC.RECONVERGENT B0 ;  /* 0x0000000000007941 */ /* 0x000fea0003800200 */
.L_x_3064:
        /* <DEDUP_REMOVED lines=59> */
.L_x_3079:
[----:B------:R-:W-:Y:S05]  /*5d5a0*/  BSYNC.RECONVERGENT B0 ;  /* 0x0000000000007941 */ /* 0x000fea0003800200 */
.L_x_3078:
        /* <DEDUP_REMOVED lines=178> */
[----:B------:R-:W-:Y:S01]  /*5e0d0*/  PRMT R50, R74, 0x7610, R50 ;  /* 0x000076104a327816 */ /* 0x000fe20000000032 */
[----:B------:R-:W2:Y:S01]  /*5e0e0*/  SHFL.UP PT, R89, R92, 0x8, RZ ;  /* 0x050000005c597989 */ /* 0x000ea200000e00ff */
        /* <DEDUP_REMOVED lines=8> */
[----:B------:R-:W0:Y:S01]  /*5e170*/  SHFL.UP PT, R17, R37, 0x8, RZ ;  /* 0x0500000025117989 */ /* 0x000e2200000e00ff */
[----:B------:R-:W-:Y:S02]  /*5e180*/  PRMT R97, R153, 0x7610, R97 ;  /* 0x0000761099617816 */ /* 0x000fe40000000061 */
[----:B-1----:R-:W-:Y:S01]  /*5e190*/  PRMT R98, R152, 0x7610, R98 ;  /* 0x0000761098627816 */ /* 0x002fe20000000062 */
[----:B------:R1:W-:Y:S01]  /*5e1a0*/  STL.U16 [R1+0x398], R34 ;  /* 0x0003982201007387 */ /* 0x0003e20000100400 */
[----:B------:R-:W-:-:S02]  /*5e1b0*/  PRMT R99, R151, 0x7610, R99 ;  /* 0x0000761097637816 */ /* 0x000fc40000000063 */
[----:B------:R-:W-:Y:S01]  /*5e1c0*/  PRMT R100, R150, 0x7610, R100 ;  /* 0x0000761096647816 */ /* 0x000fe20000000064 */
[----:B------:R-:W-:Y:S01]  /*5e1d0*/  SHFL.UP PT, R22, R22, 0x8, RZ ;  /* 0x0500000016167989 */ /* 0x000fe200000e00ff */
[----:B------:R-:W-:Y:S02]  /*5e1e0*/  PRMT R101, R149, 0x7610, R101 ;  /* 0x0000761095657816 */ /* 0x000fe40000000065 */
[----:B------:R-:W-:Y:S01]  /*5e1f0*/  PRMT R102, R148, 0x7610, R102 ;  /* 0x0000761094667816 */ /* 0x000fe20000000066 */
[----:B------:R-:W3:Y:S01]  /*5e200*/  SHFL.UP PT, R23, R23, 0x8, RZ ;  /* 0x0500000017177989 */ /* 0x000ee200000e00ff */
[--C-:B--2---:R-:W-:Y:S02]  /*5e210*/  SHF.R.U32.HI R46, RZ, 0x8, R89.reuse ;  /* 0x00000008ff2e7819 */ /* 0x104fe40000011659 */
[----:B-1----:R-:W-:Y:S01]  /*5e220*/  PRMT R34, R47, 0x5410, R56 ;  /* 0x000054102f227816 */ /* 0x002fe20000000038 */
        /* <DEDUP_REMOVED lines=59> */
.L_x_3083:
[----:B0-----:R-:W-:-:S06]  /*5e5e0*/  IMAD.IADD R16, R1, 0x1, R22 ;  /* 0x0000000101107824 */ /* 0x001fcc00078e0216 */
[----:B------:R-:W2:Y:S01]  /*5e5f0*/  LDL.U8 R16, [R16+0x48] ;  /* 0x0000480010107983 */ /* 0x000ea20000100000 */
[----:B------:R-:W-:Y:S02]  /*5e600*/  IMAD.MOV.U32 R17, RZ, RZ, R22 ;  /* 0x000000ffff117224 */ /* 0x000fe400078e0016 */
[----:B------:R-:W-:Y:S01]  /*5e610*/  VIADD R22, R22, 0x1 ;  /* 0x0000000116167836 */ /* 0x000fe20000000000 */
[----:B--2---:R-:W-:-:S13]  /*5e620*/  ISETP.NE.AND P2, PT, R16, RZ, PT ;  /* 0x000000ff1000720c */ /* 0x004fda0003f45270 */
[----:B------:R-:W-:Y:S05]  /*5e630*/  @P2 BRA `(.L_x_3083) ;  /* 0xfffffffc00e82947 */ /* 0x000fea000383ffff */
[----:B------:R-:W-:Y:S05]  /*5e640*/  BSYNC.RECONVERGENT B1 ;  /* 0x0000000000017941 */ /* 0x000fea0003800200 */
.L_x_3082:
[----:B------:R-:W-:Y:S01]  /*5e650*/  LOP3.LUT P2, RZ, R38, 0xff, RZ, 0xc0, !PT ;  /* 0x000000ff26ff7812 */ /* 0x000fe2000784c0ff */
[----:B------:R-:W-:Y:S01]  /*5e660*/  BSSY.RECONVERGENT B1, `(.L_x_3084) ;  /* 0x0000010000017945 */ /* 0x000fe20003800200 */
[----:B------:R-:W-:-:S11]  /*5e670*/  IMAD.MOV.U32 R16, RZ, RZ, R17 ;  /* 0x000000ffff107224 */ /* 0x000fd600078e0011 */
[----:B------:R-:W-:Y:S05]  /*5e680*/  @!P2 BRA `(.L_x_3085) ;  /* 0x000000000034a947 */ /* 0x000fea0003800000 */
[----:B------:R-:W-:Y:S01]  /*5e690*/  BSSY.RECONVERGENT B2, `(.L_x_3086) ;  /* 0x000000b000027945 */ /* 0x000fe20003800200 */
[----:B------:R-:W-:-:S07]  /*5e6a0*/  IMAD.MOV.U32 R16, RZ, RZ, RZ ;  /* 0x000000ffff107224 */ /* 0x000fce00078e00ff */
.L_x_3087:
        /* <DEDUP_REMOVED lines=10> */
.L_x_3086:
[----:B------:R-:W-:-:S07]  /*5e750*/  IMAD.MOV.U32 R16, RZ, RZ, R19 ;  /* 0x000000ffff107224 */ /* 0x000fce00078e0013 */
.L_x_3085:
[----:B------:R-:W-:Y:S05]  /*5e760*/  BSYNC.RECONVERGENT B1 ;  /* 0x0000000000017941 */ /* 0x000fea0003800200 */
.L_x_3084:
[----:B------:R-:W-:Y:S01]  /*5e770*/  IMAD.IADD R17, R1, 0x1, R16 ;  /* 0x0000000101117824 */ /* 0x000fe200078e0210 */
[----:B------:R-:W-:Y:S01]  /*5e780*/  BSSY.RECONVERGENT B1, `(.L_x_3088) ;  /* 0x0000009000017945 */ /* 0x000fe20003800200 */
[----:B------:R-:W-:-:S03]  /*5e790*/  IMAD.MOV.U32 R16, RZ, RZ, RZ ;  /* 0x000000ffff107224 */ /* 0x000fc600078e00ff */
[----:B------:R0:W-:Y:S04]  /*5e7a0*/  STL.U8 [R17+0x49], RZ ;  /* 0x000049ff11007387 */ /* 0x0001e80000100000 */
.L_x_3089:
[----:B------:R-:W-:-:S05]  /*5e7b0*/  IMAD.IADD R18, R1, 0x1, R16 ;  /* 0x0000000101127824 */ /* 0x000fca00078e0210 */
[----:B0-----:R-:W2:Y:S02]  /*5e7c0*/  LDL.U8 R17, [R18+0x48] ;  /* 0x0000480012117983 */ /* 0x001ea40000100000 */
[----:B--2---:R-:W-:Y:S01]  /*5e7d0*/  ISETP.NE.AND P2, PT, R17, RZ, PT ;  /* 0x000000ff1100720c */ /* 0x004fe20003f45270 */
[----:B------:R-:W-:Y:S02]  /*5e7e0*/  IMAD.MOV.U32 R17, RZ, RZ, R16 ;  /* 0x000000ffff117224 */ /* 0x000fe400078e0010 */
[----:B------:R-:W-:-:S10]  /*5e7f0*/  VIADD R16, R16, 0x1 ;  /* 0x0000000110107836 */ /* 0x000fd40000000000 */
[----:B------:R-:W-:Y:S05]  /*5e800*/  @P2 BRA `(.L_x_3089) ;  /* 0xfffffffc00e82947 */ /* 0x000fea000383ffff */
[----:B------:R-:W-:Y:S05]  /*5e810*/  BSYNC.RECONVERGENT B1 ;  /* 0x0000000000017941 */ /* 0x000fea0003800200 */
.L_x_3088:
[----:B------:R-:W-:Y:S01]  /*5e820*/  LOP3.LUT P2, RZ, R76, 0xff, RZ, 0xc0, !PT ;  /* 0x000000ff4cff7812 */ /* 0x000fe2000784c0ff */
[----:B------:R-:W-:Y:S01]  /*5e830*/  BSSY.RECONVERGENT B1, `(.L_x_3090) ;  /* 0x0000010000017945 */ /* 0x000fe20003800200 */
[----:B------:R-:W-:-:S11]  /*5e840*/  IMAD.MOV.U32 R16, RZ, RZ, R17 ;  /* 0x000000ffff107224 */ /* 0x000fd600078e0011 */
[----:B------:R-:W-:Y:S05]  /*5e850*/  @!P2 BRA `(.L_x_3091) ;  /* 0x000000000034a947 */ /* 0x000fea0003800000 */
[----:B------:R-:W-:Y:S01]  /*5e860*/  BSSY.RECONVERGENT B2, `(.L_x_3092) ;  /* 0x000000b000027945 */ /* 0x000fe20003800200 */
[----:B------:R-:W-:-:S07]  /*5e870*/  IMAD.MOV.U32 R16, RZ, RZ, RZ ;  /* 0x000000ffff107224 */ /* 0x000fce00078e00ff */
.L_x_3093:
        /* <DEDUP_REMOVED lines=10> */
.L_x_3092:
[----:B------:R-:W-:-:S07]  /*5e920*/  IMAD.MOV.U32 R16, RZ, RZ, R19 ;  /* 0x000000ffff107224 */ /* 0x000fce00078e0013 */
.L_x_3091:
[----:B------:R-:W-:Y:S05]  /*5e930*/  BSYNC.RECONVERGENT B1 ;  /* 0x0000000000017941 */ /* 0x000fea0003800200 */
.L_x_3090:
        /* <DEDUP_REMOVED lines=71> */
.L_x_3081:
[----:B------:R-:W-:Y:S05]  /*5edb0*/  BSYNC.RECONVERGENT B0 ;  /* 0x0000000000007941 */ /* 0x000fea0003800200 */
.L_x_3080:
        /* <DEDUP_REMOVED lines=59> */
.L_x_3095:
[----:B------:R-:W-:Y:S05]  /*5f170*/  BSYNC.RECONVERGENT B0 ;  /* 0x0000000000007941 */ /* 0x000fea0003800200 */
.L_x_3094:
[----:B------:R-:W-:Y:S01]  /*5f180*/  LOP3.LUT R59, R50, 0xffff, RZ, 0xc0, !PT ;  /* 0x0000ffff323b7812 */ /* 0x000fe200078ec0ff */
[----:B-----5:R-:W0:Y:S01]  /*5f190*/  SHFL.UP PT, R136, R46, 0x10, RZ ;  /* 0x060000002e887989 */ /* 0x020e2200000e00ff */
[----:B------:R-:W-:Y:S01]  /*5f1a0*/  LOP3.LUT R17, R47, 0xffff, RZ, 0xc0, !PT ;  /* 0x0000ffff2f117812 */ /* 0x000fe200078ec0ff */
[----:B------:R-:W-:Y:S01]  /*5f1b0*/  BSSY.RECONVERGENT B0, `(.L_x_3096) ;  /* 0x0000186000007945 */ /* 0x000fe20003800200 */
[----:B------:R-:W-:Y:S01]  /*5f1c0*/  LOP3.LUT R40, R49, 0xffff, RZ, 0xc0, !PT ;  /* 0x0000ffff31287812 */ /* 0x000fe200078ec0ff */
[----:B------:R-:W-:Y:S01]  /*5f1d0*/  IMAD.U32 R18, R59, 0x10000, RZ ;  /* 0x000100003b127824 */ /* 0x000fe200078e00ff */
[----:B------:R-:W-:Y:S01]  /*5f1e0*/  LOP3.LUT R16, R17, 0xff, RZ, 0xc0, !PT ;  /* 0x000000ff11107812 */ /* 0x000fe200078ec0ff */
[----:B------:R-:W-:Y:S01]  /*5f1f0*/  STL [R1+0x360], R157 ;  /* 0x0003609d01007387 */ /* 0x000fe20000100800 */
[----:B------:R-:W-:Y:S02]  /*5f200*/  LOP3.LUT R28, R97, 0xffff, RZ, 0xc0, !PT ;  /* 0x0000ffff611c7812 */ /* 0x000fe400078ec0ff */
[----:B------:R-:W-:Y:S01]  /*5f210*/  PRMT R16, R49, 0x7604, R16 ;  /* 0x0000760431107816 */ /* 0x000fe20000000010 */
[----:B------:R-:W-:Y:S01]  /*5f220*/  STL [R1+0x39c], R46 ;  /* 0x00039c2e01007387 */ /* 0x000fe20000100800 */
[----:B------:R-:W-:-:S02]  /*5f230*/  LOP3.LUT R19, R18, 0xff0000, RZ, 0xc0, !PT ;  /* 0x00ff000012137812 */ /* 0x000fc400078ec0ff */
[----:B------:R-:W-:Y:S01]  /*5f240*/  LOP3.LUT R25, R96, 0xffff, RZ, 0xc0, !PT ;  /* 0x0000ffff60197812 */ /* 0x000fe200078ec0ff */
[----:B------:R-:W-:Y:S01]  /*5f250*/  STL.64 [R1+0x3a0], R22 ;  /* 0x0003a01601007387 */ /* 0x000fe20000100a00 */
[----:B------:R-:W-:Y:S01]  /*5f260*/  LOP3.LUT R63, R98, 0xffff, RZ, 0xc0, !PT ;  /* 0x0000ffff623f7812 */ /* 0x000fe200078ec0ff */
[----:B------:R-:W-:Y:S01]  /*5f270*/  IMAD.IADD R19, R16, 0x1, R19 ;  /* 0x0000000110137824 */ /* 0x000fe200078e0213 */
[----:B------:R-:W-:Y:S02]  /*5f280*/  PRMT R40, R17, 0x3340, R40 ;  /* 0x0000334011287816 */ /* 0x000fe40000000028 */
[----:B------:R-:W-:Y:S02]  /*5f290*/  LOP3.LUT R44, R54, 0xffff, RZ, 0xc0, !PT ;  /* 0x0000ffff362c7812 */ /* 0x000fe400078ec0ff */
[----:B------:R-:W-:Y:S02]  /*5f2a0*/  LOP3.LUT R29, R101, 0xffff, RZ, 0xc0, !PT ;  /* 0x0000ffff651d7812 */ /* 0x000fe400078ec0ff */
[----:B------:R-:W-:Y:S01]  /*5f2b0*/  LOP3.LUT R24, R100, 0xffff, RZ, 0xc0, !PT ;  /* 0x0000ffff64187812 */ /* 0x000fe200078ec0ff */
[----:B0-----:R-:W-:Y:S01]  /*5f2c0*/  STL [R1+0x3c], R136 ;  /* 0x00003c8801007387 */ /* 0x001fe20000100800 */
[----:B------:R-:W-:-:S02]  /*5f2d0*/  LOP3.LUT R41, R53, 0xffff, RZ, 0xc0, !PT ;  /* 0x0000ffff35297812 */ /* 0x000fc400078ec0ff */
[----:B------:R-:W-:Y:S02]  /*5f2e0*/  LOP3.LUT R18, R52, 0xffff, RZ, 0xc0, !PT ;  /* 0x0000ffff34127812 */ /* 0x000fe400078ec0ff */
[----:B------:R-:W-:Y:S02]  /*5f2f0*/  LOP3.LUT R17, R102, 0xffff, RZ, 0xc0, !PT ;  /* 0x0000ffff66117812 */ /* 0x000fe400078ec0ff */
[----:B------:R-:W-:Y:S02]  /*5f300*/  LOP3.LUT R30, R105, 0xffff, RZ, 0xc0, !PT ;  /* 0x0000ffff691e7812 */ /* 0x000fe400078ec0ff */
[----:B------:R-:W-:Y:S02]  /*5f310*/  LOP3.LUT R27, R104, 0xffff, RZ, 0xc0, !PT ;  /* 0x0000ffff681b7812 */ /* 0x000fe400078ec0ff */
[----:B------:R-:W-:Y:S02]  /*5f320*/  LOP3.LUT R16, R106, 0xffff, RZ, 0xc0, !PT ;  /* 0x0000ffff6a107812 */ /* 0x000fe400078ec0ff */
[----:B------:R-:W-:-:S02]  /*5f330*/  PRMT R28, R25, 0x3340, R28 ;  /* 0x00003340191c7816 */ /* 0x000fc4000000001c */
[----:B------:R-:W-:Y:S01]  /*5f340*/  LOP3.LUT R26, R25, 0xff, RZ, 0xc0, !PT ;  /* 0x000000ff191a7812 */ /* 0x000fe200078ec0ff */
[----:B------:R-:W-:Y:S01]  /*5f350*/  IMAD.U32 R25, R63, 0x10000, RZ ;  /* 0x000100003f197824 */ /* 0x000fe200078e00ff */
[----:B------:R-:W-:Y:S01]  /*5f360*/  PRMT R29, R24, 0x3340, R29 ;  /* 0x00003340181d7816 */ /* 0x000fe2000000001d */
        /* <DEDUP_REMOVED lines=36> */
[C---:B------:R-:W-:Y:S02]  /*5f5b0*/  PRMT R32, R27.reuse, 0x3340, R32 ;  /* 0x000033401b207816 */ /* 0x040fe40000000020 */
[----:B------:R-:W-:Y:S02]  /*5f5c0*/  PRMT R45, R64, 0x3340, R45 ;  /* 0x00003340402d7816 */ /* 0x000fe4000000002d */
[----:B------:R-:W-:Y:S01]  /*5f5d0*/  LOP3.LUT R66, R27, 0xff, RZ, 0xc0, !PT ;  /* 0x000000ff1b427812 */ /* 0x000fe200078ec0ff */
[----:B------:R-:W-:Y:S01]  /*5f5e0*/  IMAD.U32 R27, R26, 0x10000, RZ ;  /* 0x000100001a1b7824 */ /* 0x000fe200078e00ff */
[----:B------:R-:W-:Y:S02]  /*5f5f0*/  PRMT R31, R42, 0x3340, R31 ;  /* 0x000033402a1f7816 */ /* 0x000fe4000000001f */
        /* <DEDUP_REMOVED lines=22> */
[C---:B------:R-:W-:Y:S01]  /*5f760*/  PRMT R35, R58.reuse, 0x3340, R35 ;  /* 0x000033403a237816 */ /* 0x040fe20000000023 */
[----:B------:R-:W-:Y:S01]  /*5f770*/  IMAD.U32 R74, R27, 0x10000, RZ ;  /* 0x000100001b4a7824 */ /* 0x000fe200078e00ff */
[----:B------:R-:W-:Y:S01]  /*5f780*/  LOP3.LUT R71, R58, 0xff, RZ, 0xc0, !PT ;  /* 0x000000ff3a477812 */ /* 0x000fe200078ec0ff */
[----:B------:R-:W-:Y:S01]  /*5f790*/  IMAD.U32 R58, R64, 0x10000, RZ ;  /* 0x00010000403a7824 */ /* 0x000fe200078e00ff */
        /* <DEDUP_REMOVED lines=15> */
[----:B------:R-:W-:-:S02]  /*5f890*/  PRMT R65, R90, 0x7604, R65 ;  /* 0x000076045a417816 */ /* 0x000fc40000000041 */
[----:B------:R-:W-:Y:S01]  /*5f8a0*/  LOP3.LUT R58, R95, 0xffff, RZ, 0xc0, !PT ;  /* 0x0000ffff5f3a7812 */ /* 0x000fe200078ec0ff */
[----:B------:R-:W-:Y:S01]  /*5f8b0*/  IMAD R73, R70, 0x1000000, R19 ;  /* 0x0100000046497824 */ /* 0x000fe200078e0213 */
        /* <DEDUP_REMOVED lines=14> */
[----:B------:R-:W-:-:S02]  /*5f9a0*/  PRMT R63, R63, 0x3340, R65 ;  /* 0x000033403f3f7816 */ /* 0x000fc40000000041 */
[----:B------:R-:W-:Y:S01]  /*5f9b0*/  PRMT R65, R16, 0x3340, R75 ;  /* 0x0000334010417816 */ /* 0x000fe2000000004b */
[----:B------:R-:W-:Y:S01]  /*5f9c0*/  IMAD R80, R19, 0x1000000, R68 ;  /* 0x0100000013507824 */ /* 0x000fe200078e0244 */
[----:B------:R-:W-:Y:S01]  /*5f9d0*/  LOP3.LUT R16, R125, 0xffff, RZ, 0xc0, !PT ;  /* 0x0000ffff7d107812 */ /* 0x000fe200078ec0ff */
[----:B------:R-:W-:Y:S01]  /*5f9e0*/  IMAD R75, R75, 0x1000000, R34 ;  /* 0x010000004b4b7824 */ /* 0x000fe200078e0222 */
[----:B------:R-:W-:Y:S02]  /*5f9f0*/  PRMT R69, R25, 0x3340, R19 ;  /* 0x0000334019457816 */ /* 0x000fe40000000013 */
[----:B------:R-:W-:Y:S01]  /*5fa00*/  LOP3.LUT R19, R129, 0xffff, RZ, 0xc0, !PT ;  /* 0x0000ffff81137812 */ /* 0x000fe200078ec0ff */
[----:B------:R-:W-:Y:S01]  /*5fa10*/  IMAD R25, R16, 0x1000000, R67 ;  /* 0x0100000010197824 */ /* 0x000fe200078e0243 */
[----:B------:R-:W-:Y:S02]  /*5fa20*/  PRMT R59, R59, 0x3340, R70 ;  /* 0x000033403b3b7816 */ /* 0x000fe40000000046 */
        /* <DEDUP_REMOVED lines=20> */
[----:B------:R-:W-:Y:S01]  /*5fb70*/  ISETP.NE.AND P2, PT, R157, RZ, PT ;  /* 0x000000ff9d00720c */ /* 0x000fe20003f45270 */
[----:B------:R-:W0:Y:S01]  /*5fb80*/  SHFL.UP PT, R18, R75, 0x10, RZ ;  /* 0x060000004b127989 */ /* 0x000e2200000e00ff */
[C---:B------:R-:W-:Y:S02]  /*5fb90*/  PRMT R81, R133.reuse, 0x7604, R24 ;  /* 0x0000760485517816 */ /* 0x040fe40000000018 */
[----:B------:R-:W-:Y:S01]  /*5fba0*/  PRMT R34, R133, 0x7604, R132 ;  /* 0x0000760485227816 */ /* 0x000fe20000000084 */
[----:B------:R-:W-:Y:S01]  /*5fbb0*/  STL.64 [R1+0x368], R40 ;  /* 0x0003682801007387 */ /* 0x000fe20000100a00 */
        /* <DEDUP_REMOVED lines=14> */
[----:B0-----:R0:W-:Y:S01]  /*5fca0*/  STL.128 [R1+0x10], R16 ;  /* 0x0000101001007387 */ /* 0x0011e20000100c00 */
[----:B------:R-:W-:Y:S02]  /*5fcb0*/  PRMT R75, R96, 0x7610, R75 ;  /* 0x00007610604b7816 */ /* 0x000fe4000000004b */
        /* <DEDUP_REMOVED lines=9> */
[----:B--2---:R-:W-:Y:S01]  /*5fd50*/  PRMT R80, R104, 0x7610, R80 ;  /* 0x0000761068507816 */ /* 0x004fe20000000050 */
[----:B------:R1:W2:Y:S01]  /*5fd60*/  SHFL.UP PT, R27, R74, 0x10, RZ ;  /* 0x060000004a1b7989 */ /* 0x0002a200000e00ff */
[----:B------:R-:W-:-:S02]  /*5fd70*/  PRMT R44, R44, 0x7604, R81 ;  /* 0x000076042c2c7816 */ /* 0x000fc40000000051 */
[----:B0-----:R-:W-:Y:S01]  /*5fd80*/  PRMT R18, R49, 0x7610, R18 ;  /* 0x0000761031127816 */ /* 0x001fe20000000012 */
[----:B------:R-:W0:Y:S01]  /*5fd90*/  SHFL.UP PT, R39, R39, 0x10, RZ ;  /* 0x0600000027277989 */ /* 0x000e2200000e00ff */
[----:B------:R-:W-:Y:S02]  /*5fda0*/  PRMT R19, R53, 0x7610, R19 ;  /* 0x0000761035137816 */ /* 0x000fe40000000013 */
[----:B------:R-:W-:Y:S01]  /*5fdb0*/  PRMT R64, R105, 0x7610, R64 ;  /* 0x0000761069407816 */ /* 0x000fe20000000040 */
[----:B------:R-:W-:Y:S01]  /*5fdc0*/  STL [R1], R40 ;  /* 0x0000002801007387 */ /* 0x000fe20000100800 */
[----:B-1----:R-:W-:Y:S02]  /*5fdd0*/  PRMT R74, R98, 0x7610, R74 ;  /* 0x00007610624a7816 */ /* 0x002fe4000000004a */
[----:B------:R-:W-:Y:S01]  /*5fde0*/  PRMT R135, R106, 0x7610, R135 ;  /* 0x000076106a877816 */ /* 0x000fe20000000087 */
[----:B------:R1:W-:Y:S01]  /*5fdf0*/  STL.U16 [R1+0x398], R34 ;  /* 0x0003982201007387 */ /* 0x0003e20000100400 */
[----:B------:R-:W-:-:S02]  /*5fe00*/  PRMT R73, R113, 0x7610, R73 ;  /* 0x0000761071497816 */ /* 0x000fc40000000049 */
[----:B------:R-:W-:Y:S01]  /*5fe10*/  PRMT R134, R114, 0x7610, R134 ;  /* 0x0000761072867816 */ /* 0x000fe20000000086 */
[----:B---3--:R-:W-:Y:S01]  /*5fe20*/  STL.64 [R1+0x40], R16 ;  /* 0x0000401001007387 */ /* 0x008fe20000100a00 */
[----:B------:R-:W-:Y:S02]  /*5fe30*/  PRMT R65, R115, 0x7610, R65 ;  /* 0x0000761073417816 */ /* 0x000fe40000000041 */
[----:B------:R-:W-:Y:S01]  /*5fe40*/  PRMT R87, R116, 0x7610, R87 ;  /* 0x0000761074577816 */ /* 0x000fe20000000057 */
[----:B------:R3:W-:Y:S01]  /*5fe50*/  STL.128 [R1+0x370], R28 ;  /* 0x0003701c01007387 */ /* 0x0007e20000100c00 */
[----:B------:R-:W-:Y:S02]  /*5fe60*/  PRMT R72, R117, 0x7610, R72 ;  /* 0x0000761075487816 */ /* 0x000fe40000000048 */
[----:B-1----:R-:W-:Y:S01]  /*5fe70*/  PRMT R34, R45, 0x5410, R68 ;  /* 0x000054102d227816 */ /* 0x002fe20000000044 */
[----:B------:R-:W-:Y:S01]  /*5fe80*/  STL.64 [R1+0x390], R42 ;  /* 0x0003902a01007387 */ /* 0x000fe20000100a00 */
[----:B------:R-:W-:-:S02]  /*5fe90*/  PRMT R45, R99, 0x7610, R45 ;  /* 0x00007610632d7816 */ /* 0x000fc4000000002d */
[----:B------:R-:W-:Y:S01]  /*5fea0*/  PRMT R86, R118, 0x7610, R86 ;  /* 0x0000761076567816 */ /* 0x000fe20000000056 */
[----:B------:R1:W-:Y:S01]  /*5feb0*/  STL.128 [R1+0x380], R32 ;  /* 0x0003802001007387 */ /* 0x0003e20000100c00 */
[----:B------:R-:W-:Y:S02]  /*5fec0*/  PRMT R66, R119, 0x7610, R66 ;  /* 0x0000761077427816 */ /* 0x000fe40000000042 */
[----:B------:R-:W-:Y:S01]  /*5fed0*/  PRMT R85, R120, 0x7610, R85 ;  /* 0x0000761078557816 */ /* 0x000fe20000000055 */
[----:B------:R4:W-:Y:S01]  /*5fee0*/  STL.U16 [R1+0x38], R44 ;  /* 0x0000382c01007387 */ /* 0x0009e20000100400 */
[----:B------:R-:W-:Y:S02]  /*5fef0*/  PRMT R71, R121, 0x7610, R71 ;  /* 0x0000761079477816 */ /* 0x000fe40000000047 */
[----:B------:R-:W-:Y:S01]  /*5ff00*/  PRMT R84, R122, 0x7610, R84 ;  /* 0x000076107a547816 */ /* 0x000fe20000000054 */
[----:B--2---:R-:W-:Y:S01]  /*5ff10*/  STL.128 [R1+0x20], R24 ;  /* 0x0000201801007387 */ /* 0x004fe20000100c00 */
[----:B---3--:R-:W-:Y:S01]  /*5ff20*/  PRMT R31, R52, 0x7610, R31 ;  /* 0x00007610341f7816 */ /* 0x008fe2000000001f */
[----:B------:R-:W-:Y:S01]  /*5ff30*/  IMAD.MOV.U32 R28, RZ, RZ, R22 ;  /* 0x000000ffff1c7224 */ /* 0x000fe200078e0016 */
[----:B------:R-:W-:Y:S01]  /*5ff40*/  PRMT R30, R54, 0x7610, R30 ;  /* 0x00007610361e7816 */ /* 0x000fe2000000001e */
[----:B0-----:R-:W-:Y:S01]  /*5ff50*/  STL.64 [R1+0x30], R38 ;  /* 0x0000302601007387 */ /* 0x001fe20000100a00 */
[----:B------:R-:W-:Y:S01]  /*5ff60*/  PRMT R67, R123, 0x7610, R67 ;  /* 0x000076107b437816 */ /* 0x000fe20000000043 */
[----:B------:R-:W-:Y:S01]  /*5ff70*/  IMAD.MOV.U32 R29, RZ, RZ, R23 ;  /* 0x000000ffff1d7224 */ /* 0x000fe200078e0017 */
[----:B------:R-:W-:Y:S01]  /*5ff80*/  PRMT R83, R124, 0x7610, R83 ;  /* 0x000076107c537816 */ /* 0x000fe20000000053 */
[----:B------:R0:W-:Y:S01]  /*5ff90*/  STL.64 [R1+0x8], R36 ;  /* 0x0000082401007387 */ /* 0x0001e20000100a00 */
[----:B-1----:R-:W-:Y:S01]  /*5ffa0*/  PRMT R35, R47, 0x7610, R35 ;  /* 0x000076102f237816 */ /* 0x002fe20000000023 */
[----:B------:R-:W-:Y:S01]  /*5ffb0*/  IMAD.MOV.U32 R34, RZ, RZ, R46 ;  /* 0x000000ffff227224 */ /* 0x000fe200078e002e */
[----:B------:R-:W-:-:S02]  /*5ffc0*/  PRMT R33, R50, 0x7610, R33 ;  /* 0x0000761032217816 */ /* 0x000fc40000000021 */
[----:B------:R-:W-:Y:S02]  /*5ffd0*/  PRMT R32, R51, 0x7610, R32 ;  /* 0x0000761033207816 */ /* 0x000fe40000000020 */
[----:B------:R-:W-:Y:S02]  /*5ffe0*/  PRMT R59, R125, 0x7610, R59 ;  /* 0x000076107d3b7816 */ /* 0x000fe4000000003b */
[----:B------:R-:W-:Y:S02]  /*5fff0*/  PRMT R82, R126, 0x7610, R82 ;  /* 0x000076107e527816 */ /* 0x000fe40000000052 */
[----:B------:R-:W-:Y:S02]  /*60000*/  PRMT R68, R127, 0x7610, R68 ;  /* 0x000076107f447816 */ /* 0x000fe40000000044 */
[----:B------:R-:W-:Y:S02]  /*60010*/  PRMT R81, R128, 0x7610, R81 ;  /* 0x0000761080517816 */ /* 0x000fe40000000051 */
[----:B----4-:R-:W-:-:S02]  /*60020*/  PRMT R44, R129, 0x7610, R44 ;  /* 0x00007610812c7816 */ /* 0x010fc4000000002c */
        /* <DEDUP_REMOVED lines=24> */
.L_x_3099:
[----:B0-----:R-:W-:-:S06]  /*601b0*/  IMAD.IADD R16, R1, 0x1, R24 ;  /* 0x0000000101107824 */ /* 0x001fcc00078e0218 */
[----:B------:R-:W2:Y:S01]  /*601c0*/  LDL.U8 R16, [R16+0x48] ;  /* 0x0000480010107983 */ /* 0x000ea20000100000 */
[----:B------:R-:W-:Y:S02]  /*601d0*/  IMAD.MOV.U32 R17, RZ, RZ, R24 ;  /* 0x000000ffff117224 */ /* 0x000fe400078e0018 */
[----:B------:R-:W-:Y:S01]  /*601e0*/  VIADD R24, R24, 0x1 ;  /* 0x0000000118187836 */ /* 0x000fe20000000000 */
[----:B--2---:R-:W-:-:S13]  /*601f0*/  ISETP.NE.AND P2, PT, R16, RZ, PT ;  /* 0x000000ff1000720c */ /* 0x004fda0003f45270 */
[----:B------:R-:W-:Y:S05]  /*60200*/  @P2 BRA `(.L_x_3099) ;  /* 0xfffffffc00e82947 */ /* 0x000fea000383ffff */
[----:B------:R-:W-:Y:S05]  /*60210*/  BSYNC.RECONVERGENT B1 ;  /* 0x0000000000017941 */ /* 0x000fea0003800200 */
.L_x_3098:
[----:B------:R-:W-:Y:S01]  /*60220*/  LOP3.LUT P2, RZ, R36, 0xff, RZ, 0xc0, !PT ;  /* 0x000000ff24ff7812 */ /* 0x000fe2000784c0ff */
[----:B------:R-:W-:Y:S01]  /*60230*/  BSSY.RECONVERGENT B1, `(.L_x_3100) ;  /* 0x0000010000017945 */ /* 0x000fe20003800200 */
[----:B------:R-:W-:-:S11]  /*60240*/  IMAD.MOV.U32 R16, RZ, RZ, R17 ;  /* 0x000000ffff107224 */ /* 0x000fd600078e0011 */
[----:B------:R-:W-:Y:S05]  /*60250*/  @!P2 BRA `(.L_x_3101) ;  /* 0x000000000034a947 */ /* 0x000fea0003800000 */
[----:B------:R-:W-:Y:S01]  /*60260*/  BSSY.RECONVERGENT B2, `(.L_x_3102) ;  /* 0x000000b000027945 */ /* 0x000fe20003800200 */
[----:B------:R-:W-:-:S07]  /*60270*/  IMAD.MOV.U32 R16, RZ, RZ, RZ ;  /* 0x000000ffff107224 */ /* 0x000fce00078e00ff */
.L_x_3103:
        /* <DEDUP_REMOVED lines=10> */
.L_x_3102:
[----:B------:R-:W-:-:S07]  /*60320*/  IMAD.MOV.U32 R16, RZ, RZ, R19 ;  /* 0x000000ffff107224 */ /* 0x000fce00078e0013 */
.L_x_3101:
[----:B------:R-:W-:Y:S05]  /*60330*/  BSYNC.RECONVERGENT B1 ;  /* 0x0000000000017941 */ /* 0x000fea0003800200 */
.L_x_3100:
[----:B------:R-:W-:Y:S01]  /*60340*/  IMAD.IADD R17, R1, 0x1, R16 ;  /* 0x0000000101117824 */ /* 0x000fe200078e0210 */
[----:B------:R-:W-:Y:S01]  /*60350*/  BSSY.RECONVERGENT B1, `(.L_x_3104) ;  /* 0x0000009000017945 */ /* 0x000fe20003800200 */
[----:B------:R-:W-:-:S03]  /*60360*/  IMAD.MOV.U32 R16, RZ, RZ, RZ ;  /* 0x000000ffff107224 */ /* 0x000fc600078e00ff */
[----:B------:R0:W-:Y:S04]  /*60370*/  STL.U8 [R17+0x49], RZ ;  /* 0x000049ff11007387 */ /* 0x0001e80000100000 */
.L_x_3105:
[----:B------:R-:W-:-:S05]  /*60380*/  IMAD.IADD R18, R1, 0x1, R16 ;  /* 0x0000000101127824 */ /* 0x000fca00078e0210 */
[----:B0-----:R-:W2:Y:S02]  /*60390*/  LDL.U8 R17, [R18+0x48] ;  /* 0x0000480012117983 */ /* 0x001ea40000100000 */
[----:B--2---:R-:W-:Y:S01]  /*603a0*/  ISETP.NE.AND P2, PT, R17, RZ, PT ;  /* 0x000000ff1100720c */ /* 0x004fe20003f45270 */
[----:B------:R-:W-:Y:S02]  /*603b0*/  IMAD.MOV.U32 R17, RZ, RZ, R16 ;  /* 0x000000ffff117224 */ /* 0x000fe400078e0010 */
[----:B------:R-:W-:-:S10]  /*603c0*/  VIADD R16, R16, 0x1 ;  /* 0x0000000110107836 */ /* 0x000fd40000000000 */
[----:B------:R-:W-:Y:S05]  /*603d0*/  @P2 BRA `(.L_x_3105) ;  /* 0xfffffffc00e82947 */ /* 0x000fea000383ffff */
[----:B------:R-:W-:Y:S05]  /*603e0*/  BSYNC.RECONVERGENT B1 ;  /* 0x0000000000017941 */ /* 0x000fea0003800200 */
.L_x_3104:
[----:B------:R-:W-:Y:S01]  /*603f0*/  LOP3.LUT P2, RZ, R47, 0xff, RZ, 0xc0, !PT ;  /* 0x000000ff2fff7812 */ /* 0x000fe2000784c0ff */
[----:B------:R-:W-:Y:S01]  /*60400*/  BSSY.RECONVERGENT B1, `(.L_x_3106) ;  /* 0x0000010000017945 */ /* 0x000fe20003800200 */
[----:B------:R-:W-:-:S11]  /*60410*/  IMAD.MOV.U32 R16, RZ, RZ, R17 ;  /* 0x000000ffff107224 */ /* 0x000fd600078e0011 */
[----:B------:R-:W-:Y:S05]  /*60420*/  @!P2 BRA `(.L_x_3107) ;  /* 0x000000000034a947 */ /* 0x000fea0003800000 */
[----:B------:R-:W-:Y:S01]  /*60430*/  BSSY.RECONVERGENT B2, `(.L_x_3108) ;  /* 0x000000b000027945 */ /* 0x000fe20003800200 */
[----:B------:R-:W-:-:S07]  /*60440*/  IMAD.MOV.U32 R16, RZ, RZ, RZ ;  /* 0x000000ffff107224 */ /* 0x000fce00078e00ff */
.L_x_3109:
        /* <DEDUP_REMOVED lines=10> */
.L_x_3108:
[----:B------:R-:W-:-:S07]  /*604f0*/  IMAD.MOV.U32 R16, RZ, RZ, R19 ;  /* 0x000000ffff107224 */ /* 0x000fce00078e0013 */
.L_x_3107:
[----:B------:R-:W-:Y:S05]  /*60500*/  BSYNC.RECONVERGENT B1 ;  /* 0x0000000000017941 */ /* 0x000fea0003800200 */
.L_x_3106:
[----:B------:R-:W-:-:S05]  /*60510*/  IMAD.IADD R35, R1, 0x1, R16 ;  /* 0x0000000101237824 */ /* 0x000fca00078e0210 */
[----:B------:R0:W-:Y:S04]  /*60520*/  STL.U8 [R35+0x49], RZ ;  /* 0x000049ff23007387 */ /* 0x0001e80000100000 */
[----:B------:R-:W2:Y:S04]  /*60530*/  LDL.128 R24, [R1+0x50] ;  /* 0x0000500001187983 */ /* 0x000ea80000100c00 */
[----:B------:R-:W3:Y:S04]  /*60540*/  LDL.128 R16, [R1+0x60] ;  /* 0x0000600001107983 */ /* 0x000ee80000100c00 */
[----:B------:R-:W0:Y:S04]  /*60550*/  LDL.64 R30, [R1+0x48] ;  /* 0x00004800011e7983 */ /* 0x000e280000100a00 */
        /* <DEDUP_REMOVED lines=31> */
[C---:B----4-:R-:W-:Y:S02]  /*60750*/  PRMT R139, R32.reuse, 0x7770, RZ ;  /* 0x00007770208b7816 */ /* 0x050fe400000000ff */
        /* <DEDUP_REMOVED lines=42> */
[----:B-1----:R-:W-:-:S07]  /*60a00*/  PRMT R137, R17, 0x7610, R137 ;  /* 0x0000761011897816 */ /* 0x002fce0000000089 */
.L_x_3097:
[----:B------:R-:W-:Y:S05]  /*60a10*/  BSYNC.RECONVERGENT B0 ;  /* 0x0000000000007941 */ /* 0x000fea0003800200 */
.L_x_3096:
        /* <DEDUP_REMOVED lines=59> */
.L_x_3111:
[----:B------:R-:W-:Y:S05]  /*60dd0*/  BSYNC.RECONVERGENT B0 ;  /* 0x0000000000007941 */ /* 0x000fea0003800200 */
.L_x_3110:
        /* <DEDUP_REMOVED lines=66> */
[----:B------:R-:W-:Y:S01]  /*61200*/  IMAD.U32 R53, R54, 0x10000, RZ ;  /* 0x0001000036357824 */ /* 0x000fe200078e00ff */
[----:B------:R-:W-:-:S02]  /*61210*/  LOP3.LUT R90, R84, 0xff, RZ, 0xc0, !PT ;  /* 0x000000ff545a7812 */ /* 0x000fc400078ec0ff */
[----:B------:R-:W-:Y:S01]  /*61220*/  SHFL.UP PT, R161, R22, 0x1, RZ ;  /* 0x0420000016a17989 */ /* 0x000fe200000e00ff */
[----:B------:R-:W-:Y:S02]  /*61230*/  LOP3.LUT R45, R37, 0xff, RZ, 0xc0, !PT ;  /* 0x000000ff252d7812 */ /* 0x000fe400078ec0ff */
[----:B------:R-:W-:Y:S01]  /*61240*/  PRMT R90, R67, 0x7604, R90 ;  /* 0x00007604435a7816 */ /* 0x000fe2000000005a */
[----:B------:R-:W-:Y:S01]  /*61250*/  SHFL.UP PT, R162, R30, 0x1, RZ ;  /* 0x042000001ea27989 */ /* 0x000fe200000e00ff */
[----:B------:R-:W-:Y:S02]  /*61260*/  LOP3.LUT R53, R53, 0xff0000, RZ, 0xc0, !PT ;  /* 0x00ff000035357812 */ /* 0x000fe400078ec0ff */
[----:B------:R-:W-:Y:S01]  /*61270*/  LOP3.LUT R56, R39, 0xffff, RZ, 0xc0, !PT ;  /* 0x0000ffff27387812 */ /* 0x000fe200078ec0ff */
[----:B------:R-:W2:Y:S01]  /*61280*/  SHFL.UP PT, R163, R163, 0x1, RZ ;  /* 0x04200000a3a37989 */ /* 0x000ea200000e00ff */
[----:B------:R-:W-:Y:S01]  /*61290*/  LOP3.LUT R81, R81, 0xffff, RZ, 0xc0, !PT ;  /* 0x0000ffff51517812 */ /* 0x000fe200078ec0ff */
[----:B------:R-:W-:Y:S01]  /*612a0*/  IMAD.IADD R90, R90, 0x1, R53 ;  /* 0x000000015a5a7824 */ /* 0x000fe200078e0235 */
[----:B------:R-:W-:Y:S01]  /*612b0*/  PRMT R53, R24, 0x7604, R45 ;  /* 0x0000760418357816 */ /* 0x000fe2000000002d */
[----:B------:R-:W-:Y:S01]  /*612c0*/  IMAD.U32 R51, R56, 0x10000, RZ ;  /* 0x0001000038337824 */ /* 0x000fe200078e00ff */
[----:B-1----:R-:W-:Y:S01]  /*612d0*/  SHF.R.U32.HI R45, RZ, 0x8, R46 ;  /* 0x00000008ff2d7819 */ /* 0x002fe2000001162e */
[----:B-----5:R1:W3:Y:S01]  /*612e0*/  SHFL.UP PT, R22, R28, 0x1, RZ ;  /* 0x042000001c167989 */ /* 0x0202e200000e00ff */
[----:B------:R-:W-:Y:S01]  /*612f0*/  LOP3.LUT R39, R42, 0xffff, RZ, 0xc0, !PT ;  /* 0x0000ffff2a277812 */ /* 0x000fe200078ec0ff */
[----:B------:R-:W-:Y:S01]  /*61300*/  IMAD.U32 R42, R81, 0x10000, RZ ;  /* 0x00010000512a7824 */ /* 0x000fe200078e00ff */
[----:B------:R-:W-:-:S02]  /*61310*/  LOP3.LUT R138, R138, 0xffff, RZ, 0xc0, !PT ;  /* 0x0000ffff8a8a7812 */ /* 0x000fc400078ec0ff */
[----:B------:R-:W-:Y:S01]  /*61320*/  LOP3.LUT R82, R82, 0xffff, RZ, 0xc0, !PT ;  /* 0x0000ffff52527812 */ /* 0x000fe200078ec0ff */
[----:B------:R-:W-:Y:S01]  /*61330*/  IMAD.U32 R55, R39, 0x10000, RZ ;  /* 0x0001000027377824 */ /* 0x000fe200078e00ff */
[----:B------:R-:W-:Y:S01]  /*61340*/  LOP3.LUT R41, R41, 0xffff, RZ, 0xc0, !PT ;  /* 0x0000ffff29297812 */ /* 0x000fe200078ec0ff */
[----:B------:R-:W-:Y:S01]  /*61350*/  IMAD.U32 R83, R138, 0x10000, RZ ;  /* 0x000100008a537824 */ /* 0x000fe200078e00ff */
[----:B------:R-:W-:Y:S02]  /*61360*/  LOP3.LUT R43, R43, 0xffff, RZ, 0xc0, !PT ;  /* 0x0000ffff2b2b7812 */ /* 0x000fe400078ec0ff */
[----:B------:R-:W-:Y:S02]  /*61370*/  PRMT R16, R45, 0x7604, R46 ;  /* 0x000076042d107816 */ /* 0x000fe4000000002e */
[----:B------:R-:W-:Y:S02]  /*61380*/  LOP3.LUT R23, R82, 0xff, RZ, 0xc0, !PT ;  /* 0x000000ff52177812 */ /* 0x000fe400078ec0ff */
[----:B------:R-:W-:Y:S01]  /*61390*/  LOP3.LUT R92, R41, 0xff, RZ, 0xc0, !PT ;  /* 0x000000ff295c7812 */ /* 0x000fe200078ec0ff */
[----:B------:R1:W-:Y:S01]  /*613a0*/  STL.U16 [R1+0x270], R16 ;  /* 0x0002701001007387 */ /* 0x0003e20000100400 */
[----:B------:R-:W-:-:S02]  /*613b0*/  LOP3.LUT R57, R43, 0xff, RZ, 0xc0, !PT ;  /* 0x000000ff2b397812 */ /* 0x000fc400078ec0ff */
[----:B------:R-:W-:Y:S01]  /*613c0*/  PRMT R23, R68, 0x7604, R23 ;  /* 0x0000760444177816 */ /* 0x000fe20000000017 */
[----:B--2---:R1:W-:Y:S01]  /*613d0*/  STL.128 [R1+0x240], R160 ;  /* 0x000240a001007387 */ /* 0x0043e20000100c00 */
[----:B------:R-:W-:Y:S02]  /*613e0*/  LOP3.LUT R42, R42, 0xff0000, RZ, 0xc0, !PT ;  /* 0x00ff00002a2a7812 */ /* 0x000fe400078ec0ff */
[----:B------:R-:W-:Y:S02]  /*613f0*/  LOP3.LUT R76, R51, 0xff0000, RZ, 0xc0, !PT ;  /* 0x00ff0000334c7812 */ /* 0x000fe400078ec0ff */
[----:B------:R-:W-:Y:S01]  /*61400*/  PRMT R92, R25, 0x7604, R92 ;  /* 0x00007604195c7816 */ /* 0x000fe2000000005c */
[----:B------:R-:W-:Y:S01]  /*61410*/  IMAD.IADD R51, R23, 0x1, R42 ;  /* 0x0000000117337824 */ /* 0x000fe200078e022a */
[----:B------:R-:W-:Y:S01]  /*61420*/  LOP3.LUT R55, R55, 0xff0000, RZ, 0xc0, !PT ;  /* 0x00ff000037377812 */ /* 0x000fe200078ec0ff */
[----:B------:R-:W-:Y:S01]  /*61430*/  IMAD.IADD R76, R53, 0x1, R76 ;  /* 0x00000001354c7824 */ /* 0x000fe200078e024c */
[----:B------:R-:W-:Y:S01]  /*61440*/  PRMT R57, R26, 0x7604, R57 ;  /* 0x000076041a397816 */ /* 0x000fe20000000039 */
[----:B------:R1:W2:Y:S01]  /*61450*/  SHFL.UP PT, R23, R29, 0x1, RZ ;  /* 0x042000001d177989 */ /* 0x0002a200000e00ff */
[----:B------:R-:W-:Y:S01]  /*61460*/  LOP3.LUT R94, R83, 0xff0000, RZ, 0xc0, !PT ;  /* 0x00ff0000535e7812 */ /* 0x000fe200078ec0ff */
[----:B------:R-:W-:Y:S01]  /*61470*/  IMAD.IADD R55, R92, 0x1, R55 ;  /* 0x000000015c377824 */ /* 0x000fe200078e0237 */
[----:B------:R-:W-:-:S02]  /*61480*/  ISETP.NE.AND P2, PT, R136, 0x1f, PT ;  /* 0x0000001f8800780c */ /* 0x000fc40003f45270 */
        /* <DEDUP_REMOVED lines=28> */
[----:B------:R-:W-:Y:S02]  /*61650*/  LOP3.LUT R16, R19, 0xffff, RZ, 0xc0, !PT ;  /* 0x0000ffff13107812 */ /* 0x000fe400078ec0ff */
[----:B------:R-:W-:Y:S02]  /*61660*/  LOP3.LUT R18, R18, 0xffff, RZ, 0xc0, !PT ;  /* 0x0000ffff12127812 */ /* 0x000fe400078ec0ff */
[----:B------:R-:W-:Y:S02]  /*61670*/  PRMT R54, R54, 0x3340, R17 ;  /* 0x0000334036367816 */ /* 0x000fe40000000011 */
[----:B------:R-:W-:Y:S02]  /*61680*/  PRMT R81, R81, 0x3340, R30 ;  /* 0x0000334051517816 */ /* 0x000fe4000000001e */
[----:B------:R-:W-:Y:S02]  /*61690*/  PRMT R38, R39, 0x3340, R38 ;  /* 0x0000334027267816 */ /* 0x000fe40000000026 */
[----:B------:R-:W-:-:S02]  /*616a0*/  LOP3.LUT R30, R63, 0xffff, RZ, 0xc0, !PT ;  /* 0x0000ffff3f1e7812 */ /* 0x000fc400078ec0ff */
[----:B------:R-:W-:Y:S02]  /*616b0*/  PRMT R17, R31, 0x3340, R16 ;  /* 0x000033401f117816 */ /* 0x000fe40000000010 */
[----:B0-----:R-:W-:Y:S02]  /*616c0*/  SHF.R.U32.HI R39, RZ, 0x5, R91 ;  /* 0x00000005ff277819 */ /* 0x001fe4000001165b */
[----:B------:R-:W-:Y:S02]  /*616d0*/  LOP3.LUT R16, R26, 0xffff, RZ, 0xc0, !PT ;  /* 0x0000ffff1a107812 */ /* 0x000fe400078ec0ff */
[----:B------:R-:W-:Y:S01]  /*616e0*/  PRMT R36, R36, 0x3340, R47 ;  /* 0x0000334024247816 */ /* 0x000fe2000000002f */
[----:B------:R-:W-:Y:S01]  /*616f0*/  IMAD R39, R39, 0x48, R62 ;  /* 0x0000004827277824 */ /* 0x000fe200078e023e */
[----:B------:R-:W-:Y:S02]  /*61700*/  PRMT R32, R33, 0x3340, R32 ;  /* 0x0000334021207816 */ /* 0x000fe40000000020 */
[----:B------:R-:W-:-:S02]  /*61710*/  PRMT R56, R56, 0x3340, R27 ;  /* 0x0000334038387816 */ /* 0x000fc4000000001b */
[----:B------:R-:W-:Y:S01]  /*61720*/  PRMT R35, R35, 0x3340, R18 ;  /* 0x0000334023237816 */ /* 0x000fe20000000012 */
[----:B------:R-:W-:Y:S01]  /*61730*/  STS.64 [R39+0x40], R28 ;  /* 0x0000401c27007388 */ /* 0x000fe20000000a00 */
[----:B------:R-:W-:Y:S02]  /*61740*/  LOP3.LUT R27, R64, 0xffff, RZ, 0xc0, !PT ;  /* 0x0000ffff401b7812 */ /* 0x000fe400078ec0ff */
[----:B------:R-:W-:Y:S01]  /*61750*/  LOP3.LUT R58, R58, 0xffff, RZ, 0xc0, !PT ;  /* 0x0000ffff3a3a7812 */ /* 0x000fe200078ec0ff */
[----:B------:R-:W-:Y:S01]  /*61760*/  STS [R39], R40 ;  /* 0x0000002827007388 */ /* 0x000fe20000000800 */
[----:B------:R-:W-:Y:S02]  /*61770*/  PRMT R77, R77, 0x3340, R30 ;  /* 0x000033404d4d7816 */ /* 0x000fe4000000001e */
[----:B------:R-:W-:Y:S01]  /*61780*/  LOP3.LUT R65, R65, 0xffff, RZ, 0xc0, !PT ;  /* 0x0000ffff41417812 */ /* 0x000fe200078ec0ff */
[----:B------:R-:W-:Y:S01]  /*61790*/  STS [R39+0x3c], R34 ;  /* 0x00003c2227007388 */ /* 0x000fe20000000800 */
        /* <DEDUP_REMOVED lines=25> */
[----:B0-----:R-:W-:-:S02]  /*61930*/  PRMT R17, R77, 0x5410, R78 ;  /* 0x000054104d117816 */ /* 0x001fc4000000004e */
[----:B------:R-:W-:Y:S01]  /*61940*/  PRMT R16, R58, 0x5410, R49 ;  /* 0x000054103a107816 */ /* 0x000fe20000000031 */
[----:B------:R1:W-:Y:S01]  /*61950*/  STS.U16 [R39+0x38], R69 ;  /* 0x0000384527007388 */ /* 0x0003e20000000400 */
        /* <DEDUP_REMOVED lines=8> */
[----:B------:R1:W-:Y:S01]  /*619e0*/  STS.64 [R39+0x20], R24 ;  /* 0x0000201827007388 */ /* 0x0003e20000000a00 */
[----:B------:R-:W-:-:S03]  /*619f0*/  PRMT R28, R41, 0x5410, R38 ;  /* 0x00005410291c7816 */ /* 0x000fc60000000026 */
[----:B------:R1:W-:Y:S04]  /*61a00*/  STS.64 [R39+0x28], R26 ;  /* 0x0000281a27007388 */ /* 0x0003e80000000a00 */
[----:B------:R1:W-:Y:S02]  /*61a10*/  STS.64 [R39+0x30], R28 ;  /* 0x0000301c27007388 */ /* 0x0003e40000000a00 */
.L_x_3113:
[----:B------:R-:W-:Y:S05]  /*61a20*/  BSYNC.RECONVERGENT B0 ;  /* 0x0000000000007941 */ /* 0x000fea0003800200 */
.L_x_3112:
[----:B------:R-:W-:Y:S01]  /*61a30*/  BAR.SYNC.DEFER_BLOCKING 0x0 ;  /* 0x0000000000007b1d */ /* 0x000fe20000010000 */
[--C-:B------:R-:W-:Y:S02]  /*61a40*/  SHF.R.U32.HI R41, RZ, 0x8, R160.reuse ;  /* 0x00000008ff297819 */ /* 0x100fe400000116a0 */
[----:B------:R-:W-:Y:S02]  /*61a50*/  SHF.R.U32.HI R40, RZ, 0x8, R161 ;  /* 0x00000008ff287819 */ /* 0x000fe400000116a1 */
[----:B0-----:R-:W-:Y:S02]  /*61a60*/  SHF.R.U32.HI R64, RZ, 0x5, R91 ;  /* 0x00000005ff407819 */ /* 0x001fe4000001165b */
[----:B------:R-:W-:Y:S01]  /*61a70*/  SHF.R.U32.HI R63, RZ, 0x18, R160 ;  /* 0x00000018ff3f7819 */ /* 0x000fe200000116a0 */
[----:B------:R0:W-:Y:S01]  /*61a80*/  STL.128 [R1+0x250], R152 ;  /* 0x0002509801007387 */ /* 0x0001e20000100c00 */
[C---:B------:R-:W-:Y:S02]  /*61a90*/  PRMT R47, R160.reuse, 0x7610, R47 ;  /* 0x00007610a02f7816 */ /* 0x040fe4000000002f */
[----:B------:R-:W-:Y:S01]  /*61aa0*/  PRMT R169, R160, 0x7632, R169 ;  /* 0x00007632a0a97816 */ /* 0x000fe200000000a9 */
[----:B------:R2:W-:Y:S01]  /*61ab0*/  STL.128 [R1+0x260], R144 ;  /* 0x0002609001007387 */ /* 0x0005e20000100c00 */
[----:B------:R-:W-:-:S02]  /*61ac0*/  SHF.R.U32.HI R125, RZ, 0x18, R153 ;  /* 0x00000018ff7d7819 */ /* 0x000fc40000011699 */
[----:B------:R-:W-:Y:S01]  /*61ad0*/  SHF.R.U32.HI R128, RZ, 0x8, R153 ;  /* 0x00000008ff807819 */ /* 0x000fe20000011699 */
[----:B------:R-:W-:Y:S01]  /*61ae0*/  STL.64 [R1+0x278], R22 ;  /* 0x0002781601007387 */ /* 0x000fe20000100a00 */
[C---:B------:R-:W-:Y:S02]  /*61af0*/  PRMT R160, R153.reuse, 0x7610, R160 ;  /* 0x0000761099a07816 */ /* 0x040fe400000000a0 */
[----:B------:R-:W-:Y:S01]  /*61b00*/  PRMT R159, R153, 0x7632, R159 ;  /* 0x00007632999f7816 */ /* 0x000fe2000000009f */
[----:B------:R-:W-:Y:S01]  /*61b10*/  STL [R1+0x238], R44 ;  /* 0x0002382c01007387 */ /* 0x000fe20000100800 */
[--C-:B------:R-:W-:Y:S02]  /*61b20*/  SHF.R.U32.HI R123, RZ, 0x18, R154.reuse ;  /* 0x00000018ff7b7819 */ /* 0x100fe4000001169a */
[----:B------:R-:W-:Y:S01]  /*61b30*/  SHF.R.U32.HI R124, RZ, 0x8, R154 ;  /* 0x00000008ff7c7819 */ /* 0x000fe2000001169a */
[----:B-1----:R-:W1:Y:S01]  /*61b40*/  LDS.128 R24, [R62+0x20] ;  /* 0x000020003e187984 */ /* 0x002e620000000c00 */
[----:B------:R-:W-:-:S02]  /*61b50*/  PRMT R158, R154, 0x7610, R158 ;  /* 0x000076109a9e7816 */ /* 0x000fc4000000009e */
[----:B------:R-:W-:Y:S01]  /*61b60*/  PRMT R157, R154, 0x7632, R157 ;  /* 0x000076329a9d7816 */ /* 0x000fe2000000009d */
[----:B------:R-:W3:Y:S01]  /*61b70*/  LDS.128 R16, [R62+0x50] ;  /* 0x000050003e107984 */ /* 0x000ee20000000c00 */
[--C-:B------:R-:W-:Y:S02]  /*61b80*/  SHF.R.U32.HI R119, RZ, 0x18, R144.reuse ;  /* 0x00000018ff777819 */ /* 0x100fe40000011690 */
[----:B------:R-:W-:Y:S01]  /*61b90*/  SHF.R.U32.HI R120, RZ, 0x8, R144 ;  /* 0x00000008ff787819 */ /* 0x000fe20000011690 */
[----:B------:R-:W-:Y:S01]  /*61ba0*/  LDS.U16 R38, [R62+0x80] ;  /* 0x000080003e267984 */ /* 0x000fe20000000400 */
[C---:B0-----:R-:W-:Y:S02]  /*61bb0*/  PRMT R154, R144.reuse, 0x7610, R154 ;  /* 0x00007610909a7816 */ /* 0x041fe4000000009a */
[----:B------:R-:W-:Y:S01]  /*61bc0*/  PRMT R153, R144, 0x7632, R153 ;  /* 0x0000763290997816 */ /* 0x000fe20000000099 */
[----:B------:R-:W0:Y:S01]  /*61bd0*/  LDS.128 R28, [R62+0x60] ;  /* 0x000060003e1c7984 */ /* 0x000e220000000c00 */
[----:B------:R-:W-:-:S02]  /*61be0*/  SHF.R.U32.HI R115, RZ, 0x18, R146 ;  /* 0x00000018ff737819 */ /* 0x000fc40000011692 */
[----:B------:R-:W-:Y:S01]  /*61bf0*/  SHF.R.U32.HI R116, RZ, 0x8, R146 ;  /* 0x00000008ff747819 */ /* 0x000fe20000011692 */
[----:B------:R-:W4:Y:S01]  /*61c00*/  LDS.128 R32, [R62+0x10] ;  /* 0x000010003e207984 */ /* 0x000f220000000c00 */
[C---:B------:R-:W-:Y:S02]  /*61c10*/  PRMT R150, R146.reuse, 0x7610, R150 ;  /* 0x0000761092967816 */ /* 0x040fe40000000096 */
[----:B------:R-:W-:Y:S01]  /*61c20*/  PRMT R149, R146, 0x7632, R149 ;  /* 0x0000763292957816 */ /* 0x000fe20000000095 */
[----:B------:R-:W5:Y:S01]  /*61c30*/  LDS R65, [R62+0x48] ;  /* 0x000048003e417984 */ /* 0x000f620000000800 */
[----:B------:R-:W-:Y:S02]  /*61c40*/  ISETP.NE.AND P3, PT, R64, 0x1, PT ;  /* 0x000000014000780c */ /* 0x000fe40003f65270 */
[----:B--2---:R-:W-:Y:S01]  /*61c50*/  PRMT R146, R41, 0x7610, R146 ;  /* 0x0000761029927816 */ /* 0x004fe20000000092 */
[----:B------:R-:W2:Y:S01]  /*61c60*/  LDS R64, [R62+0x84] ;  /* 0x000084003e407984 */ /* 0x000ea20000000800 */
[----:B------:R-:W-:-:S02]  /*61c70*/  PRMT R144, R40, 0x7610, R144 ;  /* 0x0000761028907816 */ /* 0x000fc40000000090 */
[----:B------:R-:W-:Y:S01]  /*61c80*/  SHF.R.U32.HI R143, RZ, 0x18, R161 ;  /* 0x00000018ff8f7819 */ /* 0x000fe200000116a1 */
[----:B------:R-:W2:Y:S01]  /*61c90*/  LDS.64 R40, [R62+0x88] ;  /* 0x000088003e287984 */ /* 0x000ea20000000a00 */
[C---:B------:R-:W-:Y:S02]  /*61ca0*/  PRMT R168, R161.reuse, 0x7610, R168 ;  /* 0x00007610a1a87816 */ /* 0x040fe400000000a8 */
[----:B------:R-:W-:Y:S01]  /*61cb0*/  PRMT R167, R161, 0x7632, R167 ;  /* 0x00007632a1a77816 */ /* 0x000fe200000000a7 */
[----:B------:R-:W-:Y:S01]  /*61cc0*/  STL [R1+0x274], R59 ;  /* 0x0002743b01007387 */ /* 0x000fe20000100800 */
[--C-:B------:R-:W-:Y:S02]  /*61cd0*/  SHF.R.U32.HI R133, RZ, 0x18, R162.reuse ;  /* 0x00000018ff857819 */ /* 0x100fe400000116a2 */
[----:B------:R-:W-:Y:S02]  /*61ce0*/  SHF.R.U32.HI R142, RZ, 0x8, R162 ;  /* 0x00000008ff8e7819 */ /* 0x000fe400000116a2 */
[----:B------:R-:W-:-:S02]  /*61cf0*/  PRMT R166, R162, 0x7610, R166 ;  /* 0x00007610a2a67816 */ /* 0x000fc400000000a6 */
[----:B------:R-:W-:Y:S01]  /*61d00*/  PRMT R165, R162, 0x7632, R165 ;  /* 0x00007632a2a57816 */ /* 0x000fe200000000a5 */
[----:B-1----:R-:W-:Y:S01]  /*61d10*/  STL.128 [R1+0x2a0], R24 ;  /* 0x0002a01801007387 */ /* 0x002fe20000100c00 */
[C---:B------:R-:W-:Y:S02]  /*61d20*/  PRMT R75, R24.reuse, 0x7770, RZ ;  /* 0x00007770184b7816 */ /* 0x040fe400000000ff */
[C---:B------:R-:W-:Y:S01]  /*61d30*/  PRMT R76, R24.reuse, 0x7771, RZ ;  /* 0x00007771184c7816 */ /* 0x040fe200000000ff */
[----:B---3--:R1:W-:Y:S01]  /*61d40*/  STL.128 [R1+0x1b0], R16 ;  /* 0x0001b01001007387 */ /* 0x0083e20000100c00 */
[C---:B------:R-:W-:Y:S02]  /*61d50*/  PRMT R77, R24.reuse, 0x7772, RZ ;  /* 0x00007772184d7816 */ /* 0x040fe400000000ff */
[----:B------:R-:W-:Y:S02]  /*61d60*/  PRMT R78, R24, 0x7773, RZ ;  /* 0x00007773184e7816 */ /* 0x000fe400000000ff */
[----:B------:R-:W-:-:S02]  /*61d70*/  PRMT R79, R25, 0x7770, RZ ;  /* 0x00007770194f7816 */ /* 0x000fc400000000ff */
[C---:B------:R-:W-:Y:S01]  /*61d80*/  PRMT R80, R25.reuse, 0x7771, RZ ;  /* 0x0000777119507816 */ /* 0x040fe200000000ff */
[----:B0-----:R-:W-:Y:S01]  /*61d90*/  STL.128 [R1+0x1c0], R28 ;  /* 0x0001c01c01007387 */ /* 0x001fe20000100c00 */
[C---:B------:R-:W-:Y:S02]  /*61da0*/  PRMT R81, R25.reuse, 0x7772, RZ ;  /* 0x0000777219517816 */ /* 0x040fe400000000ff */
[----:B------:R-:W-:Y:S01]  /*61db0*/  PRMT R82, R25, 0x7773, RZ ;  /* 0x0000777319527816 */ /* 0x000fe200000000ff */
[----:B----4-:R-:W-:Y:S01]  /*61dc0*/  STL.128 [R1+0x290], R32 ;  /* 0x0002902001007387 */ /* 0x010fe20000100c00 */
[C---:B------:R-:W-:Y:S02]  /*61dd0*/  PRMT R83, R26.reuse, 0x7770, RZ ;  /* 0x000077701a537816 */ /* 0x040fe400000000ff */
[C---:B------:R-:W-:Y:S01]  /*61de0*/  PRMT R84, R26.reuse, 0x7771, RZ ;  /* 0x000077711a547816 */ /* 0x040fe200000000ff */
[----:B-----5:R-:W-:Y:S01]  /*61df0*/  STL [R1+0x1a8], R65 ;  /* 0x0001a84101007387 */ /* 0x020fe20000100800 */
[----:B------:R-:W-:-:S02]  /*61e00*/  PRMT R85, R26, 0x7772, RZ ;  /* 0x000077721a557816 */ /* 0x000fc400000000ff */
[----:B------:R-:W-:Y:S01]  /*61e10*/  PRMT R86, R26, 0x7773, RZ ;  /* 0x000077731a567816 */ /* 0x000fe200000000ff */
[----:B--2---:R-:W-:Y:S01]  /*61e20*/  STL [R1+0x1e4], R64 ;  /* 0x0001e44001007387 */ /* 0x004fe20000100800 */
[C---:B------:R-:W-:Y:S02]  /*61e30*/  PRMT R87, R27.reuse, 0x7770, RZ ;  /* 0x000077701b577816 */ /* 0x040fe400000000ff */
[C---:B------:R-:W-:Y:S01]  /*61e40*/  PRMT R88, R27.reuse, 0x7771, RZ ;  /* 0x000077711b587816 */ /* 0x040fe200000000ff */
[----:B------:R-:W-:Y:S01]  /*61e50*/  STL.64 [R1+0x1e8], R40 ;  /* 0x0001e82801007387 */ /* 0x000fe20000100a00 */
[C---:B------:R-:W-:Y:S02]  /*61e60*/  PRMT R89, R27.reuse, 0x7772, RZ ;  /* 0x000077721b597816 */ /* 0x040fe400000000ff */
[----:B------:R-:W-:Y:S02]  /*61e70*/  PRMT R90, R27, 0x7773, RZ ;  /* 0x000077731b5a7816 */ /* 0x000fe400000000ff */
[----:B------:R-:W0:Y:S01]  /*61e80*/  LDS.128 R24, [R62+0x30] ;  /* 0x000030003e187984 */ /* 0x000e220000000c00 */
        /* <DEDUP_REMOVED lines=8> */
[----:B-1----:R-:W-:Y:S02]  /*61f10*/  PRMT R17, R38, 0x7710, RZ ;  /* 0x0000771026117816 */ /* 0x002fe400000000ff */
[C---:B------:R-:W-:Y:S02]  /*61f20*/  PRMT R222, R18.reuse, 0x7770, RZ ;  /* 0x0000777012de7816 */ /* 0x040fe400000000ff */
[C---:B------:R-:W-:Y:S01]  /*61f30*/  PRMT R221, R18.reuse, 0x7771, RZ ;  /* 0x0000777112dd7816 */ /* 0x040fe200000000ff */
[----:B------:R-:W-:Y:S01]  /*61f40*/  STL.U16 [R1+0x1e0], R17 ;  /* 0x0001e01101007387 */ /* 0x000fe20000100400 */
        /* <DEDUP_REMOVED lines=8> */
[----:B------:R-:W-:Y:S01]  /*61fd0*/  PRMT R212, R28, 0x7772, RZ ;  /* 0x000077721cd47816 */ /* 0x000fe200000000ff */
[----:B0-----:R-:W-:Y:S01]  /*61fe0*/  STL [R1+0x2bc], R27 ;  /* 0x0002bc1b01007387 */ /* 0x001fe20000100800 */
[C---:B------:R-:W-:Y:S02]  /*61ff0*/  PRMT R105, R26.reuse, 0x7770, RZ ;  /* 0x000077701a697816 */ /* 0x040fe400000000ff */
[----:B------:R-:W-:Y:S01]  /*62000*/  SHF.R.U64 R104, R26, 0x8, R27 ;  /* 0x000000081a687819 */ /* 0x000fe2000000121b */
[----:B------:R-:W-:Y:S01]  /*62010*/  STL.64 [R1+0x2b0], R24 ;  /* 0x0002b01801007387 */ /* 0x000fe20000100a00 */
[----:B------:R-:W-:Y:S02]  /*62020*/  PRMT R211, R28, 0x7773, RZ ;  /* 0x000077731cd37816 */ /* 0x000fe400000000ff */
[----:B------:R-:W-:Y:S02]  /*62030*/  PRMT R16, R104, 0x7604, R105 ;  /* 0x0000760468107816 */ /* 0x000fe40000000069 */
[----:B------:R-:W-:-:S02]  /*62040*/  PRMT R210, R29, 0x7770, RZ ;  /* 0x000077701dd27816 */ /* 0x000fc400000000ff */
[C---:B------:R-:W-:Y:S01]  /*62050*/  PRMT R209, R29.reuse, 0x7771, RZ ;  /* 0x000077711dd17816 */ /* 0x040fe200000000ff */
[----:B------:R-:W-:Y:S01]  /*62060*/  STL.U16 [R1+0x2b8], R16 ;  /* 0x0002b81001007387 */ /* 0x000fe20000100400 */
[C---:B------:R-:W-:Y:S02]  /*62070*/  PRMT R208, R29.reuse, 0x7772, RZ ;  /* 0x000077721dd07816 */ /* 0x040fe400000000ff */
[----:B------:R-:W-:Y:S01]  /*62080*/  PRMT R207, R29, 0x7773, RZ ;  /* 0x000077731dcf7816 */ /* 0x000fe200000000ff */
[----:B------:R-:W0:Y:S01]  /*62090*/  LDS.128 R16, [R62] ;  /* 0x000000003e107984 */ /* 0x000e220000000c00 */
[C---:B------:R-:W-:Y:S02]  /*620a0*/  PRMT R49, R32.reuse, 0x7770, RZ ;  /* 0x0000777020317816 */ /* 0x040fe400000000ff */
[C---:B------:R-:W-:Y:S01]  /*620b0*/  PRMT R50, R32.reuse, 0x7771, RZ ;  /* 0x0000777120327816 */ /* 0x040fe200000000ff */
[----:B------:R-:W1:Y:S01]  /*620c0*/  LDS.64 R28, [R62+0x40] ;  /* 0x000040003e1c7984 */ /* 0x000e620000000a00 */
        /* <DEDUP_REMOVED lines=14> */
[----:B------:R-:W2:Y:S01]  /*621b0*/  LDS.128 R32, [R62+0x70] ;  /* 0x000070003e207984 */ /* 0x000ea20000000c00 */
[----:B------:R-:W-:Y:S02]  /*621c0*/  ISETP.NE.AND P2, PT, R65, RZ, PT ;  /* 0x000000ff4100720c */ /* 0x000fe40003f45270 */
[C---:B------:R-:W-:Y:S02]  /*621d0*/  PRMT R204, R30.reuse, 0x7770, RZ ;  /* 0x000077701ecc7816 */ /* 0x040fe400000000ff */
[C---:B------:R-:W-:Y:S01]  /*621e0*/  PRMT R199, R30.reuse, 0x7771, RZ ;  /* 0x000077711ec77816 */ /* 0x040fe200000000ff */
[----:B0-----:R-:W-:Y:S01]  /*621f0*/  STL [R1+0x280], R16 ;  /* 0x0002801001007387 */ /* 0x001fe20000100800 */
[C---:B------:R-:W-:Y:S01]  /*62200*/  PRMT R198, R30.reuse, 0x7772, RZ ;  /* 0x000077721ec67816 */ /* 0x040fe200000000ff */
[----:B------:R-:W-:Y:S01]  /*62210*/  IMAD.MOV.U32 R17, RZ, RZ, RZ ;  /* 0x000000ffff117224 */ /* 0x000fe200078e00ff */
[----:B------:R-:W-:Y:S01]  /*62220*/  PRMT R141, R30, 0x7773, RZ ;  /* 0x000077731e8d7816 */ /* 0x000fe200000000ff */
[----:B-1----:R-:W-:Y:S01]  /*62230*/  STL.64 [R1+0x2c0], R28 ;  /* 0x0002c01c01007387 */ /* 0x002fe20000100a00 */
[C---:B------:R-:W-:Y:S01]  /*62240*/  PRMT R140, R31.reuse, 0x7770, RZ ;  /* 0x000077701f8c7816 */ /* 0x040fe200000000ff */
[----:B------:R-:W-:Y:S01]  /*62250*/  @!P3 IMAD.MOV.U32 R17, RZ, RZ, R27 ;  /* 0x000000ffff11b224 */ /* 0x000fe200078e001b */
[C---:B------:R-:W-:Y:S01]  /*62260*/  PRMT R139, R31.reuse, 0x7771, RZ ;  /* 0x000077711f8b7816 */ /* 0x040fe200000000ff */
[----:B------:R-:W-:Y:S01]  /*62270*/  STL.64 [R1+0x288], R18 ;  /* 0x0002881201007387 */ /* 0x000fe20000100a00 */
[C---:B------:R-:W-:Y:S01]  /*62280*/  PRMT R138, R31.reuse, 0x7772, RZ ;  /* 0x000077721f8a7816 */ /* 0x040fe200000000ff */
[----:B------:R-:W-:Y:S01]  /*62290*/  IMAD.IADD R65, R16, 0x1, R65 ;  /* 0x0000000110417824 */ /* 0x000fe200078e0241 */
[----:B------:R-:W-:-:S02]  /*622a0*/  PRMT R137, R31, 0x7773, RZ ;  /* 0x000077731f897816 */ /* 0x000fc400000000ff */
        /* <DEDUP_REMOVED lines=8> */
[C---:B------:R-:W-:Y:S02]  /*62330*/  PRMT R68, R24.reuse, 0x7770, RZ ;  /* 0x0000777018447816 */ /* 0x040fe400000000ff */
[----:B------:R-:W-:Y:S02]  /*62340*/  PRMT R100, R24, 0x7771, RZ ;  /* 0x0000777118647816 */ /* 0x000fe400000000ff */
[----:B--2---:R-:W-:Y:S01]  /*62350*/  PRMT R95, R34, 0x7772, RZ ;  /* 0x00007772225f7816 */ /* 0x004fe200000000ff */
[----:B------:R0:W-:Y:S01]  /*62360*/  STL.128 [R1+0x1d0], R32 ;  /* 0x0001d02001007387 */ /* 0x0001e20000100c00 */
        /* <DEDUP_REMOVED lines=10> */
[----:B0-----:R-:W-:Y:S02]  /*62410*/  PRMT R32, R32, 0x7773, RZ ;  /* 0x0000777320207816 */ /* 0x001fe400000000ff */
[----:B------:R-:W-:Y:S02]  /*62420*/  PRMT R33, R33, 0x7773, RZ ;  /* 0x0000777321217816 */ /* 0x000fe400000000ff */
        /* <DEDUP_REMOVED lines=8> */
[----:B------:R-:W-:Y:S02]  /*624b0*/  PRMT R26, R18, 0x7770, RZ ;  /* 0x00007770121a7816 */ /* 0x000fe400000000ff */
[C---:B------:R-:W-:Y:S02]  /*624c0*/  PRMT R24, R38.reuse, 0x7770, RZ ;  /* 0x0000777026187816 */ /* 0x040fe400000000ff */
[----:B------:R-:W-:Y:S02]  /*624d0*/  PRMT R25, R38, 0x7771, RZ ;  /* 0x0000777126197816 */ /* 0x000fe400000000ff */
[----:B------:R-:W-:Y:S02]  /*624e0*/  PRMT R95, RZ, 0x7610, R95 ;  /* 0x00007610ff5f7816 */ /* 0x000fe4000000005f */
[----:B------:R-:W-:-:S02]  /*624f0*/  PRMT R101, R19, 0x7770, RZ ;  /* 0x0000777013657816 */ /* 0x000fc400000000ff */
[C---:B------:R-:W-:Y:S02]  /*62500*/  PRMT R99, R19.reuse, 0x7771, RZ ;  /* 0x0000777113637816 */ /* 0x040fe400000000ff */
[C---:B------:R-:W-:Y:S02]  /*62510*/  PRMT R91, R19.reuse, 0x7772, RZ ;  /* 0x00007772135b7816 */ /* 0x040fe400000000ff */
[----:B------:R-:W-:Y:S02]  /*62520*/  PRMT R63, R19, 0x7773, RZ ;  /* 0x00007773133f7816 */ /* 0x000fe400000000ff */
[C---:B------:R-:W-:Y:S02]  /*62530*/  PRMT R106, R18.reuse, 0x7771, RZ ;  /* 0x00007771126a7816 */ /* 0x040fe400000000ff */
[C---:B------:R-:W-:Y:S02]  /*62540*/  PRMT R103, R18.reuse, 0x7772, RZ ;  /* 0x0000777212677816 */ /* 0x040fe400000000ff */
[----:B------:R-:W-:-:S02]  /*62550*/  PRMT R102, R18, 0x7773, RZ ;  /* 0x0000777312667816 */ /* 0x000fc400000000ff */
[----:B------:R-:W-:Y:S02]  /*62560*/  CS2R R18, SRZ ;  /* 0x0000000000127805 */ /* 0x000fe4000001ff00 */
[--C-:B------:R-:W-:Y:S01]  /*62570*/  SHF.R.U32.HI R131, RZ, 0x18, R163.reuse ;  /* 0x00000018ff837819 */ /* 0x100fe200000116a3 */
[----:B------:R-:W-:Y:S01]  /*62580*/  @!P3 IMAD.MOV.U32 R18, RZ, RZ, R28 ;  /* 0x000000ffff12b224 */ /* 0x000fe200078e001c */
[----:B------:R-:W-:Y:S01]  /*62590*/  SHF.R.U32.HI R132, RZ, 0x8, R163 ;  /* 0x00000008ff847819 */ /* 0x000fe200000116a3 */
[----:B------:R-:W-:Y:S01]  /*625a0*/  @!P3 IMAD.MOV.U32 R19, RZ, RZ, R29 ;  /* 0x000000ffff13b224 */ /* 0x000fe200078e001d */
[----:B------:R-:W-:Y:S02]  /*625b0*/  PRMT R164, R163, 0x7610, R164 ;  /* 0x00007610a3a47816 */ /* 0x000fe400000000a4 */
[--C-:B------:R-:W-:Y:S02]  /*625c0*/  SHF.R.U32.HI R121, RZ, 0x18, R155.reuse ;  /* 0x00000018ff797819 */ /* 0x100fe4000001169b */
[----:B------:R-:W-:-:S02]  /*625d0*/  SHF.R.U32.HI R122, RZ, 0x8, R155 ;  /* 0x00000008ff7a7819 */ /* 0x000fc4000001169b */
[----:B------:R-:W-:Y:S02]  /*625e0*/  PRMT R156, R155, 0x7610, R156 ;  /* 0x000076109b9c7816 */ /* 0x000fe4000000009c */
[--C-:B------:R-:W-:Y:S02]  /*625f0*/  SHF.R.U32.HI R113, RZ, 0x18, R147.reuse ;  /* 0x00000018ff717819 */ /* 0x100fe40000011693 */
[----:B------:R-:W-:Y:S02]  /*62600*/  SHF.R.U32.HI R114, RZ, 0x8, R147 ;  /* 0x00000008ff727819 */ /* 0x000fe40000011693 */
[----:B------:R-:W-:Y:S02]  /*62610*/  PRMT R148, R147, 0x7610, R148 ;  /* 0x0000761093947816 */ /* 0x000fe40000000094 */
[C---:B------:R-:W-:Y:S02]  /*62620*/  PRMT R37, R34.reuse, 0x7770, RZ ;  /* 0x0000777022257816 */ /* 0x040fe400000000ff */
        /* <DEDUP_REMOVED lines=20> */
.L_x_3116:
[----:B0-----:R-:W-:-:S06]  /*62770*/  IMAD.IADD R24, R1, 0x1, R30 ;  /* 0x0000000101187824 */ /* 0x001fcc00078e021e */
[----:B------:R-:W2:Y:S01]  /*62780*/  LDL.U8 R24, [R24+0x360] ;  /* 0x0003600018187983 */ /* 0x000ea20000100000 */
[----:B------:R-:W-:Y:S02]  /*62790*/  IMAD.MOV.U32 R25, RZ, RZ, R30 ;  /* 0x000000ffff197224 */ /* 0x000fe400078e001e */
[----:B------:R-:W-:Y:S01]  /*627a0*/  VIADD R30, R30, 0x1 ;  /* 0x000000011e1e7836 */ /* 0x000fe20000000000 */
[----:B--2---:R-:W-:-:S13]  /*627b0*/  ISETP.NE.AND P2, PT, R24, RZ, PT ;  /* 0x000000ff1800720c */ /* 0x004fda0003f45270 */
[----:B------:R-:W-:Y:S05]  /*627c0*/  @P2 BRA `(.L_x_3116) ;  /* 0xfffffffc00e82947 */ /* 0x000fea000383ffff */
[----:B------:R-:W-:Y:S05]  /*627d0*/  BSYNC.RECONVERGENT B0 ;  /* 0x0000000000007941 */ /* 0x000fea0003800200 */
.L_x_3115:
[----:B------:R-:W-:Y:S01]  /*627e0*/  ISETP.NE.AND P2, PT, R26, RZ, PT ;  /* 0x000000ff1a00720c */ /* 0x000fe20003f45270 */
[----:B------:R-:W-:-:S12]  /*627f0*/  IMAD.MOV.U32 R24, RZ, RZ, R25 ;  /* 0x000000ffff187224 */ /* 0x000fd800078e0019 */
[----:B------:R-:W-:Y:S05]  /*62800*/  @!P2 BRA `(.L_x_3117) ;  /* 0x000000000034a947 */ /* 0x000fea0003800000 */
[----:B------:R-:W-:Y:S01]  /*62810*/  BSSY.RECONVERGENT B0, `(.L_x_3118) ;  /* 0x000000b000007945 */ /* 0x000fe20003800200 */
[----:B------:R-:W-:-:S07]  /*62820*/  IMAD.MOV.U32 R24, RZ, RZ, RZ ;  /* 0x000000ffff187224 */ /* 0x000fce00078e00ff */
.L_x_3119:
        /* <DEDUP_REMOVED lines=10> */
.L_x_3118:
[----:B------:R-:W-:-:S07]  /*628d0*/  IMAD.MOV.U32 R24, RZ, RZ, R27 ;  /* 0x000000ffff187224 */ /* 0x000fce00078e001b */
.L_x_3117:
[----:B------:R-:W-:Y:S01]  /*628e0*/  IMAD.IADD R25, R1, 0x1, R24 ;  /* 0x0000000101197824 */ /* 0x000fe200078e0218 */
[----:B------:R-:W-:Y:S01]  /*628f0*/  BSSY.RECONVERGENT B0, `(.L_x_3120) ;  /* 0x0000009000007945 */ /* 0x000fe20003800200 */
[----:B------:R-:W-:-:S03]  /*62900*/  IMAD.MOV.U32 R24, RZ, RZ, RZ ;  /* 0x000000ffff187224 */ /* 0x000fc600078e00ff */
[----:B------:R0:W-:Y:S04]  /*62910*/  STL.U8 [R25+0x361], RZ ;  /* 0x000361ff19007387 */ /* 0x0001e80000100000 */
.L_x_3121:
[----:B------:R-:W-:-:S05]  /*62920*/  IMAD.IADD R26, R1, 0x1, R24 ;  /* 0x00000001011a7824 */ /* 0x000fca00078e0218 */
[----:B0-----:R-:W2:Y:S02]  /*62930*/  LDL.U8 R25, [R26+0x360] ;  /* 0x000360001a197983 */ /* 0x001ea40000100000 */
[----:B--2---:R-:W-:Y:S01]  /*62940*/  ISETP.NE.AND P2, PT, R25, RZ, PT ;  /* 0x000000ff1900720c */ /* 0x004fe20003f45270 */
[----:B------:R-:W-:Y:S02]  /*62950*/  IMAD.MOV.U32 R25, RZ, RZ, R24 ;  /* 0x000000ffff197224 */ /* 0x000fe400078e0018 */
[----:B------:R-:W-:-:S10]  /*62960*/  VIADD R24, R24, 0x1 ;  /* 0x0000000118187836 */ /* 0x000fd40000000000 */
[----:B------:R-:W-:Y:S05]  /*62970*/  @P2 BRA `(.L_x_3121) ;  /* 0xfffffffc00e82947 */ /* 0x000fea000383ffff */
[----:B------:R-:W-:Y:S05]  /*62980*/  BSYNC.RECONVERGENT B0 ;  /* 0x0000000000007941 */ /* 0x000fea0003800200 */
.L_x_3120:
[----:B------:R-:W-:Y:S01]  /*62990*/  LOP3.LUT P2, RZ, R66, 0xff, RZ, 0xc0, !PT ;  /* 0x000000ff42ff7812 */ /* 0x000fe2000784c0ff */
[----:B------:R-:W-:-:S12]  /*629a0*/  IMAD.MOV.U32 R24, RZ, RZ, R25 ;  /* 0x000000ffff187224 */ /* 0x000fd800078e0019 */
[----:B------:R-:W-:Y:S05]  /*629b0*/  @!P2 BRA `(.L_x_3122) ;  /* 0x000000000034a947 */ /* 0x000fea0003800000 */
[----:B------:R-:W-:Y:S01]  /*629c0*/  BSSY.RECONVERGENT B0, `(.L_x_3123) ;  /* 0x000000b000007945 */ /* 0x000fe20003800200 */
[----:B------:R-:W-:-:S07]  /*629d0*/  IMAD.MOV.U32 R24, RZ, RZ, RZ ;  /* 0x000000ffff187224 */ /* 0x000fce00078e00ff */
.L_x_3124:
        /* <DEDUP_REMOVED lines=10> */
.L_x_3123:
[----:B------:R-:W-:-:S07]  /*62a80*/  IMAD.MOV.U32 R24, RZ, RZ, R27 ;  /* 0x000000ffff187224 */ /* 0x000fce00078e001b */
.L_x_3122:
        /* <DEDUP_REMOVED lines=50> */
[----:B0-----:R-:W-:-:S02]  /*62db0*/  PRMT R36, R30, 0x7771, RZ ;  /* 0x000077711e247816 */ /* 0x001fc400000000ff */
        /* <DEDUP_REMOVED lines=13> */
.L_x_3114:
        /* <DEDUP_REMOVED lines=147> */
.L_x_3126:
[----:B------:R-:W-:Y:S05]  /*637c0*/  BSYNC.RECONVERGENT B0 ;  /* 0x0000000000007941 */ /* 0x000fea0003800200 */
.L_x_3125:
[----:B------:R-:W-:Y:S04]  /*637d0*/  STL.64 [R1+0x2b0], R42 ;  /* 0x0002b02a01007387 */ /* 0x000fe80000100a00 */
[----:B------:R-:W0:Y:S04]  /*637e0*/  LDS.128 R24, [R62+0xc0] ;  /* 0x0000c0003e187984 */ /* 0x000e280000000c00 */
[----:B------:R-:W1:Y:S04]  /*637f0*/  LDS.64 R42, [R62+0xd0] ;  /* 0x0000d0003e2a7984 */ /* 0x000e680000000a00 */
[----:B------:R-:W2:Y:S04]  /*63800*/  LDS.128 R32, [R62+0x90] ;  /* 0x000090003e207984 */ /* 0x000ea80000000c00 */
[----:B------:R-:W3:Y:S04]  /*63810*/  LDS.128 R28, [R62+0xa0] ;  /* 0x0000a0003e1c7984 */ /* 0x000ee80000000c00 */
[----:B------:R-:W4:Y:S04]  /*63820*/  LDS.128 R36, [R62+0xb0] ;  /* 0x0000b0003e247984 */ /* 0x000f280000000c00 */
[----:B-----5:R-:W-:Y:S04]  /*63830*/  STL [R1+0x2bc], R64 ;  /* 0x0002bc4001007387 */ /* 0x020fe80000100800 */
[----:B------:R-:W-:Y:S04]  /*63840*/  STL.64 [R1+0x2c0], R40 ;  /* 0x0002c02801007387 */ /* 0x000fe80000100a00 */
[----:B------:R-:W-:Y:S04]  /*63850*/  STL.U16 [R1+0x2b8], R240 ;  /* 0x0002b8f001007387 */ /* 0x000fe80000100400 */
[----:B------:R-:W-:Y:S04]  /*63860*/  STL [R1+0x280], R65 ;  /* 0x0002804101007387 */ /* 0x000fe80000100800 */
[----:B0-----:R-:W-:Y:S01]  /*63870*/  STL [R1+0x19c], R27 ;  /* 0x00019c1b01007387 */ /* 0x001fe20000100800 */
[----:B------:R-:W-:-:S02]  /*63880*/  PRMT R219, R26, 0x7770, RZ ;  /* 0x000077701adb7816 */ /* 0x000fc400000000ff */
[----:B------:R-:W-:Y:S01]  /*63890*/  SHF.R.U64 R221, R26, 0x8, R27 ;  /* 0x000000081add7819 */ /* 0x000fe2000000121b */
[----:B-1----:R-:W-:Y:S01]  /*638a0*/  STL.64 [R1+0x1a0], R42 ;  /* 0x0001a02a01007387 */ /* 0x002fe20000100a00 */
[C---:B------:R-:W-:Y:S02]  /*638b0*/  PRMT R212, R24.reuse, 0x7770, RZ ;  /* 0x0000777018d47816 */ /* 0x040fe400000000ff */
[----:B------:R-:W-:Y:S01]  /*638c0*/  PRMT R213, R24, 0x7771, RZ ;  /* 0x0000777118d57816 */ /* 0x000fe200000000ff */
[----:B------:R-:W-:Y:S01]  /*638d0*/  STL.64 [R1+0x190], R24 ;  /* 0x0001901801007387 */ /* 0x000fe20000100a00 */
[----:B--2---:R-:W-:Y:S01]  /*638e0*/  ISETP.NE.AND P2, PT, R32, RZ, PT ;  /* 0x000000ff2000720c */ /* 0x004fe20003f45270 */
[----:B------:R-:W-:Y:S01]  /*638f0*/  IMAD.IADD R26, R65, 0x1, R32 ;  /* 0x00000001411a7824 */ /* 0x000fe200078e0220 */
[----:B------:R-:W-:Y:S01]  /*63900*/  PRMT R214, R24, 0x7772, RZ ;  /* 0x0000777218d67816 */ /* 0x000fe200000000ff */
[----:B---3--:R0:W-:Y:S01]  /*63910*/  STL.128 [R1+0x170], R28 ;  /* 0x0001701c01007387 */ /* 0x0081e20000100c00 */
[----:B------:R-:W-:-:S02]  /*63920*/  PRMT R199, R28, 0x7770, RZ ;  /* 0x000077701cc77816 */ /* 0x000fc400000000ff */
[C---:B------:R-:W-:Y:S01]  /*63930*/  PRMT R33, R28.reuse, 0x7771, RZ ;  /* 0x000077711c217816 */ /* 0x040fe200000000ff */
[----:B----4-:R-:W-:Y:S01]  /*63940*/  STL.128 [R1+0x180], R36 ;  /* 0x0001802401007387 */ /* 0x010fe20000100c00 */
[C---:B------:R-:W-:Y:S02]  /*63950*/  PRMT R135, R28.reuse, 0x7772, RZ ;  /* 0x000077721c877816 */ /* 0x040fe400000000ff */
[----:B------:R-:W-:Y:S01]  /*63960*/  PRMT R136, R28, 0x7773, RZ ;  /* 0x000077731c887816 */ /* 0x000fe200000000ff */
[----:B------:R-:W-:Y:S01]  /*63970*/  STL [R1+0x160], R32 ;  /* 0x0001602001007387 */ /* 0x000fe20000100800 */
[C---:B------:R-:W-:Y:S02]  /*63980*/  PRMT R134, R29.reuse, 0x7770, RZ ;  /* 0x000077701d867816 */ /* 0x040fe400000000ff */
[C---:B------:R-:W-:Y:S01]  /*63990*/  PRMT R127, R29.reuse, 0x7771, RZ ;  /* 0x000077711d7f7816 */ /* 0x040fe200000000ff */
[----:B------:R-:W-:Y:S01]  /*639a0*/  STL.64 [R1+0x168], R34 ;  /* 0x0001682201007387 */ /* 0x000fe20000100a00 */
[----:B------:R-:W-:-:S02]  /*639b0*/  PRMT R67, R29, 0x7772, RZ ;  /* 0x000077721d437816 */ /* 0x000fc400000000ff */
[----:B------:R-:W-:Y:S02]  /*639c0*/  PRMT R126, R29, 0x7773, RZ ;  /* 0x000077731d7e7816 */ /* 0x000fe400000000ff */
[C---:B0-----:R-:W-:Y:S02]  /*639d0*/  PRMT R29, R30.reuse, 0x7770, RZ ;  /* 0x000077701e1d7816 */ /* 0x041fe400000000ff */
[C---:B------:R-:W-:Y:S02]  /*639e0*/  PRMT R28, R30.reuse, 0x7771, RZ ;  /* 0x000077711e1c7816 */ /* 0x040fe400000000ff */
        /* <DEDUP_REMOVED lines=11> */
[C---:B0-----:R-:W-:Y:S02]  /*63aa0*/  PRMT R30, R36.reuse, 0x7770, RZ ;  /* 0x00007770241e7816 */ /* 0x041fe400000000ff */
        /* <DEDUP_REMOVED lines=43> */
.L_x_3129:
[----:B0-----:R-:W-:-:S06]  /*63d60*/  IMAD.IADD R24, R1, 0x1, R30 ;  /* 0x0000000101187824 */ /* 0x001fcc00078e021e */
[----:B------:R-:W2:Y:S01]  /*63d70*/  LDL.U8 R24, [R24+0x360] ;  /* 0x0003600018187983 */ /* 0x000ea20000100000 */
[----:B------:R-:W-:Y:S02]  /*63d80*/  IMAD.MOV.U32 R25, RZ, RZ, R30 ;  /* 0x000000ffff197224 */ /* 0x000fe400078e001e */
[----:B------:R-:W-:Y:S01]  /*63d90*/  VIADD R30, R30, 0x1 ;  /* 0x000000011e1e7836 */ /* 0x000fe20000000000 */
[----:B--2---:R-:W-:-:S13]  /*63da0*/  ISETP.NE.AND P2, PT, R24, RZ, PT ;  /* 0x000000ff1800720c */ /* 0x004fda0003f45270 */
[----:B------:R-:W-:Y:S05]  /*63db0*/  @P2 BRA `(.L_x_3129) ;  /* 0xfffffffc00e82947 */ /* 0x000fea000383ffff */
[----:B------:R-:W-:Y:S05]  /*63dc0*/  BSYNC.RECONVERGENT B0 ;  /* 0x0000000000007941 */ /* 0x000fea0003800200 */
.L_x_3128:
[----:B------:R-:W-:Y:S01]  /*63dd0*/  LOP3.LUT P2, RZ, R66, 0xff, RZ, 0xc0, !PT ;  /* 0x000000ff42ff7812 */ /* 0x000fe2000784c0ff */
[----:B------:R-:W-:Y:S01]  /*63de0*/  BSSY.RECONVERGENT B0, `(.L_x_3130) ;  /* 0x0000010000007945 */ /* 0x000fe20003800200 */
[----:B------:R-:W-:-:S11]  /*63df0*/  IMAD.MOV.U32 R24, RZ, RZ, R25 ;  /* 0x000000ffff187224 */ /* 0x000fd600078e0019 */
[----:B------:R-:W-:Y:S05]  /*63e00*/  @!P2 BRA `(.L_x_3131) ;  /* 0x000000000034a947 */ /* 0x000fea0003800000 */
[----:B------:R-:W-:Y:S01]  /*63e10*/  BSSY.RECONVERGENT B1, `(.L_x_3132) ;  /* 0x000000b000017945 */ /* 0x000fe20003800200 */
[----:B------:R-:W-:-:S07]  /*63e20*/  IMAD.MOV.U32 R24, RZ, RZ, RZ ;  /* 0x000000ffff187224 */ /* 0x000fce00078e00ff */
.L_x_3133:
        /* <DEDUP_REMOVED lines=10> */
.L_x_3132:
[----:B------:R-:W-:-:S07]  /*63ed0*/  IMAD.MOV.U32 R24, RZ, RZ, R28 ;  /* 0x000000ffff187224 */ /* 0x000fce00078e001c */
.L_x_3131:
[----:B------:R-:W-:Y:S05]  /*63ee0*/  BSYNC.RECONVERGENT B0 ;  /* 0x0000000000007941 */ /* 0x000fea0003800200 */
.L_x_3130:
[----:B------:R-:W-:Y:S01]  /*63ef0*/  IMAD.IADD R25, R1, 0x1, R24 ;  /* 0x0000000101197824 */ /* 0x000fe200078e0218 */
[----:B------:R-:W-:Y:S01]  /*63f00*/  BSSY.RECONVERGENT B0, `(.L_x_3134) ;  /* 0x0000009000007945 */ /* 0x000fe20003800200 */
[----:B------:R-:W-:-:S03]  /*63f10*/  IMAD.MOV.U32 R24, RZ, RZ, RZ ;  /* 0x000000ffff187224 */ /* 0x000fc600078e00ff */
[----:B------:R0:W-:Y:S04]  /*63f20*/  STL.U8 [R25+0x361], RZ ;  /* 0x000361ff19007387 */ /* 0x0001e80000100000 */
.L_x_3135:
[----:B------:R-:W-:-:S05]  /*63f30*/  IMAD.IADD R27, R1, 0x1, R24 ;  /* 0x00000001011b7824 */ /* 0x000fca00078e0218 */
[----:B0-----:R-:W2:Y:S02]  /*63f40*/  LDL.U8 R25, [R27+0x360] ;  /* 0x000360001b197983 */ /* 0x001ea40000100000 */
[----:B--2---:R-:W-:Y:S01]  /*63f50*/  ISETP.NE.AND P2, PT, R25, RZ, PT ;  /* 0x000000ff1900720c */ /* 0x004fe20003f45270 */
[----:B------:R-:W-:Y:S02]  /*63f60*/  IMAD.MOV.U32 R25, RZ, RZ, R24 ;  /* 0x000000ffff197224 */ /* 0x000fe400078e0018 */
[----:B------:R-:W-:-:S10]  /*63f70*/  VIADD R24, R24, 0x1 ;  /* 0x0000000118187836 */ /* 0x000fd40000000000 */
[----:B------:R-:W-:Y:S05]  /*63f80*/  @P2 BRA `(.L_x_3135) ;  /* 0xfffffffc00e82947 */ /* 0x000fea000383ffff */
[----:B------:R-:W-:Y:S05]  /*63f90*/  BSYNC.RECONVERGENT B0 ;  /* 0x0000000000007941 */ /* 0x000fea0003800200 */
.L_x_3134:
[----:B------:R-:W-:Y:S01]  /*63fa0*/  LOP3.LUT P2, RZ, R204, 0xff, RZ, 0xc0, !PT ;  /* 0x000000ffccff7812 */ /* 0x000fe2000784c0ff */
[----:B------:R-:W-:-:S12]  /*63fb0*/  IMAD.MOV.U32 R24, RZ, RZ, R25 ;  /* 0x000000ffff187224 */ /* 0x000fd800078e0019 */
[----:B------:R-:W-:Y:S05]  /*63fc0*/  @!P2 BRA `(.L_x_3136) ;  /* 0x000000000034a947 */ /* 0x000fea0003800000 */
[----:B------:R-:W-:Y:S01]  /*63fd0*/  BSSY.RECONVERGENT B0, `(.L_x_3137) ;  /* 0x000000b000007945 */ /* 0x000fe20003800200 */
[----:B------:R-:W-:-:S07]  /*63fe0*/  IMAD.MOV.U32 R24, RZ, RZ, RZ ;  /* 0x000000ffff187224 */ /* 0x000fce00078e00ff */
.L_x_3138:
        /* <DEDUP_REMOVED lines=10> */
.L_x_3137:
[----:B------:R-:W-:-:S07]  /*64090*/  IMAD.MOV.U32 R24, RZ, RZ, R28 ;  /* 0x000000ffff187224 */ /* 0x000fce00078e001c */
.L_x_3136:
        /* <DEDUP_REMOVED lines=33> */
[----:B------:R-:W-:Y:S02]  /*642b0*/  PRMT R31, R31, 0x7773, RZ ;  /* 0x000077731f1f7816 */ /* 0x000fe400000000ff */
[C---:B------:R-:W-:Y:S02]  /*642c0*/  PRMT R204, R36.reuse, 0x7770, RZ ;  /* 0x0000777024cc7816 */ /* 0x040fe400000000ff */
[----:B------:R-:W-:Y:S02]  /*642d0*/  PRMT R207, R36, 0x7773, RZ ;  /* 0x0000777324cf7816 */ /* 0x000fe400000000ff */
[C---:B----4-:R-:W-:Y:S02]  /*642e0*/  PRMT R212, R34.reuse, 0x7770, RZ ;  /* 0x0000777022d47816 */ /* 0x050fe400000000ff */
        /* <DEDUP_REMOVED lines=31> */
.L_x_3127:
        /* <DEDUP_REMOVED lines=81> */
[----:B------:R-:W-:Y:S02]  /*649f0*/  LOP3.LUT R24, R216, 0xffff, RZ, 0xc0, !PT ;  /* 0x0000ffffd8187812 */ /* 0x000fe400078ec0ff */
[----:B0-----:R-:W-:Y:S02]  /*64a00*/  LOP3.LUT R28, R215, 0xffff, RZ, 0xc0, !PT ;  /* 0x0000ffffd71c7812 */ /* 0x001fe400078ec0ff */
[----:B------:R-:W-:Y:S02]  /*64a10*/  LOP3.LUT R29, R212, 0xffff, RZ, 0xc0, !PT ;  /* 0x0000ffffd41d7812 */ /* 0x000fe400078ec0ff */
[----:B------:R-:W-:Y:S02]  /*64a20*/  PRMT R24, R28, 0x3340, R24 ;  /* 0x000033401c187816 */ /* 0x000fe40000000018 */
[----:B------:R-:W-:-:S02]  /*64a30*/  LOP3.LUT R28, R214, 0xffff, RZ, 0xc0, !PT ;  /* 0x0000ffffd61c7812 */ /* 0x000fc400078ec0ff */
        /* <DEDUP_REMOVED lines=61> */
.L_x_3140:
[----:B------:R-:W-:Y:S05]  /*64e10*/  BSYNC.RECONVERGENT B0 ;  /* 0x0000000000007941 */ /* 0x000fea0003800200 */
.L_x_3139:
[----:B------:R-:W0:Y:S04]  /*64e20*/  LDS R41, [R62+0xd8] ;  /* 0x0000d8003e297984 */ /* 0x000e280000000800 */
[----:B------:R-:W-:Y:S04]  /*64e30*/  STL.U16 [R1+0x2b8], R40 ;  /* 0x0002b82801007387 */ /* 0x000fe80000100400 */
[----:B------:R-:W1:Y:S04]  /*64e40*/  LDS R64, [R62+0x114] ;  /* 0x000114003e407984 */ /* 0x000e680000000800 */
[----:B------:R-:W2:Y:S04]  /*64e50*/  LDS.128 R28, [R62+0xe0] ;  /* 0x0000e0003e1c7984 */ /* 0x000ea80000000c00 */
[----:B------:R-:W-:Y:S04]  /*64e60*/  LDS.U16 R229, [R62+0x110] ;  /* 0x000110003ee57984 */ /* 0x000fe80000000400 */
[----:B------:R-:W3:Y:S04]  /*64e70*/  LDS.128 R32, [R62+0xf0] ;  /* 0x0000f0003e207984 */ /* 0x000ee80000000c00 */
[----:B------:R-:W4:Y:S04]  /*64e80*/  LDS.128 R36, [R62+0x100] ;  /* 0x000100003e247984 */ /* 0x000f280000000c00 */
[----:B-----5:R-:W-:Y:S04]  /*64e90*/  STL [R1+0x2bc], R27 ;  /* 0x0002bc1b01007387 */ /* 0x020fe80000100800 */
[----:B------:R-:W-:Y:S04]  /*64ea0*/  STL.64 [R1+0x2c0], R42 ;  /* 0x0002c02a01007387 */ /* 0x000fe80000100a00 */
[----:B------:R4:W-:Y:S04]  /*64eb0*/  STL.64 [R1+0x2b0], R24 ;  /* 0x0002b01801007387 */ /* 0x0009e80000100a00 */
[----:B0-----:R-:W-:Y:S01]  /*64ec0*/  STL [R1+0xd8], R41 ;  /* 0x0000d82901007387 */ /* 0x001fe20000100800 */
[----:B------:R-:W-:Y:S01]  /*64ed0*/  IMAD.IADD R66, R26, 0x1, R41 ;  /* 0x000000011a427824 */ /* 0x000fe200078e0229 */
[----:B------:R-:W-:-:S02]  /*64ee0*/  ISETP.NE.AND P2, PT, R41, RZ, PT ;  /* 0x000000ff2900720c */ /* 0x000fc40003f45270 */
[----:B------:R-:W0:Y:S04]  /*64ef0*/  LDS.64 R40, [R62+0x118] ;  /* 0x000118003e287984 */ /* 0x000e280000000a00 */
[----:B-1----:R-:W-:Y:S04]  /*64f00*/  STL [R1+0x114], R64 ;  /* 0x0001144001007387 */ /* 0x002fe80000100800 */
[----:B--2---:R1:W-:Y:S01]  /*64f10*/  STL.128 [R1+0xe0], R28 ;  /* 0x0000e01c01007387 */ /* 0x0043e20000100c00 */
[C---:B------:R-:W-:Y:S02]  /*64f20*/  PRMT R65, R28.reuse, 0x7770, RZ ;  /* 0x000077701c417816 */ /* 0x040fe400000000ff */
[C---:B------:R-:W-:Y:S01]  /*64f30*/  PRMT R209, R28.reuse, 0x7771, RZ ;  /* 0x000077711cd17816 */ /* 0x040fe200000000ff */
[----:B------:R2:W-:Y:S01]  /*64f40*/  STL [R1+0x280], R26 ;  /* 0x0002801a01007387 */ /* 0x0005e20000100800 */
[----:B------:R-:W-:-:S02]  /*64f50*/  PRMT R199, R28, 0x7772, RZ ;  /* 0x000077721cc77816 */ /* 0x000fc400000000ff */
[----:B------:R-:W-:Y:S01]  /*64f60*/  PRMT R207, R28, 0x7773, RZ ;  /* 0x000077731ccf7816 */ /* 0x000fe200000000ff */
[----:B---3--:R3:W-:Y:S01]  /*64f70*/  STL.128 [R1+0xf0], R32 ;  /* 0x0000f02001007387 */ /* 0x0087e20000100c00 */
[C---:B------:R-:W-:Y:S02]  /*64f80*/  PRMT R198, R29.reuse, 0x7770, RZ ;  /* 0x000077701dc67816 */ /* 0x040fe400000000ff */
[----:B------:R-:W-:Y:S01]  /*64f90*/  PRMT R138, R29, 0x7771, RZ ;  /* 0x000077711d8a7816 */ /* 0x000fe200000000ff */
[----:B----4-:R4:W-:Y:S01]  /*64fa0*/  STL.128 [R1+0x100], R36 ;  /* 0x0001002401007387 */ /* 0x0109e20000100c00 */
[C---:B------:R-:W-:Y:S02]  /*64fb0*/  PRMT R25, R30.reuse, 0x7770, RZ ;  /* 0x000077701e197816 */ /* 0x040fe400000000ff */
[----:B------:R-:W-:Y:S02]  /*64fc0*/  PRMT R24, R30, 0x7771, RZ ;  /* 0x000077711e187816 */ /* 0x000fe400000000ff */
[----:B-1----:R-:W-:-:S02]  /*64fd0*/  PRMT R28, R229, 0x7710, RZ ;  /* 0x00007710e51c7816 */ /* 0x002fc400000000ff */
[C---:B--2---:R-:W-:Y:S02]  /*64fe0*/  PRMT R26, R32.reuse, 0x7770, RZ ;  /* 0x00007770201a7816 */ /* 0x044fe400000000ff */
[----:B------:R-:W-:Y:S01]  /*64ff0*/  PRMT R127, R32, 0x7772, RZ ;  /* 0x00007772207f7816 */ /* 0x000fe200000000ff */
[----:B------:R1:W-:Y:S01]  /*65000*/  STL.U16 [R1+0x110], R28 ;  /* 0x0001101c01007387 */ /* 0x0003e20000100400 */
[C---:B------:R-:W-:Y:S02]  /*65010*/  PRMT R219, R31.reuse, 0x7770, RZ ;  /* 0x000077701fdb7816 */ /* 0x040fe400000000ff */
[C---:B------:R-:W-:Y:S02]  /*65020*/  PRMT R220, R31.reuse, 0x7771, RZ ;  /* 0x000077711fdc7816 */ /* 0x040fe400000000ff */
[C---:B------:R-:W-:Y:S02]  /*65030*/  PRMT R221, R31.reuse, 0x7772, RZ ;  /* 0x000077721fdd7816 */ /* 0x040fe400000000ff */
[----:B------:R-:W-:-:S02]  /*65040*/  PRMT R222, R31, 0x7773, RZ ;  /* 0x000077731fde7816 */ /* 0x000fc400000000ff */
[C---:B------:R-:W-:Y:S01]  /*65050*/  PRMT R31, R32.reuse, 0x7771, RZ ;  /* 0x00007771201f7816 */ /* 0x040fe200000000ff */
[----:B0-----:R0:W-:Y:S01]  /*65060*/  STL.64 [R1+0x118], R40 ;  /* 0x0001182801007387 */ /* 0x0011e20000100a00 */
        /* <DEDUP_REMOVED lines=35> */
[C---:B----4-:R-:W-:Y:S02]  /*652a0*/  PRMT R38, R229.reuse, 0x7770, RZ ;  /* 0x00007770e5267816 */ /* 0x050fe400000000ff */
[----:B------:R-:W-:Y:S02]  /*652b0*/  PRMT R39, R229, 0x7771, RZ ;  /* 0x00007771e5277816 */ /* 0x000fe400000000ff */
[----:B-1----:R-:W-:Y:S02]  /*652c0*/  PRMT R28, R209, 0x7610, R28 ;  /* 0x00007610d11c7816 */ /* 0x002fe4000000001c */
[----:B------:R-:W-:Y:S02]  /*652d0*/  PRMT R29, R199, 0x7610, R29 ;  /* 0x00007610c71d7816 */ /* 0x000fe4000000001d */
[----:B------:R-:W-:Y:S02]  /*652e0*/  PRMT R30, R207, 0x7610, R30 ;  /* 0x00007610cf1e7816 */ /* 0x000fe4000000001e */
[----:B------:R-:W-:-:S02]  /*652f0*/  PRMT R36, R25, 0x7610, R36 ;  /* 0x0000761019247816 */ /* 0x000fc40000000024 */
        /* <DEDUP_REMOVED lines=11> */
.L_x_3143:
[----:B0-----:R-:W-:-:S06]  /*653b0*/  IMAD.IADD R24, R1, 0x1, R28 ;  /* 0x0000000101187824 */ /* 0x001fcc00078e021c */
[----:B------:R-:W2:Y:S01]  /*653c0*/  LDL.U8 R24, [R24+0x360] ;  /* 0x0003600018187983 */ /* 0x000ea20000100000 */
[----:B------:R-:W-:Y:S02]  /*653d0*/  IMAD.MOV.U32 R25, RZ, RZ, R28 ;  /* 0x000000ffff197224 */ /* 0x000fe400078e001c */
[----:B------:R-:W-:Y:S01]  /*653e0*/  VIADD R28, R28, 0x1 ;  /* 0x000000011c1c7836 */ /* 0x000fe20000000000 */
[----:B--2---:R-:W-:-:S13]  /*653f0*/  ISETP.NE.AND P2, PT, R24, RZ, PT ;  /* 0x000000ff1800720c */ /* 0x004fda0003f45270 */
[----:B------:R-:W-:Y:S05]  /*65400*/  @P2 BRA `(.L_x_3143) ;  /* 0xfffffffc00e82947 */ /* 0x000fea000383ffff */
[----:B------:R-:W-:Y:S05]  /*65410*/  BSYNC.RECONVERGENT B0 ;  /* 0x0000000000007941 */ /* 0x000fea0003800200 */
.L_x_3142:
[----:B------:R-:W-:Y:S01]  /*65420*/  LOP3.LUT P2, RZ, R204, 0xff, RZ, 0xc0, !PT ;  /* 0x000000ffccff7812 */ /* 0x000fe2000784c0ff */
[----:B------:R-:W-:Y:S01]  /*65430*/  BSSY.RECONVERGENT B0, `(.L_x_3144) ;  /* 0x0000010000007945 */ /* 0x000fe20003800200 */
[----:B------:R-:W-:-:S11]  /*65440*/  IMAD.MOV.U32 R24, RZ, RZ, R25 ;  /* 0x000000ffff187224 */ /* 0x000fd600078e0019 */
[----:B------:R-:W-:Y:S05]  /*65450*/  @!P2 BRA `(.L_x_3145) ;  /* 0x000000000034a947 */ /* 0x000fea0003800000 */
[----:B------:R-:W-:Y:S01]  /*65460*/  BSSY.RECONVERGENT B1, `(.L_x_3146) ;  /* 0x000000b000017945 */ /* 0x000fe20003800200 */
[----:B------:R-:W-:-:S07]  /*65470*/  IMAD.MOV.U32 R24, RZ, RZ, RZ ;  /* 0x000000ffff187224 */ /* 0x000fce00078e00ff */
.L_x_3147:
        /* <DEDUP_REMOVED lines=10> */
.L_x_3146:
[----:B------:R-:W-:-:S07]  /*65520*/  IMAD.MOV.U32 R24, RZ, RZ, R27 ;  /* 0x000000ffff187224 */ /* 0x000fce00078e001b */
.L_x_3145:
[----:B------:R-:W-:Y:S05]  /*65530*/  BSYNC.RECONVERGENT B0 ;  /* 0x0000000000007941 */ /* 0x000fea0003800200 */
.L_x_3144:
[----:B------:R-:W-:Y:S01]  /*65540*/  IMAD.IADD R25, R1, 0x1, R24 ;  /* 0x0000000101197824 */ /* 0x000fe200078e0218 */
[----:B------:R-:W-:Y:S01]  /*65550*/  BSSY.RECONVERGENT B0, `(.L_x_3148) ;  /* 0x0000009000007945 */ /* 0x000fe20003800200 */
[----:B------:R-:W-:-:S03]  /*65560*/  IMAD.MOV.U32 R24, RZ, RZ, RZ ;  /* 0x000000ffff187224 */ /* 0x000fc600078e00ff */
[----:B------:R0:W-:Y:S04]  /*65570*/  STL.U8 [R25+0x361], RZ ;  /* 0x000361ff19007387 */ /* 0x0001e80000100000 */
.L_x_3149:
[----:B------:R-:W-:-:S05]  /*65580*/  IMAD.IADD R26, R1, 0x1, R24 ;  /* 0x00000001011a7824 */ /* 0x000fca00078e0218 */
[----:B0-----:R-:W2:Y:S02]  /*65590*/  LDL.U8 R25, [R26+0x360] ;  /* 0x000360001a197983 */ /* 0x001ea40000100000 */
[----:B--2---:R-:W-:Y:S01]  /*655a0*/  ISETP.NE.AND P2, PT, R25, RZ, PT ;  /* 0x000000ff1900720c */ /* 0x004fe20003f45270 */
[----:B------:R-:W-:Y:S02]  /*655b0*/  IMAD.MOV.U32 R25, RZ, RZ, R24 ;  /* 0x000000ffff197224 */ /* 0x000fe400078e0018 */
[----:B------:R-:W-:-:S10]  /*655c0*/  VIADD R24, R24, 0x1 ;  /* 0x0000000118187836 */ /* 0x000fd40000000000 */
[----:B------:R-:W-:Y:S05]  /*655d0*/  @P2 BRA `(.L_x_3149) ;  /* 0xfffffffc00e82947 */ /* 0x000fea000383ffff */
[----:B------:R-:W-:Y:S05]  /*655e0*/  BSYNC.RECONVERGENT B0 ;  /* 0x0000000000007941 */ /* 0x000fea0003800200 */
.L_x_3148:
[----:B------:R-:W-:Y:S01]  /*655f0*/  LOP3.LUT P2, RZ, R65, 0xff, RZ, 0xc0, !PT ;  /* 0x000000ff41ff7812 */ /* 0x000fe2000784c0ff */
[----:B------:R-:W-:-:S12]  /*65600*/  IMAD.MOV.U32 R24, RZ, RZ, R25 ;  /* 0x000000ffff187224 */ /* 0x000fd800078e0019 */
[----:B------:R-:W-:Y:S05]  /*65610*/  @!P2 BRA `(.L_x_3150) ;  /* 0x000000000034a947 */ /* 0x000fea0003800000 */
[----:B------:R-:W-:Y:S01]  /*65620*/  BSSY.RECONVERGENT B0, `(.L_x_3151) ;  /* 0x000000b000007945 */ /* 0x000fe20003800200 */
[----:B------:R-:W-:-:S07]  /*65630*/  IMAD.MOV.U32 R24, RZ, RZ, RZ ;  /* 0x000000ffff187224 */ /* 0x000fce00078e00ff */
.L_x_3152:
        /* <DEDUP_REMOVED lines=10> */
.L_x_3151:
[----:B------:R-:W-:-:S07]  /*656e0*/  IMAD.MOV.U32 R24, RZ, RZ, R27 ;  /* 0x000000ffff187224 */ /* 0x000fce00078e001b */
.L_x_3150:
        /* <DEDUP_REMOVED lines=37> */
[C---:B----4-:R-:W-:Y:S02]  /*65940*/  PRMT R34, R28.reuse, 0x7770, RZ ;  /* 0x000077701c227816 */ /* 0x050fe400000000ff */
        /* <DEDUP_REMOVED lines=28> */
[----:B-1----:R-:W-:-:S07]  /*65b10*/  PRMT R228, R27, 0x7610, R228 ;  /* 0x000076101be47816 */ /* 0x002fce00000000e4 */
.L_x_3141:
        /* <DEDUP_REMOVED lines=147> */
.L_x_3154:
[----:B------:R-:W-:Y:S05]  /*66450*/  BSYNC.RECONVERGENT B0 ;  /* 0x0000000000007941 */ /* 0x000fea0003800200 */
.L_x_3153:
        /* <DEDUP_REMOVED lines=8> */
[----:B------:R4:W-:Y:S04]  /*664e0*/  STL.U16 [R1+0x2b8], R127 ;  /* 0x0002b87f01007387 */ /* 0x0009e80000100400 */
        /* <DEDUP_REMOVED lines=80> */
.L_x_3157:
[----:B0-----:R-:W-:-:S06]  /*669f0*/  IMAD.IADD R24, R1, 0x1, R30 ;  /* 0x0000000101187824 */ /* 0x001fcc00078e021e */
[----:B------:R-:W2:Y:S01]  /*66a00*/  LDL.U8 R24, [R24+0x360] ;  /* 0x0003600018187983 */ /* 0x000ea20000100000 */
[----:B------:R-:W-:Y:S02]  /*66a10*/  IMAD.MOV.U32 R25, RZ, RZ, R30 ;  /* 0x000000ffff197224 */ /* 0x000fe400078e001e */
[----:B------:R-:W-:Y:S01]  /*66a20*/  VIADD R30, R30, 0x1 ;  /* 0x000000011e1e7836 */ /* 0x000fe20000000000 */
[----:B--2---:R-:W-:-:S13]  /*66a30*/  ISETP.NE.AND P2, PT, R24, RZ, PT ;  /* 0x000000ff1800720c */ /* 0x004fda0003f45270 */
[----:B------:R-:W-:Y:S05]  /*66a40*/  @P2 BRA `(.L_x_3157) ;  /* 0xfffffffc00e82947 */ /* 0x000fea000383ffff */
[----:B------:R-:W-:Y:S05]  /*66a50*/  BSYNC.RECONVERGENT B0 ;  /* 0x0000000000007941 */ /* 0x000fea0003800200 */
.L_x_3156:
[----:B------:R-:W-:Y:S01]  /*66a60*/  LOP3.LUT P2, RZ, R65, 0xff, RZ, 0xc0, !PT ;  /* 0x000000ff41ff7812 */ /* 0x000fe2000784c0ff */
[----:B------:R-:W-:Y:S01]  /*66a70*/  BSSY.RECONVERGENT B0, `(.L_x_3158) ;  /* 0x0000010000007945 */ /* 0x000fe20003800200 */
[----:B------:R-:W-:-:S11]  /*66a80*/  IMAD.MOV.U32 R24, RZ, RZ, R25 ;  /* 0x000000ffff187224 */ /* 0x000fd600078e0019 */
[----:B------:R-:W-:Y:S05]  /*66a90*/  @!P2 BRA `(.L_x_3159) ;  /* 0x000000000034a947 */ /* 0x000fea0003800000 */
[----:B------:R-:W-:Y:S01]  /*66aa0*/  BSSY.RECONVERGENT B1, `(.L_x_3160) ;  /* 0x000000b000017945 */ /* 0x000fe20003800200 */
[----:B------:R-:W-:-:S07]  /*66ab0*/  IMAD.MOV.U32 R24, RZ, RZ, RZ ;  /* 0x000000ffff187224 */ /* 0x000fce00078e00ff */
.L_x_3161:
        /* <DEDUP_REMOVED lines=10> */
.L_x_3160:
[----:B------:R-:W-:-:S07]  /*66b60*/  IMAD.MOV.U32 R24, RZ, RZ, R28 ;  /* 0x000000ffff187224 */ /* 0x000fce00078e001c */
.L_x_3159:
[----:B------:R-:W-:Y:S05]  /*66b70*/  BSYNC.RECONVERGENT B0 ;  /* 0x0000000000007941 */ /* 0x000fea0003800200 */
.L_x_3158:
[----:B------:R-:W-:Y:S01]  /*66b80*/  IMAD.IADD R25, R1, 0x1, R24 ;  /* 0x0000000101197824 */ /* 0x000fe200078e0218 */
[----:B------:R-:W-:Y:S01]  /*66b90*/  BSSY.RECONVERGENT B0, `(.L_x_3162) ;  /* 0x0000009000007945 */ /* 0x000fe20003800200 */
[----:B------:R-:W-:-:S03]  /*66ba0*/  IMAD.MOV.U32 R24, RZ, RZ, RZ ;  /* 0x000000ffff187224 */ /* 0x000fc600078e00ff */
[----:B------:R0:W-:Y:S04]  /*66bb0*/  STL.U8 [R25+0x361], RZ ;  /* 0x000361ff19007387 */ /* 0x0001e80000100000 */
.L_x_3163:
[----:B------:R-:W-:-:S05]  /*66bc0*/  IMAD.IADD R27, R1, 0x1, R24 ;  /* 0x00000001011b7824 */ /* 0x000fca00078e0218 */
[----:B0-----:R-:W2:Y:S02]  /*66bd0*/  LDL.U8 R25, [R27+0x360] ;  /* 0x000360001b197983 */ /* 0x001ea40000100000 */
[----:B--2---:R-:W-:Y:S01]  /*66be0*/  ISETP.NE.AND P2, PT, R25, RZ, PT ;  /* 0x000000ff1900720c */ /* 0x004fe20003f45270 */
[----:B------:R-:W-:Y:S02]  /*66bf0*/  IMAD.MOV.U32 R25, RZ, RZ, R24 ;  /* 0x000000ffff197224 */ /* 0x000fe400078e0018 */
[----:B------:R-:W-:-:S10]  /*66c00*/  VIADD R24, R24, 0x1 ;  /* 0x0000000118187836 */ /* 0x000fd40000000000 */
[----:B------:R-:W-:Y:S05]  /*66c10*/  @P2 BRA `(.L_x_3163) ;  /* 0xfffffffc00e82947 */ /* 0x000fea000383ffff */
[----:B------:R-:W-:Y:S05]  /*66c20*/  BSYNC.RECONVERGENT B0 ;  /* 0x0000000000007941 */ /* 0x000fea0003800200 */
.L_x_3162:
[----:B------:R-:W-:Y:S01]  /*66c30*/  LOP3.LUT P2, RZ, R204, 0xff, RZ, 0xc0, !PT ;  /* 0x000000ffccff7812 */ /* 0x000fe2000784c0ff */
[----:B------:R-:W-:-:S12]  /*66c40*/  IMAD.MOV.U32 R24, RZ, RZ, R25 ;  /* 0x000000ffff187224 */ /* 0x000fd800078e0019 */
[----:B------:R-:W-:Y:S05]  /*66c50*/  @!P2 BRA `(.L_x_3164) ;  /* 0x000000000034a947 */ /* 0x000fea0003800000 */
[----:B------:R-:W-:Y:S01]  /*66c60*/  BSSY.RECONVERGENT B0, `(.L_x_3165) ;  /* 0x000000b000007945 */ /* 0x000fe20003800200 */
[----:B------:R-:W-:-:S07]  /*66c70*/  IMAD.MOV.U32 R24, RZ, RZ, RZ ;  /* 0x000000ffff187224 */ /* 0x000fce00078e00ff */
.L_x_3166:
        /* <DEDUP_REMOVED lines=10> */
.L_x_3165:
[----:B------:R-:W-:-:S07]  /*66d20*/  IMAD.MOV.U32 R24, RZ, RZ, R28 ;  /* 0x000000ffff187224 */ /* 0x000fce00078e001c */
.L_x_3164:
        /* <DEDUP_REMOVED lines=68> */
.L_x_3155:
        /* <DEDUP_REMOVED lines=147> */
.L_x_3168:
[----:B------:R-:W-:Y:S05]  /*67aa0*/  BSYNC.RECONVERGENT B0 ;  /* 0x0000000000007941 */ /* 0x000fea0003800200 */
.L_x_3167:
        /* <DEDUP_REMOVED lines=89> */
.L_x_3171:
[----:B0-----:R-:W-:-:S06]  /*68040*/  IMAD.IADD R24, R1, 0x1, R28 ;  /* 0x0000000101187824 */ /* 0x001fcc00078e021c */
[----:B------:R-:W2:Y:S01]  /*68050*/  LDL.U8 R24, [R24+0x360] ;  /* 0x0003600018187983 */ /* 0x000ea20000100000 */
[----:B------:R-:W-:Y:S02]  /*68060*/  IMAD.MOV.U32 R25, RZ, RZ, R28 ;  /* 0x000000ffff197224 */ /* 0x000fe400078e001c */
[----:B------:R-:W-:Y:S01]  /*68070*/  VIADD R28, R28, 0x1 ;  /* 0x000000011c1c7836 */ /* 0x000fe20000000000 */
[----:B--2---:R-:W-:-:S13]  /*68080*/  ISETP.NE.AND P2, PT, R24, RZ, PT ;  /* 0x000000ff1800720c */ /* 0x004fda0003f45270 */
[----:B------:R-:W-:Y:S05]  /*68090*/  @P2 BRA `(.L_x_3171) ;  /* 0xfffffffc00e82947 */ /* 0x000fea000383ffff */
[----:B------:R-:W-:Y:S05]  /*680a0*/  BSYNC.RECONVERGENT B0 ;  /* 0x0000000000007941 */ /* 0x000fea0003800200 */
.L_x_3170:
[----:B------:R-:W-:Y:S01]  /*680b0*/  LOP3.LUT P2, RZ, R204, 0xff, RZ, 0xc0, !PT ;  /* 0x000000ffccff7812 */ /* 0x000fe2000784c0ff */
[----:B------:R-:W-:Y:S01]  /*680c0*/  BSSY.RECONVERGENT B0, `(.L_x_3172) ;  /* 0x0000010000007945 */ /* 0x000fe20003800200 */
[----:B------:R-:W-:-:S11]  /*680d0*/  IMAD.MOV.U32 R24, RZ, RZ, R25 ;  /* 0x000000ffff187224 */ /* 0x000fd600078e0019 */
[----:B------:R-:W-:Y:S05]  /*680e0*/  @!P2 BRA `(.L_x_3173) ;  /* 0x000000000034a947 */ /* 0x000fea0003800000 */
[----:B------:R-:W-:Y:S01]  /*680f0*/  BSSY.RECONVERGENT B1, `(.L_x_3174) ;  /* 0x000000b000017945 */ /* 0x000fe20003800200 */
[----:B------:R-:W-:-:S07]  /*68100*/  IMAD.MOV.U32 R24, RZ, RZ, RZ ;  /* 0x000000ffff187224 */ /* 0x000fce00078e00ff */
.L_x_3175:
        /* <DEDUP_REMOVED lines=10> */
.L_x_3174:
[----:B------:R-:W-:-:S07]  /*681b0*/  IMAD.MOV.U32 R24, RZ, RZ, R27 ;  /* 0x000000ffff187224 */ /* 0x000fce00078e001b */
.L_x_3173:
[----:B------:R-:W-:Y:S05]  /*681c0*/  BSYNC.RECONVERGENT B0 ;  /* 0x0000000000007941 */ /* 0x000fea0003800200 */
.L_x_3172:
[----:B------:R-:W-:Y:S01]  /*681d0*/  IMAD.IADD R25, R1, 0x1, R24 ;  /* 0x0000000101197824 */ /* 0x000fe200078e0218 */
[----:B------:R-:W-:Y:S01]  /*681e0*/  BSSY.RECONVERGENT B0, `(.L_x_3176) ;  /* 0x0000009000007945 */ /* 0x000fe20003800200 */
[----:B------:R-:W-:-:S03]  /*681f0*/  IMAD.MOV.U32 R24, RZ, RZ, RZ ;  /* 0x000000ffff187224 */ /* 0x000fc600078e00ff */
[----:B------:R0:W-:Y:S04]  /*68200*/  STL.U8 [R25+0x361], RZ ;  /* 0x000361ff19007387 */ /* 0x0001e80000100000 */
.L_x_3177:
[----:B------:R-:W-:-:S05]  /*68210*/  IMAD.IADD R26, R1, 0x1, R24 ;  /* 0x00000001011a7824 */ /* 0x000fca00078e0218 */
[----:B0-----:R-:W2:Y:S02]  /*68220*/  LDL.U8 R25, [R26+0x360] ;  /* 0x000360001a197983 */ /* 0x001ea40000100000 */
[----:B--2---:R-:W-:Y:S01]  /*68230*/  ISETP.NE.AND P2, PT, R25, RZ, PT ;  /* 0x000000ff1900720c */ /* 0x004fe20003f45270 */
[----:B------:R-:W-:Y:S02]  /*68240*/  IMAD.MOV.U32 R25, RZ, RZ, R24 ;  /* 0x000000ffff197224 */ /* 0x000fe400078e0018 */
[----:B------:R-:W-:-:S10]  /*68250*/  VIADD R24, R24, 0x1 ;  /* 0x0000000118187836 */ /* 0x000fd40000000000 */
[----:B------:R-:W-:Y:S05]  /*68260*/  @P2 BRA `(.L_x_3177) ;  /* 0xfffffffc00e82947 */ /* 0x000fea000383ffff */
[----:B------:R-:W-:Y:S05]  /*68270*/  BSYNC.RECONVERGENT B0 ;  /* 0x0000000000007941 */ /* 0x000fea0003800200 */
.L_x_3176:
[----:B------:R-:W-:Y:S01]  /*68280*/  LOP3.LUT P2, RZ, R66, 0xff, RZ, 0xc0, !PT ;  /* 0x000000ff42ff7812 */ /* 0x000fe2000784c0ff */
[----:B------:R-:W-:-:S12]  /*68290*/  IMAD.MOV.U32 R24, RZ, RZ, R25 ;  /* 0x000000ffff187224 */ /* 0x000fd800078e0019 */
[----:B------:R-:W-:Y:S05]  /*682a0*/  @!P2 BRA `(.L_x_3178) ;  /* 0x000000000034a947 */ /* 0x000fea0003800000 */
[----:B------:R-:W-:Y:S01]  /*682b0*/  BSSY.RECONVERGENT B0, `(.L_x_3179) ;  /* 0x000000b000007945 */ /* 0x000fe20003800200 */
[----:B------:R-:W-:-:S07]  /*682c0*/  IMAD.MOV.U32 R24, RZ, RZ, RZ ;  /* 0x000000ffff187224 */ /* 0x000fce00078e00ff */
.L_x_3180:
        /* <DEDUP_REMOVED lines=10> */
.L_x_3179:
[----:B------:R-:W-:-:S07]  /*68370*/  IMAD.MOV.U32 R24, RZ, RZ, R27 ;  /* 0x000000ffff187224 */ /* 0x000fce00078e001b */
.L_x_3178:
        /* <DEDUP_REMOVED lines=67> */
.L_x_3169:
        /* <DEDUP_REMOVED lines=147> */
.L_x_3182:
[----:B------:R-:W-:Y:S05]  /*690e0*/  BSYNC.RECONVERGENT B0 ;  /* 0x0000000000007941 */ /* 0x000fea0003800200 */
.L_x_3181:
        /* <DEDUP_REMOVED lines=8> */
[----:B------:R4:W-:Y:S04]  /*69170*/  STL.64 [R1+0x2b0], R42 ;  /* 0x0002b02a01007387 */ /* 0x0009e80000100a00 */
        /* <DEDUP_REMOVED lines=17> */
[----:B------:R-:W-:Y:S01]  /*69290*/  STL [R1], R32 ;  /* 0x0000002001007387 */ /* 0x000fe20000100800 */
        /* <DEDUP_REMOVED lines=10> */
[----:B------:R-:W-:Y:S02]  /*69340*/  PRMT R137, R37, 0x7770, RZ ;  /* 0x0000777025897816 */ /* 0x000fe400000000ff */
[C---:B------:R-:W-:Y:S01]  /*69350*/  PRMT R220, R31.reuse, 0x7770, RZ ;  /* 0x000077701fdc7816 */ /* 0x040fe200000000ff */
[----:B------:R0:W-:Y:S01]  /*69360*/  STL.U16 [R1+0x38], R30 ;  /* 0x0000381e01007387 */ /* 0x0001e20000100400 */
        /* <DEDUP_REMOVED lines=51> */
.L_x_3185:
[----:B0-----:R-:W-:-:S06]  /*696a0*/  IMAD.IADD R24, R1, 0x1, R30 ;  /* 0x0000000101187824 */ /* 0x001fcc00078e021e */
[----:B------:R-:W2:Y:S01]  /*696b0*/  LDL.U8 R24, [R24+0x360] ;  /* 0x0003600018187983 */ /* 0x000ea20000100000 */
[----:B------:R-:W-:Y:S02]  /*696c0*/  IMAD.MOV.U32 R25, RZ, RZ, R30 ;  /* 0x000000ffff197224 */ /* 0x000fe400078e001e */
[----:B------:R-:W-:Y:S01]  /*696d0*/  VIADD R30, R30, 0x1 ;  /* 0x000000011e1e7836 */ /* 0x000fe20000000000 */
[----:B--2---:R-:W-:-:S13]  /*696e0*/  ISETP.NE.AND P2, PT, R24, RZ, PT ;  /* 0x000000ff1800720c */ /* 0x004fda0003f45270 */
[----:B------:R-:W-:Y:S05]  /*696f0*/  @P2 BRA `(.L_x_3185) ;  /* 0xfffffffc00e82947 */ /* 0x000fea000383ffff */
[----:B------:R-:W-:Y:S05]  /*69700*/  BSYNC.RECONVERGENT B0 ;  /* 0x0000000000007941 */ /* 0x000fea0003800200 */
.L_x_3184:
[----:B------:R-:W-:Y:S01]  /*69710*/  LOP3.LUT P2, RZ, R66, 0xff, RZ, 0xc0, !PT ;  /* 0x000000ff42ff7812 */ /* 0x000fe2000784c0ff */
[----:B------:R-:W-:Y:S01]  /*69720*/  BSSY.RECONVERGENT B0, `(.L_x_3186) ;  /* 0x0000010000007945 */ /* 0x000fe20003800200 */
[----:B------:R-:W-:-:S11]  /*69730*/  IMAD.MOV.U32 R24, RZ, RZ, R25 ;  /* 0x000000ffff187224 */ /* 0x000fd600078e0019 */
[----:B------:R-:W-:Y:S05]  /*69740*/  @!P2 BRA `(.L_x_3187) ;  /* 0x000000000034a947 */ /* 0x000fea0003800000 */
[----:B------:R-:W-:Y:S01]  /*69750*/  BSSY.RECONVERGENT B1, `(.L_x_3188) ;  /* 0x000000b000017945 */ /* 0x000fe20003800200 */
[----:B------:R-:W-:-:S07]  /*69760*/  IMAD.MOV.U32 R24, RZ, RZ, RZ ;  /* 0x000000ffff187224 */ /* 0x000fce00078e00ff */
.L_x_3189:
        /* <DEDUP_REMOVED lines=10> */
.L_x_3188:
[----:B------:R-:W-:-:S07]  /*69810*/  IMAD.MOV.U32 R24, RZ, RZ, R28 ;  /* 0x000000ffff187224 */ /* 0x000fce00078e001c */
.L_x_3187:
[----:B------:R-:W-:Y:S05]  /*69820*/  BSYNC.RECONVERGENT B0 ;  /* 0x0000000000007941 */ /* 0x000fea0003800200 */
.L_x_3186:
[----:B------:R-:W-:Y:S01]  /*69830*/  IMAD.IADD R25, R1, 0x1, R24 ;  /* 0x0000000101197824 */ /* 0x000fe200078e0218 */
[----:B------:R-:W-:Y:S01]  /*69840*/  BSSY.RECONVERGENT B0, `(.L_x_3190) ;  /* 0x0000009000007945 */ /* 0x000fe20003800200 */
[----:B------:R-:W-:-:S03]  /*69850*/  IMAD.MOV.U32 R24, RZ, RZ, RZ ;  /* 0x000000ffff187224 */ /* 0x000fc600078e00ff */
[----:B------:R0:W-:Y:S04]  /*69860*/  STL.U8 [R25+0x361], RZ ;  /* 0x000361ff19007387 */ /* 0x0001e80000100000 */
.L_x_3191:
[----:B------:R-:W-:-:S05]  /*69870*/  IMAD.IADD R27, R1, 0x1, R24 ;  /* 0x00000001011b7824 */ /* 0x000fca00078e0218 */
[----:B0-----:R-:W2:Y:S02]  /*69880*/  LDL.U8 R25, [R27+0x360] ;  /* 0x000360001b197983 */ /* 0x001ea40000100000 */
[----:B--2---:R-:W-:Y:S01]  /*69890*/  ISETP.NE.AND P2, PT, R25, RZ, PT ;  /* 0x000000ff1900720c */ /* 0x004fe20003f45270 */
[----:B------:R-:W-:Y:S02]  /*698a0*/  IMAD.MOV.U32 R25, RZ, RZ, R24 ;  /* 0x000000ffff197224 */ /* 0x000fe400078e0018 */
[----:B------:R-:W-:-:S10]  /*698b0*/  VIADD R24, R24, 0x1 ;  /* 0x0000000118187836 */ /* 0x000fd40000000000 */
[----:B------:R-:W-:Y:S05]  /*698c0*/  @P2 BRA `(.L_x_3191) ;  /* 0xfffffffc00e82947 */ /* 0x000fea000383ffff */
[----:B------:R-:W-:Y:S05]  /*698d0*/  BSYNC.RECONVERGENT B0 ;  /* 0x0000000000007941 */ /* 0x000fea0003800200 */
.L_x_3190:
[----:B------:R-:W-:Y:S01]  /*698e0*/  LOP3.LUT P2, RZ, R137, 0xff, RZ, 0xc0, !PT ;  /* 0x000000ff89ff7812 */ /* 0x000fe2000784c0ff */
[----:B------:R-:W-:-:S12]  /*698f0*/  IMAD.MOV.U32 R24, RZ, RZ, R25 ;  /* 0x000000ffff187224 */ /* 0x000fd800078e0019 */
[----:B------:R-:W-:Y:S05]  /*69900*/  @!P2 BRA `(.L_x_3192) ;  /* 0x000000000034a947 */ /* 0x000fea0003800000 */
[----:B------:R-:W-:Y:S01]  /*69910*/  BSSY.RECONVERGENT B0, `(.L_x_3193) ;  /* 0x000000b000007945 */ /* 0x000fe20003800200 */
[----:B------:R-:W-:-:S07]  /*69920*/  IMAD.MOV.U32 R24, RZ, RZ, RZ ;  /* 0x000000ffff187224 */ /* 0x000fce00078e00ff */
.L_x_3194:
        /* <DEDUP_REMOVED lines=10> */
.L_x_3193:
[----:B------:R-:W-:-:S07]  /*699d0*/  IMAD.MOV.U32 R24, RZ, RZ, R28 ;  /* 0x000000ffff187224 */ /* 0x000fce00078e001c */
.L_x_3192:
        /* <DEDUP_REMOVED lines=68> */
.L_x_3183:
        /* <DEDUP_REMOVED lines=21> */
[----:B------:R0:W-:Y:S01]  /*69f70*/  STL.64 [R1+0x288], R24 ;  /* 0x0002881801007387 */ /* 0x0001e20000100a00 */
[----:B------:R-:W-:Y:S02]  /*69f80*/  LOP3.LUT R247, R212, 0xffff, RZ, 0xc0, !PT ;  /* 0x0000ffffd4f77812 */ /* 0x000fe400078ec0ff */
        /* <DEDUP_REMOVED lines=60> */
[----:B0-----:R-:W-:-:S04]  /*6a350*/  LOP3.LUT R28, R214, 0xffff, RZ, 0xc0, !PT ;  /* 0x0000ffffd61c7812 */ /* 0x001fc800078ec0ff */
[----:B------:R-:W-:Y:S02]  /*6a360*/  PRMT R24, R28, 0x3340, R24 ;  /* 0x000033401c187816 */ /* 0x000fe40000000018 */
[----:B------:R-:W-:Y:S02]  /*6a370*/  LOP3.LUT R28, R213, 0xffff, RZ, 0xc0, !PT ;  /* 0x0000ffffd51c7812 */ /* 0x000fe400078ec0ff */
[----:B------:R-:W-:Y:S02]  /*6a380*/  PRMT R25, R24, 0x5410, R25 ;  /* 0x0000541018197816 */ /* 0x000fe40000000019 */
[----:B------:R-:W-:-:S04]  /*6a390*/  LOP3.LUT R24, R245, 0xffff, RZ, 0xc0, !PT ;  /* 0x0000fffff5187812 */ /* 0x000fc800078ec0ff */
[----:B------:R-:W-:Y:S02]  /*6a3a0*/  PRMT R24, R28, 0x3340, R24 ;  /* 0x000033401c187816 */ /* 0x000fe40000000018 */
[----:B------:R-:W-:-:S04]  /*6a3b0*/  LOP3.LUT R28, R211, 0xffff, RZ, 0xc0, !PT ;  /* 0x0000ffffd31c7812 */ /* 0x000fc800078ec0ff */
        /* <DEDUP_REMOVED lines=56> */
.L_x_3196:
[----:B------:R-:W-:Y:S05]  /*6a740*/  BSYNC.RECONVERGENT B0 ;  /* 0x0000000000007941 */ /* 0x000fea0003800200 */
.L_x_3195:
[----:B------:R-:W0:Y:S01]  /*6a750*/  LDS R126, [R62+0x1f8] ;  /* 0x0001f8003e7e7984 */ /* 0x000e220000000800 */
        /* <DEDUP_REMOVED lines=8> */
[----:B------:R4:W-:Y:S04]  /*6a7e0*/  STL.U16 [R1+0x2b8], R38 ;  /* 0x0002b82601007387 */ /* 0x0009e80000100400 */
[----:B------:R-:W-:Y:S04]  /*6a7f0*/  STL.64 [R1+0x2b0], R24 ;  /* 0x0002b01801007387 */ /* 0x000fe80000100a00 */
[----:B0-----:R-:W-:Y:S01]  /*6a800*/  STL [R1+0x360], R126 ;  /* 0x0003607e01007387 */ /* 0x001fe20000100800 */
[----:B------:R-:W-:Y:S01]  /*6a810*/  IMAD.IADD R198, R26, 0x1, R126 ;  /* 0x000000011ac67824 */ /* 0x000fe200078e027e */
[----:B------:R-:W-:-:S02]  /*6a820*/  ISETP.NE.AND P2, PT, R126, RZ, PT ;  /* 0x000000ff7e00720c */ /* 0x000fc40003f45270 */
[----:B------:R-:W0:Y:S04]  /*6a830*/  LDS.64 R126, [R62+0x238] ;  /* 0x000238003e7e7984 */ /* 0x000e280000000a00 */
[----:B-1----:R-:W-:Y:S01]  /*6a840*/  STL [R1+0x39c], R199 ;  /* 0x00039cc701007387 */ /* 0x002fe20000100800 */
[C---:B--2---:R-:W-:Y:S01]  /*6a850*/  PRMT R139, R30.reuse, 0x7770, RZ ;  /* 0x000077701e8b7816 */ /* 0x044fe200000000ff */
[----:B------:R-:W-:Y:S01]  /*6a860*/  IMAD.MOV.U32 R32, RZ, RZ, R30 ;  /* 0x000000ffff207224 */ /* 0x000fe200078e001e */
[C---:B------:R-:W-:Y:S01]  /*6a870*/  PRMT R140, R30.reuse, 0x7771, RZ ;  /* 0x000077711e8c7816 */ /* 0x040fe200000000ff */
[----:B------:R-:W-:Y:S01]  /*6a880*/  IMAD.MOV.U32 R33, RZ, RZ, R31 ;  /* 0x000000ffff217224 */ /* 0x000fe200078e001f */
[C---:B------:R-:W-:Y:S01]  /*6a890*/  PRMT R209, R30.reuse, 0x7772, RZ ;  /* 0x000077721ed17816 */ /* 0x040fe200000000ff */
[----:B---3--:R-:W-:Y:S01]  /*6a8a0*/  IMAD.MOV.U32 R34, RZ, RZ, R40 ;  /* 0x000000ffff227224 */ /* 0x008fe200078e0028 */
[----:B------:R-:W-:Y:S01]  /*6a8b0*/  PRMT R210, R30, 0x7773, RZ ;  /* 0x000077731ed27816 */ /* 0x000fe200000000ff */
[----:B------:R-:W-:Y:S01]  /*6a8c0*/  IMAD.MOV.U32 R35, RZ, RZ, R41 ;  /* 0x000000ffff237224 */ /* 0x000fe200078e0029 */
[C---:B------:R-:W-:Y:S01]  /*6a8d0*/  PRMT R217, R43.reuse, 0x7770, RZ ;  /* 0x000077702bd97816 */ /* 0x040fe200000000ff */
[----:B------:R-:W-:Y:S01]  /*6a8e0*/  IMAD.MOV.U32 R36, RZ, RZ, R42 ;  /* 0x000000ffff247224 */ /* 0x000fe200078e002a */
[C---:B------:R-:W-:Y:S01]  /*6a8f0*/  PRMT R218, R43.reuse, 0x7771, RZ ;  /* 0x000077712bda7816 */ /* 0x040fe200000000ff */
[----:B------:R-:W-:Y:S01]  /*6a900*/  IMAD.MOV.U32 R37, RZ, RZ, R43 ;  /* 0x000000ffff257224 */ /* 0x000fe200078e002b */
[C---:B------:R-:W-:Y:S01]  /*6a910*/  PRMT R219, R43.reuse, 0x7772, RZ ;  /* 0x000077722bdb7816 */ /* 0x040fe200000000ff */
[----:B----4-:R-:W-:Y:S01]  /*6a920*/  IMAD.MOV.U32 R38, RZ, RZ, R64 ;  /* 0x000000ffff267224 */ /* 0x010fe200078e0040 */
[----:B------:R-:W-:Y:S01]  /*6a930*/  PRMT R220, R43, 0x7773, RZ ;  /* 0x000077732bdc7816 */ /* 0x000fe200000000ff */
[----:B------:R-:W-:Y:S01]  /*6a940*/  IMAD.MOV.U32 R39, RZ, RZ, R65 ;  /* 0x000000ffff277224 */ /* 0x000fe200078e0041 */
[----:B------:R-:W-:Y:S01]  /*6a950*/  PRMT R30, R208, 0x7710, RZ ;  /* 0x00007710d01e7816 */ /* 0x000fe200000000ff */
[----:B------:R1:W-:Y:S01]  /*6a960*/  STL.64 [R1+0x390], R66 ;  /* 0x0003904201007387 */ /* 0x0003e20000100a00 */
[----:B------:R-:W-:-:S02]  /*6a970*/  PRMT R221, R64, 0x7770, RZ ;  /* 0x0000777040dd7816 */ /* 0x000fc400000000ff */
[C---:B------:R-:W-:Y:S01]  /*6a980*/  PRMT R222, R64.reuse, 0x7771, RZ ;  /* 0x0000777140de7816 */ /* 0x040fe200000000ff */
[----:B------:R2:W-:Y:S01]  /*6a990*/  STL.128 [R1+0x370], R32 ;  /* 0x0003702001007387 */ /* 0x0005e20000100c00 */
[C---:B------:R-:W-:Y:S02]  /*6a9a0*/  PRMT R223, R64.reuse, 0x7772, RZ ;  /* 0x0000777240df7816 */ /* 0x040fe400000000ff */
[----:B------:R-:W-:Y:S01]  /*6a9b0*/  PRMT R224, R64, 0x7773, RZ ;  /* 0x0000777340e07816 */ /* 0x000fe200000000ff */
[----:B------:R3:W-:Y:S01]  /*6a9c0*/  STL.128 [R1+0x380], R36 ;  /* 0x0003802401007387 */ /* 0x0007e20000100c00 */
[----:B------:R-:W-:Y:S02]  /*6a9d0*/  PRMT R43, R67, 0x7770, RZ ;  /* 0x00007770432b7816 */ /* 0x000fe400000000ff */
[C---:B------:R-:W-:Y:S01]  /*6a9e0*/  PRMT R225, R65.reuse, 0x7770, RZ ;  /* 0x0000777041e17816 */ /* 0x040fe200000000ff */
[----:B------:R4:W-:Y:S01]  /*6a9f0*/  STL.64 [R1+0x368], R28 ;  /* 0x0003681c01007387 */ /* 0x0009e20000100a00 */
[----:B------:R-:W-:-:S02]  /*6aa00*/  PRMT R226, R65, 0x7771, RZ ;  /* 0x0000777141e27816 */ /* 0x000fc400000000ff */
[C---:B------:R-:W-:Y:S01]  /*6aa10*/  PRMT R227, R65.reuse, 0x7772, RZ ;  /* 0x0000777241e37816 */ /* 0x040fe200000000ff */
[----:B------:R4:W-:Y:S01]  /*6aa20*/  STL [R1+0x280], R26 ;  /* 0x0002801a01007387 */ /* 0x0009e20000100800 */
[----:B------:R-:W-:Y:S02]  /*6aa30*/  PRMT R228, R65, 0x7773, RZ ;  /* 0x0000777341e47816 */ /* 0x000fe400000000ff */
[C---:B------:R-:W-:Y:S01]  /*6aa40*/  PRMT R64, R67.reuse, 0x7771, RZ ;  /* 0x0000777143407816 */ /* 0x040fe200000000ff */
[----:B0-----:R-:W-:Y:S01]  /*6aa50*/  STL.64 [R1+0x3a0], R126 ;  /* 0x0003a07e01007387 */ /* 0x001fe20000100a00 */
[----:B------:R-:W-:Y:S02]  /*6aa60*/  PRMT R204, R28, 0x7770, RZ ;  /* 0x000077701ccc7816 */ /* 0x000fe400000000ff */
[C---:B------:R-:W-:Y:S01]  /*6aa70*/  PRMT R65, R67.reuse, 0x7772, RZ ;  /* 0x0000777243417816 */ /* 0x040fe200000000ff */
[----:B------:R0:W-:Y:S01]  /*6aa80*/  STL.U16 [R1+0x398], R30 ;  /* 0x0003981e01007387 */ /* 0x0001e20000100400 */
[----:B-1----:R-:W-:-:S02]  /*6aa90*/  PRMT R67, R67, 0x7773, RZ ;  /* 0x0000777343437816 */ /* 0x002fc400000000ff */
[----:B------:R-:W-:Y:S02]  /*6aaa0*/  PRMT R207, R208, 0x7770, RZ ;  /* 0x00007770d0cf7816 */ /* 0x000fe400000000ff */
[----:B------:R-:W-:Y:S02]  /*6aab0*/  PRMT R229, R43, 0x7610, R229 ;  /* 0x000076102be57816 */ /* 0x000fe400000000e5 */
[C---:B------:R-:W-:Y:S02]  /*6aac0*/  PRMT R141, R28.reuse, 0x7771, RZ ;  /* 0x000077711c8d7816 */ /* 0x040fe400000000ff */
[C---:B------:R-:W-:Y:S02]  /*6aad0*/  PRMT R136, R28.reuse, 0x7772, RZ ;  /* 0x000077721c887816 */ /* 0x040fe400000000ff */
[----:B------:R-:W-:Y:S02]  /*6aae0*/  PRMT R138, R28, 0x7773, RZ ;  /* 0x000077731c8a7816 */ /* 0x000fe400000000ff */
[----:B------:R-:W-:-:S02]  /*6aaf0*/  PRMT R211, R31, 0x7770, RZ ;  /* 0x000077701fd37816 */ /* 0x000fc400000000ff */
[C---:B------:R-:W-:Y:S02]  /*6ab00*/  PRMT R212, R31.reuse, 0x7771, RZ ;  /* 0x000077711fd47816 */ /* 0x040fe400000000ff */
[C---:B------:R-:W-:Y:S02]  /*6ab10*/  PRMT R213, R31.reuse, 0x7772, RZ ;  /* 0x000077721fd57816 */ /* 0x040fe400000000ff */
[----:B------:R-:W-:Y:S02]  /*6ab20*/  PRMT R214, R31, 0x7773, RZ ;  /* 0x000077731fd67816 */ /* 0x000fe400000000ff */
[C---:B--2---:R-:W-:Y:S02]  /*6ab30*/  PRMT R35, R42.reuse, 0x7770, RZ ;  /* 0x000077702a237816 */ /* 0x044fe400000000ff */
[C---:B---3--:R-:W-:Y:S02]  /*6ab40*/  PRMT R36, R42.reuse, 0x7771, RZ ;  /* 0x000077712a247816 */ /* 0x048fe400000000ff */
[----:B------:R-:W-:-:S02]  /*6ab50*/  PRMT R215, R42, 0x7772, RZ ;  /* 0x000077722ad77816 */ /* 0x000fc400000000ff */
[----:B------:R-:W-:Y:S02]  /*6ab60*/  PRMT R216, R42, 0x7773, RZ ;  /* 0x000077732ad87816 */ /* 0x000fe400000000ff */
[----:B------:R-:W-:Y:S02]  /*6ab70*/  PRMT R43, R64, 0x7610, R43 ;  /* 0x00007610402b7816 */ /* 0x000fe4000000002b */
[C---:B------:R-:W-:Y:S02]  /*6ab80*/  PRMT R24, R29.reuse, 0x7770, RZ ;  /* 0x000077701d187816 */ /* 0x040fe400000000ff */
[C---:B------:R-:W-:Y:S02]  /*6ab90*/  PRMT R25, R29.reuse, 0x7771, RZ ;  /* 0x000077711d197816 */ /* 0x040fe400000000ff */
[----:B----4-:R-:W-:Y:S02]  /*6aba0*/  PRMT R28, R29, 0x7772, RZ ;  /* 0x000077721d1c7816 */ /* 0x010fe400000000ff */
        /* <DEDUP_REMOVED lines=11> */
[----:B------:R-:W-:Y:S02]  /*6ac60*/  PRMT R29, R29, 0x7773, RZ ;  /* 0x000077731d1d7816 */ /* 0x000fe400000000ff */
[----:B------:R-:W-:-:S02]  /*6ac70*/  PRMT R40, R40, 0x7773, RZ ;  /* 0x0000777328287816 */ /* 0x000fc400000000ff */
[----:B------:R-:W-:Y:S02]  /*6ac80*/  PRMT R41, R41, 0x7773, RZ ;  /* 0x0000777329297816 */ /* 0x000fe400000000ff */
[----:B------:R-:W-:Y:S02]  /*6ac90*/  PRMT R66, R66, 0x7773, RZ ;  /* 0x0000777342427816 */ /* 0x000fe400000000ff */
[----:B------:R-:W-:Y:S02]  /*6aca0*/  PRMT R208, R208, 0x7771, RZ ;  /* 0x00007771d0d07816 */ /* 0x000fe400000000ff */
        /* <DEDUP_REMOVED lines=10> */
.L_x_3199:
[----:B0-----:R-:W-:-:S06]  /*6ad50*/  IMAD.IADD R24, R1, 0x1, R26 ;  /* 0x0000000101187824 */ /* 0x001fcc00078e021a */
[----:B------:R-:W2:Y:S01]  /*6ad60*/  LDL.U8 R24, [R24+0x2c8] ;  /* 0x0002c80018187983 */ /* 0x000ea20000100000 */
[----:B------:R-:W-:Y:S02]  /*6ad70*/  IMAD.MOV.U32 R25, RZ, RZ, R26 ;  /* 0x000000ffff197224 */ /* 0x000fe400078e001a */
[----:B------:R-:W-:Y:S01]  /*6ad80*/  VIADD R26, R26, 0x1 ;  /* 0x000000011a1a7836 */ /* 0x000fe20000000000 */
[----:B--2---:R-:W-:-:S13]  /*6ad90*/  ISETP.NE.AND P2, PT, R24, RZ, PT ;  /* 0x000000ff1800720c */ /* 0x004fda0003f45270 */
[----:B------:R-:W-:Y:S05]  /*6ada0*/  @P2 BRA `(.L_x_3199) ;  /* 0xfffffffc00e82947 */ /* 0x000fea000383ffff */
[----:B------:R-:W-:Y:S05]  /*6adb0*/  BSYNC.RECONVERGENT B0 ;  /* 0x0000000000007941 */ /* 0x000fea0003800200 */
.L_x_3198:
[----:B------:R-:W-:Y:S01]  /*6adc0*/  LOP3.LUT P2, RZ, R137, 0xff, RZ, 0xc0, !PT ;  /* 0x000000ff89ff7812 */ /* 0x000fe2000784c0ff */
[----:B------:R-:W-:Y:S01]  /*6add0*/  BSSY.RECONVERGENT B0, `(.L_x_3200) ;  /* 0x0000010000007945 */ /* 0x000fe20003800200 */
[----:B------:R-:W-:-:S11]  /*6ade0*/  IMAD.MOV.U32 R24, RZ, RZ, R25 ;  /* 0x000000ffff187224 */ /* 0x000fd600078e0019 */
[----:B------:R-:W-:Y:S05]  /*6adf0*/  @!P2 BRA `(.L_x_3201) ;  /* 0x000000000034a947 */ /* 0x000fea0003800000 */
[----:B------:R-:W-:Y:S01]  /*6ae00*/  BSSY.RECONVERGENT B1, `(.L_x_3202) ;  /* 0x000000b000017945 */ /* 0x000fe20003800200 */
[----:B------:R-:W-:-:S07]  /*6ae10*/  IMAD.MOV.U32 R24, RZ, RZ, RZ ;  /* 0x000000ffff187224 */ /* 0x000fce00078e00ff */
.L_x_3203:
        /* <DEDUP_REMOVED lines=10> */
.L_x_3202:
[----:B------:R-:W-:-:S07]  /*6aec0*/  IMAD.MOV.U32 R24, RZ, RZ, R27 ;  /* 0x000000ffff187224 */ /* 0x000fce00078e001b */
.L_x_3201:
[----:B------:R-:W-:Y:S05]  /*6aed0*/  BSYNC.RECONVERGENT B0 ;  /* 0x0000000000007941 */ /* 0x000fea0003800200 */
.L_x_3200:
[----:B------:R-:W-:Y:S01]  /*6aee0*/  IMAD.IADD R25, R1, 0x1, R24 ;  /* 0x0000000101197824 */ /* 0x000fe200078e0218 */
[----:B------:R-:W-:Y:S01]  /*6aef0*/  BSSY.RECONVERGENT B0, `(.L_x_3204) ;  /* 0x0000009000007945 */ /* 0x000fe20003800200 */
[----:B------:R-:W-:-:S03]  /*6af00*/  IMAD.MOV.U32 R24, RZ, RZ, RZ ;  /* 0x000000ffff187224 */ /* 0x000fc600078e00ff */
[----:B------:R0:W-:Y:S04]  /*6af10*/  STL.U8 [R25+0x2c9], RZ ;  /* 0x0002c9ff19007387 */ /* 0x0001e80000100000 */
.L_x_3205:
[----:B------:R-:W-:-:S05]  /*6af20*/  IMAD.IADD R26, R1, 0x1, R24 ;  /* 0x00000001011a7824 */ /* 0x000fca00078e0218 */
[----:B0-----:R-:W2:Y:S02]  /*6af30*/  LDL.U8 R25, [R26+0x2c8] ;  /* 0x0002c8001a197983 */ /* 0x001ea40000100000 */
[----:B--2---:R-:W-:Y:S01]  /*6af40*/  ISETP.NE.AND P2, PT, R25, RZ, PT ;  /* 0x000000ff1900720c */ /* 0x004fe20003f45270 */
[----:B------:R-:W-:Y:S02]  /*6af50*/  IMAD.MOV.U32 R25, RZ, RZ, R24 ;  /* 0x000000ffff197224 */ /* 0x000fe400078e0018 */
[----:B------:R-:W-:-:S10]  /*6af60*/  VIADD R24, R24, 0x1 ;  /* 0x0000000118187836 */ /* 0x000fd40000000000 */
[----:B------:R-:W-:Y:S05]  /*6af70*/  @P2 BRA `(.L_x_3205) ;  /* 0xfffffffc00e82947 */ /* 0x000fea000383ffff */
[----:B------:R-:W-:Y:S05]  /*6af80*/  BSYNC.RECONVERGENT B0 ;  /* 0x0000000000007941 */ /* 0x000fea0003800200 */
.L_x_3204:
[----:B------:R-:W-:Y:S01]  /*6af90*/  LOP3.LUT P2, RZ, R37, 0xff, RZ, 0xc0, !PT ;  /* 0x000000ff25ff7812 */ /* 0x000fe2000784c0ff */
[----:B------:R-:W-:-:S12]  /*6afa0*/  IMAD.MOV.U32 R24, RZ, RZ, R25 ;  /* 0x000000ffff187224 */ /* 0x000fd800078e0019 */
[----:B------:R-:W-:Y:S05]  /*6afb0*/  @!P2 BRA `(.L_x_3206) ;  /* 0x000000000034a947 */ /* 0x000fea0003800000 */
[----:B------:R-:W-:Y:S01]  /*6afc0*/  BSSY.RECONVERGENT B0, `(.L_x_3207) ;  /* 0x000000b000007945 */ /* 0x000fe20003800200 */
[----:B------:R-:W-:-:S07]  /*6afd0*/  IMAD.MOV.U32 R24, RZ, RZ, RZ ;  /* 0x000000ffff187224 */ /* 0x000fce00078e00ff */
.L_x_3208:
        /* <DEDUP_REMOVED lines=10> */
.L_x_3207:
[----:B------:R-:W-:-:S07]  /*6b080*/  IMAD.MOV.U32 R24, RZ, RZ, R27 ;  /* 0x000000ffff187224 */ /* 0x000fce00078e001b */
.L_x_3206:
[----:B------:R-:W-:-:S05]  /*6b090*/  IMAD.IADD R36, R1, 0x1, R24 ;  /* 0x0000000101247824 */ /* 0x000fca00078e0218 */
[----:B------:R0:W-:Y:S04]  /*6b0a0*/  STL.U8 [R36+0x2c9], RZ ;  /* 0x0002c9ff24007387 */ /* 0x0001e80000100000 */
[----:B------:R-:W2:Y:S04]  /*6b0b0*/  LDL.64 R32, [R1+0x2c8] ;  /* 0x0002c80001207983 */ /* 0x000ea80000100a00 */
[----:B------:R-:W3:Y:S04]  /*6b0c0*/  LDL.128 R28, [R1+0x2d0] ;  /* 0x0002d000011c7983 */ /* 0x000ee80000100c00 */
[----:B------:R-:W4:Y:S04]  /*6b0d0*/  LDL.128 R24, [R1+0x2e0] ;  /* 0x0002e00001187983 */ /* 0x000f280000100c00 */
[----:B------:R-:W4:Y:S04]  /*6b0e0*/  LDL.U16 R134, [R1+0x2f8] ;  /* 0x0002f80001867983 */ /* 0x000f280000100400 */
[----:B------:R-:W4:Y:S04]  /*6b0f0*/  LDL.64 R34, [R1+0x2f0] ;  /* 0x0002f00001227983 */ /* 0x000f280000100a00 */
[----:B------:R1:W5:Y:S04]  /*6b100*/  LDL R199, [R1+0x2fc] ;  /* 0x0002fc0001c77983 */ /* 0x0003680000100800 */
[----:B------:R1:W5:Y:S01]  /*6b110*/  LDL.64 R126, [R1+0x300] ;  /* 0x00030000017e7983 */ /* 0x0003620000100a00 */
[----:B--2---:R-:W-:-:S02]  /*6b120*/  PRMT R37, R32, 0x7770, RZ ;  /* 0x0000777020257816 */ /* 0x004fc400000000ff */
[C---:B------:R-:W-:Y:S02]  /*6b130*/  PRMT R141, R32.reuse, 0x7771, RZ ;  /* 0x00007771208d7816 */ /* 0x040fe400000000ff */
[C---:B------:R-:W-:Y:S02]  /*6b140*/  PRMT R136, R32.reuse, 0x7772, RZ ;  /* 0x0000777220887816 */ /* 0x040fe400000000ff */
[----:B------:R-:W-:Y:S02]  /*6b150*/  PRMT R32, R32, 0x7773, RZ ;  /* 0x0000777320207816 */ /* 0x000fe400000000ff */
[C---:B---3--:R-:W-:Y:S02]  /*6b160*/  PRMT R38, R30.reuse, 0x7770, RZ ;  /* 0x000077701e267816 */ /* 0x048fe400000000ff */
[C---:B0-----:R-:W-:Y:S02]  /*6b170*/  PRMT R36, R30.reuse, 0x7771, RZ ;  /* 0x000077711e247816 */ /* 0x041fe400000000ff */
[----:B------:R-:W-:-:S02]  /*6b180*/  PRMT R40, R30, 0x7772, RZ ;  /* 0x000077721e287816 */ /* 0x000fc400000000ff */
[C---:B------:R-:W-:Y:S02]  /*6b190*/  PRMT R229, R31.reuse, 0x7770, RZ ;  /* 0x000077701fe57816 */ /* 0x040fe400000000ff */
[C---:B------:R-:W-:Y:S02]  /*6b1a0*/  PRMT R208, R31.reuse, 0x7771, RZ ;  /* 0x000077711fd07816 */ /* 0x040fe400000000ff */
[----:B------:R-:W-:Y:S02]  /*6b1b0*/  PRMT R41, R31, 0x7772, RZ ;  /* 0x000077721f297816 */ /* 0x000fe400000000ff */
[----:B----4-:R-:W-:Y:S02]  /*6b1c0*/  PRMT R204, R24, 0x7770, RZ ;  /* 0x0000777018cc7816 */ /* 0x010fe400000000ff */
[C---:B------:R-:W-:Y:S02]  /*6b1d0*/  PRMT R225, R27.reuse, 0x7770, RZ ;  /* 0x000077701be17816 */ /* 0x040fe400000000ff */
        /* <DEDUP_REMOVED lines=53> */
.L_x_3197:
[----:B------:R-:W-:Y:S01]  /*6b530*/  LOP3.LUT R27, R141, 0xffff, RZ, 0xc0, !PT ;  /* 0x0000ffff8d1b7812 */ /* 0x000fe200078ec0ff */
[----:B------:R-:W0:Y:S01]  /*6b540*/  S2R R240, SR_TID.X ;  /* 0x0000000000f07919 */ /* 0x000e220000002100 */
[----:B------:R-:W-:Y:S01]  /*6b550*/  LOP3.LUT R141, R63, 0xffff, RZ, 0xc0, !PT ;  /* 0x0000ffff3f8d7812 */ /* 0x000fe200078ec0ff */
[----:B------:R-:W-:Y:S01]  /*6b560*/  BSSY.RECONVERGENT B1, `(.L_x_3209) ;  /* 0x00001ec000017945 */ /* 0x000fe20003800200 */
[----:B------:R-:W-:Y:S01]  /*6b570*/  LOP3.LUT R134, R91, 0xffff, RZ, 0xc0, !PT ;  /* 0x0000ffff5b867812 */ /* 0x000fe200078ec0ff */
[----:B------:R-:W-:Y:S01]  /*6b580*/  STL [R1+0x280], R198 ;  /* 0x000280c601007387 */ /* 0x000fe20000100800 */
[----:B------:R-:W-:Y:S02]  /*6b590*/  LOP3.LUT R138, R138, 0xffff, RZ, 0xc0, !PT ;  /* 0x0000ffff8a8a7812 */ /* 0x000fe400078ec0ff */
[----:B------:R-:W-:Y:S01]  /*6b5a0*/  LOP3.LUT R136, R136, 0xffff, RZ, 0xc0, !PT ;  /* 0x0000ffff88887812 */ /* 0x000fe200078ec0ff */
[----:B-----5:R-:W-:Y:S01]  /*6b5b0*/  STL [R1+0x2bc], R199 ;  /* 0x0002bcc701007387 */ /* 0x020fe20000100800 */
[----:B------:R-:W-:-:S02]  /*6b5c0*/  LOP3.LUT R37, R37, 0xffff, RZ, 0xc0, !PT ;  /* 0x0000ffff25257812 */ /* 0x000fc400078ec0ff */
        /* <DEDUP_REMOVED lines=8> */
[----:B------:R-:W-:-:S02]  /*6b650*/  LOP3.LUT R134, R99, 0xffff, RZ, 0xc0, !PT ;  /* 0x0000ffff63867812 */ /* 0x000fc400078ec0ff */
[----:B------:R-:W-:Y:S01]  /*6b660*/  LOP3.LUT R135, R101, 0xffff, RZ, 0xc0, !PT ;  /* 0x0000ffff65877812 */ /* 0x000fe200078ec0ff */
[----:B------:R-:W-:Y:S01]  /*6b670*/  STL.64 [R1+0x230], R18 ;  /* 0x0002301201007387 */ /* 0x000fe20000100a00 */
        /* <DEDUP_REMOVED lines=30> */
[----:B------:R-:W-:Y:S01]  /*6b860*/  STL.64 [R1+0x288], R136 ;  /* 0x0002888801007387 */ /* 0x000fe20000100a00 */
        /* <DEDUP_REMOVED lines=15> */
[----:B------:R-:W-:Y:S01]  /*6b960*/  STL.64 [R1+0x220], R138 ;  /* 0x0002208a01007387 */ /* 0x000fe20000100a00 */
        /* <DEDUP_REMOVED lines=18> */
[----:B------:R-:W-:Y:S01]  /*6ba90*/  STL.64 [R1+0x2b0], R134 ;  /* 0x0002b08601007387 */ /* 0x000fe20000100a00 */
        /* <DEDUP_REMOVED lines=41> */
[----:B------:R-:W-:Y:S01]  /*6bd30*/  STL.128 [R1+0x290], R24 ;  /* 0x0002901801007387 */ /* 0x000fe20000100c00 */
        /* <DEDUP_REMOVED lines=30> */
[----:B------:R-:W-:Y:S02]  /*6bf20*/  PRMT R43, R38, 0x3340, R43 ;  /* 0x00003340262b7816 */ /* 0x000fe4000000002b */
[----:B------:R-:W-:Y:S01]  /*6bf30*/  LOP3.LUT R207, R102, 0xffff, RZ, 0xc0, !PT ;  /* 0x0000ffff66cf7812 */ /* 0x000fe200078ec0ff */
[----:B------:R-:W-:Y:S01]  /*6bf40*/  STL.U16 [R1+0x2b8], R204 ;  /* 0x0002b8cc01007387 */ /* 0x000fe20000100400 */
[----:B------:R-:W-:Y:S02]  /*6bf50*/  LOP3.LUT R64, R103, 0xffff, RZ, 0xc0, !PT ;  /* 0x0000ffff67407812 */ /* 0x000fe400078ec0ff */
[----:B------:R-:W-:-:S02]  /*6bf60*/  LOP3.LUT R208, R106, 0xffff, RZ, 0xc0, !PT ;  /* 0x0000ffff6ad07812 */ /* 0x000fc400078ec0ff */
[----:B------:R-:W-:Y:S02]  /*6bf70*/  LOP3.LUT R140, R95, 0xffff, RZ, 0xc0, !PT ;  /* 0x0000ffff5f8c7812 */ /* 0x000fe400078ec0ff */
[----:B------:R-:W-:Y:S02]  /*6bf80*/  PRMT R38, R35, 0x5410, R34 ;  /* 0x0000541023267816 */ /* 0x000fe40000000022 */
[----:B------:R-:W-:Y:S02]  /*6bf90*/  PRMT R65, R32, 0x3340, R65 ;  /* 0x0000334020417816 */ /* 0x000fe40000000041 */
[----:B------:R-:W-:Y:S01]  /*6bfa0*/  LOP3.LUT R34, R86, 0xffff, RZ, 0xc0, !PT ;  /* 0x0000ffff56227812 */ /* 0x000fe200078ec0ff */
[----:B------:R-:W-:Y:S01]  /*6bfb0*/  STL.128 [R1+0x200], R36 ;  /* 0x0002002401007387 */ /* 0x000fe20000100c00 */
        /* <DEDUP_REMOVED lines=10> */
[----:B------:R-:W-:Y:S01]  /*6c060*/  PRMT R64, R32, 0x3340, R64 ;  /* 0x0000334020407816 */ /* 0x000fe20000000040 */
[----:B------:R1:W-:Y:S01]  /*6c070*/  STL.64 [R1+0x1f8], R140 ;  /* 0x0001f88c01007387 */ /* 0x0003e20000100a00 */
[----:B------:R-:W-:Y:S02]  /*6c080*/  PRMT R33, R41, 0x5410, R40 ;  /* 0x0000541029217816 */ /* 0x000fe40000000028 */
[----:B------:R-:W-:Y:S02]  /*6c090*/  PRMT R32, R43, 0x5410, R42 ;  /* 0x000054102b207816 */ /* 0x000fe4000000002a */
[----:B------:R-:W-:-:S02]  /*6c0a0*/  PRMT R35, R65, 0x5410, R35 ;  /* 0x0000541041237816 */ /* 0x000fc40000000023 */
[----:B------:R-:W-:Y:S02]  /*6c0b0*/  PRMT R34, R64, 0x5410, R34 ;  /* 0x0000541040227816 */ /* 0x000fe40000000022 */
[----:B0-----:R-:W-:Y:S02]  /*6c0c0*/  ISETP.GE.U32.AND P2, PT, R240, 0x20, PT ;  /* 0x00000020f000780c */ /* 0x001fe40003f46070 */
[----:B-1----:R-:W-:Y:S01]  /*6c0d0*/  PRMT R140, R104, 0x7604, R105 ;  /* 0x00007604688c7816 */ /* 0x002fe20000000069 */
[----:B------:R0:W-:Y:S04]  /*6c0e0*/  STL.128 [R1+0x210], R32 ;  /* 0x0002102001007387 */ /* 0x0001e80000100c00 */
[----:B------:R0:W-:Y:S06]  /*6c0f0*/  STL.U16 [R1+0x228], R140 ;  /* 0x0002288c01007387 */ /* 0x0001ec0000100400 */
        /* <DEDUP_REMOVED lines=12> */
.L_x_3214:
[----:B-1----:R-:W-:-:S06]  /*6c1c0*/  IMAD.IADD R22, R1, 0x1, R42 ;  /* 0x0000000101167824 */ /* 0x002fcc00078e022a */
[----:B------:R-:W2:Y:S01]  /*6c1d0*/  LDL.U8 R22, [R22+0x360] ;  /* 0x0003600016167983 */ /* 0x000ea20000100000 */
[----:B------:R-:W-:Y:S02]  /*6c1e0*/  IMAD.MOV.U32 R23, RZ, RZ, R42 ;  /* 0x000000ffff177224 */ /* 0x000fe400078e002a */
[----:B------:R-:W-:Y:S01]  /*6c1f0*/  VIADD R42, R42, 0x1 ;  /* 0x000000012a2a7836 */ /* 0x000fe20000000000 */
[----:B--2---:R-:W-:-:S13]  /*6c200*/  ISETP.NE.AND P2, PT, R22, RZ, PT ;  /* 0x000000ff1600720c */ /* 0x004fda0003f45270 */
[----:B------:R-:W-:Y:S05]  /*6c210*/  @P2 BRA `(.L_x_3214) ;  /* 0xfffffffc00e82947 */ /* 0x000fea000383ffff */
[----:B------:R-:W-:Y:S05]  /*6c220*/  BSYNC.RECONVERGENT B2 ;  /* 0x0000000000027941 */ /* 0x000fea0003800200 */
.L_x_3213:
[----:B------:R-:W-:Y:S01]  /*6c230*/  LOP3.LUT P2, RZ, R95, 0xff, RZ, 0xc0, !PT ;  /* 0x000000ff5fff7812 */ /* 0x000fe2000784c0ff */
[----:B------:R-:W-:Y:S01]  /*6c240*/  BSSY.RECONVERGENT B2, `(.L_x_3215) ;  /* 0x0000010000027945 */ /* 0x000fe20003800200 */
[----:B------:R-:W-:-:S11]  /*6c250*/  IMAD.MOV.U32 R22, RZ, RZ, R23 ;  /* 0x000000ffff167224 */ /* 0x000fd600078e0017 */
[----:B------:R-:W-:Y:S05]  /*6c260*/  @!P2 BRA `(.L_x_3216) ;  /* 0x000000000034a947 */ /* 0x000fea0003800000 */
[----:B------:R-:W-:Y:S01]  /*6c270*/  BSSY.RECONVERGENT B3, `(.L_x_3217) ;  /* 0x000000b000037945 */ /* 0x000fe20003800200 */
[----:B------:R-:W-:-:S07]  /*6c280*/  IMAD.MOV.U32 R22, RZ, RZ, RZ ;  /* 0x000000ffff167224 */ /* 0x000fce00078e00ff */
.L_x_3218:
        /* <DEDUP_REMOVED lines=10> */
.L_x_3217:
[----:B------:R-:W-:-:S07]  /*6c330*/  IMAD.MOV.U32 R22, RZ, RZ, R41 ;  /* 0x000000ffff167224 */ /* 0x000fce00078e0029 */
.L_x_3216:
[----:B------:R-:W-:Y:S05]  /*6c340*/  BSYNC.RECONVERGENT B2 ;  /* 0x0000000000027941 */ /* 0x000fea0003800200 */
.L_x_3215:
[----:B------:R-:W-:Y:S01]  /*6c350*/  IMAD.IADD R23, R1, 0x1, R22 ;  /* 0x0000000101177824 */ /* 0x000fe200078e0216 */
[----:B------:R-:W-:Y:S01]  /*6c360*/  BSSY.RECONVERGENT B2, `(.L_x_3219) ;  /* 0x0000009000027945 */ /* 0x000fe20003800200 */
[----:B------:R-:W-:-:S03]  /*6c370*/  IMAD.MOV.U32 R22, RZ, RZ, RZ ;  /* 0x000000ffff167224 */ /* 0x000fc600078e00ff */
[----:B------:R1:W-:Y:S04]  /*6c380*/  STL.U8 [R23+0x361], RZ ;  /* 0x000361ff17007387 */ /* 0x0003e80000100000 */
.L_x_3220:
[----:B------:R-:W-:-:S05]  /*6c390*/  IMAD.IADD R40, R1, 0x1, R22 ;  /* 0x0000000101287824 */ /* 0x000fca00078e0216 */
[----:B-1----:R-:W2:Y:S02]  /*6c3a0*/  LDL.U8 R23, [R40+0x360] ;  /* 0x0003600028177983 */ /* 0x002ea40000100000 */
[----:B--2---:R-:W-:Y:S01]  /*6c3b0*/  ISETP.NE.AND P2, PT, R23, RZ, PT ;  /* 0x000000ff1700720c */ /* 0x004fe20003f45270 */
[----:B------:R-:W-:Y:S02]  /*6c3c0*/  IMAD.MOV.U32 R23, RZ, RZ, R22 ;  /* 0x000000ffff177224 */ /* 0x000fe400078e0016 */
[----:B------:R-:W-:-:S10]  /*6c3d0*/  VIADD R22, R22, 0x1 ;  /* 0x0000000116167836 */ /* 0x000fd40000000000 */
[----:B------:R-:W-:Y:S05]  /*6c3e0*/  @P2 BRA `(.L_x_3220) ;  /* 0xfffffffc00e82947 */ /* 0x000fea000383ffff */
[----:B------:R-:W-:Y:S05]  /*6c3f0*/  BSYNC.RECONVERGENT B2 ;  /* 0x0000000000027941 */ /* 0x000fea0003800200 */
.L_x_3219:
[----:B------:R-:W-:Y:S01]  /*6c400*/  LOP3.LUT P2, RZ, R47, 0xff, RZ, 0xc0, !PT ;  /* 0x000000ff2fff7812 */ /* 0x000fe2000784c0ff */
[----:B------:R-:W-:Y:S01]  /*6c410*/  BSSY.RECONVERGENT B2, `(.L_x_3221) ;  /* 0x0000010000027945 */ /* 0x000fe20003800200 */
[----:B------:R-:W-:-:S11]  /*6c420*/  IMAD.MOV.U32 R22, RZ, RZ, R23 ;  /* 0x000000ffff167224 */ /* 0x000fd600078e0017 */
[----:B------:R-:W-:Y:S05]  /*6c430*/  @!P2 BRA `(.L_x_3222) ;  /* 0x000000000034a947 */ /* 0x000fea0003800000 */
[----:B------:R-:W-:Y:S01]  /*6c440*/  BSSY.RECONVERGENT B3, `(.L_x_3223) ;  /* 0x000000b000037945 */ /* 0x000fe20003800200 */
[----:B------:R-:W-:-:S07]  /*6c450*/  IMAD.MOV.U32 R22, RZ, RZ, RZ ;  /* 0x000000ffff167224 */ /* 0x000fce00078e00ff */
.L_x_3224:
        /* <DEDUP_REMOVED lines=10> */
.L_x_3223:
[----:B------:R-:W-:-:S07]  /*6c500*/  IMAD.MOV.U32 R22, RZ, RZ, R41 ;  /* 0x000000ffff167224 */ /* 0x000fce00078e0029 */
.L_x_3222:
[----:B------:R-:W-:Y:S05]  /*6c510*/  BSYNC.RECONVERGENT B2 ;  /* 0x0000000000027941 */ /* 0x000fea0003800200 */
.L_x_3221:
        /* <DEDUP_REMOVED lines=55> */
[----:B-1----:R-:W-:Y:S02]  /*6c890*/  PRMT R113, R47, 0x7773, RZ ;  /* 0x000077732f717816 */ /* 0x002fe400000000ff */
        /* <DEDUP_REMOVED lines=12> */
.L_x_3212:
[----:B------:R-:W-:Y:S05]  /*6c960*/  BSYNC.RECONVERGENT B0 ;  /* 0x0000000000007941 */ /* 0x000fea0003800200 */
.L_x_3211:
[----:B------:R-:W-:Y:S01]  /*6c970*/  LOP3.LUT R41, R143, 0xffff, RZ, 0xc0, !PT ;  /* 0x0000ffff8f297812 */ /* 0x000fe200078ec0ff */
[----:B------:R-:W1:Y:S01]  /*6c980*/  S2R R65, SR_LANEID ;  /* 0x0000000000417919 */ /* 0x000e620000000000 */
        /* <DEDUP_REMOVED lines=20> */
[----:B-1----:R-:W-:Y:S02]  /*6cad0*/  ISETP.NE.AND P2, PT, R65, RZ, PT ;  /* 0x000000ff4100720c */ /* 0x002fe40003f45270 */
        /* <DEDUP_REMOVED lines=13> */
[----:B-1----:R-:W-:Y:S02]  /*6cbb0*/  LOP3.LUT R41, R125, 0xffff, RZ, 0xc0, !PT ;  /* 0x0000ffff7d297812 */ /* 0x002fe400078ec0ff */
        /* <DEDUP_REMOVED lines=54> */
[----:B------:R-:W-:-:S04]  /*6cf20*/  IMAD.MOV.U32 R44, RZ, RZ, R209 ;  /* 0x000000ffff2c7224 */ /* 0x000fc800078e00d1 */
[----:B------:R1:W-:Y:S02]  /*6cf30*/  STL.128 [R1+0x260], R40 ;  /* 0x0002602801007387 */ /* 0x0003e40000100c00 */
[----:B-1----:R-:W-:-:S05]  /*6cf40*/  PRMT R40, R45, 0x7604, R46 ;  /* 0x000076042d287816 */ /* 0x002fca000000002e */
[----:B------:R1:W-:Y:S01]  /*6cf50*/  STL.U16 [R1+0x270], R40 ;  /* 0x0002702801007387 */ /* 0x0003e20000100400 */
[----:B------:R-:W-:Y:S05]  /*6cf60*/  @P2 BRA `(.L_x_3210) ;  /* 0x00000004002c2947 */ /* 0x000fea0003800000 */
[----:B------:R-:W-:Y:S01]  /*6cf70*/  LOP3.LUT R23, R95, 0xffff, RZ, 0xc0, !PT ;  /* 0x0000ffff5f177812 */ /* 0x000fe200078ec0ff */
[----:B------:R-:W-:Y:S01]  /*6cf80*/  IMAD.MOV.U32 R42, RZ, RZ, R36 ;  /* 0x000000ffff2a7224 */ /* 0x000fe200078e0024 */
[----:B------:R2:W-:Y:S01]  /*6cf90*/  STL.U16 [R1+0x270], R140 ;  /* 0x0002708c01007387 */ /* 0x0005e20000100400 */
[----:B------:R-:W-:Y:S01]  /*6cfa0*/  IMAD.MOV.U32 R43, RZ, RZ, R37 ;  /* 0x000000ffff2b7224 */ /* 0x000fe200078e0025 */
[----:B-1----:R-:W-:Y:S01]  /*6cfb0*/  PRMT R40, R23, 0x3340, R208 ;  /* 0x0000334017287816 */ /* 0x002fe200000000d0 */
[----:B------:R-:W-:Y:S01]  /*6cfc0*/  IMAD.MOV.U32 R36, RZ, RZ, R38 ;  /* 0x000000ffff247224 */ /* 0x000fe200078e0026 */
[----:B------:R2:W-:Y:S01]  /*6cfd0*/  STL [R1+0x238], R16 ;  /* 0x0002381001007387 */ /* 0x0005e20000100800 */
[----:B------:R-:W-:Y:S01]  /*6cfe0*/  IMAD.MOV.U32 R37, RZ, RZ, R39 ;  /* 0x000000ffff257224 */ /* 0x000fe200078e0027 */
[----:B------:R-:W-:Y:S01]  /*6cff0*/  PRMT R40, R40, 0x5410, R207 ;  /* 0x0000541028287816 */ /* 0x000fe200000000cf */
[----:B------:R-:W-:Y:S01]  /*6d000*/  IMAD.MOV.U32 R38, RZ, RZ, R32 ;  /* 0x000000ffff267224 */ /* 0x000fe200078e0020 */
[----:B------:R2:W-:Y:S01]  /*6d010*/  STL [R1+0x274], R17 ;  /* 0x0002741101007387 */ /* 0x0005e20000100800 */
[----:B------:R-:W-:Y:S01]  /*6d020*/  IMAD.MOV.U32 R39, RZ, RZ, R33 ;  /* 0x000000ffff277224 */ /* 0x000fe200078e0021 */
[----:B------:R-:W-:Y:S01]  /*6d030*/  PRMT R45, R104, 0x7610, R45 ;  /* 0x00007610682d7816 */ /* 0x000fe2000000002d */
[----:B0-----:R-:W-:Y:S01]  /*6d040*/  IMAD.MOV.U32 R32, RZ, RZ, R34 ;  /* 0x000000ffff207224 */ /* 0x001fe200078e0022 */
        /* <DEDUP_REMOVED lines=61> */
.L_x_3210:
[----:B------:R-:W-:Y:S05]  /*6d420*/  BSYNC.RECONVERGENT B1 ;  /* 0x0000000000017941 */ /* 0x000fea0003800200 */
.L_x_3209:
        /* <DEDUP_REMOVED lines=14> */
[----:B------:R-:W-:Y:S01]  /*6d510*/  STL [R1], R44 ;  /* 0x0000002c01007387 */ /* 0x000fe20000100800 */
[----:B--2---:R-:W-:Y:S02]  /*6d520*/  LOP3.LUT R7, R166, 0xffff, RZ, 0xc0, !PT ;  /* 0x0000ffffa6077812 */ /* 0x004fe400078ec0ff */
[----:B------:R-:W-:Y:S01]  /*6d530*/  LOP3.LUT R4, R159, 0xffff, RZ, 0xc0, !PT ;  /* 0x0000ffff9f047812 */ /* 0x000fe200078ec0ff */
[----:B------:R-:W-:Y:S01]  /*6d540*/  STL [R1+0x3c], R59 ;  /* 0x00003c3b01007387 */ /* 0x000fe20000100800 */
[----:B---3--:R-:W-:Y:S02]  /*6d550*/  PRMT R9, R7, 0x3340, R142 ;  /* 0x0000334007097816 */ /* 0x008fe4000000008e */
[----:B------:R-:W-:Y:S01]  /*6d560*/  LOP3.LUT R7, R160, 0xffff, RZ, 0xc0, !PT ;  /* 0x0000ffffa0077812 */ /* 0x000fe200078ec0ff */
[----:B------:R-:W-:Y:S01]  /*6d570*/  STL.64 [R1+0x40], R22 ;  /* 0x0000401601007387 */ /* 0x000fe20000100a00 */
[----:B------:R-:W-:-:S02]  /*6d580*/  PRMT R125, R4, 0x3340, R125 ;  /* 0x00003340047d7816 */ /* 0x000fc4000000007d */
[----:B------:R-:W-:Y:S01]  /*6d590*/  LOP3.LUT R6, R161, 0xffff, RZ, 0xc0, !PT ;  /* 0x0000ffffa1067812 */ /* 0x000fe200078ec0ff */
[----:B------:R-:W-:Y:S01]  /*6d5a0*/  STL [R1+0x48], R48 ;  /* 0x0000483001007387 */ /* 0x000fe20000100800 */
[----:B------:R-:W-:Y:S02]  /*6d5b0*/  PRMT R128, R7, 0x3340, R128 ;  /* 0x0000334007807816 */ /* 0x000fe40000000080 */
[----:B------:R-:W-:Y:S01]  /*6d5c0*/  LOP3.LUT R4, R155, 0xffff, RZ, 0xc0, !PT ;  /* 0x0000ffff9b047812 */ /* 0x000fe200078ec0ff */
[----:B------:R-:W-:Y:S01]  /*6d5d0*/  STL [R1+0x84], R0 ;  /* 0x0000840001007387 */ /* 0x000fe20000100800 */
[----:B------:R-:W-:Y:S02]  /*6d5e0*/  LOP3.LUT R7, R156, 0xffff, RZ, 0xc0, !PT ;  /* 0x0000ffff9c077812 */ /* 0x000fe400078ec0ff */
[----:B------:R-:W-:Y:S01]  /*6d5f0*/  PRMT R129, R6, 0x3340, R129 ;  /* 0x0000334006817816 */ /* 0x000fe20000000081 */
[----:B------:R-:W-:Y:S01]  /*6d600*/  STL.64 [R1+0x88], R20 ;  /* 0x0000881401007387 */ /* 0x000fe20000100a00 */
[----:B------:R-:W-:-:S02]  /*6d610*/  PRMT R121, R4, 0x3340, R121 ;  /* 0x0000334004797816 */ /* 0x000fc40000000079 */
[----:B------:R-:W-:Y:S02]  /*6d620*/  LOP3.LUT R6, R157, 0xffff, RZ, 0xc0, !PT ;  /* 0x0000ffff9d067812 */ /* 0x000fe400078ec0ff */
        /* <DEDUP_REMOVED lines=42> */
[----:B------:R-:W-:Y:S01]  /*6d8d0*/  PRMT R39, R50, 0x3340, R143 ;  /* 0x0000334032277816 */ /* 0x000fe2000000008f */
[----:B------:R2:W-:Y:S01]  /*6d8e0*/  STL.U16 [R1+0x38], R6 ;  /* 0x0000380601007387 */ /* 0x0005e20000100400 */
        /* <DEDUP_REMOVED lines=16> */
[----:B------:R-:W-:-:S02]  /*6d9f0*/  PRMT R36, R15, 0x5410, R12 ;  /* 0x000054100f247816 */ /* 0x000fc4000000000c */
[----:B------:R-:W-:Y:S02]  /*6da00*/  PRMT R5, R132, 0x5410, R5 ;  /* 0x0000541084057816 */ /* 0x000fe40000000005 */
[----:B------:R-:W-:Y:S01]  /*6da10*/  PRMT R7, R128, 0x5410, R125 ;  /* 0x0000541080077816 */ /* 0x000fe2000000007d */
[----:B------:R3:W-:Y:S01]  /*6da20*/  STL.64 [R1+0x30], R36 ;  /* 0x0000302401007387 */ /* 0x0007e20000100a00 */
[----:B--2---:R-:W-:Y:S02]  /*6da30*/  PRMT R6, R130, 0x5410, R129 ;  /* 0x0000541082067816 */ /* 0x004fe40000000081 */
        /* <DEDUP_REMOVED lines=16> */
.L_x_3230:
[----:B--2---:R-:W-:-:S06]  /*6db40*/  IMAD.IADD R0, R1, 0x1, R12 ;  /* 0x0000000101007824 */ /* 0x004fcc00078e020c */
[----:B------:R-:W2:Y:S01]  /*6db50*/  LDL.U8 R0, [R0+0x360] ;  /* 0x0003600000007983 */ /* 0x000ea20000100000 */
[----:B------:R-:W-:Y:S02]  /*6db60*/  IMAD.MOV.U32 R13, RZ, RZ, R12 ;  /* 0x000000ffff0d7224 */ /* 0x000fe400078e000c */
[----:B------:R-:W-:Y:S01]  /*6db70*/  VIADD R12, R12, 0x1 ;  /* 0x000000010c0c7836 */ /* 0x000fe20000000000 */
[----:B--2---:R-:W-:-:S13]  /*6db80*/  ISETP.NE.AND P1, PT, R0, RZ, PT ;  /* 0x000000ff0000720c */ /* 0x004fda0003f25270 */
[----:B------:R-:W-:Y:S05]  /*6db90*/  @P1 BRA `(.L_x_3230) ;  /* 0xfffffffc00e81947 */ /* 0x000fea000383ffff */
[----:B------:R-:W-:Y:S05]  /*6dba0*/  BSYNC.RECONVERGENT B2 ;  /* 0x0000000000027941 */ /* 0x000fea0003800200 */
.L_x_3229:
[----:B------:R-:W-:Y:S01]  /*6dbb0*/  LOP3.LUT P1, RZ, R47, 0xff, RZ, 0xc0, !PT ;  /* 0x000000ff2fff7812 */ /* 0x000fe2000782c0ff */
[----:B------:R-:W-:Y:S01]  /*6dbc0*/  BSSY.RECONVERGENT B2, `(.L_x_3231) ;  /* 0x0000010000027945 */ /* 0x000fe20003800200 */
[----:B------:R-:W-:-:S11]  /*6dbd0*/  IMAD.MOV.U32 R0, RZ, RZ, R13 ;  /* 0x000000ffff007224 */ /* 0x000fd600078e000d */
[----:B------:R-:W-:Y:S05]  /*6dbe0*/  @!P1 BRA `(.L_x_3232) ;  /* 0x0000000000349947 */ /* 0x000fea0003800000 */
[----:B------:R-:W-:Y:S01]  /*6dbf0*/  BSSY.RECONVERGENT B3, `(.L_x_3233) ;  /* 0x000000b000037945 */ /* 0x000fe20003800200 */
[----:B------:R-:W-:-:S07]  /*6dc00*/  IMAD.MOV.U32 R0, RZ, RZ, RZ ;  /* 0x000000ffff007224 */ /* 0x000fce00078e00ff */
.L_x_3234:
[----:B------:R-:W-:-:S05]  /*6dc10*/  IADD3 R17, PT, PT, R1, R0, R13 ;  /* 0x0000000001117210 */ /* 0x000fca0007ffe00d */
[----:B------:R-:W2:Y:S01]  /*6dc20*/  LDL.U8 R12, [R17+0x8] ;  /* 0x00000800110c7983 */ /* 0x000ea20000100000 */
[----:B------:R-:W-:-:S03]  /*6dc30*/  IMAD.IADD R15, R1, 0x1, R0 ;  /* 0x00000001010f7824 */ /* 0x000fc600078e0200 */
[----:B--2---:R2:W-:Y:S04]  /*6dc40*/  STL.U8 [R17+0x360], R12 ;  /* 0x0003600c11007387 */ /* 0x0045e80000100000 */
[----:B------:R-:W4:Y:S01]  /*6dc50*/  LDL.U8 R14, [R15+0x9] ;  /* 0x000009000f0e7983 */ /* 0x000f220000100000 */
[----:B------:R-:W-:Y:S01]  /*6dc60*/  VIADD R0, R0, 0x1 ;  /* 0x0000000100007836 */ /* 0x000fe20000000000 */
[----:B----4-:R-:W-:-:S03]  /*6dc70*/  ISETP.NE.AND P1, PT, R14, RZ, PT ;  /* 0x000000ff0e00720c */ /* 0x010fc60003f25270 */
[----:B------:R-:W-:-:S10]  /*6dc80*/  IMAD.IADD R14, R0, 0x1, R13 ;  /* 0x00000001000e7824 */ /* 0x000fd400078e020d */
[----:B--2---:R-:W-:Y:S05]  /*6dc90*/  @P1 BRA `(.L_x_3234) ;  /* 0xfffffffc00dc1947 */ /* 0x004fea000383ffff */
[----:B------:R-:W-:Y:S05]  /*6dca0*/  BSYNC.RECONVERGENT B3 ;  /* 0x0000000000037941 */ /* 0x000fea0003800200 */
.L_x_3233:
[----:B------:R-:W-:-:S07]  /*6dcb0*/  IMAD.MOV.U32 R0, RZ, RZ, R14 ;  /* 0x000000ffff007224 */ /* 0x000fce00078e000e */
.L_x_3232:
[----:B------:R-:W-:Y:S05]  /*6dcc0*/  BSYNC.RECONVERGENT B2 ;  /* 0x0000000000027941 */ /* 0x000fea0003800200 */
.L_x_3231:
[----:B------:R-:W-:Y:S01]  /*6dcd0*/  IMAD.IADD R12, R1, 0x1, R0 ;  /* 0x00000001010c7824 */ /* 0x000fe200078e0200 */
[----:B------:R-:W-:Y:S01]  /*6dce0*/  BSSY.RECONVERGENT B2, `(.L_x_3235) ;  /* 0x0000009000027945 */ /* 0x000fe20003800200 */
[----:B------:R-:W-:-:S03]  /*6dcf0*/  IMAD.MOV.U32 R0, RZ, RZ, RZ ;  /* 0x000000ffff007224 */ /* 0x000fc600078e00ff */
[----:B------:R2:W-:Y:S04]  /*6dd00*/  STL.U8 [R12+0x361], RZ ;  /* 0x000361ff0c007387 */ /* 0x0005e80000100000 */
.L_x_3236:
[----:B------:R-:W-:-:S05]  /*6dd10*/  IMAD.IADD R13, R1, 0x1, R0 ;  /* 0x00000001010d7824 */ /* 0x000fca00078e0200 */
[----:B--2---:R-:W2:Y:S02]  /*6dd20*/  LDL.U8 R12, [R13+0x360] ;  /* 0x000360000d0c7983 */ /* 0x004ea40000100000 */
[----:B--2---:R-:W-:Y:S01]  /*6dd30*/  ISETP.NE.AND P1, PT, R12, RZ, PT ;  /* 0x000000ff0c00720c */ /* 0x004fe20003f25270 */
[----:B------:R-:W-:Y:S02]  /*6dd40*/  IMAD.MOV.U32 R12, RZ, RZ, R0 ;  /* 0x000000ffff0c7224 */ /* 0x000fe400078e0000 */
[----:B------:R-:W-:-:S10]  /*6dd50*/  VIADD R0, R0, 0x1 ;  /* 0x0000000100007836 */ /* 0x000fd40000000000 */
[----:B------:R-:W-:Y:S05]  /*6dd60*/  @P1 BRA `(.L_x_3236) ;  /* 0xfffffffc00e81947 */ /* 0x000fea000383ffff */
[----:B------:R-:W-:Y:S05]  /*6dd70*/  BSYNC.RECONVERGENT B2 ;  /* 0x0000000000027941 */ /* 0x000fea0003800200 */
.L_x_3235:
[----:B------:R-:W-:Y:S01]  /*6dd80*/  LOP3.LUT P1, RZ, R107, 0xff, RZ, 0xc0, !PT ;  /* 0x000000ff6bff7812 */ /* 0x000fe2000782c0ff */
[----:B------:R-:W-:Y:S01]  /*6dd90*/  BSSY.RECONVERGENT B2, `(.L_x_3237) ;  /* 0x0000010000027945 */ /* 0x000fe20003800200 */
[----:B------:R-:W-:-:S11]  /*6dda0*/  IMAD.MOV.U32 R0, RZ, RZ, R12 ;  /* 0x000000ffff007224 */ /* 0x000fd600078e000c */
[----:B------:R-:W-:Y:S05]  /*6ddb0*/  @!P1 BRA `(.L_x_3238) ;  /* 0x0000000000349947 */ /* 0x000fea0003800000 */
[----:B------:R-:W-:Y:S01]  /*6ddc0*/  BSSY.RECONVERGENT B3, `(.L_x_3239) ;  /* 0x000000b000037945 */ /* 0x000fe20003800200 */
[----:B------:R-:W-:-:S07]  /*6ddd0*/  IMAD.MOV.U32 R0, RZ, RZ, RZ ;  /* 0x000000ffff007224 */ /* 0x000fce00078e00ff */
.L_x_3240:
        /* <DEDUP_REMOVED lines=10> */
.L_x_3239:
[----:B------:R-:W-:-:S07]  /*6de80*/  IMAD.MOV.U32 R0, RZ, RZ, R14 ;  /* 0x000000ffff007224 */ /* 0x000fce00078e000e */
.L_x_3238:
[----:B------:R-:W-:Y:S05]  /*6de90*/  BSYNC.RECONVERGENT B2 ;  /* 0x0000000000027941 */ /* 0x000fea0003800200 */
.L_x_3237:
[----:B------:R-:W-:-:S05]  /*6dea0*/  IMAD.IADD R42, R1, 0x1, R0 ;  /* 0x00000001012a7824 */ /* 0x000fca00078e0200 */
[----:B------:R2:W-:Y:S04]  /*6deb0*/  STL.U8 [R42+0x361], RZ ;  /* 0x000361ff2a007387 */ /* 0x0005e80000100000 */
[----:B0-----:R-:W4:Y:S04]  /*6dec0*/  LDL.128 R32, [R1+0x360] ;  /* 0x0003600001207983 */ /* 0x001f280000100c00 */
[----:B------:R-:W3:Y:S04]  /*6ded0*/  LDL.128 R12, [R1+0x370] ;  /* 0x00037000010c7983 */ /* 0x000ee80000100c00 */
[----:B------:R-:W2:Y:S04]  /*6dee0*/  LDL.128 R16, [R1+0x380] ;  /* 0x0003800001107983 */ /* 0x000ea80000100c00 */
[----:B-1----:R-:W2:Y:S04]  /*6def0*/  LDL.U16 R40, [R1+0x390] ;  /* 0x0003900001287983 */ /* 0x002ea80000100400 */
[----:B------:R0:W5:Y:S04]  /*6df00*/  LDL R0, [R1+0x394] ;  /* 0x0003940001007983 */ /* 0x0001680000100800 */
[----:B------:R0:W5:Y:S01]  /*6df10*/  LDL.64 R20, [R1+0x398] ;  /* 0x0003980001147983 */ /* 0x0001620000100a00 */
        /* <DEDUP_REMOVED lines=63> */
.L_x_3228:
[----:B------:R-:W-:Y:S05]  /*6e310*/  BSYNC.RECONVERGENT B0 ;  /* 0x0000000000007941 */ /* 0x000fea0003800200 */
.L_x_3227:
[----:B------:R-:W-:Y:S01]  /*6e320*/  LOP3.LUT R12, R237, 0xffff, RZ, 0xc0, !PT ;  /* 0x0000ffffed0c7812 */ /* 0x000fe200078ec0ff */
[----:B-----5:R2:W-:Y:S01]  /*6e330*/  STL [R1+0x84], R0 ;  /* 0x0000840001007387 */ /* 0x0205e20000100800 */
[----:B------:R-:W-:Y:S02]  /*6e340*/  LOP3.LUT R13, R238, 0xffff, RZ, 0xc0, !PT ;  /* 0x0000ffffee0d7812 */ /* 0x000fe400078ec0ff */
[----:B------:R-:W-:Y:S01]  /*6e350*/  LOP3.LUT R14, R239, 0xffff, RZ, 0xc0, !PT ;  /* 0x0000ffffef0e7812 */ /* 0x000fe200078ec0ff */
[----:B------:R2:W-:Y:S01]  /*6e360*/  STL.64 [R1+0x88], R20 ;  /* 0x0000881401007387 */ /* 0x0005e20000100a00 */
        /* <DEDUP_REMOVED lines=13> */
[----:B0-----:R-:W-:Y:S02]  /*6e440*/  LOP3.LUT R32, R233, 0xffff, RZ, 0xc0, !PT ;  /* 0x0000ffffe9207812 */ /* 0x001fe400078ec0ff */
        /* <DEDUP_REMOVED lines=11> */
[----:B-1----:R-:W-:Y:S02]  /*6e500*/  LOP3.LUT R40, R201, 0xffff, RZ, 0xc0, !PT ;  /* 0x0000ffffc9287812 */ /* 0x002fe400078ec0ff */
        /* <DEDUP_REMOVED lines=50> */
[----:B------:R-:W-:Y:S01]  /*6e830*/  PRMT R35, R58, 0x5410, R53 ;  /* 0x000054103a237816 */ /* 0x000fe20000000035 */
[----:B------:R-:W-:Y:S01]  /*6e840*/  IMAD.IADD R58, R48, 0x1, R44 ;  /* 0x00000001303a7824 */ /* 0x000fe200078e022c */
[----:B------:R-:W-:-:S02]  /*6e850*/  PRMT R16, R47, 0x5410, R16 ;  /* 0x000054102f107816 */ /* 0x000fc40000000010 */
[----:B------:R-:W-:Y:S02]  /*6e860*/  PRMT R18, R54, 0x5410, R51 ;  /* 0x0000541036127816 */ /* 0x000fe40000000033 */
[----:B------:R-:W-:Y:S01]  /*6e870*/  PRMT R40, R110, 0x7604, R111 ;  /* 0x000076046e287816 */ /* 0x000fe2000000006f */
[----:B------:R2:W-:Y:S01]  /*6e880*/  STL [R1+0x48], R58 ;  /* 0x0000483a01007387 */ /* 0x0005e20000100800 */
[----:B------:R-:W-:Y:S02]  /*6e890*/  PRMT R33, R52, 0x5410, R43 ;  /* 0x0000541034217816 */ /* 0x000fe4000000002b */
[----:B------:R-:W-:Y:S01]  /*6e8a0*/  PRMT R32, R64, 0x5410, R55 ;  /* 0x0000541040207816 */ /* 0x000fe20000000037 */
[----:B------:R2:W-:Y:S01]  /*6e8b0*/  STL.U16 [R1+0x80], R40 ;  /* 0x0000802801007387 */ /* 0x0005e20000100400 */
[----:B------:R-:W-:-:S03]  /*6e8c0*/  PRMT R34, R68, 0x5410, R63 ;  /* 0x0000541044227816 */ /* 0x000fc6000000003f */
[----:B------:R2:W-:Y:S04]  /*6e8d0*/  STL.128 [R1+0x60], R16 ;  /* 0x0000601001007387 */ /* 0x0005e80000100c00 */
[----:B------:R2:W-:Y:S02]  /*6e8e0*/  STL.128 [R1+0x70], R32 ;  /* 0x0000702001007387 */ /* 0x0005e40000100c00 */
.L_x_3226:
[----:B------:R-:W-:Y:S05]  /*6e8f0*/  BSYNC.RECONVERGENT B1 ;  /* 0x0000000000017941 */ /* 0x000fea0003800200 */
.L_x_3225:
[----:B------:R-:W-:Y:S01]  /*6e900*/  LOP3.LUT R244, R244, 0xffff, RZ, 0xc0, !PT ;  /* 0x0000fffff4f47812 */ /* 0x000fe200078ec0ff */
[----:B------:R3:W-:Y:S01]  /*6e910*/  STL.64 [R1+0x3f8], R38 ;  /* 0x0003f82601007387 */ /* 0x0007e20000100a00 */
[----:B--2---:R-:W-:Y:S01]  /*6e920*/  LOP3.LUT R13, R248, 0xffff, RZ, 0xc0, !PT ;  /* 0x0000fffff80d7812 */ /* 0x004fe200078ec0ff */
[----:B------:R-:W-:Y:S01]  /*6e930*/  BSSY.RECONVERGENT B0, `(.L_x_3241) ;  /* 0x000013b000007945 */ /* 0x000fe20003800200 */
[----:B0-----:R-:W-:Y:S01]  /*6e940*/  LOP3.LUT R33, R237, 0xffff, RZ, 0xc0, !PT ;  /* 0x0000ffffed217812 */ /* 0x001fe200078ec0ff */
[----:B------:R-:W-:Y:S01]  /*6e950*/  STL [R1+0x3f0], R44 ;  /* 0x0003f02c01007387 */ /* 0x000fe20000100800 */
[----:B------:R-:W-:Y:S02]  /*6e960*/  LOP3.LUT R238, R238, 0xffff, RZ, 0xc0, !PT ;  /* 0x0000ffffeeee7812 */ /* 0x000fe400078ec0ff */
[----:B------:R-:W-:Y:S01]  /*6e970*/  LOP3.LUT R239, R239, 0xffff, RZ, 0xc0, !PT ;  /* 0x0000ffffefef7812 */ /* 0x000fe200078ec0ff */
[----:B------:R-:W-:Y:S01]  /*6e980*/  STL.128 [R1+0x400], R4 ;  /* 0x0004000401007387 */ /* 0x000fe20000100c00 */
[----:B------:R-:W-:-:S02]  /*6e990*/  LOP3.LUT R12, R243, 0xffff, RZ, 0xc0, !PT ;  /* 0x0000fffff30c7812 */ /* 0x000fc400078ec0ff */
[----:B------:R-:W-:Y:S01]  /*6e9a0*/  LOP3.LUT R206, R206, 0xffff, RZ, 0xc0, !PT ;  /* 0x0000ffffcece7812 */ /* 0x000fe200078ec0ff */
[----:B------:R-:W-:Y:S01]  /*6e9b0*/  STL.128 [R1+0x410], R8 ;  /* 0x0004100801007387 */ /* 0x000fe20000100c00 */
[----:B------:R-:W-:Y:S02]  /*6e9c0*/  LOP3.LUT R15, R230, 0xffff, RZ, 0xc0, !PT ;  /* 0x0000ffffe60f7812 */ /* 0x000fe400078ec0ff */
[----:B------:R-:W-:Y:S01]  /*6e9d0*/  LOP3.LUT R231, R231, 0xffff, RZ, 0xc0, !PT ;  /* 0x0000ffffe7e77812 */ /* 0x000fe200078ec0ff */
[----:B------:R-:W-:Y:S01]  /*6e9e0*/  STL.64 [R1+0x420], R36 ;  /* 0x0004202401007387 */ /* 0x000fe20000100a00 */
[----:B------:R-:W-:Y:S02]  /*6e9f0*/  LOP3.LUT R232, R232, 0xffff, RZ, 0xc0, !PT ;  /* 0x0000ffffe8e87812 */ /* 0x000fe400078ec0ff */
[----:B------:R-:W-:Y:S01]  /*6ea00*/  PRMT R63, R13, 0x3340, R244 ;  /* 0x000033400d3f7816 */ /* 0x000fe200000000f4 */
[----:B------:R-:W-:Y:S01]  /*6ea10*/  STL [R1+0x42c], R59 ;  /* 0x00042c3b01007387 */ /* 0x000fe20000100800 */
[----:B------:R-:W-:-:S02]  /*6ea20*/  LOP3.LUT R203, R203, 0xffff, RZ, 0xc0, !PT ;  /* 0x0000ffffcbcb7812 */ /* 0x000fc400078ec0ff */
[----:B------:R-:W-:Y:S01]  /*6ea30*/  LOP3.LUT R16, R205, 0xffff, RZ, 0xc0, !PT ;  /* 0x0000ffffcd107812 */ /* 0x000fe200078ec0ff */
[----:B------:R-:W-:Y:S01]  /*6ea40*/  STL.64 [R1+0x430], R22 ;  /* 0x0004301601007387 */ /* 0x000fe20000100a00 */
[----:B------:R-:W-:Y:S02]  /*6ea50*/  LOP3.LUT R233, R233, 0xffff, RZ, 0xc0, !PT ;  /* 0x0000ffffe9e97812 */ /* 0x000fe400078ec0ff */
[----:B------:R-:W-:Y:S01]  /*6ea60*/  LOP3.LUT R234, R234, 0xffff, RZ, 0xc0, !PT ;  /* 0x0000ffffeaea7812 */ /* 0x000fe200078ec0ff */
[----:B------:R-:W-:Y:S01]  /*6ea70*/  STL [R1+0x360], R58 ;  /* 0x0003603a01007387 */ /* 0x000fe20000100800 */
[----:B------:R-:W-:Y:S02]  /*6ea80*/  LOP3.LUT R235, R235, 0xffff, RZ, 0xc0, !PT ;  /* 0x0000ffffebeb7812 */ /* 0x000fe400078ec0ff */
[----:B------:R-:W-:Y:S01]  /*6ea90*/  LOP3.LUT R236, R236, 0xffff, RZ, 0xc0, !PT ;  /* 0x0000ffffecec7812 */ /* 0x000fe200078ec0ff */
[----:B------:R-:W-:Y:S01]  /*6eaa0*/  STL [R1+0x39c], R0 ;  /* 0x00039c0001007387 */ /* 0x000fe20000100800 */
[----:B------:R-:W-:-:S02]  /*6eab0*/  LOP3.LUT R195, R195, 0xffff, RZ, 0xc0, !PT ;  /* 0x0000ffffc3c37812 */ /* 0x000fc400078ec0ff */
        /* <DEDUP_REMOVED lines=30> */
[----:B---3--:R-:W-:-:S02]  /*6eca0*/  LOP3.LUT R38, R249, 0xffff, RZ, 0xc0, !PT ;  /* 0x0000fffff9267812 */ /* 0x008fc400078ec0ff */
[----:B------:R-:W-:Y:S02]  /*6ecb0*/  LOP3.LUT R13, R107, 0xffff, RZ, 0xc0, !PT ;  /* 0x0000ffff6b0d7812 */ /* 0x000fe400078ec0ff */
[----:B------:R-:W-:Y:S02]  /*6ecc0*/  PRMT R18, R45, 0x7604, R46 ;  /* 0x000076042d127816 */ /* 0x000fe4000000002e */
[----:B------:R-:W-:Y:S02]  /*6ecd0*/  PRMT R33, R238, 0x3340, R33 ;  /* 0x00003340ee217816 */ /* 0x000fe40000000021 */
[----:B------:R-:W-:Y:S01]  /*6ece0*/  PRMT R12, R12, 0x3340, R239 ;  /* 0x000033400c0c7816 */ /* 0x000fe200000000ef */
[----:B------:R0:W-:Y:S01]  /*6ecf0*/  STL.U16 [R1+0x428], R18 ;  /* 0x0004281201007387 */ /* 0x0001e20000100400 */
        /* <DEDUP_REMOVED lines=27> */
[----:B------:R2:W-:Y:S01]  /*6eeb0*/  STL.64 [R1+0x390], R54 ;  /* 0x0003903601007387 */ /* 0x0005e20000100a00 */
[----:B------:R-:W-:Y:S02]  /*6eec0*/  PRMT R14, R203, 0x5410, R14 ;  /* 0x00005410cb0e7816 */ /* 0x000fe4000000000e */
[----:B------:R-:W-:Y:S02]  /*6eed0*/  PRMT R17, R190, 0x5410, R17 ;  /* 0x00005410be117816 */ /* 0x000fe40000000011 */
[----:B------:R-:W-:Y:S01]  /*6eee0*/  PRMT R16, R193, 0x5410, R16 ;  /* 0x00005410c1107816 */ /* 0x000fe20000000010 */
[----:B------:R2:W-:Y:S01]  /*6eef0*/  STL.128 [R1+0x370], R12 ;  /* 0x0003700c01007387 */ /* 0x0005e20000100c00 */
[----:B------:R-:W-:Y:S02]  /*6ef00*/  PRMT R19, R182, 0x5410, R19 ;  /* 0x00005410b6137816 */ /* 0x000fe40000000013 */
[----:B0-----:R-:W-:-:S02]  /*6ef10*/  PRMT R18, R186, 0x5410, R183 ;  /* 0x00005410ba127816 */ /* 0x001fc400000000b7 */
[----:B------:R-:W-:Y:S02]  /*6ef20*/  PRMT R72, R110, 0x7604, R111 ;  /* 0x000076046e487816 */ /* 0x000fe4000000006f */
[----:B------:R-:W-:Y:S01]  /*6ef30*/  PRMT R32, R38, 0x5410, R63 ;  /* 0x0000541026207816 */ /* 0x000fe2000000003f */
[----:B------:R2:W-:Y:S04]  /*6ef40*/  STL.128 [R1+0x380], R16 ;  /* 0x0003801001007387 */ /* 0x0005e80000100c00 */
        /* <DEDUP_REMOVED lines=10> */
.L_x_3244:
[----:B0-----:R-:W-:-:S06]  /*6eff0*/  IMAD.IADD R2, R1, 0x1, R34 ;  /* 0x0000000101027824 */ /* 0x001fcc00078e0222 */
[----:B------:R-:W3:Y:S01]  /*6f000*/  LDL.U8 R2, [R2+0x90] ;  /* 0x0000900002027983 */ /* 0x000ee20000100000 */
[----:B------:R-:W-:Y:S02]  /*6f010*/  IMAD.MOV.U32 R3, RZ, RZ, R34 ;  /* 0x000000ffff037224 */ /* 0x000fe400078e0022 */
[----:B------:R-:W-:Y:S01]  /*6f020*/  VIADD R34, R34, 0x1 ;  /* 0x0000000122227836 */ /* 0x000fe20000000000 */
[----:B---3--:R-:W-:-:S13]  /*6f030*/  ISETP.NE.AND P1, PT, R2, RZ, PT ;  /* 0x000000ff0200720c */ /* 0x008fda0003f25270 */
[----:B------:R-:W-:Y:S05]  /*6f040*/  @P1 BRA `(.L_x_3244) ;  /* 0xfffffffc00e81947 */ /* 0x000fea000383ffff */
[----:B------:R-:W-:Y:S05]  /*6f050*/  BSYNC.RECONVERGENT B1 ;  /* 0x0000000000017941 */ /* 0x000fea0003800200 */
.L_x_3243:
[----:B------:R-:W-:Y:S01]  /*6f060*/  LOP3.LUT P1, RZ, R107, 0xff, RZ, 0xc0, !PT ;  /* 0x000000ff6bff7812 */ /* 0x000fe2000782c0ff */
[----:B------:R-:W-:Y:S01]  /*6f070*/  BSSY.RECONVERGENT B1, `(.L_x_3245) ;  /* 0x0000010000017945 */ /* 0x000fe20003800200 */
[----:B------:R-:W-:-:S11]  /*6f080*/  IMAD.MOV.U32 R2, RZ, RZ, R3 ;  /* 0x000000ffff027224 */ /* 0x000fd600078e0003 */
[----:B------:R-:W-:Y:S05]  /*6f090*/  @!P1 BRA `(.L_x_3246) ;  /* 0x0000000000349947 */ /* 0x000fea0003800000 */
[----:B------:R-:W-:Y:S01]  /*6f0a0*/  BSSY.RECONVERGENT B2, `(.L_x_3247) ;  /* 0x000000b000027945 */ /* 0x000fe20003800200 */
[----:B------:R-:W-:-:S07]  /*6f0b0*/  IMAD.MOV.U32 R2, RZ, RZ, RZ ;  /* 0x000000ffff027224 */ /* 0x000fce00078e00ff */
.L_x_3248:
        /* <DEDUP_REMOVED lines=10> */
.L_x_3247:
[----:B------:R-:W-:-:S07]  /*6f160*/  IMAD.MOV.U32 R2, RZ, RZ, R35 ;  /* 0x000000ffff027224 */ /* 0x000fce00078e0023 */
.L_x_3246:
[----:B------:R-:W-:Y:S05]  /*6f170*/  BSYNC.RECONVERGENT B1 ;  /* 0x0000000000017941 */ /* 0x000fea0003800200 */
.L_x_3245:
[----:B------:R-:W-:Y:S01]  /*6f180*/  IMAD.IADD R3, R1, 0x1, R2 ;  /* 0x0000000101037824 */ /* 0x000fe200078e0202 */
[----:B------:R-:W-:Y:S01]  /*6f190*/  BSSY.RECONVERGENT B1, `(.L_x_3249) ;  /* 0x0000009000017945 */ /* 0x000fe20003800200 */
[----:B------:R-:W-:-:S03]  /*6f1a0*/  IMAD.MOV.U32 R2, RZ, RZ, RZ ;  /* 0x000000ffff027224 */ /* 0x000fc600078e00ff */
[----:B------:R0:W-:Y:S04]  /*6f1b0*/  STL.U8 [R3+0x91], RZ ;  /* 0x000091ff03007387 */ /* 0x0001e80000100000 */
.L_x_3250:
[----:B------:R-:W-:-:S05]  /*6f1c0*/  IMAD.IADD R34, R1, 0x1, R2 ;  /* 0x0000000101227824 */ /* 0x000fca00078e0202 */
[----:B0-----:R-:W3:Y:S02]  /*6f1d0*/  LDL.U8 R3, [R34+0x90] ;  /* 0x0000900022037983 */ /* 0x001ee40000100000 */
[----:B---3--:R-:W-:Y:S01]  /*6f1e0*/  ISETP.NE.AND P1, PT, R3, RZ, PT ;  /* 0x000000ff0300720c */ /* 0x008fe20003f25270 */
[----:B------:R-:W-:Y:S02]  /*6f1f0*/  IMAD.MOV.U32 R3, RZ, RZ, R2 ;  /* 0x000000ffff037224 */ /* 0x000fe400078e0002 */
[----:B------:R-:W-:-:S10]  /*6f200*/  VIADD R2, R2, 0x1 ;  /* 0x0000000102027836 */ /* 0x000fd40000000000 */
[----:B------:R-:W-:Y:S05]  /*6f210*/  @P1 BRA `(.L_x_3250) ;  /* 0xfffffffc00e81947 */ /* 0x000fea000383ffff */
[----:B------:R-:W-:Y:S05]  /*6f220*/  BSYNC.RECONVERGENT B1 ;  /* 0x0000000000017941 */ /* 0x000fea0003800200 */
.L_x_3249:
[----:B------:R-:W-:Y:S01]  /*6f230*/  LOP3.LUT P1, RZ, R109, 0xff, RZ, 0xc0, !PT ;  /* 0x000000ff6dff7812 */ /* 0x000fe2000782c0ff */
[----:B------:R-:W-:Y:S01]  /*6f240*/  BSSY.RECONVERGENT B1, `(.L_x_3251) ;  /* 0x0000010000017945 */ /* 0x000fe20003800200 */
[----:B------:R-:W-:-:S11]  /*6f250*/  IMAD.MOV.U32 R2, RZ, RZ, R3 ;  /* 0x000000ffff027224 */ /* 0x000fd600078e0003 */
[----:B------:R-:W-:Y:S05]  /*6f260*/  @!P1 BRA `(.L_x_3252) ;  /* 0x0000000000349947 */ /* 0x000fea0003800000 */
[----:B------:R-:W-:Y:S01]  /*6f270*/  BSSY.RECONVERGENT B2, `(.L_x_3253) ;  /* 0x000000b000027945 */ /* 0x000fe20003800200 */
[----:B------:R-:W-:-:S07]  /*6f280*/  IMAD.MOV.U32 R2, RZ, RZ, RZ ;  /* 0x000000ffff027224 */ /* 0x000fce00078e00ff */
.L_x_3254:
        /* <DEDUP_REMOVED lines=10> */
.L_x_3253:
[----:B------:R-:W-:-:S07]  /*6f330*/  IMAD.MOV.U32 R2, RZ, RZ, R35 ;  /* 0x000000ffff027224 */ /* 0x000fce00078e0023 */
.L_x_3252:
[----:B------:R-:W-:Y:S05]  /*6f340*/  BSYNC.RECONVERGENT B1 ;  /* 0x0000000000017941 */ /* 0x000fea0003800200 */
.L_x_3251:
[----:B-1----:R-:W-:-:S05]  /*6f350*/  IMAD.IADD R40, R1, 0x1, R2 ;  /* 0x0000000101287824 */ /* 0x002fca00078e0202 */
        /* <DEDUP_REMOVED lines=39> */
[C---:B--2---:R-:W-:Y:S02]  /*6f5d0*/  PRMT R90, R68.reuse, 0x7770, RZ ;  /* 0x00007770445a7816 */ /* 0x044fe400000000ff */
        /* <DEDUP_REMOVED lines=85> */
[C---:B------:R-:W-:Y:S02]  /*6fb30*/  PRMT R252, R53.reuse, 0x7770, RZ ;  /* 0x0000777035fc7816 */ /* 0x040fe400000000ff */
[----:B------:R-:W-:Y:S01]  /*6fb40*/  PRMT R53, R53, 0x7771, RZ ;  /* 0x0000777135357816 */ /* 0x000fe200000000ff */
[----:B------:R1:W-:Y:S03]  /*6fb50*/  STL.S16 [R1+0x50c], R82 ;  /* 0x00050c5201007387 */ /* 0x0003e60000100600 */
        /* <DEDUP_REMOVED lines=24> */
.L_x_3242:
[----:B------:R-:W-:Y:S05]  /*6fce0*/  BSYNC.RECONVERGENT B0 ;  /* 0x0000000000007941 */ /* 0x000fea0003800200 */
.L_x_3241:
[----:B------:R-:W3:Y:S04]  /*6fcf0*/  LDL.LU R94, [R1+0x550] ;  /* 0x00055000015e7983 */ /* 0x000ee80000300800 */
[----:B-----5:R3:W-:Y:S04]  /*6fd00*/  STL.64 [R1+0x3a0], R2 ;  /* 0x0003a00201007387 */ /* 0x0207e80000100a00 */
[----:B------:R-:W4:Y:S01]  /*6fd10*/  LDL.LU R93, [R1+0x530] ;  /* 0x00053000015d7983 */ /* 0x000f220000300800 */
[----:B-1----:R-:W-:Y:S02]  /*6fd20*/  IMAD.MOV.U32 R34, RZ, RZ, R12 ;  /* 0x000000ffff227224 */ /* 0x002fe400078e000c */
[----:B------:R-:W-:Y:S01]  /*6fd30*/  IMAD.MOV.U32 R35, RZ, RZ, R13 ;  /* 0x000000ffff237224 */ /* 0x000fe200078e000d */
[----:B------:R-:W-:Y:S01]  /*6fd40*/  PRMT R51, R41, 0x3340, R0 ;  /* 0x0000334029337816 */ /* 0x000fe20000000000 */
[----:B------:R-:W-:Y:S01]  /*6fd50*/  IMAD.MOV.U32 R40, RZ, RZ, R14 ;  /* 0x000000ffff287224 */ /* 0x000fe200078e000e */
[----:B------:R-:W2:Y:S01]  /*6fd60*/  LDL.LU R92, [R1+0x510] ;  /* 0x00051000015c7983 */ /* 0x000ea20000300800 */
[----:B------:R-:W-:-:S02]  /*6fd70*/  IMAD.MOV.U32 R42, RZ, RZ, R16 ;  /* 0x000000ffff2a7224 */ /* 0x000fc400078e0010 */
[----:B------:R-:W-:Y:S01]  /*6fd80*/  IMAD.MOV.U32 R43, RZ, RZ, R17 ;  /* 0x000000ffff2b7224 */ /* 0x000fe200078e0011 */
        /* <DEDUP_REMOVED lines=28> */
[----:B------:R-:W2:Y:S01]  /*6ff50*/  LDL.LU R73, [R1+0x4c0] ;  /* 0x0004c00001497983 */ /* 0x000ea20000300800 */
[----:B---3--:R-:W-:-:S03]  /*6ff60*/  LOP3.LUT R2, R94, 0xffff, RZ, 0xc0, !PT ;  /* 0x0000ffff5e027812 */ /* 0x008fc600078ec0ff */
[----:B------:R-:W3:Y:S02]  /*6ff70*/  LDL.LU R94, [R1+0x554] ;  /* 0x00055400015e7983 */ /* 0x000ee40000300800 */
[----:B---3--:R-:W-:Y:S01]  /*6ff80*/  LOP3.LUT R3, R94, 0xffff, RZ, 0xc0, !PT ;  /* 0x0000ffff5e037812 */ /* 0x008fe200078ec0ff */
[----:B----4-:R-:W-:-:S04]  /*6ff90*/  IMAD.MOV.U32 R94, RZ, RZ, R93 ;  /* 0x000000ffff5e7224 */ /* 0x010fc800078e005d */
[----:B------:R-:W-:-:S04]  /*6ffa0*/  IMAD.MOV.U32 R95, RZ, RZ, R94 ;  /* 0x000000ffff5f7224 */ /* 0x000fc800078e005e */
[----:B------:R-:W-:-:S04]  /*6ffb0*/  IMAD.MOV.U32 R96, RZ, RZ, R95 ;  /* 0x000000ffff607224 */ /* 0x000fc800078e005f */
[----:B------:R-:W-:-:S04]  /*6ffc0*/  IMAD.MOV.U32 R97, RZ, RZ, R96 ;  /* 0x000000ffff617224 */ /* 0x000fc800078e0060 */
[----:B------:R-:W-:Y:S01]  /*6ffd0*/  IMAD.MOV.U32 R99, RZ, RZ, R97 ;  /* 0x000000ffff637224 */ /* 0x000fe200078e0061 */
[----:B------:R-:W-:-:S04]  /*6ffe0*/  PRMT R2, R3, 0x3340, R2 ;  /* 0x0000334003027816 */ /* 0x000fc80000000002 */
[----:B------:R-:W-:Y:S02]  /*6fff0*/  LOP3.LUT R3, R99, 0xffff, RZ, 0xc0, !PT ;  /* 0x0000ffff63037812 */ /* 0x000fe400078ec0ff */
[----:B------:R-:W2:Y:S04]  /*70000*/  LDL.LU R99, [R1+0x534] ;  /* 0x0005340001637983 */ /* 0x000ea80000300800 */
[----:B------:R2:W-:Y:S02]  /*70010*/  STL.128 [R1+0x440], R32 ;  /* 0x0004402001007387 */ /* 0x0005e40000100c00 */
[----:B--2---:R-:W-:Y:S02]  /*70020*/  LOP3.LUT R32, R99, 0xffff, RZ, 0xc0, !PT ;  /* 0x0000ffff63207812 */ /* 0x004fe400078ec0ff */
[----:B------:R-:W2:Y:S01]  /*70030*/  LDL.LU R99, [R1+0x538] ;  /* 0x0005380001637983 */ /* 0x000ea20000300800 */
[----:B------:R-:W-:Y:S01]  /*70040*/  IMAD.MOV.U32 R41, RZ, RZ, R15 ;  /* 0x000000ffff297224 */ /* 0x000fe200078e000f */
[----:B--2---:R-:W-:-:S02]  /*70050*/  LOP3.LUT R35, R99, 0xffff, RZ, 0xc0, !PT ;  /* 0x0000ffff63237812 */ /* 0x004fc400078ec0ff */
[----:B------:R-:W2:Y:S04]  /*70060*/  LDL.LU R99, [R1+0x53c] ;  /* 0x00053c0001637983 */ /* 0x000ea80000300800 */
[----:B------:R2:W-:Y:S02]  /*70070*/  STL.128 [R1+0x450], R40 ;  /* 0x0004502801007387 */ /* 0x0005e40000100c00 */
[----:B--2---:R-:W-:Y:S02]  /*70080*/  LOP3.LUT R40, R99, 0xffff, RZ, 0xc0, !PT ;  /* 0x0000ffff63287812 */ /* 0x004fe400078ec0ff */
[----:B------:R-:W2:Y:S02]  /*70090*/  LDL.LU R99, [R1+0x540] ;  /* 0x0005400001637983 */ /* 0x000ea40000300800 */
[----:B--2---:R-:W-:-:S02]  /*700a0*/  LOP3.LUT R41, R99, 0xffff, RZ, 0xc0, !PT ;  /* 0x0000ffff63297812 */ /* 0x004fc400078ec0ff */
[----:B------:R-:W2:Y:S01]  /*700b0*/  LDL.LU R99, [R1+0x544] ;  /* 0x0005440001637983 */ /* 0x000ea20000300800 */
[----:B------:R-:W-:Y:S02]  /*700c0*/  IMAD.MOV.U32 R93, RZ, RZ, R92 ;  /* 0x000000ffff5d7224 */ /* 0x000fe400078e005c */
[----:B------:R-:W-:Y:S01]  /*700d0*/  IMAD.MOV.U32 R92, RZ, RZ, R91 ;  /* 0x000000ffff5c7224 */ /* 0x000fe200078e005b */
[----:B--2---:R-:W-:Y:S02]  /*700e0*/  LOP3.LUT R42, R99, 0xffff, RZ, 0xc0, !PT ;  /* 0x0000ffff632a7812 */ /* 0x004fe400078ec0ff */
        /* <DEDUP_REMOVED lines=43> */
[----:B------:R-:W4:Y:S01]  /*703a0*/  LDL.LU R64, [R1+0x55c] ;  /* 0x00055c0001407983 */ /* 0x000f220000300800 */
        /* <DEDUP_REMOVED lines=9> */
[----:B------:R2:W-:Y:S01]  /*70440*/  STL.128 [R1+0x460], R52 ;  /* 0x0004603401007387 */ /* 0x0005e20000100c00 */
[----:B------:R-:W-:Y:S02]  /*70450*/  IMAD.MOV.U32 R91, RZ, RZ, R90 ;  /* 0x000000ffff5b7224 */ /* 0x000fe400078e005a */
[----:B------:R-:W-:Y:S01]  /*70460*/  IMAD.MOV.U32 R90, RZ, RZ, R89 ;  /* 0x000000ffff5a7224 */ /* 0x000fe200078e0059 */
[----:B------:R-:W4:Y:S01]  /*70470*/  LDL.LU R39, [R1+0x558] ;  /* 0x0005580001277983 */ /* 0x000f220000300800 */
[----:B------:R-:W-:-:S02]  /*70480*/  IMAD.MOV.U32 R89, RZ, RZ, R70 ;  /* 0x000000ffff597224 */ /* 0x000fc400078e0046 */
[----:B------:R-:W-:Y:S02]  /*70490*/  IMAD.MOV.U32 R70, RZ, RZ, R68 ;  /* 0x000000ffff467224 */ /* 0x000fe400078e0044 */
[----:B------:R-:W-:Y:S02]  /*704a0*/  IMAD.MOV.U32 R68, RZ, RZ, R67 ;  /* 0x000000ffff447224 */ /* 0x000fe400078e0043 */
[----:B------:R-:W-:Y:S02]  /*704b0*/  IMAD.MOV.U32 R65, RZ, RZ, R47 ;  /* 0x000000ffff417224 */ /* 0x000fe400078e002f */
[----:B------:R-:W-:Y:S01]  /*704c0*/  IMAD.MOV.U32 R67, RZ, RZ, R66 ;  /* 0x000000ffff437224 */ /* 0x000fe200078e0042 */
[----:B------:R-:W4:Y:S01]  /*704d0*/  LDL.LU R47, [R1+0x560] ;  /* 0x00056000012f7983 */ /* 0x000f220000300800 */
[----:B------:R-:W-:-:S03]  /*704e0*/  PRMT R3, R32, 0x3340, R3 ;  /* 0x0000334020037816 */ /* 0x000fc60000000003 */
[----:B------:R-:W4:Y:S01]  /*704f0*/  LDL.LU R66, [R1+0x564] ;  /* 0x0005640001427983 */ /* 0x000f220000300800 */
[----:B------:R-:W-:Y:S02]  /*70500*/  IMAD.MOV.U32 R97, RZ, RZ, R95 ;  /* 0x000000ffff617224 */ /* 0x000fe400078e005f */
[----:B------:R-:W-:Y:S01]  /*70510*/  IMAD.MOV.U32 R95, RZ, RZ, R93 ;  /* 0x000000ffff5f7224 */ /* 0x000fe200078e005d */
[----:B--2---:R-:W-:Y:S01]  /*70520*/  LOP3.LUT R52, R99, 0xffff, RZ, 0xc0, !PT ;  /* 0x0000ffff63347812 */ /* 0x004fe200078ec0ff */
[----:B------:R-:W-:-:S05]  /*70530*/  IMAD.MOV.U32 R99, RZ, RZ, R98 ;  /* 0x000000ffff637224 */ /* 0x000fca00078e0062 */
[----:B------:R-:W-:Y:S02]  /*70540*/  LOP3.LUT R32, R99, 0xffff, RZ, 0xc0, !PT ;  /* 0x0000ffff63207812 */ /* 0x000fe400078ec0ff */
[----:B------:R-:W2:Y:S01]  /*70550*/  LDL.LU R99, [R1+0x514] ;  /* 0x0005140001637983 */ /* 0x000ea20000300800 */
[----:B------:R-:W-:Y:S02]  /*70560*/  IMAD.MOV.U32 R98, RZ, RZ, R97 ;  /* 0x000000ffff627224 */ /* 0x000fe400078e0061 */
[----:B------:R-:W-:Y:S02]  /*70570*/  IMAD.MOV.U32 R97, RZ, RZ, R96 ;  /* 0x000000ffff617224 */ /* 0x000fe400078e0060 */
[----:B------:R-:W-:Y:S02]  /*70580*/  IMAD.MOV.U32 R96, RZ, RZ, R95 ;  /* 0x000000ffff607224 */ /* 0x000fe400078e005f */
[----:B---3--:R-:W-:Y:S02]  /*70590*/  IMAD.MOV.U32 R95, RZ, RZ, R94 ;  /* 0x000000ffff5f7224 */ /* 0x008fe400078e005e */
[----:B------:R-:W-:-:S02]  /*705a0*/  IMAD.MOV.U32 R94, RZ, RZ, R88 ;  /* 0x000000ffff5e7224 */ /* 0x000fc400078e0058 */
[----:B------:R-:W-:Y:S02]  /*705b0*/  IMAD.MOV.U32 R88, RZ, RZ, R87 ;  /* 0x000000ffff587224 */ /* 0x000fe400078e0057 */
[----:B------:R-:W-:Y:S02]  /*705c0*/  IMAD.MOV.U32 R87, RZ, RZ, R86 ;  /* 0x000000ffff577224 */ /* 0x000fe400078e0056 */
[----:B------:R-:W3:Y:S01]  /*705d0*/  LDL.LU R86, [R1+0x4d8] ;  /* 0x0004d80001567983 */ /* 0x000ee20000300800 */
[----:B------:R-:W-:-:S03]  /*705e0*/  LOP3.LUT R69, R69, 0xffff, RZ, 0xc0, !PT ;  /* 0x0000ffff45457812 */ /* 0x000fc600078ec0ff */
[----:B------:R0:W-:Y:S02]  /*705f0*/  STL.U16 [R1+0x470], R72 ;  /* 0x0004704801007387 */ /* 0x0001e40000100400 */
[----:B0-----:R-:W-:-:S04]  /*70600*/  LOP3.LUT R72, R84, 0xffff, RZ, 0xc0, !PT ;  /* 0x0000ffff54487812 */ /* 0x001fc800078ec0ff */
[----:B------:R-:W-:Y:S02]  /*70610*/  PRMT R69, R72, 0x3340, R69 ;  /* 0x0000334048457816 */ /* 0x000fe40000000045 */
[----:B------:R-:W-:Y:S02]  /*70620*/  LOP3.LUT R72, R79, 0xffff, RZ, 0xc0, !PT ;  /* 0x0000ffff4f487812 */ /* 0x000fe400078ec0ff */
[----:B------:R-:W0:Y:S01]  /*70630*/  S2R R79, SR_TID.X ;  /* 0x00000000004f7919 */ /* 0x000e220000002100 */
[----:B------:R-:W-:Y:S02]  /*70640*/  IMAD.MOV.U32 R93, RZ, RZ, R92 ;  /* 0x000000ffff5d7224 */ /* 0x000fe400078e005c */
[----:B------:R-:W-:Y:S01]  /*70650*/  IMAD.MOV.U32 R92, RZ, RZ, R91 ;  /* 0x000000ffff5c7224 */ /* 0x000fe200078e005b */
[----:B----4-:R-:W-:Y:S01]  /*70660*/  LOP3.LUT R64, R64, 0xffff, RZ, 0xc0, !PT ;  /* 0x0000ffff40407812 */ /* 0x010fe200078ec0ff */
[----:B------:R-:W-:Y:S02]  /*70670*/  IMAD.MOV.U32 R91, RZ, RZ, R90 ;  /* 0x000000ffff5b7224 */ /* 0x000fe400078e005a */
[----:B------:R-:W-:Y:S01]  /*70680*/  IMAD.MOV.U32 R90, RZ, RZ, R89 ;  /* 0x000000ffff5a7224 */ /* 0x000fe200078e0059 */
[----:B------:R-:W-:Y:S01]  /*70690*/  PRMT R42, R42, 0x3340, R41 ;  /* 0x000033402a2a7816 */ /* 0x000fe20000000029 */
[----:B------:R-:W-:Y:S01]  /*706a0*/  IMAD.MOV.U32 R89, RZ, RZ, R70 ;  /* 0x000000ffff597224 */ /* 0x000fe200078e0046 */
[----:B------:R-:W-:Y:S01]  /*706b0*/  PRMT R43, R52, 0x3340, R43 ;  /* 0x00003340342b7816 */ /* 0x000fe2000000002b */
[----:B------:R-:W-:Y:S01]  /*706c0*/  IMAD.MOV.U32 R70, RZ, RZ, R68 ;  /* 0x000000ffff467224 */ /* 0x000fe200078e0044 */
[----:B------:R-:W-:-:S02]  /*706d0*/  LOP3.LUT R68, R109, 0xffff, RZ, 0xc0, !PT ;  /* 0x0000ffff6d447812 */ /* 0x000fc400078ec0ff */
        /* <DEDUP_REMOVED lines=8> */
[----:B------:R-:W-:Y:S02]  /*70760*/  LOP3.LUT R47, R47, 0xffff, RZ, 0xc0, !PT ;  /* 0x0000ffff2f2f7812 */ /* 0x000fe400078ec0ff */
[----:B------:R-:W-:-:S04]  /*70770*/  LOP3.LUT R66, R66, 0xffff, RZ, 0xc0, !PT ;  /* 0x0000ffff42427812 */ /* 0x000fc800078ec0ff */
[----:B------:R-:W-:Y:S02]  /*70780*/  PRMT R34, R66, 0x3340, R47 ;  /* 0x0000334042227816 */ /* 0x000fe4000000002f */
        /* <DEDUP_REMOVED lines=23> */
[----:B0-----:R-:W-:Y:S02]  /*70900*/  ISETP.NE.AND P2, PT, R79, RZ, PT ;  /* 0x000000ff4f00720c */ /* 0x001fe40003f45270 */
[----:B------:R-:W-:Y:S02]  /*70910*/  PRMT R74, R74, 0x3340, R71 ;  /* 0x000033404a4a7816 */ /* 0x000fe40000000047 */
[----:B------:R-:W-:Y:S02]  /*70920*/  PRMT R73, R76, 0x3340, R73 ;  /* 0x000033404c497816 */ /* 0x000fe40000000049 */
[----:B------:R-:W-:Y:S02]  /*70930*/  PRMT R78, R78, 0x3340, R75 ;  /* 0x000033404e4e7816 */ /* 0x000fe4000000004b */
[----:B------:R-:W-:Y:S02]  /*70940*/  PRMT R252, R251, 0x7604, R252 ;  /* 0x00007604fbfc7816 */ /* 0x000fe400000000fc */
[----:B------:R-:W-:-:S02]  /*70950*/  PRMT R34, R49, 0x5410, R34 ;  /* 0x0000541031227816 */ /* 0x000fc40000000022 */
[----:B------:R-:W-:Y:S01]  /*70960*/  PRMT R64, R64, 0x5410, R57 ;  /* 0x0000541040407816 */ /* 0x000fe20000000039 */
[----:B------:R0:W-:Y:S04]  /*70970*/  STL [R1+0x39c], R108 ;  /* 0x00039c6c01007387 */ /* 0x0001e80000100800 */
[----:B------:R0:W-:Y:S04]  /*70980*/  STL.U16 [R1+0x398], R252 ;  /* 0x000398fc01007387 */ /* 0x0001e80000100400 */
[----:B------:R0:W-:Y:S04]  /*70990*/  STL [R1+0x438], R58 ;  /* 0x0004383a01007387 */ /* 0x0001e80000100800 */
[----:B------:R0:W-:Y:S04]  /*709a0*/  STL [R1+0x474], R0 ;  /* 0x0004740001007387 */ /* 0x0001e80000100800 */
[----:B------:R0:W-:Y:S04]  /*709b0*/  STL.64 [R1+0x478], R20 ;  /* 0x0004781401007387 */ /* 0x0001e80000100a00 */
[----:B------:R0:W-:Y:S01]  /*709c0*/  @!P2 STL [R1+0x3f0], RZ ;  /* 0x0003f0ff0100a387 */ /* 0x0001e20000100800 */
[----:B------:R-:W-:-:S02]  /*709d0*/  PRMT R77, R0, 0x3340, R0 ;  /* 0x00003340004d7816 */ /* 0x000fc40000000000 */
[----:B------:R-:W-:Y:S02]  /*709e0*/  ISETP.GE.AND P1, PT, R198, 0x101, PT ;  /* 0x00000101c600780c */ /* 0x000fe40003f26270 */
[----:B------:R-:W-:-:S04]  /*709f0*/  PRMT R51, R51, 0x5410, R77 ;  /* 0x0000541033337816 */ /* 0x000fc8000000004d */
[----:B------:R-:W-:Y:S01]  /*70a00*/  PRMT R51, R146, 0x7604, R51 ;  /* 0x0000760492337816 */ /* 0x000fe20000000033 */
[----:B------:R-:W-:Y:S03]  /*70a10*/  BSSY.RECONVERGENT B0, `(.L_x_3255) ;  /* 0x00001ef000007945 */ /* 0x000fe60003800200 */
[----:B------:R-:W-:Y:S01]  /*70a20*/  PRMT R56, R56, 0x7054, R51 ;  /* 0x0000705438387816 */ /* 0x000fe20000000033 */
[----:B------:R-:W-:Y:S01]  /*70a30*/  @!P2 IMAD.MOV.U32 R44, RZ, RZ, RZ ;  /* 0x000000ffff2ca224 */ /* 0x000fe200078e00ff */
[----:B------:R-:W-:Y:S02]  /*70a40*/  PRMT R38, R38, 0x5410, R77 ;  /* 0x0000541026267816 */ /* 0x000fe4000000004d */
[----:B------:R-:W-:Y:S02]  /*70a50*/  PRMT R56, R145, 0x654, R56 ;  /* 0x0000065491387816 */ /* 0x000fe40000000038 */
[----:B--2---:R-:W-:-:S04]  /*70a60*/  LOP3.LUT R35, R99, 0xffff, RZ, 0xc0, !PT ;  /* 0x0000ffff63237812 */ /* 0x004fc800078ec0ff */
[----:B------:R-:W-:Y:S02]  /*70a70*/  PRMT R32, R35, 0x3340, R32 ;  /* 0x0000334023207816 */ /* 0x000fe40000000020 */
[----:B------:R-:W-:-:S04]  /*70a80*/  LOP3.LUT R35, R93, 0xffff, RZ, 0xc0, !PT ;  /* 0x0000ffff5d237812 */ /* 0x000fc800078ec0ff */
[----:B------:R-:W-:Y:S02]  /*70a90*/  PRMT R52, R52, 0x3340, R35 ;  /* 0x0000334034347816 */ /* 0x000fe40000000023 */
[----:B------:R-:W-:Y:S02]  /*70aa0*/  LOP3.LUT R35, R88, 0xffff, RZ, 0xc0, !PT ;  /* 0x0000ffff58237812 */ /* 0x000fe400078ec0ff */
[----:B---3--:R-:W-:Y:S02]  /*70ab0*/  LOP3.LUT R41, R86, 0xffff, RZ, 0xc0, !PT ;  /* 0x0000ffff56297812 */ /* 0x008fe400078ec0ff */
        /* <DEDUP_REMOVED lines=8> */
[----:B------:R-:W-:Y:S01]  /*70b40*/  PRMT R35, R39, 0x5410, R2 ;  /* 0x0000541027237816 */ /* 0x000fe20000000002 */
[----:B------:R-:W-:Y:S01]  /*70b50*/  VIADD R2, R58, 0x1 ;  /* 0x000000013a027836 */ /* 0x000fe20000000000 */
[----:B------:R-:W-:Y:S01]  /*70b60*/  PRMT R40, R43, 0x5410, R42 ;  /* 0x000054102b287816 */ /* 0x000fe2000000002a */
[----:B------:R-:W-:Y:S01]  /*70b70*/  @!P0 IMAD.MOV R2, RZ, RZ, R58 ;  /* 0x000000ffff028224 */ /* 0x000fe200078e023a */
        /* <DEDUP_REMOVED lines=8> */
[----:B------:R0:W-:Y:S04]  /*70c00*/  STL.128 [R1+0x370], R40 ;  /* 0x0003702801007387 */ /* 0x0001e80000100c00 */
[----:B------:R0:W-:Y:S04]  /*70c10*/  STL.128 [R1+0x380], R64 ;  /* 0x0003804001007387 */ /* 0x0001e80000100c00 */
[----:B------:R0:W-:Y:S04]  /*70c20*/  STL.64 [R1+0x368], R34 ;  /* 0x0003682201007387 */ /* 0x0001e80000100a00 */
[----:B------:R0:W-:Y:S01]  /*70c30*/  STL.64 [R1+0x390], R52 ;  /* 0x0003903401007387 */ /* 0x0001e20000100a00 */
[----:B------:R-:W-:-:S04]  /*70c40*/  PRMT R3, R80, 0x5410, R77 ;  /* 0x0000541050037816 */ /* 0x000fc8000000004d */
[----:B------:R-:W-:-:S04]  /*70c50*/  PRMT R3, R144, 0x7604, R3 ;  /* 0x0000760490037816 */ /* 0x000fc80000000003 */
[----:B------:R-:W-:-:S04]  /*70c60*/  PRMT R50, R50, 0x7054, R3 ;  /* 0x0000705432327816 */ /* 0x000fc80000000003 */
[----:B------:R-:W-:Y:S01]  /*70c70*/  PRMT R57, R143, 0x654, R50 ;  /* 0x000006548f397816 */ /* 0x000fe20000000032 */
[----:B0-----:R-:W-:Y:S06]  /*70c80*/  @!P1 BRA `(.L_x_3256) ;  /* 0x0000001800809947 */ /* 0x001fec0003800000 */
[----:B------:R-:W-:Y:S01]  /*70c90*/  BAR.SYNC.DEFER_BLOCKING 0x0 ;  /* 0x0000000000007b1d */ /* 0x000fe20000010000 */
[----:B------:R-:W-:-:S05]  /*70ca0*/  ISETP.NE.AND P1, PT, R48, RZ, PT ;  /* 0x000000ff3000720c */ /* 0x000fca0003f25270 */
[----:B------:R-:W-:Y:S08]  /*70cb0*/  BSSY.RECONVERGENT B1, `(.L_x_3257) ;  /* 0x000000e000017945 */ /* 0x000ff00003800200 */
        /* <DEDUP_REMOVED lines=13> */
.L_x_3258:
[----:B------:R-:W-:Y:S05]  /*70d90*/  BSYNC.RECONVERGENT B1 ;  /* 0x0000000000017941 */ /* 0x000fea0003800200 */
.L_x_3257:
[----:B------:R-:W-:Y:S04]  /*70da0*/  BSSY.RECONVERGENT B1, `(.L_x_3259) ;  /* 0x0000012000017945 */ /* 0x000fe80003800200 */
[----:B------:R-:W-:Y:S05]  /*70db0*/  @!P0 BRA `(.L_x_3260) ;  /* 0x0000000000408947 */ /* 0x000fea0003800000 */
[----:B------:R-:W-:Y:S01]  /*70dc0*/  PRMT R2, R38, 0x7771, RZ ;  /* 0x0000777126027816 */ /* 0x000fe200000000ff */
[----:B0-----:R-:W-:Y:S01]  /*70dd0*/  IMAD R3, R58, 0x48, R62 ;  /* 0x000000483a037824 */ /* 0x001fe200078e023e */
        /* <DEDUP_REMOVED lines=14> */
.L_x_3260:
[----:B------:R-:W-:Y:S05]  /*70ec0*/  BSYNC.RECONVERGENT B1 ;  /* 0x0000000000017941 */ /* 0x000fea0003800200 */
.L_x_3259:
[----:B------:R-:W-:Y:S01]  /*70ed0*/  BAR.SYNC.DEFER_BLOCKING 0x0 ;  /* 0x0000000000007b1d */ /* 0x000fe20000010000 */
[----:B------:R-:W-:-:S13]  /*70ee0*/  ISETP.GE.U32.AND P0, PT, R79, R198, PT ;  /* 0x000000c64f00720c */ /* 0x000fda0003f06070 */
[----:B------:R-:W-:Y:S05]  /*70ef0*/  @P0 BRA `(.L_x_3261) ;  /* 0x0000001800800947 */ /* 0x000fea0003800000 */
[----:B01----:R-:W-:Y:S01]  /*70f00*/  LOP3.LUT R3, RZ, R79, RZ, 0x33, !PT ;  /* 0x0000004fff037212 */ /* 0x003fe200078e33ff */
[----:B------:R-:W-:Y:S01]  /*70f10*/  BSSY.RECONVERGENT B1, `(.L_x_3262) ;  /* 0x0000021000017945 */ /* 0x000fe20003800200 */
[----:B------:R-:W-:-:S03]  /*70f20*/  IMAD.MOV.U32 R5, RZ, RZ, R79 ;  /* 0x000000ffff057224 */ /* 0x000fc600078e004f */
[----:B------:R-:W-:-:S05]  /*70f30*/  IMAD.IADD R0, R3, 0x1, R198 ;  /* 0x0000000103007824 */ /* 0x000fca00078e02c6 */
[C---:B------:R-:W-:Y:S02]  /*70f40*/  LOP3.LUT P0, RZ, R0.reuse, 0x100, RZ, 0xc0, !PT ;  /* 0x0000010000ff7812 */ /* 0x040fe4000780c0ff */
[----:B------:R-:W-:-:S11]  /*70f50*/  ISETP.GE.U32.AND P1, PT, R0, 0x100, PT ;  /* 0x000001000000780c */ /* 0x000fd60003f26070 */
[----:B------:R-:W-:Y:S05]  /*70f60*/  @P0 BRA `(.L_x_3263) ;  /* 0x00000000006c0947 */ /* 0x000fea0003800000 */
[C---:B------:R-:W-:Y:S01]  /*70f70*/  IMAD R0, R79.reuse, 0x48, R62 ;  /* 0x000000484f007824 */ /* 0x040fe200078e023e */
[----:B------:R-:W0:Y:S04]  /*70f80*/  LDC.64 R4, c[0x0][0x390] ;  /* 0x0000e400ff047b82 */ /* 0x000e280000000a00 */
[----:B------:R-:W1:Y:S04]  /*70f90*/  LDS.U16 R8, [R0+0x38] ;  /* 0x0000380000087984 */ /* 0x000e680000000400 */
[----:B------:R-:W2:Y:S01]  /*70fa0*/  LDS R9, [R0] ;  /* 0x0000000000097984 */ /* 0x000ea20000000800 */
[----:B------:R-:W3:Y:S03]  /*70fb0*/  LDC.64 R6, c[0x0][0x398] ;  /* 0x0000e600ff067b82 */ /* 0x000ee60000000a00 */
[----:B------:R-:W4:Y:S04]  /*70fc0*/  LDS.64 R10, [R0+0x8] ;  /* 0x00000800000a7984 */ /* 0x000f280000000a00 */
[----:B------:R-:W5:Y:S04]  /*70fd0*/  LDS.64 R12, [R0+0x10] ;  /* 0x00001000000c7984 */ /* 0x000f680000000a00 */
[----:B------:R-:W5:Y:S04]  /*70fe0*/  LDS.64 R14, [R0+0x18] ;  /* 0x00001800000e7984 */ /* 0x000f680000000a00 */
[----:B------:R-:W5:Y:S01]  /*70ff0*/  LDS.64 R16, [R0+0x20] ;  /* 0x0000200000107984 */ /* 0x000f620000000a00 */
[----:B0-----:R-:W-:-:S03]  /*71000*/  IMAD.WIDE.U32 R4, R79, 0x4, R4 ;  /* 0x000000044f047825 */ /* 0x001fc600078e0004 */
[----:B------:R-:W0:Y:S04]  /*71010*/  LDS.64 R18, [R0+0x28] ;  /* 0x0000280000127984 */ /* 0x000e280000000a00 */
[----:B------:R-:W0:Y:S01]  /*71020*/  LDS.64 R20, [R0+0x30] ;  /* 0x0000300000147984 */ /* 0x000e220000000a00 */
[----:B---3--:R-:W-:-:S03]  /*71030*/  IMAD.WIDE.U32 R6, R79, 0x40, R6 ;  /* 0x000000404f067825 */ /* 0x008fc600078e0006 */
[----:B------:R-:W3:Y:S04]  /*71040*/  LDS R23, [R0+0x3c] ;  /* 0x00003c0000177984 */ /* 0x000ee80000000800 */
[----:B------:R-:W3:Y:S01]  /*71050*/  LDS.64 R2, [R0+0x40] ;  /* 0x0000400000027984 */ /* 0x000ee20000000a00 */
[----:B-1----:R-:W-:-:S03]  /*71060*/  PRMT R33, R8, 0x7710, RZ ;  /* 0x0000771008217816 */ /* 0x002fc600000000ff */
[----:B--2---:R1:W-:Y:S04]  /*71070*/  STG.E desc[UR8][R4.64], R9 ;  /* 0x0000000904007986 */ /* 0x0043e8000c101908 */
[----:B----4-:R2:W-:Y:S04]  /*71080*/  STG.E.64 desc[UR8][R6.64], R10 ;  /* 0x0000000a06007986 */ /* 0x0105e8000c101b08 */
[----:B-----5:R2:W-:Y:S04]  /*71090*/  STG.E.64 desc[UR8][R6.64+0x8], R12 ;  /* 0x0000080c06007986 */ /* 0x0205e8000c101b08 */
[----:B------:R2:W-:Y:S01]  /*710a0*/  STG.E.64 desc[UR8][R6.64+0x10], R14 ;  /* 0x0000100e06007986 */ /* 0x0005e2000c101b08 */
[----:B-1----:R-:W-:-:S03]  /*710b0*/  VIADD R5, R79, 0x100 ;  /* 0x000001004f057836 */ /* 0x002fc60000000000 */
[----:B------:R2:W-:Y:S04]  /*710c0*/  STG.E.64 desc[UR8][R6.64+0x18], R16 ;  /* 0x0000181006007986 */ /* 0x0005e8000c101b08 */
[----:B0-----:R2:W-:Y:S04]  /*710d0*/  STG.E.64 desc[UR8][R6.64+0x20], R18 ;  /* 0x0000201206007986 */ /* 0x0015e8000c101b08 */
[----:B------:R2:W-:Y:S04]  /*710e0*/  STG.E.64 desc[UR8][R6.64+0x28], R20 ;  /* 0x0000281406007986 */ /* 0x0005e8000c101b08 */
[----:B------:R2:W-:Y:S04]  /*710f0*/  STG.E.U16 desc[UR8][R6.64+0x30], R33 ;  /* 0x0000302106007986 */ /* 0x0005e8000c101508 */
[----:B---3--:R2:W-:Y:S04]  /*71100*/  STG.E desc[UR8][R6.64+0x34], R23 ;  /* 0x0000341706007986 */ /* 0x0085e8000c101908 */
[----:B------:R2:W-:Y:S02]  /*71110*/  STG.E.64 desc[UR8][R6.64+0x38], R2 ;  /* 0x0000380206007986 */ /* 0x0005e4000c101b08 */
.L_x_3263:
[----:B------:R-:W-:Y:S05]  /*71120*/  BSYNC.RECONVERGENT B1 ;  /* 0x0000000000017941 */ /* 0x000fea0003800200 */
.L_x_3262:
[----:B------:R-:W-:Y:S05]  /*71130*/  @!P1 BRA `(.L_x_3261) ;  /* 0x0000001400f09947 */ /* 0x000fea0003800000 */
[----:B--2---:R-:W0:Y:S01]  /*71140*/  LDC.64 R6, c[0x0][0x390] ;  /* 0x0000e400ff067b82 */ /* 0x004e220000000a00 */
[----:B------:R-:W-:Y:S01]  /*71150*/  IMAD.IADD R0, R198, 0x1, -R5 ;  /* 0x00000001c6007824 */ /* 0x000fe200078e0a05 */
[----:B------:R-:W-:Y:S04]  /*71160*/  BSSY.RECONVERGENT B1, `(.L_x_3264) ;  /* 0x00000c1000017945 */ /* 0x000fe80003800200 */
[----:B------:R-:W-:Y:S01]  /*71170*/  ISETP.GT.AND P1, PT, R0, 0x600, PT ;  /* 0x000006000000780c */ /* 0x000fe20003f24270 */
[----:B------:R-:W-:Y:S01]  /*71180*/  IMAD R0, R5, 0x48, R62 ;  /* 0x0000004805007824 */ /* 0x000fe200078e023e */
[----:B------:R-:W1:Y:S03]  /*71190*/  LDC.64 R2, c[0x0][0x398] ;  /* 0x0000e600ff027b82 */ /* 0x000e660000000a00 */
[----:B------:R-:W-:-:S02]  /*711a0*/  VIADD R0, R0, 0x4840 ;  /* 0x0000484000007836 */ /* 0x000fc40000000000 */
[----:B0-----:R-:W-:-:S03]  /*711b0*/  IMAD.WIDE.U32 R6, R5, 0x4, R6 ;  /* 0x0000000405067825 */ /* 0x001fc600078e0006 */
[----:B------:R-:W-:Y:S01]  /*711c0*/  IADD3 R14, P0, PT, R6, 0x400, RZ ;  /* 0x00000400060e7810 */ /* 0x000fe20007f1e0ff */
[----:B-1----:R-:W-:-:S04]  /*711d0*/  IMAD.WIDE.U32 R2, R5, 0x40, R2 ;  /* 0x0000004005027825 */ /* 0x002fc800078e0002 */
[----:B------:R-:W-:Y:S01]  /*711e0*/  IMAD.X R15, RZ, RZ, R7, P0 ;  /* 0x000000ffff0f7224 */ /* 0x000fe200000e0607 */
[----:B------:R-:W-:Y:S02]  /*711f0*/  IADD3 R2, P2, PT, R2, 0x4038, RZ ;  /* 0x0000403802027810 */ /* 0x000fe40007f5e0ff */
[----:B------:R-:W-:-:S03]  /*71200*/  PLOP3.LUT P0, PT, PT, PT, PT, 0x80, 0x8 ;  /* 0x000000000008781c */ /* 0x000fc60003f0f070 */
[----:B------:R-:W-:Y:S01]  /*71210*/  IMAD.X R3, RZ, RZ, R3, P2 ;  /* 0x000000ffff037224 */ /* 0x000fe200010e0603 */
[----:B------:R-:W-:Y:S09]  /*71220*/  @!P1 BRA `(.L_x_3265) ;  /* 0x0000000800d09947 */ /* 0x000ff20003800000 */
[----:B------:R-:W-:Y:S01]  /*71230*/  PLOP3.LUT P0, PT, PT, PT, PT, 0x8, 0x80 ;  /* 0x000000000080781c */ /* 0x000fe20003f0e170 */
[----:B------:R-:W-:-:S12]  /*71240*/  VIADD R60, R198, 0xfffffa00 ;  /* 0xfffffa00c63c7836 */ /* 0x000fd80000000000 */
.L_x_3266:
[----:B------:R-:W0:Y:S01]  /*71250*/  LDS R9, [R0+-0x4840] ;  /* 0xffb7c00000097984 */ /* 0x000e220000000800 */
[----:B------:R-:W-:-:S03]  /*71260*/  VIADD R5, R5, 0x800 ;  /* 0x0000080005057836 */ /* 0x000fc60000000000 */
[----:B------:R-:W1:Y:S02]  /*71270*/  LDS.64 R16, [R0+-0x4828] ;  /* 0xffb7d80000107984 */ /* 0x000e640000000a00 */
[----:B------:R-:W-:Y:S02]  /*71280*/  ISETP.GE.AND P1, PT, R5, R60, PT ;  /* 0x0000003c0500720c */ /* 0x000fe40003f26270 */
[----:B------:R-:W-:Y:S04]  /*71290*/  LDS.64 R10, [R0+-0x4838] ;  /* 0xffb7c800000a7984 */ /* 0x000fe80000000a00 */
        /* <DEDUP_REMOVED lines=10> */
[----:B0-----:R-:W-:Y:S04]  /*71340*/  STG.E desc[UR8][R14.64+-0x400], R9 ;  /* 0xfffc00090e007986 */ /* 0x001fe8000c101908 */
[----:B------:R-:W0:Y:S04]  /*71350*/  LDS.64 R8, [R0] ;  /* 0x0000000000087984 */ /* 0x000e280000000a00 */
[----:B-1----:R2:W-:Y:S04]  /*71360*/  STG.E.64 desc[UR8][R2.64+-0x4028], R16 ;  /* 0xffbfd81002007986 */ /* 0x0025e8000c101b08 */
[----:B------:R-:W1:Y:S04]  /*71370*/  LDS.64 R36, [R0+-0x38] ;  /* 0xffffc80000247984 */ /* 0x000e680000000a00 */
[----:B------:R-:W1:Y:S04]  /*71380*/  LDS.64 R38, [R0+-0x30] ;  /* 0xffffd00000267984 */ /* 0x000e680000000a00 */
[----:B------:R-:W-:Y:S01]  /*71390*/  LDS.64 R40, [R0+-0x28] ;  /* 0xffffd80000287984 */ /* 0x000fe20000000a00 */
[----:B--2---:R-:W-:-:S03]  /*713a0*/  PRMT R17, R4, 0x7710, RZ ;  /* 0x0000771004117816 */ /* 0x004fc600000000ff */
[----:B------:R-:W-:Y:S04]  /*713b0*/  LDS.64 R42, [R0+-0x20] ;  /* 0xffffe000002a7984 */ /* 0x000fe80000000a00 */
        /* <DEDUP_REMOVED lines=36> */
[----:B0-----:R2:W-:Y:S04]  /*71600*/  STG.E.64 desc[UR8][R2.64], R8 ;  /* 0x0000000802007986 */ /* 0x0015e8000c101b08 */
[----:B------:R-:W0:Y:S04]  /*71610*/  LDS.64 R18, [R0+0xd7d0] ;  /* 0x00d7d00000127984 */ /* 0x000e280000000a00 */
[----:B-1----:R-:W-:Y:S04]  /*71620*/  STG.E.64 desc[UR8][R2.64+-0x38], R36 ;  /* 0xffffc82402007986 */ /* 0x002fe8000c101b08 */
[----:B------:R-:W-:Y:S01]  /*71630*/  STG.E.64 desc[UR8][R2.64+-0x30], R38 ;  /* 0xffffd02602007986 */ /* 0x000fe2000c101b08 */
[----:B--2---:R-:W-:-:S03]  /*71640*/  PRMT R9, R16, 0x7710, RZ ;  /* 0x0000771010097816 */ /* 0x004fc600000000ff */
[----:B------:R-:W-:Y:S04]  /*71650*/  STG.E.64 desc[UR8][R2.64+-0x28], R40 ;  /* 0xffffd82802007986 */ /* 0x000fe8000c101b08 */
[----:B------:R-:W-:Y:S04]  /*71660*/  STG.E.64 desc[UR8][R2.64+-0x20], R42 ;  /* 0xffffe02a02007986 */ /* 0x000fe8000c101b08 */
[----:B------:R-:W-:Y:S04]  /*71670*/  STG.E.64 desc[UR8][R2.64+-0x18], R44 ;  /* 0xffffe82c02007986 */ /* 0x000fe8000c101b08 */
[----:B------:R-:W-:Y:S04]  /*71680*/  STG.E.64 desc[UR8][R2.64+-0x10], R46 ;  /* 0xfffff02e02007986 */ /* 0x000fe8000c101b08 */
[----:B------:R-:W-:Y:S04]  /*71690*/  STG.E desc[UR8][R2.64+-0x4], R49 ;  /* 0xfffffc3102007986 */ /* 0x000fe8000c101908 */
[----:B------:R-:W-:Y:S04]  /*716a0*/  LDS.U16 R4, [R0+0xd7f8] ;  /* 0x00d7f80000047984 */ /* 0x000fe80000000400 */
[----:B------:R-:W-:Y:S04]  /*716b0*/  STG.E desc[UR8][R14.64+0x400], R51 ;  /* 0x000400330e007986 */ /* 0x000fe8000c101908 */
[----:B------:R-:W1:Y:S04]  /*716c0*/  LDS.64 R16, [R0+0xd7d8] ;  /* 0x00d7d80000107984 */ /* 0x000e680000000a00 */
[----:B------:R-:W-:Y:S04]  /*716d0*/  STG.E.U16 desc[UR8][R2.64+0x3ff8], R7 ;  /* 0x003ff80702007986 */ /* 0x000fe8000c101508 */
[----:B------:R-:W-:Y:S04]  /*716e0*/  LDS.U16 R36, [R0+0x11ff8] ;  /* 0x011ff80000247984 */ /* 0x000fe80000000400 */
[----:B------:R-:W2:Y:S04]  /*716f0*/  LDS.64 R6, [R0+0xd800] ;  /* 0x00d8000000067984 */ /* 0x000ea80000000a00 */
        /* <DEDUP_REMOVED lines=8> */
[----:B------:R-:W-:Y:S04]  /*71780*/  LDS.U16 R38, [R0+0x167f8] ;  /* 0x0167f80000267984 */ /* 0x000fe80000000400 */
[----:B------:R-:W-:Y:S04]  /*71790*/  STG.E desc[UR8][R14.64+0x800], R69 ;  /* 0x000800450e007986 */ /* 0x000fe8000c101908 */
[----:B------:R-:W3:Y:S04]  /*717a0*/  LDS.64 R22, [R0+0xd7e0] ;  /* 0x00d7e00000167984 */ /* 0x000ee80000000a00 */
[----:B------:R-:W4:Y:S04]  /*717b0*/  LDS.64 R32, [R0+0xd7e8] ;  /* 0x00d7e80000207984 */ /* 0x000f280000000a00 */
[----:B------:R-:W5:Y:S04]  /*717c0*/  LDS.64 R34, [R0+0xd7f0] ;  /* 0x00d7f00000227984 */ /* 0x000f680000000a00 */
[----:B------:R-:W5:Y:S04]  /*717d0*/  LDS R37, [R0+0xd7fc] ;  /* 0x00d7fc0000257984 */ /* 0x000f680000000800 */
        /* <DEDUP_REMOVED lines=9> */
[----:B------:R-:W5:Y:S04]  /*71870*/  LDS R39, [R0+0x11fc0] ;  /* 0x011fc00000277984 */ /* 0x000f680000000800 */
[----:B------:R-:W-:Y:S04]  /*71880*/  STG.E desc[UR8][R14.64+0xc00], R85 ;  /* 0x000c00550e007986 */ /* 0x000fe8000c101908 */
        /* <DEDUP_REMOVED lines=8> */
[----:B------:R-:W-:Y:S04]  /*71910*/  STG.E.64 desc[UR8][R2.64+0xbfc8], R20 ;  /* 0x00bfc81402007986 */ /* 0x000fe8000c101b08 */
[----:B------:R-:W5:Y:S04]  /*71920*/  LDS R55, [R0+0x167c0] ;  /* 0x0167c00000377984 */ /* 0x000f680000000800 */
[----:B------:R-:W-:Y:S04]  /*71930*/  LDS.64 R56, [R0+0x167c8] ;  /* 0x0167c80000387984 */ /* 0x000fe80000000a00 */
[----:B------:R-:W-:Y:S04]  /*71940*/  LDS.64 R58, [R0+0x167d0] ;  /* 0x0167d000003a7984 */ /* 0x000fe80000000a00 */
[----:B------:R-:W-:Y:S04]  /*71950*/  LDS.64 R62, [R0+0x167d8] ;  /* 0x0167d800003e7984 */ /* 0x000fe80000000a00 */
[----:B------:R-:W-:Y:S04]  /*71960*/  LDS.64 R64, [R0+0x167e0] ;  /* 0x0167e00000407984 */ /* 0x000fe80000000a00 */
[----:B------:R-:W-:Y:S04]  /*71970*/  LDS.64 R66, [R0+0x167e8] ;  /* 0x0167e80000427984 */ /* 0x000fe80000000a00 */
[----:B------:R-:W-:Y:S04]  /*71980*/  LDS.64 R68, [R0+0x167f0] ;  /* 0x0167f00000447984 */ /* 0x000fe80000000a00 */
[----:B------:R-:W-:Y:S04]  /*71990*/  LDS.64 R10, [R0+0x16800] ;  /* 0x01680000000a7984 */ /* 0x000fe80000000a00 */
[----:B------:R-:W-:Y:S04]  /*719a0*/  LDS R21, [R0+0x167fc] ;  /* 0x0167fc0000157984 */ /* 0x000fe80000000800 */
[----:B------:R-:W-:Y:S04]  /*719b0*/  LDS R71, [R0+0x1afc0] ;  /* 0x01afc00000477984 */ /* 0x000fe80000000800 */
        /* <DEDUP_REMOVED lines=9> */
[----:B0-----:R0:W-:Y:S04]  /*71a50*/  STG.E.64 desc[UR8][R2.64+0xbfd0], R18 ;  /* 0x00bfd01202007986 */ /* 0x0011e8000c101b08 */
[----:B-1----:R1:W-:Y:S01]  /*71a60*/  STG.E.64 desc[UR8][R2.64+0xbfd8], R16 ;  /* 0x00bfd81002007986 */ /* 0x0023e2000c101b08 */
[----:B--2---:R-:W-:-:S03]  /*71a70*/  VIADD R0, R0, 0x24000 ;  /* 0x0002400000007836 */ /* 0x004fc60000000000 */
[----:B------:R2:W-:Y:S04]  /*71a80*/  STG.E.64 desc[UR8][R2.64+0xc000], R6 ;  /* 0x00c0000602007986 */ /* 0x0005e8000c101b08 */
[----:B---3--:R-:W-:Y:S01]  /*71a90*/  STG.E.64 desc[UR8][R2.64+0xbfe0], R22 ;  /* 0x00bfe01602007986 */ /* 0x008fe2000c101b08 */
[----:B0-----:R-:W-:-:S03]  /*71aa0*/  PRMT R19, R4, 0x7710, RZ ;  /* 0x0000771004137816 */ /* 0x001fc600000000ff */
[----:B----4-:R-:W-:Y:S01]  /*71ab0*/  STG.E.64 desc[UR8][R2.64+0xbfe8], R32 ;  /* 0x00bfe82002007986 */ /* 0x010fe2000c101b08 */
[----:B------:R-:W-:Y:S02]  /*71ac0*/  IADD3 R4, P3, PT, R2, 0x20000, RZ ;  /* 0x0002000002047810 */ /* 0x000fe40007f7e0ff */
[----:B-1----:R-:W-:Y:S01]  /*71ad0*/  PRMT R17, R36, 0x7710, RZ ;  /* 0x0000771024117816 */ /* 0x002fe200000000ff */
[----:B-----5:R-:W-:Y:S01]  /*71ae0*/  STG.E.64 desc[UR8][R2.64+0xbff0], R34 ;  /* 0x00bff02202007986 */ /* 0x020fe2000c101b08 */
[----:B--2---:R-:W-:-:S03]  /*71af0*/  PRMT R7, R38, 0x7710, RZ ;  /* 0x0000771026077816 */ /* 0x004fc600000000ff */
[----:B------:R-:W-:Y:S04]  /*71b00*/  STG.E.U16 desc[UR8][R2.64+0xbff8], R19 ;  /* 0x00bff81302007986 */ /* 0x000fe8000c101508 */
        /* <DEDUP_REMOVED lines=13> */
[----:B------:R-:W-:Y:S04]  /*71be0*/  STG.E.64 desc[UR8][R2.64+0x13fc8], R56 ;  /* 0x013fc83802007986 */ /* 0x000fe8000c101b08 */
        /* <DEDUP_REMOVED lines=8> */
[----:B------:R1:W-:Y:S01]  /*71c70*/  STG.E desc[UR8][R14.64+0x1800], R71 ;  /* 0x001800470e007986 */ /* 0x0003e2000c101908 */
[----:B0-----:R-:W-:-:S03]  /*71c80*/  IMAD.X R7, RZ, RZ, R3, P3 ;  /* 0x000000ffff077224 */ /* 0x001fc600018e0603 */
[----:B------:R-:W-:Y:S04]  /*71c90*/  STG.E.64 desc[UR8][R2.64+0x17fc8], R72 ;  /* 0x017fc84802007986 */ /* 0x000fe8000c101b08 */
[----:B------:R-:W-:Y:S01]  /*71ca0*/  STG.E.64 desc[UR8][R2.64+0x17fd0], R74 ;  /* 0x017fd04a02007986 */ /* 0x000fe2000c101b08 */
[----:B-1----:R-:W-:-:S03]  /*71cb0*/  IADD3 R14, P2, PT, R14, 0x2000, RZ ;  /* 0x000020000e0e7810 */ /* 0x002fc60007f5e0ff */
[----:B------:R-:W-:Y:S04]  /*71cc0*/  STG.E.64 desc[UR8][R2.64+0x17fd8], R76 ;  /* 0x017fd84c02007986 */ /* 0x000fe8000c101b08 */
[----:B------:R-:W-:Y:S01]  /*71cd0*/  STG.E.64 desc[UR8][R2.64+0x17fe0], R78 ;  /* 0x017fe04e02007986 */ /* 0x000fe2000c101b08 */
[----:B------:R-:W-:-:S03]  /*71ce0*/  IMAD.X R15, RZ, RZ, R15, P2 ;  /* 0x000000ffff0f7224 */ /* 0x000fc600010e060f */
        /* <DEDUP_REMOVED lines=8> */
.L_x_3265:
[----:B------:R-:W-:Y:S05]  /*71d70*/  BSYNC.RECONVERGENT B1 ;  /* 0x0000000000017941 */ /* 0x000fea0003800200 */
.L_x_3264:
[----:B------:R-:W-:Y:S01]  /*71d80*/  IMAD.IADD R4, R198, 0x1, -R5 ;  /* 0x00000001c6047824 */ /* 0x000fe200078e0a05 */
[----:B------:R-:W-:Y:S04]  /*71d90*/  BSSY.RECONVERGENT B1, `(.L_x_3267) ;  /* 0x0000060000017945 */ /* 0x000fe80003800200 */
[----:B------:R-:W-:-:S13]  /*71da0*/  ISETP.GT.AND P1, PT, R4, 0x200, PT ;  /* 0x000002000400780c */ /* 0x000fda0003f24270 */
[----:B------:R-:W-:Y:S05]  /*71db0*/  @!P1 BRA `(.L_x_3268) ;  /* 0x0000000400749947 */ /* 0x000fea0003800000 */
[----:B------:R-:W0:Y:S01]  /*71dc0*/  LDS R11, [R0+-0x4840] ;  /* 0xffb7c000000b7984 */ /* 0x000e220000000800 */
[----:B------:R-:W-:Y:S01]  /*71dd0*/  PLOP3.LUT P0, PT, PT, PT, PT, 0x8, 0x80 ;  /* 0x000000000080781c */ /* 0x000fe20003f0e170 */
[----:B------:R-:W-:Y:S02]  /*71de0*/  VIADD R5, R5, 0x400 ;  /* 0x0000040005057836 */ /* 0x000fe40000000000 */
[----:B------:R-:W1:Y:S04]  /*71df0*/  LDS.64 R12, [R0+-0x4838] ;  /* 0xffb7c800000c7984 */ /* 0x000e680000000a00 */
[----:B------:R-:W2:Y:S04]  /*71e00*/  LDS.64 R16, [R0+-0x4830] ;  /* 0xffb7d00000107984 */ /* 0x000ea80000000a00 */
        /* <DEDUP_REMOVED lines=18> */
[----:B0-----:R-:W-:Y:S04]  /*71f30*/  STG.E desc[UR8][R14.64+-0x400], R11 ;  /* 0xfffc000b0e007986 */ /* 0x001fe8000c101908 */
[----:B------:R-:W0:Y:S04]  /*71f40*/  LDS R53, [R0+0x47c0] ;  /* 0x0047c00000357984 */ /* 0x000e280000000800 */
        /* <DEDUP_REMOVED lines=9> */
[----:B------:R-:W0:Y:S04]  /*71fe0*/  LDS.U16 R50, [R0+0x8ff8] ;  /* 0x008ff80000327984 */ /* 0x000e280000000400 */
[----:B-1----:R-:W-:Y:S04]  /*71ff0*/  STG.E.64 desc[UR8][R2.64+-0x4038], R12 ;  /* 0xffbfc80c02007986 */ /* 0x002fe8000c101b08 */
[----:B------:R-:W1:Y:S04]  /*72000*/  LDS.64 R72, [R0+0x8fc8] ;  /* 0x008fc80000487984 */ /* 0x000e680000000a00 */
[----:B------:R-:W1:Y:S04]  /*72010*/  LDS.64 R74, [R0+0x8fd0] ;  /* 0x008fd000004a7984 */ /* 0x000e680000000a00 */
[----:B------:R-:W1:Y:S04]  /*72020*/  LDS.64 R76, [R0+0x8fd8] ;  /* 0x008fd800004c7984 */ /* 0x000e680000000a00 */
[----:B------:R-:W1:Y:S04]  /*72030*/  LDS.64 R78, [R0+0x8fe0] ;  /* 0x008fe000004e7984 */ /* 0x000e680000000a00 */
[----:B------:R-:W1:Y:S04]  /*72040*/  LDS.64 R80, [R0+0x8fe8] ;  /* 0x008fe80000507984 */ /* 0x000e680000000a00 */
[----:B------:R-:W1:Y:S04]  /*72050*/  LDS.64 R82, [R0+0x8ff0] ;  /* 0x008ff00000527984 */ /* 0x000e680000000a00 */
[----:B------:R-:W1:Y:S04]  /*72060*/  LDS.64 R12, [R0+0x9000] ;  /* 0x00900000000c7984 */ /* 0x000e680000000a00 */
[----:B------:R4:W1:Y:S04]  /*72070*/  LDS R85, [R0+0x8ffc] ;  /* 0x008ffc0000557984 */ /* 0x0008680000000800 */
[----:B--2---:R2:W-:Y:S04]  /*72080*/  STG.E.64 desc[UR8][R2.64+-0x4030], R16 ;  /* 0xffbfd01002007986 */ /* 0x0045e8000c101b08 */
[----:B---3--:R3:W-:Y:S01]  /*72090*/  STG.E.64 desc[UR8][R2.64+-0x4028], R18 ;  /* 0xffbfd81202007986 */ /* 0x0087e2000c101b08 */
[----:B----4-:R-:W-:-:S03]  /*720a0*/  VIADD R0, R0, 0x12000 ;  /* 0x0001200000007836 */ /* 0x010fc60000000000 */
[----:B------:R4:W-:Y:S04]  /*720b0*/  STG.E.64 desc[UR8][R2.64+-0x4000], R6 ;  /* 0xffc0000602007986 */ /* 0x0009e8000c101b08 */
[----:B-----5:R-:W-:Y:S01]  /*720c0*/  STG.E.64 desc[UR8][R2.64+-0x4020], R20 ;  /* 0xffbfe01402007986 */ /* 0x020fe2000c101b08 */
[----:B--2---:R-:W-:-:S03]  /*720d0*/  PRMT R17, R4, 0x7710, RZ ;  /* 0x0000771004117816 */ /* 0x004fc600000000ff */
[----:B------:R-:W-:Y:S01]  /*720e0*/  STG.E.64 desc[UR8][R2.64+-0x4018], R22 ;  /* 0xffbfe81602007986 */ /* 0x000fe2000c101b08 */
[----:B------:R-:W-:Y:S02]  /*720f0*/  IADD3 R4, P2, PT, R2, 0x10000, RZ ;  /* 0x0001000002047810 */ /* 0x000fe40007f5e0ff */
[----:B---3--:R-:W-:Y:S01]  /*72100*/  PRMT R19, R34, 0x7710, RZ ;  /* 0x0000771022137816 */ /* 0x008fe200000000ff */
[----:B------:R-:W-:Y:S01]  /*72110*/  STG.E.64 desc[UR8][R2.64+-0x4010], R32 ;  /* 0xffbff02002007986 */ /* 0x000fe2000c101b08 */
[----:B----4-:R-:W-:-:S03]  /*72120*/  PRMT R7, R36, 0x7710, RZ ;  /* 0x0000771024077816 */ /* 0x010fc600000000ff */
        /* <DEDUP_REMOVED lines=12> */
[----:B0-----:R-:W-:Y:S01]  /*721f0*/  STG.E desc[UR8][R14.64+0x400], R53 ;  /* 0x000400350e007986 */ /* 0x001fe2000c101908 */
[----:B--2---:R-:W-:-:S03]  /*72200*/  PRMT R9, R50, 0x7710, RZ ;  /* 0x0000771032097816 */ /* 0x004fc600000000ff */
        /* <DEDUP_REMOVED lines=11> */
[----:B-1----:R-:W-:Y:S04]  /*722c0*/  STG.E.64 desc[UR8][R2.64+0x7fc8], R72 ;  /* 0x007fc84802007986 */ /* 0x002fe8000c101b08 */
[----:B------:R-:W-:Y:S01]  /*722d0*/  STG.E.64 desc[UR8][R2.64+0x7fd0], R74 ;  /* 0x007fd04a02007986 */ /* 0x000fe2000c101b08 */
[----:B--2---:R-:W-:-:S03]  /*722e0*/  IADD3 R14, P1, PT, R14, 0x1000, RZ ;  /* 0x000010000e0e7810 */ /* 0x004fc60007f3e0ff */
        /* <DEDUP_REMOVED lines=9> */
[----:B------:R-:W-:-:S07]  /*72380*/  IMAD.MOV.U32 R3, RZ, RZ, R7 ;  /* 0x000000ffff037224 */ /* 0x000fce00078e0007 */
.L_x_3268:
[----:B------:R-:W-:Y:S05]  /*72390*/  BSYNC.RECONVERGENT B1 ;  /* 0x0000000000017941 */ /* 0x000fea0003800200 */
.L_x_3267:
[----:B------:R-:W-:Y:S01]  /*723a0*/  ISETP.LT.OR P0, PT, R5, R198, P0 ;  /* 0x000000c60500720c */ /* 0x000fe20000701670 */
[----:B------:R-:W-:Y:S02]  /*723b0*/  IMAD.MOV.U32 R8, RZ, RZ, R14 ;  /* 0x000000ffff087224 */ /* 0x000fe400078e000e */
[----:B------:R-:W-:-:S10]  /*723c0*/  IMAD.MOV.U32 R9, RZ, RZ, R15 ;  /* 0x000000ffff097224 */ /* 0x000fd400078e000f */
[----:B------:R-:W-:Y:S05]  /*723d0*/  @!P0 BRA `(.L_x_3261) ;  /* 0x0000000400488947 */ /* 0x000fea0003800000 */
[----:B------:R-:W0:Y:S04]  /*723e0*/  LDS.U16 R10, [R0+-0x4808] ;  /* 0xffb7f800000a7984 */ /* 0x000e280000000400 */
[----:B------:R-:W1:Y:S04]  /*723f0*/  LDS R11, [R0+-0x4840] ;  /* 0xffb7c000000b7984 */ /* 0x000e680000000800 */
[----:B------:R-:W-:Y:S04]  /*72400*/  LDS.U16 R32, [R0+-0x8] ;  /* 0xfffff80000207984 */ /* 0x000fe80000000400 */
[----:B------:R-:W2:Y:S04]  /*72410*/  LDS.64 R12, [R0+-0x4838] ;  /* 0xffb7c800000c7984 */ /* 0x000ea80000000a00 */
        /* <DEDUP_REMOVED lines=9> */
[----:B------:R-:W0:Y:S04]  /*724b0*/  LDS.64 R6, [R0] ;  /* 0x0000000000067984 */ /* 0x000e280000000a00 */
[----:B------:R-:W0:Y:S04]  /*724c0*/  LDS.64 R36, [R0+-0x38] ;  /* 0xffffc80000247984 */ /* 0x000e280000000a00 */
[----:B------:R-:W0:Y:S04]  /*724d0*/  LDS.64 R38, [R0+-0x30] ;  /* 0xffffd00000267984 */ /* 0x000e280000000a00 */
[----:B------:R-:W0:Y:S04]  /*724e0*/  LDS.64 R40, [R0+-0x28] ;  /* 0xffffd80000287984 */ /* 0x000e280000000a00 */
[----:B------:R-:W0:Y:S04]  /*724f0*/  LDS.64 R42, [R0+-0x20] ;  /* 0xffffe000002a7984 */ /* 0x000e280000000a00 */
[----:B------:R-:W0:Y:S04]  /*72500*/  LDS.64 R44, [R0+-0x18] ;  /* 0xffffe800002c7984 */ /* 0x000e280000000a00 */
[----:B------:R-:W0:Y:S04]  /*72510*/  LDS.64 R46, [R0+-0x10] ;  /* 0xfffff000002e7984 */ /* 0x000e280000000a00 */
[----:B------:R-:W0:Y:S04]  /*72520*/  LDS R49, [R0+-0x4] ;  /* 0xfffffc0000317984 */ /* 0x000e280000000800 */
        /* <DEDUP_REMOVED lines=8> */
[----:B------:R2:W-:Y:S04]  /*725b0*/  STG.E.64 desc[UR8][R2.64+-0x4000], R4 ;  /* 0xffc0000402007986 */ /* 0x0005e8000c101b08 */
[----:B------:R2:W-:Y:S04]  /*725c0*/  STG.E desc[UR8][R2.64+-0x4004], R33 ;  /* 0xffbffc2102007986 */ /* 0x0005e8000c101908 */
[----:B------:R2:W-:Y:S04]  /*725d0*/  STG.E.U16 desc[UR8][R2.64+-0x4008], R51 ;  /* 0xffbff83302007986 */ /* 0x0005e8000c101508 */
[----:B0-----:R2:W-:Y:S04]  /*725e0*/  STG.E desc[UR8][R8.64], R35 ;  /* 0x0000002308007986 */ /* 0x0015e8000c101908 */
[----:B------:R2:W-:Y:S04]  /*725f0*/  STG.E.64 desc[UR8][R2.64], R6 ;  /* 0x0000000602007986 */ /* 0x0005e8000c101b08 */
[----:B------:R2:W-:Y:S04]  /*72600*/  STG.E.64 desc[UR8][R2.64+-0x38], R36 ;  /* 0xffffc82402007986 */ /* 0x0005e8000c101b08 */
[----:B------:R2:W-:Y:S04]  /*72610*/  STG.E.64 desc[UR8][R2.64+-0x30], R38 ;  /* 0xffffd02602007986 */ /* 0x0005e8000c101b08 */
[----:B------:R2:W-:Y:S04]  /*72620*/  STG.E.64 desc[UR8][R2.64+-0x28], R40 ;  /* 0xffffd82802007986 */ /* 0x0005e8000c101b08 */
[----:B------:R2:W-:Y:S04]  /*72630*/  STG.E.64 desc[UR8][R2.64+-0x20], R42 ;  /* 0xffffe02a02007986 */ /* 0x0005e8000c101b08 */
[----:B------:R2:W-:Y:S04]  /*72640*/  STG.E.64 desc[UR8][R2.64+-0x18], R44 ;  /* 0xffffe82c02007986 */ /* 0x0005e8000c101b08 */
[----:B------:R2:W-:Y:S04]  /*72650*/  STG.E.64 desc[UR8][R2.64+-0x10], R46 ;  /* 0xfffff02e02007986 */ /* 0x0005e8000c101b08 */
[----:B------:R2:W-:Y:S04]  /*72660*/  STG.E desc[UR8][R2.64+-0x4], R49 ;  /* 0xfffffc3102007986 */ /* 0x0005e8000c101908 */
[----:B------:R2:W-:Y:S01]  /*72670*/  STG.E.U16 desc[UR8][R2.64+-0x8], R11 ;  /* 0xfffff80b02007986 */ /* 0x0005e2000c101508 */
[----:B------:R-:W-:Y:S05]  /*72680*/  BRA `(.L_x_3261) ;  /* 0x00000000009c7947 */ /* 0x000fea0003800000 */
.L_x_3256:
[----:B------:R-:W-:Y:S01]  /*72690*/  ISETP.NE.AND P1, PT, R48, RZ, PT ;  /* 0x000000ff3000720c */ /* 0x000fe20003f25270 */
[----:B------:R-:W-:-:S12]  /*726a0*/  BSSY.RECONVERGENT B1, `(.L_x_3269) ;  /* 0x0000011000017945 */ /* 0x000fd80003800200 */
[----:B------:R-:W-:Y:S05]  /*726b0*/  @!P1 BRA `(.L_x_3270) ;  /* 0x00000000003c9947 */ /* 0x000fea0003800000 */
[----:B------:R-:W0:Y:S01]  /*726c0*/  LDC.64 R2, c[0x0][0x390] ;  /* 0x0000e400ff027b82 */ /* 0x000e220000000a00 */
[----:B------:R-:W-:-:S07]  /*726d0*/  PRMT R45, R45, 0x7604, R46 ;  /* 0x000076042d2d7816 */ /* 0x000fce000000002e */
        /* <DEDUP_REMOVED lines=13> */
.L_x_3270:
[----:B------:R-:W-:Y:S05]  /*727b0*/  BSYNC.RECONVERGENT B1 ;  /* 0x0000000000017941 */ /* 0x000fea0003800200 */
.L_x_3269:
[----:B------:R-:W-:Y:S05]  /*727c0*/  @!P0 BRA `(.L_x_3261) ;  /* 0x00000000004c8947 */ /* 0x000fea0003800000 */
[----:B0-----:R-:W0:Y:S01]  /*727d0*/  LDC.64 R2, c[0x0][0x390] ;  /* 0x0000e400ff027b82 */ /* 0x001e220000000a00 */
[C---:B------:R-:W-:Y:S02]  /*727e0*/  PRMT R6, R38.reuse, 0x7771, RZ ;  /* 0x0000777126067816 */ /* 0x040fe400000000ff */
[----:B------:R-:W-:Y:S02]  /*727f0*/  PRMT R7, R38, 0x7770, RZ ;  /* 0x0000777026077816 */ /* 0x000fe400000000ff */
[----:B------:R-:W-:Y:S02]  /*72800*/  PRMT R111, R110, 0x7604, R111 ;  /* 0x000076046e6f7816 */ /* 0x000fe4000000006f */
[----:B------:R-:W-:Y:S01]  /*72810*/  PRMT R6, R7, 0x3340, R6 ;  /* 0x0000334007067816 */ /* 0x000fe20000000006 */
[----:B------:R-:W1:Y:S03]  /*72820*/  LDC.64 R4, c[0x0][0x398] ;  /* 0x0000e600ff047b82 */ /* 0x000e660000000a00 */
[----:B------:R-:W-:Y:S01]  /*72830*/  PRMT R32, R6, 0x5410, R63 ;  /* 0x0000541006207816 */ /* 0x000fe2000000003f */
        /* <DEDUP_REMOVED lines=12> */
.L_x_3261:
[----:B------:R-:W-:Y:S05]  /*72900*/  BSYNC.RECONVERGENT B0 ;  /* 0x0000000000007941 */ /* 0x000fea0003800200 */
.L_x_3255:
[----:B-1-3--:R-:W1:Y:S02]  /*72910*/  S2R R0, SR_TID.X ;  /* 0x0000000000007919 */ /* 0x00ae640000002100 */
[----:B-1----:R-:W-:-:S13]  /*72920*/  ISETP.NE.AND P0, PT, R0, 0xff, PT ;  /* 0x000000ff0000780c */ /* 0x002fda0003f05270 */
[----:B------:R-:W-:Y:S05]  /*72930*/  @P0 EXIT ;  /* 0x000000000000094d */ /* 0x000fea0003800000 */
[----:B------:R-:W1:Y:S08]  /*72940*/  LDC R0, c[0x0][0x3c4] ;  /* 0x0000f100ff007b82 */ /* 0x000e700000000800 */
[----:B0-2---:R-:W0:Y:S01]  /*72950*/  LDC.64 R6, c[0x0][0x3a0] ;  /* 0x0000e800ff067b82 */ /* 0x005e220000000a00 */
[----:B-1----:R-:W-:-:S05]  /*72960*/  IMAD R112, R112, -0x200, R0 ;  /* 0xfffffe0070707824 */ /* 0x002fca00078e0200 */
[----:B------:R-:W-:-:S13]  /*72970*/  ISETP.NE.AND P0, PT, R112, 0x200, PT ;  /* 0x000002007000780c */ /* 0x000fda0003f05270 */
[----:B0-----:R-:W-:Y:S05]  /*72980*/  @P0 BRA `(.L_x_3271) ;  /* 0x00000000003c0947 */ /* 0x001fea0003800000 */
[----:B------:R-:W0:Y:S08]  /*72990*/  LDC.64 R2, c[0x0][0x390] ;  /* 0x0000e400ff027b82 */ /* 0x000e300000000a00 */
[----:B------:R-:W1:Y:S01]  /*729a0*/  LDC.64 R4, c[0x0][0x398] ;  /* 0x0000e600ff047b82 */ /* 0x000e620000000a00 */
[----:B0-----:R-:W-:-:S05]  /*729b0*/  IMAD.WIDE R2, R198, 0x4, R2 ;  /* 0x00000004c6027825 */ /* 0x001fca00078e0202 */
[----:B------:R0:W-:Y:S01]  /*729c0*/  STG.E desc[UR8][R2.64], R61 ;  /* 0x0000003d02007986 */ /* 0x0001e2000c101908 */
[----:B-1----:R-:W-:-:S04]  /*729d0*/  IMAD.WIDE R4, R198, 0x40, R4 ;  /* 0x00000040c6047825 */ /* 0x002fc800078e0204 */
[----:B------:R-:W-:Y:S01]  /*729e0*/  VIADD R198, R198, 0x1 ;  /* 0x00000001c6c67836 */ /* 0x000fe20000000000 */
        /* <DEDUP_REMOVED lines=9> */
.L_x_3271:
[----:B------:R-:W-:Y:S01]  /*72a80*/  STG.E desc[UR8][R6.64], R198 ;  /* 0x000000c606007986 */ /* 0x000fe2000c101908 */
[----:B------:R-:W-:Y:S05]  /*72a90*/  EXIT ;  /* 0x000000000000794d */ /* 0x000fea0003800000 */
.L_x_3013:
[----:B------:R-:W0:Y:S01]  /*72aa0*/  LDC.64 R6, c[0x0][0x380] ;  /* 0x0000e000ff067b82 */ /* 0x000e220000000a00 */
[----:B------:R-:W1:Y:S07]  /*72ab0*/  S2R R82, SR_TID.X ;  /* 0x0000000000527919 */ /* 0x000e6e0000002100 */
[----:B------:R-:W2:Y:S01]  /*72ac0*/  LDC.64 R12, c[0x0][0x388] ;  /* 0x0000e200ff0c7b82 */ /* 0x000ea20000000a00 */
[----:B0-----:R-:W-:-:S05]  /*72ad0*/  IMAD.WIDE.U32 R6, R4, 0x4, R6 ;  /* 0x0000000404067825 */ /* 0x001fca00078e0006 */
[----:B------:R-:W3:Y:S01]  /*72ae0*/  LDG.E.CONSTANT R14, desc[UR8][R6.64] ;  /* 0x00000008060e7981 */ /* 0x000ee2000c1e9900 */
[----:B------:R-:W-:Y:S02]  /*72af0*/  IMAD.MOV.U32 R131, RZ, RZ, RZ ;  /* 0x000000ffff837224 */ /* 0x000fe400078e00ff */
[----:B--2---:R-:W-:Y:S01]  /*72b00*/  IMAD.WIDE.U32 R12, R4, 0x40, R12 ;  /* 0x00000040040c7825 */ /* 0x004fe200078e000c */
[----:B-1----:R-:W-:-:S03]  /*72b10*/  LOP3.LUT R5, R82, 0x1f, RZ, 0xc0, !PT ;  /* 0x0000001f52057812 */ /* 0x002fc600078ec0ff */
[----:B------:R-:W-:Y:S01]  /*72b20*/  IMAD.SHL.U32 R54, R82, 0x2, RZ ;  /* 0x0000000252367824 */ /* 0x000fe200078e00ff */
[----:B------:R-:W2:Y:S04]  /*72b30*/  LDG.E.64.CONSTANT R58, desc[UR8][R12.64+0x28] ;  /* 0x000028080c3a7981 */ /* 0x000ea8000c1e9b00 */
[----:B------:R-:W-:Y:S01]  /*72b40*/  LOP3.LUT R119, R5, 0x7c0, R54, 0xf8, !PT ;  /* 0x000007c005777812 */ /* 0x000fe200078ef836 */
[----:B------:R-:W4:Y:S03]  /*72b50*/  LDG.E.64.CONSTANT R56, desc[UR8][R12.64+0x20] ;  /* 0x000020080c387981 */ /* 0x000f26000c1e9b00 */
        /* <DEDUP_REMOVED lines=10> */
[----:B------:R-:W-:Y:S01]  /*72c00*/  @!P0 IMAD.X R11, RZ, RZ, R7, P2 ;  /* 0x000000ffff0b8224 */ /* 0x000fe200010e0607 */
[----:B------:R-:W5:Y:S01]  /*72c10*/  LDG.E.64.CONSTANT R28, desc[UR8][R12.64+0x38] ;  /* 0x000038080c1c7981 */ /* 0x000f62000c1e9b00 */
[----:B---3--:R-:W-:-:S03]  /*72c20*/  IMAD.MOV.U32 R5, RZ, RZ, R14 ;  /* 0x000000ffff057224 */ /* 0x008fc600078e000e */
[----:B------:R0:W3:Y:S04]  /*72c30*/  @!P1 LDG.E.CONSTANT R14, desc[UR8][R8.64] ;  /* 0x00000008080e9981 */ /* 0x0000e8000c1e9900 */
[----:B------:R1:W3:Y:S01]  /*72c40*/  @!P0 LDG.E.CONSTANT R5, desc[UR8][R10.64+0x80] ;  /* 0x000080080a058981 */ /* 0x0002e2000c1e9900 */
[----:B------:R-:W-:-:S13]  /*72c50*/  ISETP.NE.AND P0, PT, R82, RZ, PT ;  /* 0x000000ff5200720c */ /* 0x000fda0003f05270 */
[----:B------:R5:W3:Y:S01]  /*72c60*/  @!P0 LDG.E.CONSTANT R131, desc[UR8][R6.64+-0x4] ;  /* 0xfffffc0806838981 */ /* 0x000ae2000c1e9900 */
[----:B0-----:R-:W0:Y:S01]  /*72c70*/  S2R R8, SR_CgaCtaId ;  /* 0x0000000000087919 */ /* 0x001e220000008800 */
[----:B------:R-:W2:Y:S01]  /*72c80*/  S2R R40, SR_LANEID ;  /* 0x0000000000287919 */ /* 0x000ea20000000000 */
[----:B------:R-:W-:Y:S02]  /*72c90*/  MOV R79, 0x400 ;  /* 0x00000400004f7802 */ /* 0x000fe40000000f00 */
[----:B------:R-:W-:Y:S01]  /*72ca0*/  LOP3.LUT R4, R54, 0x7c0, RZ, 0xc0, !PT ;  /* 0x000007c036047812 */ /* 0x000fe200078ec0ff */
[----:B------:R-:W-:Y:S04]  /*72cb0*/  STL [R1+0x39c], RZ ;  /* 0x00039cff01007387 */ /* 0x000fe80000100800 */
[----:B------:R-:W-:Y:S04]  /*72cc0*/  STL.64 [R1+0x3a0], RZ ;  /* 0x0003a0ff01007387 */ /* 0x000fe80000100a00 */
[----:B------:R-:W-:Y:S04]  /*72cd0*/  STL.U8 [R1+0x368], RZ ;  /* 0x000368ff01007387 */ /* 0x000fe80000100000 */
[----:B------:R-:W-:Y:S01]  /*72ce0*/  STL [R1+0x3e4], RZ ;  /* 0x0003e4ff01007387 */ /* 0x000fe20000100800 */
[----:B0-----:R-:W-:Y:S01]  /*72cf0*/  LEA R79, R8, R79, 0x18 ;  /* 0x0000004f084f7211 */ /* 0x001fe200078ec0ff */
[----:B--2---:R-:W-:-:S04]  /*72d00*/  IMAD.IADD R16, R4, 0x1, R40 ;  /* 0x0000000104107824 */ /* 0x004fc800078e0228 */
[----:B------:R-:W-:Y:S01]  /*72d10*/  IMAD R61, R16, 0x4, R79 ;  /* 0x00000004103d7824 */ /* 0x000fe200078e024f */
[----:B------:R-:W-:Y:S03]  /*72d20*/  STL.64 [R1+0x3e8], RZ ;  /* 0x0003e8ff01007387 */ /* 0x000fe60000100a00 */
[----:B------:R-:W-:Y:S01]  /*72d30*/  IMAD R118, R40, 0x4, R61 ;  /* 0x0000000428767824 */ /* 0x000fe200078e023d */
[----:B------:R-:W-:Y:S01]  /*72d40*/  STL.U8 [R1+0x3b0], RZ ;  /* 0x0003b0ff01007387 */ /* 0x000fe20000100000 */
[----:B------:R-:W-:Y:S01]  /*72d50*/  LOP3.LUT R4, R119, 0x20, RZ, 0xfc, !PT ;  /* 0x0000002077047812 */ /* 0x000fe200078efcff */
[----:B-1----:R-:W-:Y:S01]  /*72d60*/  IMAD.IADD R11, R16, 0x1, R40 ;  /* 0x00000001100b7824 */ /* 0x002fe200078e0228 */
[--C-:B------:R-:W-:Y:S01]  /*72d70*/  SHF.R.U32.HI R8, RZ, 0x18, R59.reuse ;  /* 0x00000018ff087819 */ /* 0x100fe2000001163b */
[----:B------:R-:W-:Y:S01]  /*72d80*/  BSSY.RECONVERGENT B0, `(.L_x_3272) ;  /* 0x00000a9000007945 */ /* 0x000fe20003800200 */
[----:B------:R-:W-:-:S02]  /*72d90*/  SHF.R.U32.HI R92, RZ, 0x10, R59 ;  /* 0x00000010ff5c7819 */ /* 0x000fc4000001163b */
[--C-:B------:R-:W-:Y:S02]  /*72da0*/  SHF.R.U32.HI R90, RZ, 0x8, R59.reuse ;  /* 0x00000008ff5a7819 */ /* 0x100fe4000001163b */
[C-C-:B------:R-:W-:Y:S02]  /*72db0*/  SHF.R.U64 R88, R58.reuse, 0x18, R59.reuse ;  /* 0x000000183a587819 */ /* 0x140fe4000000123b */
[C-C-:B------:R-:W-:Y:S02]  /*72dc0*/  SHF.R.U64 R87, R58.reuse, 0x10, R59.reuse ;  /* 0x000000103a577819 */ /* 0x140fe4000000123b */
[----:B------:R-:W-:Y:S02]  /*72dd0*/  SHF.R.U64 R85, R58, 0x8, R59 ;  /* 0x000000083a557819 */ /* 0x000fe4000000123b */
[--C-:B----4-:R-:W-:Y:S02]  /*72de0*/  SHF.R.U32.HI R84, RZ, 0x18, R57.reuse ;  /* 0x00000018ff547819 */ /* 0x110fe40000011639 */
        /* <DEDUP_REMOVED lines=30> */
[----:B------:R-:W-:Y:S01]  /*72fd0*/  IMAD R16, R16, 0x3c, R61 ;  /* 0x0000003c10107824 */ /* 0x000fe200078e023d */
[----:B------:R-:W-:Y:S01]  /*72fe0*/  ISETP.GE.U32.AND P0, PT, R4, R3, PT ;  /* 0x000000030400720c */ /* 0x000fe20003f06070 */
[----:B------:R-:W-:Y:S01]  /*72ff0*/  IMAD.MOV.U32 R4, RZ, RZ, R28 ;  /* 0x000000ffff047224 */ /* 0x000fe200078e001c */
[C---:B------:R-:W-:Y:S01]  /*73000*/  PRMT R31, R59.reuse, 0x7610, R31 ;  /* 0x000076103b1f7816 */ /* 0x040fe2000000001f */
[----:B------:R-:W-:Y:S01]  /*73010*/  IMAD.MOV.U32 R15, RZ, RZ, R27 ;  /* 0x000000ffff0f7224 */ /* 0x000fe200078e001b */
[----:B------:R-:W-:Y:S01]  /*73020*/  PRMT R62, R59, 0x7610, R62 ;  /* 0x000076103b3e7816 */ /* 0x000fe2000000003e */
[----:B------:R-:W-:Y:S01]  /*73030*/  IMAD R40, R11, 0x3c, R118 ;  /* 0x0000003c0b287824 */ /* 0x000fe200078e0276 */
        /* <DEDUP_REMOVED lines=45> */
[----:B---3--:R-:W-:Y:S04]  /*73310*/  STS [R61], R14 ;  /* 0x0000000e3d007388 */ /* 0x008fe80000000800 */
[----:B------:R0:W-:Y:S01]  /*73320*/  STS [R61+0x80], R5 ;  /* 0x000080053d007388 */ /* 0x0001e20000000800 */
[----:B------:R-:W-:-:S03]  /*73330*/  NOP ;  /* 0x0000000000007918 */ /* 0x000fc60000000000 */
[----:B------:R-:W1:Y:S04]  /*73340*/  LDS.64 R120, [R118] ;  /* 0x0000000076787984 */ /* 0x000e680000000a00 */
[----:B------:R2:W-:Y:S01]  /*73350*/  STL [R1+0x648], R131 ;  /* 0x0006488301007387 */ /* 0x0005e20000100800 */
[----:B0-----:R-:W-:Y:S01]  /*73360*/  IMAD.MOV.U32 R5, RZ, RZ, R29 ;  /* 0x000000ffff057224 */ /* 0x001fe200078e001d */
[----:B------:R-:W-:Y:S02]  /*73370*/  PRMT R14, R77, 0x7610, R14 ;  /* 0x000076104d0e7816 */ /* 0x000fe4000000000e */
[----:B------:R-:W-:Y:S02]  /*73380*/  PRMT R73, R107, 0x7610, R73 ;  /* 0x000076106b497816 */ /* 0x000fe40000000049 */
[----:B------:R-:W-:-:S02]  /*73390*/  PRMT R71, R106, 0x7610, R71 ;  /* 0x000076106a477816 */ /* 0x000fc40000000047 */
[----:B------:R-:W-:Y:S02]  /*733a0*/  PRMT R66, R105, 0x7610, R66 ;  /* 0x0000761069427816 */ /* 0x000fe40000000042 */
[----:B------:R-:W-:Y:S02]  /*733b0*/  PRMT R67, R104, 0x7610, R67 ;  /* 0x0000761068437816 */ /* 0x000fe40000000043 */
[----:B------:R-:W-:Y:S01]  /*733c0*/  PRMT R68, R103, 0x7610, R68 ;  /* 0x0000761067447816 */ /* 0x000fe20000000044 */
[----:B-1----:R2:W-:Y:S01]  /*733d0*/  STL.64 [R1+0x548], R120 ;  /* 0x0005487801007387 */ /* 0x0025e20000100a00 */
[----:B------:R-:W-:Y:S02]  /*733e0*/  PRMT R63, R102, 0x7610, R63 ;  /* 0x00007610663f7816 */ /* 0x000fe4000000003f */
[----:B------:R-:W-:Y:S02]  /*733f0*/  PRMT R64, R101, 0x7610, R64 ;  /* 0x0000761065407816 */ /* 0x000fe40000000040 */
[----:B------:R-:W-:-:S02]  /*73400*/  PRMT R65, R100, 0x7610, R65 ;  /* 0x0000761064417816 */ /* 0x000fc40000000041 */
[----:B------:R-:W-:Y:S02]  /*73410*/  PRMT R59, R99, 0x7610, R59 ;  /* 0x00007610633b7816 */ /* 0x000fe4000000003b */
[----:B------:R-:W-:Y:S02]  /*73420*/  PRMT R60, R98, 0x7610, R60 ;  /* 0x00007610623c7816 */ /* 0x000fe4000000003c */
[----:B------:R-:W-:Y:S01]  /*73430*/  PRMT R61, R97, 0x7610, R61 ;  /* 0x00007610613d7816 */ /* 0x000fe2000000003d */
[----:B------:R-:W-:Y:S06]  /*73440*/  BAR.SYNC.DEFER_BLOCKING 0x0 ;  /* 0x0000000000007b1d */ /* 0x000fec0000010000 */
[----:B--2---:R-:W-:Y:S05]  /*73450*/  @P1 BRA `(.L_x_3273) ;  /* 0x0000000000ec1947 */ /* 0x004fea0003800000 */
        /* <DEDUP_REMOVED lines=11> */
[----:B---3--:R-:W-:Y:S02]  /*73510*/  SHF.R.U64 R111, R76, 0x8, R77 ;  /* 0x000000084c6f7819 */ /* 0x008fe4000000124d */
[----:B------:R-:W-:Y:S02]  /*73520*/  SHF.R.U64 R118, R86, 0x8, R27 ;  /* 0x0000000856767819 */ /* 0x000fe4000000121b */
[C-C-:B------:R-:W-:Y:S02]  /*73530*/  SHF.R.U64 R113, R76.reuse, 0x10, R77.reuse ;  /* 0x000000104c717819 */ /* 0x140fe4000000124d */
[C---:B------:R-:W-:Y:S02]  /*73540*/  SHF.R.U64 R114, R76.reuse, 0x18, R77 ;  /* 0x000000184c727819 */ /* 0x040fe4000000124d */
[----:B------:R-:W-:Y:S02]  /*73550*/  PRMT R72, R76, 0x7610, R72 ;  /* 0x000076104c487816 */ /* 0x000fe40000000048 */
[----:B----4-:R-:W-:-:S02]  /*73560*/  SHF.R.U64 R93, R56, 0x8, R57 ;  /* 0x00000008385d7819 */ /* 0x010fc40000001239 */
        /* <DEDUP_REMOVED lines=9> */
[--C-:B------:R-:W-:Y:S02]  /*73600*/  SHF.R.U64 R99, R80, 0x18, R81.reuse ;  /* 0x0000001850637819 */ /* 0x100fe40000001251 */
        /* <DEDUP_REMOVED lines=32> */
.L_x_3273:
[----:B------:R-:W-:Y:S05]  /*73810*/  BSYNC.RECONVERGENT B0 ;  /* 0x0000000000007941 */ /* 0x000fea0003800200 */
.L_x_3272:
        /* <DEDUP_REMOVED lines=12> */
[----:B--2---:R-:W-:-:S02]  /*738e0*/  SHF.R.U64 R3, R20, 0x10, R21 ;  /* 0x0000001014037819 */ /* 0x004fc40000001215 */
[----:B---3--:R-:W-:Y:S02]  /*738f0*/  SHF.R.U32.HI R9, RZ, 0x18, R119 ;  /* 0x00000018ff097819 */ /* 0x008fe40000011677 */
[----:B------:R-:W-:Y:S02]  /*73900*/  SHF.R.U64 R19, R20, 0x8, R21 ;  /* 0x0000000814137819 */ /* 0x000fe40000001215 */
[C---:B----4-:R-:W-:Y:S02]  /*73910*/  SHF.R.U64 R11, R14.reuse, 0x8, R15 ;  /* 0x000000080e0b7819 */ /* 0x050fe4000000120f */
[----:B------:R-:W-:Y:S02]  /*73920*/  PRMT R6, R14, 0x7610, R6 ;  /* 0x000076100e067816 */ /* 0x000fe40000000006 */
[C-C-:B------:R-:W-:Y:S02]  /*73930*/  SHF.R.U64 R61, R38.reuse, 0x8, R39.reuse ;  /* 0x00000008263d7819 */ /* 0x140fe40000001227 */
[----:B------:R-:W-:-:S02]  /*73940*/  SHF.R.U64 R60, R38, 0x10, R39 ;  /* 0x00000010263c7819 */ /* 0x000fc40000001227 */
[--C-:B------:R-:W-:Y:S02]  /*73950*/  SHF.R.U64 R59, R38, 0x18, R39.reuse ;  /* 0x00000018263b7819 */ /* 0x100fe40000001227 */
[--C-:B------:R-:W-:Y:S02]  /*73960*/  SHF.R.U32.HI R65, RZ, 0x8, R39.reuse ;  /* 0x00000008ff417819 */ /* 0x100fe40000011627 */
[--C-:B------:R-:W-:Y:S02]  /*73970*/  SHF.R.U32.HI R64, RZ, 0x10, R39.reuse ;  /* 0x00000010ff407819 */ /* 0x100fe40000011627 */
[----:B------:R-:W-:Y:S02]  /*73980*/  SHF.R.U32.HI R63, RZ, 0x18, R39 ;  /* 0x00000018ff3f7819 */ /* 0x000fe40000011627 */
[----:B------:R-:W-:Y:S02]  /*73990*/  PRMT R46, R39, 0x7610, R46 ;  /* 0x00007610272e7816 */ /* 0x000fe4000000002e */
[----:B------:R-:W-:-:S02]  /*739a0*/  SHF.R.U64 R18, R20, 0x18, R21 ;  /* 0x0000001814127819 */ /* 0x000fc40000001215 */
[----:B------:R-:W-:Y:S02]  /*739b0*/  PRMT R17, R20, 0x7610, R17 ;  /* 0x0000761014117816 */ /* 0x000fe40000000011 */
[----:B------:R-:W-:Y:S02]  /*739c0*/  PRMT R14, R3, 0x7610, R14 ;  /* 0x00007610030e7816 */ /* 0x000fe4000000000e */
[C-C-:B------:R-:W-:Y:S02]  /*739d0*/  SHF.R.U64 R68, R50.reuse, 0x8, R51.reuse ;  /* 0x0000000832447819 */ /* 0x140fe40000001233 */
[C-C-:B------:R-:W-:Y:S02]  /*739e0*/  SHF.R.U64 R67, R50.reuse, 0x10, R51.reuse ;  /* 0x0000001032437819 */ /* 0x140fe40000001233 */
[--C-:B------:R-:W-:Y:S02]  /*739f0*/  SHF.R.U64 R66, R50, 0x18, R51.reuse ;  /* 0x0000001832427819 */ /* 0x100fe40000001233 */
[----:B------:R-:W-:-:S02]  /*73a00*/  SHF.R.U32.HI R71, RZ, 0x8, R51 ;  /* 0x00000008ff477819 */ /* 0x000fc40000011633 */
[--C-:B------:R-:W-:Y:S02]  /*73a10*/  SHF.R.U32.HI R73, RZ, 0x10, R51.reuse ;  /* 0x00000010ff497819 */ /* 0x100fe40000011633 */
[----:B------:R-:W-:Y:S02]  /*73a20*/  SHF.R.U32.HI R74, RZ, 0x18, R51 ;  /* 0x00000018ff4a7819 */ /* 0x000fe40000011633 */
        /* <DEDUP_REMOVED lines=8> */
[--C-:B------:R-:W-:Y:S02]  /*73ab0*/  SHF.R.U32.HI R23, RZ, 0x8, R21.reuse ;  /* 0x00000008ff177819 */ /* 0x100fe40000011615 */
[----:B------:R-:W-:-:S02]  /*73ac0*/  SHF.R.U32.HI R22, RZ, 0x10, R21 ;  /* 0x00000010ff167819 */ /* 0x000fc40000011615 */
[----:B------:R-:W-:Y:S02]  /*73ad0*/  SHF.R.U32.HI R24, RZ, 0x18, R21 ;  /* 0x00000018ff187819 */ /* 0x000fe40000011615 */
[----:B------:R-:W-:Y:S02]  /*73ae0*/  PRMT R20, R21, 0x7610, R20 ;  /* 0x0000761015147816 */ /* 0x000fe40000000014 */
        /* <DEDUP_REMOVED lines=12> */
[----:B------:R-:W-:Y:S02]  /*73bb0*/  SHF.R.U32.HI R34, RZ, 0x10, R119 ;  /* 0x00000010ff227819 */ /* 0x000fe40000011677 */
[----:B------:R-:W-:Y:S02]  /*73bc0*/  PRMT R31, R119, 0x7610, R31 ;  /* 0x00007610771f7816 */ /* 0x000fe4000000001f */
[----:B0-----:R-:W-:-:S07]  /*73bd0*/  PRMT R9, R11, 0x7610, R9 ;  /* 0x000076100b097816 */ /* 0x001fce0000000009 */
.L_x_3275:
[----:B------:R-:W-:Y:S05]  /*73be0*/  BSYNC.RECONVERGENT B0 ;  /* 0x0000000000007941 */ /* 0x000fea0003800200 */
.L_x_3274:
[----:B------:R-:W2:Y:S04]  /*73bf0*/  LDL R179, [R1+0x548] ;  /* 0x0005480001b37983 */ /* 0x000ea80000100800 */
[----:B------:R-:W2:Y:S01]  /*73c00*/  LDL R180, [R1+0x54c] ;  /* 0x00054c0001b47983 */ /* 0x000ea20000100800 */
[----:B------:R-:W-:Y:S01]  /*73c10*/  LOP3.LUT R103, R103, 0xffff, RZ, 0xc0, !PT ;  /* 0x0000ffff67677812 */ /* 0x000fe200078ec0ff */
[----:B------:R-:W0:Y:S01]  /*73c20*/  LDC R132, c[0x0][0x3c4] ;  /* 0x0000f100ff847b82 */ /* 0x000e220000000800 */
[----:B------:R-:W-:Y:S01]  /*73c30*/  LOP3.LUT R108, R108, 0xffff, RZ, 0xc0, !PT ;  /* 0x0000ffff6c6c7812 */ /* 0x000fe200078ec0ff */
[----:B-----5:R1:W-:Y:S01]  /*73c40*/  STS.64 [R16+0x38], R4 ;  /* 0x0000380410007388 */ /* 0x0203e20000000a00 */
[----:B------:R-:W-:Y:S01]  /*73c50*/  LOP3.LUT R107, R107, 0xffff, RZ, 0xc0, !PT ;  /* 0x0000ffff6b6b7812 */ /* 0x000fe200078ec0ff */
[----:B------:R-:W-:Y:S01]  /*73c60*/  IMAD.MOV.U32 R178, RZ, RZ, R131 ;  /* 0x000000ffffb27224 */ /* 0x000fe200078e0083 */
[----:B------:R-:W-:Y:S01]  /*73c70*/  LOP3.LUT R106, R106, 0xffff, RZ, 0xc0, !PT ;  /* 0x0000ffff6a6a7812 */ /* 0x000fe200078ec0ff */
[----:B------:R-:W-:Y:S01]  /*73c80*/  STS [R16+0x834], R15 ;  /* 0x0008340f10007388 */ /* 0x000fe20000000800 */
[----:B------:R-:W-:Y:S01]  /*73c90*/  LOP3.LUT R91, R91, 0xffff, RZ, 0xc0, !PT ;  /* 0x0000ffff5b5b7812 */ /* 0x000fe200078ec0ff */
[----:B------:R-:W-:Y:S01]  /*73ca0*/  BSSY.RECONVERGENT B0, `(.L_x_3276) ;  /* 0x00002db000007945 */ /* 0x000fe20003800200 */
[----:B------:R-:W-:Y:S01]  /*73cb0*/  LOP3.LUT R105, R105, 0xffff, RZ, 0xc0, !PT ;  /* 0x0000ffff69697812 */ /* 0x000fe200078ec0ff */
[----:B------:R-:W-:Y:S01]  /*73cc0*/  STS.64 [R16+0x838], R28 ;  /* 0x0008381c10007388 */ /* 0x000fe20000000a00 */
[----:B------:R-:W-:-:S02]  /*73cd0*/  LOP3.LUT R104, R104, 0xffff, RZ, 0xc0, !PT ;  /* 0x0000ffff68687812 */ /* 0x000fc400078ec0ff */
[----:B------:R-:W-:Y:S01]  /*73ce0*/  LOP3.LUT R102, R102, 0xffff, RZ, 0xc0, !PT ;  /* 0x0000ffff66667812 */ /* 0x000fe200078ec0ff */
[----:B------:R-:W-:Y:S01]  /*73cf0*/  STS [R16+0x34], R27 ;  /* 0x0000341b10007388 */ /* 0x000fe20000000800 */
        /* <DEDUP_REMOVED lines=11> */
[----:B------:R-:W-:Y:S01]  /*73db0*/  STS.U16 [R16+0x30], R119 ;  /* 0x0000307710007388 */ /* 0x000fe20000000400 */
[----:B------:R-:W-:-:S02]  /*73dc0*/  PRMT R7, R107, 0x3340, R108 ;  /* 0x000033406b077816 */ /* 0x000fc4000000006c */
[----:B------:R-:W-:Y:S01]  /*73dd0*/  PRMT R106, R91, 0x3340, R106 ;  /* 0x000033405b6a7816 */ /* 0x000fe2000000006a */
[----:B------:R-:W-:Y:S01]  /*73de0*/  STS.U16 [R16+0x830], R9 ;  /* 0x0008300910007388 */ /* 0x000fe20000000400 */
        /* <DEDUP_REMOVED lines=11> */
[----:B------:R1:W-:Y:S01]  /*73ea0*/  STS.128 [R16], R4 ;  /* 0x0000000410007388 */ /* 0x0003e20000000c00 */
[----:B------:R-:W-:-:S02]  /*73eb0*/  LOP3.LUT R23, R23, 0xffff, RZ, 0xc0, !PT ;  /* 0x0000ffff17177812 */ /* 0x000fc400078ec0ff */
[----:B------:R-:W-:Y:S02]  /*73ec0*/  PRMT R96, R11, 0x3340, R96 ;  /* 0x000033400b607816 */ /* 0x000fe40000000060 */
[----:B------:R-:W-:Y:S02]  /*73ed0*/  LOP3.LUT R20, R20, 0xffff, RZ, 0xc0, !PT ;  /* 0x0000ffff14147812 */ /* 0x000fe400078ec0ff */
[----:B------:R-:W-:Y:S02]  /*73ee0*/  LOP3.LUT R93, R93, 0xffff, RZ, 0xc0, !PT ;  /* 0x0000ffff5d5d7812 */ /* 0x000fe400078ec0ff */
[----:B------:R-:W-:Y:S02]  /*73ef0*/  LOP3.LUT R10, R69, 0xffff, RZ, 0xc0, !PT ;  /* 0x0000ffff450a7812 */ /* 0x000fe400078ec0ff */
[----:B------:R-:W-:Y:S02]  /*73f00*/  LOP3.LUT R8, R8, 0xffff, RZ, 0xc0, !PT ;  /* 0x0000ffff08087812 */ /* 0x000fe400078ec0ff */
[----:B------:R-:W-:-:S02]  /*73f10*/  LOP3.LUT R11, R92, 0xffff, RZ, 0xc0, !PT ;  /* 0x0000ffff5c0b7812 */ /* 0x000fc400078ec0ff */
[----:B------:R-:W-:Y:S01]  /*73f20*/  LOP3.LUT R61, R61, 0xffff, RZ, 0xc0, !PT ;  /* 0x0000ffff3d3d7812 */ /* 0x000fe200078ec0ff */
[----:B-1----:R-:W1:Y:S01]  /*73f30*/  S2R R6, SR_SWINHI ;  /* 0x0000000000067919 */ /* 0x002e620000002f00 */
        /* <DEDUP_REMOVED lines=112> */
[----:B------:R-:W-:Y:S01]  /*74640*/  IADD3 R6, P0, PT, R0, 0x498, RZ ;  /* 0x0000049800067810 */ /* 0x000fe20007f1e0ff */
[----:B------:R-:W-:Y:S01]  /*74650*/  VIADD R0, R54, 0x1 ;  /* 0x0000000136007836 */ /* 0x000fe20000000000 */
[----:B------:R-:W-:-:S02]  /*74660*/  IADD3 R4, P1, PT, R4, 0x2a0, RZ ;  /* 0x000002a004047810 */ /* 0x000fc40007f3e0ff */
[----:B------:R-:W-:Y:S01]  /*74670*/  PRMT R21, R20, 0x5410, R21 ;  /* 0x0000541014157816 */ /* 0x000fe20000000015 */
[----:B------:R-:W-:Y:S01]  /*74680*/  IMAD.X R7, RZ, RZ, R2, P0 ;  /* 0x000000ffff077224 */ /* 0x000fe200000e0602 */
[----:B------:R-:W-:Y:S01]  /*74690*/  PRMT R111, R115, 0x5410, R116 ;  /* 0x00005410736f7816 */ /* 0x000fe20000000074 */
[----:B------:R-:W-:Y:S01]  /*746a0*/  IMAD.X R5, RZ, RZ, R5, P1 ;  /* 0x000000ffff057224 */ /* 0x000fe200008e0605 */
[----:B------:R-:W-:Y:S02]  /*746b0*/  PRMT R110, R72, 0x5410, R113 ;  /* 0x00005410486e7816 */ /* 0x000fe40000000071 */
[----:B------:R-:W-:Y:S02]  /*746c0*/  PRMT R109, R96, 0x5410, R109 ;  /* 0x00005410606d7816 */ /* 0x000fe4000000006d */
[----:B------:R-:W-:Y:S02]  /*746d0*/  PRMT R108, R93, 0x5410, R94 ;  /* 0x000054105d6c7816 */ /* 0x000fe4000000005e */
[----:B------:R-:W-:-:S02]  /*746e0*/  PRMT R59, R13, 0x5410, R8 ;  /* 0x000054100d3b7816 */ /* 0x000fc40000000008 */
[----:B------:R-:W-:Y:S01]  /*746f0*/  PRMT R58, R58, 0x5410, R87 ;  /* 0x000054103a3a7816 */ /* 0x000fe20000000057 */
[----:B------:R-:W-:Y:S01]  /*74700*/  STS.128 [R16+0x10], R108 ;  /* 0x0000106c10007388 */ /* 0x000fe20000000c00 */
        /* <DEDUP_REMOVED lines=12> */
[----:B------:R-:W-:Y:S01]  /*747d0*/  PRMT R23, R36, 0x5410, R3 ;  /* 0x0000541024177816 */ /* 0x000fe20000000003 */
[----:B0-----:R-:W-:Y:S01]  /*747e0*/  IMAD R3, R112, -0x200, R132 ;  /* 0xfffffe0070037824 */ /* 0x001fe200078e0284 */
[----:B------:R-:W-:Y:S01]  /*747f0*/  PRMT R22, R26, 0x5410, R15 ;  /* 0x000054101a167816 */ /* 0x000fe2000000000f */
[----:B------:R-:W-:Y:S01]  /*74800*/  STS.128 [R16+0x810], R32 ;  /* 0x0008102010007388 */ /* 0x000fe20000000c00 */
[----:B------:R-:W-:-:S02]  /*74810*/  PRMT R20, R19, 0x5410, R18 ;  /* 0x0000541013147816 */ /* 0x000fc40000000012 */
[----:B--2---:R-:W-:Y:S02]  /*74820*/  ISETP.NE.AND P0, PT, R179, R180, PT ;  /* 0x000000b4b300720c */ /* 0x004fe40003f05270 */
[----:B------:R-:W-:Y:S01]  /*74830*/  ISETP.NE.AND P2, PT, R82, RZ, PT ;  /* 0x000000ff5200720c */ /* 0x000fe20003f45270 */
[----:B------:R-:W-:Y:S01]  /*74840*/  STS.128 [R16+0x820], R20 ;  /* 0x0008201410007388 */ /* 0x000fe20000000c00 */
[----:B------:R-:W-:-:S03]  /*74850*/  NOP ;  /* 0x0000000000007918 */ /* 0x000fc60000000000 */
[----:B------:R-:W-:Y:S01]  /*74860*/  STL.128 [R1+0x3f0], R4 ;  /* 0x0003f00401007387 */ /* 0x000fe20000100c00 */
[----:B------:R-:W-:-:S03]  /*74870*/  ISETP.EQ.OR P0, PT, R0, R3, P0 ;  /* 0x000000030000720c */ /* 0x000fc60000702670 */
[----:B------:R-:W0:Y:S01]  /*74880*/  LDS.128 R196, [R40] ;  /* 0x0000000028c47984 */ /* 0x000e220000000c00 */
[----:B------:R-:W-:-:S03]  /*74890*/  SEL R0, RZ, 0x1, !P0 ;  /* 0x00000001ff007807 */ /* 0x000fc60004000000 */
[----:B------:R-:W1:Y:S04]  /*748a0*/  LDS.128 R188, [R40+0x10] ;  /* 0x0000100028bc7984 */ /* 0x000e680000000c00 */
[----:B------:R-:W-:Y:S04]  /*748b0*/  LDS.128 R192, [R40+0x20] ;  /* 0x0000200028c07984 */ /* 0x000fe80000000c00 */
[----:B------:R-:W2:Y:S04]  /*748c0*/  LDS.128 R8, [R40+0x40] ;  /* 0x0000400028087984 */ /* 0x000ea80000000c00 */
[----:B------:R-:W3:Y:S04]  /*748d0*/  LDS.128 R12, [R40+0x50] ;  /* 0x00005000280c7984 */ /* 0x000ee80000000c00 */
[----:B------:R-:W4:Y:S04]  /*748e0*/  LDS.128 R4, [R40+0x60] ;  /* 0x0000600028047984 */ /* 0x000f280000000c00 */
[----:B------:R-:W-:Y:S04]  /*748f0*/  LDS R212, [R40+0x34] ;  /* 0x0000340028d47984 */ /* 0x000fe80000000800 */
[----:B------:R-:W-:Y:S04]  /*74900*/  LDS.U16 R85, [R40+0x30] ;  /* 0x0000300028557984 */ /* 0x000fe80000000400 */
[----:B------:R-:W4:Y:S04]  /*74910*/  LDS R131, [R40+0x74] ;  /* 0x0000740028837984 */ /* 0x000f280000000800 */
[----:B------:R-:W-:Y:S04]  /*74920*/  LDS.U16 R105, [R40+0x70] ;  /* 0x0000700028697984 */ /* 0x000fe80000000400 */
[----:B------:R-:W-:Y:S01]  /*74930*/  LDS.64 R200, [R40+0x38] ;  /* 0x0000380028c87984 */ /* 0x000fe20000000a00 */
[----:B0-----:R-:W-:Y:S01]  /*74940*/  IMAD.MOV.U32 R32, RZ, RZ, R198 ;  /* 0x000000ffff207224 */ /* 0x001fe200078e00c6 */
[----:B------:R-:W-:Y:S01]  /*74950*/  PRMT R57, R199, 0x7772, RZ ;  /* 0x00007772c7397816 */ /* 0x000fe200000000ff */
[----:B------:R-:W-:Y:S01]  /*74960*/  IMAD.MOV.U32 R33, RZ, RZ, R199 ;  /* 0x000000ffff217224 */ /* 0x000fe200078e00c7 */
[----:B------:R-:W0:Y:S01]  /*74970*/  LDS.64 R132, [R40+0x78] ;  /* 0x0000780028847984 */ /* 0x000e220000000a00 */
[----:B-1----:R-:W-:Y:S01]  /*74980*/  IMAD.MOV.U32 R34, RZ, RZ, R188 ;  /* 0x000000ffff227224 */ /* 0x002fe200078e00bc */
[C---:B------:R-:W-:Y:S01]  /*74990*/  PRMT R64, R189.reuse, 0x7770, RZ ;  /* 0x00007770bd407816 */ /* 0x040fe200000000ff */
[----:B------:R-:W-:Y:S01]  /*749a0*/  IMAD.MOV.U32 R35, RZ, RZ, R189 ;  /* 0x000000ffff237224 */ /* 0x000fe200078e00bd */
[----:B------:R-:W-:Y:S01]  /*749b0*/  BAR.SYNC.DEFER_BLOCKING 0x0 ;  /* 0x0000000000007b1d */ /* 0x000fe20000010000 */
[--C-:B------:R-:W-:Y:S01]  /*749c0*/  IMAD.MOV.U32 R20, RZ, RZ, R190.reuse ;  /* 0x000000ffff147224 */ /* 0x100fe200078e00be */
[----:B------:R-:W-:Y:S01]  /*749d0*/  PRMT R65, R189, 0x7771, RZ ;  /* 0x00007771bd417816 */ /* 0x000fe200000000ff */
[--C-:B------:R-:W-:Y:S01]  /*749e0*/  IMAD.MOV.U32 R21, RZ, RZ, R191.reuse ;  /* 0x000000ffff157224 */ /* 0x100fe200078e00bf */
[C---:B--2---:R-:W-:Y:S01]  /*749f0*/  PRMT R24, R8.reuse, 0x7770, RZ ;  /* 0x0000777008187816 */ /* 0x044fe200000000ff */
[----:B------:R-:W-:Y:S01]  /*74a00*/  IMAD.MOV.U32 R36, RZ, RZ, R190 ;  /* 0x000000ffff247224 */ /* 0x000fe200078e00be */
[C---:B------:R-:W-:Y:S01]  /*74a10*/  PRMT R25, R8.reuse, 0x7771, RZ ;  /* 0x0000777108197816 */ /* 0x040fe200000000ff */
[----:B------:R-:W-:Y:S01]  /*74a20*/  IMAD.MOV.U32 R37, RZ, RZ, R191 ;  /* 0x000000ffff257224 */ /* 0x000fe200078e00bf */
[----:B------:R1:W-:Y:S01]  /*74a30*/  STL [R1+0x3a8], R0 ;  /* 0x0003a80001007387 */ /* 0x0003e20000100800 */
[--C-:B------:R-:W-:Y:S01]  /*74a40*/  IMAD.MOV.U32 R22, RZ, RZ, R192.reuse ;  /* 0x000000ffff167224 */ /* 0x100fe200078e00c0 */
[C---:B------:R-:W-:Y:S01]  /*74a50*/  PRMT R26, R8.reuse, 0x7772, RZ ;  /* 0x00007772081a7816 */ /* 0x040fe200000000ff */
[--C-:B------:R-:W-:Y:S01]  /*74a60*/  IMAD.MOV.U32 R23, RZ, RZ, R193.reuse ;  /* 0x000000ffff177224 */ /* 0x100fe200078e00c1 */
[----:B------:R2:W-:Y:S01]  /*74a70*/  STL.128 [R1+0x10], R32 ;  /* 0x0000102001007387 */ /* 0x0005e20000100c00 */
[----:B------:R-:W-:Y:S01]  /*74a80*/  IMAD.MOV.U32 R38, RZ, RZ, R192 ;  /* 0x000000ffff267224 */ /* 0x000fe200078e00c0 */
[----:B------:R-:W-:Y:S01]  /*74a90*/  PRMT R27, R8, 0x7773, RZ ;  /* 0x00007773081b7816 */ /* 0x000fe200000000ff */
[----:B------:R-:W-:Y:S01]  /*74aa0*/  IMAD.MOV.U32 R39, RZ, RZ, R193 ;  /* 0x000000ffff277224 */ /* 0x000fe200078e00c1 */
[----:B------:R-:W-:Y:S01]  /*74ab0*/  STL.128 [R1+0x380], R20 ;  /* 0x0003801401007387 */ /* 0x000fe20000100c00 */
[----:B------:R-:W-:Y:S01]  /*74ac0*/  IMAD.MOV.U32 R16, RZ, RZ, R198 ;  /* 0x000000ffff107224 */ /* 0x000fe200078e00c6 */
[C---:B------:R-:W-:Y:S01]  /*74ad0*/  PRMT R28, R9.reuse, 0x7770, RZ ;  /* 0x00007770091c7816 */ /* 0x040fe200000000ff */
[----:B-1----:R-:W-:Y:S01]  /*74ae0*/  IMAD R0, R82, 0x4, R79 ;  /* 0x0000000452007824 */ /* 0x002fe200078e024f */
[----:B------:R1:W-:Y:S01]  /*74af0*/  STL.128 [R1+0x20], R36 ;  /* 0x0000202401007387 */ /* 0x0003e20000100c00 */
[----:B------:R-:W-:Y:S01]  /*74b00*/  IMAD.MOV.U32 R17, RZ, RZ, R199 ;  /* 0x000000ffff117224 */ /* 0x000fe200078e00c7 */
[C---:B------:R-:W-:Y:S01]  /*74b10*/  PRMT R29, R9.reuse, 0x7771, RZ ;  /* 0x00007771091d7816 */ /* 0x040fe200000000ff */
[----:B------:R-:W-:Y:S01]  /*74b20*/  IMAD.MOV.U32 R18, RZ, RZ, R188 ;  /* 0x000000ffff127224 */ /* 0x000fe200078e00bc */
[----:B------:R-:W-:Y:S01]  /*74b30*/  STS [R0+0x780], R180 ;  /* 0x000780b400007388 */ /* 0x000fe20000000800 */
[----:B------:R-:W-:Y:S01]  /*74b40*/  IMAD.MOV.U32 R19, RZ, RZ, R189 ;  /* 0x000000ffff137224 */ /* 0x000fe200078e00bd */
[C---:B------:R-:W-:Y:S01]  /*74b50*/  PRMT R30, R9.reuse, 0x7772, RZ ;  /* 0x00007772091e7816 */ /* 0x040fe200000000ff */
[----:B------:R-:W-:Y:S01]  /*74b60*/  BAR.SYNC.DEFER_BLOCKING 0x0 ;  /* 0x0000000000007b1d */ /* 0x000fe20000010000 */
[----:B------:R-:W-:-:S02]  /*74b70*/  PRMT R31, R9, 0x7773, RZ ;  /* 0x00007773091f7816 */ /* 0x000fc400000000ff */
[C---:B--2---:R-:W-:Y:S02]  /*74b80*/  PRMT R32, R10.reuse, 0x7770, RZ ;  /* 0x000077700a207816 */ /* 0x044fe400000000ff */
[C---:B------:R-:W-:Y:S02]  /*74b90*/  PRMT R33, R10.reuse, 0x7771, RZ ;  /* 0x000077710a217816 */ /* 0x040fe400000000ff */
[C---:B------:R-:W-:Y:S01]  /*74ba0*/  PRMT R86, R10.reuse, 0x7772, RZ ;  /* 0x000077720a567816 */ /* 0x040fe200000000ff */
[----:B------:R-:W-:Y:S01]  /*74bb0*/  STL.128 [R1+0x370], R16 ;  /* 0x0003701001007387 */ /* 0x000fe20000100c00 */
[----:B------:R-:W-:Y:S02]  /*74bc0*/  PRMT R87, R10, 0x7773, RZ ;  /* 0x000077730a577816 */ /* 0x000fe400000000ff */
[C---:B------:R-:W-:Y:S01]  /*74bd0*/  PRMT R88, R11.reuse, 0x7770, RZ ;  /* 0x000077700b587816 */ /* 0x040fe200000000ff */
[----:B------:R-:W-:Y:S01]  /*74be0*/  STL.128 [R1+0x3b0], R8 ;  /* 0x0003b00801007387 */ /* 0x000fe20000100c00 */
[----:B------:R-:W-:-:S02]  /*74bf0*/  PRMT R89, R11, 0x7771, RZ ;  /* 0x000077710b597816 */ /* 0x000fc400000000ff */
[C---:B------:R-:W-:Y:S01]  /*74c00*/  PRMT R90, R11.reuse, 0x7772, RZ ;  /* 0x000077720b5a7816 */ /* 0x040fe200000000ff */
[----:B---3--:R-:W-:Y:S01]  /*74c10*/  STL.128 [R1+0x3c0], R12 ;  /* 0x0003c00c01007387 */ /* 0x008fe20000100c00 */
[----:B------:R-:W-:Y:S02]  /*74c20*/  PRMT R91, R11, 0x7773, RZ ;  /* 0x000077730b5b7816 */ /* 0x000fe400000000ff */
[C---:B------:R-:W-:Y:S01]  /*74c30*/  PRMT R34, R12.reuse, 0x7770, RZ ;  /* 0x000077700c227816 */ /* 0x040fe200000000ff */
[----:B----4-:R-:W-:Y:S01]  /*74c40*/  STL.128 [R1+0x3d0], R4 ;  /* 0x0003d00401007387 */ /* 0x010fe20000100c00 */
[C---:B------:R-:W-:Y:S02]  /*74c50*/  PRMT R35, R12.reuse, 0x7771, RZ ;  /* 0x000077710c237816 */ /* 0x040fe400000000ff */
[C---:B-1----:R-:W-:Y:S01]  /*74c60*/  PRMT R36, R12.reuse, 0x7772, RZ ;  /* 0x000077720c247816 */ /* 0x042fe200000000ff */
[----:B------:R-:W1:Y:S01]  /*74c70*/  @P2 LDS R178, [R0+0x77c] ;  /* 0x00077c0000b22984 */ /* 0x000e620000000800 */
[----:B------:R-:W-:-:S02]  /*74c80*/  PRMT R37, R12, 0x7773, RZ ;  /* 0x000077730c257816 */ /* 0x000fc400000000ff */
[C---:B------:R-:W-:Y:S01]  /*74c90*/  PRMT R38, R13.reuse, 0x7770, RZ ;  /* 0x000077700d267816 */ /* 0x040fe200000000ff */
[----:B------:R2:W-:Y:S01]  /*74ca0*/  STL.S16 [R1+0x710], R26 ;  /* 0x0007101a01007387 */ /* 0x0005e20000100600 */
[C---:B------:R-:W-:Y:S02]  /*74cb0*/  PRMT R39, R13.reuse, 0x7771, RZ ;  /* 0x000077710d277816 */ /* 0x040fe400000000ff */
[C---:B------:R-:W-:Y:S01]  /*74cc0*/  PRMT R40, R13.reuse, 0x7772, RZ ;  /* 0x000077720d287816 */ /* 0x040fe200000000ff */
[----:B------:R-:W-:Y:S01]  /*74cd0*/  STL [R1+0x630], R131 ;  /* 0x0006308301007387 */ /* 0x000fe20000100800 */
[----:B------:R-:W-:Y:S02]  /*74ce0*/  PRMT R41, R13, 0x7773, RZ ;  /* 0x000077730d297816 */ /* 0x000fe400000000ff */
[C---:B------:R-:W-:Y:S01]  /*74cf0*/  PRMT R42, R14.reuse, 0x7770, RZ ;  /* 0x000077700e2a7816 */ /* 0x040fe200000000ff */
[----:B0-----:R-:W-:Y:S01]  /*74d00*/  STL.64 [R1+0x4e0], R132 ;  /* 0x0004e08401007387 */ /* 0x001fe20000100a00 */
[----:B------:R-:W-:-:S02]  /*74d10*/  PRMT R43, R14, 0x7771, RZ ;  /* 0x000077710e2b7816 */ /* 0x000fc400000000ff */
[C---:B------:R-:W-:Y:S01]  /*74d20*/  PRMT R92, R14.reuse, 0x7772, RZ ;  /* 0x000077720e5c7816 */ /* 0x040fe200000000ff */
[----:B------:R-:W-:Y:S01]  /*74d30*/  STL [R1+0x404], R112 ;  /* 0x0004047001007387 */ /* 0x000fe20000100800 */
[----:B------:R-:W-:Y:S02]  /*74d40*/  PRMT R93, R14, 0x7773, RZ ;  /* 0x000077730e5d7816 */ /* 0x000fe400000000ff */
[C---:B------:R-:W-:Y:S01]  /*74d50*/  PRMT R94, R15.reuse, 0x7770, RZ ;  /* 0x000077700f5e7816 */ /* 0x040fe200000000ff */
[----:B------:R-:W-:Y:S01]  /*74d60*/  STL [R1+0x444], RZ ;  /* 0x000444ff01007387 */ /* 0x000fe20000100800 */
[C---:B------:R-:W-:Y:S02]  /*74d70*/  PRMT R95, R15.reuse, 0x7771, RZ ;  /* 0x000077710f5f7816 */ /* 0x040fe400000000ff */
[C---:B------:R-:W-:Y:S01]  /*74d80*/  PRMT R96, R15.reuse, 0x7772, RZ ;  /* 0x000077720f607816 */ /* 0x040fe200000000ff */
[----:B------:R-:W-:Y:S01]  /*74d90*/  STL.64 [R1+0x448], RZ ;  /* 0x000448ff01007387 */ /* 0x000fe20000100a00 */
[----:B------:R-:W-:-:S02]  /*74da0*/  PRMT R97, R15, 0x7773, RZ ;  /* 0x000077730f617816 */ /* 0x000fc400000000ff */
[C---:B------:R-:W-:Y:S01]  /*74db0*/  PRMT R44, R4.reuse, 0x7770, RZ ;  /* 0x00007770042c7816 */ /* 0x040fe200000000ff */
[----:B------:R-:W-:Y:S01]  /*74dc0*/  STL.U8 [R1+0x410], RZ ;  /* 0x000410ff01007387 */ /* 0x000fe20000100000 */
[C---:B------:R-:W-:Y:S02]  /*74dd0*/  PRMT R45, R4.reuse, 0x7771, RZ ;  /* 0x00007771042d7816 */ /* 0x040fe400000000ff */
[C---:B------:R-:W-:Y:S01]  /*74de0*/  PRMT R46, R4.reuse, 0x7772, RZ ;  /* 0x00007772042e7816 */ /* 0x040fe200000000ff */
[----:B------:R-:W-:Y:S01]  /*74df0*/  STL [R1+0x48c], RZ ;  /* 0x00048cff01007387 */ /* 0x000fe20000100800 */
[----:B------:R-:W-:Y:S02]  /*74e00*/  PRMT R47, R4, 0x7773, RZ ;  /* 0x00007773042f7816 */ /* 0x000fe400000000ff */
[C---:B------:R-:W-:Y:S01]  /*74e10*/  PRMT R48, R5.reuse, 0x7770, RZ ;  /* 0x0000777005307816 */ /* 0x040fe200000000ff */
[----:B------:R-:W-:Y:S01]  /*74e20*/  STL.64 [R1+0x490], RZ ;  /* 0x000490ff01007387 */ /* 0x000fe20000100a00 */
[----:B------:R-:W-:-:S02]  /*74e30*/  PRMT R49, R5, 0x7771, RZ ;  /* 0x0000777105317816 */ /* 0x000fc400000000ff */
[C---:B------:R-:W-:Y:S01]  /*74e40*/  PRMT R50, R5.reuse, 0x7772, RZ ;  /* 0x0000777205327816 */ /* 0x040fe200000000ff */
[----:B-1----:R-:W-:Y:S01]  /*74e50*/  @P2 STL [R1+0x648], R178 ;  /* 0x000648b201002387 */ /* 0x002fe20000100800 */
[----:B------:R-:W-:Y:S02]  /*74e60*/  ISETP.NE.AND P1, PT, R178, R179, PT ;  /* 0x000000b3b200720c */ /* 0x000fe40003f25270 */
[----:B------:R-:W-:Y:S01]  /*74e70*/  PRMT R51, R5, 0x7773, RZ ;  /* 0x0000777305337816 */ /* 0x000fe200000000ff */
[----:B------:R-:W-:Y:S01]  /*74e80*/  STL.U8 [R1+0x458], RZ ;  /* 0x000458ff01007387 */ /* 0x000fe20000100000 */
[C---:B------:R-:W-:Y:S02]  /*74e90*/  PRMT R52, R6.reuse, 0x7770, RZ ;  /* 0x0000777006347816 */ /* 0x040fe400000000ff */
[C---:B------:R-:W-:Y:S01]  /*74ea0*/  PRMT R53, R6.reuse, 0x7771, RZ ;  /* 0x0000777106357816 */ /* 0x040fe200000000ff */
[----:B------:R-:W-:Y:S01]  /*74eb0*/  STL.64 [R1+0x368], R196 ;  /* 0x000368c401007387 */ /* 0x000fe20000100a00 */
[----:B------:R-:W-:-:S02]  /*74ec0*/  PRMT R98, R6, 0x7772, RZ ;  /* 0x0000777206627816 */ /* 0x000fc400000000ff */
[----:B------:R-:W-:Y:S01]  /*74ed0*/  PRMT R99, R6, 0x7773, RZ ;  /* 0x0000777306637816 */ /* 0x000fe200000000ff */
[----:B------:R-:W-:Y:S01]  /*74ee0*/  STL.64 [R1+0x8], R196 ;  /* 0x000008c401007387 */ /* 0x000fe20000100a00 */
[C---:B------:R-:W-:Y:S02]  /*74ef0*/  PRMT R100, R7.reuse, 0x7770, RZ ;  /* 0x0000777007647816 */ /* 0x040fe400000000ff */
[C---:B------:R-:W-:Y:S01]  /*74f00*/  PRMT R101, R7.reuse, 0x7771, RZ ;  /* 0x0000777107657816 */ /* 0x040fe200000000ff */
[----:B------:R-:W-:Y:S01]  /*74f10*/  STL.64 [R1+0x390], R194 ;  /* 0x000390c201007387 */ /* 0x000fe20000100a00 */
[C---:B------:R-:W-:Y:S02]  /*74f20*/  PRMT R102, R7.reuse, 0x7772, RZ ;  /* 0x0000777207667816 */ /* 0x040fe400000000ff */
[----:B------:R-:W-:Y:S01]  /*74f30*/  PRMT R103, R7, 0x7773, RZ ;  /* 0x0000777307677816 */ /* 0x000fe200000000ff */
[----:B------:R-:W-:Y:S01]  /*74f40*/  STL.64 [R1+0x30], R194 ;  /* 0x000030c201007387 */ /* 0x000fe20000100a00 */
[----:B------:R-:W-:-:S02]  /*74f50*/  PRMT R20, R193, 0x7772, RZ ;  /* 0x00007772c1147816 */ /* 0x000fc400000000ff */
[----:B------:R-:W-:Y:S01]  /*74f60*/  PRMT R21, R193, 0x7773, RZ ;  /* 0x00007773c1157816 */ /* 0x000fe200000000ff */
[----:B------:R-:W-:Y:S01]  /*74f70*/  STL [R1+0x39c], R212 ;  /* 0x00039cd401007387 */ /* 0x000fe20000100800 */
[----:B------:R-:W-:Y:S02]  /*74f80*/  PRMT R84, R85, 0x7770, RZ ;  /* 0x0000777055547816 */ /* 0x000fe400000000ff */
[----:B------:R-:W-:Y:S01]  /*74f90*/  PRMT R104, R105, 0x7770, RZ ;  /* 0x0000777069687816 */ /* 0x000fe200000000ff */
[----:B------:R-:W-:Y:S01]  /*74fa0*/  STL [R1+0x3c], R212 ;  /* 0x00003cd401007387 */ /* 0x000fe20000100800 */
[----:B------:R-:W-:Y:S01]  /*74fb0*/  ISETP.EQ.OR P1, PT, R54, R3, P1 ;  /* 0x000000033600720c */ /* 0x000fe20000f22670 */
[----:B------:R-:W-:Y:S01]  /*74fc0*/  IMAD.MOV.U32 R3, RZ, RZ, R133 ;  /* 0x000000ffff037224 */ /* 0x000fe200078e0085 */
[C---:B------:R-:W-:Y:S01]  /*74fd0*/  PRMT R4, R196.reuse, 0x7771, RZ ;  /* 0x00007771c4047816 */ /* 0x040fe200000000ff */
[----:B------:R-:W-:Y:S01]  /*74fe0*/  STL.64 [R1+0x3a0], R200 ;  /* 0x0003a0c801007387 */ /* 0x000fe20000100a00 */
[----:B------:R-:W-:-:S02]  /*74ff0*/  PRMT R5, R196, 0x7772, RZ ;  /* 0x00007772c4057816 */ /* 0x000fc400000000ff */
[----:B------:R-:W-:Y:S01]  /*75000*/  PRMT R6, R196, 0x7773, RZ ;  /* 0x00007773c4067816 */ /* 0x000fe200000000ff */
[----:B------:R-:W-:Y:S01]  /*75010*/  STL.64 [R1+0x40], R200 ;  /* 0x000040c801007387 */ /* 0x000fe20000100a00 */
[C---:B------:R-:W-:Y:S02]  /*75020*/  PRMT R7, R197.reuse, 0x7770, RZ ;  /* 0x00007770c5077816 */ /* 0x040fe400000000ff */
[C---:B------:R-:W-:Y:S01]  /*75030*/  PRMT R8, R197.reuse, 0x7771, RZ ;  /* 0x00007771c5087816 */ /* 0x040fe200000000ff */
[----:B------:R-:W-:Y:S01]  /*75040*/  STL [R1+0x3e4], R131 ;  /* 0x0003e48301007387 */ /* 0x000fe20000100800 */
[C---:B------:R-:W-:Y:S02]  /*75050*/  PRMT R9, R197.reuse, 0x7772, RZ ;  /* 0x00007772c5097816 */ /* 0x040fe400000000ff */
[----:B------:R-:W-:Y:S01]  /*75060*/  PRMT R10, R197, 0x7773, RZ ;  /* 0x00007773c50a7816 */ /* 0x000fe200000000ff */
[----:B------:R-:W-:Y:S01]  /*75070*/  STL.64 [R1+0x3e8], R132 ;  /* 0x0003e88401007387 */ /* 0x000fe20000100a00 */
[----:B------:R-:W-:-:S02]  /*75080*/  PRMT R11, R198, 0x7770, RZ ;  /* 0x00007770c60b7816 */ /* 0x000fc400000000ff */
[C---:B------:R-:W-:Y:S01]  /*75090*/  PRMT R12, R198.reuse, 0x7771, RZ ;  /* 0x00007771c60c7816 */ /* 0x040fe200000000ff */
[----:B------:R-:W-:Y:S01]  /*750a0*/  STL.S16 [R1+0x644], R24 ;  /* 0x0006441801007387 */ /* 0x000fe20000100600 */
[----:B------:R-:W-:Y:S02]  /*750b0*/  PRMT R13, R198, 0x7772, RZ ;  /* 0x00007772c60d7816 */ /* 0x000fe400000000ff */
        /* <DEDUP_REMOVED lines=12> */
[C---:B------:R-:W-:Y:S01]  /*75180*/  PRMT R74, R191.reuse, 0x7772, RZ ;  /* 0x00007772bf4a7816 */ /* 0x040fe200000000ff */
[----:B------:R-:W-:Y:S01]  /*75190*/  STL.S16 [R1+0x6fc], R31 ;  /* 0x0006fc1f01007387 */ /* 0x000fe20000100600 */
        /* <DEDUP_REMOVED lines=16> */
[----:B------:R-:W-:Y:S01]  /*752a0*/  PRMT R85, R85, 0x7771, RZ ;  /* 0x0000777155557816 */ /* 0x000fe200000000ff */
[----:B------:R-:W-:Y:S01]  /*752b0*/  STL.S16 [R1+0x6cc], R37 ;  /* 0x0006cc2501007387 */ /* 0x000fe20000100600 */
[----:B------:R-:W-:-:S02]  /*752c0*/  PRMT R105, R105, 0x7771, RZ ;  /* 0x0000777169697816 */ /* 0x000fc400000000ff */
[----:B------:R-:W-:Y:S01]  /*752d0*/  PRMT R54, R198, 0x7773, RZ ;  /* 0x00007773c6367816 */ /* 0x000fe200000000ff */
        /* <DEDUP_REMOVED lines=73> */
[----:B------:R-:W-:Y:S01]  /*75770*/  PRMT R78, R195, 0x7770, RZ ;  /* 0x00007770c34e7816 */ /* 0x000fe200000000ff */
        /* <DEDUP_REMOVED lines=65> */
[----:B--2---:R-:W-:Y:S01]  /*75b90*/  SEL R26, RZ, 0x1, !P1 ;  /* 0x00000001ff1a7807 */ /* 0x004fe20004800000 */
        /* <DEDUP_REMOVED lines=94> */
[----:B------:R-:W-:Y:S04]  /*76180*/  STL.U16 [R1+0x398], R0 ;  /* 0x0003980001007387 */ /* 0x000fe80000100400 */
[----:B------:R0:W-:Y:S04]  /*76190*/  STL.U16 [R1+0x38], R0 ;  /* 0x0000380001007387 */ /* 0x0001e80000100400 */
[----:B------:R1:W-:Y:S01]  /*761a0*/  STL.U16 [R1+0x3e0], R2 ;  /* 0x0003e00201007387 */ /* 0x0003e20000100400 */
        /* <DEDUP_REMOVED lines=10> */
.L_x_3279:
[----:B0-----:R-:W-:-:S06]  /*76250*/  IMAD.IADD R0, R1, 0x1, R4 ;  /* 0x0000000101007824 */ /* 0x001fcc00078e0204 */
[----:B------:R-:W2:Y:S01]  /*76260*/  LDL.U8 R0, [R0+0x48] ;  /* 0x0000480000007983 */ /* 0x000ea20000100000 */
[----:B------:R-:W-:Y:S02]  /*76270*/  IMAD.MOV.U32 R2, RZ, RZ, R4 ;  /* 0x000000ffff027224 */ /* 0x000fe400078e0004 */
[----:B------:R-:W-:Y:S01]  /*76280*/  VIADD R4, R4, 0x1 ;  /* 0x0000000104047836 */ /* 0x000fe20000000000 */
[----:B--2---:R-:W-:-:S13]  /*76290*/  ISETP.NE.AND P3, PT, R0, RZ, PT ;  /* 0x000000ff0000720c */ /* 0x004fda0003f65270 */
[----:B------:R-:W-:Y:S05]  /*762a0*/  @P3 BRA `(.L_x_3279) ;  /* 0xfffffffc00e83947 */ /* 0x000fea000383ffff */
[----:B------:R-:W-:Y:S05]  /*762b0*/  BSYNC.RECONVERGENT B1 ;  /* 0x0000000000017941 */ /* 0x000fea0003800200 */
.L_x_3278:
[----:B------:R-:W2:Y:S01]  /*762c0*/  LDL R3, [R1+0x638] ;  /* 0x0006380001037983 */ /* 0x000ea20000100800 */
[----:B------:R-:W-:Y:S01]  /*762d0*/  BSSY.RECONVERGENT B1, `(.L_x_3280) ;  /* 0x0000011000017945 */ /* 0x000fe20003800200 */
[----:B------:R-:W-:Y:S01]  /*762e0*/  IMAD.MOV.U32 R0, RZ, RZ, R2 ;  /* 0x000000ffff007224 */ /* 0x000fe200078e0002 */
[----:B--2---:R-:W-:-:S13]  /*762f0*/  LOP3.LUT P3, RZ, R3, 0xff, RZ, 0xc0, !PT ;  /* 0x000000ff03ff7812 */ /* 0x004fda000786c0ff */
[----:B------:R-:W-:Y:S05]  /*76300*/  @!P3 BRA `(.L_x_3281) ;  /* 0x000000000034b947 */ /* 0x000fea0003800000 */
[----:B------:R-:W-:Y:S01]  /*76310*/  BSSY.RECONVERGENT B2, `(.L_x_3282) ;  /* 0x000000b000027945 */ /* 0x000fe20003800200 */
[----:B------:R-:W-:-:S07]  /*76320*/  IMAD.MOV.U32 R0, RZ, RZ, RZ ;  /* 0x000000ffff007224 */ /* 0x000fce00078e00ff */
.L_x_3283:
        /* <DEDUP_REMOVED lines=10> */
.L_x_3282:
[----:B------:R-:W-:-:S07]  /*763d0*/  IMAD.MOV.U32 R0, RZ, RZ, R4 ;  /* 0x000000ffff007224 */ /* 0x000fce00078e0004 */
.L_x_3281:
[----:B------:R-:W-:Y:S05]  /*763e0*/  BSYNC.RECONVERGENT B1 ;  /* 0x0000000000017941 */ /* 0x000fea0003800200 */
.L_x_3280:
[----:B------:R-:W-:Y:S01]  /*763f0*/  IMAD.IADD R2, R1, 0x1, R0 ;  /* 0x0000000101027824 */ /* 0x000fe200078e0200 */
[----:B------:R-:W-:Y:S01]  /*76400*/  BSSY.RECONVERGENT B1, `(.L_x_3284) ;  /* 0x0000009000017945 */ /* 0x000fe20003800200 */
[----:B------:R-:W-:-:S03]  /*76410*/  IMAD.MOV.U32 R0, RZ, RZ, RZ ;  /* 0x000000ffff007224 */ /* 0x000fc600078e00ff */
[----:B------:R0:W-:Y:S04]  /*76420*/  STL.U8 [R2+0x49], RZ ;  /* 0x000049ff02007387 */ /* 0x0001e80000100000 */
.L_x_3285:
[----:B------:R-:W-:-:S05]  /*76430*/  IMAD.IADD R3, R1, 0x1, R0 ;  /* 0x0000000101037824 */ /* 0x000fca00078e0200 */
[----:B0-----:R-:W2:Y:S02]  /*76440*/  LDL.U8 R2, [R3+0x48] ;  /* 0x0000480003027983 */ /* 0x001ea40000100000 */
[----:B--2---:R-:W-:Y:S01]  /*76450*/  ISETP.NE.AND P3, PT, R2, RZ, PT ;  /* 0x000000ff0200720c */ /* 0x004fe20003f65270 */
[----:B------:R-:W-:Y:S02]  /*76460*/  IMAD.MOV.U32 R2, RZ, RZ, R0 ;  /* 0x000000ffff027224 */ /* 0x000fe400078e0000 */
[----:B------:R-:W-:-:S10]  /*76470*/  VIADD R0, R0, 0x1 ;  /* 0x0000000100007836 */ /* 0x000fd40000000000 */
[----:B------:R-:W-:Y:S05]  /*76480*/  @P3 BRA `(.L_x_3285) ;  /* 0xfffffffc00e83947 */ /* 0x000fea000383ffff */
[----:B------:R-:W-:Y:S05]  /*76490*/  BSYNC.RECONVERGENT B1 ;  /* 0x0000000000017941 */ /* 0x000fea0003800200 */
.L_x_3284:
[----:B------:R-:W2:Y:S01]  /*764a0*/  LDL R4, [R1+0x644] ;  /* 0x0006440001047983 */ /* 0x000ea20000100800 */
[----:B------:R-:W-:Y:S01]  /*764b0*/  BSSY.RECONVERGENT B1, `(.L_x_3286) ;  /* 0x0000011000017945 */ /* 0x000fe20003800200 */
[----:B------:R-:W-:Y:S01]  /*764c0*/  IMAD.MOV.U32 R0, RZ, RZ, R2 ;  /* 0x000000ffff007224 */ /* 0x000fe200078e0002 */
[----:B--2---:R-:W-:-:S13]  /*764d0*/  LOP3.LUT P3, RZ, R4, 0xff, RZ, 0xc0, !PT ;  /* 0x000000ff04ff7812 */ /* 0x004fda000786c0ff */
[----:B------:R-:W-:Y:S05]  /*764e0*/  @!P3 BRA `(.L_x_3287) ;  /* 0x000000000034b947 */ /* 0x000fea0003800000 */
[----:B------:R-:W-:Y:S01]  /*764f0*/  BSSY.RECONVERGENT B2, `(.L_x_3288) ;  /* 0x000000b000027945 */ /* 0x000fe20003800200 */
[----:B------:R-:W-:-:S07]  /*76500*/  IMAD.MOV.U32 R0, RZ, RZ, RZ ;  /* 0x000000ffff007224 */ /* 0x000fce00078e00ff */
.L_x_3289:
        /* <DEDUP_REMOVED lines=10> */
.L_x_3288:
[----:B------:R-:W-:-:S07]  /*765b0*/  IMAD.MOV.U32 R0, RZ, RZ, R4 ;  /* 0x000000ffff007224 */ /* 0x000fce00078e0004 */
.L_x_3287:
[----:B------:R-:W-:Y:S05]  /*765c0*/  BSYNC.RECONVERGENT B1 ;  /* 0x0000000000017941 */ /* 0x000fea0003800200 */
.L_x_3286:
        /* <DEDUP_REMOVED lines=72> */
.L_x_3277:
[----:B------:R-:W-:Y:S05]  /*76a50*/  BSYNC.RECONVERGENT B0 ;  /* 0x0000000000007941 */ /* 0x000fea0003800200 */
.L_x_3276:
        /* <DEDUP_REMOVED lines=12> */
[----:B------:R-:W-:Y:S01]  /*76b20*/  PRMT R24, R5, 0x3340, R24 ;  /* 0x0000334005187816 */ /* 0x000fe20000000018 */
[----:B------:R-:W-:Y:S01]  /*76b30*/  STL.U16 [R1+0x38], R14 ;  /* 0x0000380e01007387 */ /* 0x000fe20000100400 */
[----:B------:R-:W-:Y:S01]  /*76b40*/  LOP3.LUT R8, R60, 0xffff, RZ, 0xc0, !PT ;  /* 0x0000ffff3c087812 */ /* 0x000fe200078ec0ff */
[----:B------:R-:W-:Y:S01]  /*76b50*/  IMAD.IADD R7, R7, 0x1, R4 ;  /* 0x0000000107077824 */ /* 0x000fe200078e0204 */
[----:B------:R-:W-:Y:S01]  /*76b60*/  LOP3.LUT R9, R59, 0xffff, RZ, 0xc0, !PT ;  /* 0x0000ffff3b097812 */ /* 0x000fe200078ec0ff */
        /* <DEDUP_REMOVED lines=11> */
[----:B0-----:R-:W-:Y:S01]  /*76c20*/  LOP3.LUT R14, R108, 0xffff, RZ, 0xc0, !PT ;  /* 0x0000ffff6c0e7812 */ /* 0x001fe200078ec0ff */
[----:B------:R-:W-:Y:S01]  /*76c30*/  STL.64 [R1+0x2c0], RZ ;  /* 0x0002c0ff01007387 */ /* 0x000fe20000100a00 */
[----:B------:R-:W-:-:S02]  /*76c40*/  LOP3.LUT R6, R61, 0xffff, RZ, 0xc0, !PT ;  /* 0x0000ffff3d067812 */ /* 0x000fc400078ec0ff */
[----:B------:R-:W-:Y:S01]  /*76c50*/  LOP3.LUT R10, R103, 0xffff, RZ, 0xc0, !PT ;  /* 0x0000ffff670a7812 */ /* 0x000fe200078ec0ff */
[----:B------:R-:W-:Y:S01]  /*76c60*/  IMAD.U32 R17, R14, 0x10000, RZ ;  /* 0x000100000e117824 */ /* 0x000fe200078e00ff */
[----:B------:R-:W-:Y:S01]  /*76c70*/  PRMT R25, R9, 0x3340, R8 ;  /* 0x0000334009197816 */ /* 0x000fe20000000008 */
[----:B------:R-:W-:Y:S01]  /*76c80*/  STL.U8 [R1+0x288], RZ ;  /* 0x000288ff01007387 */ /* 0x000fe20000100000 */
[C---:B------:R-:W-:Y:S02]  /*76c90*/  PRMT R12, R13.reuse, 0x3340, R12 ;  /* 0x000033400d0c7816 */ /* 0x040fe4000000000c */
[----:B------:R-:W-:Y:S01]  /*76ca0*/  LOP3.LUT R18, R13, 0xff, RZ, 0xc0, !PT ;  /* 0x000000ff0d127812 */ /* 0x000fe200078ec0ff */
[----:B------:R-:W-:Y:S01]  /*76cb0*/  IMAD.U32 R13, R5, 0x10000, RZ ;  /* 0x00010000050d7824 */ /* 0x000fe200078e00ff */
[----:B------:R-:W-:Y:S01]  /*76cc0*/  PRMT R8, R16, 0x3340, R15 ;  /* 0x0000334010087816 */ /* 0x000fe2000000000f */
[----:B------:R-:W-:Y:S01]  /*76cd0*/  IMAD.U32 R15, R4, 0x10000, RZ ;  /* 0x00010000040f7824 */ /* 0x000fe200078e00ff */
[C---:B------:R-:W-:Y:S01]  /*76ce0*/  LOP3.LUT R20, R11.reuse, 0xff, RZ, 0xc0, !PT ;  /* 0x000000ff0b147812 */ /* 0x040fe200078ec0ff */
[----:B------:R-:W-:Y:S01]  /*76cf0*/  STL [R1+0x3c], R0 ;  /* 0x00003c0001007387 */ /* 0x000fe20000100800 */
[----:B------:R-:W-:Y:S01]  /*76d00*/  PRMT R10, R11, 0x3340, R10 ;  /* 0x000033400b0a7816 */ /* 0x000fe2000000000a */
[----:B------:R-:W-:Y:S01]  /*76d10*/  IMAD.U32 R11, R6, 0x10000, RZ ;  /* 0x00010000060b7824 */ /* 0x000fe200078e00ff */
[----:B------:R-:W-:Y:S01]  /*76d20*/  LOP3.LUT R16, R16, 0xff, RZ, 0xc0, !PT ;  /* 0x000000ff10107812 */ /* 0x000fe200078ec0ff */
[----:B------:R-:W-:Y:S01]  /*76d30*/  STL.64 [R1+0x40], R2 ;  /* 0x0000400201007387 */ /* 0x000fe20000100a00 */
        /* <DEDUP_REMOVED lines=24> */
[----:B------:R-:W-:-:S02]  /*76ec0*/  LOP3.LUT R9, R111, 0xffff, RZ, 0xc0, !PT ;  /* 0x0000ffff6f097812 */ /* 0x000fc400078ec0ff */
[----:B------:R-:W-:Y:S02]  /*76ed0*/  LOP3.LUT R28, R110, 0xffff, RZ, 0xc0, !PT ;  /* 0x0000ffff6e1c7812 */ /* 0x000fe400078ec0ff */
[C---:B------:R-:W-:Y:S02]  /*76ee0*/  PRMT R22, R29.reuse, 0x3340, R22 ;  /* 0x000033401d167816 */ /* 0x040fe40000000016 */
[----:B------:R-:W-:Y:S01]  /*76ef0*/  LOP3.LUT R34, R29, 0xff, RZ, 0xc0, !PT ;  /* 0x000000ff1d227812 */ /* 0x000fe200078ec0ff */
[----:B------:R-:W-:Y:S01]  /*76f00*/  IMAD.U32 R29, R15, 0x10000, RZ ;  /* 0x000100000f1d7824 */ /* 0x000fe200078e00ff */
[C---:B------:R-:W-:Y:S02]  /*76f10*/  PRMT R21, R30.reuse, 0x3340, R21 ;  /* 0x000033401e157816 */ /* 0x040fe40000000015 */
[----:B------:R-:W-:Y:S01]  /*76f20*/  LOP3.LUT R35, R30, 0xff, RZ, 0xc0, !PT ;  /* 0x000000ff1e237812 */ /* 0x000fe200078ec0ff */
[----:B------:R-:W-:Y:S01]  /*76f30*/  IMAD.U32 R30, R13, 0x10000, RZ ;  /* 0x000100000d1e7824 */ /* 0x000fe200078e00ff */
[----:B------:R-:W-:-:S02]  /*76f40*/  PRMT R20, R23, 0x3340, R20 ;  /* 0x0000334017147816 */ /* 0x000fc40000000014 */
[----:B------:R-:W-:Y:S01]  /*76f50*/  LOP3.LUT R33, R23, 0xff, RZ, 0xc0, !PT ;  /* 0x000000ff17217812 */ /* 0x000fe200078ec0ff */
[----:B------:R-:W-:Y:S01]  /*76f60*/  IMAD.U32 R23, R16, 0x10000, RZ ;  /* 0x0001000010177824 */ /* 0x000fe200078e00ff */
        /* <DEDUP_REMOVED lines=25> */
[----:B------:R-:W-:Y:S01]  /*77100*/  IMAD.IADD R38, R33, 0x1, R38 ;  /* 0x0000000121267824 */ /* 0x000fe200078e0226 */
[C---:B------:R-:W-:Y:S02]  /*77110*/  PRMT R23, R30.reuse, 0x3340, R23 ;  /* 0x000033401e177816 */ /* 0x040fe40000000017 */
[----:B------:R-:W-:Y:S02]  /*77120*/  LOP3.LUT R30, R30, 0xff, RZ, 0xc0, !PT ;  /* 0x000000ff1e1e7812 */ /* 0x000fe400078ec0ff */
[C---:B------:R-:W-:Y:S02]  /*77130*/  LOP3.LUT R42, R41.reuse, 0xff, RZ, 0xc0, !PT ;  /* 0x000000ff292a7812 */ /* 0x040fe400078ec0ff */
[----:B------:R-:W-:-:S02]  /*77140*/  PRMT R28, R41, 0x3340, R28 ;  /* 0x00003340291c7816 */ /* 0x000fc4000000001c */
[----:B------:R-:W-:Y:S02]  /*77150*/  LOP3.LUT R33, R127, 0xffff, RZ, 0xc0, !PT ;  /* 0x0000ffff7f217812 */ /* 0x000fe400078ec0ff */
[----:B------:R-:W-:Y:S02]  /*77160*/  PRMT R30, R49, 0x7604, R30 ;  /* 0x00007604311e7816 */ /* 0x000fe4000000001e */
[----:B------:R-:W-:Y:S01]  /*77170*/  LOP3.LUT R41, R40, 0xff0000, RZ, 0xc0, !PT ;  /* 0x00ff000028297812 */ /* 0x000fe200078ec0ff */
[----:B------:R-:W-:Y:S01]  /*77180*/  IMAD.U32 R44, R33, 0x10000, RZ ;  /* 0x00010000212c7824 */ /* 0x000fe200078e00ff */
[----:B------:R-:W-:Y:S02]  /*77190*/  PRMT R42, R53, 0x7604, R42 ;  /* 0x00007604352a7816 */ /* 0x000fe4000000002a */
[----:B------:R-:W-:Y:S01]  /*771a0*/  LOP3.LUT R43, R43, 0xff0000, RZ, 0xc0, !PT ;  /* 0x00ff00002b2b7812 */ /* 0x000fe200078ec0ff */
[----:B------:R-:W-:Y:S01]  /*771b0*/  IMAD.IADD R65, R30, 0x1, R41 ;  /* 0x000000011e417824 */ /* 0x000fe200078e0229 */
[----:B------:R-:W-:-:S02]  /*771c0*/  LOP3.LUT R40, R58, 0xffff, RZ, 0xc0, !PT ;  /* 0x0000ffff3a287812 */ /* 0x000fc400078ec0ff */
[----:B------:R-:W-:Y:S01]  /*771d0*/  LOP3.LUT R41, R62, 0xffff, RZ, 0xc0, !PT ;  /* 0x0000ffff3e297812 */ /* 0x000fe200078ec0ff */
[----:B------:R-:W-:Y:S01]  /*771e0*/  IMAD.IADD R66, R42, 0x1, R43 ;  /* 0x000000012a427824 */ /* 0x000fe200078e022b */
[----:B------:R-:W-:Y:S01]  /*771f0*/  PRMT R31, R31, 0x3340, R40 ;  /* 0x000033401f1f7816 */ /* 0x000fe20000000028 */
[----:B------:R-:W-:Y:S01]  /*77200*/  IMAD R40, R40, 0x1000000, R7 ;  /* 0x0100000028287824 */ /* 0x000fe200078e0207 */
[----:B------:R-:W-:Y:S01]  /*77210*/  LOP3.LUT R42, R101, 0xffff, RZ, 0xc0, !PT ;  /* 0x0000ffff652a7812 */ /* 0x000fe200078ec0ff */
[----:B------:R-:W-:Y:S01]  /*77220*/  IMAD R32, R41, 0x1000000, R32 ;  /* 0x0100000029207824 */ /* 0x000fe200078e0220 */
[----:B------:R-:W-:Y:S02]  /*77230*/  LOP3.LUT R7, R105, 0xffff, RZ, 0xc0, !PT ;  /* 0x0000ffff69077812 */ /* 0x000fe400078ec0ff */
[----:B------:R-:W-:Y:S02]  /*77240*/  PRMT R45, R126, 0x7604, R45 ;  /* 0x000076047e2d7816 */ /* 0x000fe4000000002d */
[----:B------:R-:W-:-:S02]  /*77250*/  LOP3.LUT R44, R44, 0xff0000, RZ, 0xc0, !PT ;  /* 0x00ff00002c2c7812 */ /* 0x000fc400078ec0ff */
[----:B------:R-:W-:Y:S01]  /*77260*/  PRMT R30, R6, 0x3340, R41 ;  /* 0x00003340061e7816 */ /* 0x000fe20000000029 */
[----:B------:R-:W-:Y:S01]  /*77270*/  IMAD R41, R42, 0x1000000, R19 ;  /* 0x010000002a297824 */ /* 0x000fe200078e0213 */
[----:B------:R-:W-:Y:S01]  /*77280*/  PRMT R43, R5, 0x3340, R42 ;  /* 0x00003340052b7816 */ /* 0x000fe2000000002a */
[----:B------:R-:W-:Y:S01]  /*77290*/  IMAD.IADD R67, R45, 0x1, R44 ;  /* 0x000000012d437824 */ /* 0x000fe200078e022c */
[----:B------:R-:W-:Y:S01]  /*772a0*/  LOP3.LUT R6, R109, 0xffff, RZ, 0xc0, !PT ;  /* 0x0000ffff6d067812 */ /* 0x000fe200078ec0ff */
[----:B------:R-:W-:Y:S01]  /*772b0*/  IMAD R19, R7, 0x1000000, R18 ;  /* 0x0100000007137824 */ /* 0x000fe200078e0212 */
[----:B------:R-:W-:Y:S01]  /*772c0*/  PRMT R5, R4, 0x3340, R7 ;  /* 0x0000334004057816 */ /* 0x000fe20000000007 */
[----:B------:R-:W-:Y:S01]  /*772d0*/  SHFL.UP PT, R18, R41, 0x1, RZ ;  /* 0x0420000029127989 */ /* 0x000fe200000e00ff */
[----:B------:R-:W-:Y:S01]  /*772e0*/  LOP3.LUT R4, R114, 0xffff, RZ, 0xc0, !PT ;  /* 0x0000ffff72047812 */ /* 0x000fe200078ec0ff */
[----:B------:R-:W-:Y:S01]  /*772f0*/  IMAD R42, R6, 0x1000000, R17 ;  /* 0x01000000062a7824 */ /* 0x000fe200078e0211 */
[----:B------:R-:W-:Y:S01]  /*77300*/  PRMT R45, R14, 0x3340, R6 ;  /* 0x000033400e2d7816 */ /* 0x000fe20000000006 */
[----:B------:R0:W-:Y:S01]  /*77310*/  SHFL.UP PT, R17, R32, 0x1, RZ ;  /* 0x0420000020117989 */ /* 0x0001e200000e00ff */
[----:B------:R-:W-:Y:S01]  /*77320*/  LOP3.LUT R6, R118, 0xffff, RZ, 0xc0, !PT ;  /* 0x0000ffff76067812 */ /* 0x000fe200078ec0ff */
[----:B------:R-:W-:Y:S01]  /*77330*/  IMAD R39, R4, 0x1000000, R39 ;  /* 0x0100000004277824 */ /* 0x000fe200078e0227 */
[----:B------:R-:W-:Y:S01]  /*77340*/  PRMT R16, R16, 0x3340, R4 ;  /* 0x0000334010107816 */ /* 0x000fe20000000004 */
[----:B------:R-:W-:Y:S01]  /*77350*/  SHFL.UP PT, R19, R19, 0x1, RZ ;  /* 0x0420000013137989 */ /* 0x000fe200000e00ff */
        /* <DEDUP_REMOVED lines=24> */
[----:B------:R-:W-:Y:S01]  /*774e0*/  LOP3.LUT R11, R129, 0xff, RZ, 0xc0, !PT ;  /* 0x000000ff810b7812 */ /* 0x000fe200078ec0ff */
        /* <DEDUP_REMOVED lines=8> */
[----:B0-----:R-:W-:Y:S01]  /*77570*/  PRMT R32, R58, 0x7610, R32 ;  /* 0x000076103a207816 */ /* 0x001fe20000000020 */
[----:B------:R0:W-:Y:S01]  /*77580*/  STL.128 [R1+0x10], R4 ;  /* 0x0000100401007387 */ /* 0x0001e20000100c00 */
[----:B------:R-:W-:Y:S02]  /*77590*/  PRMT R36, R62, 0x7610, R36 ;  /* 0x000076103e247816 */ /* 0x000fe40000000024 */
[----:B------:R-:W-:Y:S01]  /*775a0*/  PRMT R74, R63, 0x7610, R74 ;  /* 0x000076103f4a7816 */ /* 0x000fe2000000004a */
[----:B-1----:R-:W-:Y:S01]  /*775b0*/  STL.128 [R1+0x50], R16 ;  /* 0x0000501001007387 */ /* 0x002fe20000100c00 */
        /* <DEDUP_REMOVED lines=12> */
[----:B------:R-:W-:Y:S01]  /*77680*/  PRMT R5, R25, 0x5410, R30 ;  /* 0x0000541019057816 */ /* 0x000fe2000000001e */
[----:B------:R-:W-:Y:S01]  /*77690*/  IMAD.MOV.U32 R28, RZ, RZ, R0 ;  /* 0x000000ffff1c7224 */ /* 0x000fe200078e0000 */
[----:B------:R-:W-:Y:S01]  /*776a0*/  PRMT R4, R24, 0x5410, R31 ;  /* 0x0000541018047816 */ /* 0x000fe2000000001f */
[----:B------:R-:W-:Y:S01]  /*776b0*/  STL.64 [R1+0x30], R6 ;  /* 0x0000300601007387 */ /* 0x000fe20000100a00 */
[----:B------:R-:W-:Y:S01]  /*776c0*/  PRMT R29, R55, 0x7610, R29 ;  /* 0x00007610371d7816 */ /* 0x000fe2000000001d */
[----:B------:R-:W-:Y:S01]  /*776d0*/  IMAD.MOV.U32 R25, RZ, RZ, R3 ;  /* 0x000000ffff197224 */ /* 0x000fe200078e0003 */
[----:B------:R-:W-:Y:S01]  /*776e0*/  PRMT R30, R56, 0x7610, R30 ;  /* 0x00007610381e7816 */ /* 0x000fe2000000001e */
[----:B------:R-:W-:Y:S01]  /*776f0*/  STL.64 [R1+0x340], R6 ;  /* 0x0003400601007387 */ /* 0x000fe20000100a00 */
[----:B------:R-:W-:-:S02]  /*77700*/  PRMT R31, R57, 0x7610, R31 ;  /* 0x00007610391f7816 */ /* 0x000fc4000000001f */
[----:B------:R-:W-:Y:S01]  /*77710*/  PRMT R34, R60, 0x7610, R34 ;  /* 0x000076103c227816 */ /* 0x000fe20000000022 */
[----:B------:R0:W-:Y:S01]  /*77720*/  STL.64 [R1+0x30], R6 ;  /* 0x0000300601007387 */ /* 0x0001e20000100a00 */
        /* <DEDUP_REMOVED lines=8> */
[----:B0-----:R-:W-:Y:S01]  /*777b0*/  IMAD.MOV.U32 R6, RZ, RZ, 0x2 ;  /* 0x00000002ff067424 */ /* 0x001fe200078e00ff */
[----:B------:R-:W-:Y:S01]  /*777c0*/  STL.64 [R1+0x8], R4 ;  /* 0x0000080401007387 */ /* 0x000fe20000100a00 */
[----:B------:R-:W-:Y:S01]  /*777d0*/  @!P1 IMAD.MOV R6, RZ, RZ, 0x1 ;  /* 0x00000001ff069424 */ /* 0x000fe200078e02ff */
[----:B------:R-:W-:Y:S01]  /*777e0*/  PRMT R40, R110, 0x7610, R40 ;  /* 0x000076106e287816 */ /* 0x000fe20000000028 */
[----:B------:R-:W-:Y:S01]  /*777f0*/  @!P0 IMAD.MOV R6, RZ, RZ, R26 ;  /* 0x000000ffff068224 */ /* 0x000fe200078e021a */
[----:B------:R0:W2:Y:S01]  /*77800*/  SHFL.UP PT, R15, R67, 0x1, RZ ;  /* 0x04200000430f7989 */ /* 0x0000a200000e00ff */
[----:B------:R-:W-:Y:S02]  /*77810*/  PRMT R41, R111, 0x7610, R41 ;  /* 0x000076106f297816 */ /* 0x000fe40000000029 */
[----:B------:R-:W-:Y:S01]  /*77820*/  PRMT R42, R113, 0x7610, R42 ;  /* 0x00007610712a7816 */ /* 0x000fe2000000002a */
[----:B------:R-:W-:Y:S01]  /*77830*/  SHFL.UP PT, R7, R0, 0x1, RZ ;  /* 0x0420000000077989 */ /* 0x000fe200000e00ff */
        /* <DEDUP_REMOVED lines=14> */
[----:B------:R-:W-:Y:S01]  /*77920*/  STL.128 [R1+0x20], R20 ;  /* 0x0000201401007387 */ /* 0x000fe20000100c00 */
[----:B------:R-:W-:Y:S02]  /*77930*/  PRMT R91, R123, 0x7610, R91 ;  /* 0x000076107b5b7816 */ /* 0x000fe4000000005b */
[----:B------:R-:W-:Y:S01]  /*77940*/  PRMT R92, R27, 0x7610, R92 ;  /* 0x000076101b5c7816 */ /* 0x000fe2000000005c */
[----:B------:R-:W-:Y:S01]  /*77950*/  STL [R1], R6 ;  /* 0x0000000601007387 */ /* 0x000fe20000100800 */
[----:B------:R-:W-:-:S02]  /*77960*/  PRMT R93, R46, 0x7610, R93 ;  /* 0x000076102e5d7816 */ /* 0x000fc4000000005d */
[----:B------:R-:W-:Y:S01]  /*77970*/  PRMT R94, R47, 0x7610, R94 ;  /* 0x000076102f5e7816 */ /* 0x000fe2000000005e */
[----:B------:R-:W-:Y:S01]  /*77980*/  STL.128 [R1+0x330], R20 ;  /* 0x0003301401007387 */ /* 0x000fe20000100c00 */
[----:B------:R-:W-:Y:S02]  /*77990*/  PRMT R64, R48, 0x7610, R64 ;  /* 0x0000761030407816 */ /* 0x000fe40000000040 */
[----:B------:R-:W-:Y:S01]  /*779a0*/  PRMT R65, R49, 0x7610, R65 ;  /* 0x0000761031417816 */ /* 0x000fe20000000041 */
[----:B------:R-:W-:Y:S01]  /*779b0*/  STL.128 [R1+0x20], R20 ;  /* 0x0000201401007387 */ /* 0x000fe20000100c00 */
[----:B------:R-:W-:Y:S02]  /*779c0*/  PRMT R66, R50, 0x7610, R66 ;  /* 0x0000761032427816 */ /* 0x000fe40000000042 */
[----:B0-----:R-:W-:Y:S01]  /*779d0*/  PRMT R67, R51, 0x7610, R67 ;  /* 0x0000761033437816 */ /* 0x001fe20000000043 */
[----:B-1----:R-:W-:Y:S01]  /*779e0*/  STL.128 [R1+0x60], R8 ;  /* 0x0000600801007387 */ /* 0x002fe20000100c00 */
[----:B------:R-:W-:-:S02]  /*779f0*/  PRMT R68, R52, 0x7610, R68 ;  /* 0x0000761034447816 */ /* 0x000fc40000000044 */
[----:B------:R-:W-:Y:S01]  /*77a00*/  PRMT R69, R53, 0x7610, R69 ;  /* 0x0000761035457816 */ /* 0x000fe20000000045 */
[----:B--2---:R-:W-:Y:S01]  /*77a10*/  STL.128 [R1+0x70], R12 ;  /* 0x0000700c01007387 */ /* 0x004fe20000100c00 */
[--C-:B---3--:R-:W-:Y:S02]  /*77a20*/  SHF.R.U32.HI R24, RZ, 0x8, R33.reuse ;  /* 0x00000008ff187819 */ /* 0x108fe40000011621 */
[----:B------:R-:W-:Y:S01]  /*77a30*/  PRMT R70, R54, 0x7610, R70 ;  /* 0x0000761036467816 */ /* 0x000fe20000000046 */
[----:B------:R-:W-:Y:S01]  /*77a40*/  STL [R1+0x310], R6 ;  /* 0x0003100601007387 */ /* 0x000fe20000100800 */
[--C-:B------:R-:W-:Y:S02]  /*77a50*/  PRMT R24, R24, 0x7604, R33.reuse ;  /* 0x0000760418187816 */ /* 0x100fe40000000021 */
[----:B------:R-:W-:Y:S01]  /*77a60*/  PRMT R33, R59, 0x7610, R33 ;  /* 0x000076103b217816 */ /* 0x000fe20000000021 */
[----:B------:R-:W-:Y:S01]  /*77a70*/  STL [R1], R6 ;  /* 0x0000000601007387 */ /* 0x000fe20000100800 */
        /* <DEDUP_REMOVED lines=8> */
[----:B------:R-:W-:Y:S01]  /*77b00*/  STL [R1+0x48], R18 ;  /* 0x0000481201007387 */ /* 0x000fe20000100800 */
[----:B------:R-:W-:-:S03]  /*77b10*/  PRMT R98, R130, 0x7610, R98 ;  /* 0x0000761082627816 */ /* 0x000fc60000000062 */
[----:B------:R0:W-:Y:S02]  /*77b20*/  STL.U16 [R1+0x80], R24 ;  /* 0x0000801801007387 */ /* 0x0001e40000100400 */
[----:B0-----:R-:W-:Y:S01]  /*77b30*/  IMAD.MOV.U32 R24, RZ, RZ, R2 ;  /* 0x000000ffff187224 */ /* 0x001fe200078e0002 */
        /* <DEDUP_REMOVED lines=8> */
.L_x_3293:
[----:B0-----:R-:W-:-:S06]  /*77bc0*/  IMAD.IADD R4, R1, 0x1, R8 ;  /* 0x0000000101047824 */ /* 0x001fcc00078e0208 */
[----:B------:R-:W2:Y:S01]  /*77bd0*/  LDL.U8 R4, [R4+0x90] ;  /* 0x0000900004047983 */ /* 0x000ea20000100000 */
[----:B------:R-:W-:Y:S02]  /*77be0*/  IMAD.MOV.U32 R5, RZ, RZ, R8 ;  /* 0x000000ffff057224 */ /* 0x000fe400078e0008 */
[----:B------:R-:W-:Y:S01]  /*77bf0*/  VIADD R8, R8, 0x1 ;  /* 0x0000000108087836 */ /* 0x000fe20000000000 */
[----:B--2---:R-:W-:-:S13]  /*77c00*/  ISETP.NE.AND P3, PT, R4, RZ, PT ;  /* 0x000000ff0400720c */ /* 0x004fda0003f65270 */
[----:B------:R-:W-:Y:S05]  /*77c10*/  @P3 BRA `(.L_x_3293) ;  /* 0xfffffffc00e83947 */ /* 0x000fea000383ffff */
[----:B------:R-:W-:Y:S05]  /*77c20*/  BSYNC.RECONVERGENT B1 ;  /* 0x0000000000017941 */ /* 0x000fea0003800200 */
.L_x_3292:
[----:B------:R-:W-:Y:S01]  /*77c30*/  LOP3.LUT P3, RZ, R16, 0xff, RZ, 0xc0, !PT ;  /* 0x000000ff10ff7812 */ /* 0x000fe2000786c0ff */
[----:B------:R-:W-:Y:S01]  /*77c40*/  BSSY.RECONVERGENT B1, `(.L_x_3294) ;  /* 0x0000010000017945 */ /* 0x000fe20003800200 */
[----:B------:R-:W-:-:S11]  /*77c50*/  IMAD.MOV.U32 R4, RZ, RZ, R5 ;  /* 0x000000ffff047224 */ /* 0x000fd600078e0005 */
[----:B------:R-:W-:Y:S05]  /*77c60*/  @!P3 BRA `(.L_x_3295) ;  /* 0x000000000034b947 */ /* 0x000fea0003800000 */
[----:B------:R-:W-:Y:S01]  /*77c70*/  BSSY.RECONVERGENT B2, `(.L_x_3296) ;  /* 0x000000b000027945 */ /* 0x000fe20003800200 */
[----:B------:R-:W-:-:S07]  /*77c80*/  IMAD.MOV.U32 R4, RZ, RZ, RZ ;  /* 0x000000ffff047224 */ /* 0x000fce00078e00ff */
.L_x_3297:
        /* <DEDUP_REMOVED lines=10> */
.L_x_3296:
[----:B------:R-:W-:-:S07]  /*77d30*/  IMAD.MOV.U32 R4, RZ, RZ, R7 ;  /* 0x000000ffff047224 */ /* 0x000fce00078e0007 */
.L_x_3295:
[----:B------:R-:W-:Y:S05]  /*77d40*/  BSYNC.RECONVERGENT B1 ;  /* 0x0000000000017941 */ /* 0x000fea0003800200 */
.L_x_3294:
[----:B------:R-:W-:Y:S01]  /*77d50*/  IMAD.IADD R5, R1, 0x1, R4 ;  /* 0x0000000101057824 */ /* 0x000fe200078e0204 */
[----:B------:R-:W-:Y:S01]  /*77d60*/  BSSY.RECONVERGENT B1, `(.L_x_3298) ;  /* 0x0000009000017945 */ /* 0x000fe20003800200 */
[----:B------:R-:W-:-:S03]  /*77d70*/  IMAD.MOV.U32 R4, RZ, RZ, RZ ;  /* 0x000000ffff047224 */ /* 0x000fc600078e00ff */
[----:B------:R0:W-:Y:S04]  /*77d80*/  STL.U8 [R5+0x91], RZ ;  /* 0x000091ff05007387 */ /* 0x0001e80000100000 */
.L_x_3299:
[----:B------:R-:W-:-:S05]  /*77d90*/  IMAD.IADD R6, R1, 0x1, R4 ;  /* 0x0000000101067824 */ /* 0x000fca00078e0204 */
[----:B0-----:R-:W2:Y:S02]  /*77da0*/  LDL.U8 R5, [R6+0x90] ;  /* 0x0000900006057983 */ /* 0x001ea40000100000 */
[----:B--2---:R-:W-:Y:S01]  /*77db0*/  ISETP.NE.AND P3, PT, R5, RZ, PT ;  /* 0x000000ff0500720c */ /* 0x004fe20003f65270 */
[----:B------:R-:W-:Y:S02]  /*77dc0*/  IMAD.MOV.U32 R5, RZ, RZ, R4 ;  /* 0x000000ffff057224 */ /* 0x000fe400078e0004 */
[----:B------:R-:W-:-:S10]  /*77dd0*/  VIADD R4, R4, 0x1 ;  /* 0x0000000104047836 */ /* 0x000fd40000000000 */
[----:B------:R-:W-:Y:S05]  /*77de0*/  @P3 BRA `(.L_x_3299) ;  /* 0xfffffffc00e83947 */ /* 0x000fea000383ffff */
[----:B------:R-:W-:Y:S05]  /*77df0*/  BSYNC.RECONVERGENT B1 ;  /* 0x0000000000017941 */ /* 0x000fea0003800200 */
.L_x_3298:
[----:B------:R-:W-:Y:S01]  /*77e00*/  LOP3.LUT P3, RZ, R55, 0xff, RZ, 0xc0, !PT ;  /* 0x000000ff37ff7812 */ /* 0x000fe2000786c0ff */
[----:B------:R-:W-:Y:S01]  /*77e10*/  BSSY.RECONVERGENT B1, `(.L_x_3300) ;  /* 0x0000010000017945 */ /* 0x000fe20003800200 */
[----:B------:R-:W-:-:S11]  /*77e20*/  IMAD.MOV.U32 R4, RZ, RZ, R5 ;  /* 0x000000ffff047224 */ /* 0x000fd600078e0005 */
[----:B------:R-:W-:Y:S05]  /*77e30*/  @!P3 BRA `(.L_x_3301) ;  /* 0x000000000034b947 */ /* 0x000fea0003800000 */
[----:B------:R-:W-:Y:S01]  /*77e40*/  BSSY.RECONVERGENT B2, `(.L_x_3302) ;  /* 0x000000b000027945 */ /* 0x000fe20003800200 */
[----:B------:R-:W-:-:S07]  /*77e50*/  IMAD.MOV.U32 R4, RZ, RZ, RZ ;  /* 0x000000ffff047224 */ /* 0x000fce00078e00ff */
.L_x_3303:
        /* <DEDUP_REMOVED lines=10> */
.L_x_3302:
[----:B------:R-:W-:-:S07]  /*77f00*/  IMAD.MOV.U32 R4, RZ, RZ, R7 ;  /* 0x000000ffff047224 */ /* 0x000fce00078e0007 */
.L_x_3301:
[----:B------:R-:W-:Y:S05]  /*77f10*/  BSYNC.RECONVERGENT B1 ;  /* 0x0000000000017941 */ /* 0x000fea0003800200 */
.L_x_3300:
        /* <DEDUP_REMOVED lines=70> */
.L_x_3291:
[----:B------:R-:W-:Y:S05]  /*78380*/  BSYNC.RECONVERGENT B0 ;  /* 0x0000000000007941 */ /* 0x000fea0003800200 */
.L_x_3290:
        /* <DEDUP_REMOVED lines=64> */
.L_x_3305:
[----:B------:R-:W-:Y:S05]  /*78790*/  BSYNC.RECONVERGENT B0 ;  /* 0x0000000000007941 */ /* 0x000fea0003800200 */
.L_x_3304:
        /* <DEDUP_REMOVED lines=26> */
[----:B------:R-:W-:-:S02]  /*78940*/  PRMT R17, R10, 0x3340, R17 ;  /* 0x000033400a117816 */ /* 0x000fc40000000011 */
[----:B------:R-:W-:Y:S01]  /*78950*/  LOP3.LUT R13, R0, 0xff, RZ, 0xc0, !PT ;  /* 0x000000ff000d7812 */ /* 0x000fe200078ec0ff */
[----:B------:R-:W-:Y:S01]  /*78960*/  IMAD.U32 R0, R7, 0x10000, RZ ;  /* 0x0001000007007824 */ /* 0x000fe200078e00ff */
[----:B------:R-:W-:Y:S01]  /*78970*/  LOP3.LUT R15, R10, 0xff, RZ, 0xc0, !PT ;  /* 0x000000ff0a0f7812 */ /* 0x000fe200078ec0ff */
[----:B------:R-:W-:Y:S01]  /*78980*/  IMAD.U32 R10, R5, 0x10000, RZ ;  /* 0x00010000050a7824 */ /* 0x000fe200078e00ff */
[----:B------:R-:W-:Y:S02]  /*78990*/  LOP3.LUT R18, R37, 0xffff, RZ, 0xc0, !PT ;  /* 0x0000ffff25127812 */ /* 0x000fe400078ec0ff */
[C---:B------:R-:W-:Y:S02]  /*789a0*/  PRMT R16, R9.reuse, 0x3340, R16 ;  /* 0x0000334009107816 */ /* 0x040fe40000000010 */
        /* <DEDUP_REMOVED lines=37> */
[C---:B------:R-:W-:Y:S01]  /*78c00*/  PRMT R19, R0.reuse, 0x3340, R19 ;  /* 0x0000334000137816 */ /* 0x040fe20000000013 */
[----:B------:R-:W-:Y:S01]  /*78c10*/  IMAD.U32 R50, R9, 0x10000, RZ ;  /* 0x0001000009327824 */ /* 0x000fe200078e00ff */
        /* <DEDUP_REMOVED lines=18> */
[C---:B------:R-:W-:Y:S02]  /*78d40*/  PRMT R46, R49.reuse, 0x3340, R46 ;  /* 0x00003340312e7816 */ /* 0x040fe4000000002e */
[----:B------:R-:W-:Y:S01]  /*78d50*/  LOP3.LUT R58, R49, 0xff, RZ, 0xc0, !PT ;  /* 0x000000ff313a7812 */ /* 0x000fe200078ec0ff */
[----:B------:R-:W-:Y:S01]  /*78d60*/  IMAD.U32 R49, R51, 0x10000, RZ ;  /* 0x0001000033317824 */ /* 0x000fe200078e00ff */
[----:B------:R-:W-:-:S02]  /*78d70*/  LOP3.LUT R50, R95, 0xffff, RZ, 0xc0, !PT ;  /* 0x0000ffff5f327812 */ /* 0x000fc400078ec0ff */
[C---:B------:R-:W-:Y:S02]  /*78d80*/  PRMT R23, R48.reuse, 0x3340, R23 ;  /* 0x0000334030177816 */ /* 0x040fe40000000017 */
[----:B------:R-:W-:Y:S01]  /*78d90*/  LOP3.LUT R48, R48, 0xff, RZ, 0xc0, !PT ;  /* 0x000000ff30307812 */ /* 0x000fe200078ec0ff */
[----:B------:R-:W-:Y:S01]  /*78da0*/  IMAD.U32 R60, R50, 0x10000, RZ ;  /* 0x00010000323c7824 */ /* 0x000fe200078e00ff */
[----:B------:R-:W-:Y:S02]  /*78db0*/  LOP3.LUT R49, R49, 0xff0000, RZ, 0xc0, !PT ;  /* 0x00ff000031317812 */ /* 0x000fe400078ec0ff */
[----:B------:R-:W-:Y:S02]  /*78dc0*/  PRMT R48, R65, 0x7604, R48 ;  /* 0x0000760441307816 */ /* 0x000fe40000000030 */
[----:B------:R-:W-:Y:S02]  /*78dd0*/  LOP3.LUT R26, R69, 0xffff, RZ, 0xc0, !PT ;  /* 0x0000ffff451a7812 */ /* 0x000fe400078ec0ff */
[----:B------:R-:W-:Y:S01]  /*78de0*/  LOP3.LUT R53, R68, 0xffff, RZ, 0xc0, !PT ;  /* 0x0000ffff44357812 */ /* 0x000fe200078ec0ff */
[----:B------:R-:W-:Y:S01]  /*78df0*/  IMAD.IADD R101, R48, 0x1, R49 ;  /* 0x0000000130657824 */ /* 0x000fe200078e0231 */
        /* <DEDUP_REMOVED lines=17> */
[----:B------:R-:W-:Y:S01]  /*78f10*/  IMAD.IADD R58, R52, 0x1, R53 ;  /* 0x00000001343a7824 */ /* 0x000fe200078e0235 */
[----:B------:R-:W-:Y:S02]  /*78f20*/  LOP3.LUT R7, R83, 0xffff, RZ, 0xc0, !PT ;  /* 0x0000ffff53077812 */ /* 0x000fe400078ec0ff */
[----:B------:R-:W-:-:S02]  /*78f30*/  PRMT R49, R6, 0x3340, R8 ;  /* 0x0000334006317816 */ /* 0x000fc40000000008 */
        /* <DEDUP_REMOVED lines=22> */
[----:B------:R-:W-:Y:S01]  /*790a0*/  LOP3.LUT R11, R97, 0xff, RZ, 0xc0, !PT ;  /* 0x000000ff610b7812 */ /* 0x000fe200078ec0ff */
[----:B------:R-:W-:Y:S01]  /*790b0*/  IMAD R9, R4, 0x1000000, R101 ;  /* 0x0100000004097824 */ /* 0x000fe200078e0265 */
[----:B------:R-:W-:Y:S01]  /*790c0*/  LOP3.LUT R5, R96, 0xffff, RZ, 0xc0, !PT ;  /* 0x0000ffff60057812 */ /* 0x000fe200078ec0ff */
[----:B------:R-:W-:Y:S01]  /*790d0*/  SHFL.UP PT, R6, R6, 0x2, RZ ;  /* 0x0440000006067989 */ /* 0x000fe200000e00ff */
[----:B------:R-:W-:-:S02]  /*790e0*/  PRMT R54, R51, 0x3340, R4 ;  /* 0x0000334033367816 */ /* 0x000fc40000000004 */
[----:B------:R-:W-:Y:S01]  /*790f0*/  PRMT R101, R98, 0x7604, R11 ;  /* 0x0000760462657816 */ /* 0x000fe2000000000b */
[----:B------:R-:W-:Y:S01]  /*79100*/  IMAD R11, R5, 0x1000000, R102 ;  /* 0x01000000050b7824 */ /* 0x000fe200078e0266 */
[----:B------:R-:W-:Y:S01]  /*79110*/  PRMT R51, R50, 0x3340, R5 ;  /* 0x0000334032337816 */ /* 0x000fe20000000005 */
[----:B------:R-:W-:Y:S01]  /*79120*/  SHFL.UP PT, R4, R99, 0x2, RZ ;  /* 0x0440000063047989 */ /* 0x000fe200000e00ff */
[----:B------:R-:W-:Y:S02]  /*79130*/  LOP3.LUT R55, R71, 0xffff, RZ, 0xc0, !PT ;  /* 0x0000ffff47377812 */ /* 0x000fe400078ec0ff */
[----:B------:R-:W-:Y:S01]  /*79140*/  PRMT R17, R17, 0x5410, R52 ;  /* 0x0000541011117816 */ /* 0x000fe20000000034 */
[----:B------:R-:W0:Y:S01]  /*79150*/  SHFL.UP PT, R5, R100, 0x2, RZ ;  /* 0x0440000064057989 */ /* 0x000e2200000e00ff */
        /* <DEDUP_REMOVED lines=14> */
[----:B------:R-:W-:Y:S01]  /*79240*/  ISETP.NE.AND P3, PT, R133, RZ, PT ;  /* 0x000000ff8500720c */ /* 0x000fe20003f65270 */
[----:B------:R-:W-:Y:S01]  /*79250*/  SHFL.UP PT, R10, R10, 0x2, RZ ;  /* 0x044000000a0a7989 */ /* 0x000fe200000e00ff */
[----:B------:R-:W-:Y:S02]  /*79260*/  PRMT R3, R3, 0x5410, R48 ;  /* 0x0000541003037816 */ /* 0x000fe40000000030 */
[----:B------:R-:W-:Y:S01]  /*79270*/  PRMT R2, R2, 0x5410, R47 ;  /* 0x0000541002027816 */ /* 0x000fe2000000002f */
[----:B0-----:R-:W-:Y:S01]  /*79280*/  STL.128 [R1+0x60], R4 ;  /* 0x0000600401007387 */ /* 0x001fe20000100c00 */
[----:B------:R-:W-:Y:S02]  /*79290*/  PRMT R61, R30, 0x7610, R61 ;  /* 0x000076101e3d7816 */ /* 0x000fe4000000003d */
[----:B------:R-:W-:Y:S01]  /*792a0*/  PRMT R60, R31, 0x7610, R60 ;  /* 0x000076101f3c7816 */ /* 0x000fe2000000003c */
[----:B------:R-:W0:Y:S01]  /*792b0*/  SHFL.UP PT, R11, R11, 0x2, RZ ;  /* 0x044000000b0b7989 */ /* 0x000e2200000e00ff */
[----:B-1----:R-:W-:-:S02]  /*792c0*/  PRMT R59, R32, 0x7610, R59 ;  /* 0x00007610203b7816 */ /* 0x002fc4000000003b */
        /* <DEDUP_REMOVED lines=16> */
[----:B------:R3:W-:Y:S01]  /*793d0*/  STL.U16 [R1+0x38], R22 ;  /* 0x0000381601007387 */ /* 0x0007e20000100400 */
[----:B------:R-:W-:-:S02]  /*793e0*/  PRMT R124, R83, 0x7610, R124 ;  /* 0x00007610537c7816 */ /* 0x000fc4000000007c */
[----:B------:R-:W-:Y:S01]  /*793f0*/  PRMT R123, R84, 0x7610, R123 ;  /* 0x00007610547b7816 */ /* 0x000fe2000000007b */
[----:B0-----:R-:W-:Y:S01]  /*79400*/  STL.128 [R1+0x70], R8 ;  /* 0x0000700801007387 */ /* 0x001fe20000100c00 */
[----:B------:R-:W-:Y:S02]  /*79410*/  PRMT R122, R37, 0x7610, R122 ;  /* 0x00007610257a7816 */ /* 0x000fe4000000007a */
[----:B------:R-:W-:Y:S01]  /*79420*/  PRMT R121, R38, 0x7610, R121 ;  /* 0x0000761026797816 */ /* 0x000fe20000000079 */
[----:B------:R-:W-:Y:S01]  /*79430*/  STL.128 [R1+0x50], R12 ;  /* 0x0000500c01007387 */ /* 0x000fe20000100c00 */
[----:B------:R-:W-:Y:S02]  /*79440*/  PRMT R120, R39, 0x7610, R120 ;  /* 0x0000761027787816 */ /* 0x000fe40000000078 */
[----:B---3--:R-:W-:Y:S01]  /*79450*/  PRMT R22, R27, 0x5410, R62 ;  /* 0x000054101b167816 */ /* 0x008fe2000000003e */
[----:B-1----:R-:W-:Y:S01]  /*79460*/  STL [R1+0x48], R63 ;  /* 0x0000483f01007387 */ /* 0x002fe20000100800 */
[----:B------:R-:W-:-:S02]  /*79470*/  PRMT R27, R46, 0x5410, R51 ;  /* 0x000054102e1b7816 */ /* 0x000fc40000000033 */
[----:B------:R-:W-:Y:S01]  /*79480*/  PRMT R62, R29, 0x7610, R62 ;  /* 0x000076101d3e7816 */ /* 0x000fe2000000003e */
[----:B------:R-:W-:Y:S01]  /*79490*/  STL.128 [R1+0x20], R20 ;  /* 0x0000201401007387 */ /* 0x000fe20000100c00 */
[----:B------:R-:W-:Y:S02]  /*794a0*/  PRMT R119, R40, 0x7610, R119 ;  /* 0x0000761028777816 */ /* 0x000fe40000000077 */
[----:B------:R-:W-:Y:S01]  /*794b0*/  PRMT R118, R41, 0x7610, R118 ;  /* 0x0000761029767816 */ /* 0x000fe20000000076 */
[----:B------:R-:W-:Y:S01]  /*794c0*/  STL.64 [R1+0x30], R26 ;  /* 0x0000301a01007387 */ /* 0x000fe20000100a00 */
[----:B--2---:R-:W-:Y:S02]  /*794d0*/  SHF.R.U32.HI R0, RZ, 0x8, R101 ;  /* 0x00000008ff007819 */ /* 0x004fe40000011665 */
[----:B------:R-:W-:Y:S01]  /*794e0*/  PRMT R117, R42, 0x7610, R117 ;  /* 0x000076102a757816 */ /* 0x000fe20000000075 */
[----:B------:R-:W-:Y:S01]  /*794f0*/  STL.64 [R1+0x88], R4 ;  /* 0x0000880401007387 */ /* 0x000fe20000100a00 */
        /* <DEDUP_REMOVED lines=10> */
[----:B------:R-:W-:Y:S02]  /*795a0*/  PRMT R109, R88, 0x7610, R109 ;  /* 0x00007610586d7816 */ /* 0x000fe4000000006d */
[----:B------:R-:W-:Y:S02]  /*795b0*/  PRMT R108, R89, 0x7610, R108 ;  /* 0x00007610596c7816 */ /* 0x000fe4000000006c */
[----:B------:R-:W-:Y:S01]  /*795c0*/  PRMT R107, R90, 0x7610, R107 ;  /* 0x000076105a6b7816 */ /* 0x000fe2000000006b */
[----:B0-----:R-:W-:Y:S01]  /*795d0*/  IMAD.MOV.U32 R2, RZ, RZ, R24 ;  /* 0x000000ffff027224 */ /* 0x001fe200078e0018 */
        /* <DEDUP_REMOVED lines=25> */
[----:B------:R-:W-:-:S04]  /*79770*/  IMAD.IADD R0, R16, 0x1, R28 ;  /* 0x0000000110007824 */ /* 0x000fc800078e021c */
[----:B------:R-:W-:Y:S01]  /*79780*/  DADD R4, R4, R2 ;  /* 0x0000000004047229 */ /* 0x000fe20000000002 */
[----:B------:R0:W-:Y:S01]  /*79790*/  STL [R1+0xc4], R0 ;  /* 0x0000c40001007387 */ /* 0x0001e20000100800 */
[----:B------:R-:W-:-:S05]  /*797a0*/  IMAD.MOV.U32 R2, RZ, RZ, RZ ;  /* 0x000000ffff027224 */ /* 0x000fca00078e00ff */
[----:B------:R0:W-:Y:S04]  /*797b0*/  STL.64 [R1+0xc8], R4 ;  /* 0x0000c80401007387 */ /* 0x0001e80000100a00 */
.L_x_3309:
[----:B0-----:R-:W-:-:S06]  /*797c0*/  IMAD.IADD R0, R1, 0x1, R2 ;  /* 0x0000000101007824 */ /* 0x001fcc00078e0202 */
[----:B------:R-:W2:Y:S01]  /*797d0*/  LDL.U8 R0, [R0+0x90] ;  /* 0x0000900000007983 */ /* 0x000ea20000100000 */
[----:B------:R-:W-:Y:S02]  /*797e0*/  IMAD.MOV.U32 R3, RZ, RZ, R2 ;  /* 0x000000ffff037224 */ /* 0x000fe400078e0002 */
[----:B------:R-:W-:Y:S01]  /*797f0*/  VIADD R2, R2, 0x1 ;  /* 0x0000000102027836 */ /* 0x000fe20000000000 */
[----:B--2---:R-:W-:-:S13]  /*79800*/  ISETP.NE.AND P3, PT, R0, RZ, PT ;  /* 0x000000ff0000720c */ /* 0x004fda0003f65270 */
[----:B------:R-:W-:Y:S05]  /*79810*/  @P3 BRA `(.L_x_3309) ;  /* 0xfffffffc00e83947 */ /* 0x000fea000383ffff */
[----:B------:R-:W-:Y:S05]  /*79820*/  BSYNC.RECONVERGENT B1 ;  /* 0x0000000000017941 */ /* 0x000fea0003800200 */
.L_x_3308:
[----:B------:R-:W-:Y:S01]  /*79830*/  LOP3.LUT P3, RZ, R12, 0xff, RZ, 0xc0, !PT ;  /* 0x000000ff0cff7812 */ /* 0x000fe2000786c0ff */
[----:B------:R-:W-:Y:S01]  /*79840*/  BSSY.RECONVERGENT B1, `(.L_x_3310) ;  /* 0x0000010000017945 */ /* 0x000fe20003800200 */
[----:B------:R-:W-:-:S11]  /*79850*/  IMAD.MOV.U32 R0, RZ, RZ, R3 ;  /* 0x000000ffff007224 */ /* 0x000fd600078e0003 */
[----:B------:R-:W-:Y:S05]  /*79860*/  @!P3 BRA `(.L_x_3311) ;  /* 0x000000000034b947 */ /* 0x000fea0003800000 */
[----:B------:R-:W-:Y:S01]  /*79870*/  BSSY.RECONVERGENT B2, `(.L_x_3312) ;  /* 0x000000b000027945 */ /* 0x000fe20003800200 */
[----:B------:R-:W-:-:S07]  /*79880*/  IMAD.MOV.U32 R0, RZ, RZ, RZ ;  /* 0x000000ffff007224 */ /* 0x000fce00078e00ff */
.L_x_3313:
        /* <DEDUP_REMOVED lines=10> */
.L_x_3312:
[----:B------:R-:W-:-:S07]  /*79930*/  IMAD.MOV.U32 R0, RZ, RZ, R4 ;  /* 0x000000ffff007224 */ /* 0x000fce00078e0004 */
.L_x_3311:
[----:B------:R-:W-:Y:S05]  /*79940*/  BSYNC.RECONVERGENT B1 ;  /* 0x0000000000017941 */ /* 0x000fea0003800200 */
.L_x_3310:
[----:B------:R-:W-:Y:S01]  /*79950*/  IMAD.IADD R2, R1, 0x1, R0 ;  /* 0x0000000101027824 */ /* 0x000fe200078e0200 */
[----:B------:R-:W-:Y:S01]  /*79960*/  BSSY.RECONVERGENT B1, `(.L_x_3314) ;  /* 0x0000009000017945 */ /* 0x000fe20003800200 */
[----:B------:R-:W-:-:S03]  /*79970*/  IMAD.MOV.U32 R0, RZ, RZ, RZ ;  /* 0x000000ffff007224 */ /* 0x000fc600078e00ff */
[----:B------:R0:W-:Y:S04]  /*79980*/  STL.U8 [R2+0x91], RZ ;  /* 0x000091ff02007387 */ /* 0x0001e80000100000 */
.L_x_3315:
[----:B------:R-:W-:-:S05]  /*79990*/  IMAD.IADD R3, R1, 0x1, R0 ;  /* 0x0000000101037824 */ /* 0x000fca00078e0200 */
[----:B0-----:R-:W2:Y:S02]  /*799a0*/  LDL.U8 R2, [R3+0x90] ;  /* 0x0000900003027983 */ /* 0x001ea40000100000 */
[----:B--2---:R-:W-:Y:S01]  /*799b0*/  ISETP.NE.AND P3, PT, R2, RZ, PT ;  /* 0x000000ff0200720c */ /* 0x004fe20003f65270 */
[----:B------:R-:W-:Y:S02]  /*799c0*/  IMAD.MOV.U32 R2, RZ, RZ, R0 ;  /* 0x000000ffff027224 */ /* 0x000fe400078e0000 */
[----:B------:R-:W-:-:S10]  /*799d0*/  VIADD R0, R0, 0x1 ;  /* 0x0000000100007836 */ /* 0x000fd40000000000 */
[----:B------:R-:W-:Y:S05]  /*799e0*/  @P3 BRA `(.L_x_3315) ;  /* 0xfffffffc00e83947 */ /* 0x000fea000383ffff */
[----:B------:R-:W-:Y:S05]  /*799f0*/  BSYNC.RECONVERGENT B1 ;  /* 0x0000000000017941 */ /* 0x000fea0003800200 */
.L_x_3314:
[----:B------:R-:W-:Y:S01]  /*79a00*/  LOP3.LUT P3, RZ, R29, 0xff, RZ, 0xc0, !PT ;  /* 0x000000ff1dff7812 */ /* 0x000fe2000786c0ff */
[----:B------:R-:W-:Y:S01]  /*79a10*/  BSSY.RECONVERGENT B1, `(.L_x_3316) ;  /* 0x0000010000017945 */ /* 0x000fe20003800200 */
[----:B------:R-:W-:-:S11]  /*79a20*/  IMAD.MOV.U32 R0, RZ, RZ, R2 ;  /* 0x000000ffff007224 */ /* 0x000fd600078e0002 */
[----:B------:R-:W-:Y:S05]  /*79a30*/  @!P3 BRA `(.L_x_3317) ;  /* 0x000000000034b947 */ /* 0x000fea0003800000 */
[----:B------:R-:W-:Y:S01]  /*79a40*/  BSSY.RECONVERGENT B2, `(.L_x_3318) ;  /* 0x000000b000027945 */ /* 0x000fe20003800200 */
[----:B------:R-:W-:-:S07]  /*79a50*/  IMAD.MOV.U32 R0, RZ, RZ, RZ ;  /* 0x000000ffff007224 */ /* 0x000fce00078e00ff */
.L_x_3319:
        /* <DEDUP_REMOVED lines=10> */
.L_x_3318:
[----:B------:R-:W-:-:S07]  /*79b00*/  IMAD.MOV.U32 R0, RZ, RZ, R4 ;  /* 0x000000ffff007224 */ /* 0x000fce00078e0004 */
.L_x_3317:
[----:B------:R-:W-:Y:S05]  /*79b10*/  BSYNC.RECONVERGENT B1 ;  /* 0x0000000000017941 */ /* 0x000fea0003800200 */
.L_x_3316:
        /* <DEDUP_REMOVED lines=70> */
.L_x_3307:
[----:B------:R-:W-:Y:S05]  /*79f80*/  BSYNC.RECONVERGENT B0 ;  /* 0x0000000000007941 */ /* 0x000fea0003800200 */
.L_x_3306:
        /* <DEDUP_REMOVED lines=59> */
.L_x_3321:
[----:B------:R-:W-:Y:S05]  /*7a340*/  BSYNC.RECONVERGENT B0 ;  /* 0x0000000000007941 */ /* 0x000fea0003800200 */
.L_x_3320:
[----:B------:R-:W-:Y:S01]  /*7a350*/  LOP3.LUT R31, R60, 0xffff, RZ, 0xc0, !PT ;  /* 0x0000ffff3c1f7812 */ /* 0x000fe200078ec0ff */
[----:B------:R-:W0:Y:S01]  /*7a360*/  SHFL.UP PT, R133, R63, 0x4, RZ ;  /* 0x048000003f857989 */ /* 0x000e2200000e00ff */
[----:B------:R-:W-:Y:S01]  /*7a370*/  LOP3.LUT R5, R62, 0xffff, RZ, 0xc0, !PT ;  /* 0x0000ffff3e057812 */ /* 0x000fe200078ec0ff */
[----:B------:R-:W-:Y:S01]  /*7a380*/  BSSY.RECONVERGENT B0, `(.L_x_3322) ;  /* 0x0000179000007945 */ /* 0x000fe20003800200 */
[----:B------:R-:W-:Y:S01]  /*7a390*/  LOP3.LUT R18, R122, 0xffff, RZ, 0xc0, !PT ;  /* 0x0000ffff7a127812 */ /* 0x000fe200078ec0ff */
[----:B------:R-:W-:Y:S01]  /*7a3a0*/  IMAD.U32 R6, R31, 0x10000, RZ ;  /* 0x000100001f067824 */ /* 0x000fe200078e00ff */
[----:B------:R-:W-:Y:S01]  /*7a3b0*/  LOP3.LUT R4, R5, 0xff, RZ, 0xc0, !PT ;  /* 0x000000ff05047812 */ /* 0x000fe200078ec0ff */
[----:B------:R-:W-:Y:S01]  /*7a3c0*/  STL [R1], R63 ;  /* 0x0000003f01007387 */ /* 0x000fe20000100800 */
[----:B------:R-:W-:Y:S02]  /*7a3d0*/  LOP3.LUT R11, R123, 0xffff, RZ, 0xc0, !PT ;  /* 0x0000ffff7b0b7812 */ /* 0x000fe400078ec0ff */
        /* <DEDUP_REMOVED lines=9> */
[----:B------:R-:W-:Y:S01]  /*7a470*/  LOP3.LUT R16, R130, 0xffff, RZ, 0xc0, !PT ;  /* 0x0000ffff82107812 */ /* 0x000fe200078ec0ff */
[----:B------:R-:W-:Y:S01]  /*7a480*/  IMAD.U32 R20, R4, 0x10000, RZ ;  /* 0x0001000004147824 */ /* 0x000fe200078e00ff */
[----:B------:R-:W-:Y:S01]  /*7a490*/  LOP3.LUT R9, R131, 0xffff, RZ, 0xc0, !PT ;  /* 0x0000ffff83097812 */ /* 0x000fe200078ec0ff */
[----:B0-----:R-:W-:Y:S01]  /*7a4a0*/  STL [R1+0x48], R133 ;  /* 0x0000488501007387 */ /* 0x001fe20000100800 */
        /* <DEDUP_REMOVED lines=19> */
[----:B------:R-:W-:Y:S02]  /*7a5e0*/  PRMT R21, R122, 0x7604, R21 ;  /* 0x000076047a157816 */ /* 0x000fe40000000015 */
[----:B------:R-:W-:Y:S02]  /*7a5f0*/  LOP3.LUT R20, R20, 0xff0000, RZ, 0xc0, !PT ;  /* 0x00ff000014147812 */ /* 0x000fe400078ec0ff */
[----:B------:R-:W-:-:S02]  /*7a600*/  PRMT R10, R57, 0x7604, R10 ;  /* 0x00007604390a7816 */ /* 0x000fc4000000000a */
[----:B------:R-:W-:Y:S02]  /*7a610*/  LOP3.LUT R9, R9, 0xff0000, RZ, 0xc0, !PT ;  /* 0x00ff000009097812 */ /* 0x000fe400078ec0ff */
[----:B------:R-:W-:Y:S01]  /*7a620*/  PRMT R14, R126, 0x7604, R15 ;  /* 0x000076047e0e7816 */ /* 0x000fe2000000000f */
[----:B------:R-:W-:Y:S01]  /*7a630*/  IMAD.IADD R15, R13, 0x1, R12 ;  /* 0x000000010d0f7824 */ /* 0x000fe200078e020c */
[----:B------:R-:W-:Y:S01]  /*7a640*/  LOP3.LUT R19, R19, 0xff0000, RZ, 0xc0, !PT ;  /* 0x00ff000013137812 */ /* 0x000fe200078ec0ff */
        /* <DEDUP_REMOVED lines=17> */
[----:B------:R-:W-:Y:S02]  /*7a760*/  LOP3.LUT R19, R118, 0xffff, RZ, 0xc0, !PT ;  /* 0x0000ffff76137812 */ /* 0x000fe400078ec0ff */
        /* <DEDUP_REMOVED lines=9> */
[----:B------:R-:W-:-:S02]  /*7a800*/  LOP3.LUT R40, R23, 0xff0000, RZ, 0xc0, !PT ;  /* 0x00ff000017287812 */ /* 0x000fc400078ec0ff */
[----:B------:R-:W-:Y:S02]  /*7a810*/  PRMT R28, R109, 0x7604, R28 ;  /* 0x000076046d1c7816 */ /* 0x000fe4000000001c */
[----:B------:R-:W-:Y:S02]  /*7a820*/  LOP3.LUT R23, R30, 0xff0000, RZ, 0xc0, !PT ;  /* 0x00ff00001e177812 */ /* 0x000fe400078ec0ff */
[----:B------:R-:W-:Y:S02]  /*7a830*/  PRMT R29, R118, 0x7604, R29 ;  /* 0x00007604761d7816 */ /* 0x000fe4000000001d */
        /* <DEDUP_REMOVED lines=12> */
[C---:B------:R-:W-:Y:S02]  /*7a900*/  PRMT R23, R30.reuse, 0x3340, R23 ;  /* 0x000033401e177816 */ /* 0x040fe40000000017 */
[----:B------:R-:W-:Y:S01]  /*7a910*/  LOP3.LUT R35, R30, 0xff, RZ, 0xc0, !PT ;  /* 0x000000ff1e237812 */ /* 0x000fe200078ec0ff */
[----:B------:R-:W-:Y:S01]  /*7a920*/  IMAD.U32 R30, R34, 0x10000, RZ ;  /* 0x00010000221e7824 */ /* 0x000fe200078e00ff */
        /* <DEDUP_REMOVED lines=15> */
[----:B------:R-:W-:Y:S01]  /*7aa20*/  PRMT R42, R46, 0x7604, R41 ;  /* 0x000076042e2a7816 */ /* 0x000fe20000000029 */
[----:B------:R-:W-:Y:S01]  /*7aa30*/  IMAD.IADD R41, R33, 0x1, R36 ;  /* 0x0000000121297824 */ /* 0x000fe200078e0224 */
[----:B------:R-:W-:Y:S01]  /*7aa40*/  LOP3.LUT R32, R102, 0xffff, RZ, 0xc0, !PT ;  /* 0x0000ffff66207812 */ /* 0x000fe200078ec0ff */
[----:B------:R-:W-:Y:S01]  /*7aa50*/  IMAD R44, R30, 0x1000000, R8 ;  /* 0x010000001e2c7824 */ /* 0x000fe200078e0208 */
[----:B------:R-:W-:Y:S02]  /*7aa60*/  LOP3.LUT R33, R132, 0xffff, RZ, 0xc0, !PT ;  /* 0x0000ffff84217812 */ /* 0x000fe400078ec0ff */
[----:B------:R-:W-:Y:S01]  /*7aa70*/  LOP3.LUT R8, R128, 0xffff, RZ, 0xc0, !PT ;  /* 0x0000ffff80087812 */ /* 0x000fe200078ec0ff */
[----:B------:R-:W-:Y:S01]  /*7aa80*/  IMAD.U32 R43, R32, 0x10000, RZ ;  /* 0x00010000202b7824 */ /* 0x000fe200078e00ff */
[----:B------:R-:W-:Y:S01]  /*7aa90*/  PRMT R31, R31, 0x3340, R30 ;  /* 0x000033401f1f7816 */ /* 0x000fe2000000001e */
[----:B------:R-:W-:Y:S01]  /*7aaa0*/  IMAD R45, R33, 0x1000000, R22 ;  /* 0x01000000212d7824 */ /* 0x000fe200078e0216 */
[----:B------:R-:W-:Y:S01]  /*7aab0*/  PRMT R30, R7, 0x3340, R33 ;  /* 0x00003340071e7816 */ /* 0x000fe20000000021 */
[----:B------:R-:W-:Y:S01]  /*7aac0*/  IMAD R64, R8, 0x1000000, R15 ;  /* 0x0100000008407824 */ /* 0x000fe200078e020f */
[----:B------:R-:W-:-:S02]  /*7aad0*/  LOP3.LUT R7, R124, 0xffff, RZ, 0xc0, !PT ;  /* 0x0000ffff7c077812 */ /* 0x000fc400078ec0ff */
[----:B------:R-:W-:Y:S02]  /*7aae0*/  PRMT R33, R6, 0x3340, R8 ;  /* 0x0000334006217816 */ /* 0x000fe40000000008 */
[----:B------:R-:W-:Y:S01]  /*7aaf0*/  LOP3.LUT R6, R120, 0xffff, RZ, 0xc0, !PT ;  /* 0x0000ffff78067812 */ /* 0x000fe200078ec0ff */
[----:B------:R-:W-:Y:S01]  /*7ab00*/  IMAD R15, R7, 0x1000000, R14 ;  /* 0x01000000070f7824 */ /* 0x000fe200078e020e */
[----:B------:R-:W-:Y:S01]  /*7ab10*/  LOP3.LUT R43, R43, 0xff0000, RZ, 0xc0, !PT ;  /* 0x00ff00002b2b7812 */ /* 0x000fe200078ec0ff */
[----:B------:R-:W-:Y:S01]  /*7ab20*/  SHFL.UP PT, R14, R64, 0x4, RZ ;  /* 0x04800000400e7989 */ /* 0x000fe200000e00ff */
[----:B------:R-:W-:Y:S01]  /*7ab30*/  PRMT R36, R5, 0x3340, R7 ;  /* 0x0000334005247816 */ /* 0x000fe20000000007 */
[----:B------:R-:W-:Y:S01]  /*7ab40*/  IMAD R65, R6, 0x1000000, R13 ;  /* 0x0100000006417824 */ /* 0x000fe200078e020d */
[----:B------:R-:W-:Y:S01]  /*7ab50*/  LOP3.LUT R5, R116, 0xffff, RZ, 0xc0, !PT ;  /* 0x0000ffff74057812 */ /* 0x000fe200078ec0ff */
[----:B------:R-:W-:Y:S01]  /*7ab60*/  IMAD.IADD R70, R42, 0x1, R43 ;  /* 0x000000012a467824 */ /* 0x000fe200078e022b */
        /* <DEDUP_REMOVED lines=14> */
[----:B------:R-:W-:Y:S01]  /*7ac50*/  PRMT R38, R9, 0x3340, R4 ;  /* 0x0000334009267816 */ /* 0x000fe20000000004 */
[----:B------:R-:W-:Y:S01]  /*7ac60*/  IMAD R8, R4, 0x1000000, R37 ;  /* 0x0100000004087824 */ /* 0x000fe200078e0225 */
[----:B------:R-:W-:-:S02]  /*7ac70*/  LOP3.LUT R5, R52, 0xffff, RZ, 0xc0, !PT ;  /* 0x0000ffff34057812 */ /* 0x000fc400078ec0ff */
        /* <DEDUP_REMOVED lines=15> */
[----:B------:R-:W2:Y:S01]  /*7ad70*/  SHFL.UP PT, R7, R39, 0x4, RZ ;  /* 0x0480000027077989 */ /* 0x000ea200000e00ff */
        /* <DEDUP_REMOVED lines=14> */
[----:B------:R-:W4:Y:S01]  /*7ae60*/  SHFL.UP PT, R16, R0, 0x4, RZ ;  /* 0x0480000000107989 */ /* 0x000f2200000e00ff */
[----:B0-----:R-:W-:Y:S02]  /*7ae70*/  PRMT R45, R62, 0x7610, R45 ;  /* 0x000076103e2d7816 */ /* 0x001fe4000000002d */
[----:B-1----:R-:W-:Y:S01]  /*7ae80*/  PRMT R44, R61, 0x7610, R44 ;  /* 0x000076103d2c7816 */ /* 0x002fe2000000002c */
[----:B--2---:R-:W-:Y:S01]  /*7ae90*/  STL.128 [R1+0x60], R4 ;  /* 0x0000600401007387 */ /* 0x004fe20000100c00 */
        /* <DEDUP_REMOVED lines=11> */
[----:B------:R1:W-:Y:S01]  /*7af50*/  STL.U16 [R1+0x38], R22 ;  /* 0x0000381601007387 */ /* 0x0003e20000100400 */
[----:B------:R-:W-:-:S02]  /*7af60*/  PRMT R95, R129, 0x7610, R95 ;  /* 0x00007610815f7816 */ /* 0x000fc4000000005f */
[----:B------:R-:W-:Y:S01]  /*7af70*/  PRMT R94, R128, 0x7610, R94 ;  /* 0x00007610805e7816 */ /* 0x000fe2000000005e */
[----:B---3--:R-:W-:Y:S01]  /*7af80*/  STL.128 [R1+0x70], R8 ;  /* 0x0000700801007387 */ /* 0x008fe20000100c00 */
[----:B------:R-:W-:Y:S02]  /*7af90*/  PRMT R93, R127, 0x7610, R93 ;  /* 0x000076107f5d7816 */ /* 0x000fe4000000005d */
[----:B------:R-:W-:Y:S01]  /*7afa0*/  PRMT R92, R126, 0x7610, R92 ;  /* 0x000076107e5c7816 */ /* 0x000fe2000000005c */
[----:B------:R-:W-:Y:S01]  /*7afb0*/  STL.128 [R1+0x50], R12 ;  /* 0x0000500c01007387 */ /* 0x000fe20000100c00 */
[----:B------:R-:W-:Y:S02]  /*7afc0*/  PRMT R91, R125, 0x7610, R91 ;  /* 0x000076107d5b7816 */ /* 0x000fe4000000005b */
[----:B-1----:R-:W-:Y:S01]  /*7afd0*/  PRMT R22, R27, 0x5410, R38 ;  /* 0x000054101b167816 */ /* 0x002fe20000000026 */
[----:B----4-:R-:W-:Y:S01]  /*7afe0*/  STL [R1+0x84], R16 ;  /* 0x0000841001007387 */ /* 0x010fe20000100800 */
[----:B------:R-:W-:-:S02]  /*7aff0*/  PRMT R27, R29, 0x5410, R32 ;  /* 0x000054101d1b7816 */ /* 0x000fc40000000020 */
[----:B------:R-:W-:Y:S01]  /*7b000*/  PRMT R90, R124, 0x7610, R90 ;  /* 0x000076107c5a7816 */ /* 0x000fe2000000005a */
[----:B------:R-:W-:Y:S01]  /*7b010*/  STL.128 [R1+0x20], R20 ;  /* 0x0000201401007387 */ /* 0x000fe20000100c00 */
[----:B------:R-:W-:Y:S02]  /*7b020*/  PRMT R89, R123, 0x7610, R89 ;  /* 0x000076107b597816 */ /* 0x000fe40000000059 */
[----:B------:R-:W-:Y:S01]  /*7b030*/  PRMT R88, R122, 0x7610, R88 ;  /* 0x000076107a587816 */ /* 0x000fe20000000058 */
[----:B------:R-:W-:Y:S01]  /*7b040*/  STL.64 [R1+0x30], R26 ;  /* 0x0000301a01007387 */ /* 0x000fe20000100a00 */
[----:B0-----:R-:W-:Y:S02]  /*7b050*/  SHF.R.U32.HI R28, RZ, 0x8, R67 ;  /* 0x00000008ff1c7819 */ /* 0x001fe40000011643 */
[----:B------:R-:W-:Y:S01]  /*7b060*/  PRMT R87, R121, 0x7610, R87 ;  /* 0x0000761079577816 */ /* 0x000fe20000000057 */
[----:B------:R-:W-:Y:S01]  /*7b070*/  STL.64 [R1+0x88], R4 ;  /* 0x0000880401007387 */ /* 0x000fe20000100a00 */
[----:B------:R-:W-:-:S02]  /*7b080*/  PRMT R28, R28, 0x7604, R67 ;  /* 0x000076041c1c7816 */ /* 0x000fc40000000043 */
[----:B------:R-:W-:Y:S01]  /*7b090*/  PRMT R86, R120, 0x7610, R86 ;  /* 0x0000761078567816 */ /* 0x000fe20000000056 */
[----:B------:R0:W-:Y:S01]  /*7b0a0*/  STL.64 [R1+0x8], R24 ;  /* 0x0000081801007387 */ /* 0x0001e20000100a00 */
[----:B------:R-:W-:Y:S02]  /*7b0b0*/  PRMT R85, R119, 0x7610, R85 ;  /* 0x0000761077557816 */ /* 0x000fe40000000055 */
[----:B------:R-:W-:Y:S01]  /*7b0c0*/  PRMT R84, R118, 0x7610, R84 ;  /* 0x0000761076547816 */ /* 0x000fe20000000054 */
[----:B------:R1:W-:Y:S01]  /*7b0d0*/  STL.U16 [R1+0x80], R28 ;  /* 0x0000801c01007387 */ /* 0x0003e20000100400 */
[----:B------:R-:W-:Y:S02]  /*7b0e0*/  PRMT R83, R117, 0x7610, R83 ;  /* 0x0000761075537816 */ /* 0x000fe40000000053 */
[----:B------:R-:W-:Y:S02]  /*7b0f0*/  PRMT R81, R116, 0x7610, R81 ;  /* 0x0000761074517816 */ /* 0x000fe40000000051 */
[----:B------:R-:W-:-:S02]  /*7b100*/  PRMT R80, R115, 0x7610, R80 ;  /* 0x0000761073507816 */ /* 0x000fc40000000050 */
[----:B------:R-:W-:Y:S01]  /*7b110*/  PRMT R78, R114, 0x7610, R78 ;  /* 0x00007610724e7816 */ /* 0x000fe2000000004e */
[----:B0-----:R-:W-:Y:S01]  /*7b120*/  IMAD.MOV.U32 R24, RZ, RZ, R2 ;  /* 0x000000ffff187224 */ /* 0x001fe200078e0002 */
        /* <DEDUP_REMOVED lines=34> */
.L_x_3325:
[----:B0-----:R-:W-:-:S06]  /*7b350*/  IMAD.IADD R4, R1, 0x1, R8 ;  /* 0x0000000101047824 */ /* 0x001fcc00078e0208 */
[----:B------:R-:W2:Y:S01]  /*7b360*/  LDL.U8 R4, [R4+0x90] ;  /* 0x0000900004047983 */ /* 0x000ea20000100000 */
[----:B------:R-:W-:Y:S02]  /*7b370*/  IMAD.MOV.U32 R5, RZ, RZ, R8 ;  /* 0x000000ffff057224 */ /* 0x000fe400078e0008 */
[----:B------:R-:W-:Y:S01]  /*7b380*/  VIADD R8, R8, 0x1 ;  /* 0x0000000108087836 */ /* 0x000fe20000000000 */
[----:B--2---:R-:W-:-:S13]  /*7b390*/  ISETP.NE.AND P3, PT, R4, RZ, PT ;  /* 0x000000ff0400720c */ /* 0x004fda0003f65270 */
[----:B------:R-:W-:Y:S05]  /*7b3a0*/  @P3 BRA `(.L_x_3325) ;  /* 0xfffffffc00e83947 */ /* 0x000fea000383ffff */
[----:B------:R-:W-:Y:S05]  /*7b3b0*/  BSYNC.RECONVERGENT B1 ;  /* 0x0000000000017941 */ /* 0x000fea0003800200 */
.L_x_3324:
[----:B------:R-:W-:Y:S01]  /*7b3c0*/  LOP3.LUT P3, RZ, R12, 0xff, RZ, 0xc0, !PT ;  /* 0x000000ff0cff7812 */ /* 0x000fe2000786c0ff */
[----:B------:R-:W-:Y:S01]  /*7b3d0*/  BSSY.RECONVERGENT B1, `(.L_x_3326) ;  /* 0x0000010000017945 */ /* 0x000fe20003800200 */
[----:B------:R-:W-:-:S11]  /*7b3e0*/  IMAD.MOV.U32 R4, RZ, RZ, R5 ;  /* 0x000000ffff047224 */ /* 0x000fd600078e0005 */
[----:B------:R-:W-:Y:S05]  /*7b3f0*/  @!P3 BRA `(.L_x_3327) ;  /* 0x000000000034b947 */ /* 0x000fea0003800000 */
[----:B------:R-:W-:Y:S01]  /*7b400*/  BSSY.RECONVERGENT B2, `(.L_x_3328) ;  /* 0x000000b000027945 */ /* 0x000fe20003800200 */
[----:B------:R-:W-:-:S07]  /*7b410*/  IMAD.MOV.U32 R4, RZ, RZ, RZ ;  /* 0x000000ffff047224 */ /* 0x000fce00078e00ff */
.L_x_3329:
        /* <DEDUP_REMOVED lines=10> */
.L_x_3328:
[----:B------:R-:W-:-:S07]  /*7b4c0*/  IMAD.MOV.U32 R4, RZ, RZ, R7 ;  /* 0x000000ffff047224 */ /* 0x000fce00078e0007 */
.L_x_3327:
[----:B------:R-:W-:Y:S05]  /*7b4d0*/  BSYNC.RECONVERGENT B1 ;  /* 0x0000000000017941 */ /* 0x000fea0003800200 */
.L_x_3326:
[----:B------:R-:W-:Y:S01]  /*7b4e0*/  IMAD.IADD R5, R1, 0x1, R4 ;  /* 0x0000000101057824 */ /* 0x000fe200078e0204 */
[----:B------:R-:W-:Y:S01]  /*7b4f0*/  BSSY.RECONVERGENT B1, `(.L_x_3330) ;  /* 0x0000009000017945 */ /* 0x000fe20003800200 */
[----:B------:R-:W-:-:S03]  /*7b500*/  IMAD.MOV.U32 R4, RZ, RZ, RZ ;  /* 0x000000ffff047224 */ /* 0x000fc600078e00ff */
[----:B------:R0:W-:Y:S04]  /*7b510*/  STL.U8 [R5+0x91], RZ ;  /* 0x000091ff05007387 */ /* 0x0001e80000100000 */
.L_x_3331:
[----:B------:R-:W-:-:S05]  /*7b520*/  IMAD.IADD R6, R1, 0x1, R4 ;  /* 0x0000000101067824 */ /* 0x000fca00078e0204 */
[----:B0-----:R-:W2:Y:S02]  /*7b530*/  LDL.U8 R5, [R6+0x90] ;  /* 0x0000900006057983 */ /* 0x001ea40000100000 */
[----:B--2---:R-:W-:Y:S01]  /*7b540*/  ISETP.NE.AND P3, PT, R5, RZ, PT ;  /* 0x000000ff0500720c */ /* 0x004fe20003f65270 */
[----:B------:R-:W-:Y:S02]  /*7b550*/  IMAD.MOV.U32 R5, RZ, RZ, R4 ;  /* 0x000000ffff057224 */ /* 0x000fe400078e0004 */
[----:B------:R-:W-:-:S10]  /*7b560*/  VIADD R4, R4, 0x1 ;  /* 0x0000000104047836 */ /* 0x000fd40000000000 */
[----:B------:R-:W-:Y:S05]  /*7b570*/  @P3 BRA `(.L_x_3331) ;  /* 0xfffffffc00e83947 */ /* 0x000fea000383ffff */
[----:B------:R-:W-:Y:S05]  /*7b580*/  BSYNC.RECONVERGENT B1 ;  /* 0x0000000000017941 */ /* 0x000fea0003800200 */
.L_x_3330:
[----:B------:R-:W-:Y:S01]  /*7b590*/  LOP3.LUT P3, RZ, R62, 0xff, RZ, 0xc0, !PT ;  /* 0x000000ff3eff7812 */ /* 0x000fe2000786c0ff */
[----:B------:R-:W-:Y:S01]  /*7b5a0*/  BSSY.RECONVERGENT B1, `(.L_x_3332) ;  /* 0x0000010000017945 */ /* 0x000fe20003800200 */
[----:B------:R-:W-:-:S11]  /*7b5b0*/  IMAD.MOV.U32 R4, RZ, RZ, R5 ;  /* 0x000000ffff047224 */ /* 0x000fd600078e0005 */
[----:B------:R-:W-:Y:S05]  /*7b5c0*/  @!P3 BRA `(.L_x_3333) ;  /* 0x000000000034b947 */ /* 0x000fea0003800000 */
[----:B------:R-:W-:Y:S01]  /*7b5d0*/  BSSY.RECONVERGENT B2, `(.L_x_3334) ;  /* 0x000000b000027945 */ /* 0x000fe20003800200 */
[----:B------:R-:W-:-:S07]  /*7b5e0*/  IMAD.MOV.U32 R4, RZ, RZ, RZ ;  /* 0x000000ffff047224 */ /* 0x000fce00078e00ff */
.L_x_3335:
        /* <DEDUP_REMOVED lines=10> */
.L_x_3334:
[----:B------:R-:W-:-:S07]  /*7b690*/  IMAD.MOV.U32 R4, RZ, RZ, R7 ;  /* 0x000000ffff047224 */ /* 0x000fce00078e0007 */
.L_x_3333:
[----:B------:R-:W-:Y:S05]  /*7b6a0*/  BSYNC.RECONVERGENT B1 ;  /* 0x0000000000017941 */ /* 0x000fea0003800200 */
.L_x_3332:
        /* <DEDUP_REMOVED lines=70> */
.L_x_3323:
[----:B------:R-:W-:Y:S05]  /*7bb10*/  BSYNC.RECONVERGENT B0 ;  /* 0x0000000000007941 */ /* 0x000fea0003800200 */
.L_x_3322:
        /* <DEDUP_REMOVED lines=59> */
.L_x_3337:
[----:B------:R-:W-:Y:S05]  /*7bed0*/  BSYNC.RECONVERGENT B0 ;  /* 0x0000000000007941 */ /* 0x000fea0003800200 */
.L_x_3336:
[----:B------:R-:W-:Y:S01]  /*7bee0*/  LOP3.LUT R47, R43, 0xffff, RZ, 0xc0, !PT ;  /* 0x0000ffff2b2f7812 */ /* 0x000fe200078ec0ff */
[----:B------:R-:W0:Y:S01]  /*7bef0*/  SHFL.UP PT, R132, R133, 0x8, RZ ;  /* 0x0500000085847989 */ /* 0x000e2200000e00ff */
[----:B------:R-:W-:Y:S01]  /*7bf00*/  LOP3.LUT R3, R45, 0xffff, RZ, 0xc0, !PT ;  /* 0x0000ffff2d037812 */ /* 0x000fe200078ec0ff */
[----:B------:R-:W-:Y:S01]  /*7bf10*/  BSSY.RECONVERGENT B0, `(.L_x_3338) ;  /* 0x000017b000007945 */ /* 0x000fe20003800200 */
[C---:B------:R-:W-:Y:S01]  /*7bf20*/  LOP3.LUT R2, R44.reuse, 0xffff, RZ, 0xc0, !PT ;  /* 0x0000ffff2c027812 */ /* 0x040fe200078ec0ff */
[----:B------:R-:W-:Y:S01]  /*7bf30*/  IMAD.U32 R0, R47, 0x10000, RZ ;  /* 0x000100002f007824 */ /* 0x000fe200078e00ff */
[C---:B------:R-:W-:Y:S01]  /*7bf40*/  LOP3.LUT R5, R3.reuse, 0xff, RZ, 0xc0, !PT ;  /* 0x000000ff03057812 */ /* 0x040fe200078ec0ff */
[----:B------:R-:W-:Y:S01]  /*7bf50*/  STL [R1], R133 ;  /* 0x0000008501007387 */ /* 0x000fe20000100800 */
        /* <DEDUP_REMOVED lines=12> */
[----:B0-----:R-:W-:Y:S01]  /*7c020*/  STL [R1+0x48], R132 ;  /* 0x0000488401007387 */ /* 0x001fe20000100800 */
        /* <DEDUP_REMOVED lines=43> */
[----:B------:R-:W-:Y:S02]  /*7c2e0*/  PRMT R19, R0, 0x3340, R19 ;  /* 0x0000334000137816 */ /* 0x000fe40000000013 */
[----:B------:R-:W-:Y:S02]  /*7c2f0*/  PRMT R27, R46, 0x3340, R27 ;  /* 0x000033402e1b7816 */ /* 0x000fe4000000001b */
[----:B------:R-:W-:Y:S01]  /*7c300*/  LOP3.LUT R49, R0, 0xff, RZ, 0xc0, !PT ;  /* 0x000000ff00317812 */ /* 0x000fe200078ec0ff */
[----:B------:R-:W-:Y:S01]  /*7c310*/  IMAD.U32 R0, R12, 0x10000, RZ ;  /* 0x000100000c007824 */ /* 0x000fe200078e00ff */
[----:B------:R-:W-:Y:S01]  /*7c320*/  LOP3.LUT R53, R46, 0xff, RZ, 0xc0, !PT ;  /* 0x000000ff2e357812 */ /* 0x000fe200078ec0ff */
[----:B------:R-:W-:Y:S01]  /*7c330*/  IMAD.U32 R46, R10, 0x10000, RZ ;  /* 0x000100000a2e7824 */ /* 0x000fe200078e00ff */
[----:B------:R-:W-:-:S02]  /*7c340*/  PRMT R21, R26, 0x3340, R21 ;  /* 0x000033401a157816 */ /* 0x000fc40000000015 */
[----:B------:R-:W-:Y:S01]  /*7c350*/  LOP3.LUT R51, R26, 0xff, RZ, 0xc0, !PT ;  /* 0x000000ff1a337812 */ /* 0x000fe200078ec0ff */
[----:B------:R-:W-:Y:S01]  /*7c360*/  IMAD.U32 R26, R11, 0x10000, RZ ;  /* 0x000100000b1a7824 */ /* 0x000fe200078e00ff */
[C---:B------:R-:W-:Y:S02]  /*7c370*/  PRMT R20, R23.reuse, 0x3340, R20 ;  /* 0x0000334017147816 */ /* 0x040fe40000000014 */
        /* <DEDUP_REMOVED lines=100> */
[--C-:B------:R-:W-:Y:S02]  /*7c9c0*/  PRMT R3, R3, 0x5410, R48.reuse ;  /* 0x0000541003037816 */ /* 0x100fe40000000030 */
[--C-:B------:R-:W-:Y:S01]  /*7c9d0*/  PRMT R2, R2, 0x5410, R47.reuse ;  /* 0x0000541002027816 */ /* 0x100fe2000000002f */
[----:B0-----:R-:W-:Y:S01]  /*7c9e0*/  STL.128 [R1+0x60], R4 ;  /* 0x0000600401007387 */ /* 0x001fe20000100c00 */
[----:B------:R-:W-:Y:S02]  /*7c9f0*/  PRMT R47, R44, 0x7610, R47 ;  /* 0x000076102c2f7816 */ /* 0x000fe4000000002f */
        /* <DEDUP_REMOVED lines=22> */
[----:B------:R-:W-:Y:S01]  /*7cb60*/  STL.128 [R1+0x50], R12 ;  /* 0x0000500c01007387 */ /* 0x000fe20000100c00 */
[----:B------:R-:W-:Y:S02]  /*7cb70*/  PRMT R110, R86, 0x7610, R110 ;  /* 0x00007610566e7816 */ /* 0x000fe4000000006e */
[----:B---3--:R-:W-:Y:S01]  /*7cb80*/  PRMT R22, R27, 0x5410, R62 ;  /* 0x000054101b167816 */ /* 0x008fe2000000003e */
[----:B-1----:R-:W-:Y:S01]  /*7cb90*/  STL [R1+0x84], R16 ;  /* 0x0000841001007387 */ /* 0x002fe20000100800 */
[--C-:B------:R-:W-:Y:S02]  /*7cba0*/  PRMT R27, R46, 0x5410, R51.reuse ;  /* 0x000054102e1b7816 */ /* 0x100fe40000000033 */
[----:B------:R-:W-:Y:S01]  /*7cbb0*/  PRMT R46, R45, 0x7610, R46 ;  /* 0x000076102d2e7816 */ /* 0x000fe2000000002e */
[----:B------:R-:W-:Y:S01]  /*7cbc0*/  STL.128 [R1+0x20], R20 ;  /* 0x0000201401007387 */ /* 0x000fe20000100c00 */
[----:B------:R-:W-:-:S02]  /*7cbd0*/  PRMT R51, R40, 0x7610, R51 ;  /* 0x0000761028337816 */ /* 0x000fc40000000033 */
[----:B------:R-:W-:Y:S01]  /*7cbe0*/  PRMT R111, R85, 0x7610, R111 ;  /* 0x00007610556f7816 */ /* 0x000fe2000000006f */
[----:B------:R-:W-:Y:S01]  /*7cbf0*/  STL.64 [R1+0x30], R26 ;  /* 0x0000301a01007387 */ /* 0x000fe20000100a00 */
[----:B--2---:R-:W-:Y:S02]  /*7cc00*/  SHF.R.U32.HI R0, RZ, 0x8, R101 ;  /* 0x00000008ff007819 */ /* 0x004fe40000011665 */
[----:B------:R-:W-:Y:S01]  /*7cc10*/  PRMT R113, R84, 0x7610, R113 ;  /* 0x0000761054717816 */ /* 0x000fe20000000071 */
[----:B------:R-:W-:Y:S01]  /*7cc20*/  STL.64 [R1+0x88], R4 ;  /* 0x0000880401007387 */ /* 0x000fe20000100a00 */
[--C-:B------:R-:W-:Y:S02]  /*7cc30*/  PRMT R0, R0, 0x7604, R101.reuse ;  /* 0x0000760400007816 */ /* 0x100fe40000000065 */
        /* <DEDUP_REMOVED lines=44> */
.L_x_3341:
[----:B0-----:R-:W-:-:S06]  /*7cf00*/  IMAD.IADD R0, R1, 0x1, R4 ;  /* 0x0000000101007824 */ /* 0x001fcc00078e0204 */
[----:B------:R-:W2:Y:S01]  /*7cf10*/  LDL.U8 R0, [R0+0x90] ;  /* 0x0000900000007983 */ /* 0x000ea20000100000 */
[----:B------:R-:W-:Y:S02]  /*7cf20*/  IMAD.MOV.U32 R2, RZ, RZ, R4 ;  /* 0x000000ffff027224 */ /* 0x000fe400078e0004 */
[----:B------:R-:W-:Y:S01]  /*7cf30*/  VIADD R4, R4, 0x1 ;  /* 0x0000000104047836 */ /* 0x000fe20000000000 */
[----:B--2---:R-:W-:-:S13]  /*7cf40*/  ISETP.NE.AND P3, PT, R0, RZ, PT ;  /* 0x000000ff0000720c */ /* 0x004fda0003f65270 */
[----:B------:R-:W-:Y:S05]  /*7cf50*/  @P3 BRA `(.L_x_3341) ;  /* 0xfffffffc00e83947 */ /* 0x000fea000383ffff */
[----:B------:R-:W-:Y:S05]  /*7cf60*/  BSYNC.RECONVERGENT B1 ;  /* 0x0000000000017941 */ /* 0x000fea0003800200 */
.L_x_3340:
[----:B------:R-:W-:Y:S01]  /*7cf70*/  LOP3.LUT P3, RZ, R12, 0xff, RZ, 0xc0, !PT ;  /* 0x000000ff0cff7812 */ /* 0x000fe2000786c0ff */
[----:B------:R-:W-:Y:S01]  /*7cf80*/  BSSY.RECONVERGENT B1, `(.L_x_3342) ;  /* 0x0000010000017945 */ /* 0x000fe20003800200 */
[----:B------:R-:W-:-:S11]  /*7cf90*/  IMAD.MOV.U32 R0, RZ, RZ, R2 ;  /* 0x000000ffff007224 */ /* 0x000fd600078e0002 */
[----:B------:R-:W-:Y:S05]  /*7cfa0*/  @!P3 BRA `(.L_x_3343) ;  /* 0x000000000034b947 */ /* 0x000fea0003800000 */
[----:B------:R-:W-:Y:S01]  /*7cfb0*/  BSSY.RECONVERGENT B2, `(.L_x_3344) ;  /* 0x000000b000027945 */ /* 0x000fe20003800200 */
[----:B------:R-:W-:-:S07]  /*7cfc0*/  IMAD.MOV.U32 R0, RZ, RZ, RZ ;  /* 0x000000ffff007224 */ /* 0x000fce00078e00ff */
.L_x_3345:
        /* <DEDUP_REMOVED lines=10> */
.L_x_3344:
[----:B------:R-:W-:-:S07]  /*7d070*/  IMAD.MOV.U32 R0, RZ, RZ, R4 ;  /* 0x000000ffff007224 */ /* 0x000fce00078e0004 */
.L_x_3343:
[----:B------:R-:W-:Y:S05]  /*7d080*/  BSYNC.RECONVERGENT B1 ;  /* 0x0000000000017941 */ /* 0x000fea0003800200 */
.L_x_3342:
[----:B------:R-:W-:Y:S01]  /*7d090*/  IMAD.IADD R2, R1, 0x1, R0 ;  /* 0x0000000101027824 */ /* 0x000fe200078e0200 */
[----:B------:R-:W-:Y:S01]  /*7d0a0*/  BSSY.RECONVERGENT B1, `(.L_x_3346) ;  /* 0x0000009000017945 */ /* 0x000fe20003800200 */
[----:B------:R-:W-:-:S03]  /*7d0b0*/  IMAD.MOV.U32 R0, RZ, RZ, RZ ;  /* 0x000000ffff007224 */ /* 0x000fc600078e00ff */
[----:B------:R0:W-:Y:S04]  /*7d0c0*/  STL.U8 [R2+0x91], RZ ;  /* 0x000091ff02007387 */ /* 0x0001e80000100000 */
.L_x_3347:
[----:B------:R-:W-:-:S05]  /*7d0d0*/  IMAD.IADD R3, R1, 0x1, R0 ;  /* 0x0000000101037824 */ /* 0x000fca00078e0200 */
[----:B0-----:R-:W2:Y:S02]  /*7d0e0*/  LDL.U8 R2, [R3+0x90] ;  /* 0x0000900003027983 */ /* 0x001ea40000100000 */
[----:B--2---:R-:W-:Y:S01]  /*7d0f0*/  ISETP.NE.AND P3, PT, R2, RZ, PT ;  /* 0x000000ff0200720c */ /* 0x004fe20003f65270 */
[----:B------:R-:W-:Y:S02]  /*7d100*/  IMAD.MOV.U32 R2, RZ, RZ, R0 ;  /* 0x000000ffff027224 */ /* 0x000fe400078e0000 */
[----:B------:R-:W-:-:S10]  /*7d110*/  VIADD R0, R0, 0x1 ;  /* 0x0000000100007836 */ /* 0x000fd40000000000 */
[----:B------:R-:W-:Y:S05]  /*7d120*/  @P3 BRA `(.L_x_3347) ;  /* 0xfffffffc00e83947 */ /* 0x000fea000383ffff */
[----:B------:R-:W-:Y:S05]  /*7d130*/  BSYNC.RECONVERGENT B1 ;  /* 0x0000000000017941 */ /* 0x000fea0003800200 */
.L_x_3346:
[----:B------:R-:W-:Y:S01]  /*7d140*/  LOP3.LUT P3, RZ, R45, 0xff, RZ, 0xc0, !PT ;  /* 0x000000ff2dff7812 */ /* 0x000fe2000786c0ff */
[----:B------:R-:W-:Y:S01]  /*7d150*/  BSSY.RECONVERGENT B1, `(.L_x_3348) ;  /* 0x0000010000017945 */ /* 0x000fe20003800200 */
[----:B------:R-:W-:-:S11]  /*7d160*/  IMAD.MOV.U32 R0, RZ, RZ, R2 ;  /* 0x000000ffff007224 */ /* 0x000fd600078e0002 */
[----:B------:R-:W-:Y:S05]  /*7d170*/  @!P3 BRA `(.L_x_3349) ;  /* 0x000000000034b947 */ /* 0x000fea0003800000 */
[----:B------:R-:W-:Y:S01]  /*7d180*/  BSSY.RECONVERGENT B2, `(.L_x_3350) ;  /* 0x000000b000027945 */ /* 0x000fe20003800200 */
[----:B------:R-:W-:-:S07]  /*7d190*/  IMAD.MOV.U32 R0, RZ, RZ, RZ ;  /* 0x000000ffff007224 */ /* 0x000fce00078e00ff */
.L_x_3351:
        /* <DEDUP_REMOVED lines=10> */
.L_x_3350:
[----:B------:R-:W-:-:S07]  /*7d240*/  IMAD.MOV.U32 R0, RZ, RZ, R4 ;  /* 0x000000ffff007224 */ /* 0x000fce00078e0004 */
.L_x_3349:
[----:B------:R-:W-:Y:S05]  /*7d250*/  BSYNC.RECONVERGENT B1 ;  /* 0x0000000000017941 */ /* 0x000fea0003800200 */
.L_x_3348:
        /* <DEDUP_REMOVED lines=70> */
.L_x_3339:
[----:B------:R-:W-:Y:S05]  /*7d6c0*/  BSYNC.RECONVERGENT B0 ;  /* 0x0000000000007941 */ /* 0x000fea0003800200 */
.L_x_3338:
        /* <DEDUP_REMOVED lines=59> */
.L_x_3353:
[----:B------:R-:W-:Y:S05]  /*7da80*/  BSYNC.RECONVERGENT B0 ;  /* 0x0000000000007941 */ /* 0x000fea0003800200 */
.L_x_3352:
[----:B------:R-:W-:Y:S01]  /*7da90*/  LOP3.LUT R31, R48, 0xffff, RZ, 0xc0, !PT ;  /* 0x0000ffff301f7812 */ /* 0x000fe200078ec0ff */
[----:B------:R-:W-:Y:S01]  /*7daa0*/  STL [R1], R132 ;  /* 0x0000008401007387 */ /* 0x000fe20000100800 */
        /* <DEDUP_REMOVED lines=13> */
[----:B------:R-:W-:Y:S02]  /*7db80*/  PRMT R24, R5, 0x3340, R24 ;  /* 0x0000334005187816 */ /* 0x000fe40000000018 */
[----:B------:R-:W-:Y:S02]  /*7db90*/  LOP3.LUT R7, R52, 0xffff, RZ, 0xc0, !PT ;  /* 0x0000ffff34077812 */ /* 0x000fe400078ec0ff */
[----:B------:R-:W-:Y:S02]  /*7dba0*/  LOP3.LUT R16, R100, 0xffff, RZ, 0xc0, !PT ;  /* 0x0000ffff64107812 */ /* 0x000fe400078ec0ff */
[----:B------:R-:W-:-:S02]  /*7dbb0*/  LOP3.LUT R9, R99, 0xffff, RZ, 0xc0, !PT ;  /* 0x0000ffff63097812 */ /* 0x000fc400078ec0ff */
[----:B------:R-:W-:Y:S02]  /*7dbc0*/  LOP3.LUT R4, R109, 0xffff, RZ, 0xc0, !PT ;  /* 0x0000ffff6d047812 */ /* 0x000fe400078ec0ff */
[----:B------:R-:W-:Y:S02]  /*7dbd0*/  LOP3.LUT R25, R51, 0xffff, RZ, 0xc0, !PT ;  /* 0x0000ffff33197812 */ /* 0x000fe400078ec0ff */
[----:B------:R-:W-:Y:S01]  /*7dbe0*/  LOP3.LUT R10, R50, 0xffff, RZ, 0xc0, !PT ;  /* 0x0000ffff320a7812 */ /* 0x000fe200078ec0ff */
[----:B------:R-:W-:Y:S01]  /*7dbf0*/  IMAD.U32 R20, R4, 0x10000, RZ ;  /* 0x0001000004147824 */ /* 0x000fe200078e00ff */
        /* <DEDUP_REMOVED lines=11> */
[----:B------:R-:W-:Y:S02]  /*7dcb0*/  LOP3.LUT R10, R10, 0xff, RZ, 0xc0, !PT ;  /* 0x000000ff0a0a7812 */ /* 0x000fe400078ec0ff */
[C---:B------:R-:W-:Y:S02]  /*7dcc0*/  LOP3.LUT R15, R12.reuse, 0xff, RZ, 0xc0, !PT ;  /* 0x000000ff0c0f7812 */ /* 0x040fe400078ec0ff */
[----:B------:R-:W-:-:S02]  /*7dcd0*/  PRMT R17, R12, 0x3340, R17 ;  /* 0x000033400c117816 */ /* 0x000fc40000000011 */
[----:B------:R-:W-:Y:S02]  /*7dce0*/  PRMT R13, R100, 0x7604, R13 ;  /* 0x00007604640d7816 */ /* 0x000fe4000000000d */
[----:B------:R-:W-:Y:S02]  /*7dcf0*/  LOP3.LUT R12, R11, 0xff0000, RZ, 0xc0, !PT ;  /* 0x00ff00000b0c7812 */ /* 0x000fe400078ec0ff */
[----:B------:R-:W-:Y:S02]  /*7dd00*/  PRMT R10, R51, 0x7604, R10 ;  /* 0x00007604330a7816 */ /* 0x000fe4000000000a */
[----:B------:R-:W-:Y:S02]  /*7dd10*/  LOP3.LUT R9, R9, 0xff0000, RZ, 0xc0, !PT ;  /* 0x00ff000009097812 */ /* 0x000fe400078ec0ff */
[----:B------:R-:W-:Y:S02]  /*7dd20*/  PRMT R21, R108, 0x7604, R21 ;  /* 0x000076046c157816 */ /* 0x000fe40000000015 */
[----:B------:R-:W-:Y:S01]  /*7dd30*/  LOP3.LUT R20, R20, 0xff0000, RZ, 0xc0, !PT ;  /* 0x00ff000014147812 */ /* 0x000fe200078ec0ff */
        /* <DEDUP_REMOVED lines=117> */
[----:B------:R-:W-:Y:S02]  /*7e490*/  LOP3.LUT R37, R60, 0xffff, RZ, 0xc0, !PT ;  /* 0x0000ffff3c257812 */ /* 0x000fe400078ec0ff */
[----:B------:R-:W-:Y:S01]  /*7e4a0*/  ISETP.NE.AND P3, PT, R132, RZ, PT ;  /* 0x000000ff8400720c */ /* 0x000fe20003f65270 */
[----:B------:R1:W-:Y:S01]  /*7e4b0*/  STL.128 [R1+0x10], R16 ;  /* 0x0000101001007387 */ /* 0x0003e20000100c00 */
        /* <DEDUP_REMOVED lines=13> */
[----:B-1----:R-:W-:Y:S01]  /*7e590*/  PRMT R19, R47, 0x7610, R19 ;  /* 0x000076102f137816 */ /* 0x002fe20000000013 */
[----:B------:R-:W-:Y:S01]  /*7e5a0*/  IMAD.MOV.U32 R16, RZ, RZ, R2 ;  /* 0x000000ffff107224 */ /* 0x000fe200078e0002 */
[----:B------:R-:W-:Y:S01]  /*7e5b0*/  PRMT R44, R99, 0x7610, R44 ;  /* 0x00007610632c7816 */ /* 0x000fe2000000002c */
[----:B0-----:R0:W-:Y:S01]  /*7e5c0*/  STL.128 [R1+0x60], R4 ;  /* 0x0000600401007387 */ /* 0x0011e20000100c00 */
[----:B------:R-:W-:Y:S01]  /*7e5d0*/  PRMT R34, R100, 0x7610, R34 ;  /* 0x0000761064227816 */ /* 0x000fe20000000022 */
[----:B------:R-:W-:Y:S01]  /*7e5e0*/  IMAD.MOV.U32 R17, RZ, RZ, R3 ;  /* 0x000000ffff117224 */ /* 0x000fe200078e0003 */
[----:B------:R-:W-:Y:S01]  /*7e5f0*/  PRMT R43, R102, 0x7610, R43 ;  /* 0x00007610662b7816 */ /* 0x000fe2000000002b */
[----:B------:R-:W-:Y:S01]  /*7e600*/  SHFL.UP PT, R4, R2, 0x10, RZ ;  /* 0x0600000002047989 */ /* 0x000fe200000e00ff */
        /* <DEDUP_REMOVED lines=8> */
[----:B------:R-:W3:Y:S01]  /*7e690*/  SHFL.UP PT, R11, R11, 0x10, RZ ;  /* 0x060000000b0b7989 */ /* 0x000ee200000e00ff */
[----:B--2---:R-:W-:-:S02]  /*7e6a0*/  SHF.R.U32.HI R28, RZ, 0x8, R67 ;  /* 0x00000008ff1c7819 */ /* 0x004fc40000011643 */
[----:B0-----:R-:W-:Y:S01]  /*7e6b0*/  PRMT R6, R51, 0x7610, R6 ;  /* 0x0000761033067816 */ /* 0x001fe20000000006 */
[----:B------:R-:W-:Y:S01]  /*7e6c0*/  STL [R1+0x48], R18 ;  /* 0x0000481201007387 */ /* 0x000fe20000100800 */
[--C-:B------:R-:W-:Y:S02]  /*7e6d0*/  PRMT R28, R28, 0x7604, R67.reuse ;  /* 0x000076041c1c7816 */ /* 0x100fe40000000043 */
[----:B------:R-:W-:Y:S01]  /*7e6e0*/  PRMT R67, R101, 0x7610, R67 ;  /* 0x0000761065437816 */ /* 0x000fe20000000043 */
[----:B------:R-:W-:Y:S01]  /*7e6f0*/  STL [R1+0x84], R35 ;  /* 0x0000842301007387 */ /* 0x000fe20000100800 */
[----:B------:R-:W-:Y:S02]  /*7e700*/  PRMT R41, R110, 0x7610, R41 ;  /* 0x000076106e297816 */ /* 0x000fe40000000029 */
[----:B------:R-:W-:Y:S01]  /*7e710*/  PRMT R85, R111, 0x7610, R85 ;  /* 0x000076106f557816 */ /* 0x000fe20000000055 */
[----:B------:R0:W-:Y:S01]  /*7e720*/  STL.U16 [R1+0x38], R22 ;  /* 0x0000381601007387 */ /* 0x0001e20000100400 */
[----:B------:R-:W-:-:S02]  /*7e730*/  PRMT R31, R113, 0x7610, R31 ;  /* 0x00007610711f7816 */ /* 0x000fc4000000001f */
[----:B------:R-:W-:Y:S01]  /*7e740*/  PRMT R86, R114, 0x7610, R86 ;  /* 0x0000761072567816 */ /* 0x000fe20000000056 */
[----:B-1----:R-:W-:Y:S01]  /*7e750*/  STL.64 [R1+0x88], R4 ;  /* 0x0000880401007387 */ /* 0x002fe20000100a00 */
[----:B------:R-:W-:Y:S02]  /*7e760*/  PRMT R72, R115, 0x7610, R72 ;  /* 0x0000761073487816 */ /* 0x000fe40000000048 */
[----:B------:R-:W-:Y:S01]  /*7e770*/  PRMT R73, R116, 0x7610, R73 ;  /* 0x0000761074497816 */ /* 0x000fe20000000049 */
[----:B------:R-:W-:Y:S01]  /*7e780*/  STL.64 [R1+0x8], R24 ;  /* 0x0000081801007387 */ /* 0x000fe20000100a00 */
[----:B------:R-:W-:Y:S02]  /*7e790*/  PRMT R30, R117, 0x7610, R30 ;  /* 0x00007610751e7816 */ /* 0x000fe4000000001e */
[----:B0-----:R-:W-:Y:S01]  /*7e7a0*/  PRMT R22, R27, 0x5410, R38 ;  /* 0x000054101b167816 */ /* 0x001fe20000000026 */
[----:B------:R-:W-:Y:S01]  /*7e7b0*/  STL.U16 [R1+0x80], R28 ;  /* 0x0000801c01007387 */ /* 0x000fe20000100400 */
[----:B------:R-:W-:-:S02]  /*7e7c0*/  PRMT R27, R29, 0x5410, R32 ;  /* 0x000054101d1b7816 */ /* 0x000fc40000000020 */
[----:B------:R-:W-:Y:S01]  /*7e7d0*/  PRMT R38, R63, 0x7610, R38 ;  /* 0x000076103f267816 */ /* 0x000fe20000000026 */
[----:B------:R0:W-:Y:S01]  /*7e7e0*/  STL.128 [R1+0x20], R20 ;  /* 0x0000201401007387 */ /* 0x0001e20000100c00 */
[----:B------:R-:W-:Y:S02]  /*7e7f0*/  PRMT R32, R108, 0x7610, R32 ;  /* 0x000076106c207816 */ /* 0x000fe40000000020 */
[----:B------:R-:W-:Y:S01]  /*7e800*/  PRMT R74, R118, 0x7610, R74 ;  /* 0x00007610764a7816 */ /* 0x000fe2000000004a */
[----:B------:R-:W-:Y:S01]  /*7e810*/  STL.64 [R1+0x30], R26 ;  /* 0x0000301a01007387 */ /* 0x000fe20000100a00 */
[----:B------:R-:W-:Y:S02]  /*7e820*/  PRMT R75, R119, 0x7610, R75 ;  /* 0x00007610774b7816 */ /* 0x000fe4000000004b */
[----:B------:R-:W-:Y:S01]  /*7e830*/  PRMT R76, R120, 0x7610, R76 ;  /* 0x00007610784c7816 */ /* 0x000fe2000000004c */
[----:B---3--:R1:W-:Y:S01]  /*7e840*/  STL.128 [R1+0x70], R8 ;  /* 0x0000700801007387 */ /* 0x0083e20000100c00 */
[----:B------:R-:W-:-:S02]  /*7e850*/  PRMT R29, R121, 0x7610, R29 ;  /* 0x00007610791d7816 */ /* 0x000fc4000000001d */
[----:B------:R-:W-:Y:S01]  /*7e860*/  PRMT R70, R122, 0x7610, R70 ;  /* 0x000076107a467816 */ /* 0x000fe20000000046 */
[----:B------:R2:W-:Y:S01]  /*7e870*/  STL.128 [R1+0x50], R12 ;  /* 0x0000500c01007387 */ /* 0x0005e20000100c00 */
[----:B------:R-:W-:Y:S02]  /*7e880*/  PRMT R78, R123, 0x7610, R78 ;  /* 0x000076107b4e7816 */ /* 0x000fe4000000004e */
[----:B------:R-:W-:Y:S01]  /*7e890*/  PRMT R80, R124, 0x7610, R80 ;  /* 0x000076107c507816 */ /* 0x000fe20000000050 */
[----:B0-----:R-:W-:Y:S01]  /*7e8a0*/  IMAD.MOV.U32 R20, RZ, RZ, R0 ;  /* 0x000000ffff147224 */ /* 0x001fe200078e0000 */
        /* <DEDUP_REMOVED lines=10> */
[----:B--2---:R-:W-:Y:S02]  /*7e950*/  PRMT R14, R55, 0x7610, R14 ;  /* 0x00007610370e7816 */ /* 0x004fe4000000000e */
        /* <DEDUP_REMOVED lines=19> */
.L_x_3357:
[----:B0-----:R-:W-:-:S06]  /*7ea90*/  IMAD.IADD R4, R1, 0x1, R8 ;  /* 0x0000000101047824 */ /* 0x001fcc00078e0208 */
[----:B------:R-:W2:Y:S01]  /*7eaa0*/  LDL.U8 R4, [R4+0x90] ;  /* 0x0000900004047983 */ /* 0x000ea20000100000 */
[----:B------:R-:W-:Y:S02]  /*7eab0*/  IMAD.MOV.U32 R5, RZ, RZ, R8 ;  /* 0x000000ffff057224 */ /* 0x000fe400078e0008 */
[----:B------:R-:W-:Y:S01]  /*7eac0*/  VIADD R8, R8, 0x1 ;  /* 0x0000000108087836 */ /* 0x000fe20000000000 */
[----:B--2---:R-:W-:-:S13]  /*7ead0*/  ISETP.NE.AND P3, PT, R4, RZ, PT ;  /* 0x000000ff0400720c */ /* 0x004fda0003f65270 */
[----:B------:R-:W-:Y:S05]  /*7eae0*/  @P3 BRA `(.L_x_3357) ;  /* 0xfffffffc00e83947 */ /* 0x000fea000383ffff */
[----:B------:R-:W-:Y:S05]  /*7eaf0*/  BSYNC.RECONVERGENT B1 ;  /* 0x0000000000017941 */ /* 0x000fea0003800200 */
.L_x_3356:
[----:B------:R-:W-:Y:S01]  /*7eb00*/  LOP3.LUT P3, RZ, R12, 0xff, RZ, 0xc0, !PT ;  /* 0x000000ff0cff7812 */ /* 0x000fe2000786c0ff */
[----:B------:R-:W-:Y:S01]  /*7eb10*/  BSSY.RECONVERGENT B1, `(.L_x_3358) ;  /* 0x0000010000017945 */ /* 0x000fe20003800200 */
[----:B------:R-:W-:-:S11]  /*7eb20*/  IMAD.MOV.U32 R4, RZ, RZ, R5 ;  /* 0x000000ffff047224 */ /* 0x000fd600078e0005 */
[----:B------:R-:W-:Y:S05]  /*7eb30*/  @!P3 BRA `(.L_x_3359) ;  /* 0x000000000034b947 */ /* 0x000fea0003800000 */
[----:B------:R-:W-:Y:S01]  /*7eb40*/  BSSY.RECONVERGENT B2, `(.L_x_3360) ;  /* 0x000000b000027945 */ /* 0x000fe20003800200 */
[----:B------:R-:W-:-:S07]  /*7eb50*/  IMAD.MOV.U32 R4, RZ, RZ, RZ ;  /* 0x000000ffff047224 */ /* 0x000fce00078e00ff */
.L_x_3361:
        /* <DEDUP_REMOVED lines=10> */
.L_x_3360:
[----:B------:R-:W-:-:S07]  /*7ec00*/  IMAD.MOV.U32 R4, RZ, RZ, R7 ;  /* 0x000000ffff047224 */ /* 0x000fce00078e0007 */
.L_x_3359:
[----:B------:R-:W-:Y:S05]  /*7ec10*/  BSYNC.RECONVERGENT B1 ;  /* 0x0000000000017941 */ /* 0x000fea0003800200 */
.L_x_3358:
[----:B------:R-:W-:Y:S01]  /*7ec20*/  IMAD.IADD R5, R1, 0x1, R4 ;  /* 0x0000000101057824 */ /* 0x000fe200078e0204 */
[----:B------:R-:W-:Y:S01]  /*7ec30*/  BSSY.RECONVERGENT B1, `(.L_x_3362) ;  /* 0x0000009000017945 */ /* 0x000fe20003800200 */
[----:B------:R-:W-:-:S03]  /*7ec40*/  IMAD.MOV.U32 R4, RZ, RZ, RZ ;  /* 0x000000ffff047224 */ /* 0x000fc600078e00ff */
[----:B------:R0:W-:Y:S04]  /*7ec50*/  STL.U8 [R5+0x91], RZ ;  /* 0x000091ff05007387 */ /* 0x0001e80000100000 */
.L_x_3363:
[----:B------:R-:W-:-:S05]  /*7ec60*/  IMAD.IADD R6, R1, 0x1, R4 ;  /* 0x0000000101067824 */ /* 0x000fca00078e0204 */
[----:B0-----:R-:W2:Y:S02]  /*7ec70*/  LDL.U8 R5, [R6+0x90] ;  /* 0x0000900006057983 */ /* 0x001ea40000100000 */
[----:B--2---:R-:W-:Y:S01]  /*7ec80*/  ISETP.NE.AND P3, PT, R5, RZ, PT ;  /* 0x000000ff0500720c */ /* 0x004fe20003f65270 */
[----:B------:R-:W-:Y:S02]  /*7ec90*/  IMAD.MOV.U32 R5, RZ, RZ, R4 ;  /* 0x000000ffff057224 */ /* 0x000fe400078e0004 */
[----:B------:R-:W-:-:S10]  /*7eca0*/  VIADD R4, R4, 0x1 ;  /* 0x0000000104047836 */ /* 0x000fd40000000000 */
[----:B------:R-:W-:Y:S05]  /*7ecb0*/  @P3 BRA `(.L_x_3363) ;  /* 0xfffffffc00e83947 */ /* 0x000fea000383ffff */
[----:B------:R-:W-:Y:S05]  /*7ecc0*/  BSYNC.RECONVERGENT B1 ;  /* 0x0000000000017941 */ /* 0x000fea0003800200 */
.L_x_3362:
[----:B------:R-:W-:Y:S01]  /*7ecd0*/  LOP3.LUT P3, RZ, R46, 0xff, RZ, 0xc0, !PT ;  /* 0x000000ff2eff7812 */ /* 0x000fe2000786c0ff */
[----:B------:R-:W-:Y:S01]  /*7ece0*/  BSSY.RECONVERGENT B1, `(.L_x_3364) ;  /* 0x0000010000017945 */ /* 0x000fe20003800200 */
[----:B------:R-:W-:-:S11]  /*7ecf0*/  IMAD.MOV.U32 R4, RZ, RZ, R5 ;  /* 0x000000ffff047224 */ /* 0x000fd600078e0005 */
[----:B------:R-:W-:Y:S05]  /*7ed00*/  @!P3 BRA `(.L_x_3365) ;  /* 0x000000000034b947 */ /* 0x000fea0003800000 */
[----:B------:R-:W-:Y:S01]  /*7ed10*/  BSSY.RECONVERGENT B2, `(.L_x_3366) ;  /* 0x000000b000027945 */ /* 0x000fe20003800200 */
[----:B------:R-:W-:-:S07]  /*7ed20*/  IMAD.MOV.U32 R4, RZ, RZ, RZ ;  /* 0x000000ffff047224 */ /* 0x000fce00078e00ff */
.L_x_3367:
        /* <DEDUP_REMOVED lines=10> */
.L_x_3366:
[----:B------:R-:W-:-:S07]  /*7edd0*/  IMAD.MOV.U32 R4, RZ, RZ, R7 ;  /* 0x000000ffff047224 */ /* 0x000fce00078e0007 */
.L_x_3365:
[----:B------:R-:W-:Y:S05]  /*7ede0*/  BSYNC.RECONVERGENT B1 ;  /* 0x0000000000017941 */ /* 0x000fea0003800200 */
.L_x_3364:
[----:B------:R-:W-:-:S05]  /*7edf0*/  IMAD.IADD R24, R1, 0x1, R4 ;  /* 0x0000000101187824 */ /* 0x000fca00078e0204 */
[----:B------:R0:W-:Y:S04]  /*7ee00*/  STL.U8 [R24+0x91], RZ ;  /* 0x000091ff18007387 */ /* 0x0001e80000100000 */
[----:B------:R-:W2:Y:S04]  /*7ee10*/  LDL.128 R4, [R1+0xa0] ;  /* 0x0000a00001047983 */ /* 0x000ea80000100c00 */
[----:B------:R-:W0:Y:S04]  /*7ee20*/  LDL.128 R12, [R1+0x90] ;  /* 0x00009000010c7983 */ /* 0x000e280000100c00 */
[----:B------:R-:W3:Y:S04]  /*7ee30*/  LDL.128 R8, [R1+0xb0] ;  /* 0x0000b00001087983 */ /* 0x000ee80000100c00 */
        /* <DEDUP_REMOVED lines=25> */
[----:B---3--:R-:W-:Y:S02]  /*7efd0*/  PRMT R7, R8, 0x7772, RZ ;  /* 0x0000777208077816 */ /* 0x008fe400000000ff */
[C---:B------:R-:W-:Y:S02]  /*7efe0*/  PRMT R39, R10.reuse, 0x7772, RZ ;  /* 0x000077720a277816 */ /* 0x040fe400000000ff */
[----:B------:R-:W-:-:S02]  /*7eff0*/  PRMT R40, R10, 0x7773, RZ ;  /* 0x000077730a287816 */ /* 0x000fc400000000ff */
        /* <DEDUP_REMOVED lines=19> */
[----:B------:R-:W-:Y:S02]  /*7f130*/  PRMT R75, R6, 0x7773, RZ ;  /* 0x00007773064b7816 */ /* 0x000fe400000000ff */
[----:B------:R-:W-:Y:S02]  /*7f140*/  PRMT R14, R9, 0x7772, RZ ;  /* 0x00007772090e7816 */ /* 0x000fe400000000ff */
[----:B------:R-:W-:Y:S02]  /*7f150*/  PRMT R74, R29, 0x7610, R74 ;  /* 0x000076101d4a7816 */ /* 0x000fe4000000004a */
[C---:B------:R-:W-:Y:S02]  /*7f160*/  PRMT R80, R8.reuse, 0x7770, RZ ;  /* 0x0000777008507816 */ /* 0x040fe400000000ff */
[----:B------:R-:W-:-:S02]  /*7f170*/  PRMT R83, R8, 0x7773, RZ ;  /* 0x0000777308537816 */ /* 0x000fc400000000ff */
[----:B------:R-:W-:Y:S02]  /*7f180*/  PRMT R15, R10, 0x7770, RZ ;  /* 0x000077700a0f7816 */ /* 0x000fe400000000ff */
[----:B------:R-:W-:Y:S02]  /*7f190*/  PRMT R9, R24, 0x7610, R9 ;  /* 0x0000761018097816 */ /* 0x000fe40000000009 */
[----:B------:R-:W-:Y:S02]  /*7f1a0*/  PRMT R6, R25, 0x7610, R6 ;  /* 0x0000761019067816 */ /* 0x000fe40000000006 */
[----:B------:R-:W-:Y:S02]  /*7f1b0*/  PRMT R29, R77, 0x7610, R29 ;  /* 0x000076104d1d7816 */ /* 0x000fe4000000001d */
[----:B------:R-:W-:Y:S02]  /*7f1c0*/  PRMT R27, R11, 0x7770, RZ ;  /* 0x000077700b1b7816 */ /* 0x000fe400000000ff */
[----:B----4-:R-:W-:-:S02]  /*7f1d0*/  PRMT R36, R37, 0x7770, RZ ;  /* 0x0000777025247816 */ /* 0x010fc400000000ff */
[----:B------:R-:W-:Y:S02]  /*7f1e0*/  PRMT R8, R23, 0x7610, R8 ;  /* 0x0000761017087816 */ /* 0x000fe40000000008 */
[----:B------:R-:W-:Y:S02]  /*7f1f0*/  PRMT R10, R26, 0x7610, R10 ;  /* 0x000076101a0a7816 */ /* 0x000fe4000000000a */
[----:B------:R-:W-:Y:S02]  /*7f200*/  PRMT R38, R13, 0x7610, R38 ;  /* 0x000076100d267816 */ /* 0x000fe40000000026 */
[----:B------:R-:W-:Y:S02]  /*7f210*/  PRMT R86, R28, 0x7610, R86 ;  /* 0x000076101c567816 */ /* 0x000fe40000000056 */
[----:B------:R-:W-:Y:S02]  /*7f220*/  PRMT R77, R7, 0x7610, R77 ;  /* 0x00007610074d7816 */ /* 0x000fe4000000004d */
[----:B------:R-:W-:-:S02]  /*7f230*/  PRMT R25, R39, 0x7610, R25 ;  /* 0x0000761027197816 */ /* 0x000fc40000000019 */
        /* <DEDUP_REMOVED lines=11> */
.L_x_3355:
[----:B------:R-:W-:Y:S05]  /*7f2f0*/  BSYNC.RECONVERGENT B0 ;  /* 0x0000000000007941 */ /* 0x000fea0003800200 */
.L_x_3354:
        /* <DEDUP_REMOVED lines=59> */
.L_x_3369:
[----:B------:R-:W-:Y:S05]  /*7f6b0*/  BSYNC.RECONVERGENT B0 ;  /* 0x0000000000007941 */ /* 0x000fea0003800200 */
.L_x_3368:
        /* <DEDUP_REMOVED lines=10> */
[----:B------:R-:W-:Y:S01]  /*7f760*/  LOP3.LUT R67, R67, 0xffff, RZ, 0xc0, !PT ;  /* 0x0000ffff43437812 */ /* 0x000fe200078ec0ff */
[----:B------:R-:W-:Y:S01]  /*7f770*/  IMAD.U32 R45, R65, 0x10000, RZ ;  /* 0x00010000412d7824 */ /* 0x000fe200078e00ff */
[----:B------:R-:W-:Y:S01]  /*7f780*/  LOP3.LUT R66, R66, 0xffff, RZ, 0xc0, !PT ;  /* 0x0000ffff42427812 */ /* 0x000fe200078ec0ff */
[----:B------:R-:W-:Y:S01]  /*7f790*/  IMAD.U32 R49, R70, 0x10000, RZ ;  /* 0x0001000046317824 */ /* 0x000fe200078e00ff */
[----:B------:R-:W-:Y:S01]  /*7f7a0*/  LOP3.LUT R76, R76, 0xffff, RZ, 0xc0, !PT ;  /* 0x0000ffff4c4c7812 */ /* 0x000fe200078ec0ff */
[----:B------:R-:W-:Y:S01]  /*7f7b0*/  IMAD.U32 R12, R67, 0x10000, RZ ;  /* 0x00010000430c7824 */ /* 0x000fe200078e00ff */
[----:B------:R-:W-:Y:S01]  /*7f7c0*/  LOP3.LUT R21, R21, 0xffff, RZ, 0xc0, !PT ;  /* 0x0000ffff15157812 */ /* 0x000fe200078ec0ff */
[----:B------:R-:W-:Y:S01]  /*7f7d0*/  SHFL.UP PT, R186, R16, 0x1, RZ ;  /* 0x0420000010ba7989 */ /* 0x000fe200000e00ff */
[----:B------:R-:W-:-:S02]  /*7f7e0*/  LOP3.LUT R44, R44, 0xffff, RZ, 0xc0, !PT ;  /* 0x0000ffff2c2c7812 */ /* 0x000fc400078ec0ff */
[----:B------:R-:W-:Y:S01]  /*7f7f0*/  LOP3.LUT R9, R4, 0xff, RZ, 0xc0, !PT ;  /* 0x000000ff04097812 */ /* 0x000fe200078ec0ff */
[----:B------:R-:W-:Y:S01]  /*7f800*/  SHFL.UP PT, R187, R17, 0x1, RZ ;  /* 0x0420000011bb7989 */ /* 0x000fe200000e00ff */
        /* <DEDUP_REMOVED lines=36> */
[----:B------:R-:W-:Y:S01]  /*7fa50*/  PRMT R35, R32, 0x7604, R35 ;  /* 0x0000760420237816 */ /* 0x000fe20000000023 */
[----:B------:R-:W-:Y:S01]  /*7fa60*/  IMAD.IADD R49, R47, 0x1, R46 ;  /* 0x000000012f317824 */ /* 0x000fe200078e022e */
[----:B------:R-:W-:Y:S02]  /*7fa70*/  LOP3.LUT R10, R10, 0xff0000, RZ, 0xc0, !PT ;  /* 0x00ff00000a0a7812 */ /* 0x000fe400078ec0ff */
[----:B------:R-:W-:Y:S01]  /*7fa80*/  PRMT R12, R31, 0x7604, R12 ;  /* 0x000076041f0c7816 */ /* 0x000fe2000000000c */
[----:B------:R-:W0:Y:S01]  /*7fa90*/  SHFL.UP PT, R81, R81, 0x1, RZ ;  /* 0x0420000051517989 */ /* 0x000e2200000e00ff */
        /* <DEDUP_REMOVED lines=55> */
[----:B------:R0:W2:Y:S01]  /*7fe10*/  SHFL.UP PT, R12, R3, 0x1, RZ ;  /* 0x04200000030c7989 */ /* 0x0000a200000e00ff */
        /* <DEDUP_REMOVED lines=8> */
[----:B------:R0:W0:Y:S04]  /*7fea0*/  SHFL.UP PT, R3, R53, 0x1, RZ ;  /* 0x0420000035037989 */ /* 0x00002800000e00ff */
[----:B------:R-:W0:Y:S04]  /*7feb0*/  SHFL.UP PT, R8, R8, 0x1, RZ ;  /* 0x0420000008087989 */ /* 0x000e2800000e00ff */
[----:B------:R0:W0:Y:S04]  /*7fec0*/  SHFL.UP PT, R9, R51, 0x1, RZ ;  /* 0x0420000033097989 */ /* 0x00002800000e00ff */
[----:B------:R0:W0:Y:S04]  /*7fed0*/  SHFL.UP PT, R10, R38, 0x1, RZ ;  /* 0x04200000260a7989 */ /* 0x00002800000e00ff */
        /* <DEDUP_REMOVED lines=11> */
[----:B------:R-:W-:Y:S02]  /*7ff90*/  PRMT R4, R4, 0x3340, R39 ;  /* 0x0000334004047816 */ /* 0x000fe40000000027 */
[----:B------:R-:W-:Y:S02]  /*7ffa0*/  SHF.R.U32.HI R30, RZ, 0x5, R82 ;  /* 0x00000005ff1e7819 */ /* 0x000fe40000011652 */
[----:B------:R-:W-:-:S02]  /*7ffb0*/  PRMT R22, R22, 0x3340, R55 ;  /* 0x0000334016167816 */ /* 0x000fc40000000037 */
[----:B------:R-:W-:Y:S01]  /*7ffc0*/  PRMT R44, R44, 0x3340, R19 ;  /* 0x000033402c2c7816 */ /* 0x000fe20000000013 */
[----:B------:R-:W-:Y:S01]  /*7ffd0*/  IMAD R31, R30, 0x48, R79 ;  /* 0x000000481e1f7824 */ /* 0x000fe200078e024f */
[----:B------:R-:W-:Y:S02]  /*7ffe0*/  LOP3.LUT R19, R32, 0xffff, RZ, 0xc0, !PT ;  /* 0x0000ffff20137812 */ /* 0x000fe400078ec0ff */
[----:B------:R-:W-:Y:S02]  /*7fff0*/  PRMT R85, R85, 0x3340, R6 ;  /* 0x0000334055557816 */ /* 0x000fe40000000006 */
[----:B------:R-:W-:Y:S01]  /*80000*/  LOP3.LUT R33, R33, 0xffff, RZ, 0xc0, !PT ;  /* 0x0000ffff21217812 */ /* 0x000fe200078ec0ff */
[----:B------:R-:W-:Y:S01]  /*80010*/  STS.64 [R31+0x40], R16 ;  /* 0x000040101f007388 */ /* 0x000fe20000000a00 */
[----:B------:R-:W-:Y:S02]  /*80020*/  LOP3.LUT R29, R29, 0xffff, RZ, 0xc0, !PT ;  /* 0x0000ffff1d1d7812 */ /* 0x000fe400078ec0ff */
[----:B------:R-:W-:Y:S01]  /*80030*/  LOP3.LUT R6, R7, 0xffff, RZ, 0xc0, !PT ;  /* 0x0000ffff07067812 */ /* 0x000fe200078ec0ff */
[----:B------:R-:W-:Y:S01]  /*80040*/  STS [R31], R18 ;  /* 0x000000121f007388 */ /* 0x000fe20000000800 */
[----:B------:R-:W-:-:S02]  /*80050*/  LOP3.LUT R28, R28, 0xffff, RZ, 0xc0, !PT ;  /* 0x0000ffff1c1c7812 */ /* 0x000fc400078ec0ff */
[----:B------:R-:W-:Y:S01]  /*80060*/  LOP3.LUT R26, R26, 0xffff, RZ, 0xc0, !PT ;  /* 0x0000ffff1a1a7812 */ /* 0x000fe200078ec0ff */
[----:B------:R-:W-:Y:S01]  /*80070*/  STS [R31+0x3c], R20 ;  /* 0x00003c141f007388 */ /* 0x000fe20000000800 */
[----:B------:R-:W-:Y:S02]  /*80080*/  LOP3.LUT R23, R23, 0xffff, RZ, 0xc0, !PT ;  /* 0x0000ffff17177812 */ /* 0x000fe400078ec0ff */
[----:B------:R-:W-:Y:S02]  /*80090*/  PRMT R5, R4, 0x5410, R5 ;  /* 0x0000541004057816 */ /* 0x000fe40000000005 */
[----:B------:R-:W-:Y:S02]  /*800a0*/  PRMT R4, R21, 0x5410, R22 ;  /* 0x0000541015047816 */ /* 0x000fe40000000016 */
[----:B------:R-:W-:Y:S02]  /*800b0*/  PRMT R68, R68, 0x3340, R41 ;  /* 0x0000334044447816 */ /* 0x000fe40000000029 */
[----:B------:R-:W-:Y:S01]  /*800c0*/  PRMT R19, R64, 0x3340, R19 ;  /* 0x0000334040137816 */ /* 0x000fe20000000013 */
[----:B------:R1:W-:Y:S01]  /*800d0*/  STS.64 [R31+0x8], R4 ;  /* 0x000008041f007388 */ /* 0x0003e20000000a00 */
        /* <DEDUP_REMOVED lines=31> */
.L_x_3371:
[----:B------:R-:W-:Y:S05]  /*802d0*/  BSYNC.RECONVERGENT B0 ;  /* 0x0000000000007941 */ /* 0x000fea0003800200 */
.L_x_3370:
[----:B------:R-:W-:Y:S01]  /*802e0*/  BAR.SYNC.DEFER_BLOCKING 0x0 ;  /* 0x0000000000007b1d */ /* 0x000fe20000010000 */
[C---:B------:R-:W-:Y:S02]  /*802f0*/  PRMT R23, R12.reuse, 0x7610, R23 ;  /* 0x000076100c177816 */ /* 0x040fe40000000017 */
[----:B------:R-:W-:Y:S02]  /*80300*/  PRMT R22, R12, 0x7632, R22 ;  /* 0x000076320c167816 */ /* 0x000fe40000000016 */
[C---:B-1----:R-:W-:Y:S02]  /*80310*/  PRMT R21, R13.reuse, 0x7610, R21 ;  /* 0x000076100d157816 */ /* 0x042fe40000000015 */
[----:B------:R-:W-:Y:S01]  /*80320*/  PRMT R20, R13, 0x7632, R20 ;  /* 0x000076320d147816 */ /* 0x000fe20000000014 */
[----:B------:R-:W-:Y:S01]  /*80330*/  STL.S16 [R1+0x60c], R23 ;  /* 0x00060c1701007387 */ /* 0x000fe20000100600 */
[C---:B------:R-:W-:Y:S02]  /*80340*/  PRMT R19, R14.reuse, 0x7610, R19 ;  /* 0x000076100e137816 */ /* 0x040fe40000000013 */
[----:B------:R-:W-:Y:S01]  /*80350*/  PRMT R18, R14, 0x7632, R18 ;  /* 0x000076320e127816 */ /* 0x000fe20000000012 */
[----:B------:R-:W-:Y:S01]  /*80360*/  STL.S16 [R1+0x608], R22 ;  /* 0x0006081601007387 */ /* 0x000fe20000100600 */
[----:B0-----:R-:W-:-:S02]  /*80370*/  PRMT R17, R15, 0x7610, R17 ;  /* 0x000076100f117816 */ /* 0x001fc40000000011 */
        /* <DEDUP_REMOVED lines=78> */
[C---:B------:R-:W-:Y:S01]  /*80860*/  PRMT R109, R20.reuse, 0x7770, RZ ;  /* 0x00007770146d7816 */ /* 0x040fe200000000ff */
[----:B------:R-:W3:Y:S01]  /*80870*/  LDS.128 R4, [R79+0x20] ;  /* 0x000020004f047984 */ /* 0x000ee20000000c00 */
[C---:B------:R-:W-:Y:S02]  /*80880*/  PRMT R108, R20.reuse, 0x7771, RZ ;  /* 0x00007771146c7816 */ /* 0x040fe400000000ff */
[C---:B------:R-:W-:Y:S01]  /*80890*/  PRMT R107, R20.reuse, 0x7772, RZ ;  /* 0x00007772146b7816 */ /* 0x040fe200000000ff */
[----:B------:R-:W-:Y:S01]  /*808a0*/  STL.S16 [R1+0x594], R80 ;  /* 0x0005945001007387 */ /* 0x000fe20000100600 */
[----:B------:R-:W-:-:S02]  /*808b0*/  PRMT R106, R20, 0x7773, RZ ;  /* 0x00007773146a7816 */ /* 0x000fc400000000ff */
[C---:B--2---:R-:W-:Y:S01]  /*808c0*/  PRMT R89, R17.reuse, 0x7770, RZ ;  /* 0x0000777011597816 */ /* 0x044fe200000000ff */
[----:B------:R-:W2:Y:S01]  /*808d0*/  LDS.U16 R20, [R79+0x80] ;  /* 0x000080004f147984 */ /* 0x000ea20000000400 */
[C---:B------:R-:W-:Y:S02]  /*808e0*/  PRMT R88, R17.reuse, 0x7771, RZ ;  /* 0x0000777111587816 */ /* 0x040fe400000000ff */
[C---:B------:R-:W-:Y:S01]  /*808f0*/  PRMT R87, R17.reuse, 0x7772, RZ ;  /* 0x0000777211577816 */ /* 0x040fe200000000ff */
[----:B-1----:R-:W-:Y:S01]  /*80900*/  IMAD.MOV.U32 R8, RZ, RZ, R22 ;  /* 0x000000ffff087224 */ /* 0x002fe200078e0016 */
[----:B------:R-:W-:Y:S01]  /*80910*/  LDS R83, [R79+0x84] ;  /* 0x000084004f537984 */ /* 0x000fe20000000800 */
[----:B------:R-:W-:Y:S01]  /*80920*/  IMAD.MOV.U32 R9, RZ, RZ, R23 ;  /* 0x000000ffff097224 */ /* 0x000fe200078e0017 */
[----:B------:R-:W-:Y:S01]  /*80930*/  PRMT R85, R17, 0x7773, RZ ;  /* 0x0000777311557816 */ /* 0x000fe200000000ff */
[----:B------:R-:W-:Y:S01]  /*80940*/  IMAD.MOV.U32 R10, RZ, RZ, R16 ;  /* 0x000000ffff0a7224 */ /* 0x000fe200078e0010 */
[----:B------:R-:W-:Y:S01]  /*80950*/  LDS.64 R80, [R79+0x88] ;  /* 0x000088004f507984 */ /* 0x000fe20000000a00 */
[----:B------:R-:W-:Y:S01]  /*80960*/  IMAD.MOV.U32 R11, RZ, RZ, R17 ;  /* 0x000000ffff0b7224 */ /* 0x000fe200078e0011 */
[----:B------:R-:W-:-:S02]  /*80970*/  PRMT R31, R18, 0x7770, RZ ;  /* 0x00007770121f7816 */ /* 0x000fc400000000ff */
[----:B------:R-:W-:Y:S01]  /*80980*/  STL.64 [R1+0x220], R18 ;  /* 0x0002201201007387 */ /* 0x000fe20000100a00 */
[C---:B------:R-:W-:Y:S02]  /*80990*/  PRMT R30, R18.reuse, 0x7771, RZ ;  /* 0x00007771121e7816 */ /* 0x040fe400000000ff */
[C---:B------:R-:W-:Y:S01]  /*809a0*/  PRMT R29, R18.reuse, 0x7772, RZ ;  /* 0x00007772121d7816 */ /* 0x040fe200000000ff */
[----:B------:R-:W-:Y:S01]  /*809b0*/  STL.128 [R1+0x210], R8 ;  /* 0x0002100801007387 */ /* 0x000fe20000100c00 */
[----:B------:R-:W-:Y:S02]  /*809c0*/  PRMT R28, R18, 0x7773, RZ ;  /* 0x00007773121c7816 */ /* 0x000fe400000000ff */
[----:B------:R-:W-:Y:S01]  /*809d0*/  SHF.R.U32.HI R17, RZ, 0x18, R25 ;  /* 0x00000018ff117819 */ /* 0x000fe20000011619 */
[----:B------:R-:W1:Y:S01]  /*809e0*/  LDS.128 R8, [R79+0x30] ;  /* 0x000030004f087984 */ /* 0x000e620000000c00 */
[----:B------:R-:W-:Y:S02]  /*809f0*/  PRMT R93, R16, 0x7770, RZ ;  /* 0x00007770105d7816 */ /* 0x000fe400000000ff */
[C---:B0-----:R-:W-:Y:S01]  /*80a00*/  PRMT R41, R12.reuse, 0x7770, RZ ;  /* 0x000077700c297816 */ /* 0x041fe200000000ff */
[----:B------:R0:W-:Y:S01]  /*80a10*/  STL.128 [R1+0x290], R12 ;  /* 0x0002900c01007387 */ /* 0x0001e20000100c00 */
[----:B------:R-:W-:-:S02]  /*80a20*/  PRMT R40, R12, 0x7771, RZ ;  /* 0x000077710c287816 */ /* 0x000fc400000000ff */
[C---:B------:R-:W-:Y:S01]  /*80a30*/  PRMT R32, R12.reuse, 0x7772, RZ ;  /* 0x000077720c207816 */ /* 0x040fe200000000ff */
[----:B------:R-:W-:Y:S01]  /*80a40*/  STL.S16 [R1+0x5b8], R136 ;  /* 0x0005b88801007387 */ /* 0x000fe20000100600 */
[----:B------:R-:W-:Y:S02]  /*80a50*/  PRMT R39, R12, 0x7773, RZ ;  /* 0x000077730c277816 */ /* 0x000fe400000000ff */
[C---:B---3--:R-:W-:Y:S01]  /*80a60*/  PRMT R45, R4.reuse, 0x7770, RZ ;  /* 0x00007770042d7816 */ /* 0x048fe200000000ff */
[----:B------:R2:W-:Y:S01]  /*80a70*/  STL.128 [R1+0x2a0], R4 ;  /* 0x0002a00401007387 */ /* 0x0005e20000100c00 */
[C---:B------:R-:W-:Y:S02]  /*80a80*/  PRMT R46, R4.reuse, 0x7771, RZ ;  /* 0x00007771042e7816 */ /* 0x040fe400000000ff */
[C---:B------:R-:W-:Y:S01]  /*80a90*/  PRMT R47, R4.reuse, 0x7772, RZ ;  /* 0x00007772042f7816 */ /* 0x040fe200000000ff */
[----:B------:R-:W-:Y:S01]  /*80aa0*/  STL.S16 [R1+0x5b4], R135 ;  /* 0x0005b48701007387 */ /* 0x000fe20000100600 */
[----:B------:R-:W-:-:S02]  /*80ab0*/  PRMT R48, R4, 0x7773, RZ ;  /* 0x0000777304307816 */ /* 0x000fc400000000ff */
[C---:B------:R-:W-:Y:S01]  /*80ac0*/  PRMT R49, R5.reuse, 0x7770, RZ ;  /* 0x0000777005317816 */ /* 0x040fe200000000ff */
[----:B------:R-:W-:Y:S01]  /*80ad0*/  STL.64 [R1+0x350], R186 ;  /* 0x000350ba01007387 */ /* 0x000fe20000100a00 */
[----:B0-----:R-:W-:Y:S02]  /*80ae0*/  PRMT R12, R24, 0x7610, R12 ;  /* 0x00007610180c7816 */ /* 0x001fe4000000000c */
[C---:B------:R-:W-:Y:S01]  /*80af0*/  PRMT R50, R5.reuse, 0x7771, RZ ;  /* 0x0000777105327816 */ /* 0x040fe200000000ff */
[----:B------:R-:W-:Y:S01]  /*80b00*/  STL [R1+0x310], R206 ;  /* 0x000310ce01007387 */ /* 0x000fe20000100800 */
[C---:B------:R-:W-:Y:S02]  /*80b10*/  PRMT R51, R5.reuse, 0x7772, RZ ;  /* 0x0000777205337816 */ /* 0x040fe400000000ff */
[----:B------:R-:W-:Y:S01]  /*80b20*/  PRMT R52, R5, 0x7773, RZ ;  /* 0x0000777305347816 */ /* 0x000fe200000000ff */
[----:B------:R0:W-:Y:S01]  /*80b30*/  STL.S16 [R1+0x4d0], R12 ;  /* 0x0004d00c01007387 */ /* 0x0001e20000100600 */
[----:B------:R-:W-:-:S02]  /*80b40*/  PRMT R33, R13, 0x7770, RZ ;  /* 0x000077700d217816 */ /* 0x000fc400000000ff */
[C---:B------:R-:W-:Y:S01]  /*80b50*/  PRMT R34, R13.reuse, 0x7771, RZ ;  /* 0x000077710d227816 */ /* 0x040fe200000000ff */
[----:B------:R-:W-:Y:S01]  /*80b60*/  STL [R1+0x34c], R207 ;  /* 0x00034ccf01007387 */ /* 0x000fe20000100800 */
[C---:B------:R-:W-:Y:S02]  /*80b70*/  PRMT R35, R13.reuse, 0x7772, RZ ;  /* 0x000077720d237816 */ /* 0x040fe400000000ff */
[----:B------:R-:W-:Y:S01]  /*80b80*/  PRMT R36, R13, 0x7773, RZ ;  /* 0x000077730d247816 */ /* 0x000fe200000000ff */
[----:B------:R-:W-:Y:S01]  /*80b90*/  STL.S16 [R1+0x4c8], R134 ;  /* 0x0004c88601007387 */ /* 0x000fe20000100600 */
[----:B--2---:R-:W-:Y:S02]  /*80ba0*/  PRMT R5, R20, 0x7710, RZ ;  /* 0x0000771014057816 */ /* 0x004fe400000000ff */
[----:B------:R-:W-:Y:S01]  /*80bb0*/  SHF.R.U32.HI R13, RZ, 0x8, R24 ;  /* 0x00000008ff0d7819 */ /* 0x000fe20000011618 */
[----:B------:R-:W-:Y:S01]  /*80bc0*/  STL.S16 [R1+0x4c4], R133 ;  /* 0x0004c48501007387 */ /* 0x000fe20000100600 */
[----:B-1----:R-:W-:-:S02]  /*80bd0*/  PRMT R77, R10, 0x7770, RZ ;  /* 0x000077700a4d7816 */ /* 0x002fc400000000ff */
[----:B------:R-:W-:Y:S01]  /*80be0*/  SHF.R.U64 R10, R10, 0x8, R11 ;  /* 0x000000080a0a7819 */ /* 0x000fe2000000120b */
[----:B------:R1:W-:Y:S01]  /*80bf0*/  STL.U16 [R1+0x228], R5 ;  /* 0x0002280501007387 */ /* 0x0003e20000100400 */
[----:B0-----:R-:W-:Y:S02]  /*80c00*/  SHF.R.U32.HI R12, RZ, 0x8, R25 ;  /* 0x00000008ff0c7819 */ /* 0x001fe40000011619 */
[----:B------:R-:W-:Y:S01]  /*80c10*/  PRMT R4, R10, 0x7604, R77 ;  /* 0x000076040a047816 */ /* 0x000fe2000000004d */
[----:B------:R-:W-:Y:S01]  /*80c20*/  STL [R1+0x2bc], R11 ;  /* 0x0002bc0b01007387 */ /* 0x000fe20000100800 */
[C---:B------:R-:W-:Y:S02]  /*80c30*/  PRMT R53, R6.reuse, 0x7770, RZ ;  /* 0x0000777006357816 */ /* 0x040fe400000000ff */
[C---:B------:R-:W-:Y:S01]  /*80c40*/  PRMT R54, R6.reuse, 0x7771, RZ ;  /* 0x0000777106367816 */ /* 0x040fe200000000ff */
[----:B------:R0:W-:Y:S01]  /*80c50*/  STL.U16 [R1+0x2b8], R4 ;  /* 0x0002b80401007387 */ /* 0x0001e20000100400 */
[----:B------:R-:W-:-:S02]  /*80c60*/  PRMT R55, R6, 0x7772, RZ ;  /* 0x0000777206377816 */ /* 0x000fc400000000ff */
[----:B------:R-:W-:Y:S01]  /*80c70*/  PRMT R56, R6, 0x7773, RZ ;  /* 0x0000777306387816 */ /* 0x000fe200000000ff */
[----:B------:R-:W-:Y:S01]  /*80c80*/  STL [R1+0x22c], R83 ;  /* 0x00022c5301007387 */ /* 0x000fe20000100800 */
[C---:B------:R-:W-:Y:S02]  /*80c90*/  PRMT R57, R7.reuse, 0x7770, RZ ;  /* 0x0000777007397816 */ /* 0x040fe400000000ff */
[C---:B------:R-:W-:Y:S01]  /*80ca0*/  PRMT R58, R7.reuse, 0x7771, RZ ;  /* 0x00007771073a7816 */ /* 0x040fe200000000ff */
[----:B------:R-:W-:Y:S01]  /*80cb0*/  STL.64 [R1+0x230], R80 ;  /* 0x0002305001007387 */ /* 0x000fe20000100a00 */
[C---:B------:R-:W-:Y:S02]  /*80cc0*/  PRMT R59, R7.reuse, 0x7772, RZ ;  /* 0x00007772073b7816 */ /* 0x040fe400000000ff */
[----:B------:R-:W-:Y:S01]  /*80cd0*/  PRMT R60, R7, 0x7773, RZ ;  /* 0x00007773073c7816 */ /* 0x000fe200000000ff */
[----:B------:R-:W-:Y:S01]  /*80ce0*/  STL.64 [R1+0x340], R2 ;  /* 0x0003400201007387 */ /* 0x000fe20000100a00 */
[----:B------:R-:W-:-:S02]  /*80cf0*/  PRMT R131, R13, 0x7610, R131 ;  /* 0x000076100d837816 */ /* 0x000fc40000000083 */
[----:B------:R-:W-:Y:S01]  /*80d00*/  PRMT R84, R12, 0x7610, R84 ;  /* 0x000076100c547816 */ /* 0x000fe20000000054 */
[----:B------:R-:W-:Y:S01]  /*80d10*/  STL.64 [R1+0x318], R24 ;  /* 0x0003181801007387 */ /* 0x000fe20000100a00 */
[C---:B------:R-:W-:Y:S02]  /*80d20*/  PRMT R7, R25.reuse, 0x7610, R7 ;  /* 0x0000761019077816 */ /* 0x040fe40000000007 */
[----:B------:R-:W-:Y:S01]  /*80d30*/  PRMT R6, R25, 0x7632, R6 ;  /* 0x0000763219067816 */ /* 0x000fe20000000006 */
[----:B------:R-:W-:Y:S01]  /*80d40*/  STL.S16 [R1+0x5a8], R84 ;  /* 0x0005a85401007387 */ /* 0x000fe20000100600 */
[C---:B-1----:R-:W-:Y:S02]  /*80d50*/  PRMT R5, R2.reuse, 0x7610, R5 ;  /* 0x0000761002057816 */ /* 0x042fe40000000005 */
[----:B0-----:R-:W-:Y:S01]  /*80d60*/  PRMT R4, R2, 0x7632, R4 ;  /* 0x0000763202047816 */ /* 0x001fe20000000004 */
[----:B------:R-:W-:Y:S01]  /*80d70*/  STL.S16 [R1+0x5c8], R7 ;  /* 0x0005c80701007387 */ /* 0x000fe20000100600 */
[----:B------:R-:W-:-:S02]  /*80d80*/  PRMT R13, R62, 0x7610, R13 ;  /* 0x000076103e0d7816 */ /* 0x000fc4000000000d */
[----:B------:R-:W-:Y:S01]  /*80d90*/  PRMT R12, R0, 0x7610, R12 ;  /* 0x00007610000c7816 */ /* 0x000fe2000000000c */
[----:B------:R-:W-:Y:S01]  /*80da0*/  STL.S16 [R1+0x5c4], R6 ;  /* 0x0005c40601007387 */ /* 0x000fe20000100600 */
[----:B------:R-:W-:Y:S02]  /*80db0*/  SHF.R.U32.HI R18, RZ, 0x18, R24 ;  /* 0x00000018ff127819 */ /* 0x000fe40000011618 */
[----:B------:R-:W-:Y:S01]  /*80dc0*/  PRMT R130, R17, 0x7610, R130 ;  /* 0x0000761011827816 */ /* 0x000fe20000000082 */
[----:B------:R-:W-:Y:S01]  /*80dd0*/  STL.S16 [R1+0x5c0], R5 ;  /* 0x0005c00501007387 */ /* 0x000fe20000100600 */
[----:B------:R-:W-:Y:S02]  /*80de0*/  PRMT R132, R18, 0x7610, R132 ;  /* 0x0000761012847816 */ /* 0x000fe40000000084 */
[C---:B------:R-:W-:Y:S01]  /*80df0*/  PRMT R37, R14.reuse, 0x7770, RZ ;  /* 0x000077700e257816 */ /* 0x040fe200000000ff */
[----:B------:R-:W-:Y:S01]  /*80e00*/  STL.S16 [R1+0x5bc], R4 ;  /* 0x0005bc0401007387 */ /* 0x000fe20000100600 */
[----:B------:R-:W-:-:S02]  /*80e10*/  PRMT R38, R14, 0x7771, RZ ;  /* 0x000077710e267816 */ /* 0x000fc400000000ff */
[C---:B------:R-:W-:Y:S01]  /*80e20*/  PRMT R118, R14.reuse, 0x7772, RZ ;  /* 0x000077720e767816 */ /* 0x040fe200000000ff */
[----:B------:R-:W-:Y:S01]  /*80e30*/  STL.S16 [R1+0x56c], R13 ;  /* 0x00056c0d01007387 */ /* 0x000fe20000100600 */
[----:B------:R-:W-:Y:S02]  /*80e40*/  PRMT R119, R14, 0x7773, RZ ;  /* 0x000077730e777816 */ /* 0x000fe400000000ff */
[----:B------:R-:W-:Y:S01]  /*80e50*/  PRMT R14, R24, 0x7632, R14 ;  /* 0x00007632180e7816 */ /* 0x000fe2000000000e */
[----:B------:R-:W-:Y:S01]  /*80e60*/  STL.S16 [R1+0x570], R12 ;  /* 0x0005700c01007387 */ /* 0x000fe20000100600 */
[C---:B------:R-:W-:Y:S02]  /*80e70*/  PRMT R92, R16.reuse, 0x7771, RZ ;  /* 0x00007771105c7816 */ /* 0x040fe400000000ff */
[C---:B------:R-:W-:Y:S01]  /*80e80*/  PRMT R91, R16.reuse, 0x7772, RZ ;  /* 0x00007772105b7816 */ /* 0x040fe200000000ff */
[----:B------:R-:W0:Y:S01]  /*80e90*/  LDS.128 R4, [R79] ;  /* 0x000000004f047984 */ /* 0x000e220000000c00 */
[----:B------:R-:W-:-:S02]  /*80ea0*/  PRMT R90, R16, 0x7773, RZ ;  /* 0x00007773105a7816 */ /* 0x000fc400000000ff */
[C---:B------:R-:W-:Y:S01]  /*80eb0*/  PRMT R117, R15.reuse, 0x7770, RZ ;  /* 0x000077700f757816 */ /* 0x040fe200000000ff */
[----:B------:R-:W1:Y:S01]  /*80ec0*/  LDS.64 R12, [R79+0x40] ;  /* 0x000040004f0c7984 */ /* 0x000e620000000a00 */
[C---:B------:R-:W-:Y:S02]  /*80ed0*/  PRMT R78, R15.reuse, 0x7771, RZ ;  /* 0x000077710f4e7816 */ /* 0x040fe400000000ff */
[C---:B------:R-:W-:Y:S01]  /*80ee0*/  PRMT R44, R15.reuse, 0x7772, RZ ;  /* 0x000077720f2c7816 */ /* 0x040fe200000000ff */
[----:B------:R-:W2:Y:S01]  /*80ef0*/  LDS R84, [R79+0x48] ;  /* 0x000048004f547984 */ /* 0x000ea20000000800 */
[----:B------:R-:W-:Y:S02]  /*80f00*/  PRMT R66, R15, 0x7773, RZ ;  /* 0x000077730f427816 */ /* 0x000fe400000000ff */
[----:B------:R-:W-:Y:S01]  /*80f10*/  SHF.R.U32.HI R16, RZ, 0x18, R2 ;  /* 0x00000018ff107819 */ /* 0x000fe20000011602 */
[----:B------:R-:W-:Y:S01]  /*80f20*/  STL.S16 [R1+0x5ac], R132 ;  /* 0x0005ac8401007387 */ /* 0x000fe20000100600 */
[----:B------:R-:W-:-:S02]  /*80f30*/  ISETP.NE.AND P4, PT, R129, 0x1, PT ;  /* 0x000000018100780c */ /* 0x000fc40003f85270 */
[----:B------:R-:W-:Y:S01]  /*80f40*/  PRMT R76, R70, 0x7610, R76 ;  /* 0x00007610464c7816 */ /* 0x000fe2000000004c */
[----:B------:R-:W-:Y:S01]  /*80f50*/  STL.S16 [R1+0x5b0], R131 ;  /* 0x0005b08301007387 */ /* 0x000fe20000100600 */
[----:B------:R-:W-:Y:S02]  /*80f60*/  SHF.R.U32.HI R15, RZ, 0x18, R3 ;  /* 0x00000018ff0f7819 */ /* 0x000fe40000011603 */
[----:B------:R-:W-:Y:S01]  /*80f70*/  PRMT R75, R71, 0x7610, R75 ;  /* 0x00007610474b7816 */ /* 0x000fe2000000004b */
[----:B------:R-:W-:Y:S01]  /*80f80*/  STL.S16 [R1+0x5a4], R130 ;  /* 0x0005a48201007387 */ /* 0x000fe20000100600 */
[----:B------:R-:W-:Y:S02]  /*80f90*/  PRMT R70, R65, 0x7610, R70 ;  /* 0x0000761041467816 */ /* 0x000fe40000000046 */
[C---:B------:R-:W-:Y:S01]  /*80fa0*/  PRMT R97, R23.reuse, 0x7770, RZ ;  /* 0x0000777017617816 */ /* 0x040fe200000000ff */
[----:B------:R3:W-:Y:S01]  /*80fb0*/  STL.S16 [R1+0x5cc], R14 ;  /* 0x0005cc0e01007387 */ /* 0x0007e20000100600 */
[----:B------:R-:W-:-:S02]  /*80fc0*/  PRMT R96, R23, 0x7771, RZ ;  /* 0x0000777117607816 */ /* 0x000fc400000000ff */
[C---:B------:R-:W-:Y:S01]  /*80fd0*/  PRMT R120, R23.reuse, 0x7772, RZ ;  /* 0x0000777217787816 */ /* 0x040fe200000000ff */
[----:B------:R-:W-:Y:S01]  /*80fe0*/  STL.S16 [R1+0x598], R76 ;  /* 0x0005984c01007387 */ /* 0x000fe20000100600 */
[----:B------:R-:W-:Y:S02]  /*80ff0*/  PRMT R121, R23, 0x7773, RZ ;  /* 0x0000777317797816 */ /* 0x000fe400000000ff */
[----:B------:R-:W-:Y:S01]  /*81000*/  PRMT R43, R19, 0x7773, RZ ;  /* 0x00007773132b7816 */ /* 0x000fe200000000ff */
[----:B------:R-:W-:Y:S01]  /*81010*/  STL.S16 [R1+0x58c], R75 ;  /* 0x00058c4b01007387 */ /* 0x000fe20000100600 */
[----:B------:R-:W-:Y:S02]  /*81020*/  PRMT R74, R67, 0x7610, R74 ;  /* 0x00007610434a7816 */ /* 0x000fe4000000004a */
[----:B---3--:R-:W-:Y:S01]  /*81030*/  SHF.R.U32.HI R14, RZ, 0x8, R2 ;  /* 0x00000008ff0e7819 */ /* 0x008fe20000011602 */
[----:B------:R-:W-:Y:S01]  /*81040*/  STL.S16 [R1+0x584], R73 ;  /* 0x0005844901007387 */ /* 0x000fe20000100600 */
[----:B------:R-:W-:-:S02]  /*81050*/  SHF.R.U32.HI R2, RZ, 0x8, R3 ;  /* 0x00000008ff027819 */ /* 0x000fc40000011603 */
[----:B------:R-:W-:Y:S01]  /*81060*/  PRMT R71, R72, 0x7610, R71 ;  /* 0x0000761048477816 */ /* 0x000fe20000000047 */
[----:B0-----:R-:W-:Y:S01]  /*81070*/  STL [R1+0x280], R4 ;  /* 0x0002800401007387 */ /* 0x001fe20000100800 */
[----:B------:R-:W-:Y:S02]  /*81080*/  PRMT R65, R64, 0x7610, R65 ;  /* 0x0000761040417816 */ /* 0x000fe40000000041 */
[----:B------:R-:W-:Y:S01]  /*81090*/  PRMT R67, R63, 0x7610, R67 ;  /* 0x000076103f437816 */ /* 0x000fe20000000043 */
[----:B-1----:R-:W-:Y:S01]  /*810a0*/  STL.64 [R1+0x2c0], R12 ;  /* 0x0002c00c01007387 */ /* 0x002fe20000100a00 */
[----:B------:R-:W-:Y:S02]  /*810b0*/  PRMT R64, R61, 0x7610, R64 ;  /* 0x000076103d407816 */ /* 0x000fe40000000040 */
[----:B------:R-:W-:Y:S01]  /*810c0*/  PRMT R23, R14, 0x7610, R23 ;  /* 0x000076100e177816 */ /* 0x000fe20000000017 */
[----:B------:R-:W-:Y:S01]  /*810d0*/  STL.S16 [R1+0x590], R74 ;  /* 0x0005904a01007387 */ /* 0x000fe20000100600 */
[----:B--2---:R-:W-:-:S02]  /*810e0*/  ISETP.NE.AND P3, PT, R84, RZ, PT ;  /* 0x000000ff5400720c */ /* 0x004fc40003f65270 */
[----:B------:R-:W-:Y:S01]  /*810f0*/  PRMT R63, R69, 0x7610, R63 ;  /* 0x00007610453f7816 */ /* 0x000fe2000000003f */
[----:B------:R-:W-:Y:S01]  /*81100*/  STL.S16 [R1+0x588], R71 ;  /* 0x0005884701007387 */ /* 0x000fe20000100600 */
[----:B------:R-:W-:Y:S02]  /*81110*/  PRMT R62, R68, 0x7610, R62 ;  /* 0x00007610443e7816 */ /* 0x000fe4000000003e */
[----:B------:R-:W-:Y:S01]  /*81120*/  PRMT R61, R16, 0x7610, R61 ;  /* 0x00007610103d7816 */ /* 0x000fe2000000003d */
[----:B------:R0:W-:Y:S01]  /*81130*/  STL.S16 [R1+0x57c], R70 ;  /* 0x00057c4601007387 */ /* 0x0001e20000100600 */
[----:B------:R-:W-:Y:S02]  /*81140*/  PRMT R3, R15, 0x7610, R3 ;  /* 0x000076100f037816 */ /* 0x000fe40000000003 */
[----:B------:R-:W-:Y:S01]  /*81150*/  PRMT R0, R2, 0x7610, R0 ;  /* 0x0000761002007816 */ /* 0x000fe20000000000 */
[----:B------:R-:W-:Y:S01]  /*81160*/  STL.S16 [R1+0x580], R67 ;  /* 0x0005804301007387 */ /* 0x000fe20000100600 */
[----:B------:R-:W-:-:S02]  /*81170*/  PRMT R24, R43, 0x7610, R24 ;  /* 0x000076102b187816 */ /* 0x000fc40000000018 */
[----:B------:R-:W-:Y:S01]  /*81180*/  PRMT R42, R19, 0x7772, RZ ;  /* 0x00007772132a7816 */ /* 0x000fe200000000ff */
[----:B------:R-:W-:Y:S01]  /*81190*/  STL.S16 [R1+0x574], R65 ;  /* 0x0005744101007387 */ /* 0x000fe20000100600 */
[----:B------:R-:W-:Y:S02]  /*811a0*/  PRMT R43, R44, 0x7610, R43 ;  /* 0x000076102c2b7816 */ /* 0x000fe4000000002b */
[C---:B------:R-:W-:Y:S01]  /*811b0*/  PRMT R69, R8.reuse, 0x7770, RZ ;  /* 0x0000777008457816 */ /* 0x040fe200000000ff */
[----:B------:R1:W-:Y:S01]  /*811c0*/  STL.S16 [R1+0x578], R64 ;  /* 0x0005784001007387 */ /* 0x0003e20000100600 */
[C---:B0-----:R-:W-:Y:S02]  /*811d0*/  PRMT R70, R8.reuse, 0x7771, RZ ;  /* 0x0000777108467816 */ /* 0x041fe400000000ff */
[C---:B------:R-:W-:Y:S01]  /*811e0*/  PRMT R71, R8.reuse, 0x7772, RZ ;  /* 0x0000777208477816 */ /* 0x040fe200000000ff */
[----:B------:R0:W-:Y:S01]  /*811f0*/  STL.S16 [R1+0x560], R23 ;  /* 0x0005601701007387 */ /* 0x0001e20000100600 */
[----:B------:R-:W-:-:S02]  /*81200*/  PRMT R72, R8, 0x7773, RZ ;  /* 0x0000777308487816 */ /* 0x000fc400000000ff */
[C---:B------:R-:W-:Y:S01]  /*81210*/  PRMT R73, R9.reuse, 0x7770, RZ ;  /* 0x0000777009497816 */ /* 0x040fe200000000ff */
[----:B------:R2:W-:Y:S01]  /*81220*/  STL.64 [R1+0x2b0], R8 ;  /* 0x0002b00801007387 */ /* 0x0005e20000100a00 */
[C---:B------:R-:W-:Y:S02]  /*81230*/  PRMT R74, R9.reuse, 0x7771, RZ ;  /* 0x00007771094a7816 */ /* 0x040fe400000000ff */
[C---:B------:R-:W-:Y:S01]  /*81240*/  PRMT R75, R9.reuse, 0x7772, RZ ;  /* 0x00007772094b7816 */ /* 0x040fe200000000ff */
[----:B------:R-:W-:Y:S01]  /*81250*/  STL.S16 [R1+0x564], R63 ;  /* 0x0005643f01007387 */ /* 0x000fe20000100600 */
[----:B------:R-:W-:Y:S02]  /*81260*/  PRMT R76, R9, 0x7773, RZ ;  /* 0x00007773094c7816 */ /* 0x000fe400000000ff */
[----:B------:R-:W-:Y:S01]  /*81270*/  PRMT R44, R66, 0x7610, R44 ;  /* 0x00007610422c7816 */ /* 0x000fe2000000002c */
[----:B------:R-:W-:Y:S01]  /*81280*/  STL.S16 [R1+0x568], R62 ;  /* 0x0005683e01007387 */ /* 0x000fe20000100600 */
[----:B-1----:R-:W-:-:S02]  /*81290*/  PRMT R64, R7, 0x7770, RZ ;  /* 0x0000777007407816 */ /* 0x002fc400000000ff */
[C---:B------:R-:W-:Y:S01]  /*812a0*/  PRMT R65, R7.reuse, 0x7771, RZ ;  /* 0x0000777107417816 */ /* 0x040fe200000000ff */
[----:B------:R1:W-:Y:S01]  /*812b0*/  STL.S16 [R1+0x55c], R61 ;  /* 0x00055c3d01007387 */ /* 0x0003e20000100600 */
[C---:B------:R-:W-:Y:S02]  /*812c0*/  PRMT R67, R7.reuse, 0x7772, RZ ;  /* 0x0000777207437816 */ /* 0x040fe400000000ff */
[----:B------:R-:W-:Y:S01]  /*812d0*/  PRMT R68, R7, 0x7773, RZ ;  /* 0x0000777307447816 */ /* 0x000fe200000000ff */
[----:B------:R-:W-:Y:S01]  /*812e0*/  STL.64 [R1+0x288], R6 ;  /* 0x0002880601007387 */ /* 0x000fe20000100a00 */
[----:B0-----:R-:W-:Y:S02]  /*812f0*/  PRMT R23, R6, 0x7770, RZ ;  /* 0x0000777006177816 */ /* 0x001fe400000000ff */
[C---:B--2---:R-:W-:Y:S01]  /*81300*/  PRMT R8, R20.reuse, 0x7770, RZ ;  /* 0x0000777014087816 */ /* 0x044fe200000000ff */
[----:B------:R0:W-:Y:S01]  /*81310*/  STL.S16 [R1+0x554], R3 ;  /* 0x0005540301007387 */ /* 0x0001e20000100600 */
[----:B------:R-:W-:-:S02]  /*81320*/  PRMT R9, R20, 0x7771, RZ ;  /* 0x0000777114097816 */ /* 0x000fc400000000ff */
[----:B------:R-:W-:Y:S01]  /*81330*/  PRMT R66, RZ, 0x7610, R66 ;  /* 0x00007610ff427816 */ /* 0x000fe20000000042 */
[----:B------:R2:W-:Y:S01]  /*81340*/  STL.S16 [R1+0x558], R0 ;  /* 0x0005580001007387 */ /* 0x0005e20000100600 */
[C---:B-1----:R-:W-:Y:S02]  /*81350*/  PRMT R61, R6.reuse, 0x7771, RZ ;  /* 0x00007771063d7816 */ /* 0x042fe400000000ff */
[C---:B------:R-:W-:Y:S01]  /*81360*/  PRMT R62, R6.reuse, 0x7772, RZ ;  /* 0x00007772063e7816 */ /* 0x040fe200000000ff */
[----:B------:R1:W-:Y:S01]  /*81370*/  STL [R1+0x1f0], R84 ;  /* 0x0001f05401007387 */ /* 0x0003e20000100800 */
[----:B------:R-:W-:Y:S02]  /*81380*/  PRMT R63, R6, 0x7773, RZ ;  /* 0x00007773063f7816 */ /* 0x000fe400000000ff */
[----:B0-----:R-:W-:Y:S02]  /*81390*/  CS2R R2, SRZ ;  /* 0x0000000000027805 */ /* 0x001fe4000001ff00 */
[----:B------:R-:W-:Y:S01]  /*813a0*/  PRMT R7, R32, 0x7610, R7 ;  /* 0x0000761020077816 */ /* 0x000fe20000000007 */
[----:B------:R-:W-:Y:S01]  /*813b0*/  @!P4 IMAD.MOV.U32 R2, RZ, RZ, R12 ;  /* 0x000000ffff02c224 */ /* 0x000fe200078e000c */
[----:B------:R-:W-:Y:S01]  /*813c0*/  PRMT R25, R42, 0x7610, R25 ;  /* 0x000076102a197816 */ /* 0x000fe20000000019 */
[----:B--2---:R-:W-:Y:S01]  /*813d0*/  IMAD.MOV.U32 R0, RZ, RZ, RZ ;  /* 0x000000ffff007224 */ /* 0x004fe200078e00ff */
[----:B------:R-:W-:Y:S01]  /*813e0*/  PRMT R6, R40, 0x7610, R6 ;  /* 0x0000761028067816 */ /* 0x000fe20000000006 */
[----:B------:R-:W-:Y:S01]  /*813f0*/  @!P4 IMAD.MOV.U32 R0, RZ, RZ, R11 ;  /* 0x000000ffff00c224 */ /* 0x000fe200078e000b */
[----:B------:R-:W-:Y:S01]  /*81400*/  PRMT R32, R39, 0x7610, R32 ;  /* 0x0000761027207816 */ /* 0x000fe20000000020 */
[----:B-1----:R-:W-:Y:S01]  /*81410*/  IMAD.IADD R84, R4, 0x1, R84 ;  /* 0x0000000104547824 */ /* 0x002fe200078e0254 */
        /* <DEDUP_REMOVED lines=39> */
.L_x_3374:
[----:B0-----:R-:W-:-:S06]  /*81690*/  IMAD.IADD R8, R1, 0x1, R10 ;  /* 0x0000000101087824 */ /* 0x001fcc00078e020a */
[----:B------:R-:W2:Y:S01]  /*816a0*/  LDL.U8 R8, [R8] ;  /* 0x0000000008087983 */ /* 0x000ea20000100000 */
[----:B------:R-:W-:Y:S02]  /*816b0*/  IMAD.MOV.U32 R9, RZ, RZ, R10 ;  /* 0x000000ffff097224 */ /* 0x000fe400078e000a */
[----:B------:R-:W-:Y:S01]  /*816c0*/  VIADD R10, R10, 0x1 ;  /* 0x000000010a0a7836 */ /* 0x000fe20000000000 */
[----:B--2---:R-:W-:-:S13]  /*816d0*/  ISETP.NE.AND P3, PT, R8, RZ, PT ;  /* 0x000000ff0800720c */ /* 0x004fda0003f65270 */
[----:B------:R-:W-:Y:S05]  /*816e0*/  @P3 BRA `(.L_x_3374) ;  /* 0xfffffffc00e83947 */ /* 0x000fea000383ffff */
[----:B------:R-:W-:Y:S05]  /*816f0*/  BSYNC.RECONVERGENT B0 ;  /* 0x0000000000007941 */ /* 0x000fea0003800200 */
.L_x_3373:
[----:B------:R-:W-:Y:S01]  /*81700*/  ISETP.NE.AND P3, PT, R23, RZ, PT ;  /* 0x000000ff1700720c */ /* 0x000fe20003f65270 */
[----:B------:R-:W-:-:S12]  /*81710*/  IMAD.MOV.U32 R8, RZ, RZ, R9 ;  /* 0x000000ffff087224 */ /* 0x000fd800078e0009 */
[----:B------:R-:W-:Y:S05]  /*81720*/  @!P3 BRA `(.L_x_3375) ;  /* 0x000000000034b947 */ /* 0x000fea0003800000 */
[----:B------:R-:W-:Y:S01]  /*81730*/  BSSY.RECONVERGENT B0, `(.L_x_3376) ;  /* 0x000000b000007945 */ /* 0x000fe20003800200 */
[----:B------:R-:W-:-:S07]  /*81740*/  IMAD.MOV.U32 R8, RZ, RZ, RZ ;  /* 0x000000ffff087224 */ /* 0x000fce00078e00ff */
.L_x_3377:
        /* <DEDUP_REMOVED lines=10> */
.L_x_3376:
[----:B------:R-:W-:-:S07]  /*817f0*/  IMAD.MOV.U32 R8, RZ, RZ, R11 ;  /* 0x000000ffff087224 */ /* 0x000fce00078e000b */
.L_x_3375:
[----:B------:R-:W-:Y:S01]  /*81800*/  IMAD.IADD R9, R1, 0x1, R8 ;  /* 0x0000000101097824 */ /* 0x000fe200078e0208 */
[----:B------:R-:W-:Y:S01]  /*81810*/  BSSY.RECONVERGENT B0, `(.L_x_3378) ;  /* 0x0000009000007945 */ /* 0x000fe20003800200 */
[----:B------:R-:W-:-:S03]  /*81820*/  IMAD.MOV.U32 R8, RZ, RZ, RZ ;  /* 0x000000ffff087224 */ /* 0x000fc600078e00ff */
[----:B------:R0:W-:Y:S04]  /*81830*/  STL.U8 [R9+0x1], RZ ;  /* 0x000001ff09007387 */ /* 0x0001e80000100000 */
.L_x_3379:
[----:B------:R-:W-:-:S05]  /*81840*/  IMAD.IADD R10, R1, 0x1, R8 ;  /* 0x00000001010a7824 */ /* 0x000fca00078e0208 */
[----:B0-----:R-:W2:Y:S02]  /*81850*/  LDL.U8 R9, [R10] ;  /* 0x000000000a097983 */ /* 0x001ea40000100000 */
[----:B--2---:R-:W-:Y:S01]  /*81860*/  ISETP.NE.AND P3, PT, R9, RZ, PT ;  /* 0x000000ff0900720c */ /* 0x004fe20003f65270 */
[----:B------:R-:W-:Y:S02]  /*81870*/  IMAD.MOV.U32 R9, RZ, RZ, R8 ;  /* 0x000000ffff097224 */ /* 0x000fe400078e0008 */
[----:B------:R-:W-:-:S10]  /*81880*/  VIADD R8, R8, 0x1 ;  /* 0x0000000108087836 */ /* 0x000fd40000000000 */
[----:B------:R-:W-:Y:S05]  /*81890*/  @P3 BRA `(.L_x_3379) ;  /* 0xfffffffc00e83947 */ /* 0x000fea000383ffff */
[----:B------:R-:W-:Y:S05]  /*818a0*/  BSYNC.RECONVERGENT B0 ;  /* 0x0000000000007941 */ /* 0x000fea0003800200 */
.L_x_3378:
[----:B------:R-:W-:Y:S01]  /*818b0*/  LOP3.LUT P3, RZ, R86, 0xff, RZ, 0xc0, !PT ;  /* 0x000000ff56ff7812 */ /* 0x000fe2000786c0ff */
[----:B------:R-:W-:-:S12]  /*818c0*/  IMAD.MOV.U32 R8, RZ, RZ, R9 ;  /* 0x000000ffff087224 */ /* 0x000fd800078e0009 */
[----:B------:R-:W-:Y:S05]  /*818d0*/  @!P3 BRA `(.L_x_3380) ;  /* 0x000000000034b947 */ /* 0x000fea0003800000 */
[----:B------:R-:W-:Y:S01]  /*818e0*/  BSSY.RECONVERGENT B0, `(.L_x_3381) ;  /* 0x000000b000007945 */ /* 0x000fe20003800200 */
[----:B------:R-:W-:-:S07]  /*818f0*/  IMAD.MOV.U32 R8, RZ, RZ, RZ ;  /* 0x000000ffff087224 */ /* 0x000fce00078e00ff */
.L_x_3382:
        /* <DEDUP_REMOVED lines=10> */
.L_x_3381:
[----:B------:R-:W-:-:S07]  /*819a0*/  IMAD.MOV.U32 R8, RZ, RZ, R11 ;  /* 0x000000ffff087224 */ /* 0x000fce00078e000b */
.L_x_3380:
        /* <DEDUP_REMOVED lines=69> */
[----:B-1----:R-:W-:-:S07]  /*81e00*/  PRMT R24, R8, 0x7610, R24 ;  /* 0x0000761008187816 */ /* 0x002fce0000000018 */
.L_x_3372:
        /* <DEDUP_REMOVED lines=145> */
.L_x_3384:
[----:B------:R-:W-:Y:S05]  /*82720*/  BSYNC.RECONVERGENT B0 ;  /* 0x0000000000007941 */ /* 0x000fea0003800200 */
.L_x_3383:
[----:B------:R-:W0:Y:S04]  /*82730*/  LDS.128 R8, [R79+0x90] ;  /* 0x000090004f087984 */ /* 0x000e280000000c00 */
[----:B------:R-:W-:Y:S04]  /*82740*/  STL [R1+0x280], R84 ;  /* 0x0002805401007387 */ /* 0x000fe80000100800 */
[----:B------:R-:W1:Y:S04]  /*82750*/  LDS.128 R20, [R79+0xc0] ;  /* 0x0000c0004f147984 */ /* 0x000e680000000c00 */
[----:B------:R-:W2:Y:S04]  /*82760*/  LDS.128 R24, [R79+0xa0] ;  /* 0x0000a0004f187984 */ /* 0x000ea80000000c00 */
[----:B------:R-:W3:Y:S04]  /*82770*/  LDS.128 R28, [R79+0xb0] ;  /* 0x0000b0004f1c7984 */ /* 0x000ee80000000c00 */
[----:B-----5:R-:W-:Y:S04]  /*82780*/  STL [R1+0x2bc], R83 ;  /* 0x0002bc5301007387 */ /* 0x020fe80000100800 */
[----:B------:R-:W-:Y:S04]  /*82790*/  STL.64 [R1+0x2c0], R80 ;  /* 0x0002c05001007387 */ /* 0x000fe80000100a00 */
[----:B------:R4:W-:Y:S04]  /*827a0*/  STL.64 [R1+0x2b0], R12 ;  /* 0x0002b00c01007387 */ /* 0x0009e80000100a00 */
[----:B------:R-:W-:Y:S01]  /*827b0*/  STL.U16 [R1+0x2b8], R117 ;  /* 0x0002b87501007387 */ /* 0x000fe20000100400 */
[----:B0-----:R-:W-:Y:S01]  /*827c0*/  IMAD.IADD R87, R84, 0x1, R8 ;  /* 0x0000000154577824 */ /* 0x001fe200078e0208 */
[----:B------:R-:W-:-:S02]  /*827d0*/  ISETP.NE.AND P3, PT, R8, RZ, PT ;  /* 0x000000ff0800720c */ /* 0x000fc40003f65270 */
[----:B------:R-:W0:Y:S01]  /*827e0*/  LDS.64 R84, [R79+0xd0] ;  /* 0x0000d0004f547984 */ /* 0x000e220000000a00 */
[----:B----4-:R-:W-:Y:S01]  /*827f0*/  IMAD.MOV.U32 R12, RZ, RZ, R10 ;  /* 0x000000ffff0c7224 */ /* 0x010fe200078e000a */
[C---:B------:R-:W-:Y:S01]  /*82800*/  PRMT R92, R10.reuse, 0x7770, RZ ;  /* 0x000077700a5c7816 */ /* 0x040fe200000000ff */
[----:B------:R-:W-:Y:S01]  /*82810*/  IMAD.MOV.U32 R13, RZ, RZ, R11 ;  /* 0x000000ffff0d7224 */ /* 0x000fe200078e000b */
[----:B------:R4:W-:Y:S01]  /*82820*/  STL [R1+0x1a8], R8 ;  /* 0x0001a80801007387 */ /* 0x0009e20000100800 */
[----:B------:R-:W-:Y:S01]  /*82830*/  PRMT R91, R10, 0x7771, RZ ;  /* 0x000077710a5b7816 */ /* 0x000fe200000000ff */
[----:B-1----:R-:W-:Y:S01]  /*82840*/  IMAD.MOV.U32 R18, RZ, RZ, R20 ;  /* 0x000000ffff127224 */ /* 0x002fe200078e0014 */
[----:B------:R-:W-:Y:S01]  /*82850*/  SHF.R.U64 R9, R22, 0x8, R23 ;  /* 0x0000000816097819 */ /* 0x000fe20000001217 */
[----:B------:R-:W-:Y:S01]  /*82860*/  STL [R1+0x1e4], R23 ;  /* 0x0001e41701007387 */ /* 0x000fe20000100800 */
[----:B------:R-:W-:Y:S01]  /*82870*/  IMAD.MOV.U32 R19, RZ, RZ, R21 ;  /* 0x000000ffff137224 */ /* 0x000fe200078e0015 */
[C---:B------:R-:W-:Y:S01]  /*82880*/  PRMT R88, R10.reuse, 0x7772, RZ ;  /* 0x000077720a587816 */ /* 0x040fe200000000ff */
[----:B--2---:R-:W-:Y:S01]  /*82890*/  IMAD.MOV.U32 R14, RZ, RZ, R24 ;  /* 0x000000ffff0e7224 */ /* 0x004fe200078e0018 */
[----:B------:R-:W-:Y:S01]  /*828a0*/  PRMT R89, R10, 0x7773, RZ ;  /* 0x000077730a597816 */ /* 0x000fe200000000ff */
[----:B------:R-:W-:Y:S01]  /*828b0*/  IMAD.MOV.U32 R15, RZ, RZ, R25 ;  /* 0x000000ffff0f7224 */ /* 0x000fe200078e0019 */
[----:B----4-:R-:W-:Y:S01]  /*828c0*/  PRMT R8, R22, 0x7770, RZ ;  /* 0x0000777016087816 */ /* 0x010fe200000000ff */
[----:B---3--:R-:W-:Y:S01]  /*828d0*/  IMAD.MOV.U32 R16, RZ, RZ, R30 ;  /* 0x000000ffff107224 */ /* 0x008fe200078e001e */
[----:B------:R-:W-:Y:S01]  /*828e0*/  PRMT R99, R27, 0x7770, RZ ;  /* 0x000077701b637816 */ /* 0x000fe200000000ff */
[----:B------:R-:W-:Y:S01]  /*828f0*/  IMAD.MOV.U32 R17, RZ, RZ, R31 ;  /* 0x000000ffff117224 */ /* 0x000fe200078e001f */
[----:B------:R1:W-:Y:S01]  /*82900*/  STL.128 [R1+0x1b0], R12 ;  /* 0x0001b00c01007387 */ /* 0x0003e20000100c00 */
[----:B------:R-:W-:-:S02]  /*82910*/  PRMT R22, R9, 0x7604, R8 ;  /* 0x0000760409167816 */ /* 0x000fc40000000008 */
[C---:B------:R-:W-:Y:S01]  /*82920*/  PRMT R100, R27.reuse, 0x7771, RZ ;  /* 0x000077711b647816 */ /* 0x040fe200000000ff */
[----:B------:R2:W-:Y:S01]  /*82930*/  STL.128 [R1+0x1d0], R16 ;  /* 0x0001d01001007387 */ /* 0x0005e20000100c00 */
[C---:B------:R-:W-:Y:S02]  /*82940*/  PRMT R101, R27.reuse, 0x7772, RZ ;  /* 0x000077721b657816 */ /* 0x040fe400000000ff */
[----:B------:R-:W-:Y:S01]  /*82950*/  PRMT R102, R27, 0x7773, RZ ;  /* 0x000077731b667816 */ /* 0x000fe200000000ff */
[----:B------:R-:W-:Y:S01]  /*82960*/  STL.U16 [R1+0x1e0], R22 ;  /* 0x0001e01601007387 */ /* 0x000fe20000100400 */
[C---:B------:R-:W-:Y:S02]  /*82970*/  PRMT R103, R28.reuse, 0x7770, RZ ;  /* 0x000077701c677816 */ /* 0x040fe400000000ff */
[C---:B------:R-:W-:Y:S02]  /*82980*/  PRMT R104, R28.reuse, 0x7771, RZ ;  /* 0x000077711c687816 */ /* 0x040fe400000000ff */
[----:B------:R-:W-:-:S02]  /*82990*/  PRMT R105, R28, 0x7772, RZ ;  /* 0x000077721c697816 */ /* 0x000fc400000000ff */
[----:B------:R-:W-:Y:S01]  /*829a0*/  PRMT R106, R28, 0x7773, RZ ;  /* 0x000077731c6a7816 */ /* 0x000fe200000000ff */
[----:B-1----:R-:W-:Y:S01]  /*829b0*/  IMAD.MOV.U32 R12, RZ, RZ, R26 ;  /* 0x000000ffff0c7224 */ /* 0x002fe200078e001a */
[C---:B------:R-:W-:Y:S01]  /*829c0*/  PRMT R107, R29.reuse, 0x7770, RZ ;  /* 0x000077701d6b7816 */ /* 0x040fe200000000ff */
[----:B------:R-:W-:Y:S01]  /*829d0*/  IMAD.MOV.U32 R13, RZ, RZ, R27 ;  /* 0x000000ffff0d7224 */ /* 0x000fe200078e001b */
[C---:B------:R-:W-:Y:S01]  /*829e0*/  PRMT R108, R29.reuse, 0x7771, RZ ;  /* 0x000077711d6c7816 */ /* 0x040fe200000000ff */
[----:B------:R-:W-:Y:S01]  /*829f0*/  IMAD.MOV.U32 R14, RZ, RZ, R28 ;  /* 0x000000ffff0e7224 */ /* 0x000fe200078e001c */
[C---:B------:R-:W-:Y:S01]  /*82a00*/  PRMT R109, R29.reuse, 0x7772, RZ ;  /* 0x000077721d6d7816 */ /* 0x040fe200000000ff */
[----:B0-----:R-:W-:Y:S01]  /*82a10*/  STL.64 [R1+0x1e8], R84 ;  /* 0x0001e85401007387 */ /* 0x001fe20000100a00 */
[----:B------:R-:W-:Y:S01]  /*82a20*/  IMAD.MOV.U32 R15, RZ, RZ, R29 ;  /* 0x000000ffff0f7224 */ /* 0x000fe200078e001d */
[----:B------:R-:W-:Y:S02]  /*82a30*/  PRMT R110, R29, 0x7773, RZ ;  /* 0x000077731d6e7816 */ /* 0x000fe400000000ff */
[----:B------:R-:W-:-:S02]  /*82a40*/  PRMT R111, R30, 0x7770, RZ ;  /* 0x000077701e6f7816 */ /* 0x000fc400000000ff */
[C---:B------:R-:W-:Y:S01]  /*82a50*/  PRMT R113, R30.reuse, 0x7771, RZ ;  /* 0x000077711e717816 */ /* 0x040fe200000000ff */
[----:B------:R0:W-:Y:S01]  /*82a60*/  STL.128 [R1+0x1c0], R12 ;  /* 0x0001c00c01007387 */ /* 0x0001e20000100c00 */
        /* <DEDUP_REMOVED lines=19> */
[C---:B--2---:R-:W-:Y:S02]  /*82ba0*/  PRMT R17, R26.reuse, 0x7770, RZ ;  /* 0x000077701a117816 */ /* 0x044fe400000000ff */
[C---:B------:R-:W-:Y:S02]  /*82bb0*/  PRMT R96, R26.reuse, 0x7771, RZ ;  /* 0x000077711a607816 */ /* 0x040fe400000000ff */
[C---:B------:R-:W-:Y:S02]  /*82bc0*/  PRMT R97, R26.reuse, 0x7772, RZ ;  /* 0x000077721a617816 */ /* 0x040fe400000000ff */
[----:B------:R-:W-:-:S02]  /*82bd0*/  PRMT R98, R26, 0x7773, RZ ;  /* 0x000077731a627816 */ /* 0x000fc400000000ff */
[C---:B------:R-:W-:Y:S02]  /*82be0*/  PRMT R16, R24.reuse, 0x7770, RZ ;  /* 0x0000777018107816 */ /* 0x040fe400000000ff */
[----:B0-----:R-:W-:Y:S02]  /*82bf0*/  PRMT R12, R24, 0x7771, RZ ;  /* 0x00007771180c7816 */ /* 0x001fe400000000ff */
        /* <DEDUP_REMOVED lines=23> */
.L_x_3387:
[----:B0-----:R-:W-:-:S06]  /*82d70*/  IMAD.IADD R8, R1, 0x1, R12 ;  /* 0x0000000101087824 */ /* 0x001fcc00078e020c */
[----:B------:R-:W2:Y:S01]  /*82d80*/  LDL.U8 R8, [R8] ;  /* 0x0000000008087983 */ /* 0x000ea20000100000 */
[----:B------:R-:W-:Y:S02]  /*82d90*/  IMAD.MOV.U32 R9, RZ, RZ, R12 ;  /* 0x000000ffff097224 */ /* 0x000fe400078e000c */
[----:B------:R-:W-:Y:S01]  /*82da0*/  VIADD R12, R12, 0x1 ;  /* 0x000000010c0c7836 */ /* 0x000fe20000000000 */
[----:B--2---:R-:W-:-:S13]  /*82db0*/  ISETP.NE.AND P3, PT, R8, RZ, PT ;  /* 0x000000ff0800720c */ /* 0x004fda0003f65270 */
[----:B------:R-:W-:Y:S05]  /*82dc0*/  @P3 BRA `(.L_x_3387) ;  /* 0xfffffffc00e83947 */ /* 0x000fea000383ffff */
[----:B------:R-:W-:Y:S05]  /*82dd0*/  BSYNC.RECONVERGENT B0 ;  /* 0x0000000000007941 */ /* 0x000fea0003800200 */
.L_x_3386:
[----:B------:R-:W-:Y:S01]  /*82de0*/  LOP3.LUT P3, RZ, R86, 0xff, RZ, 0xc0, !PT ;  /* 0x000000ff56ff7812 */ /* 0x000fe2000786c0ff */
[----:B------:R-:W-:Y:S01]  /*82df0*/  BSSY.RECONVERGENT B0, `(.L_x_3388) ;  /* 0x0000010000007945 */ /* 0x000fe20003800200 */
[----:B------:R-:W-:-:S11]  /*82e00*/  IMAD.MOV.U32 R8, RZ, RZ, R9 ;  /* 0x000000ffff087224 */ /* 0x000fd600078e0009 */
[----:B------:R-:W-:Y:S05]  /*82e10*/  @!P3 BRA `(.L_x_3389) ;  /* 0x000000000034b947 */ /* 0x000fea0003800000 */
[----:B------:R-:W-:Y:S01]  /*82e20*/  BSSY.RECONVERGENT B1, `(.L_x_3390) ;  /* 0x000000b000017945 */ /* 0x000fe20003800200 */
[----:B------:R-:W-:-:S07]  /*82e30*/  IMAD.MOV.U32 R8, RZ, RZ, RZ ;  /* 0x000000ffff087224 */ /* 0x000fce00078e00ff */
.L_x_3391:
        /* <DEDUP_REMOVED lines=10> */
.L_x_3390:
[----:B------:R-:W-:-:S07]  /*82ee0*/  IMAD.MOV.U32 R8, RZ, RZ, R11 ;  /* 0x000000ffff087224 */ /* 0x000fce00078e000b */
.L_x_3389:
[----:B------:R-:W-:Y:S05]  /*82ef0*/  BSYNC.RECONVERGENT B0 ;  /* 0x0000000000007941 */ /* 0x000fea0003800200 */
.L_x_3388:
[----:B------:R-:W-:Y:S01]  /*82f00*/  IMAD.IADD R9, R1, 0x1, R8 ;  /* 0x0000000101097824 */ /* 0x000fe200078e0208 */
[----:B------:R-:W-:Y:S01]  /*82f10*/  BSSY.RECONVERGENT B0, `(.L_x_3392) ;  /* 0x0000009000007945 */ /* 0x000fe20003800200 */
[----:B------:R-:W-:-:S03]  /*82f20*/  IMAD.MOV.U32 R8, RZ, RZ, RZ ;  /* 0x000000ffff087224 */ /* 0x000fc600078e00ff */
[----:B------:R0:W-:Y:S04]  /*82f30*/  STL.U8 [R9+0x1], RZ ;  /* 0x000001ff09007387 */ /* 0x0001e80000100000 */
.L_x_3393:
[----:B------:R-:W-:-:S05]  /*82f40*/  IMAD.IADD R10, R1, 0x1, R8 ;  /* 0x00000001010a7824 */ /* 0x000fca00078e0208 */
[----:B0-----:R-:W2:Y:S02]  /*82f50*/  LDL.U8 R9, [R10] ;  /* 0x000000000a097983 */ /* 0x001ea40000100000 */
[----:B--2---:R-:W-:Y:S01]  /*82f60*/  ISETP.NE.AND P3, PT, R9, RZ, PT ;  /* 0x000000ff0900720c */ /* 0x004fe20003f65270 */
[----:B------:R-:W-:Y:S02]  /*82f70*/  IMAD.MOV.U32 R9, RZ, RZ, R8 ;  /* 0x000000ffff097224 */ /* 0x000fe400078e0008 */
[----:B------:R-:W-:-:S10]  /*82f80*/  VIADD R8, R8, 0x1 ;  /* 0x0000000108087836 */ /* 0x000fd40000000000 */
[----:B------:R-:W-:Y:S05]  /*82f90*/  @P3 BRA `(.L_x_3393) ;  /* 0xfffffffc00e83947 */ /* 0x000fea000383ffff */
[----:B------:R-:W-:Y:S05]  /*82fa0*/  BSYNC.RECONVERGENT B0 ;  /* 0x0000000000007941 */ /* 0x000fea0003800200 */
.L_x_3392:
[----:B------:R-:W-:Y:S01]  /*82fb0*/  LOP3.LUT P3, RZ, R22, 0xff, RZ, 0xc0, !PT ;  /* 0x000000ff16ff7812 */ /* 0x000fe2000786c0ff */
[----:B------:R-:W-:-:S12]  /*82fc0*/  IMAD.MOV.U32 R8, RZ, RZ, R9 ;  /* 0x000000ffff087224 */ /* 0x000fd800078e0009 */
[----:B------:R-:W-:Y:S05]  /*82fd0*/  @!P3 BRA `(.L_x_3394) ;  /* 0x000000000034b947 */ /* 0x000fea0003800000 */
[----:B------:R-:W-:Y:S01]  /*82fe0*/  BSSY.RECONVERGENT B0, `(.L_x_3395) ;  /* 0x000000b000007945 */ /* 0x000fe20003800200 */
[----:B------:R-:W-:-:S07]  /*82ff0*/  IMAD.MOV.U32 R8, RZ, RZ, RZ ;  /* 0x000000ffff087224 */ /* 0x000fce00078e00ff */
.L_x_3396:
        /* <DEDUP_REMOVED lines=10> */
.L_x_3395:
[----:B------:R-:W-:-:S07]  /*830a0*/  IMAD.MOV.U32 R8, RZ, RZ, R11 ;  /* 0x000000ffff087224 */ /* 0x000fce00078e000b */
.L_x_3394:
[----:B------:R-:W-:-:S05]  /*830b0*/  IMAD.IADD R20, R1, 0x1, R8 ;  /* 0x0000000101147824 */ /* 0x000fca00078e0208 */
[----:B------:R0:W-:Y:S04]  /*830c0*/  STL.U8 [R20+0x1], RZ ;  /* 0x000001ff14007387 */ /* 0x0001e80000100000 */
[----:B------:R-:W2:Y:S04]  /*830d0*/  LDL.128 R16, [R1] ;  /* 0x0000000001107983 */ /* 0x000ea80000100c00 */
[----:B------:R-:W0:Y:S04]  /*830e0*/  LDL.128 R8, [R1+0x10] ;  /* 0x0000100001087983 */ /* 0x000e280000100c00 */
[----:B------:R-:W3:Y:S04]  /*830f0*/  LDL.128 R12, [R1+0x20] ;  /* 0x00002000010c7983 */ /* 0x000ee80000100c00 */
        /* <DEDUP_REMOVED lines=32> */
[C---:B---3--:R-:W-:Y:S02]  /*83300*/  PRMT R111, R12.reuse, 0x7770, RZ ;  /* 0x000077700c6f7816 */ /* 0x048fe400000000ff */
        /* <DEDUP_REMOVED lines=32> */
.L_x_3385:
        /* <DEDUP_REMOVED lines=145> */
.L_x_3398:
[----:B------:R-:W-:Y:S05]  /*83e20*/  BSYNC.RECONVERGENT B0 ;  /* 0x0000000000007941 */ /* 0x000fea0003800200 */
.L_x_3397:
[----:B------:R-:W0:Y:S04]  /*83e30*/  LDS R80, [R79+0xd8] ;  /* 0x0000d8004f507984 */ /* 0x000e280000000800 */
        /* <DEDUP_REMOVED lines=8> */
[----:B------:R3:W-:Y:S04]  /*83ec0*/  STL.64 [R1+0x2b0], R20 ;  /* 0x0002b01401007387 */ /* 0x0007e80000100a00 */
[----:B0-----:R-:W-:Y:S01]  /*83ed0*/  STL [R1+0x160], R80 ;  /* 0x0001605001007387 */ /* 0x001fe20000100800 */
[----:B------:R-:W-:Y:S01]  /*83ee0*/  IMAD.IADD R83, R87, 0x1, R80 ;  /* 0x0000000157537824 */ /* 0x000fe200078e0250 */
[----:B------:R-:W-:-:S02]  /*83ef0*/  ISETP.NE.AND P3, PT, R80, RZ, PT ;  /* 0x000000ff5000720c */ /* 0x000fc40003f65270 */
[----:B------:R-:W0:Y:S04]  /*83f00*/  LDS.64 R80, [R79+0x118] ;  /* 0x000118004f507984 */ /* 0x000e280000000a00 */
        /* <DEDUP_REMOVED lines=9> */
[----:B------:R-:W-:Y:S01]  /*83fa0*/  STL [R1+0x280], R87 ;  /* 0x0002805701007387 */ /* 0x000fe20000100800 */
[----:B------:R-:W-:-:S02]  /*83fb0*/  PRMT R31, R8, 0x7773, RZ ;  /* 0x00007773081f7816 */ /* 0x000fc400000000ff */
[C---:B------:R-:W-:Y:S01]  /*83fc0*/  PRMT R29, R9.reuse, 0x7770, RZ ;  /* 0x00007770091d7816 */ /* 0x040fe200000000ff */
[----:B------:R2:W-:Y:S01]  /*83fd0*/  STL.128 [R1+0x170], R12 ;  /* 0x0001700c01007387 */ /* 0x0005e20000100c00 */
[C---:B------:R-:W-:Y:S02]  /*83fe0*/  PRMT R28, R9.reuse, 0x7771, RZ ;  /* 0x00007771091c7816 */ /* 0x040fe400000000ff */
        /* <DEDUP_REMOVED lines=15> */
[----:B0-----:R-:W-:Y:S01]  /*840e0*/  STL.64 [R1+0x1a0], R80 ;  /* 0x0001a05001007387 */ /* 0x001fe20000100a00 */
[----:B------:R-:W-:-:S02]  /*840f0*/  PRMT R104, R11, 0x7773, RZ ;  /* 0x000077730b687816 */ /* 0x000fc400000000ff */
[----:B------:R-:W-:Y:S01]  /*84100*/  PRMT R11, R16, 0x7771, RZ ;  /* 0x00007771100b7816 */ /* 0x000fe200000000ff */
[----:B------:R-:W-:Y:S01]  /*84110*/  STL.128 [R1+0x180], R12 ;  /* 0x0001800c01007387 */ /* 0x000fe20000100c00 */
[C---:B------:R-:W-:Y:S02]  /*84120*/  PRMT R111, R24.reuse, 0x7770, RZ ;  /* 0x00007770186f7816 */ /* 0x040fe400000000ff */
[C---:B------:R-:W-:Y:S01]  /*84130*/  PRMT R113, R24.reuse, 0x7771, RZ ;  /* 0x0000777118717816 */ /* 0x040fe200000000ff */
[----:B------:R0:W-:Y:S01]  /*84140*/  STL.U16 [R1+0x198], R10 ;  /* 0x0001980a01007387 */ /* 0x0001e20000100400 */
[C---:B------:R-:W-:Y:S02]  /*84150*/  PRMT R114, R24.reuse, 0x7772, RZ ;  /* 0x0000777218727816 */ /* 0x040fe400000000ff */
[----:B------:R-:W-:Y:S02]  /*84160*/  PRMT R115, R24, 0x7773, RZ ;  /* 0x0000777318737816 */ /* 0x000fe400000000ff */
[----:B------:R-:W-:-:S02]  /*84170*/  PRMT R116, R25, 0x7770, RZ ;  /* 0x0000777019747816 */ /* 0x000fc400000000ff */
[C---:B------:R-:W-:Y:S02]  /*84180*/  PRMT R117, R25.reuse, 0x7771, RZ ;  /* 0x0000777119757816 */ /* 0x040fe400000000ff */
[----:B------:R-:W-:Y:S02]  /*84190*/  PRMT R118, R25, 0x7772, RZ ;  /* 0x0000777219767816 */ /* 0x000fe400000000ff */
[C---:B0-----:R-:W-:Y:S02]  /*841a0*/  PRMT R10, R16.reuse, 0x7770, RZ ;  /* 0x00007770100a7816 */ /* 0x041fe400000000ff */
[C---:B------:R-:W-:Y:S02]  /*841b0*/  PRMT R12, R16.reuse, 0x7772, RZ ;  /* 0x00007772100c7816 */ /* 0x040fe400000000ff */
        /* <DEDUP_REMOVED lines=41> */
.L_x_3401:
[----:B0-----:R-:W-:-:S06]  /*84450*/  IMAD.IADD R8, R1, 0x1, R12 ;  /* 0x0000000101087824 */ /* 0x001fcc00078e020c */
[----:B------:R-:W2:Y:S01]  /*84460*/  LDL.U8 R8, [R8] ;  /* 0x0000000008087983 */ /* 0x000ea20000100000 */
[----:B------:R-:W-:Y:S02]  /*84470*/  IMAD.MOV.U32 R9, RZ, RZ, R12 ;  /* 0x000000ffff097224 */ /* 0x000fe400078e000c */
[----:B------:R-:W-:Y:S01]  /*84480*/  VIADD R12, R12, 0x1 ;  /* 0x000000010c0c7836 */ /* 0x000fe20000000000 */
[----:B--2---:R-:W-:-:S13]  /*84490*/  ISETP.NE.AND P3, PT, R8, RZ, PT ;  /* 0x000000ff0800720c */ /* 0x004fda0003f65270 */
[----:B------:R-:W-:Y:S05]  /*844a0*/  @P3 BRA `(.L_x_3401) ;  /* 0xfffffffc00e83947 */ /* 0x000fea000383ffff */
[----:B------:R-:W-:Y:S05]  /*844b0*/  BSYNC.RECONVERGENT B0 ;  /* 0x0000000000007941 */ /* 0x000fea0003800200 */
.L_x_3400:
[----:B------:R-:W-:Y:S01]  /*844c0*/  LOP3.LUT P3, RZ, R22, 0xff, RZ, 0xc0, !PT ;  /* 0x000000ff16ff7812 */ /* 0x000fe2000786c0ff */
[----:B------:R-:W-:Y:S01]  /*844d0*/  BSSY.RECONVERGENT B0, `(.L_x_3402) ;  /* 0x0000010000007945 */ /* 0x000fe20003800200 */
[----:B------:R-:W-:-:S11]  /*844e0*/  IMAD.MOV.U32 R8, RZ, RZ, R9 ;  /* 0x000000ffff087224 */ /* 0x000fd600078e0009 */
[----:B------:R-:W-:Y:S05]  /*844f0*/  @!P3 BRA `(.L_x_3403) ;  /* 0x000000000034b947 */ /* 0x000fea0003800000 */
[----:B------:R-:W-:Y:S01]  /*84500*/  BSSY.RECONVERGENT B1, `(.L_x_3404) ;  /* 0x000000b000017945 */ /* 0x000fe20003800200 */
[----:B------:R-:W-:-:S07]  /*84510*/  IMAD.MOV.U32 R8, RZ, RZ, RZ ;  /* 0x000000ffff087224 */ /* 0x000fce00078e00ff */
.L_x_3405:
        /* <DEDUP_REMOVED lines=10> */
.L_x_3404:
[----:B------:R-:W-:-:S07]  /*845c0*/  IMAD.MOV.U32 R8, RZ, RZ, R11 ;  /* 0x000000ffff087224 */ /* 0x000fce00078e000b */
.L_x_3403:
[----:B------:R-:W-:Y:S05]  /*845d0*/  BSYNC.RECONVERGENT B0 ;  /* 0x0000000000007941 */ /* 0x000fea0003800200 */
.L_x_3402:
[----:B------:R-:W-:Y:S01]  /*845e0*/  IMAD.IADD R9, R1, 0x1, R8 ;  /* 0x0000000101097824 */ /* 0x000fe200078e0208 */
[----:B------:R-:W-:Y:S01]  /*845f0*/  BSSY.RECONVERGENT B0, `(.L_x_3406) ;  /* 0x0000009000007945 */ /* 0x000fe20003800200 */
[----:B------:R-:W-:-:S03]  /*84600*/  IMAD.MOV.U32 R8, RZ, RZ, RZ ;  /* 0x000000ffff087224 */ /* 0x000fc600078e00ff */
[----:B------:R0:W-:Y:S04]  /*84610*/  STL.U8 [R9+0x1], RZ ;  /* 0x000001ff09007387 */ /* 0x0001e80000100000 */
.L_x_3407:
[----:B------:R-:W-:-:S05]  /*84620*/  IMAD.IADD R10, R1, 0x1, R8 ;  /* 0x00000001010a7824 */ /* 0x000fca00078e0208 */
[----:B0-----:R-:W2:Y:S02]  /*84630*/  LDL.U8 R9, [R10] ;  /* 0x000000000a097983 */ /* 0x001ea40000100000 */
[----:B--2---:R-:W-:Y:S01]  /*84640*/  ISETP.NE.AND P3, PT, R9, RZ, PT ;  /* 0x000000ff0900720c */ /* 0x004fe20003f65270 */
[----:B------:R-:W-:Y:S02]  /*84650*/  IMAD.MOV.U32 R9, RZ, RZ, R8 ;  /* 0x000000ffff097224 */ /* 0x000fe400078e0008 */
[----:B------:R-:W-:-:S10]  /*84660*/  VIADD R8, R8, 0x1 ;  /* 0x0000000108087836 */ /* 0x000fd40000000000 */
[----:B------:R-:W-:Y:S05]  /*84670*/  @P3 BRA `(.L_x_3407) ;  /* 0xfffffffc00e83947 */ /* 0x000fea000383ffff */
[----:B------:R-:W-:Y:S05]  /*84680*/  BSYNC.RECONVERGENT B0 ;  /* 0x0000000000007941 */ /* 0x000fea0003800200 */
.L_x_3406:
[----:B------:R-:W-:Y:S01]  /*84690*/  LOP3.LUT P3, RZ, R89, 0xff, RZ, 0xc0, !PT ;  /* 0x000000ff59ff7812 */ /* 0x000fe2000786c0ff */
[----:B------:R-:W-:-:S12]  /*846a0*/  IMAD.MOV.U32 R8, RZ, RZ, R9 ;  /* 0x000000ffff087224 */ /* 0x000fd800078e0009 */
[----:B------:R-:W-:Y:S05]  /*846b0*/  @!P3 BRA `(.L_x_3408) ;  /* 0x000000000034b947 */ /* 0x000fea0003800000 */
[----:B------:R-:W-:Y:S01]  /*846c0*/  BSSY.RECONVERGENT B0, `(.L_x_3409) ;  /* 0x000000b000007945 */ /* 0x000fe20003800200 */
[----:B------:R-:W-:-:S07]  /*846d0*/  IMAD.MOV.U32 R8, RZ, RZ, RZ ;  /* 0x000000ffff087224 */ /* 0x000fce00078e00ff */
.L_x_3410:
        /* <DEDUP_REMOVED lines=10> */
.L_x_3409:
[----:B------:R-:W-:-:S07]  /*84780*/  IMAD.MOV.U32 R8, RZ, RZ, R11 ;  /* 0x000000ffff087224 */ /* 0x000fce00078e000b */
.L_x_3408:
        /* <DEDUP_REMOVED lines=10> */
[C---:B0-----:R-:W-:Y:S02]  /*84830*/  PRMT R20, R17.reuse, 0x7772, RZ ;  /* 0x0000777211147816 */ /* 0x041fe400000000ff */
        /* <DEDUP_REMOVED lines=57> */
.L_x_3399:
        /* <DEDUP_REMOVED lines=145> */
.L_x_3412:
[----:B------:R-:W-:Y:S05]  /*854e0*/  BSYNC.RECONVERGENT B0 ;  /* 0x0000000000007941 */ /* 0x000fea0003800200 */
.L_x_3411:
[----:B------:R-:W0:Y:S04]  /*854f0*/  LDS.128 R20, [R79+0x150] ;  /* 0x000150004f147984 */ /* 0x000e280000000c00 */
[----:B------:R-:W1:Y:S04]  /*85500*/  LDS.64 R86, [R79+0x160] ;  /* 0x000160004f567984 */ /* 0x000e680000000a00 */
[----:B------:R-:W2:Y:S04]  /*85510*/  LDS.128 R8, [R79+0x120] ;  /* 0x000120004f087984 */ /* 0x000ea80000000c00 */
[----:B------:R-:W3:Y:S04]  /*85520*/  LDS.128 R24, [R79+0x130] ;  /* 0x000130004f187984 */ /* 0x000ee80000000c00 */
[----:B------:R-:W4:Y:S04]  /*85530*/  LDS.128 R28, [R79+0x140] ;  /* 0x000140004f1c7984 */ /* 0x000f280000000c00 */
[----:B-----5:R-:W-:Y:S04]  /*85540*/  STL [R1+0x2bc], R88 ;  /* 0x0002bc5801007387 */ /* 0x020fe80000100800 */
[----:B------:R-:W-:Y:S04]  /*85550*/  STL.64 [R1+0x2c0], R80 ;  /* 0x0002c05001007387 */ /* 0x000fe80000100a00 */
[----:B------:R2:W-:Y:S04]  /*85560*/  STL.64 [R1+0x2b0], R12 ;  /* 0x0002b00c01007387 */ /* 0x0005e80000100a00 */
[----:B------:R3:W-:Y:S04]  /*85570*/  STL [R1+0x280], R83 ;  /* 0x0002805301007387 */ /* 0x0007e80000100800 */
[----:B------:R4:W-:Y:S04]  /*85580*/  STL.U16 [R1+0x2b8], R16 ;  /* 0x0002b81001007387 */ /* 0x0009e80000100400 */
[----:B0-----:R-:W-:Y:S01]  /*85590*/  STL [R1+0x114], R23 ;  /* 0x0001141701007387 */ /* 0x001fe20000100800 */
[----:B------:R-:W-:Y:S01]  /*855a0*/  IMAD.MOV.U32 R18, RZ, RZ, R20 ;  /* 0x000000ffff127224 */ /* 0x000fe200078e0014 */
[----:B------:R-:W-:Y:S01]  /*855b0*/  PRMT R93, R21, 0x7772, RZ ;  /* 0x00007772155d7816 */ /* 0x000fe200000000ff */
[----:B------:R-:W-:Y:S01]  /*855c0*/  IMAD.MOV.U32 R19, RZ, RZ, R21 ;  /* 0x000000ffff137224 */ /* 0x000fe200078e0015 */
[----:B-1----:R-:W-:Y:S01]  /*855d0*/  STL.64 [R1+0x118], R86 ;  /* 0x0001185601007387 */ /* 0x002fe20000100a00 */
[----:B--2---:R-:W-:Y:S01]  /*855e0*/  ISETP.NE.AND P3, PT, R8, RZ, PT ;  /* 0x000000ff0800720c */ /* 0x004fe20003f65270 */
[----:B------:R-:W-:-:S02]  /*855f0*/  IMAD.MOV.U32 R12, RZ, RZ, R10 ;  /* 0x000000ffff0c7224 */ /* 0x000fc400078e000a */
[----:B------:R0:W-:Y:S01]  /*85600*/  STL [R1+0xd8], R8 ;  /* 0x0000d80801007387 */ /* 0x0001e20000100800 */
[----:B------:R-:W-:Y:S01]  /*85610*/  IMAD.MOV.U32 R13, RZ, RZ, R11 ;  /* 0x000000ffff0d7224 */ /* 0x000fe200078e000b */
[----:B------:R-:W-:Y:S01]  /*85620*/  SHF.R.U64 R9, R22, 0x8, R23 ;  /* 0x0000000816097819 */ /* 0x000fe20000001217 */
[----:B---3--:R-:W-:Y:S01]  /*85630*/  IMAD.MOV.U32 R14, RZ, RZ, R24 ;  /* 0x000000ffff0e7224 */ /* 0x008fe200078e0018 */
[C---:B------:R-:W-:Y:S01]  /*85640*/  PRMT R92, R10.reuse, 0x7770, RZ ;  /* 0x000077700a5c7816 */ /* 0x040fe200000000ff */
[----:B------:R-:W-:Y:S01]  /*85650*/  IMAD.MOV.U32 R15, RZ, RZ, R25 ;  /* 0x000000ffff0f7224 */ /* 0x000fe200078e0019 */
[C---:B------:R-:W-:Y:S01]  /*85660*/  PRMT R91, R10.reuse, 0x7771, RZ ;  /* 0x000077710a5b7816 */ /* 0x040fe200000000ff */
[----:B------:R-:W-:Y:S01]  /*85670*/  IMAD.IADD R83, R83, 0x1, R8 ;  /* 0x0000000153537824 */ /* 0x000fe200078e0208 */
[----:B------:R-:W-:Y:S01]  /*85680*/  PRMT R84, R10, 0x7772, RZ ;  /* 0x000077720a547816 */ /* 0x000fe200000000ff */
[----:B----4-:R-:W-:Y:S01]  /*85690*/  IMAD.MOV.U32 R16, RZ, RZ, R30 ;  /* 0x000000ffff107224 */ /* 0x010fe200078e001e */
[----:B0-----:R-:W-:Y:S01]  /*856a0*/  PRMT R8, R22, 0x7770, RZ ;  /* 0x0000777016087816 */ /* 0x001fe200000000ff */
[----:B------:R0:W-:Y:S01]  /*856b0*/  STL.128 [R1+0xe0], R12 ;  /* 0x0000e00c01007387 */ /* 0x0001e20000100c00 */
[----:B------:R-:W-:Y:S01]  /*856c0*/  IMAD.MOV.U32 R17, RZ, RZ, R31 ;  /* 0x000000ffff117224 */ /* 0x000fe200078e001f */
[----:B------:R-:W-:-:S02]  /*856d0*/  PRMT R85, R10, 0x7773, RZ ;  /* 0x000077730a557816 */ /* 0x000fc400000000ff */
[----:B------:R-:W-:Y:S02]  /*856e0*/  PRMT R22, R9, 0x7604, R8 ;  /* 0x0000760409167816 */ /* 0x000fe40000000008 */
[C---:B------:R-:W-:Y:S01]  /*856f0*/  PRMT R99, R27.reuse, 0x7770, RZ ;  /* 0x000077701b637816 */ /* 0x040fe200000000ff */
[----:B------:R1:W-:Y:S01]  /*85700*/  STL.128 [R1+0x100], R16 ;  /* 0x0001001001007387 */ /* 0x0003e20000100c00 */
[C---:B------:R-:W-:Y:S02]  /*85710*/  PRMT R100, R27.reuse, 0x7771, RZ ;  /* 0x000077711b647816 */ /* 0x040fe400000000ff */
[C---:B------:R-:W-:Y:S01]  /*85720*/  PRMT R101, R27.reuse, 0x7772, RZ ;  /* 0x000077721b657816 */ /* 0x040fe200000000ff */
[----:B------:R-:W-:Y:S01]  /*85730*/  STL.U16 [R1+0x110], R22 ;  /* 0x0001101601007387 */ /* 0x000fe20000100400 */
[----:B------:R-:W-:Y:S02]  /*85740*/  PRMT R102, R27, 0x7773, RZ ;  /* 0x000077731b667816 */ /* 0x000fe400000000ff */
[C---:B------:R-:W-:Y:S01]  /*85750*/  PRMT R103, R28.reuse, 0x7770, RZ ;  /* 0x000077701c677816 */ /* 0x040fe200000000ff */
[----:B0-----:R-:W-:Y:S01]  /*85760*/  IMAD.MOV.U32 R12, RZ, RZ, R26 ;  /* 0x000000ffff0c7224 */ /* 0x001fe200078e001a */
[C---:B------:R-:W-:Y:S01]  /*85770*/  PRMT R104, R28.reuse, 0x7771, RZ ;  /* 0x000077711c687816 */ /* 0x040fe200000000ff */
[----:B------:R-:W-:Y:S01]  /*85780*/  IMAD.MOV.U32 R13, RZ, RZ, R27 ;  /* 0x000000ffff0d7224 */ /* 0x000fe200078e001b */
[C---:B------:R-:W-:Y:S01]  /*85790*/  PRMT R105, R28.reuse, 0x7772, RZ ;  /* 0x000077721c697816 */ /* 0x040fe200000000ff */
[----:B------:R-:W-:Y:S01]  /*857a0*/  IMAD.MOV.U32 R14, RZ, RZ, R28 ;  /* 0x000000ffff0e7224 */ /* 0x000fe200078e001c */
[----:B------:R-:W-:Y:S01]  /*857b0*/  PRMT R106, R28, 0x7773, RZ ;  /* 0x000077731c6a7816 */ /* 0x000fe200000000ff */
[----:B------:R-:W-:Y:S01]  /*857c0*/  IMAD.MOV.U32 R15, RZ, RZ, R29 ;  /* 0x000000ffff0f7224 */ /* 0x000fe200078e001d */
[----:B------:R-:W-:-:S02]  /*857d0*/  PRMT R107, R29, 0x7770, RZ ;  /* 0x000077701d6b7816 */ /* 0x000fc400000000ff */
[C---:B------:R-:W-:Y:S02]  /*857e0*/  PRMT R108, R29.reuse, 0x7771, RZ ;  /* 0x000077711d6c7816 */ /* 0x040fe400000000ff */
[C---:B------:R-:W-:Y:S01]  /*857f0*/  PRMT R109, R29.reuse, 0x7772, RZ ;  /* 0x000077721d6d7816 */ /* 0x040fe200000000ff */
[----:B------:R0:W-:Y:S01]  /*85800*/  STL.128 [R1+0xf0], R12 ;  /* 0x0000f00c01007387 */ /* 0x0001e20000100c00 */
        /* <DEDUP_REMOVED lines=21> */
[----:B-1----:R-:W-:-:S02]  /*85960*/  PRMT R17, R26, 0x7770, RZ ;  /* 0x000077701a117816 */ /* 0x002fc400000000ff */
[C---:B------:R-:W-:Y:S02]  /*85970*/  PRMT R96, R26.reuse, 0x7771, RZ ;  /* 0x000077711a607816 */ /* 0x040fe400000000ff */
[C---:B------:R-:W-:Y:S02]  /*85980*/  PRMT R97, R26.reuse, 0x7772, RZ ;  /* 0x000077721a617816 */ /* 0x040fe400000000ff */
[----:B------:R-:W-:Y:S02]  /*85990*/  PRMT R98, R26, 0x7773, RZ ;  /* 0x000077731a627816 */ /* 0x000fe400000000ff */
[C---:B------:R-:W-:Y:S02]  /*859a0*/  PRMT R16, R24.reuse, 0x7770, RZ ;  /* 0x0000777018107816 */ /* 0x040fe400000000ff */
[----:B0-----:R-:W-:Y:S02]  /*859b0*/  PRMT R12, R24, 0x7771, RZ ;  /* 0x00007771180c7816 */ /* 0x001fe400000000ff */
[----:B------:R-:W-:-:S02]  /*859c0*/  PRMT R13, R25, 0x7770, RZ ;  /* 0x00007770190d7816 */ /* 0x000fc400000000ff */
[C---:B------:R-:W-:Y:S02]  /*859d0*/  PRMT R14, R25.reuse, 0x7771, RZ ;  /* 0x00007771190e7816 */ /* 0x040fe400000000ff */
[----:B------:R-:W-:Y:S02]  /*859e0*/  PRMT R15, R25, 0x7772, RZ ;  /* 0x00007772190f7816 */ /* 0x000fe400000000ff */
[----:B------:R-:W-:Y:S02]  /*859f0*/  PRMT R22, R92, 0x7610, R22 ;  /* 0x000076105c167816 */ /* 0x000fe40000000016 */
        /* <DEDUP_REMOVED lines=19> */
.L_x_3415:
[----:B0-----:R-:W-:-:S06]  /*85b30*/  IMAD.IADD R8, R1, 0x1, R12 ;  /* 0x0000000101087824 */ /* 0x001fcc00078e020c */
[----:B------:R-:W2:Y:S01]  /*85b40*/  LDL.U8 R8, [R8] ;  /* 0x0000000008087983 */ /* 0x000ea20000100000 */
[----:B------:R-:W-:Y:S02]  /*85b50*/  IMAD.MOV.U32 R9, RZ, RZ, R12 ;  /* 0x000000ffff097224 */ /* 0x000fe400078e000c */
[----:B------:R-:W-:Y:S01]  /*85b60*/  VIADD R12, R12, 0x1 ;  /* 0x000000010c0c7836 */ /* 0x000fe20000000000 */
[----:B--2---:R-:W-:-:S13]  /*85b70*/  ISETP.NE.AND P3, PT, R8, RZ, PT ;  /* 0x000000ff0800720c */ /* 0x004fda0003f65270 */
[----:B------:R-:W-:Y:S05]  /*85b80*/  @P3 BRA `(.L_x_3415) ;  /* 0xfffffffc00e83947 */ /* 0x000fea000383ffff */
[----:B------:R-:W-:Y:S05]  /*85b90*/  BSYNC.RECONVERGENT B0 ;  /* 0x0000000000007941 */ /* 0x000fea0003800200 */
.L_x_3414:
[----:B------:R-:W-:Y:S01]  /*85ba0*/  LOP3.LUT P3, RZ, R89, 0xff, RZ, 0xc0, !PT ;  /* 0x000000ff59ff7812 */ /* 0x000fe2000786c0ff */
[----:B------:R-:W-:Y:S01]  /*85bb0*/  BSSY.RECONVERGENT B0, `(.L_x_3416) ;  /* 0x0000010000007945 */ /* 0x000fe20003800200 */
[----:B------:R-:W-:-:S11]  /*85bc0*/  IMAD.MOV.U32 R8, RZ, RZ, R9 ;  /* 0x000000ffff087224 */ /* 0x000fd600078e0009 */
[----:B------:R-:W-:Y:S05]  /*85bd0*/  @!P3 BRA `(.L_x_3417) ;  /* 0x000000000034b947 */ /* 0x000fea0003800000 */
[----:B------:R-:W-:Y:S01]  /*85be0*/  BSSY.RECONVERGENT B1, `(.L_x_3418) ;  /* 0x000000b000017945 */ /* 0x000fe20003800200 */
[----:B------:R-:W-:-:S07]  /*85bf0*/  IMAD.MOV.U32 R8, RZ, RZ, RZ ;  /* 0x000000ffff087224 */ /* 0x000fce00078e00ff */
.L_x_3419:
        /* <DEDUP_REMOVED lines=10> */
.L_x_3418:
[----:B------:R-:W-:-:S07]  /*85ca0*/  IMAD.MOV.U32 R8, RZ, RZ, R11 ;  /* 0x000000ffff087224 */ /* 0x000fce00078e000b */
.L_x_3417:
[----:B------:R-:W-:Y:S05]  /*85cb0*/  BSYNC.RECONVERGENT B0 ;  /* 0x0000000000007941 */ /* 0x000fea0003800200 */
.L_x_3416:
[----:B------:R-:W-:Y:S01]  /*85cc0*/  IMAD.IADD R9, R1, 0x1, R8 ;  /* 0x0000000101097824 */ /* 0x000fe200078e0208 */
[----:B------:R-:W-:Y:S01]  /*85cd0*/  BSSY.RECONVERGENT B0, `(.L_x_3420) ;  /* 0x0000009000007945 */ /* 0x000fe20003800200 */
[----:B------:R-:W-:-:S03]  /*85ce0*/  IMAD.MOV.U32 R8, RZ, RZ, RZ ;  /* 0x000000ffff087224 */ /* 0x000fc600078e00ff */
[----:B------:R0:W-:Y:S04]  /*85cf0*/  STL.U8 [R9+0x1], RZ ;  /* 0x000001ff09007387 */ /* 0x0001e80000100000 */
.L_x_3421:
[----:B------:R-:W-:-:S05]  /*85d00*/  IMAD.IADD R10, R1, 0x1, R8 ;  /* 0x00000001010a7824 */ /* 0x000fca00078e0208 */
[----:B0-----:R-:W2:Y:S02]  /*85d10*/  LDL.U8 R9, [R10] ;  /* 0x000000000a097983 */ /* 0x001ea40000100000 */
[----:B--2---:R-:W-:Y:S01]  /*85d20*/  ISETP.NE.AND P3, PT, R9, RZ, PT ;  /* 0x000000ff0900720c */ /* 0x004fe20003f65270 */
[----:B------:R-:W-:Y:S02]  /*85d30*/  IMAD.MOV.U32 R9, RZ, RZ, R8 ;  /* 0x000000ffff097224 */ /* 0x000fe400078e0008 */
[----:B------:R-:W-:-:S10]  /*85d40*/  VIADD R8, R8, 0x1 ;  /* 0x0000000108087836 */ /* 0x000fd40000000000 */
[----:B------:R-:W-:Y:S05]  /*85d50*/  @P3 BRA `(.L_x_3421) ;  /* 0xfffffffc00e83947 */ /* 0x000fea000383ffff */
[----:B------:R-:W-:Y:S05]  /*85d60*/  BSYNC.RECONVERGENT B0 ;  /* 0x0000000000007941 */ /* 0x000fea0003800200 */
.L_x_3420:
[----:B------:R-:W-:Y:S01]  /*85d70*/  LOP3.LUT P3, RZ, R22, 0xff, RZ, 0xc0, !PT ;  /* 0x000000ff16ff7812 */ /* 0x000fe2000786c0ff */
[----:B------:R-:W-:-:S12]  /*85d80*/  IMAD.MOV.U32 R8, RZ, RZ, R9 ;  /* 0x000000ffff087224 */ /* 0x000fd800078e0009 */
[----:B------:R-:W-:Y:S05]  /*85d90*/  @!P3 BRA `(.L_x_3422) ;  /* 0x000000000034b947 */ /* 0x000fea0003800000 */
[----:B------:R-:W-:Y:S01]  /*85da0*/  BSSY.RECONVERGENT B0, `(.L_x_3423) ;  /* 0x000000b000007945 */ /* 0x000fe20003800200 */
[----:B------:R-:W-:-:S07]  /*85db0*/  IMAD.MOV.U32 R8, RZ, RZ, RZ ;  /* 0x000000ffff087224 */ /* 0x000fce00078e00ff */
.L_x_3424:
        /* <DEDUP_REMOVED lines=10> */
.L_x_3423:
[----:B------:R-:W-:-:S07]  /*85e60*/  IMAD.MOV.U32 R8, RZ, RZ, R11 ;  /* 0x000000ffff087224 */ /* 0x000fce00078e000b */
.L_x_3422:
        /* <DEDUP_REMOVED lines=70> */
.L_x_3413:
        /* <DEDUP_REMOVED lines=145> */
.L_x_3426:
[----:B------:R-:W-:Y:S05]  /*86be0*/  BSYNC.RECONVERGENT B0 ;  /* 0x0000000000007941 */ /* 0x000fea0003800200 */
.L_x_3425:
        /* <DEDUP_REMOVED lines=98> */
.L_x_3429:
[----:B0-----:R-:W-:-:S06]  /*87210*/  IMAD.IADD R8, R1, 0x1, R12 ;  /* 0x0000000101087824 */ /* 0x001fcc00078e020c */
[----:B------:R-:W2:Y:S01]  /*87220*/  LDL.U8 R8, [R8] ;  /* 0x0000000008087983 */ /* 0x000ea20000100000 */
[----:B------:R-:W-:Y:S02]  /*87230*/  IMAD.MOV.U32 R9, RZ, RZ, R12 ;  /* 0x000000ffff097224 */ /* 0x000fe400078e000c */
[----:B------:R-:W-:Y:S01]  /*87240*/  VIADD R12, R12, 0x1 ;  /* 0x000000010c0c7836 */ /* 0x000fe20000000000 */
[----:B--2---:R-:W-:-:S13]  /*87250*/  ISETP.NE.AND P3, PT, R8, RZ, PT ;  /* 0x000000ff0800720c */ /* 0x004fda0003f65270 */
[----:B------:R-:W-:Y:S05]  /*87260*/  @P3 BRA `(.L_x_3429) ;  /* 0xfffffffc00e83947 */ /* 0x000fea000383ffff */
[----:B------:R-:W-:Y:S05]  /*87270*/  BSYNC.RECONVERGENT B0 ;  /* 0x0000000000007941 */ /* 0x000fea0003800200 */
.L_x_3428:
[----:B------:R-:W-:Y:S01]  /*87280*/  LOP3.LUT P3, RZ, R22, 0xff, RZ, 0xc0, !PT ;  /* 0x000000ff16ff7812 */ /* 0x000fe2000786c0ff */
[----:B------:R-:W-:Y:S01]  /*87290*/  BSSY.RECONVERGENT B0, `(.L_x_3430) ;  /* 0x0000010000007945 */ /* 0x000fe20003800200 */
[----:B------:R-:W-:-:S11]  /*872a0*/  IMAD.MOV.U32 R8, RZ, RZ, R9 ;  /* 0x000000ffff087224 */ /* 0x000fd600078e0009 */
[----:B------:R-:W-:Y:S05]  /*872b0*/  @!P3 BRA `(.L_x_3431) ;  /* 0x000000000034b947 */ /* 0x000fea0003800000 */
[----:B------:R-:W-:Y:S01]  /*872c0*/  BSSY.RECONVERGENT B1, `(.L_x_3432) ;  /* 0x000000b000017945 */ /* 0x000fe20003800200 */
[----:B------:R-:W-:-:S07]  /*872d0*/  IMAD.MOV.U32 R8, RZ, RZ, RZ ;  /* 0x000000ffff087224 */ /* 0x000fce00078e00ff */
.L_x_3433:
        /* <DEDUP_REMOVED lines=10> */
.L_x_3432:
[----:B------:R-:W-:-:S07]  /*87380*/  IMAD.MOV.U32 R8, RZ, RZ, R11 ;  /* 0x000000ffff087224 */ /* 0x000fce00078e000b */
.L_x_3431:
[----:B------:R-:W-:Y:S05]  /*87390*/  BSYNC.RECONVERGENT B0 ;  /* 0x0000000000007941 */ /* 0x000fea0003800200 */
.L_x_3430:
[----:B------:R-:W-:Y:S01]  /*873a0*/  IMAD.IADD R9, R1, 0x1, R8 ;  /* 0x0000000101097824 */ /* 0x000fe200078e0208 */
[----:B------:R-:W-:Y:S01]  /*873b0*/  BSSY.RECONVERGENT B0, `(.L_x_3434) ;  /* 0x0000009000007945 */ /* 0x000fe20003800200 */
[----:B------:R-:W-:-:S03]  /*873c0*/  IMAD.MOV.U32 R8, RZ, RZ, RZ ;  /* 0x000000ffff087224 */ /* 0x000fc600078e00ff */
[----:B------:R0:W-:Y:S04]  /*873d0*/  STL.U8 [R9+0x1], RZ ;  /* 0x000001ff09007387 */ /* 0x0001e80000100000 */
.L_x_3435:
[----:B------:R-:W-:-:S05]  /*873e0*/  IMAD.IADD R10, R1, 0x1, R8 ;  /* 0x00000001010a7824 */ /* 0x000fca00078e0208 */
[----:B0-----:R-:W2:Y:S02]  /*873f0*/  LDL.U8 R9, [R10] ;  /* 0x000000000a097983 */ /* 0x001ea40000100000 */
[----:B--2---:R-:W-:Y:S01]  /*87400*/  ISETP.NE.AND P3, PT, R9, RZ, PT ;  /* 0x000000ff0900720c */ /* 0x004fe20003f65270 */
[----:B------:R-:W-:Y:S02]  /*87410*/  IMAD.MOV.U32 R9, RZ, RZ, R8 ;  /* 0x000000ffff097224 */ /* 0x000fe400078e0008 */
[----:B------:R-:W-:-:S10]  /*87420*/  VIADD R8, R8, 0x1 ;  /* 0x0000000108087836 */ /* 0x000fd40000000000 */
[----:B------:R-:W-:Y:S05]  /*87430*/  @P3 BRA `(.L_x_3435) ;  /* 0xfffffffc00e83947 */ /* 0x000fea000383ffff */
[----:B------:R-:W-:Y:S05]  /*87440*/  BSYNC.RECONVERGENT B0 ;  /* 0x0000000000007941 */ /* 0x000fea0003800200 */
.L_x_3434:
[----:B------:R-:W-:Y:S01]  /*87450*/  LOP3.LUT P3, RZ, R89, 0xff, RZ, 0xc0, !PT ;  /* 0x000000ff59ff7812 */ /* 0x000fe2000786c0ff */
[----:B------:R-:W-:-:S12]  /*87460*/  IMAD.MOV.U32 R8, RZ, RZ, R9 ;  /* 0x000000ffff087224 */ /* 0x000fd800078e0009 */
[----:B------:R-:W-:Y:S05]  /*87470*/  @!P3 BRA `(.L_x_3436) ;  /* 0x000000000034b947 */ /* 0x000fea0003800000 */
[----:B------:R-:W-:Y:S01]  /*87480*/  BSSY.RECONVERGENT B0, `(.L_x_3437) ;  /* 0x000000b000007945 */ /* 0x000fe20003800200 */
[----:B------:R-:W-:-:S07]  /*87490*/  IMAD.MOV.U32 R8, RZ, RZ, RZ ;  /* 0x000000ffff087224 */ /* 0x000fce00078e00ff */
.L_x_3438:
        /* <DEDUP_REMOVED lines=10> */
.L_x_3437:
[----:B------:R-:W-:-:S07]  /*87540*/  IMAD.MOV.U32 R8, RZ, RZ, R11 ;  /* 0x000000ffff087224 */ /* 0x000fce00078e000b */
.L_x_3436:
        /* <DEDUP_REMOVED lines=68> */
.L_x_3427:
        /* <DEDUP_REMOVED lines=145> */
.L_x_3440:
[----:B------:R-:W-:Y:S05]  /*882a0*/  BSYNC.RECONVERGENT B0 ;  /* 0x0000000000007941 */ /* 0x000fea0003800200 */
.L_x_3439:
[----:B------:R-:W0:Y:S04]  /*882b0*/  LDS.128 R8, [R79+0x1b0] ;  /* 0x0001b0004f087984 */ /* 0x000e280000000c00 */
[----:B------:R-:W1:Y:S04]  /*882c0*/  LDS.128 R20, [R79+0x1e0] ;  /* 0x0001e0004f147984 */ /* 0x000e680000000c00 */
[----:B------:R-:W-:Y:S04]  /*882d0*/  STL [R1+0x280], R80 ;  /* 0x0002805001007387 */ /* 0x000fe80000100800 */
[----:B------:R-:W2:Y:S04]  /*882e0*/  LDS.128 R24, [R79+0x1c0] ;  /* 0x0001c0004f187984 */ /* 0x000ea80000000c00 */
[----:B------:R-:W3:Y:S04]  /*882f0*/  LDS.128 R28, [R79+0x1d0] ;  /* 0x0001d0004f1c7984 */ /* 0x000ee80000000c00 */
[----:B-----5:R-:W-:Y:S04]  /*88300*/  STL [R1+0x2bc], R88 ;  /* 0x0002bc5801007387 */ /* 0x020fe80000100800 */
[----:B------:R-:W-:Y:S04]  /*88310*/  STL.64 [R1+0x2c0], R84 ;  /* 0x0002c05401007387 */ /* 0x000fe80000100a00 */
[----:B------:R4:W-:Y:S04]  /*88320*/  STL.64 [R1+0x2b0], R12 ;  /* 0x0002b00c01007387 */ /* 0x0009e80000100a00 */
[----:B------:R-:W-:Y:S04]  /*88330*/  STL.U16 [R1+0x2b8], R16 ;  /* 0x0002b81001007387 */ /* 0x000fe80000100400 */
[----:B0-----:R0:W-:Y:S01]  /*88340*/  STL [R1+0x48], R8 ;  /* 0x0000480801007387 */ /* 0x0011e20000100800 */
[----:B------:R-:W-:Y:S01]  /*88350*/  IMAD.IADD R83, R80, 0x1, R8 ;  /* 0x0000000150537824 */ /* 0x000fe200078e0208 */
[----:B------:R-:W-:Y:S01]  /*88360*/  ISETP.NE.AND P3, PT, R8, RZ, PT ;  /* 0x000000ff0800720c */ /* 0x000fe20003f65270 */
[----:B----4-:R-:W-:Y:S01]  /*88370*/  IMAD.MOV.U32 R12, RZ, RZ, R10 ;  /* 0x000000ffff0c7224 */ /* 0x010fe200078e000a */
[----:B-1----:R-:W-:Y:S01]  /*88380*/  STL [R1+0x84], R23 ;  /* 0x0000841701007387 */ /* 0x002fe20000100800 */
[----:B------:R-:W-:Y:S01]  /*88390*/  IMAD.MOV.U32 R13, RZ, RZ, R11 ;  /* 0x000000ffff0d7224 */ /* 0x000fe200078e000b */
[C---:B------:R-:W-:Y:S01]  /*883a0*/  PRMT R91, R10.reuse, 0x7770, RZ ;  /* 0x000077700a5b7816 */ /* 0x040fe200000000ff */
[----:B------:R-:W-:Y:S01]  /*883b0*/  IMAD.MOV.U32 R18, RZ, RZ, R20 ;  /* 0x000000ffff127224 */ /* 0x000fe200078e0014 */
[----:B------:R-:W-:Y:S01]  /*883c0*/  PRMT R90, R10, 0x7771, RZ ;  /* 0x000077710a5a7816 */ /* 0x000fe200000000ff */
[----:B------:R-:W-:Y:S01]  /*883d0*/  IMAD.MOV.U32 R19, RZ, RZ, R21 ;  /* 0x000000ffff137224 */ /* 0x000fe200078e0015 */
[----:B0-----:R-:W-:-:S02]  /*883e0*/  PRMT R8, R22, 0x7770, RZ ;  /* 0x0000777016087816 */ /* 0x001fc400000000ff */
[----:B------:R-:W-:Y:S01]  /*883f0*/  SHF.R.U64 R22, R22, 0x8, R23 ;  /* 0x0000000816167819 */ /* 0x000fe20000001217 */
[----:B--2---:R-:W-:Y:S01]  /*88400*/  IMAD.MOV.U32 R14, RZ, RZ, R24 ;  /* 0x000000ffff0e7224 */ /* 0x004fe200078e0018 */
[----:B------:R-:W-:Y:S01]  /*88410*/  PRMT R86, R10, 0x7772, RZ ;  /* 0x000077720a567816 */ /* 0x000fe200000000ff */
[----:B------:R-:W-:Y:S01]  /*88420*/  IMAD.MOV.U32 R15, RZ, RZ, R25 ;  /* 0x000000ffff0f7224 */ /* 0x000fe200078e0019 */
[----:B------:R-:W-:Y:S01]  /*88430*/  PRMT R80, R22, 0x7604, R8 ;  /* 0x0000760416507816 */ /* 0x000fe20000000008 */
[----:B---3--:R-:W-:Y:S01]  /*88440*/  IMAD.MOV.U32 R16, RZ, RZ, R30 ;  /* 0x000000ffff107224 */ /* 0x008fe200078e001e */
[C---:B------:R-:W-:Y:S01]  /*88450*/  PRMT R87, R11.reuse, 0x7770, RZ ;  /* 0x000077700b577816 */ /* 0x040fe200000000ff */
[----:B------:R-:W-:Y:S01]  /*88460*/  IMAD.MOV.U32 R17, RZ, RZ, R31 ;  /* 0x000000ffff117224 */ /* 0x000fe200078e001f */
[----:B------:R0:W-:Y:S01]  /*88470*/  STL.128 [R1+0x50], R12 ;  /* 0x0000500c01007387 */ /* 0x0001e20000100c00 */
[C---:B------:R-:W-:Y:S02]  /*88480*/  PRMT R9, R11.reuse, 0x7771, RZ ;  /* 0x000077710b097816 */ /* 0x040fe400000000ff */
[C---:B------:R-:W-:Y:S01]  /*88490*/  PRMT R95, R11.reuse, 0x7772, RZ ;  /* 0x000077720b5f7816 */ /* 0x040fe200000000ff */
[----:B------:R-:W-:Y:S01]  /*884a0*/  STL.U16 [R1+0x80], R80 ;  /* 0x0000805001007387 */ /* 0x000fe20000100400 */
[----:B------:R-:W-:-:S02]  /*884b0*/  PRMT R96, R11, 0x7773, RZ ;  /* 0x000077730b607816 */ /* 0x000fc400000000ff */
[----:B------:R-:W-:Y:S01]  /*884c0*/  PRMT R10, R10, 0x7773, RZ ;  /* 0x000077730a0a7816 */ /* 0x000fe200000000ff */
[----:B------:R-:W1:Y:S01]  /*884d0*/  LDS.64 R80, [R79+0x1f0] ;  /* 0x0001f0004f507984 */ /* 0x000e620000000a00 */
[----:B------:R-:W-:Y:S02]  /*884e0*/  PRMT R11, R24, 0x7772, RZ ;  /* 0x00007772180b7816 */ /* 0x000fe400000000ff */
[C---:B------:R-:W-:Y:S01]  /*884f0*/  PRMT R100, R27.reuse, 0x7770, RZ ;  /* 0x000077701b647816 */ /* 0x040fe200000000ff */
[----:B------:R-:W-:Y:S01]  /*88500*/  STL.128 [R1+0x70], R16 ;  /* 0x0000701001007387 */ /* 0x000fe20000100c00 */
        /* <DEDUP_REMOVED lines=10> */
[----:B------:R-:W-:Y:S02]  /*885b0*/  PRMT R107, R28, 0x7773, RZ ;  /* 0x000077731c6b7816 */ /* 0x000fe400000000ff */
[----:B------:R0:W-:Y:S01]  /*885c0*/  STL.128 [R1+0x60], R12 ;  /* 0x0000600c01007387 */ /* 0x0001e20000100c00 */
        /* <DEDUP_REMOVED lines=8> */
[C---:B0-----:R-:W-:Y:S02]  /*88650*/  PRMT R13, R25.reuse, 0x7770, RZ ;  /* 0x00007770190d7816 */ /* 0x041fe400000000ff */
        /* <DEDUP_REMOVED lines=21> */
[----:B------:R-:W-:Y:S02]  /*887b0*/  PRMT R20, R91, 0x7610, R20 ;  /* 0x000076105b147816 */ /* 0x000fe40000000014 */
[----:B------:R-:W-:Y:S02]  /*887c0*/  PRMT R21, R95, 0x7610, R21 ;  /* 0x000076105f157816 */ /* 0x000fe40000000015 */
[----:B------:R-:W-:Y:S02]  /*887d0*/  PRMT R26, R96, 0x7610, R26 ;  /* 0x00007610601a7816 */ /* 0x000fe4000000001a */
        /* <DEDUP_REMOVED lines=16> */
.L_x_3443:
[----:B0-----:R-:W-:-:S06]  /*888e0*/  IMAD.IADD R8, R1, 0x1, R12 ;  /* 0x0000000101087824 */ /* 0x001fcc00078e020c */
[----:B------:R-:W2:Y:S01]  /*888f0*/  LDL.U8 R8, [R8] ;  /* 0x0000000008087983 */ /* 0x000ea20000100000 */
[----:B------:R-:W-:Y:S02]  /*88900*/  IMAD.MOV.U32 R9, RZ, RZ, R12 ;  /* 0x000000ffff097224 */ /* 0x000fe400078e000c */
[----:B------:R-:W-:Y:S01]  /*88910*/  VIADD R12, R12, 0x1 ;  /* 0x000000010c0c7836 */ /* 0x000fe20000000000 */
[----:B--2---:R-:W-:-:S13]  /*88920*/  ISETP.NE.AND P3, PT, R8, RZ, PT ;  /* 0x000000ff0800720c */ /* 0x004fda0003f65270 */
[----:B------:R-:W-:Y:S05]  /*88930*/  @P3 BRA `(.L_x_3443) ;  /* 0xfffffffc00e83947 */ /* 0x000fea000383ffff */
[----:B------:R-:W-:Y:S05]  /*88940*/  BSYNC.RECONVERGENT B0 ;  /* 0x0000000000007941 */ /* 0x000fea0003800200 */
.L_x_3442:
[----:B------:R-:W-:Y:S01]  /*88950*/  LOP3.LUT P3, RZ, R89, 0xff, RZ, 0xc0, !PT ;  /* 0x000000ff59ff7812 */ /* 0x000fe2000786c0ff */
[----:B------:R-:W-:Y:S01]  /*88960*/  BSSY.RECONVERGENT B0, `(.L_x_3444) ;  /* 0x0000010000007945 */ /* 0x000fe20003800200 */
[----:B------:R-:W-:-:S11]  /*88970*/  IMAD.MOV.U32 R8, RZ, RZ, R9 ;  /* 0x000000ffff087224 */ /* 0x000fd600078e0009 */
[----:B------:R-:W-:Y:S05]  /*88980*/  @!P3 BRA `(.L_x_3445) ;  /* 0x000000000034b947 */ /* 0x000fea0003800000 */
[----:B------:R-:W-:Y:S01]  /*88990*/  BSSY.RECONVERGENT B1, `(.L_x_3446) ;  /* 0x000000b000017945 */ /* 0x000fe20003800200 */
[----:B------:R-:W-:-:S07]  /*889a0*/  IMAD.MOV.U32 R8, RZ, RZ, RZ ;  /* 0x000000ffff087224 */ /* 0x000fce00078e00ff */
.L_x_3447:
        /* <DEDUP_REMOVED lines=10> */
.L_x_3446:
[----:B------:R-:W-:-:S07]  /*88a50*/  IMAD.MOV.U32 R8, RZ, RZ, R11 ;  /* 0x000000ffff087224 */ /* 0x000fce00078e000b */
.L_x_3445:
[----:B------:R-:W-:Y:S05]  /*88a60*/  BSYNC.RECONVERGENT B0 ;  /* 0x0000000000007941 */ /* 0x000fea0003800200 */
.L_x_3444:
[----:B------:R-:W-:Y:S01]  /*88a70*/  IMAD.IADD R9, R1, 0x1, R8 ;  /* 0x0000000101097824 */ /* 0x000fe200078e0208 */
[----:B------:R-:W-:Y:S01]  /*88a80*/  BSSY.RECONVERGENT B0, `(.L_x_3448) ;  /* 0x0000009000007945 */ /* 0x000fe20003800200 */
[----:B------:R-:W-:-:S03]  /*88a90*/  IMAD.MOV.U32 R8, RZ, RZ, RZ ;  /* 0x000000ffff087224 */ /* 0x000fc600078e00ff */
[----:B------:R0:W-:Y:S04]  /*88aa0*/  STL.U8 [R9+0x1], RZ ;  /* 0x000001ff09007387 */ /* 0x0001e80000100000 */
.L_x_3449:
[----:B------:R-:W-:-:S05]  /*88ab0*/  IMAD.IADD R10, R1, 0x1, R8 ;  /* 0x00000001010a7824 */ /* 0x000fca00078e0208 */
[----:B0-----:R-:W2:Y:S02]  /*88ac0*/  LDL.U8 R9, [R10] ;  /* 0x000000000a097983 */ /* 0x001ea40000100000 */
[----:B--2---:R-:W-:Y:S01]  /*88ad0*/  ISETP.NE.AND P3, PT, R9, RZ, PT ;  /* 0x000000ff0900720c */ /* 0x004fe20003f65270 */
[----:B------:R-:W-:Y:S02]  /*88ae0*/  IMAD.MOV.U32 R9, RZ, RZ, R8 ;  /* 0x000000ffff097224 */ /* 0x000fe400078e0008 */
[----:B------:R-:W-:-:S10]  /*88af0*/  VIADD R8, R8, 0x1 ;  /* 0x0000000108087836 */ /* 0x000fd40000000000 */
[----:B------:R-:W-:Y:S05]  /*88b00*/  @P3 BRA `(.L_x_3449) ;  /* 0xfffffffc00e83947 */ /* 0x000fea000383ffff */
[----:B------:R-:W-:Y:S05]  /*88b10*/  BSYNC.RECONVERGENT B0 ;  /* 0x0000000000007941 */ /* 0x000fea0003800200 */
.L_x_3448:
[----:B------:R-:W-:Y:S01]  /*88b20*/  LOP3.LUT P3, RZ, R20, 0xff, RZ, 0xc0, !PT ;  /* 0x000000ff14ff7812 */ /* 0x000fe2000786c0ff */
[----:B------:R-:W-:-:S12]  /*88b30*/  IMAD.MOV.U32 R8, RZ, RZ, R9 ;  /* 0x000000ffff087224 */ /* 0x000fd800078e0009 */
[----:B------:R-:W-:Y:S05]  /*88b40*/  @!P3 BRA `(.L_x_3450) ;  /* 0x000000000034b947 */ /* 0x000fea0003800000 */
[----:B------:R-:W-:Y:S01]  /*88b50*/  BSSY.RECONVERGENT B0, `(.L_x_3451) ;  /* 0x000000b000007945 */ /* 0x000fe20003800200 */
[----:B------:R-:W-:-:S07]  /*88b60*/  IMAD.MOV.U32 R8, RZ, RZ, RZ ;  /* 0x000000ffff087224 */ /* 0x000fce00078e00ff */
.L_x_3452:
        /* <DEDUP_REMOVED lines=10> */
.L_x_3451:
[----:B------:R-:W-:-:S07]  /*88c10*/  IMAD.MOV.U32 R8, RZ, RZ, R11 ;  /* 0x000000ffff087224 */ /* 0x000fce00078e000b */
.L_x_3450:
        /* <DEDUP_REMOVED lines=52> */
[C---:B------:R-:W-:Y:S02]  /*88f60*/  PRMT R20, R16.reuse, 0x7770, RZ ;  /* 0x0000777010147816 */ /* 0x040fe400000000ff */
[C---:B------:R-:W-:Y:S02]  /*88f70*/  PRMT R90, R16.reuse, 0x7771, RZ ;  /* 0x00007771105a7816 */ /* 0x040fe400000000ff */
[----:B------:R-:W-:Y:S02]  /*88f80*/  PRMT R86, R16, 0x7772, RZ ;  /* 0x0000777210567816 */ /* 0x000fe400000000ff */
[C---:B------:R-:W-:Y:S02]  /*88f90*/  PRMT R95, R19.reuse, 0x7770, RZ ;  /* 0x00007770135f7816 */ /* 0x040fe400000000ff */
[----:B------:R-:W-:-:S02]  /*88fa0*/  PRMT R96, R19, 0x7771, RZ ;  /* 0x0000777113607816 */ /* 0x000fc400000000ff */
        /* <DEDUP_REMOVED lines=11> */
.L_x_3441:
        /* <DEDUP_REMOVED lines=21> */
[----:B------:R-:W-:Y:S02]  /*891b0*/  LOP3.LUT R84, R30, 0xffff, RZ, 0xc0, !PT ;  /* 0x0000ffff1e547812 */ /* 0x000fe400078ec0ff */
[----:B------:R-:W-:Y:S02]  /*891c0*/  LOP3.LUT R85, R28, 0xffff, RZ, 0xc0, !PT ;  /* 0x0000ffff1c557812 */ /* 0x000fe400078ec0ff */
        /* <DEDUP_REMOVED lines=59> */
[----:B------:R-:W-:-:S04]  /*89580*/  LOP3.LUT R8, R92, 0xffff, RZ, 0xc0, !PT ;  /* 0x0000ffff5c087812 */ /* 0x000fc800078ec0ff */
[----:B------:R-:W-:-:S04]  /*89590*/  PRMT R8, R9, 0x3340, R8 ;  /* 0x0000334009087816 */ /* 0x000fc80000000008 */
        /* <DEDUP_REMOVED lines=60> */
.L_x_3454:
[----:B------:R-:W-:Y:S05]  /*89960*/  BSYNC.RECONVERGENT B0 ;  /* 0x0000000000007941 */ /* 0x000fea0003800200 */
.L_x_3453:
[----:B------:R-:W0:Y:S01]  /*89970*/  LDS.128 R8, [R79+0x200] ;  /* 0x000200004f087984 */ /* 0x000e220000000c00 */
[----:B------:R-:W-:-:S03]  /*89980*/  PRMT R12, R85, 0x5410, R84 ;  /* 0x00005410550c7816 */ /* 0x000fc60000000054 */
[----:B------:R-:W1:Y:S04]  /*89990*/  LDS.128 R24, [R79+0x210] ;  /* 0x000210004f187984 */ /* 0x000e680000000c00 */
[----:B------:R-:W2:Y:S04]  /*899a0*/  LDS.128 R28, [R79+0x220] ;  /* 0x000220004f1c7984 */ /* 0x000ea80000000c00 */
[----:B------:R-:W3:Y:S04]  /*899b0*/  LDS.U16 R105, [R79+0x230] ;  /* 0x000230004f697984 */ /* 0x000ee80000000400 */
[----:B------:R-:W4:Y:S04]  /*899c0*/  LDS R87, [R79+0x1f8] ;  /* 0x0001f8004f577984 */ /* 0x000f280000000800 */
[----:B------:R-:W4:Y:S04]  /*899d0*/  LDS R185, [R79+0x234] ;  /* 0x000234004fb97984 */ /* 0x000f280000000800 */
[----:B------:R-:W4:Y:S04]  /*899e0*/  LDS.64 R202, [R79+0x238] ;  /* 0x000238004fca7984 */ /* 0x000f280000000a00 */
[----:B------:R-:W-:Y:S04]  /*899f0*/  STL.U16 [R1+0x2b8], R14 ;  /* 0x0002b80e01007387 */ /* 0x000fe80000100400 */
[----:B------:R1:W-:Y:S04]  /*89a00*/  STL.64 [R1+0x2b0], R12 ;  /* 0x0002b00c01007387 */ /* 0x0003e80000100a00 */
[----:B------:R-:W-:Y:S01]  /*89a10*/  STL [R1+0x280], R83 ;  /* 0x0002805301007387 */ /* 0x000fe20000100800 */
[----:B0-----:R-:W-:-:S03]  /*89a20*/  PRMT R104, R8, 0x7771, RZ ;  /* 0x0000777108687816 */ /* 0x001fc600000000ff */
[----:B------:R3:W-:Y:S01]  /*89a30*/  STL.64 [R1+0x8], R8 ;  /* 0x0000080801007387 */ /* 0x0007e20000100a00 */
[C---:B------:R-:W-:Y:S01]  /*89a40*/  PRMT R106, R8.reuse, 0x7770, RZ ;  /* 0x00007770086a7816 */ /* 0x040fe200000000ff */
[----:B-1----:R-:W-:Y:S01]  /*89a50*/  IMAD.MOV.U32 R12, RZ, RZ, R10 ;  /* 0x000000ffff0c7224 */ /* 0x002fe200078e000a */
[C---:B------:R-:W-:Y:S01]  /*89a60*/  PRMT R102, R8.reuse, 0x7772, RZ ;  /* 0x0000777208667816 */ /* 0x040fe200000000ff */
[----:B------:R-:W-:Y:S01]  /*89a70*/  IMAD.MOV.U32 R13, RZ, RZ, R11 ;  /* 0x000000ffff0d7224 */ /* 0x000fe200078e000b */
[----:B------:R-:W-:Y:S01]  /*89a80*/  PRMT R103, R8, 0x7773, RZ ;  /* 0x0000777308677816 */ /* 0x000fe200000000ff */
[----:B------:R-:W-:Y:S01]  /*89a90*/  IMAD.MOV.U32 R14, RZ, RZ, R24 ;  /* 0x000000ffff0e7224 */ /* 0x000fe200078e0018 */
[C---:B------:R-:W-:Y:S01]  /*89aa0*/  PRMT R92, R11.reuse, 0x7773, RZ ;  /* 0x000077730b5c7816 */ /* 0x040fe200000000ff */
[----:B------:R-:W-:Y:S01]  /*89ab0*/  IMAD.MOV.U32 R15, RZ, RZ, R25 ;  /* 0x000000ffff0f7224 */ /* 0x000fe200078e0019 */
[C---:B------:R-:W-:Y:S01]  /*89ac0*/  PRMT R95, R11.reuse, 0x7770, RZ ;  /* 0x000077700b5f7816 */ /* 0x040fe200000000ff */
[----:B------:R-:W-:Y:S01]  /*89ad0*/  IMAD.MOV.U32 R16, RZ, RZ, R26 ;  /* 0x000000ffff107224 */ /* 0x000fe200078e001a */
[C---:B------:R-:W-:Y:S01]  /*89ae0*/  PRMT R96, R11.reuse, 0x7771, RZ ;  /* 0x000077710b607816 */ /* 0x040fe200000000ff */
[----:B------:R-:W-:Y:S01]  /*89af0*/  IMAD.MOV.U32 R17, RZ, RZ, R27 ;  /* 0x000000ffff117224 */ /* 0x000fe200078e001b */
[----:B------:R0:W-:Y:S01]  /*89b00*/  STL.128 [R1+0x10], R12 ;  /* 0x0000100c01007387 */ /* 0x0001e20000100c00 */
[----:B--2---:R-:W-:Y:S01]  /*89b10*/  IMAD.MOV.U32 R18, RZ, RZ, R28 ;  /* 0x000000ffff127224 */ /* 0x004fe200078e001c */
[----:B------:R-:W-:Y:S01]  /*89b20*/  PRMT R91, R11, 0x7772, RZ ;  /* 0x000077720b5b7816 */ /* 0x000fe200000000ff */
[----:B------:R-:W-:Y:S01]  /*89b30*/  IMAD.MOV.U32 R19, RZ, RZ, R29 ;  /* 0x000000ffff137224 */ /* 0x000fe200078e001d */
[----:B---3--:R-:W-:Y:S01]  /*89b40*/  PRMT R8, R105, 0x7710, RZ ;  /* 0x0000771069087816 */ /* 0x008fe200000000ff */
[----:B----4-:R-:W-:Y:S01]  /*89b50*/  STL [R1], R87 ;  /* 0x0000005701007387 */ /* 0x010fe20000100800 */
[C---:B------:R-:W-:Y:S01]  /*89b60*/  PRMT R22, R10.reuse, 0x7770, RZ ;  /* 0x000077700a167816 */ /* 0x040fe200000000ff */
[----:B------:R-:W-:Y:S01]  /*89b70*/  IMAD.IADD R204, R83, 0x1, R87 ;  /* 0x0000000153cc7824 */ /* 0x000fe200078e0257 */
[C---:B------:R-:W-:Y:S01]  /*89b80*/  PRMT R21, R10.reuse, 0x7771, RZ ;  /* 0x000077710a157816 */ /* 0x040fe200000000ff */
[----:B------:R1:W-:Y:S01]  /*89b90*/  STL.128 [R1+0x20], R16 ;  /* 0x0000201001007387 */ /* 0x0003e20000100c00 */
[----:B------:R-:W-:-:S02]  /*89ba0*/  PRMT R98, R10, 0x7772, RZ ;  /* 0x000077720a627816 */ /* 0x000fc400000000ff */
[----:B------:R-:W-:Y:S01]  /*89bb0*/  PRMT R97, R10, 0x7773, RZ ;  /* 0x000077730a617816 */ /* 0x000fe200000000ff */
[----:B------:R2:W-:Y:S01]  /*89bc0*/  STL.64 [R1+0x30], R30 ;  /* 0x0000301e01007387 */ /* 0x0005e20000100a00 */
[----:B------:R-:W-:Y:S02]  /*89bd0*/  ISETP.NE.AND P3, PT, R87, RZ, PT ;  /* 0x000000ff5700720c */ /* 0x000fe40003f65270 */
[----:B0-----:R-:W-:Y:S01]  /*89be0*/  PRMT R13, R26, 0x7771, RZ ;  /* 0x000077711a0d7816 */ /* 0x001fe200000000ff */
[----:B------:R0:W-:Y:S01]  /*89bf0*/  STL.U16 [R1+0x38], R8 ;  /* 0x0000380801007387 */ /* 0x0001e20000100400 */
[----:B------:R-:W-:Y:S02]  /*89c00*/  PRMT R11, R30, 0x7772, RZ ;  /* 0x000077721e0b7816 */ /* 0x000fe400000000ff */
[C---:B------:R-:W-:Y:S01]  /*89c10*/  PRMT R100, R9.reuse, 0x7770, RZ ;  /* 0x0000777009647816 */ /* 0x040fe200000000ff */
[----:B-----5:R3:W-:Y:S01]  /*89c20*/  STL [R1+0x2bc], R23 ;  /* 0x0002bc1701007387 */ /* 0x0207e20000100800 */
[----:B------:R-:W-:-:S02]  /*89c30*/  PRMT R86, R9, 0x7771, RZ ;  /* 0x0000777109567816 */ /* 0x000fc400000000ff */
[C---:B------:R-:W-:Y:S01]  /*89c40*/  PRMT R84, R9.reuse, 0x7772, RZ ;  /* 0x0000777209547816 */ /* 0x040fe200000000ff */
[----:B------:R3:W-:Y:S01]  /*89c50*/  STL.64 [R1+0x2c0], R80 ;  /* 0x0002c05001007387 */ /* 0x0007e20000100a00 */
[----:B------:R-:W-:Y:S02]  /*89c60*/  PRMT R85, R9, 0x7773, RZ ;  /* 0x0000777309557816 */ /* 0x000fe400000000ff */
[C---:B------:R-:W-:Y:S01]  /*89c70*/  PRMT R101, R24.reuse, 0x7770, RZ ;  /* 0x0000777018657816 */ /* 0x040fe200000000ff */
[----:B------:R3:W-:Y:S01]  /*89c80*/  STL [R1+0x3c], R185 ;  /* 0x00003cb901007387 */ /* 0x0007e20000100800 */
[C---:B------:R-:W-:Y:S02]  /*89c90*/  PRMT R99, R24.reuse, 0x7771, RZ ;  /* 0x0000777118637816 */ /* 0x040fe400000000ff */
[----:B-1----:R-:W-:Y:S01]  /*89ca0*/  PRMT R18, R24, 0x7772, RZ ;  /* 0x0000777218127816 */ /* 0x002fe200000000ff */
[----:B------:R3:W-:Y:S01]  /*89cb0*/  STL.64 [R1+0x40], R202 ;  /* 0x000040ca01007387 */ /* 0x0007e20000100a00 */
        /* <DEDUP_REMOVED lines=11> */
[----:B------:R-:W-:Y:S02]  /*89d70*/  PRMT R119, R104, 0x7610, R119 ;  /* 0x0000761068777816 */ /* 0x000fe40000000077 */
[----:B------:R-:W-:-:S02]  /*89d80*/  PRMT R24, R24, 0x7773, RZ ;  /* 0x0000777318187816 */ /* 0x000fc400000000ff */
[----:B------:R-:W-:Y:S01]  /*89d90*/  PRMT R25, R25, 0x7773, RZ ;  /* 0x0000777319197816 */ /* 0x000fe200000000ff */
[----:B------:R3:W-:Y:S01]  /*89da0*/  STL.S16 [R1+0x4d8], R119 ;  /* 0x0004d87701007387 */ /* 0x0007e20000100600 */
        /* <DEDUP_REMOVED lines=9> */
[----:B------:R-:W-:Y:S02]  /*89e40*/  PRMT R9, R31, 0x7772, RZ ;  /* 0x000077721f097816 */ /* 0x000fe400000000ff */
[----:B------:R-:W-:-:S02]  /*89e50*/  PRMT R104, R92, 0x7610, R104 ;  /* 0x000076105c687816 */ /* 0x000fc40000000068 */
[----:B------:R-:W-:Y:S02]  /*89e60*/  PRMT R28, R28, 0x7773, RZ ;  /* 0x000077731c1c7816 */ /* 0x000fe400000000ff */
[----:B------:R-:W-:Y:S01]  /*89e70*/  PRMT R29, R29, 0x7773, RZ ;  /* 0x000077731d1d7816 */ /* 0x000fe200000000ff */
[----:B------:R3:W-:Y:S01]  /*89e80*/  STL.S16 [R1+0x628], R104 ;  /* 0x0006286801007387 */ /* 0x0007e20000100600 */
[----:B--2---:R-:W-:Y:S02]  /*89e90*/  PRMT R30, R30, 0x7773, RZ ;  /* 0x000077731e1e7816 */ /* 0x004fe400000000ff */
[----:B------:R-:W-:Y:S02]  /*89ea0*/  PRMT R31, R31, 0x7773, RZ ;  /* 0x000077731f1f7816 */ /* 0x000fe400000000ff */
[----:B------:R-:W-:Y:S02]  /*89eb0*/  PRMT R92, R13, 0x7610, R92 ;  /* 0x000076100d5c7816 */ /* 0x000fe4000000005c */
[----:B------:R-:W-:-:S02]  /*89ec0*/  PRMT R120, R106, 0x7610, R120 ;  /* 0x000076106a787816 */ /* 0x000fc40000000078 */
[----:B------:R-:W-:Y:S01]  /*89ed0*/  PRMT R118, R102, 0x7610, R118 ;  /* 0x0000761066767816 */ /* 0x000fe20000000076 */
[----:B------:R3:W-:Y:S01]  /*89ee0*/  STL.S16 [R1+0x4b4], R92 ;  /* 0x0004b45c01007387 */ /* 0x0007e20000100600 */
[----:B------:R-:W-:Y:S02]  /*89ef0*/  PRMT R117, R103, 0x7610, R117 ;  /* 0x0000761067757816 */ /* 0x000fe40000000075 */
[----:B------:R-:W-:Y:S01]  /*89f00*/  PRMT R107, R95, 0x7610, R107 ;  /* 0x000076105f6b7816 */ /* 0x000fe2000000006b */
[----:B------:R3:W-:Y:S01]  /*89f10*/  STL.S16 [R1+0x4dc], R120 ;  /* 0x0004dc7801007387 */ /* 0x0007e20000100600 */
[----:B------:R-:W-:Y:S02]  /*89f20*/  PRMT R13, R11, 0x7610, R13 ;  /* 0x000076100b0d7816 */ /* 0x000fe4000000000d */
[C---:B------:R-:W-:Y:S01]  /*89f30*/  PRMT R208, R105.reuse, 0x7770, RZ ;  /* 0x0000777069d07816 */ /* 0x040fe200000000ff */
[----:B------:R3:W-:Y:S01]  /*89f40*/  STL.S16 [R1+0x634], R118 ;  /* 0x0006347601007387 */ /* 0x0007e20000100600 */
[----:B0-----:R-:W-:-:S02]  /*89f50*/  PRMT R8, R105, 0x7771, RZ ;  /* 0x0000777169087816 */ /* 0x001fc400000000ff */
        /* <DEDUP_REMOVED lines=77> */
[----:B---3--:R-:W-:Y:S01]  /*8a430*/  DADD R202, R202, R80 ;  /* 0x00000000caca7229 */ /* 0x008fe20000000050 */
[----:B------:R-:W-:Y:S01]  /*8a440*/  IMAD.IADD R8, R185, 0x1, R23 ;  /* 0x00000001b9087824 */ /* 0x000fe200078e0217 */
[----:B------:R0:W-:Y:S01]  /*8a450*/  STL.U8 [R1+0x120], RZ ;  /* 0x000120ff01007387 */ /* 0x0001e20000100000 */
[----:B------:R-:W-:Y:S01]  /*8a460*/  BSSY.RECONVERGENT B0, `(.L_x_3456) ;  /* 0x000000a000007945 */ /* 0x000fe20003800200 */
[----:B------:R-:W-:Y:S02]  /*8a470*/  IMAD.MOV.U32 R10, RZ, RZ, RZ ;  /* 0x000000ffff0a7224 */ /* 0x000fe400078e00ff */
[----:B------:R0:W-:Y:S04]  /*8a480*/  STL [R1+0x154], R8 ;  /* 0x0001540801007387 */ /* 0x0001e80000100800 */
[----:B------:R0:W-:Y:S02]  /*8a490*/  STL.64 [R1+0x158], R202 ;  /* 0x000158ca01007387 */ /* 0x0001e40000100a00 */
.L_x_3457:
[----:B0-----:R-:W-:-:S06]  /*8a4a0*/  IMAD.IADD R8, R1, 0x1, R10 ;  /* 0x0000000101087824 */ /* 0x001fcc00078e020a */
[----:B------:R-:W2:Y:S01]  /*8a4b0*/  LDL.U8 R8, [R8+0x120] ;  /* 0x0001200008087983 */ /* 0x000ea20000100000 */
[----:B------:R-:W-:Y:S02]  /*8a4c0*/  IMAD.MOV.U32 R9, RZ, RZ, R10 ;  /* 0x000000ffff097224 */ /* 0x000fe400078e000a */
[----:B------:R-:W-:Y:S01]  /*8a4d0*/  VIADD R10, R10, 0x1 ;  /* 0x000000010a0a7836 */ /* 0x000fe20000000000 */
[----:B--2---:R-:W-:-:S13]  /*8a4e0*/  ISETP.NE.AND P3, PT, R8, RZ, PT ;  /* 0x000000ff0800720c */ /* 0x004fda0003f65270 */
[----:B------:R-:W-:Y:S05]  /*8a4f0*/  @P3 BRA `(.L_x_3457) ;  /* 0xfffffffc00e83947 */ /* 0x000fea000383ffff */
[----:B------:R-:W-:Y:S05]  /*8a500*/  BSYNC.RECONVERGENT B0 ;  /* 0x0000000000007941 */ /* 0x000fea0003800200 */
.L_x_3456:
[----:B------:R-:W-:Y:S01]  /*8a510*/  LOP3.LUT P3, RZ, R20, 0xff, RZ, 0xc0, !PT ;  /* 0x000000ff14ff7812 */ /* 0x000fe2000786c0ff */
[----:B------:R-:W-:Y:S01]  /*8a520*/  BSSY.RECONVERGENT B0, `(.L_x_3458) ;  /* 0x0000010000007945 */ /* 0x000fe20003800200 */
[----:B------:R-:W-:-:S11]  /*8a530*/  IMAD.MOV.U32 R8, RZ, RZ, R9 ;  /* 0x000000ffff087224 */ /* 0x000fd600078e0009 */
[----:B------:R-:W-:Y:S05]  /*8a540*/  @!P3 BRA `(.L_x_3459) ;  /* 0x000000000034b947 */ /* 0x000fea0003800000 */
[----:B------:R-:W-:Y:S01]  /*8a550*/  BSSY.RECONVERGENT B1, `(.L_x_3460) ;  /* 0x000000b000017945 */ /* 0x000fe20003800200 */
[----:B------:R-:W-:-:S07]  /*8a560*/  IMAD.MOV.U32 R8, RZ, RZ, RZ ;  /* 0x000000ffff087224 */ /* 0x000fce00078e00ff */
.L_x_3461:
        /* <DEDUP_REMOVED lines=10> */
.L_x_3460:
[----:B------:R-:W-:-:S07]  /*8a610*/  IMAD.MOV.U32 R8, RZ, RZ, R11 ;  /* 0x000000ffff087224 */ /* 0x000fce00078e000b */
.L_x_3459:
[----:B------:R-:W-:Y:S05]  /*8a620*/  BSYNC.RECONVERGENT B0 ;  /* 0x0000000000007941 */ /* 0x000fea0003800200 */
.L_x_3458:
[----:B------:R-:W-:Y:S01]  /*8a630*/  IMAD.IADD R9, R1, 0x1, R8 ;  /* 0x0000000101097824 */ /* 0x000fe200078e0208 */
[----:B------:R-:W-:Y:S01]  /*8a640*/  BSSY.RECONVERGENT B0, `(.L_x_3462) ;  /* 0x0000009000007945 */ /* 0x000fe20003800200 */
[----:B------:R-:W-:-:S03]  /*8a650*/  IMAD.MOV.U32 R8, RZ, RZ, RZ ;  /* 0x000000ffff087224 */ /* 0x000fc600078e00ff */
[----:B------:R0:W-:Y:S04]  /*8a660*/  STL.U8 [R9+0x121], RZ ;  /* 0x000121ff09007387 */ /* 0x0001e80000100000 */
.L_x_3463:
[----:B------:R-:W-:-:S05]  /*8a670*/  IMAD.IADD R10, R1, 0x1, R8 ;  /* 0x00000001010a7824 */ /* 0x000fca00078e0208 */
[----:B0-----:R-:W2:Y:S02]  /*8a680*/  LDL.U8 R9, [R10+0x120] ;  /* 0x000120000a097983 */ /* 0x001ea40000100000 */
[----:B--2---:R-:W-:Y:S01]  /*8a690*/  ISETP.NE.AND P3, PT, R9, RZ, PT ;  /* 0x000000ff0900720c */ /* 0x004fe20003f65270 */
[----:B------:R-:W-:Y:S02]  /*8a6a0*/  IMAD.MOV.U32 R9, RZ, RZ, R8 ;  /* 0x000000ffff097224 */ /* 0x000fe400078e0008 */
[----:B------:R-:W-:-:S10]  /*8a6b0*/  VIADD R8, R8, 0x1 ;  /* 0x0000000108087836 */ /* 0x000fd40000000000 */
[----:B------:R-:W-:Y:S05]  /*8a6c0*/  @P3 BRA `(.L_x_3463) ;  /* 0xfffffffc00e83947 */ /* 0x000fea000383ffff */
[----:B------:R-:W-:Y:S05]  /*8a6d0*/  BSYNC.RECONVERGENT B0 ;  /* 0x0000000000007941 */ /* 0x000fea0003800200 */
.L_x_3462:
[----:B------:R-:W2:Y:S01]  /*8a6e0*/  LDL.LU R11, [R1+0x4dc] ;  /* 0x0004dc00010b7983 */ /* 0x000ea20000300800 */
[----:B------:R-:W-:Y:S01]  /*8a6f0*/  IMAD.MOV.U32 R8, RZ, RZ, R9 ;  /* 0x000000ffff087224 */ /* 0x000fe200078e0009 */
[----:B--2---:R-:W-:-:S13]  /*8a700*/  LOP3.LUT P3, RZ, R11, 0xff, RZ, 0xc0, !PT ;  /* 0x000000ff0bff7812 */ /* 0x004fda000786c0ff */
[----:B------:R-:W-:Y:S05]  /*8a710*/  @!P3 BRA `(.L_x_3464) ;  /* 0x000000000034b947 */ /* 0x000fea0003800000 */
[----:B------:R-:W-:Y:S01]  /*8a720*/  BSSY.RECONVERGENT B0, `(.L_x_3465) ;  /* 0x000000b000007945 */ /* 0x000fe20003800200 */
[----:B------:R-:W-:-:S07]  /*8a730*/  IMAD.MOV.U32 R8, RZ, RZ, RZ ;  /* 0x000000ffff087224 */ /* 0x000fce00078e00ff */
.L_x_3466:
        /* <DEDUP_REMOVED lines=10> */
.L_x_3465:
[----:B------:R-:W-:-:S07]  /*8a7e0*/  IMAD.MOV.U32 R8, RZ, RZ, R11 ;  /* 0x000000ffff087224 */ /* 0x000fce00078e000b */
.L_x_3464:
        /* <DEDUP_REMOVED lines=16> */
[C---:B----4-:R-:W-:Y:S02]  /*8a8f0*/  PRMT R208, R102.reuse, 0x7770, RZ ;  /* 0x0000777066d07816 */ /* 0x050fe400000000ff */
[----:B------:R-:W-:Y:S02]  /*8a900*/  PRMT R8, R102, 0x7771, RZ ;  /* 0x0000777166087816 */ /* 0x000fe400000000ff */
[C---:B------:R-:W-:Y:S02]  /*8a910*/  PRMT R90, R19.reuse, 0x7771, RZ ;  /* 0x00007771135a7816 */ /* 0x040fe400000000ff */
        /* <DEDUP_REMOVED lines=13> */
[----:B------:R-:W-:-:S02]  /*8a9f0*/  PRMT R30, R10, 0x7770, RZ ;  /* 0x000077700a1e7816 */ /* 0x000fc400000000ff */
[----:B------:R-:W-:Y:S02]  /*8aa00*/  PRMT R86, R84, 0x7610, R86 ;  /* 0x0000761054567816 */ /* 0x000fe40000000056 */
[C---:B------:R-:W-:Y:S02]  /*8aa10*/  PRMT R100, R16.reuse, 0x7771, RZ ;  /* 0x0000777110647816 */ /* 0x040fe400000000ff */
        /* <DEDUP_REMOVED lines=9> */
[----:B------:R-:W-:-:S02]  /*8aab0*/  PRMT R89, R19, 0x7773, RZ ;  /* 0x0000777313597816 */ /* 0x000fc400000000ff */
[----:B------:R-:W-:Y:S02]  /*8aac0*/  PRMT R27, R10, 0x7772, RZ ;  /* 0x000077720a1b7816 */ /* 0x000fe400000000ff */
[----:B------:R-:W-:Y:S02]  /*8aad0*/  PRMT R83, R81, 0x7610, R83 ;  /* 0x0000761051537816 */ /* 0x000fe40000000053 */
[----:B------:R-:W-:Y:S02]  /*8aae0*/  PRMT R26, R11, 0x7770, RZ ;  /* 0x000077700b1a7816 */ /* 0x000fe400000000ff */
[C---:B------:R-:W-:Y:S02]  /*8aaf0*/  PRMT R19, R13.reuse, 0x7770, RZ ;  /* 0x000077700d137816 */ /* 0x040fe400000000ff */
[C---:B------:R-:W-:Y:S02]  /*8ab00*/  PRMT R211, R13.reuse, 0x7771, RZ ;  /* 0x000077710dd37816 */ /* 0x040fe400000000ff */
[----:B------:R-:W-:-:S02]  /*8ab10*/  PRMT R18, R13, 0x7772, RZ ;  /* 0x000077720d127816 */ /* 0x000fc400000000ff */
[----:B------:R-:W-:Y:S02]  /*8ab20*/  PRMT R81, R31, 0x7610, R81 ;  /* 0x000076101f517816 */ /* 0x000fe40000000051 */
[C---:B------:R-:W-:Y:S02]  /*8ab30*/  PRMT R25, R11.reuse, 0x7771, RZ ;  /* 0x000077710b197816 */ /* 0x040fe400000000ff */
[C---:B------:R-:W-:Y:S02]  /*8ab40*/  PRMT R23, R11.reuse, 0x7772, RZ ;  /* 0x000077720b177816 */ /* 0x040fe400000000ff */
        /* <DEDUP_REMOVED lines=8> */
[----:B------:R-:W-:-:S02]  /*8abd0*/  PRMT R80, R9, 0x7773, RZ ;  /* 0x0000777309507816 */ /* 0x000fc400000000ff */
[C---:B------:R-:W-:Y:S02]  /*8abe0*/  PRMT R22, R12.reuse, 0x7770, RZ ;  /* 0x000077700c167816 */ /* 0x040fe400000000ff */
[C---:B------:R-:W-:Y:S02]  /*8abf0*/  PRMT R252, R12.reuse, 0x7771, RZ ;  /* 0x000077710cfc7816 */ /* 0x040fe400000000ff */
[C---:B0-----:R-:W-:Y:S02]  /*8ac00*/  PRMT R20, R12.reuse, 0x7772, RZ ;  /* 0x000077720c147816 */ /* 0x041fe400000000ff */
[----:B------:R-:W-:Y:S02]  /*8ac10*/  PRMT R21, R12, 0x7773, RZ ;  /* 0x000077730c157816 */ /* 0x000fe400000000ff */
[----:B------:R-:W-:Y:S02]  /*8ac20*/  PRMT R10, R15, 0x7770, RZ ;  /* 0x000077700f0a7816 */ /* 0x000fe400000000ff */
[----:B------:R-:W-:-:S02]  /*8ac30*/  PRMT R99, R96, 0x7610, R99 ;  /* 0x0000761060637816 */ /* 0x000fc40000000063 */
[----:B------:R-:W-:Y:S02]  /*8ac40*/  PRMT R29, R27, 0x7610, R29 ;  /* 0x000076101b1d7816 */ /* 0x000fe4000000001d */
[C---:B------:R-:W-:Y:S02]  /*8ac50*/  PRMT R12, R14.reuse, 0x7770, RZ ;  /* 0x000077700e0c7816 */ /* 0x040fe400000000ff */
[----:B------:R-:W-:Y:S02]  /*8ac60*/  PRMT R210, R14, 0x7771, RZ ;  /* 0x000077710ed27816 */ /* 0x000fe400000000ff */
        /* <DEDUP_REMOVED lines=67> */
.L_x_3455:
[----:B---3--:R-:W2:Y:S04]  /*8b0a0*/  LDL R119, [R1+0x628] ;  /* 0x0006280001777983 */ /* 0x008ea80000100800 */
        /* <DEDUP_REMOVED lines=100> */
[----:B------:R-:W-:-:S05]  /*8b6f0*/  PRMT R10, R13, 0x5410, R12 ;  /* 0x000054100d0a7816 */ /* 0x000fca000000000c */
[----:B------:R0:W-:Y:S01]  /*8b700*/  STL.128 [R1+0x2a0], R8 ;  /* 0x0002a00801007387 */ /* 0x0001e20000100c00 */
[----:B------:R-:W-:Y:S02]  /*8b710*/  LOP3.LUT R12, R102, 0xffff, RZ, 0xc0, !PT ;  /* 0x0000ffff660c7812 */ /* 0x000fe400078ec0ff */
[----:B0-----:R-:W-:Y:S02]  /*8b720*/  LOP3.LUT R10, R103, 0xffff, RZ, 0xc0, !PT ;  /* 0x0000ffff670a7812 */ /* 0x001fe400078ec0ff */
[----:B------:R-:W-:Y:S02]  /*8b730*/  LOP3.LUT R8, R104, 0xffff, RZ, 0xc0, !PT ;  /* 0x0000ffff68087812 */ /* 0x000fe400078ec0ff */
[----:B------:R-:W-:Y:S02]  /*8b740*/  LOP3.LUT R9, R209, 0xffff, RZ, 0xc0, !PT ;  /* 0x0000ffffd1097812 */ /* 0x000fe400078ec0ff */
[----:B------:R-:W-:Y:S02]  /*8b750*/  PRMT R10, R8, 0x3340, R10 ;  /* 0x00003340080a7816 */ /* 0x000fe4000000000a */
[----:B------:R-:W-:-:S02]  /*8b760*/  LOP3.LUT R8, R105, 0xffff, RZ, 0xc0, !PT ;  /* 0x0000ffff69087812 */ /* 0x000fc400078ec0ff */
        /* <DEDUP_REMOVED lines=63> */
[----:B------:R-:W-:Y:S01]  /*8bb60*/  LOP3.LUT R13, R47, 0xffff, RZ, 0xc0, !PT ;  /* 0x0000ffff2f0d7812 */ /* 0x000fe200078ec0ff */
[----:B------:R0:W-:Y:S03]  /*8bb70*/  STL.128 [R1+0x240], R16 ;  /* 0x0002401001007387 */ /* 0x0001e60000100c00 */
[----:B------:R-:W-:Y:S02]  /*8bb80*/  PRMT R12, R13, 0x3340, R12 ;  /* 0x000033400d0c7816 */ /* 0x000fe4000000000c */
[----:B------:R-:W-:Y:S01]  /*8bb90*/  LOP3.LUT R13, R46, 0xffff, RZ, 0xc0, !PT ;  /* 0x0000ffff2e0d7812 */ /* 0x000fe200078ec0ff */
[----:B------:R-:W-:Y:S02]  /*8bba0*/  IMAD.MOV.U32 R84, RZ, RZ, R83 ;  /* 0x000000ffff547224 */ /* 0x000fe400078e0053 */
[----:B------:R-:W-:Y:S02]  /*8bbb0*/  IMAD.MOV.U32 R92, RZ, RZ, R24 ;  /* 0x000000ffff5c7224 */ /* 0x000fe400078e0018 */
[----:B------:R-:W-:Y:S01]  /*8bbc0*/  IMAD.MOV.U32 R93, RZ, RZ, R23 ;  /* 0x000000ffff5d7224 */ /* 0x000fe200078e0017 */
[----:B0-----:R-:W-:-:S04]  /*8bbd0*/  LOP3.LUT R16, R45, 0xffff, RZ, 0xc0, !PT ;  /* 0x0000ffff2d107812 */ /* 0x001fc800078ec0ff */
        /* <DEDUP_REMOVED lines=43> */
[----:B------:R0:W-:Y:S04]  /*8be90*/  STL [R1+0x280], R204 ;  /* 0x000280cc01007387 */ /* 0x0001e80000100800 */
[----:B-----5:R0:W-:Y:S04]  /*8bea0*/  STL [R1+0x2bc], R185 ;  /* 0x0002bcb901007387 */ /* 0x0201e80000100800 */
[----:B------:R0:W-:Y:S04]  /*8beb0*/  STL.64 [R1+0x2c0], R202 ;  /* 0x0002c0ca01007387 */ /* 0x0001e80000100a00 */
[----:B------:R0:W-:Y:S04]  /*8bec0*/  STL [R1+0x238], R4 ;  /* 0x0002380401007387 */ /* 0x0001e80000100800 */
        /* <DEDUP_REMOVED lines=65> */
[----:B------:R-:W-:Y:S02]  /*8c2e0*/  PRMT R5, R5, 0x3340, R4 ;  /* 0x0000334005057816 */ /* 0x000fe40000000004 */
[----:B------:R-:W-:Y:S02]  /*8c2f0*/  LOP3.LUT R4, R90, 0xffff, RZ, 0xc0, !PT ;  /* 0x0000ffff5a047812 */ /* 0x000fe400078ec0ff */
[----:B------:R-:W-:Y:S02]  /*8c300*/  PRMT R7, R5, 0x5410, R0 ;  /* 0x0000541005077816 */ /* 0x000fe40000000000 */
[----:B------:R-:W-:-:S02]  /*8c310*/  LOP3.LUT R5, R31, 0xffff, RZ, 0xc0, !PT ;  /* 0x0000ffff1f057812 */ /* 0x000fc400078ec0ff */
[----:B0-----:R-:W-:Y:S02]  /*8c320*/  LOP3.LUT R3, R120, 0xffff, RZ, 0xc0, !PT ;  /* 0x0000ffff78037812 */ /* 0x001fe400078ec0ff */
[----:B------:R-:W-:Y:S02]  /*8c330*/  LOP3.LUT R0, R119, 0xffff, RZ, 0xc0, !PT ;  /* 0x0000ffff77007812 */ /* 0x000fe400078ec0ff */
[----:B------:R-:W-:Y:S02]  /*8c340*/  LOP3.LUT R2, R118, 0xffff, RZ, 0xc0, !PT ;  /* 0x0000ffff76027812 */ /* 0x000fe400078ec0ff */
[----:B------:R-:W-:Y:S02]  /*8c350*/  PRMT R6, R5, 0x3340, R6 ;  /* 0x0000334005067816 */ /* 0x000fe40000000006 */
[----:B------:R-:W-:Y:S02]  /*8c360*/  PRMT R4, R3, 0x3340, R4 ;  /* 0x0000334003047816 */ /* 0x000fe40000000004 */
[----:B------:R-:W-:-:S02]  /*8c370*/  PRMT R5, R2, 0x3340, R0 ;  /* 0x0000334002057816 */ /* 0x000fc40000000000 */
[----:B------:R-:W-:Y:S02]  /*8c380*/  LOP3.LUT R34, R115, 0xffff, RZ, 0xc0, !PT ;  /* 0x0000ffff73227812 */ /* 0x000fe400078ec0ff */
[----:B------:R-:W-:Y:S02]  /*8c390*/  PRMT R5, R4, 0x5410, R5 ;  /* 0x0000541004057816 */ /* 0x000fe40000000005 */
[----:B------:R-:W-:Y:S02]  /*8c3a0*/  LOP3.LUT R4, R91, 0xffff, RZ, 0xc0, !PT ;  /* 0x0000ffff5b047812 */ /* 0x000fe400078ec0ff */
[----:B------:R-:W-:Y:S02]  /*8c3b0*/  LOP3.LUT R8, R88, 0xffff, RZ, 0xc0, !PT ;  /* 0x0000ffff58087812 */ /* 0x000fe400078ec0ff */
[----:B------:R-:W-:Y:S02]  /*8c3c0*/  PRMT R9, R35, 0x3340, R4 ;  /* 0x0000334023097816 */ /* 0x000fe40000000004 */
[----:B------:R-:W-:-:S04]  /*8c3d0*/  PRMT R4, R34, 0x3340, R18 ;  /* 0x0000334022047816 */ /* 0x000fc80000000012 */
        /* <DEDUP_REMOVED lines=8> */
[----:B------:R-:W-:Y:S01]  /*8c460*/  LOP3.LUT R11, R85, 0xffff, RZ, 0xc0, !PT ;  /* 0x0000ffff550b7812 */ /* 0x000fe200078ec0ff */
[----:B------:R-:W-:Y:S01]  /*8c470*/  IMAD.MOV.U32 R22, RZ, RZ, R4 ;  /* 0x000000ffff167224 */ /* 0x000fe200078e0004 */
[----:B------:R-:W-:Y:S01]  /*8c480*/  LOP3.LUT R30, R30, 0xffff, RZ, 0xc0, !PT ;  /* 0x0000ffff1e1e7812 */ /* 0x000fe200078ec0ff */
[----:B------:R-:W-:Y:S01]  /*8c490*/  IMAD.MOV.U32 R23, RZ, RZ, R5 ;  /* 0x000000ffff177224 */ /* 0x000fe200078e0005 */
        /* <DEDUP_REMOVED lines=29> */
[----:B------:R0:W-:Y:S01]  /*8c670*/  STS.128 [R79+0x350], R8 ;  /* 0x000350084f007388 */ /* 0x0001e20000000c00 */
[----:B------:R-:W-:Y:S02]  /*8c680*/  LOP3.LUT R37, R101, 0xffff, RZ, 0xc0, !PT ;  /* 0x0000ffff65257812 */ /* 0x000fe400078ec0ff */
[----:B------:R-:W-:Y:S02]  /*8c690*/  LOP3.LUT R5, R211, 0xffff, RZ, 0xc0, !PT ;  /* 0x0000ffffd3057812 */ /* 0x000fe400078ec0ff */
[----:B------:R-:W-:Y:S02]  /*8c6a0*/  LOP3.LUT R38, R99, 0xffff, RZ, 0xc0, !PT ;  /* 0x0000ffff63267812 */ /* 0x000fe400078ec0ff */
[----:B------:R-:W-:Y:S02]  /*8c6b0*/  LOP3.LUT R39, R98, 0xffff, RZ, 0xc0, !PT ;  /* 0x0000ffff62277812 */ /* 0x000fe400078ec0ff */
[----:B------:R-:W-:-:S02]  /*8c6c0*/  PRMT R5, R38, 0x3340, R5 ;  /* 0x0000334026057816 */ /* 0x000fc40000000005 */
[----:B------:R-:W-:Y:S02]  /*8c6d0*/  LOP3.LUT R41, R95, 0xffff, RZ, 0xc0, !PT ;  /* 0x0000ffff5f297812 */ /* 0x000fe400078ec0ff */
        /* <DEDUP_REMOVED lines=8> */
[----:B------:R-:W-:Y:S01]  /*8c760*/  LOP3.LUT R10, R94, 0xffff, RZ, 0xc0, !PT ;  /* 0x0000ffff5e0a7812 */ /* 0x000fe200078ec0ff */
[----:B------:R0:W-:Y:S01]  /*8c770*/  STS.128 [R79+0x340], R20 ;  /* 0x000340144f007388 */ /* 0x0001e20000000c00 */
[----:B------:R-:W-:Y:S02]  /*8c780*/  PRMT R6, R36, 0x3340, R6 ;  /* 0x0000334024067816 */ /* 0x000fe40000000006 */
[----:B------:R-:W-:-:S02]  /*8c790*/  PRMT R12, R41, 0x3340, R10 ;  /* 0x00003340290c7816 */ /* 0x000fc4000000000a */
[----:B0-----:R-:W-:Y:S02]  /*8c7a0*/  LOP3.LUT R22, R105, 0xffff, RZ, 0xc0, !PT ;  /* 0x0000ffff69167812 */ /* 0x001fe400078ec0ff */
[----:B------:R-:W-:Y:S02]  /*8c7b0*/  LOP3.LUT R23, R104, 0xffff, RZ, 0xc0, !PT ;  /* 0x0000ffff68177812 */ /* 0x000fe400078ec0ff */
[----:B------:R-:W-:Y:S02]  /*8c7c0*/  LOP3.LUT R20, R103, 0xffff, RZ, 0xc0, !PT ;  /* 0x0000ffff67147812 */ /* 0x000fe400078ec0ff */
[----:B------:R-:W-:Y:S02]  /*8c7d0*/  PRMT R7, R22, 0x3340, R7 ;  /* 0x0000334016077816 */ /* 0x000fe40000000007 */
[----:B------:R-:W-:Y:S02]  /*8c7e0*/  PRMT R4, R23, 0x3340, R20 ;  /* 0x0000334017047816 */ /* 0x000fe40000000014 */
[----:B------:R-:W-:-:S02]  /*8c7f0*/  LOP3.LUT R21, R100, 0xffff, RZ, 0xc0, !PT ;  /* 0x0000ffff64157812 */ /* 0x000fc400078ec0ff */
        /* <DEDUP_REMOVED lines=8> */
[----:B------:R-:W2:Y:S04]  /*8c880*/  LDL.64 R12, [R1+0x4a0] ;  /* 0x0004a000010c7983 */ /* 0x000ea80000100a00 */
[----:B------:R0:W-:Y:S01]  /*8c890*/  STS.128 [R79+0x360], R4 ;  /* 0x000360044f007388 */ /* 0x0001e20000000c00 */
[----:B------:R-:W-:Y:S01]  /*8c8a0*/  IMAD.U32 R24, R24, 0x10000, RZ ;  /* 0x0001000018187824 */ /* 0x000fe200078e00ff */
[----:B------:R-:W1:Y:S01]  /*8c8b0*/  S2UR UR4, SR_CTAID.X ;  /* 0x00000000000479c3 */ /* 0x000e620000002500 */
[----:B------:R-:W-:Y:S01]  /*8c8c0*/  IMAD.U32 R2, R2, 0x10000, RZ ;  /* 0x0001000002027824 */ /* 0x000fe200078e00ff */
[----:B------:R-:W-:Y:S01]  /*8c8d0*/  LOP3.LUT R3, R3, 0xff, RZ, 0xc0, !PT ;  /* 0x000000ff03037812 */ /* 0x000fe200078ec0ff */
[----:B------:R-:W-:Y:S01]  /*8c8e0*/  IMAD.U32 R34, R34, 0x10000, RZ ;  /* 0x0001000022227824 */ /* 0x000fe200078e00ff */
[----:B------:R-:W-:-:S02]  /*8c8f0*/  LOP3.LUT R24, R24, 0xff0000, RZ, 0xc0, !PT ;  /* 0x00ff000018187812 */ /* 0x000fc400078ec0ff */
[----:B0-----:R-:W-:-:S05]  /*8c900*/  PRMT R4, R84, 0x7604, R208 ;  /* 0x0000760454047816 */ /* 0x001fca00000000d0 */
[----:B------:R0:W-:Y:S01]  /*8c910*/  STS.U16 [R79+0x370], R4 ;  /* 0x000370044f007388 */ /* 0x0001e20000000400 */
[----:B------:R-:W-:Y:S01]  /*8c920*/  LOP3.LUT R35, R35, 0xff, RZ, 0xc0, !PT ;  /* 0x000000ff23237812 */ /* 0x000fe200078ec0ff */
[----:B------:R-:W-:Y:S01]  /*8c930*/  IMAD.U32 R25, R25, 0x10000, RZ ;  /* 0x0001000019197824 */ /* 0x000fe200078e00ff */
[----:B------:R-:W-:Y:S02]  /*8c940*/  LOP3.LUT R9, R9, 0xff, RZ, 0xc0, !PT ;  /* 0x000000ff09097812 */ /* 0x000fe400078ec0ff */
[----:B0-----:R-:W-:-:S04]  /*8c950*/  LOP3.LUT R4, R93, 0xff, RZ, 0xc0, !PT ;  /* 0x000000ff5d047812 */ /* 0x001fc800078ec0ff */
[----:B------:R-:W-:Y:S02]  /*8c960*/  PRMT R4, R92, 0x7604, R4 ;  /* 0x000076045c047816 */ /* 0x000fe40000000004 */
[----:B------:R-:W-:Y:S02]  /*8c970*/  PRMT R3, R90, 0x7604, R3 ;  /* 0x000076045a037816 */ /* 0x000fe40000000003 */
[----:B------:R-:W-:Y:S01]  /*8c980*/  LOP3.LUT R2, R2, 0xff0000, RZ, 0xc0, !PT ;  /* 0x00ff000002027812 */ /* 0x000fe200078ec0ff */
[----:B------:R-:W-:Y:S01]  /*8c990*/  IMAD.IADD R4, R4, 0x1, R24 ;  /* 0x0000000104047824 */ /* 0x000fe200078e0218 */
[----:B------:R-:W-:Y:S01]  /*8c9a0*/  PRMT R35, R91, 0x7604, R35 ;  /* 0x000076045b237816 */ /* 0x000fe20000000023 */
[----:B------:R-:W-:Y:S01]  /*8c9b0*/  IMAD.U32 R39, R39, 0x10000, RZ ;  /* 0x0001000027277824 */ /* 0x000fe200078e00ff */
[----:B------:R-:W-:Y:S02]  /*8c9c0*/  LOP3.LUT R34, R34, 0xff0000, RZ, 0xc0, !PT ;  /* 0x00ff000022227812 */ /* 0x000fe400078ec0ff */
[----:B------:R-:W-:Y:S01]  /*8c9d0*/  LOP3.LUT R38, R38, 0xff, RZ, 0xc0, !PT ;  /* 0x000000ff26267812 */ /* 0x000fe200078ec0ff */
[----:B------:R-:W-:Y:S01]  /*8c9e0*/  IMAD.IADD R2, R3, 0x1, R2 ;  /* 0x0000000103027824 */ /* 0x000fe200078e0202 */
[----:B------:R-:W-:Y:S01]  /*8c9f0*/  LOP3.LUT R6, R25, 0xff0000, RZ, 0xc0, !PT ;  /* 0x00ff000019067812 */ /* 0x000fe200078ec0ff */
[----:B------:R-:W-:Y:S01]  /*8ca00*/  IMAD.U32 R29, R29, 0x10000, RZ ;  /* 0x000100001d1d7824 */ /* 0x000fe200078e00ff */
[----:B------:R-:W-:Y:S01]  /*8ca10*/  PRMT R9, R89, 0x7604, R9 ;  /* 0x0000760459097816 */ /* 0x000fe20000000009 */
[----:B------:R-:W-:Y:S01]  /*8ca20*/  IMAD R3, R16, 0x1000000, R4 ;  /* 0x0100000010037824 */ /* 0x000fe200078e0204 */
[----:B------:R-:W-:Y:S01]  /*8ca30*/  LOP3.LUT R19, R19, 0xff, RZ, 0xc0, !PT ;  /* 0x000000ff13137812 */ /* 0x000fe200078ec0ff */
[----:B------:R-:W-:Y:S01]  /*8ca40*/  IMAD.U32 R28, R28, 0x10000, RZ ;  /* 0x000100001c1c7824 */ /* 0x000fe200078e00ff */
        /* <DEDUP_REMOVED lines=28> */
[----:B------:R-:W-:Y:S02]  /*8cc10*/  PRMT R36, R210, 0x7604, R36 ;  /* 0x00007604d2247816 */ /* 0x000fe40000000024 */
[----:B------:R-:W-:Y:S02]  /*8cc20*/  LOP3.LUT R37, R37, 0xff0000, RZ, 0xc0, !PT ;  /* 0x00ff000025257812 */ /* 0x000fe400078ec0ff */
[----:B------:R-:W-:Y:S02]  /*8cc30*/  PRMT R18, R209, 0x7604, R22 ;  /* 0x00007604d1127816 */ /* 0x000fe40000000016 */
[----:B------:R-:W-:Y:S01]  /*8cc40*/  LOP3.LUT R23, R23, 0xff0000, RZ, 0xc0, !PT ;  /* 0x00ff000017177812 */ /* 0x000fe200078ec0ff */
[----:B------:R-:W-:Y:S02]  /*8cc50*/  IMAD.IADD R9, R9, 0x1, R29 ;  /* 0x0000000109097824 */ /* 0x000fe400078e021d */
[----:B------:R-:W-:-:S02]  /*8cc60*/  IMAD.IADD R28, R32, 0x1, R28 ;  /* 0x00000001201c7824 */ /* 0x000fc400078e021c */
[----:B------:R-:W-:Y:S02]  /*8cc70*/  IMAD.IADD R0, R0, 0x1, R26 ;  /* 0x0000000100007824 */ /* 0x000fe400078e021a */
[----:B------:R-:W-:Y:S01]  /*8cc80*/  IMAD R11, R11, 0x1000000, R16 ;  /* 0x010000000b0b7824 */ /* 0x000fe200078e0210 */
[----:B------:R-:W-:Y:S01]  /*8cc90*/  LOP3.LUT R16, R208, 0xff, RZ, 0xc0, !PT ;  /* 0x000000ffd0107812 */ /* 0x000fe200078ec0ff */
[----:B------:R-:W-:Y:S02]  /*8cca0*/  IMAD.IADD R31, R33, 0x1, R31 ;  /* 0x00000001211f7824 */ /* 0x000fe400078e021f */
[----:B------:R-:W-:Y:S02]  /*8ccb0*/  IMAD.IADD R19, R19, 0x1, R41 ;  /* 0x0000000113137824 */ /* 0x000fe400078e0229 */
[----:B------:R-:W-:Y:S02]  /*8ccc0*/  IMAD.IADD R22, R36, 0x1, R37 ;  /* 0x0000000124167824 */ /* 0x000fe400078e0225 */
[----:B------:R-:W-:-:S02]  /*8ccd0*/  IMAD.IADD R18, R18, 0x1, R23 ;  /* 0x0000000112127824 */ /* 0x000fc400078e0217 */
[----:B-1----:R-:W-:Y:S02]  /*8cce0*/  IMAD.U32 R112, RZ, RZ, UR4 ;  /* 0x00000004ff707e24 */ /* 0x002fe4000f8e00ff */
[----:B------:R-:W-:Y:S02]  /*8ccf0*/  IMAD R2, R8, 0x1000000, R6 ;  /* 0x0100000008027824 */ /* 0x000fe400078e0206 */
[----:B------:R-:W-:Y:S01]  /*8cd00*/  IMAD R8, R15, 0x1000000, R9 ;  /* 0x010000000f087824 */ /* 0x000fe200078e0209 */
[----:B------:R-:W-:Y:S01]  /*8cd10*/  PRMT R16, R84, 0x7604, R16 ;  /* 0x0000760454107816 */ /* 0x000fe20000000010 */
[----:B------:R-:W-:Y:S02]  /*8cd20*/  IMAD R7, R17, 0x1000000, R28 ;  /* 0x0100000011077824 */ /* 0x000fe400078e021c */
[----:B------:R-:W-:Y:S02]  /*8cd30*/  IMAD R9, R14, 0x1000000, R0 ;  /* 0x010000000e097824 */ /* 0x000fe400078e0200 */
[----:B------:R-:W-:-:S02]  /*8cd40*/  IMAD R6, R27, 0x1000000, R31 ;  /* 0x010000001b067824 */ /* 0x000fc400078e021f */
[----:B------:R-:W-:Y:S02]  /*8cd50*/  IMAD R10, R10, 0x1000000, R19 ;  /* 0x010000000a0a7824 */ /* 0x000fe400078e0213 */
[----:B------:R-:W-:Y:S02]  /*8cd60*/  IMAD R14, R21, 0x1000000, R22 ;  /* 0x01000000150e7824 */ /* 0x000fe400078e0216 */
[----:B------:R-:W-:Y:S02]  /*8cd70*/  IMAD R15, R20, 0x1000000, R18 ;  /* 0x01000000140f7824 */ /* 0x000fe400078e0212 */
[----:B------:R-:W-:Y:S01]  /*8cd80*/  IMAD.MOV.U32 R17, RZ, RZ, R185 ;  /* 0x000000ffff117224 */ /* 0x000fe200078e00b9 */
[----:B------:R-:W-:Y:S04]  /*8cd90*/  STS [R79+0x338], R204 ;  /* 0x000338cc4f007388 */ /* 0x000fe80000000800 */
[----:B------:R-:W-:Y:S04]  /*8cda0*/  STS [R79+0x374], R185 ;  /* 0x000374b94f007388 */ /* 0x000fe80000000800 */
[----:B------:R-:W-:Y:S01]  /*8cdb0*/  STS.64 [R79+0x378], R202 ;  /* 0x000378ca4f007388 */ /* 0x000fe20000000a00 */
        /* <DEDUP_REMOVED lines=17> */
.L_x_3469:
[----:B------:R-:W-:Y:S05]  /*8ced0*/  BSYNC.RECONVERGENT B0 ;  /* 0x0000000000007941 */ /* 0x000fea0003800200 */
.L_x_3468:
        /* <DEDUP_REMOVED lines=8> */
.L_x_3470:
[----:B------:R-:W-:Y:S05]  /*8cf60*/  NANOSLEEP 0x1c2 ;  /* 0x000001c20000795d */ /* 0x000fea0003800000 */
[----:B------:R-:W-:Y:S01]  /*8cf70*/  NOP ;  /* 0x0000000000007918 */ /* 0x000fe20000000000 */
.L_x_3471:
[----:B-1----:R-:W-:-:S05]  /*8cf80*/  LOP3.LUT R3, RZ, R82, RZ, 0x33, !PT ;  /* 0x00000052ff037212 */ /* 0x002fca00078e33ff */
[----:B0-----:R-:W-:-:S07]  /*8cf90*/  IMAD.IADD R5, R3, 0x1, R112 ;  /* 0x0000000103057824 */ /* 0x001fce00078e0270 */
.L_x_3473:
        /* <DEDUP_REMOVED lines=12> */
.L_x_4020:
        /* <DEDUP_REMOVED lines=28> */
[----:B---3--:R-:W-:Y:S02]  /*8d220*/  SHF.R.U64 R6, R24, 0x10, R25 ;  /* 0x0000001018067819 */ /* 0x008fe40000001219 */
[C-C-:B----4-:R-:W-:Y:S02]  /*8d230*/  SHF.R.U64 R163, R154.reuse, 0x8, R155.reuse ;  /* 0x000000089aa37819 */ /* 0x150fe4000000129b */
[----:B------:R-:W-:-:S02]  /*8d240*/  SHF.R.U64 R147, R154, 0x10, R155 ;  /* 0x000000109a937819 */ /* 0x000fc4000000129b */
[C---:B------:R-:W-:Y:S02]  /*8d250*/  SHF.R.U64 R146, R154.reuse, 0x18, R155 ;  /* 0x000000189a927819 */ /* 0x040fe4000000129b */
[----:B------:R-:W-:Y:S02]  /*8d260*/  PRMT R156, R154, 0x7610, R156 ;  /* 0x000076109a9c7816 */ /* 0x000fe4000000009c */
[----:B------:R-:W-:Y:S02]  /*8d270*/  SHF.R.U32.HI R4, RZ, 0x10, R151 ;  /* 0x00000010ff047819 */ /* 0x000fe40000011697 */
[C-C-:B------:R-:W-:Y:S02]  /*8d280*/  SHF.R.U64 R161, R152.reuse, 0x8, R153.reuse ;  /* 0x0000000898a17819 */ /* 0x140fe40000001299 */
        /* <DEDUP_REMOVED lines=32> */
[--C-:B------:R-:W-:Y:S02]  /*8d490*/  SHF.R.U32.HI R158, RZ, 0x8, R151.reuse ;  /* 0x00000008ff9e7819 */ /* 0x100fe40000011697 */
[----:B------:R-:W-:Y:S02]  /*8d4a0*/  SHF.R.U32.HI R25, RZ, 0x18, R151 ;  /* 0x00000018ff197819 */ /* 0x000fe40000011697 */
[----:B------:R-:W-:Y:S02]  /*8d4b0*/  PRMT R180, R6, 0x7610, R180 ;  /* 0x0000761006b47816 */ /* 0x000fe400000000b4 */
[----:B------:R-:W-:Y:S01]  /*8d4c0*/  PRMT R22, R4, 0x7610, R22 ;  /* 0x0000761004167816 */ /* 0x000fe20000000016 */
[----:B0-----:R-:W-:Y:S06]  /*8d4d0*/  BRA `(.L_x_3476) ;  /* 0x0000000000f87947 */ /* 0x001fec0003800000 */
.L_x_3475:
        /* <DEDUP_REMOVED lines=21> */
[----:B----4-:R-:W-:-:S02]  /*8d630*/  PRMT R150, R22, 0x7610, R150 ;  /* 0x0000761016967816 */ /* 0x010fc40000000096 */
[----:B------:R-:W-:Y:S02]  /*8d640*/  SHF.R.U64 R170, R22, 0x8, R23 ;  /* 0x0000000816aa7819 */ /* 0x000fe40000001217 */
        /* <DEDUP_REMOVED lines=38> */
[----:B0-----:R-:W-:-:S07]  /*8d8b0*/  PRMT R180, R8, 0x7610, R180 ;  /* 0x0000761008b47816 */ /* 0x001fce00000000b4 */
.L_x_3476:
[----:B------:R-:W-:Y:S05]  /*8d8c0*/  BSYNC.RECONVERGENT B0 ;  /* 0x0000000000007941 */ /* 0x000fea0003800200 */
.L_x_3474:
[----:B------:R-:W-:-:S03]  /*8d8d0*/  UMOV UR4, 0xffffffff ;  /* 0xffffffff00047882 */ /* 0x000fc60000000000 */
[----:B------:R-:W-:Y:S05]  /*8d8e0*/  BRA.DIV UR4, `(.L_x_3477) ;  /* 0x0000025604787947 */ /* 0x000fea000b800000 */
        /* <DEDUP_REMOVED lines=8> */
[----:B------:R-:W-:Y:S02]  /*8d970*/  LOP3.LUT R18, R152, 0xff, RZ, 0xc0, !PT ;  /* 0x000000ff98127812 */ /* 0x000fe400078ec0ff */
[----:B------:R-:W-:Y:S01]  /*8d980*/  LOP3.LUT R12, R157, 0xff, RZ, 0xc0, !PT ;  /* 0x000000ff9d0c7812 */ /* 0x000fe200078ec0ff */
[----:B------:R-:W-:Y:S01]  /*8d990*/  IMAD.IADD R15, R15, 0x1, R4 ;  /* 0x000000010f0f7824 */ /* 0x000fe200078e0204 */
[----:B------:R-:W-:Y:S01]  /*8d9a0*/  PRMT R14, R163, 0x7604, R14 ;  /* 0x00007604a30e7816 */ /* 0x000fe2000000000e */
[----:B------:R-:W-:Y:S01]  /*8d9b0*/  IMAD.U32 R4, R85, 0x10000, RZ ;  /* 0x0001000055047824 */ /* 0x000fe200078e00ff */
[----:B------:R-:W-:-:S02]  /*8d9c0*/  LOP3.LUT R5, R5, 0xff0000, RZ, 0xc0, !PT ;  /* 0x00ff000005057812 */ /* 0x000fc400078ec0ff */
[----:B------:R-:W-:Y:S02]  /*8d9d0*/  PRMT R18, R159, 0x7604, R18 ;  /* 0x000076049f127816 */ /* 0x000fe40000000012 */
        /* <DEDUP_REMOVED lines=51> */
[----:B------:R-:W-:Y:S01]  /*8dd10*/  VOTE.ANY R27, PT, !P2 ;  /* 0x00000000001b7806 */ /* 0x000fe200050e0100 */
[----:B------:R-:W-:Y:S01]  /*8dd20*/  IMAD.U32 R6, R36, 0x10000, RZ ;  /* 0x0001000024067824 */ /* 0x000fe200078e00ff */
[----:B------:R-:W-:Y:S02]  /*8dd30*/  LOP3.LUT R13, R35, 0xff, RZ, 0xc0, !PT ;  /* 0x000000ff230d7812 */ /* 0x000fe400078ec0ff */
[----:B0-----:R-:W-:Y:S02]  /*8dd40*/  LOP3.LUT R27, R27, 0x80000000, R20, 0xec, !PT ;  /* 0x800000001b1b7812 */ /* 0x001fe400078eec14 */
[----:B------:R-:W-:Y:S02]  /*8dd50*/  PRMT R13, R164, 0x7604, R13 ;  /* 0x00007604a40d7816 */ /* 0x000fe4000000000d */
[----:B------:R-:W-:-:S02]  /*8dd60*/  LOP3.LUT R6, R6, 0xff0000, RZ, 0xc0, !PT ;  /* 0x00ff000006067812 */ /* 0x000fc400078ec0ff */
        /* <DEDUP_REMOVED lines=13> */
[----:B------:R-:W-:Y:S01]  /*8de40*/  LOP3.LUT R29, R150, 0xff, RZ, 0xc0, !PT ;  /* 0x000000ff961d7812 */ /* 0x000fe200078ec0ff */
[----:B------:R-:W-:Y:S01]  /*8de50*/  IMAD R13, R41, 0x1000000, R13 ;  /* 0x01000000290d7824 */ /* 0x000fe200078e020d */
[----:B------:R-:W0:Y:S01]  /*8de60*/  POPC R27, R27 ;  /* 0x0000001b001b7309 */ /* 0x000e220000000000 */
[----:B------:R-:W-:Y:S01]  /*8de70*/  IMAD R12, R6, 0x1000000, R12 ;  /* 0x01000000060c7824 */ /* 0x000fe200078e020c */
[----:B------:R-:W-:-:S02]  /*8de80*/  LOP3.LUT R6, R146, 0xffff, RZ, 0xc0, !PT ;  /* 0x0000ffff92067812 */ /* 0x000fc400078ec0ff */
[----:B------:R-:W-:-:S03]  /*8de90*/  PRMT R29, R170, 0x7604, R29 ;  /* 0x00007604aa1d7816 */ /* 0x000fc6000000001d */
        /* <DEDUP_REMOVED lines=11> */
[----:B0-----:R-:W-:-:S07]  /*8df50*/  IMAD R19, R6, 0x1000000, R19 ;  /* 0x0100000006137824 */ /* 0x001fce00078e0213 */
.L_x_4024:
[----:B------:R-:W-:-:S03]  /*8df60*/  UMOV UR4, 0xffffffff ;  /* 0xffffffff00047882 */ /* 0x000fc60000000000 */
[----:B------:R-:W-:Y:S05]  /*8df70*/  BRA.DIV UR4, `(.L_x_3478) ;  /* 0x0000025604ac7947 */ /* 0x000fea000b800000 */
.L_x_4027:
[----:B------:R-:W-:-:S03]  /*8df80*/  UMOV UR4, 0xffffffff ;  /* 0xffffffff00047882 */ /* 0x000fc60000000000 */
[----:B------:R-:W-:Y:S05]  /*8df90*/  BRA.DIV UR4, `(.L_x_3479) ;  /* 0x0000025604c87947 */ /* 0x000fea000b800000 */
        /* <DEDUP_REMOVED lines=15> */
[----:B--234-:R0:W0:Y:S02]  /*8e090*/  SHFL.DOWN PT, R21, R3, 0x1, R27 ;  /* 0x0820000003157989 */ /* 0x01c02400000e001b */
.L_x_4045:
[----:B------:R-:W2:Y:S01]  /*8e0a0*/  S2R R6, SR_LANEID ;  /* 0x0000000000067919 */ /* 0x000ea20000000000 */
[----:B------:R-:W-:Y:S01]  /*8e0b0*/  BSSY.RECONVERGENT B1, `(.L_x_3480) ;  /* 0x00000e3000017945 */ /* 0x000fe20003800200 */
[----:B--2---:R-:W-:-:S13]  /*8e0c0*/  ISETP.GE.AND P2, PT, R6, R27, PT ;  /* 0x0000001b0600720c */ /* 0x004fda0003f46270 */
        /* <DEDUP_REMOVED lines=13> */
[----:B------:R-:W-:Y:S02]  /*8e1a0*/  PRMT R4, R32, 0x3340, R39 ;  /* 0x0000334020047816 */ /* 0x000fe40000000027 */
[----:B------:R-:W-:Y:S01]  /*8e1b0*/  PRMT R35, R35, 0x3340, R6 ;  /* 0x0000334023237816 */ /* 0x000fe20000000006 */
[----:B------:R-:W-:Y:S01]  /*8e1c0*/  STL [R1+0x3c], R23 ;  /* 0x00003c1701007387 */ /* 0x000fe20000100800 */
[----:B------:R-:W-:Y:S02]  /*8e1d0*/  LOP3.LUT R6, R148, 0xffff, RZ, 0xc0, !PT ;  /* 0x0000ffff94067812 */ /* 0x000fe400078ec0ff */
[----:B0-----:R-:W-:Y:S01]  /*8e1e0*/  LOP3.LUT R13, R149, 0xffff, RZ, 0xc0, !PT ;  /* 0x0000ffff950d7812 */ /* 0x001fe200078ec0ff */
[----:B------:R-:W-:Y:S01]  /*8e1f0*/  STL.64 [R1+0x40], R2 ;  /* 0x0000400201007387 */ /* 0x000fe20000100a00 */
[----:B------:R-:W-:-:S02]  /*8e200*/  LOP3.LUT R12, R168, 0xffff, RZ, 0xc0, !PT ;  /* 0x0000ffffa80c7812 */ /* 0x000fc400078ec0ff */
[----:B------:R-:W-:Y:S01]  /*8e210*/  PRMT R6, R13, 0x3340, R6 ;  /* 0x000033400d067816 */ /* 0x000fe20000000006 */
[----:B------:R-:W-:Y:S01]  /*8e220*/  STL [R1+0x84], R26 ;  /* 0x0000841a01007387 */ /* 0x000fe20000100800 */
[----:B------:R-:W-:Y:S02]  /*8e230*/  LOP3.LUT R13, R165, 0xffff, RZ, 0xc0, !PT ;  /* 0x0000ffffa50d7812 */ /* 0x000fe400078ec0ff */
[----:B------:R-:W-:Y:S01]  /*8e240*/  LOP3.LUT R14, R157, 0xffff, RZ, 0xc0, !PT ;  /* 0x0000ffff9d0e7812 */ /* 0x000fe200078ec0ff */
[----:B------:R-:W-:Y:S01]  /*8e250*/  STL.64 [R1+0x88], R20 ;  /* 0x0000881401007387 */ /* 0x000fe20000100a00 */
[----:B------:R-:W-:Y:S02]  /*8e260*/  PRMT R12, R5, 0x3340, R12 ;  /* 0x00003340050c7816 */ /* 0x000fe4000000000c */
[----:B------:R-:W-:Y:S01]  /*8e270*/  PRMT R5, R34, 0x3340, R40 ;  /* 0x0000334022057816 */ /* 0x000fe20000000028 */
[----:B-1----:R0:W-:Y:S01]  /*8e280*/  STL [R1+0x48], R28 ;  /* 0x0000481c01007387 */ /* 0x0021e20000100800 */
[----:B------:R-:W-:-:S02]  /*8e290*/  PRMT R7, R36, 0x3340, R41 ;  /* 0x0000334024077816 */ /* 0x000fc40000000029 */
[----:B------:R-:W-:Y:S02]  /*8e2a0*/  PRMT R13, R14, 0x3340, R13 ;  /* 0x000033400e0d7816 */ /* 0x000fe4000000000d */
[----:B------:R-:W-:Y:S02]  /*8e2b0*/  PRMT R5, R33, 0x5410, R5 ;  /* 0x0000541021057816 */ /* 0x000fe40000000005 */
[----:B------:R-:W-:Y:S02]  /*8e2c0*/  PRMT R4, R31, 0x5410, R4 ;  /* 0x000054101f047816 */ /* 0x000fe40000000004 */
[----:B------:R-:W-:Y:S01]  /*8e2d0*/  PRMT R7, R35, 0x5410, R7 ;  /* 0x0000541023077816 */ /* 0x000fe20000000007 */
[----:B0-----:R-:W-:Y:S01]  /*8e2e0*/  IMAD.IADD R28, R90, 0x1, R28 ;  /* 0x000000015a1c7824 */ /* 0x001fe200078e021c */
        /* <DEDUP_REMOVED lines=10> */
[----:B------:R-:W-:Y:S02]  /*8e390*/  ISETP.NE.AND P2, PT, R90, RZ, PT ;  /* 0x000000ff5a00720c */ /* 0x000fe40003f45270 */
[----:B0-----:R-:W-:Y:S02]  /*8e3a0*/  LOP3.LUT R5, R91, 0xffff, RZ, 0xc0, !PT ;  /* 0x0000ffff5b057812 */ /* 0x001fe400078ec0ff */
        /* <DEDUP_REMOVED lines=38> */
[--C-:B------:R-:W-:Y:S01]  /*8e610*/  SHF.R.U32.HI R9, RZ, 0x8, R29.reuse ;  /* 0x00000008ff097819 */ /* 0x100fe2000001161d */
[----:B------:R0:W-:Y:S03]  /*8e620*/  STL.64 [R1+0x8], R4 ;  /* 0x0000080401007387 */ /* 0x0001e60000100a00 */
[----:B------:R-:W-:Y:S01]  /*8e630*/  PRMT R29, R9, 0x7604, R29 ;  /* 0x00007604091d7816 */ /* 0x000fe2000000001d */
[----:B------:R0:W-:Y:S01]  /*8e640*/  STL.64 [R1+0x30], R6 ;  /* 0x0000300601007387 */ /* 0x0001e20000100a00 */
[----:B------:R-:W-:-:S03]  /*8e650*/  PRMT R9, R170, 0x7604, R150 ;  /* 0x00007604aa097816 */ /* 0x000fc60000000096 */
[----:B------:R0:W-:Y:S04]  /*8e660*/  STL.U16 [R1+0x80], R29 ;  /* 0x0000801d01007387 */ /* 0x0001e80000100400 */
[----:B------:R0:W-:Y:S01]  /*8e670*/  STL.U16 [R1+0x38], R9 ;  /* 0x0000380901007387 */ /* 0x0001e20000100400 */
        /* <DEDUP_REMOVED lines=8> */
.L_x_3485:
[----:B0-----:R-:W-:-:S05]  /*8e700*/  IMAD.IADD R4, R1, 0x1, R2 ;  /* 0x0000000101047824 */ /* 0x001fca00078e0202 */
[----:B------:R-:W2:Y:S02]  /*8e710*/  LDL.U8 R3, [R4+0x160] ;  /* 0x0001600004037983 */ /* 0x000ea40000100000 */
[----:B--2---:R-:W-:Y:S01]  /*8e720*/  ISETP.NE.AND P2, PT, R3, RZ, PT ;  /* 0x000000ff0300720c */ /* 0x004fe20003f45270 */
[----:B------:R-:W-:Y:S02]  /*8e730*/  IMAD.MOV.U32 R3, RZ, RZ, R2 ;  /* 0x000000ffff037224 */ /* 0x000fe400078e0002 */
[----:B------:R-:W-:-:S10]  /*8e740*/  VIADD R2, R2, 0x1 ;  /* 0x0000000102027836 */ /* 0x000fd40000000000 */
[----:B------:R-:W-:Y:S05]  /*8e750*/  @P2 BRA `(.L_x_3485) ;  /* 0xfffffffc00e82947 */ /* 0x000fea000383ffff */
[----:B------:R-:W-:Y:S05]  /*8e760*/  BSYNC.RECONVERGENT B2 ;  /* 0x0000000000027941 */ /* 0x000fea0003800200 */
.L_x_3484:
[----:B------:R-:W-:Y:S01]  /*8e770*/  LOP3.LUT P2, RZ, R8, 0xff, RZ, 0xc0, !PT ;  /* 0x000000ff08ff7812 */ /* 0x000fe2000784c0ff */
[----:B------:R-:W-:Y:S01]  /*8e780*/  BSSY.RECONVERGENT B2, `(.L_x_3486) ;  /* 0x0000010000027945 */ /* 0x000fe20003800200 */
[----:B------:R-:W-:-:S11]  /*8e790*/  IMAD.MOV.U32 R2, RZ, RZ, R3 ;  /* 0x000000ffff027224 */ /* 0x000fd600078e0003 */
[----:B------:R-:W-:Y:S05]  /*8e7a0*/  @!P2 BRA `(.L_x_3487) ;  /* 0x000000000034a947 */ /* 0x000fea0003800000 */
[----:B------:R-:W-:Y:S01]  /*8e7b0*/  BSSY.RECONVERGENT B3, `(.L_x_3488) ;  /* 0x000000b000037945 */ /* 0x000fe20003800200 */
[----:B------:R-:W-:-:S07]  /*8e7c0*/  IMAD.MOV.U32 R2, RZ, RZ, RZ ;  /* 0x000000ffff027224 */ /* 0x000fce00078e00ff */
.L_x_3489:
        /* <DEDUP_REMOVED lines=10> */
.L_x_3488:
[----:B------:R-:W-:-:S07]  /*8e870*/  IMAD.MOV.U32 R2, RZ, RZ, R5 ;  /* 0x000000ffff027224 */ /* 0x000fce00078e0005 */
.L_x_3487:
[----:B------:R-:W-:Y:S05]  /*8e880*/  BSYNC.RECONVERGENT B2 ;  /* 0x0000000000027941 */ /* 0x000fea0003800200 */
.L_x_3486:
[----:B------:R-:W-:Y:S01]  /*8e890*/  IMAD.IADD R3, R1, 0x1, R2 ;  /* 0x0000000101037824 */ /* 0x000fe200078e0202 */
[----:B------:R-:W-:Y:S01]  /*8e8a0*/  BSSY.RECONVERGENT B2, `(.L_x_3490) ;  /* 0x0000009000027945 */ /* 0x000fe20003800200 */
[----:B------:R-:W-:-:S03]  /*8e8b0*/  IMAD.MOV.U32 R2, RZ, RZ, RZ ;  /* 0x000000ffff027224 */ /* 0x000fc600078e00ff */
[----:B------:R0:W-:Y:S04]  /*8e8c0*/  STL.U8 [R3+0x161], RZ ;  /* 0x000161ff03007387 */ /* 0x0001e80000100000 */
.L_x_3491:
[----:B------:R-:W-:-:S05]  /*8e8d0*/  IMAD.IADD R4, R1, 0x1, R2 ;  /* 0x0000000101047824 */ /* 0x000fca00078e0202 */
[----:B0-----:R-:W2:Y:S02]  /*8e8e0*/  LDL.U8 R3, [R4+0x160] ;  /* 0x0001600004037983 */ /* 0x001ea40000100000 */
[----:B--2---:R-:W-:Y:S01]  /*8e8f0*/  ISETP.NE.AND P2, PT, R3, RZ, PT ;  /* 0x000000ff0300720c */ /* 0x004fe20003f45270 */
[----:B------:R-:W-:Y:S02]  /*8e900*/  IMAD.MOV.U32 R3, RZ, RZ, R2 ;  /* 0x000000ffff037224 */ /* 0x000fe400078e0002 */
[----:B------:R-:W-:-:S10]  /*8e910*/  VIADD R2, R2, 0x1 ;  /* 0x0000000102027836 */ /* 0x000fd40000000000 */
[----:B------:R-:W-:Y:S05]  /*8e920*/  @P2 BRA `(.L_x_3491) ;  /* 0xfffffffc00e82947 */ /* 0x000fea000383ffff */
[----:B------:R-:W-:Y:S05]  /*8e930*/  BSYNC.RECONVERGENT B2 ;  /* 0x0000000000027941 */ /* 0x000fea0003800200 */
.L_x_3490:
[----:B------:R-:W-:Y:S01]  /*8e940*/  LOP3.LUT P2, RZ, R24, 0xff, RZ, 0xc0, !PT ;  /* 0x000000ff18ff7812 */ /* 0x000fe2000784c0ff */
[----:B------:R-:W-:Y:S01]  /*8e950*/  BSSY.RECONVERGENT B2, `(.L_x_3492) ;  /* 0x0000010000027945 */ /* 0x000fe20003800200 */
[----:B------:R-:W-:-:S11]  /*8e960*/  IMAD.MOV.U32 R2, RZ, RZ, R3 ;  /* 0x000000ffff027224 */ /* 0x000fd600078e0003 */
[----:B------:R-:W-:Y:S05]  /*8e970*/  @!P2 BRA `(.L_x_3493) ;  /* 0x000000000034a947 */ /* 0x000fea0003800000 */
[----:B------:R-:W-:Y:S01]  /*8e980*/  BSSY.RECONVERGENT B3, `(.L_x_3494) ;  /* 0x000000b000037945 */ /* 0x000fe20003800200 */
[----:B------:R-:W-:-:S07]  /*8e990*/  IMAD.MOV.U32 R2, RZ, RZ, RZ ;  /* 0x000000ffff027224 */ /* 0x000fce00078e00ff */
.L_x_3495:
        /* <DEDUP_REMOVED lines=10> */
.L_x_3494:
[----:B------:R-:W-:-:S07]  /*8ea40*/  IMAD.MOV.U32 R2, RZ, RZ, R5 ;  /* 0x000000ffff027224 */ /* 0x000fce00078e0005 */
.L_x_3493:
[----:B------:R-:W-:Y:S05]  /*8ea50*/  BSYNC.RECONVERGENT B2 ;  /* 0x0000000000027941 */ /* 0x000fea0003800200 */
.L_x_3492:
        /* <DEDUP_REMOVED lines=70> */
.L_x_3483:
[----:B------:R-:W-:Y:S05]  /*8eec0*/  BSYNC.RECONVERGENT B0 ;  /* 0x0000000000007941 */ /* 0x000fea0003800200 */
.L_x_3482:
[----:B------:R-:W-:-:S07]  /*8eed0*/  IMAD.MOV.U32 R90, RZ, RZ, R28 ;  /* 0x000000ffff5a7224 */ /* 0x000fce00078e001c */
.L_x_3481:
[----:B------:R-:W-:Y:S05]  /*8eee0*/  BSYNC.RECONVERGENT B1 ;  /* 0x0000000000017941 */ /* 0x000fea0003800200 */
.L_x_3480:
[----:B0-----:R-:W-:Y:S01]  /*8eef0*/  IMAD.U32 R4, R147, 0x10000, RZ ;  /* 0x0001000093047824 */ /* 0x001fe200078e00ff */
[----:B------:R-:W-:Y:S01]  /*8ef00*/  LOP3.LUT R14, R156, 0xff, RZ, 0xc0, !PT ;  /* 0x000000ff9c0e7812 */ /* 0x000fe200078ec0ff */
[----:B------:R-:W-:Y:S01]  /*8ef10*/  IMAD.U32 R6, R22, 0x10000, RZ ;  /* 0x0001000016067824 */ /* 0x000fe200078e00ff */
[----:B------:R-:W-:Y:S01]  /*8ef20*/  LOP3.LUT R19, R151, 0xff, RZ, 0xc0, !PT ;  /* 0x000000ff97137812 */ /* 0x000fe200078ec0ff */
[----:B------:R-:W-:Y:S01]  /*8ef30*/  IMAD.U32 R5, R149, 0x10000, RZ ;  /* 0x0001000095057824 */ /* 0x000fe200078e00ff */
[----:B------:R-:W-:Y:S01]  /*8ef40*/  PRMT R14, R163, 0x7604, R14 ;  /* 0x00007604a30e7816 */ /* 0x000fe2000000000e */
[----:B------:R-:W-:Y:S01]  /*8ef50*/  UMOV UR4, 0xffffffff ;  /* 0xffffffff00047882 */ /* 0x000fe20000000000 */
[----:B------:R-:W-:Y:S02]  /*8ef60*/  LOP3.LUT R4, R4, 0xff0000, RZ, 0xc0, !PT ;  /* 0x00ff000004047812 */ /* 0x000fe400078ec0ff */
[----:B------:R-:W-:Y:S02]  /*8ef70*/  LOP3.LUT R12, R157, 0xff, RZ, 0xc0, !PT ;  /* 0x000000ff9d0c7812 */ /* 0x000fe400078ec0ff */
[----:B------:R-:W-:Y:S01]  /*8ef80*/  PRMT R19, R158, 0x7604, R19 ;  /* 0x000076049e137816 */ /* 0x000fe20000000013 */
[----:B------:R-:W-:Y:S01]  /*8ef90*/  IMAD.IADD R14, R14, 0x1, R4 ;  /* 0x000000010e0e7824 */ /* 0x000fe200078e0204 */
        /* <DEDUP_REMOVED lines=29> */
[----:B------:R-:W-:Y:S02]  /*8f170*/  PRMT R18, R159, 0x7604, R18 ;  /* 0x000076049f127816 */ /* 0x000fe40000000012 */
[----:B------:R-:W-:Y:S02]  /*8f180*/  LOP3.LUT R4, R4, 0xff0000, RZ, 0xc0, !PT ;  /* 0x00ff000004047812 */ /* 0x000fe400078ec0ff */
        /* <DEDUP_REMOVED lines=16> */
[----:B------:R-:W-:Y:S01]  /*8f290*/  PRMT R8, R169, 0x7604, R8 ;  /* 0x00007604a9087816 */ /* 0x000fe20000000008 */
[----:B------:R-:W-:Y:S01]  /*8f2a0*/  IMAD.U32 R11, R7, 0x10000, RZ ;  /* 0x00010000070b7824 */ /* 0x000fe200078e00ff */
[----:B------:R-:W-:Y:S01]  /*8f2b0*/  LOP3.LUT R5, R5, 0xff0000, RZ, 0xc0, !PT ;  /* 0x00ff000005057812 */ /* 0x000fe200078ec0ff */
[----:B------:R-:W-:Y:S01]  /*8f2c0*/  IMAD R14, R6, 0x1000000, R14 ;  /* 0x01000000060e7824 */ /* 0x000fe200078e020e */
[----:B------:R-:W-:Y:S02]  /*8f2d0*/  LOP3.LUT R6, R91, 0xffff, RZ, 0xc0, !PT ;  /* 0x0000ffff5b067812 */ /* 0x000fe400078ec0ff */
[----:B------:R-:W-:Y:S01]  /*8f2e0*/  LOP3.LUT R11, R11, 0xff0000, RZ, 0xc0, !PT ;  /* 0x00ff00000b0b7812 */ /* 0x000fe200078ec0ff */
[----:B------:R-:W-:Y:S01]  /*8f2f0*/  IMAD.IADD R8, R8, 0x1, R5 ;  /* 0x0000000108087824 */ /* 0x000fe200078e0205 */
[----:B------:R-:W-:Y:S01]  /*8f300*/  LOP3.LUT R5, R184, 0xffff, RZ, 0xc0, !PT ;  /* 0x0000ffffb8057812 */ /* 0x000fe200078ec0ff */
[----:B------:R-:W-:Y:S01]  /*8f310*/  IMAD R15, R6, 0x1000000, R15 ;  /* 0x01000000060f7824 */ /* 0x000fe200078e020f */
[----:B------:R-:W-:-:S02]  /*8f320*/  LOP3.LUT R6, R88, 0xffff, RZ, 0xc0, !PT ;  /* 0x0000ffff58067812 */ /* 0x000fc400078ec0ff */
[----:B------:R-:W-:Y:S02]  /*8f330*/  LOP3.LUT R9, R5, 0xff, RZ, 0xc0, !PT ;  /* 0x000000ff05097812 */ /* 0x000fe400078ec0ff */
[----:B------:R-:W-:Y:S01]  /*8f340*/  LOP3.LUT R34, R174, 0xffff, RZ, 0xc0, !PT ;  /* 0x0000ffffae227812 */ /* 0x000fe200078ec0ff */
[----:B------:R-:W-:Y:S01]  /*8f350*/  IMAD R16, R6, 0x1000000, R16 ;  /* 0x0100000006107824 */ /* 0x000fe200078e0210 */
[----:B------:R-:W-:Y:S02]  /*8f360*/  PRMT R9, R168, 0x7604, R9 ;  /* 0x00007604a8097816 */ /* 0x000fe40000000009 */
[----:B------:R-:W-:Y:S01]  /*8f370*/  LOP3.LUT R33, R182, 0xffff, RZ, 0xc0, !PT ;  /* 0x0000ffffb6217812 */ /* 0x000fe200078ec0ff */
[----:B-1----:R-:W-:Y:S01]  /*8f380*/  IMAD.U32 R20, R34, 0x10000, RZ ;  /* 0x0001000022147824 */ /* 0x002fe200078e00ff */
[----:B------:R-:W-:Y:S01]  /*8f390*/  LOP3.LUT R6, R86, 0xffff, RZ, 0xc0, !PT ;  /* 0x0000ffff56067812 */ /* 0x000fe200078ec0ff */
[----:B------:R-:W-:Y:S01]  /*8f3a0*/  IMAD.IADD R9, R9, 0x1, R11 ;  /* 0x0000000109097824 */ /* 0x000fe200078e020b */
        /* <DEDUP_REMOVED lines=22> */
[----:B------:R0:W1:Y:S02]  /*8f510*/  SHFL.DOWN PT, R28, R90, 0x2, R27 ;  /* 0x084000005a1c7989 */ /* 0x00006400000e001b */
.L_x_4048:
[----:B------:R-:W-:-:S03]  /*8f520*/  UMOV UR4, 0xffffffff ;  /* 0xffffffff00047882 */ /* 0x000fc60000000000 */
[----:B------:R-:W-:Y:S05]  /*8f530*/  BRA.DIV UR4, `(.L_x_3497) ;  /* 0x0000024604f07947 */ /* 0x000fea000b800000 */
.L_x_4051:
[----:B------:R-:W-:-:S03]  /*8f540*/  UMOV UR4, 0xffffffff ;  /* 0xffffffff00047882 */ /* 0x000fc60000000000 */
[----:B------:R-:W-:Y:S05]  /*8f550*/  BRA.DIV UR4, `(.L_x_3498) ;  /* 0x0000024a040c7947 */ /* 0x000fea000b800000 */
        /* <DEDUP_REMOVED lines=15> */
[----:B---34-:R2:W0:Y:S02]  /*8f650*/  SHFL.DOWN PT, R21, R3, 0x2, R27 ;  /* 0x0840000003157989 */ /* 0x01842400000e001b */
.L_x_4069:
[----:B------:R-:W3:Y:S01]  /*8f660*/  S2R R6, SR_LANEID ;  /* 0x0000000000067919 */ /* 0x000ee20000000000 */
[----:B------:R-:W-:Y:S01]  /*8f670*/  BSSY.RECONVERGENT B1, `(.L_x_3499) ;  /* 0x00000e4000017945 */ /* 0x000fe20003800200 */
[----:B---3--:R-:W-:-:S05]  /*8f680*/  VIADD R6, R6, 0x2 ;  /* 0x0000000206067836 */ /* 0x008fca0000000000 */
        /* <DEDUP_REMOVED lines=97> */
[----:B--2---:R-:W-:Y:S02]  /*8fca0*/  IMAD.MOV.U32 R2, RZ, RZ, RZ ;  /* 0x000000ffff027224 */ /* 0x004fe400078e00ff */
[----:B------:R1:W-:Y:S04]  /*8fcb0*/  STL [R1+0x194], R26 ;  /* 0x0001941a01007387 */ /* 0x0003e80000100800 */
[----:B------:R1:W-:Y:S02]  /*8fcc0*/  STL.64 [R1+0x198], R20 ;  /* 0x0001981401007387 */ /* 0x0003e40000100a00 */
.L_x_3504:
[----:B0-----:R-:W-:-:S05]  /*8fcd0*/  IMAD.IADD R4, R1, 0x1, R2 ;  /* 0x0000000101047824 */ /* 0x001fca00078e0202 */
[----:B------:R-:W2:Y:S02]  /*8fce0*/  LDL.U8 R3, [R4+0x160] ;  /* 0x0001600004037983 */ /* 0x000ea40000100000 */
[----:B--2---:R-:W-:Y:S01]  /*8fcf0*/  ISETP.NE.AND P2, PT, R3, RZ, PT ;  /* 0x000000ff0300720c */ /* 0x004fe20003f45270 */
[----:B------:R-:W-:Y:S02]  /*8fd00*/  IMAD.MOV.U32 R3, RZ, RZ, R2 ;  /* 0x000000ffff037224 */ /* 0x000fe400078e0002 */
[----:B------:R-:W-:-:S10]  /*8fd10*/  VIADD R2, R2, 0x1 ;  /* 0x0000000102027836 */ /* 0x000fd40000000000 */
[----:B------:R-:W-:Y:S05]  /*8fd20*/  @P2 BRA `(.L_x_3504) ;  /* 0xfffffffc00e82947 */ /* 0x000fea000383ffff */
[----:B------:R-:W-:Y:S05]  /*8fd30*/  BSYNC.RECONVERGENT B2 ;  /* 0x0000000000027941 */ /* 0x000fea0003800200 */
.L_x_3503:
[----:B------:R-:W-:Y:S01]  /*8fd40*/  LOP3.LUT P2, RZ, R8, 0xff, RZ, 0xc0, !PT ;  /* 0x000000ff08ff7812 */ /* 0x000fe2000784c0ff */
[----:B------:R-:W-:Y:S01]  /*8fd50*/  BSSY.RECONVERGENT B2, `(.L_x_3505) ;  /* 0x0000010000027945 */ /* 0x000fe20003800200 */
[----:B------:R-:W-:-:S11]  /*8fd60*/  IMAD.MOV.U32 R2, RZ, RZ, R3 ;  /* 0x000000ffff027224 */ /* 0x000fd600078e0003 */
[----:B------:R-:W-:Y:S05]  /*8fd70*/  @!P2 BRA `(.L_x_3506) ;  /* 0x000000000034a947 */ /* 0x000fea0003800000 */
[----:B------:R-:W-:Y:S01]  /*8fd80*/  BSSY.RECONVERGENT B3, `(.L_x_3507) ;  /* 0x000000b000037945 */ /* 0x000fe20003800200 */
[----:B------:R-:W-:-:S07]  /*8fd90*/  IMAD.MOV.U32 R2, RZ, RZ, RZ ;  /* 0x000000ffff027224 */ /* 0x000fce00078e00ff */
.L_x_3508:
        /* <DEDUP_REMOVED lines=10> */
.L_x_3507:
[----:B------:R-:W-:-:S07]  /*8fe40*/  IMAD.MOV.U32 R2, RZ, RZ, R5 ;  /* 0x000000ffff027224 */ /* 0x000fce00078e0005 */
.L_x_3506:
[----:B------:R-:W-:Y:S05]  /*8fe50*/  BSYNC.RECONVERGENT B2 ;  /* 0x0000000000027941 */ /* 0x000fea0003800200 */
.L_x_3505:
[----:B------:R-:W-:Y:S01]  /*8fe60*/  IMAD.IADD R3, R1, 0x1, R2 ;  /* 0x0000000101037824 */ /* 0x000fe200078e0202 */
[----:B------:R-:W-:Y:S01]  /*8fe70*/  BSSY.RECONVERGENT B2, `(.L_x_3509) ;  /* 0x0000009000027945 */ /* 0x000fe20003800200 */
[----:B------:R-:W-:-:S03]  /*8fe80*/  IMAD.MOV.U32 R2, RZ, RZ, RZ ;  /* 0x000000ffff027224 */ /* 0x000fc600078e00ff */
[----:B------:R0:W-:Y:S04]  /*8fe90*/  STL.U8 [R3+0x161], RZ ;  /* 0x000161ff03007387 */ /* 0x0001e80000100000 */
.L_x_3510:
[----:B------:R-:W-:-:S05]  /*8fea0*/  IMAD.IADD R4, R1, 0x1, R2 ;  /* 0x0000000101047824 */ /* 0x000fca00078e0202 */
[----:B0-----:R-:W2:Y:S02]  /*8feb0*/  LDL.U8 R3, [R4+0x160] ;  /* 0x0001600004037983 */ /* 0x001ea40000100000 */
[----:B--2---:R-:W-:Y:S01]  /*8fec0*/  ISETP.NE.AND P2, PT, R3, RZ, PT ;  /* 0x000000ff0300720c */ /* 0x004fe20003f45270 */
[----:B------:R-:W-:Y:S02]  /*8fed0*/  IMAD.MOV.U32 R3, RZ, RZ, R2 ;  /* 0x000000ffff037224 */ /* 0x000fe400078e0002 */
[----:B------:R-:W-:-:S10]  /*8fee0*/  VIADD R2, R2, 0x1 ;  /* 0x0000000102027836 */ /* 0x000fd40000000000 */
[----:B------:R-:W-:Y:S05]  /*8fef0*/  @P2 BRA `(.L_x_3510) ;  /* 0xfffffffc00e82947 */ /* 0x000fea000383ffff */
[----:B------:R-:W-:Y:S05]  /*8ff00*/  BSYNC.RECONVERGENT B2 ;  /* 0x0000000000027941 */ /* 0x000fea0003800200 */
.L_x_3509:
[----:B------:R-:W-:Y:S01]  /*8ff10*/  LOP3.LUT P2, RZ, R24, 0xff, RZ, 0xc0, !PT ;  /* 0x000000ff18ff7812 */ /* 0x000fe2000784c0ff */
[----:B------:R-:W-:Y:S01]  /*8ff20*/  BSSY.RECONVERGENT B2, `(.L_x_3511) ;  /* 0x0000010000027945 */ /* 0x000fe20003800200 */
[----:B------:R-:W-:-:S11]  /*8ff30*/  IMAD.MOV.U32 R2, RZ, RZ, R3 ;  /* 0x000000ffff027224 */ /* 0x000fd600078e0003 */
[----:B------:R-:W-:Y:S05]  /*8ff40*/  @!P2 BRA `(.L_x_3512) ;  /* 0x000000000034a947 */ /* 0x000fea0003800000 */
[----:B------:R-:W-:Y:S01]  /*8ff50*/  BSSY.RECONVERGENT B3, `(.L_x_3513) ;  /* 0x000000b000037945 */ /* 0x000fe20003800200 */
[----:B------:R-:W-:-:S07]  /*8ff60*/  IMAD.MOV.U32 R2, RZ, RZ, RZ ;  /* 0x000000ffff027224 */ /* 0x000fce00078e00ff */
.L_x_3514:
        /* <DEDUP_REMOVED lines=10> */
.L_x_3513:
[----:B------:R-:W-:-:S07]  /*90010*/  IMAD.MOV.U32 R2, RZ, RZ, R5 ;  /* 0x000000ffff027224 */ /* 0x000fce00078e0005 */
.L_x_3512:
[----:B------:R-:W-:Y:S05]  /*90020*/  BSYNC.RECONVERGENT B2 ;  /* 0x0000000000027941 */ /* 0x000fea0003800200 */
.L_x_3511:
[----:B------:R-:W-:-:S05]  /*90030*/  IMAD.IADD R16, R1, 0x1, R2 ;  /* 0x0000000101107824 */ /* 0x000fca00078e0202 */
[----:B------:R3:W-:Y:S04]  /*90040*/  STL.U8 [R16+0x161], RZ ;  /* 0x000161ff10007387 */ /* 0x0007e80000100000 */
[----:B------:R-:W2:Y:S04]  /*90050*/  LDL.128 R12, [R1+0x160] ;  /* 0x00016000010c7983 */ /* 0x000ea80000100c00 */
[----:B------:R-:W4:Y:S04]  /*90060*/  LDL.128 R4, [R1+0x170] ;  /* 0x0001700001047983 */ /* 0x000f280000100c00 */
[----:B------:R-:W3:Y:S04]  /*90070*/  LDL.128 R8, [R1+0x180] ;  /* 0x0001800001087983 */ /* 0x000ee80000100c00 */
[----:B------:R-:W3:Y:S04]  /*90080*/  LDL.U16 R170, [R1+0x190] ;  /* 0x0001900001aa7983 */ /* 0x000ee80000100400 */
        /* <DEDUP_REMOVED lines=64> */
.L_x_3502:
[----:B------:R-:W-:Y:S05]  /*90490*/  BSYNC.RECONVERGENT B0 ;  /* 0x0000000000007941 */ /* 0x000fea0003800200 */
.L_x_3501:
[----:B------:R-:W-:-:S07]  /*904a0*/  IMAD.MOV.U32 R90, RZ, RZ, R28 ;  /* 0x000000ffff5a7224 */ /* 0x000fce00078e001c */
.L_x_3500:
[----:B------:R-:W-:Y:S05]  /*904b0*/  BSYNC.RECONVERGENT B1 ;  /* 0x0000000000017941 */ /* 0x000fea0003800200 */
.L_x_3499:
        /* <DEDUP_REMOVED lines=99> */
.L_x_4072:
[----:B------:R-:W-:-:S03]  /*90af0*/  UMOV UR4, 0xffffffff ;  /* 0xffffffff00047882 */ /* 0x000fc60000000000 */
[----:B------:R-:W-:Y:S05]  /*90b00*/  BRA.DIV UR4, `(.L_x_3516) ;  /* 0x0000023a04307947 */ /* 0x000fea000b800000 */
.L_x_4075:
        /* <DEDUP_REMOVED lines=17> */
[----:B----4-:R3:W0:Y:S02]  /*90c20*/  SHFL.DOWN PT, R21, R3, 0x4, R27 ;  /* 0x0880000003157989 */ /* 0x01062400000e001b */
.L_x_4093:
        /* <DEDUP_REMOVED lines=100> */
[----:B--23--:R-:W-:Y:S02]  /*91270*/  IMAD.MOV.U32 R2, RZ, RZ, RZ ;  /* 0x000000ffff027224 */ /* 0x00cfe400078e00ff */
[----:B------:R1:W-:Y:S04]  /*91280*/  STL [R1+0x194], R26 ;  /* 0x0001941a01007387 */ /* 0x0003e80000100800 */
[----:B------:R1:W-:Y:S02]  /*91290*/  STL.64 [R1+0x198], R20 ;  /* 0x0001981401007387 */ /* 0x0003e40000100a00 */
.L_x_3523:
[----:B0-----:R-:W-:-:S05]  /*912a0*/  IMAD.IADD R4, R1, 0x1, R2 ;  /* 0x0000000101047824 */ /* 0x001fca00078e0202 */
[----:B------:R-:W2:Y:S02]  /*912b0*/  LDL.U8 R3, [R4+0x160] ;  /* 0x0001600004037983 */ /* 0x000ea40000100000 */
[----:B--2---:R-:W-:Y:S01]  /*912c0*/  ISETP.NE.AND P2, PT, R3, RZ, PT ;  /* 0x000000ff0300720c */ /* 0x004fe20003f45270 */
[----:B------:R-:W-:Y:S02]  /*912d0*/  IMAD.MOV.U32 R3, RZ, RZ, R2 ;  /* 0x000000ffff037224 */ /* 0x000fe400078e0002 */
[----:B------:R-:W-:-:S10]  /*912e0*/  VIADD R2, R2, 0x1 ;  /* 0x0000000102027836 */ /* 0x000fd40000000000 */
[----:B------:R-:W-:Y:S05]  /*912f0*/  @P2 BRA `(.L_x_3523) ;  /* 0xfffffffc00e82947 */ /* 0x000fea000383ffff */
[----:B------:R-:W-:Y:S05]  /*91300*/  BSYNC.RECONVERGENT B2 ;  /* 0x0000000000027941 */ /* 0x000fea0003800200 */
.L_x_3522:
[----:B------:R-:W-:Y:S01]  /*91310*/  LOP3.LUT P2, RZ, R8, 0xff, RZ, 0xc0, !PT ;  /* 0x000000ff08ff7812 */ /* 0x000fe2000784c0ff */
[----:B------:R-:W-:Y:S01]  /*91320*/  BSSY.RECONVERGENT B2, `(.L_x_3524) ;  /* 0x0000010000027945 */ /* 0x000fe20003800200 */
[----:B------:R-:W-:-:S11]  /*91330*/  IMAD.MOV.U32 R2, RZ, RZ, R3 ;  /* 0x000000ffff027224 */ /* 0x000fd600078e0003 */
[----:B------:R-:W-:Y:S05]  /*91340*/  @!P2 BRA `(.L_x_3525) ;  /* 0x000000000034a947 */ /* 0x000fea0003800000 */
[----:B------:R-:W-:Y:S01]  /*91350*/  BSSY.RECONVERGENT B3, `(.L_x_3526) ;  /* 0x000000b000037945 */ /* 0x000fe20003800200 */
[----:B------:R-:W-:-:S07]  /*91360*/  IMAD.MOV.U32 R2, RZ, RZ, RZ ;  /* 0x000000ffff027224 */ /* 0x000fce00078e00ff */
.L_x_3527:
        /* <DEDUP_REMOVED lines=10> */
.L_x_3526:
[----:B------:R-:W-:-:S07]  /*91410*/  IMAD.MOV.U32 R2, RZ, RZ, R5 ;  /* 0x000000ffff027224 */ /* 0x000fce00078e0005 */
.L_x_3525:
[----:B------:R-:W-:Y:S05]  /*91420*/  BSYNC.RECONVERGENT B2 ;  /* 0x0000000000027941 */ /* 0x000fea0003800200 */
.L_x_3524:
[----:B------:R-:W-:Y:S01]  /*91430*/  IMAD.IADD R3, R1, 0x1, R2 ;  /* 0x0000000101037824 */ /* 0x000fe200078e0202 */
[----:B------:R-:W-:Y:S01]  /*91440*/  BSSY.RECONVERGENT B2, `(.L_x_3528) ;  /* 0x0000009000027945 */ /* 0x000fe20003800200 */
[----:B------:R-:W-:-:S03]  /*91450*/  IMAD.MOV.U32 R2, RZ, RZ, RZ ;  /* 0x000000ffff027224 */ /* 0x000fc600078e00ff */
[----:B------:R0:W-:Y:S04]  /*91460*/  STL.U8 [R3+0x161], RZ ;  /* 0x000161ff03007387 */ /* 0x0001e80000100000 */
.L_x_3529:
[----:B------:R-:W-:-:S05]  /*91470*/  IMAD.IADD R4, R1, 0x1, R2 ;  /* 0x0000000101047824 */ /* 0x000fca00078e0202 */
[----:B0-----:R-:W2:Y:S02]  /*91480*/  LDL.U8 R3, [R4+0x160] ;  /* 0x0001600004037983 */ /* 0x001ea40000100000 */
[----:B--2---:R-:W-:Y:S01]  /*91490*/  ISETP.NE.AND P2, PT, R3, RZ, PT ;  /* 0x000000ff0300720c */ /* 0x004fe20003f45270 */
[----:B------:R-:W-:Y:S02]  /*914a0*/  IMAD.MOV.U32 R3, RZ, RZ, R2 ;  /* 0x000000ffff037224 */ /* 0x000fe400078e0002 */
[----:B------:R-:W-:-:S10]  /*914b0*/  VIADD R2, R2, 0x1 ;  /* 0x0000000102027836 */ /* 0x000fd40000000000 */
[----:B------:R-:W-:Y:S05]  /*914c0*/  @P2 BRA `(.L_x_3529) ;  /* 0xfffffffc00e82947 */ /* 0x000fea000383ffff */
[----:B------:R-:W-:Y:S05]  /*914d0*/  BSYNC.RECONVERGENT B2 ;  /* 0x0000000000027941 */ /* 0x000fea0003800200 */
.L_x_3528:
[----:B------:R-:W-:Y:S01]  /*914e0*/  LOP3.LUT P2, RZ, R24, 0xff, RZ, 0xc0, !PT ;  /* 0x000000ff18ff7812 */ /* 0x000fe2000784c0ff */
[----:B------:R-:W-:Y:S01]  /*914f0*/  BSSY.RECONVERGENT B2, `(.L_x_3530) ;  /* 0x0000010000027945 */ /* 0x000fe20003800200 */
[----:B------:R-:W-:-:S11]  /*91500*/  IMAD.MOV.U32 R2, RZ, RZ, R3 ;  /* 0x000000ffff027224 */ /* 0x000fd600078e0003 */
[----:B------:R-:W-:Y:S05]  /*91510*/  @!P2 BRA `(.L_x_3531) ;  /* 0x000000000034a947 */ /* 0x000fea0003800000 */
[----:B------:R-:W-:Y:S01]  /*91520*/  BSSY.RECONVERGENT B3, `(.L_x_3532) ;  /* 0x000000b000037945 */ /* 0x000fe20003800200 */
[----:B------:R-:W-:-:S07]  /*91530*/  IMAD.MOV.U32 R2, RZ, RZ, RZ ;  /* 0x000000ffff027224 */ /* 0x000fce00078e00ff */
.L_x_3533:
        /* <DEDUP_REMOVED lines=10> */
.L_x_3532:
[----:B------:R-:W-:-:S07]  /*915e0*/  IMAD.MOV.U32 R2, RZ, RZ, R5 ;  /* 0x000000ffff027224 */ /* 0x000fce00078e0005 */
.L_x_3531:
[----:B------:R-:W-:Y:S05]  /*915f0*/  BSYNC.RECONVERGENT B2 ;  /* 0x0000000000027941 */ /* 0x000fea0003800200 */
.L_x_3530:
        /* <DEDUP_REMOVED lines=70> */
.L_x_3521:
[----:B------:R-:W-:Y:S05]  /*91a60*/  BSYNC.RECONVERGENT B0 ;  /* 0x0000000000007941 */ /* 0x000fea0003800200 */
.L_x_3520:
[----:B------:R-:W-:-:S07]  /*91a70*/  IMAD.MOV.U32 R90, RZ, RZ, R28 ;  /* 0x000000ffff5a7224 */ /* 0x000fce00078e001c */
.L_x_3519:
[----:B------:R-:W-:Y:S05]  /*91a80*/  BSYNC.RECONVERGENT B1 ;  /* 0x0000000000017941 */ /* 0x000fea0003800200 */
.L_x_3518:
        /* <DEDUP_REMOVED lines=99> */
.L_x_4096:
[----:B------:R-:W-:-:S03]  /*920c0*/  UMOV UR4, 0xffffffff ;  /* 0xffffffff00047882 */ /* 0x000fc60000000000 */
[----:B------:R-:W-:Y:S05]  /*920d0*/  BRA.DIV UR4, `(.L_x_3535) ;  /* 0x0000022a04707947 */ /* 0x000fea000b800000 */
.L_x_4099:
        /* <DEDUP_REMOVED lines=18> */
.L_x_4117:
        /* <DEDUP_REMOVED lines=100> */
[----:B--234-:R-:W-:Y:S02]  /*92840*/  IMAD.MOV.U32 R2, RZ, RZ, RZ ;  /* 0x000000ffff027224 */ /* 0x01cfe400078e00ff */
[----:B------:R1:W-:Y:S04]  /*92850*/  STL [R1+0x194], R26 ;  /* 0x0001941a01007387 */ /* 0x0003e80000100800 */
[----:B------:R1:W-:Y:S02]  /*92860*/  STL.64 [R1+0x198], R20 ;  /* 0x0001981401007387 */ /* 0x0003e40000100a00 */
.L_x_3542:
[----:B0-----:R-:W-:-:S05]  /*92870*/  IMAD.IADD R4, R1, 0x1, R2 ;  /* 0x0000000101047824 */ /* 0x001fca00078e0202 */
[----:B------:R-:W2:Y:S02]  /*92880*/  LDL.U8 R3, [R4+0x160] ;  /* 0x0001600004037983 */ /* 0x000ea40000100000 */
[----:B--2---:R-:W-:Y:S01]  /*92890*/  ISETP.NE.AND P2, PT, R3, RZ, PT ;  /* 0x000000ff0300720c */ /* 0x004fe20003f45270 */
[----:B------:R-:W-:Y:S02]  /*928a0*/  IMAD.MOV.U32 R3, RZ, RZ, R2 ;  /* 0x000000ffff037224 */ /* 0x000fe400078e0002 */
[----:B------:R-:W-:-:S10]  /*928b0*/  VIADD R2, R2, 0x1 ;  /* 0x0000000102027836 */ /* 0x000fd40000000000 */
[----:B------:R-:W-:Y:S05]  /*928c0*/  @P2 BRA `(.L_x_3542) ;  /* 0xfffffffc00e82947 */ /* 0x000fea000383ffff */
[----:B------:R-:W-:Y:S05]  /*928d0*/  BSYNC.RECONVERGENT B2 ;  /* 0x0000000000027941 */ /* 0x000fea0003800200 */
.L_x_3541:
[----:B------:R-:W-:Y:S01]  /*928e0*/  LOP3.LUT P2, RZ, R8, 0xff, RZ, 0xc0, !PT ;  /* 0x000000ff08ff7812 */ /* 0x000fe2000784c0ff */
[----:B------:R-:W-:Y:S01]  /*928f0*/  BSSY.RECONVERGENT B2, `(.L_x_3543) ;  /* 0x0000010000027945 */ /* 0x000fe20003800200 */
[----:B------:R-:W-:-:S11]  /*92900*/  IMAD.MOV.U32 R2, RZ, RZ, R3 ;  /* 0x000000ffff027224 */ /* 0x000fd600078e0003 */
[----:B------:R-:W-:Y:S05]  /*92910*/  @!P2 BRA `(.L_x_3544) ;  /* 0x000000000034a947 */ /* 0x000fea0003800000 */
[----:B------:R-:W-:Y:S01]  /*92920*/  BSSY.RECONVERGENT B3, `(.L_x_3545) ;  /* 0x000000b000037945 */ /* 0x000fe20003800200 */
[----:B------:R-:W-:-:S07]  /*92930*/  IMAD.MOV.U32 R2, RZ, RZ, RZ ;  /* 0x000000ffff027224 */ /* 0x000fce00078e00ff */
.L_x_3546:
        /* <DEDUP_REMOVED lines=10> */
.L_x_3545:
[----:B------:R-:W-:-:S07]  /*929e0*/  IMAD.MOV.U32 R2, RZ, RZ, R5 ;  /* 0x000000ffff027224 */ /* 0x000fce00078e0005 */
.L_x_3544:
[----:B------:R-:W-:Y:S05]  /*929f0*/  BSYNC.RECONVERGENT B2 ;  /* 0x0000000000027941 */ /* 0x000fea0003800200 */
.L_x_3543:
[----:B------:R-:W-:Y:S01]  /*92a00*/  IMAD.IADD R3, R1, 0x1, R2 ;  /* 0x0000000101037824 */ /* 0x000fe200078e0202 */
[----:B------:R-:W-:Y:S01]  /*92a10*/  BSSY.RECONVERGENT B2, `(.L_x_3547) ;  /* 0x0000009000027945 */ /* 0x000fe20003800200 */
[----:B------:R-:W-:-:S03]  /*92a20*/  IMAD.MOV.U32 R2, RZ, RZ, RZ ;  /* 0x000000ffff027224 */ /* 0x000fc600078e00ff */
[----:B------:R0:W-:Y:S04]  /*92a30*/  STL.U8 [R3+0x161], RZ ;  /* 0x000161ff03007387 */ /* 0x0001e80000100000 */
.L_x_3548:
[----:B------:R-:W-:-:S05]  /*92a40*/  IMAD.IADD R4, R1, 0x1, R2 ;  /* 0x0000000101047824 */ /* 0x000fca00078e0202 */
[----:B0-----:R-:W2:Y:S02]  /*92a50*/  LDL.U8 R3, [R4+0x160] ;  /* 0x0001600004037983 */ /* 0x001ea40000100000 */
[----:B--2---:R-:W-:Y:S01]  /*92a60*/  ISETP.NE.AND P2, PT, R3, RZ, PT ;  /* 0x000000ff0300720c */ /* 0x004fe20003f45270 */
[----:B------:R-:W-:Y:S02]  /*92a70*/  IMAD.MOV.U32 R3, RZ, RZ, R2 ;  /* 0x000000ffff037224 */ /* 0x000fe400078e0002 */
[----:B------:R-:W-:-:S10]  /*92a80*/  VIADD R2, R2, 0x1 ;  /* 0x0000000102027836 */ /* 0x000fd40000000000 */
[----:B------:R-:W-:Y:S05]  /*92a90*/  @P2 BRA `(.L_x_3548) ;  /* 0xfffffffc00e82947 */ /* 0x000fea000383ffff */
[----:B------:R-:W-:Y:S05]  /*92aa0*/  BSYNC.RECONVERGENT B2 ;  /* 0x0000000000027941 */ /* 0x000fea0003800200 */
.L_x_3547:
[----:B------:R-:W-:Y:S01]  /*92ab0*/  LOP3.LUT P2, RZ, R24, 0xff, RZ, 0xc0, !PT ;  /* 0x000000ff18ff7812 */ /* 0x000fe2000784c0ff */
[----:B------:R-:W-:Y:S01]  /*92ac0*/  BSSY.RECONVERGENT B2, `(.L_x_3549) ;  /* 0x0000010000027945 */ /* 0x000fe20003800200 */
[----:B------:R-:W-:-:S11]  /*92ad0*/  IMAD.MOV.U32 R2, RZ, RZ, R3 ;  /* 0x000000ffff027224 */ /* 0x000fd600078e0003 */
[----:B------:R-:W-:Y:S05]  /*92ae0*/  @!P2 BRA `(.L_x_3550) ;  /* 0x000000000034a947 */ /* 0x000fea0003800000 */
[----:B------:R-:W-:Y:S01]  /*92af0*/  BSSY.RECONVERGENT B3, `(.L_x_3551) ;  /* 0x000000b000037945 */ /* 0x000fe20003800200 */
[----:B------:R-:W-:-:S07]  /*92b00*/  IMAD.MOV.U32 R2, RZ, RZ, RZ ;  /* 0x000000ffff027224 */ /* 0x000fce00078e00ff */
.L_x_3552:
        /* <DEDUP_REMOVED lines=10> */
.L_x_3551:
[----:B------:R-:W-:-:S07]  /*92bb0*/  IMAD.MOV.U32 R2, RZ, RZ, R5 ;  /* 0x000000ffff027224 */ /* 0x000fce00078e0005 */
.L_x_3550:
[----:B------:R-:W-:Y:S05]  /*92bc0*/  BSYNC.RECONVERGENT B2 ;  /* 0x0000000000027941 */ /* 0x000fea0003800200 */
.L_x_3549:
        /* <DEDUP_REMOVED lines=70> */
.L_x_3540:
[----:B------:R-:W-:Y:S05]  /*93030*/  BSYNC.RECONVERGENT B0 ;  /* 0x0000000000007941 */ /* 0x000fea0003800200 */
.L_x_3539:
[----:B------:R-:W-:-:S07]  /*93040*/  IMAD.MOV.U32 R90, RZ, RZ, R28 ;  /* 0x000000ffff5a7224 */ /* 0x000fce00078e001c */
.L_x_3538:
[----:B------:R-:W-:Y:S05]  /*93050*/  BSYNC.RECONVERGENT B1 ;  /* 0x0000000000017941 */ /* 0x000fea0003800200 */
.L_x_3537:
        /* <DEDUP_REMOVED lines=99> */
.L_x_4120:
[----:B------:R-:W-:-:S03]  /*93690*/  UMOV UR4, 0xffffffff ;  /* 0xffffffff00047882 */ /* 0x000fc60000000000 */
[----:B------:R-:W-:Y:S05]  /*936a0*/  BRA.DIV UR4, `(.L_x_3554) ;  /* 0x0000021a04b07947 */ /* 0x000fea000b800000 */
.L_x_4123:
        /* <DEDUP_REMOVED lines=18> */
.L_x_4141:
        /* <DEDUP_REMOVED lines=103> */
.L_x_3561:
[----:B0-----:R-:W-:-:S05]  /*93e40*/  IMAD.IADD R4, R1, 0x1, R2 ;  /* 0x0000000101047824 */ /* 0x001fca00078e0202 */
[----:B------:R-:W2:Y:S02]  /*93e50*/  LDL.U8 R3, [R4+0x160] ;  /* 0x0001600004037983 */ /* 0x000ea40000100000 */
[----:B--2---:R-:W-:Y:S01]  /*93e60*/  ISETP.NE.AND P2, PT, R3, RZ, PT ;  /* 0x000000ff0300720c */ /* 0x004fe20003f45270 */
[----:B------:R-:W-:Y:S02]  /*93e70*/  IMAD.MOV.U32 R3, RZ, RZ, R2 ;  /* 0x000000ffff037224 */ /* 0x000fe400078e0002 */
[----:B------:R-:W-:-:S10]  /*93e80*/  VIADD R2, R2, 0x1 ;  /* 0x0000000102027836 */ /* 0x000fd40000000000 */
[----:B------:R-:W-:Y:S05]  /*93e90*/  @P2 BRA `(.L_x_3561) ;  /* 0xfffffffc00e82947 */ /* 0x000fea000383ffff */
[----:B------:R-:W-:Y:S05]  /*93ea0*/  BSYNC.RECONVERGENT B2 ;  /* 0x0000000000027941 */ /* 0x000fea0003800200 */
.L_x_3560:
[----:B------:R-:W-:Y:S01]  /*93eb0*/  LOP3.LUT P2, RZ, R8, 0xff, RZ, 0xc0, !PT ;  /* 0x000000ff08ff7812 */ /* 0x000fe2000784c0ff */
[----:B------:R-:W-:Y:S01]  /*93ec0*/  BSSY.RECONVERGENT B2, `(.L_x_3562) ;  /* 0x0000010000027945 */ /* 0x000fe20003800200 */
[----:B------:R-:W-:-:S11]  /*93ed0*/  IMAD.MOV.U32 R2, RZ, RZ, R3 ;  /* 0x000000ffff027224 */ /* 0x000fd600078e0003 */
[----:B------:R-:W-:Y:S05]  /*93ee0*/  @!P2 BRA `(.L_x_3563) ;  /* 0x000000000034a947 */ /* 0x000fea0003800000 */
[----:B------:R-:W-:Y:S01]  /*93ef0*/  BSSY.RECONVERGENT B3, `(.L_x_3564) ;  /* 0x000000b000037945 */ /* 0x000fe20003800200 */
[----:B------:R-:W-:-:S07]  /*93f00*/  IMAD.MOV.U32 R2, RZ, RZ, RZ ;  /* 0x000000ffff027224 */ /* 0x000fce00078e00ff */
.L_x_3565:
        /* <DEDUP_REMOVED lines=10> */
.L_x_3564:
[----:B------:R-:W-:-:S07]  /*93fb0*/  IMAD.MOV.U32 R2, RZ, RZ, R5 ;  /* 0x000000ffff027224 */ /* 0x000fce00078e0005 */
.L_x_3563:
[----:B------:R-:W-:Y:S05]  /*93fc0*/  BSYNC.RECONVERGENT B2 ;  /* 0x0000000000027941 */ /* 0x000fea0003800200 */
.L_x_3562:
[----:B------:R-:W-:Y:S01]  /*93fd0*/  IMAD.IADD R3, R1, 0x1, R2 ;  /* 0x0000000101037824 */ /* 0x000fe200078e0202 */
[----:B------:R-:W-:Y:S01]  /*93fe0*/  BSSY.RECONVERGENT B2, `(.L_x_3566) ;  /* 0x0000009000027945 */ /* 0x000fe20003800200 */
[----:B------:R-:W-:-:S03]  /*93ff0*/  IMAD.MOV.U32 R2, RZ, RZ, RZ ;  /* 0x000000ffff027224 */ /* 0x000fc600078e00ff */
[----:B------:R0:W-:Y:S04]  /*94000*/  STL.U8 [R3+0x161], RZ ;  /* 0x000161ff03007387 */ /* 0x0001e80000100000 */
.L_x_3567:
[----:B------:R-:W-:-:S05]  /*94010*/  IMAD.IADD R4, R1, 0x1, R2 ;  /* 0x0000000101047824 */ /* 0x000fca00078e0202 */
[----:B0-----:R-:W2:Y:S02]  /*94020*/  LDL.U8 R3, [R4+0x160] ;  /* 0x0001600004037983 */ /* 0x001ea40000100000 */
[----:B--2---:R-:W-:Y:S01]  /*94030*/  ISETP.NE.AND P2, PT, R3, RZ, PT ;  /* 0x000000ff0300720c */ /* 0x004fe20003f45270 */
[----:B------:R-:W-:Y:S02]  /*94040*/  IMAD.MOV.U32 R3, RZ, RZ, R2 ;  /* 0x000000ffff037224 */ /* 0x000fe400078e0002 */
[----:B------:R-:W-:-:S10]  /*94050*/  VIADD R2, R2, 0x1 ;  /* 0x0000000102027836 */ /* 0x000fd40000000000 */
[----:B------:R-:W-:Y:S05]  /*94060*/  @P2 BRA `(.L_x_3567) ;  /* 0xfffffffc00e82947 */ /* 0x000fea000383ffff */
[----:B------:R-:W-:Y:S05]  /*94070*/  BSYNC.RECONVERGENT B2 ;  /* 0x0000000000027941 */ /* 0x000fea0003800200 */
.L_x_3566:
[----:B------:R-:W-:Y:S01]  /*94080*/  LOP3.LUT P2, RZ, R24, 0xff, RZ, 0xc0, !PT ;  /* 0x000000ff18ff7812 */ /* 0x000fe2000784c0ff */
[----:B------:R-:W-:Y:S01]  /*94090*/  BSSY.RECONVERGENT B2, `(.L_x_3568) ;  /* 0x0000010000027945 */ /* 0x000fe20003800200 */
[----:B------:R-:W-:-:S11]  /*940a0*/  IMAD.MOV.U32 R2, RZ, RZ, R3 ;  /* 0x000000ffff027224 */ /* 0x000fd600078e0003 */
[----:B------:R-:W-:Y:S05]  /*940b0*/  @!P2 BRA `(.L_x_3569) ;  /* 0x000000000034a947 */ /* 0x000fea0003800000 */
[----:B------:R-:W-:Y:S01]  /*940c0*/  BSSY.RECONVERGENT B3, `(.L_x_3570) ;  /* 0x000000b000037945 */ /* 0x000fe20003800200 */
[----:B------:R-:W-:-:S07]  /*940d0*/  IMAD.MOV.U32 R2, RZ, RZ, RZ ;  /* 0x000000ffff027224 */ /* 0x000fce00078e00ff */
.L_x_3571:
        /* <DEDUP_REMOVED lines=10> */
.L_x_3570:
[----:B------:R-:W-:-:S07]  /*94180*/  IMAD.MOV.U32 R2, RZ, RZ, R5 ;  /* 0x000000ffff027224 */ /* 0x000fce00078e0005 */
.L_x_3569:
[----:B------:R-:W-:Y:S05]  /*94190*/  BSYNC.RECONVERGENT B2 ;  /* 0x0000000000027941 */ /* 0x000fea0003800200 */
.L_x_3568:
        /* <DEDUP_REMOVED lines=70> */
.L_x_3559:
[----:B------:R-:W-:Y:S05]  /*94600*/  BSYNC.RECONVERGENT B0 ;  /* 0x0000000000007941 */ /* 0x000fea0003800200 */
.L_x_3558:
[----:B------:R-:W-:-:S07]  /*94610*/  IMAD.MOV.U32 R90, RZ, RZ, R28 ;  /* 0x000000ffff5a7224 */ /* 0x000fce00078e001c */
.L_x_3557:
[----:B------:R-:W-:Y:S05]  /*94620*/  BSYNC.RECONVERGENT B1 ;  /* 0x0000000000017941 */ /* 0x000fea0003800200 */
.L_x_3556:
        /* <DEDUP_REMOVED lines=13> */
[----:B------:R-:W-:Y:S02]  /*94700*/  PRMT R5, R4, 0x5410, R5 ;  /* 0x0000541004057816 */ /* 0x000fe40000000005 */
[----:B------:R-:W-:Y:S01]  /*94710*/  LOP3.LUT R4, R179, 0xffff, RZ, 0xc0, !PT ;  /* 0x0000ffffb3047812 */ /* 0x000fe200078ec0ff */
[----:B------:R-:W-:Y:S01]  /*94720*/  STL.U8 [R1+0x440], R150 ;  /* 0x0004409601007387 */ /* 0x000fe20000100000 */
[----:B------:R-:W-:Y:S02]  /*94730*/  LOP3.LUT R8, R182, 0xffff, RZ, 0xc0, !PT ;  /* 0x0000ffffb6087812 */ /* 0x000fe400078ec0ff */
[----:B------:R-:W-:Y:S01]  /*94740*/  PRMT R4, R6, 0x3340, R4 ;  /* 0x0000334006047816 */ /* 0x000fe20000000004 */
[----:B------:R-:W-:Y:S01]  /*94750*/  STL.U8 [R1+0x441], R170 ;  /* 0x000441aa01007387 */ /* 0x000fe20000100000 */
[----:B------:R-:W-:-:S02]  /*94760*/  LOP3.LUT R6, R169, 0xffff, RZ, 0xc0, !PT ;  /* 0x0000ffffa9067812 */ /* 0x000fc400078ec0ff */
[----:B------:R-:W-:Y:S01]  /*94770*/  LOP3.LUT R9, R183, 0xffff, RZ, 0xc0, !PT ;  /* 0x0000ffffb7097812 */ /* 0x000fe200078ec0ff */
[----:B------:R-:W-:Y:S01]  /*94780*/  STL [R1+0x444], R23 ;  /* 0x0004441701007387 */ /* 0x000fe20000100800 */
[----:B------:R-:W-:Y:S02]  /*94790*/  PRMT R6, R7, 0x3340, R6 ;  /* 0x0000334007067816 */ /* 0x000fe40000000006 */
[----:B------:R-:W-:Y:S01]  /*947a0*/  LOP3.LUT R7, R173, 0xffff, RZ, 0xc0, !PT ;  /* 0x0000ffffad077812 */ /* 0x000fe200078ec0ff */
[----:B------:R-:W-:Y:S01]  /*947b0*/  STL.64 [R1+0x448], R2 ;  /* 0x0004480201007387 */ /* 0x000fe20000100a00 */
[----:B------:R-:W-:Y:S02]  /*947c0*/  PRMT R4, R6, 0x5410, R4 ;  /* 0x0000541006047816 */ /* 0x000fe40000000004 */
[----:B------:R-:W-:Y:S02]  /*947d0*/  LOP3.LUT R6, R174, 0xffff, RZ, 0xc0, !PT ;  /* 0x0000ffffae067812 */ /* 0x000fe400078ec0ff */
[----:B------:R-:W-:-:S02]  /*947e0*/  ISETP.NE.AND P2, PT, R0, 0x65, PT ;  /* 0x000000650000780c */ /* 0x000fc40003f45270 */
        /* <DEDUP_REMOVED lines=14> */
[----:B-1----:R-:W-:Y:S02]  /*948d0*/  LOP3.LUT R5, R171, 0xffff, RZ, 0xc0, !PT ;  /* 0x0000ffffab057812 */ /* 0x002fe400078ec0ff */
        /* <DEDUP_REMOVED lines=55> */
[----:B------:R-:W-:Y:S04]  /*94c50*/  STL.128 [R1+0x100], R4 ;  /* 0x0001000401007387 */ /* 0x000fe80000100c00 */
[----:B------:R1:W-:Y:S02]  /*94c60*/  STL.128 [R1+0x430], R4 ;  /* 0x0004300401007387 */ /* 0x0003e40000100c00 */
[----:B-1----:R-:W1:Y:S01]  /*94c70*/  S2R R5, SR_TID.X ;  /* 0x0000000000057919 */ /* 0x002e620000002100 */
[----:B------:R-:W-:-:S05]  /*94c80*/  PRMT R4, R170, 0x7604, R150 ;  /* 0x00007604aa047816 */ /* 0x000fca0000000096 */
[----:B------:R0:W-:Y:S01]  /*94c90*/  STL.U16 [R1+0x110], R4 ;  /* 0x0001100401007387 */ /* 0x0001e20000100400 */
[----:B-1----:R-:W-:-:S05]  /*94ca0*/  LOP3.LUT R0, RZ, R5, RZ, 0x33, !PT ;  /* 0x00000005ff007212 */ /* 0x002fca00078e33ff */
[----:B0-----:R-:W-:Y:S01]  /*94cb0*/  VIADD R0, R0, UR4 ;  /* 0x0000000400007c36 */ /* 0x001fe20008000000 */
[----:B------:R-:W-:-:S03]  /*94cc0*/  UMOV UR4, 0xffffffff ;  /* 0xffffffff00047882 */ /* 0x000fc60000000000 */
[----:B------:R-:W-:Y:S05]  /*94cd0*/  BRA.DIV UR4, `(.L_x_3572) ;  /* 0x0000020a04ac7947 */ /* 0x000fea000b800000 */
[----:B------:R-:W-:-:S13]  /*94ce0*/  VOTE.ALL P2, P2 ;  /* 0x0000000000ff7806 */ /* 0x000fda0001040000 */
.L_x_4144:
[----:B------:R-:W-:Y:S05]  /*94cf0*/  @!P2 BRA `(.L_x_3573) ;  /* 0x0000008c00c8a947 */ /* 0x000fea0003800000 */
.L_x_3673:
[----:B0-----:R-:W-:Y:S05]  /*94d00*/  YIELD ;  /* 0x0000000000007946 */ /* 0x001fea0003800000 */
.L_x_3575:
        /* <DEDUP_REMOVED lines=12> */
.L_x_4147:
        /* <DEDUP_REMOVED lines=71> */
.L_x_3577:
        /* <DEDUP_REMOVED lines=62> */
.L_x_3578:
[----:B------:R-:W-:Y:S05]  /*95620*/  BSYNC.RECONVERGENT B0 ;  /* 0x0000000000007941 */ /* 0x000fea0003800200 */
.L_x_3576:
[----:B------:R-:W-:-:S03]  /*95630*/  UMOV UR4, 0xffffffff ;  /* 0xffffffff00047882 */ /* 0x000fc60000000000 */
[----:B------:R-:W-:Y:S05]  /*95640*/  BRA.DIV UR4, `(.L_x_3579) ;  /* 0x00000202048c7947 */ /* 0x000fea000b800000 */
[----:B------:R-:W-:Y:S01]  /*95650*/  LOP3.LUT R229, R50, 0xffff, RZ, 0xc0, !PT ;  /* 0x0000ffff32e57812 */ /* 0x000fe200078ec0ff */
[----:B------:R-:W0:Y:S01]  /*95660*/  S2R R81, SR_GEMASK ;  /* 0x0000000000517919 */ /* 0x000e220000003c00 */
        /* <DEDUP_REMOVED lines=85> */
[----:B------:R-:W-:Y:S01]  /*95bc0*/  LOP3.LUT R37, R37, 0xff, R42, 0xf8, !PT ;  /* 0x000000ff25257812 */ /* 0x000fe200078ef82a */
[----:B------:R-:W-:Y:S01]  /*95bd0*/  IMAD.IADD R18, R18, 0x1, R80 ;  /* 0x0000000112127824 */ /* 0x000fe200078e0250 */
[----:B------:R-:W-:Y:S01]  /*95be0*/  LOP3.LUT R240, R45, 0xffff, RZ, 0xc0, !PT ;  /* 0x0000ffff2df07812 */ /* 0x000fe200078ec0ff */
[----:B------:R-:W-:Y:S01]  /*95bf0*/  VIADD R80, R6, 0xffffffff ;  /* 0xffffffff06507836 */ /* 0x000fe20000000000 */
[----:B------:R-:W-:Y:S02]  /*95c00*/  LOP3.LUT R241, R48, 0xffff, RZ, 0xc0, !PT ;  /* 0x0000ffff30f17812 */ /* 0x000fe400078ec0ff */
[----:B------:R-:W-:Y:S01]  /*95c10*/  LOP3.LUT R242, R51, 0xffff, RZ, 0xc0, !PT ;  /* 0x0000ffff33f27812 */ /* 0x000fe200078ec0ff */
[----:B------:R-:W-:Y:S01]  /*95c20*/  IMAD R8, R240, 0x1000000, R8 ;  /* 0x01000000f0087824 */ /* 0x000fe200078e0208 */
[----:B------:R-:W-:Y:S01]  /*95c30*/  LOP3.LUT R6, R6, R80, RZ, 0xc, !PT ;  /* 0x0000005006067212 */ /* 0x000fe200078e0cff */
[----:B------:R-:W-:Y:S01]  /*95c40*/  IMAD R9, R241, 0x1000000, R9 ;  /* 0x01000000f1097824 */ /* 0x000fe200078e0209 */
[----:B------:R-:W-:Y:S01]  /*95c50*/  LOP3.LUT R80, R79, 0xff, RZ, 0xc0, !PT ;  /* 0x000000ff4f507812 */ /* 0x000fe200078ec0ff */
[----:B------:R-:W-:Y:S01]  /*95c60*/  IMAD R10, R242, 0x1000000, R10 ;  /* 0x01000000f20a7824 */ /* 0x000fe200078e020a */
[----:B------:R-:W-:-:S02]  /*95c70*/  LOP3.LUT R243, R54, 0xffff, RZ, 0xc0, !PT ;  /* 0x0000ffff36f37812 */ /* 0x000fc400078ec0ff */
        /* <DEDUP_REMOVED lines=20> */
.L_x_4151:
[----:B------:R-:W-:-:S03]  /*95dc0*/  UMOV UR4, 0xffffffff ;  /* 0xffffffff00047882 */ /* 0x000fc60000000000 */
[----:B------:R-:W-:Y:S05]  /*95dd0*/  BRA.DIV UR4, `(.L_x_3580) ;  /* 0x0000020204b87947 */ /* 0x000fea000b800000 */
.L_x_4154:
        /* <DEDUP_REMOVED lines=18> */
.L_x_4172:
        /* <DEDUP_REMOVED lines=82> */
[----:B-----5:R-:W-:-:S02]  /*96420*/  PRMT R13, R231, 0x3340, R243 ;  /* 0x00003340e70d7816 */ /* 0x020fc400000000f3 */
        /* <DEDUP_REMOVED lines=98> */
.L_x_3587:
[----:B------:R-:W-:-:S06]  /*96a50*/  IMAD.IADD R4, R1, 0x1, R5 ;  /* 0x0000000101047824 */ /* 0x000fcc00078e0205 */
[----:B------:R-:W2:Y:S02]  /*96a60*/  LDL.U8 R4, [R4+0x160] ;  /* 0x0001600004047983 */ /* 0x000ea40000100000 */
[----:B--2---:R-:W-:Y:S01]  /*96a70*/  ISETP.NE.AND P2, PT, R4, RZ, PT ;  /* 0x000000ff0400720c */ /* 0x004fe20003f45270 */
[----:B------:R-:W-:Y:S02]  /*96a80*/  IMAD.MOV.U32 R4, RZ, RZ, R5 ;  /* 0x000000ffff047224 */ /* 0x000fe400078e0005 */
[----:B------:R-:W-:-:S10]  /*96a90*/  VIADD R5, R5, 0x1 ;  /* 0x0000000105057836 */ /* 0x000fd40000000000 */
[----:B------:R-:W-:Y:S05]  /*96aa0*/  @P2 BRA `(.L_x_3587) ;  /* 0xfffffffc00e82947 */ /* 0x000fea000383ffff */
[----:B------:R-:W-:Y:S05]  /*96ab0*/  BSYNC.RECONVERGENT B2 ;  /* 0x0000000000027941 */ /* 0x000fea0003800200 */
.L_x_3586:
[----:B------:R-:W-:Y:S01]  /*96ac0*/  LOP3.LUT P2, RZ, R8, 0xff, RZ, 0xc0, !PT ;  /* 0x000000ff08ff7812 */ /* 0x000fe2000784c0ff */
[----:B------:R-:W-:Y:S01]  /*96ad0*/  BSSY.RECONVERGENT B2, `(.L_x_3588) ;  /* 0x000000f000027945 */ /* 0x000fe20003800200 */
[----:B0-----:R-:W-:-:S11]  /*96ae0*/  IMAD.MOV.U32 R7, RZ, RZ, R4 ;  /* 0x000000ffff077224 */ /* 0x001fd600078e0004 */
[----:B------:R-:W-:Y:S05]  /*96af0*/  @!P2 BRA `(.L_x_3589) ;  /* 0x000000000030a947 */ /* 0x000fea0003800000 */
[----:B------:R-:W-:Y:S01]  /*96b00*/  BSSY.RECONVERGENT B3, `(.L_x_3589) ;  /* 0x000000b000037945 */ /* 0x000fe20003800200 */
[----:B------:R-:W-:-:S07]  /*96b10*/  IMAD.MOV.U32 R5, RZ, RZ, RZ ;  /* 0x000000ffff057224 */ /* 0x000fce00078e00ff */
.L_x_3590:
        /* <DEDUP_REMOVED lines=10> */
.L_x_3589:
[----:B------:R-:W-:Y:S05]  /*96bc0*/  BSYNC.RECONVERGENT B2 ;  /* 0x0000000000027941 */ /* 0x000fea0003800200 */
.L_x_3588:
[----:B------:R-:W-:Y:S01]  /*96bd0*/  IMAD.IADD R7, R1, 0x1, R7 ;  /* 0x0000000101077824 */ /* 0x000fe200078e0207 */
[----:B------:R-:W-:Y:S01]  /*96be0*/  BSSY.RECONVERGENT B2, `(.L_x_3591) ;  /* 0x0000009000027945 */ /* 0x000fe20003800200 */
[----:B------:R-:W-:-:S03]  /*96bf0*/  IMAD.MOV.U32 R5, RZ, RZ, RZ ;  /* 0x000000ffff057224 */ /* 0x000fc600078e00ff */
[----:B------:R0:W-:Y:S04]  /*96c00*/  STL.U8 [R7+0x161], RZ ;  /* 0x000161ff07007387 */ /* 0x0001e80000100000 */
.L_x_3592:
[----:B------:R-:W-:-:S06]  /*96c10*/  IMAD.IADD R4, R1, 0x1, R5 ;  /* 0x0000000101047824 */ /* 0x000fcc00078e0205 */
[----:B------:R-:W2:Y:S02]  /*96c20*/  LDL.U8 R4, [R4+0x160] ;  /* 0x0001600004047983 */ /* 0x000ea40000100000 */
[----:B--2---:R-:W-:Y:S01]  /*96c30*/  ISETP.NE.AND P2, PT, R4, RZ, PT ;  /* 0x000000ff0400720c */ /* 0x004fe20003f45270 */
[----:B------:R-:W-:Y:S02]  /*96c40*/  IMAD.MOV.U32 R4, RZ, RZ, R5 ;  /* 0x000000ffff047224 */ /* 0x000fe400078e0005 */
[----:B------:R-:W-:-:S10]  /*96c50*/  VIADD R5, R5, 0x1 ;  /* 0x0000000105057836 */ /* 0x000fd40000000000 */
[----:B------:R-:W-:Y:S05]  /*96c60*/  @P2 BRA `(.L_x_3592) ;  /* 0xfffffffc00e82947 */ /* 0x000fea000383ffff */
[----:B------:R-:W-:Y:S05]  /*96c70*/  BSYNC.RECONVERGENT B2 ;  /* 0x0000000000027941 */ /* 0x000fea0003800200 */
.L_x_3591:
[----:B------:R-:W-:Y:S01]  /*96c80*/  LOP3.LUT P2, RZ, R105, 0xff, RZ, 0xc0, !PT ;  /* 0x000000ff69ff7812 */ /* 0x000fe2000784c0ff */
[----:B------:R-:W-:Y:S01]  /*96c90*/  BSSY.RECONVERGENT B2, `(.L_x_3593) ;  /* 0x000000f000027945 */ /* 0x000fe20003800200 */
[----:B0-----:R-:W-:-:S11]  /*96ca0*/  IMAD.MOV.U32 R7, RZ, RZ, R4 ;  /* 0x000000ffff077224 */ /* 0x001fd600078e0004 */
[----:B------:R-:W-:Y:S05]  /*96cb0*/  @!P2 BRA `(.L_x_3594) ;  /* 0x000000000030a947 */ /* 0x000fea0003800000 */
[----:B------:R-:W-:Y:S01]  /*96cc0*/  BSSY.RECONVERGENT B3, `(.L_x_3594) ;  /* 0x000000b000037945 */ /* 0x000fe20003800200 */
[----:B------:R-:W-:-:S07]  /*96cd0*/  IMAD.MOV.U32 R5, RZ, RZ, RZ ;  /* 0x000000ffff057224 */ /* 0x000fce00078e00ff */
.L_x_3595:
        /* <DEDUP_REMOVED lines=10> */
.L_x_3594:
[----:B------:R-:W-:Y:S05]  /*96d80*/  BSYNC.RECONVERGENT B2 ;  /* 0x0000000000027941 */ /* 0x000fea0003800200 */
.L_x_3593:
        /* <DEDUP_REMOVED lines=70> */
.L_x_3585:
[----:B------:R-:W-:Y:S05]  /*971f0*/  BSYNC.RECONVERGENT B0 ;  /* 0x0000000000007941 */ /* 0x000fea0003800200 */
.L_x_3584:
[----:B------:R-:W-:-:S07]  /*97200*/  IMAD.IADD R94, R21, 0x1, R213 ;  /* 0x00000001155e7824 */ /* 0x000fce00078e02d5 */
.L_x_3583:
[----:B------:R-:W-:Y:S05]  /*97210*/  BSYNC.RECONVERGENT B1 ;  /* 0x0000000000017941 */ /* 0x000fea0003800200 */
.L_x_3582:
        /* <DEDUP_REMOVED lines=115> */
.L_x_4175:
[----:B------:R-:W-:-:S03]  /*97950*/  UMOV UR4, 0xffffffff ;  /* 0xffffffff00047882 */ /* 0x000fc60000000000 */
[----:B------:R-:W-:Y:S05]  /*97960*/  BRA.DIV UR4, `(.L_x_3597) ;  /* 0x000001ee04787947 */ /* 0x000fea000b800000 */
.L_x_4178:
        /* <DEDUP_REMOVED lines=18> */
.L_x_4196:
        /* <DEDUP_REMOVED lines=25> */
[----:B-----5:R-:W-:-:S02]  /*97c20*/  PRMT R13, R231, 0x3340, R243 ;  /* 0x00003340e70d7816 */ /* 0x020fc400000000f3 */
[----:B------:R-:W-:Y:S01]  /*97c30*/  PRMT R226, R226, 0x3340, R9 ;  /* 0x00003340e2e27816 */ /* 0x000fe20000000009 */
[----:B------:R-:W-:Y:S01]  /*97c40*/  STL.64 [R1+0x88], R92 ;  /* 0x0000885c01007387 */ /* 0x000fe20000100a00 */
[----:B------:R-:W-:Y:S02]  /*97c50*/  LOP3.LUT R9, R142, 0xffff, RZ, 0xc0, !PT ;  /* 0x0000ffff8e097812 */ /* 0x000fe400078ec0ff */
[----:B------:R-:W-:Y:S01]  /*97c60*/  PRMT R12, R230, 0x3340, R242 ;  /* 0x00003340e60c7816 */ /* 0x000fe200000000f2 */
[----:B------:R0:W-:Y:S01]  /*97c70*/  STL [R1], R94 ;  /* 0x0000005e01007387 */ /* 0x0001e20000100800 */
[----:B------:R-:W-:Y:S02]  /*97c80*/  PRMT R224, R224, 0x3340, R9 ;  /* 0x00003340e0e07816 */ /* 0x000fe40000000009 */
[----:B------:R-:W-:Y:S02]  /*97c90*/  LOP3.LUT R9, R96, 0xffff, RZ, 0xc0, !PT ;  /* 0x0000ffff60097812 */ /* 0x000fe400078ec0ff */
[----:B------:R-:W-:-:S02]  /*97ca0*/  PRMT R15, R233, 0x3340, R245 ;  /* 0x00003340e90f7816 */ /* 0x000fc400000000f5 */
        /* <DEDUP_REMOVED lines=44> */
[----:B-1----:R-:W-:Y:S01]  /*97f70*/  IMAD.IADD R7, R7, 0x1, R213 ;  /* 0x0000000107077824 */ /* 0x002fe200078e02d5 */
[----:B------:R0:W-:Y:S01]  /*97f80*/  STL.U8 [R1+0x160], RZ ;  /* 0x000160ff01007387 */ /* 0x0001e20000100000 */
[----:B------:R-:W-:Y:S01]  /*97f90*/  BSSY.RECONVERGENT B2, `(.L_x_3602) ;  /* 0x000000a000027945 */ /* 0x000fe20003800200 */
[----:B------:R-:W-:Y:S02]  /*97fa0*/  IMAD.MOV.U32 R5, RZ, RZ, RZ ;  /* 0x000000ffff057224 */ /* 0x000fe400078e00ff */
[----:B------:R0:W-:Y:S04]  /*97fb0*/  STL [R1+0x194], R7 ;  /* 0x0001940701007387 */ /* 0x0001e80000100800 */
[----:B------:R0:W-:Y:S02]  /*97fc0*/  STL.64 [R1+0x198], R10 ;  /* 0x0001980a01007387 */ /* 0x0001e40000100a00 */
.L_x_3603:
[----:B------:R-:W-:-:S06]  /*97fd0*/  IMAD.IADD R4, R1, 0x1, R5 ;  /* 0x0000000101047824 */ /* 0x000fcc00078e0205 */
[----:B------:R-:W5:Y:S02]  /*97fe0*/  LDL.U8 R4, [R4+0x160] ;  /* 0x0001600004047983 */ /* 0x000f640000100000 */
[----:B-----5:R-:W-:Y:S01]  /*97ff0*/  ISETP.NE.AND P2, PT, R4, RZ, PT ;  /* 0x000000ff0400720c */ /* 0x020fe20003f45270 */
[----:B------:R-:W-:Y:S02]  /*98000*/  IMAD.MOV.U32 R4, RZ, RZ, R5 ;  /* 0x000000ffff047224 */ /* 0x000fe400078e0005 */
[----:B------:R-:W-:-:S10]  /*98010*/  VIADD R5, R5, 0x1 ;  /* 0x0000000105057836 */ /* 0x000fd40000000000 */
[----:B------:R-:W-:Y:S05]  /*98020*/  @P2 BRA `(.L_x_3603) ;  /* 0xfffffffc00e82947 */ /* 0x000fea000383ffff */
[----:B------:R-:W-:Y:S05]  /*98030*/  BSYNC.RECONVERGENT B2 ;  /* 0x0000000000027941 */ /* 0x000fea0003800200 */
.L_x_3602:
[----:B------:R-:W-:Y:S01]  /*98040*/  LOP3.LUT P2, RZ, R8, 0xff, RZ, 0xc0, !PT ;  /* 0x000000ff08ff7812 */ /* 0x000fe2000784c0ff */
[----:B------:R-:W-:Y:S01]  /*98050*/  BSSY.RECONVERGENT B2, `(.L_x_3604) ;  /* 0x000000f000027945 */ /* 0x000fe20003800200 */
[----:B0-----:R-:W-:-:S11]  /*98060*/  IMAD.MOV.U32 R7, RZ, RZ, R4 ;  /* 0x000000ffff077224 */ /* 0x001fd600078e0004 */
[----:B------:R-:W-:Y:S05]  /*98070*/  @!P2 BRA `(.L_x_3605) ;  /* 0x000000000030a947 */ /* 0x000fea0003800000 */
[----:B------:R-:W-:Y:S01]  /*98080*/  BSSY.RECONVERGENT B3, `(.L_x_3605) ;  /* 0x000000b000037945 */ /* 0x000fe20003800200 */
[----:B------:R-:W-:-:S07]  /*98090*/  IMAD.MOV.U32 R5, RZ, RZ, RZ ;  /* 0x000000ffff057224 */ /* 0x000fce00078e00ff */
.L_x_3606:
[----:B------:R-:W-:-:S05]  /*980a0*/  IADD3 R7, PT, PT, R1, R5, R4 ;  /* 0x0000000501077210 */ /* 0x000fca0007ffe004 */
[----:B------:R-:W5:Y:S04]  /*980b0*/  LDL.U8 R8, [R7+0x50] ;  /* 0x0000500007087983 */ /* 0x000f680000100000 */
[----:B-----5:R0:W-:Y:S02]  /*980c0*/  STL.U8 [R7+0x160], R8 ;  /* 0x0001600807007387 */ /* 0x0201e40000100000 */
[----:B0-----:R-:W-:-:S06]  /*980d0*/  IMAD.IADD R7, R1, 0x1, R5 ;  /* 0x0000000101077824 */ /* 0x001fcc00078e0205 */
[----:B------:R-:W5:Y:S01]  /*980e0*/  LDL.U8 R7, [R7+0x51] ;  /* 0x0000510007077983 */ /* 0x000f620000100000 */
[----:B------:R-:W-:Y:S01]  /*980f0*/  VIADD R5, R5, 0x1 ;  /* 0x0000000105057836 */ /* 0x000fe20000000000 */
[----:B-----5:R-:W-:-:S03]  /*98100*/  ISETP.NE.AND P2, PT, R7, RZ, PT ;  /* 0x000000ff0700720c */ /* 0x020fc60003f45270 */
[----:B------:R-:W-:-:S10]  /*98110*/  IMAD.IADD R7, R5, 0x1, R4 ;  /* 0x0000000105077824 */ /* 0x000fd400078e0204 */
[----:B------:R-:W-:Y:S05]  /*98120*/  @P2 BRA `(.L_x_3606) ;  /* 0xfffffffc00dc2947 */ /* 0x000fea000383ffff */
[----:B------:R-:W-:Y:S05]  /*98130*/  BSYNC.RECONVERGENT B3 ;  /* 0x0000000000037941 */ /* 0x000fea0003800200 */
.L_x_3605:
[----:B------:R-:W-:Y:S05]  /*98140*/  BSYNC.RECONVERGENT B2 ;  /* 0x0000000000027941 */ /* 0x000fea0003800200 */
.L_x_3604:
[----:B------:R-:W-:Y:S01]  /*98150*/  IMAD.IADD R7, R1, 0x1, R7 ;  /* 0x0000000101077824 */ /* 0x000fe200078e0207 */
[----:B------:R-:W-:Y:S01]  /*98160*/  BSSY.RECONVERGENT B2, `(.L_x_3607) ;  /* 0x0000009000027945 */ /* 0x000fe20003800200 */
[----:B------:R-:W-:-:S03]  /*98170*/  IMAD.MOV.U32 R5, RZ, RZ, RZ ;  /* 0x000000ffff057224 */ /* 0x000fc600078e00ff */
[----:B------:R0:W-:Y:S04]  /*98180*/  STL.U8 [R7+0x161], RZ ;  /* 0x000161ff07007387 */ /* 0x0001e80000100000 */
.L_x_3608:
[----:B------:R-:W-:-:S06]  /*98190*/  IMAD.IADD R4, R1, 0x1, R5 ;  /* 0x0000000101047824 */ /* 0x000fcc00078e0205 */
[----:B------:R-:W5:Y:S02]  /*981a0*/  LDL.U8 R4, [R4+0x160] ;  /* 0x0001600004047983 */ /* 0x000f640000100000 */
[----:B-----5:R-:W-:Y:S01]  /*981b0*/  ISETP.NE.AND P2, PT, R4, RZ, PT ;  /* 0x000000ff0400720c */ /* 0x020fe20003f45270 */
[----:B------:R-:W-:Y:S02]  /*981c0*/  IMAD.MOV.U32 R4, RZ, RZ, R5 ;  /* 0x000000ffff047224 */ /* 0x000fe400078e0005 */
[----:B------:R-:W-:-:S10]  /*981d0*/  VIADD R5, R5, 0x1 ;  /* 0x0000000105057836 */ /* 0x000fd40000000000 */
[----:B------:R-:W-:Y:S05]  /*981e0*/  @P2 BRA `(.L_x_3608) ;  /* 0xfffffffc00e82947 */ /* 0x000fea000383ffff */
[----:B------:R-:W-:Y:S05]  /*981f0*/  BSYNC.RECONVERGENT B2 ;  /* 0x0000000000027941 */ /* 0x000fea0003800200 */
.L_x_3607:
[----:B------:R-:W-:Y:S01]  /*98200*/  LOP3.LUT P2, RZ, R105, 0xff, RZ, 0xc0, !PT ;  /* 0x000000ff69ff7812 */ /* 0x000fe2000784c0ff */
[----:B------:R-:W-:Y:S01]  /*98210*/  BSSY.RECONVERGENT B2, `(.L_x_3609) ;  /* 0x000000f000027945 */ /* 0x000fe20003800200 */
[----:B0-----:R-:W-:-:S11]  /*98220*/  IMAD.MOV.U32 R7, RZ, RZ, R4 ;  /* 0x000000ffff077224 */ /* 0x001fd600078e0004 */
[----:B------:R-:W-:Y:S05]  /*98230*/  @!P2 BRA `(.L_x_3610) ;  /* 0x000000000030a947 */ /* 0x000fea0003800000 */
[----:B------:R-:W-:Y:S01]  /*98240*/  BSSY.RECONVERGENT B3, `(.L_x_3610) ;  /* 0x000000b000037945 */ /* 0x000fe20003800200 */
[----:B------:R-:W-:-:S07]  /*98250*/  IMAD.MOV.U32 R5, RZ, RZ, RZ ;  /* 0x000000ffff057224 */ /* 0x000fce00078e00ff */
.L_x_3611:
        /* <DEDUP_REMOVED lines=10> */
.L_x_3610:
[----:B------:R-:W-:Y:S05]  /*98300*/  BSYNC.RECONVERGENT B2 ;  /* 0x0000000000027941 */ /* 0x000fea0003800200 */
.L_x_3609:
        /* <DEDUP_REMOVED lines=70> */
.L_x_3601:
[----:B------:R-:W-:Y:S05]  /*98770*/  BSYNC.RECONVERGENT B0 ;  /* 0x0000000000007941 */ /* 0x000fea0003800200 */
.L_x_3600:
[----:B------:R-:W-:Y:S05]  /*98780*/  BSYNC.RECONVERGENT B1 ;  /* 0x0000000000017941 */ /* 0x000fea0003800200 */
.L_x_3599:
        /* <DEDUP_REMOVED lines=115> */
.L_x_4199:
[----:B------:R-:W-:-:S03]  /*98ec0*/  UMOV UR4, 0xffffffff ;  /* 0xffffffff00047882 */ /* 0x000fc60000000000 */
[----:B------:R-:W-:Y:S05]  /*98ed0*/  BRA.DIV UR4, `(.L_x_3613) ;  /* 0x000001de04c07947 */ /* 0x000fea000b800000 */
.L_x_4202:
        /* <DEDUP_REMOVED lines=18> */
.L_x_4220:
        /* <DEDUP_REMOVED lines=84> */
.L_x_3619:
[----:B------:R-:W-:-:S06]  /*99540*/  IMAD.IADD R4, R1, 0x1, R5 ;  /* 0x0000000101047824 */ /* 0x000fcc00078e0205 */
[----:B------:R-:W5:Y:S02]  /*99550*/  LDL.U8 R4, [R4+0x160] ;  /* 0x0001600004047983 */ /* 0x000f640000100000 */
[----:B-----5:R-:W-:Y:S01]  /*99560*/  ISETP.NE.AND P2, PT, R4, RZ, PT ;  /* 0x000000ff0400720c */ /* 0x020fe20003f45270 */
[----:B------:R-:W-:Y:S02]  /*99570*/  IMAD.MOV.U32 R4, RZ, RZ, R5 ;  /* 0x000000ffff047224 */ /* 0x000fe400078e0005 */
[----:B------:R-:W-:-:S10]  /*99580*/  VIADD R5, R5, 0x1 ;  /* 0x0000000105057836 */ /* 0x000fd40000000000 */
[----:B------:R-:W-:Y:S05]  /*99590*/  @P2 BRA `(.L_x_3619) ;  /* 0xfffffffc00e82947 */ /* 0x000fea000383ffff */
[----:B------:R-:W-:Y:S05]  /*995a0*/  BSYNC.RECONVERGENT B2 ;  /* 0x0000000000027941 */ /* 0x000fea0003800200 */
.L_x_3618:
[----:B------:R-:W-:Y:S01]  /*995b0*/  LOP3.LUT P2, RZ, R8, 0xff, RZ, 0xc0, !PT ;  /* 0x000000ff08ff7812 */ /* 0x000fe2000784c0ff */
[----:B------:R-:W-:Y:S01]  /*995c0*/  BSSY.RECONVERGENT B2, `(.L_x_3620) ;  /* 0x000000f000027945 */ /* 0x000fe20003800200 */
[----:B0-----:R-:W-:-:S11]  /*995d0*/  IMAD.MOV.U32 R7, RZ, RZ, R4 ;  /* 0x000000ffff077224 */ /* 0x001fd600078e0004 */
[----:B------:R-:W-:Y:S05]  /*995e0*/  @!P2 BRA `(.L_x_3621) ;  /* 0x000000000030a947 */ /* 0x000fea0003800000 */
[----:B------:R-:W-:Y:S01]  /*995f0*/  BSSY.RECONVERGENT B3, `(.L_x_3621) ;  /* 0x000000b000037945 */ /* 0x000fe20003800200 */
[----:B------:R-:W-:-:S07]  /*99600*/  IMAD.MOV.U32 R5, RZ, RZ, RZ ;  /* 0x000000ffff057224 */ /* 0x000fce00078e00ff */
.L_x_3622:
        /* <DEDUP_REMOVED lines=10> */
.L_x_3621:
[----:B------:R-:W-:Y:S05]  /*996b0*/  BSYNC.RECONVERGENT B2 ;  /* 0x0000000000027941 */ /* 0x000fea0003800200 */
.L_x_3620:
[----:B------:R-:W-:Y:S01]  /*996c0*/  IMAD.IADD R7, R1, 0x1, R7 ;  /* 0x0000000101077824 */ /* 0x000fe200078e0207 */
[----:B------:R-:W-:Y:S01]  /*996d0*/  BSSY.RECONVERGENT B2, `(.L_x_3623) ;  /* 0x0000009000027945 */ /* 0x000fe20003800200 */
[----:B------:R-:W-:-:S03]  /*996e0*/  IMAD.MOV.U32 R5, RZ, RZ, RZ ;  /* 0x000000ffff057224 */ /* 0x000fc600078e00ff */
[----:B------:R0:W-:Y:S04]  /*996f0*/  STL.U8 [R7+0x161], RZ ;  /* 0x000161ff07007387 */ /* 0x0001e80000100000 */
.L_x_3624:
[----:B------:R-:W-:-:S06]  /*99700*/  IMAD.IADD R4, R1, 0x1, R5 ;  /* 0x0000000101047824 */ /* 0x000fcc00078e0205 */
[----:B------:R-:W5:Y:S02]  /*99710*/  LDL.U8 R4, [R4+0x160] ;  /* 0x0001600004047983 */ /* 0x000f640000100000 */
[----:B-----5:R-:W-:Y:S01]  /*99720*/  ISETP.NE.AND P2, PT, R4, RZ, PT ;  /* 0x000000ff0400720c */ /* 0x020fe20003f45270 */
[----:B------:R-:W-:Y:S02]  /*99730*/  IMAD.MOV.U32 R4, RZ, RZ, R5 ;  /* 0x000000ffff047224 */ /* 0x000fe400078e0005 */
[----:B------:R-:W-:-:S10]  /*99740*/  VIADD R5, R5, 0x1 ;  /* 0x0000000105057836 */ /* 0x000fd40000000000 */
[----:B------:R-:W-:Y:S05]  /*99750*/  @P2 BRA `(.L_x_3624) ;  /* 0xfffffffc00e82947 */ /* 0x000fea000383ffff */
[----:B------:R-:W-:Y:S05]  /*99760*/  BSYNC.RECONVERGENT B2 ;  /* 0x0000000000027941 */ /* 0x000fea0003800200 */
.L_x_3623:
[----:B------:R-:W-:Y:S01]  /*99770*/  LOP3.LUT P2, RZ, R105, 0xff, RZ, 0xc0, !PT ;  /* 0x000000ff69ff7812 */ /* 0x000fe2000784c0ff */
[----:B------:R-:W-:Y:S01]  /*99780*/  BSSY.RECONVERGENT B2, `(.L_x_3625) ;  /* 0x000000f000027945 */ /* 0x000fe20003800200 */
[----:B0-----:R-:W-:-:S11]  /*99790*/  IMAD.MOV.U32 R7, RZ, RZ, R4 ;  /* 0x000000ffff077224 */ /* 0x001fd600078e0004 */
[----:B------:R-:W-:Y:S05]  /*997a0*/  @!P2 BRA `(.L_x_3626) ;  /* 0x000000000030a947 */ /* 0x000fea0003800000 */
[----:B------:R-:W-:Y:S01]  /*997b0*/  BSSY.RECONVERGENT B3, `(.L_x_3626) ;  /* 0x000000b000037945 */ /* 0x000fe20003800200 */
[----:B------:R-:W-:-:S07]  /*997c0*/  IMAD.MOV.U32 R5, RZ, RZ, RZ ;  /* 0x000000ffff057224 */ /* 0x000fce00078e00ff */
.L_x_3627:
        /* <DEDUP_REMOVED lines=10> */
.L_x_3626:
[----:B------:R-:W-:Y:S05]  /*99870*/  BSYNC.RECONVERGENT B2 ;  /* 0x0000000000027941 */ /* 0x000fea0003800200 */
.L_x_3625:
        /* <DEDUP_REMOVED lines=70> */
.L_x_3617:
[----:B------:R-:W-:Y:S05]  /*99ce0*/  BSYNC.RECONVERGENT B0 ;  /* 0x0000000000007941 */ /* 0x000fea0003800200 */
.L_x_3616:
[----:B------:R-:W-:Y:S05]  /*99cf0*/  BSYNC.RECONVERGENT B1 ;  /* 0x0000000000017941 */ /* 0x000fea0003800200 */
.L_x_3615:
        /* <DEDUP_REMOVED lines=115> */
.L_x_4223:
[----:B------:R-:W-:-:S03]  /*9a430*/  UMOV UR4, 0xffffffff ;  /* 0xffffffff00047882 */ /* 0x000fc60000000000 */
[----:B------:R-:W-:Y:S05]  /*9a440*/  BRA.DIV UR4, `(.L_x_3629) ;  /* 0x000001d204087947 */ /* 0x000fea000b800000 */
.L_x_4226:
        /* <DEDUP_REMOVED lines=18> */
.L_x_4244:
        /* <DEDUP_REMOVED lines=84> */
.L_x_3635:
[----:B------:R-:W-:-:S06]  /*9aab0*/  IMAD.IADD R4, R1, 0x1, R5 ;  /* 0x0000000101047824 */ /* 0x000fcc00078e0205 */
[----:B------:R-:W5:Y:S02]  /*9aac0*/  LDL.U8 R4, [R4+0x160] ;  /* 0x0001600004047983 */ /* 0x000f640000100000 */
[----:B-----5:R-:W-:Y:S01]  /*9aad0*/  ISETP.NE.AND P2, PT, R4, RZ, PT ;  /* 0x000000ff0400720c */ /* 0x020fe20003f45270 */
[----:B------:R-:W-:Y:S02]  /*9aae0*/  IMAD.MOV.U32 R4, RZ, RZ, R5 ;  /* 0x000000ffff047224 */ /* 0x000fe400078e0005 */
[----:B------:R-:W-:-:S10]  /*9aaf0*/  VIADD R5, R5, 0x1 ;  /* 0x0000000105057836 */ /* 0x000fd40000000000 */
[----:B------:R-:W-:Y:S05]  /*9ab00*/  @P2 BRA `(.L_x_3635) ;  /* 0xfffffffc00e82947 */ /* 0x000fea000383ffff */
[----:B------:R-:W-:Y:S05]  /*9ab10*/  BSYNC.RECONVERGENT B2 ;  /* 0x0000000000027941 */ /* 0x000fea0003800200 */
.L_x_3634:
[----:B------:R-:W-:Y:S01]  /*9ab20*/  LOP3.LUT P2, RZ, R8, 0xff, RZ, 0xc0, !PT ;  /* 0x000000ff08ff7812 */ /* 0x000fe2000784c0ff */
[----:B------:R-:W-:Y:S01]  /*9ab30*/  BSSY.RECONVERGENT B2, `(.L_x_3636) ;  /* 0x000000f000027945 */ /* 0x000fe20003800200 */
[----:B0-----:R-:W-:-:S11]  /*9ab40*/  IMAD.MOV.U32 R7, RZ, RZ, R4 ;  /* 0x000000ffff077224 */ /* 0x001fd600078e0004 */
[----:B------:R-:W-:Y:S05]  /*9ab50*/  @!P2 BRA `(.L_x_3637) ;  /* 0x000000000030a947 */ /* 0x000fea0003800000 */
[----:B------:R-:W-:Y:S01]  /*9ab60*/  BSSY.RECONVERGENT B3, `(.L_x_3637) ;  /* 0x000000b000037945 */ /* 0x000fe20003800200 */
[----:B------:R-:W-:-:S07]  /*9ab70*/  IMAD.MOV.U32 R5, RZ, RZ, RZ ;  /* 0x000000ffff057224 */ /* 0x000fce00078e00ff */
.L_x_3638:
        /* <DEDUP_REMOVED lines=10> */
.L_x_3637:
[----:B------:R-:W-:Y:S05]  /*9ac20*/  BSYNC.RECONVERGENT B2 ;  /* 0x0000000000027941 */ /* 0x000fea0003800200 */
.L_x_3636:
[----:B------:R-:W-:Y:S01]  /*9ac30*/  IMAD.IADD R7, R1, 0x1, R7 ;  /* 0x0000000101077824 */ /* 0x000fe200078e0207 */
[----:B------:R-:W-:Y:S01]  /*9ac40*/  BSSY.RECONVERGENT B2, `(.L_x_3639) ;  /* 0x0000009000027945 */ /* 0x000fe20003800200 */
[----:B------:R-:W-:-:S03]  /*9ac50*/  IMAD.MOV.U32 R5, RZ, RZ, RZ ;  /* 0x000000ffff057224 */ /* 0x000fc600078e00ff */
[----:B------:R0:W-:Y:S04]  /*9ac60*/  STL.U8 [R7+0x161], RZ ;  /* 0x000161ff07007387 */ /* 0x0001e80000100000 */
.L_x_3640:
[----:B------:R-:W-:-:S06]  /*9ac70*/  IMAD.IADD R4, R1, 0x1, R5 ;  /* 0x0000000101047824 */ /* 0x000fcc00078e0205 */
[----:B------:R-:W5:Y:S02]  /*9ac80*/  LDL.U8 R4, [R4+0x160] ;  /* 0x0001600004047983 */ /* 0x000f640000100000 */
[----:B-----5:R-:W-:Y:S01]  /*9ac90*/  ISETP.NE.AND P2, PT, R4, RZ, PT ;  /* 0x000000ff0400720c */ /* 0x020fe20003f45270 */
[----:B------:R-:W-:Y:S02]  /*9aca0*/  IMAD.MOV.U32 R4, RZ, RZ, R5 ;  /* 0x000000ffff047224 */ /* 0x000fe400078e0005 */
[----:B------:R-:W-:-:S10]  /*9acb0*/  VIADD R5, R5, 0x1 ;  /* 0x0000000105057836 */ /* 0x000fd40000000000 */
[----:B------:R-:W-:Y:S05]  /*9acc0*/  @P2 BRA `(.L_x_3640) ;  /* 0xfffffffc00e82947 */ /* 0x000fea000383ffff */
[----:B------:R-:W-:Y:S05]  /*9acd0*/  BSYNC.RECONVERGENT B2 ;  /* 0x0000000000027941 */ /* 0x000fea0003800200 */
.L_x_3639:
[----:B------:R-:W-:Y:S01]  /*9ace0*/  LOP3.LUT P2, RZ, R105, 0xff, RZ, 0xc0, !PT ;  /* 0x000000ff69ff7812 */ /* 0x000fe2000784c0ff */
[----:B------:R-:W-:Y:S01]  /*9acf0*/  BSSY.RECONVERGENT B2, `(.L_x_3641) ;  /* 0x000000f000027945 */ /* 0x000fe20003800200 */
[----:B0-----:R-:W-:-:S11]  /*9ad00*/  IMAD.MOV.U32 R7, RZ, RZ, R4 ;  /* 0x000000ffff077224 */ /* 0x001fd600078e0004 */
[----:B------:R-:W-:Y:S05]  /*9ad10*/  @!P2 BRA `(.L_x_3642) ;  /* 0x000000000030a947 */ /* 0x000fea0003800000 */
[----:B------:R-:W-:Y:S01]  /*9ad20*/  BSSY.RECONVERGENT B3, `(.L_x_3642) ;  /* 0x000000b000037945 */ /* 0x000fe20003800200 */
[----:B------:R-:W-:-:S07]  /*9ad30*/  IMAD.MOV.U32 R5, RZ, RZ, RZ ;  /* 0x000000ffff057224 */ /* 0x000fce00078e00ff */
.L_x_3643:
        /* <DEDUP_REMOVED lines=10> */
.L_x_3642:
[----:B------:R-:W-:Y:S05]  /*9ade0*/  BSYNC.RECONVERGENT B2 ;  /* 0x0000000000027941 */ /* 0x000fea0003800200 */
.L_x_3641:
        /* <DEDUP_REMOVED lines=70> */
.L_x_3633:
[----:B------:R-:W-:Y:S05]  /*9b250*/  BSYNC.RECONVERGENT B0 ;  /* 0x0000000000007941 */ /* 0x000fea0003800200 */
.L_x_3632:
[----:B------:R-:W-:Y:S05]  /*9b260*/  BSYNC.RECONVERGENT B1 ;  /* 0x0000000000017941 */ /* 0x000fea0003800200 */
.L_x_3631:
        /* <DEDUP_REMOVED lines=115> */
.L_x_4247:
[----:B------:R-:W-:-:S03]  /*9b9a0*/  UMOV UR4, 0xffffffff ;  /* 0xffffffff00047882 */ /* 0x000fc60000000000 */
[----:B------:R-:W-:Y:S05]  /*9b9b0*/  BRA.DIV UR4, `(.L_x_3645) ;  /* 0x000001c204507947 */ /* 0x000fea000b800000 */
.L_x_4250:
        /* <DEDUP_REMOVED lines=18> */
.L_x_4268:
[----:B------:R-:W5:Y:S01]  /*9bae0*/  S2R R80, SR_LANEID ;  /* 0x0000000000507919 */ /* 0x000f620000000000 */
[----:B------:R-:W-:Y:S01]  /*9baf0*/  BSSY.RECONVERGENT B1, `(.L_x_3647) ;  /* 0x00000ce000017945 */ /* 0x000fe20003800200 */
[----:B-----5:R-:W-:-:S05]  /*9bb00*/  VIADD R80, R80, 0x10 ;  /* 0x0000001050507836 */ /* 0x020fca0000000000 */
[----:B------:R-:W-:-:S13]  /*9bb10*/  ISETP.GT.AND P2, PT, R80, R6, PT ;  /* 0x000000065000720c */ /* 0x000fda0003f44270 */
[----:B------:R-:W-:Y:S05]  /*9bb20*/  @P2 BRA `(.L_x_3648) ;  /* 0x0000000c00282947 */ /* 0x000fea0003800000 */
[----:B01----:R-:W-:Y:S01]  /*9bb30*/  LOP3.LUT R6, R100, 0xffff, RZ, 0xc0, !PT ;  /* 0x0000ffff64067812 */ /* 0x003fe200078ec0ff */
        /* <DEDUP_REMOVED lines=27> */
[----:B------:R-:W-:Y:S02]  /*9bcf0*/  LOP3.LUT R6, R130, 0xffff, RZ, 0xc0, !PT ;  /* 0x0000ffff82067812 */ /* 0x000fe400078ec0ff */
[----:B------:R-:W-:Y:S02]  /*9bd00*/  PRMT R217, R217, 0x3340, R9 ;  /* 0x00003340d9d97816 */ /* 0x000fe40000000009 */
[----:B------:R-:W-:Y:S02]  /*9bd10*/  PRMT R220, R220, 0x3340, R6 ;  /* 0x00003340dcdc7816 */ /* 0x000fe40000000006 */
[----:B------:R-:W-:Y:S01]  /*9bd20*/  LOP3.LUT R6, R122, 0xffff, RZ, 0xc0, !PT ;  /* 0x0000ffff7a067812 */ /* 0x000fe200078ec0ff */
[----:B0-----:R-:W-:Y:S01]  /*9bd30*/  IMAD.IADD R94, R94, 0x1, R214 ;  /* 0x000000015e5e7824 */ /* 0x001fe200078e02d6 */
[----:B------:R-:W-:Y:S02]  /*9bd40*/  LOP3.LUT R9, R110, 0xffff, RZ, 0xc0, !PT ;  /* 0x0000ffff6e097812 */ /* 0x000fe400078ec0ff */
[----:B------:R-:W-:-:S02]  /*9bd50*/  PRMT R218, R218, 0x3340, R6 ;  /* 0x00003340dada7816 */ /* 0x000fc40000000006 */
        /* <DEDUP_REMOVED lines=44> */
.L_x_3651:
[----:B------:R-:W-:-:S06]  /*9c020*/  IMAD.IADD R4, R1, 0x1, R5 ;  /* 0x0000000101047824 */ /* 0x000fcc00078e0205 */
[----:B------:R-:W5:Y:S02]  /*9c030*/  LDL.U8 R4, [R4+0x160] ;  /* 0x0001600004047983 */ /* 0x000f640000100000 */
[----:B-----5:R-:W-:Y:S01]  /*9c040*/  ISETP.NE.AND P2, PT, R4, RZ, PT ;  /* 0x000000ff0400720c */ /* 0x020fe20003f45270 */
[----:B------:R-:W-:Y:S02]  /*9c050*/  IMAD.MOV.U32 R4, RZ, RZ, R5 ;  /* 0x000000ffff047224 */ /* 0x000fe400078e0005 */
[----:B------:R-:W-:-:S10]  /*9c060*/  VIADD R5, R5, 0x1 ;  /* 0x0000000105057836 */ /* 0x000fd40000000000 */
[----:B------:R-:W-:Y:S05]  /*9c070*/  @P2 BRA `(.L_x_3651) ;  /* 0xfffffffc00e82947 */ /* 0x000fea000383ffff */
[----:B------:R-:W-:Y:S05]  /*9c080*/  BSYNC.RECONVERGENT B2 ;  /* 0x0000000000027941 */ /* 0x000fea0003800200 */
.L_x_3650:
[----:B------:R-:W-:Y:S01]  /*9c090*/  LOP3.LUT P2, RZ, R8, 0xff, RZ, 0xc0, !PT ;  /* 0x000000ff08ff7812 */ /* 0x000fe2000784c0ff */
[----:B------:R-:W-:Y:S01]  /*9c0a0*/  BSSY.RECONVERGENT B2, `(.L_x_3652) ;  /* 0x000000f000027945 */ /* 0x000fe20003800200 */
[----:B------:R-:W-:-:S11]  /*9c0b0*/  IMAD.MOV.U32 R6, RZ, RZ, R4 ;  /* 0x000000ffff067224 */ /* 0x000fd600078e0004 */
[----:B------:R-:W-:Y:S05]  /*9c0c0*/  @!P2 BRA `(.L_x_3653) ;  /* 0x000000000030a947 */ /* 0x000fea0003800000 */
[----:B------:R-:W-:Y:S01]  /*9c0d0*/  BSSY.RECONVERGENT B3, `(.L_x_3653) ;  /* 0x000000b000037945 */ /* 0x000fe20003800200 */
[----:B------:R-:W-:-:S07]  /*9c0e0*/  IMAD.MOV.U32 R5, RZ, RZ, RZ ;  /* 0x000000ffff057224 */ /* 0x000fce00078e00ff */
.L_x_3654:
[----:B------:R-:W-:-:S05]  /*9c0f0*/  IADD3 R6, PT, PT, R1, R5, R4 ;  /* 0x0000000501067210 */ /* 0x000fca0007ffe004 */
[----:B0-----:R-:W5:Y:S04]  /*9c100*/  LDL.U8 R7, [R6+0x50] ;  /* 0x0000500006077983 */ /* 0x001f680000100000 */
        /* <DEDUP_REMOVED lines=8> */
.L_x_3653:
[----:B------:R-:W-:Y:S05]  /*9c190*/  BSYNC.RECONVERGENT B2 ;  /* 0x0000000000027941 */ /* 0x000fea0003800200 */
.L_x_3652:
[----:B------:R-:W-:Y:S01]  /*9c1a0*/  IMAD.IADD R6, R1, 0x1, R6 ;  /* 0x0000000101067824 */ /* 0x000fe200078e0206 */
[----:B------:R-:W-:Y:S01]  /*9c1b0*/  BSSY.RECONVERGENT B2, `(.L_x_3655) ;  /* 0x0000009000027945 */ /* 0x000fe20003800200 */
[----:B------:R-:W-:-:S03]  /*9c1c0*/  IMAD.MOV.U32 R5, RZ, RZ, RZ ;  /* 0x000000ffff057224 */ /* 0x000fc600078e00ff */
[----:B------:R1:W-:Y:S04]  /*9c1d0*/  STL.U8 [R6+0x161], RZ ;  /* 0x000161ff06007387 */ /* 0x0003e80000100000 */
.L_x_3656:
[----:B------:R-:W-:-:S06]  /*9c1e0*/  IMAD.IADD R4, R1, 0x1, R5 ;  /* 0x0000000101047824 */ /* 0x000fcc00078e0205 */
[----:B------:R-:W5:Y:S02]  /*9c1f0*/  LDL.U8 R4, [R4+0x160] ;  /* 0x0001600004047983 */ /* 0x000f640000100000 */
[----:B-----5:R-:W-:Y:S01]  /*9c200*/  ISETP.NE.AND P2, PT, R4, RZ, PT ;  /* 0x000000ff0400720c */ /* 0x020fe20003f45270 */
[----:B------:R-:W-:Y:S02]  /*9c210*/  IMAD.MOV.U32 R4, RZ, RZ, R5 ;  /* 0x000000ffff047224 */ /* 0x000fe400078e0005 */
[----:B------:R-:W-:-:S10]  /*9c220*/  VIADD R5, R5, 0x1 ;  /* 0x0000000105057836 */ /* 0x000fd40000000000 */
[----:B------:R-:W-:Y:S05]  /*9c230*/  @P2 BRA `(.L_x_3656) ;  /* 0xfffffffc00e82947 */ /* 0x000fea000383ffff */
[----:B------:R-:W-:Y:S05]  /*9c240*/  BSYNC.RECONVERGENT B2 ;  /* 0x0000000000027941 */ /* 0x000fea0003800200 */
.L_x_3655:
[----:B------:R-:W-:Y:S01]  /*9c250*/  LOP3.LUT P2, RZ, R105, 0xff, RZ, 0xc0, !PT ;  /* 0x000000ff69ff7812 */ /* 0x000fe2000784c0ff */
[----:B------:R-:W-:Y:S01]  /*9c260*/  BSSY.RECONVERGENT B2, `(.L_x_3657) ;  /* 0x000000f000027945 */ /* 0x000fe20003800200 */
[----:B-1----:R-:W-:-:S11]  /*9c270*/  IMAD.MOV.U32 R6, RZ, RZ, R4 ;  /* 0x000000ffff067224 */ /* 0x002fd600078e0004 */
[----:B------:R-:W-:Y:S05]  /*9c280*/  @!P2 BRA `(.L_x_3658) ;  /* 0x000000000030a947 */ /* 0x000fea0003800000 */
[----:B------:R-:W-:Y:S01]  /*9c290*/  BSSY.RECONVERGENT B3, `(.L_x_3658) ;  /* 0x000000b000037945 */ /* 0x000fe20003800200 */
[----:B------:R-:W-:-:S07]  /*9c2a0*/  IMAD.MOV.U32 R5, RZ, RZ, RZ ;  /* 0x000000ffff057224 */ /* 0x000fce00078e00ff */
.L_x_3659:
        /* <DEDUP_REMOVED lines=10> */
.L_x_3658:
[----:B------:R-:W-:Y:S05]  /*9c350*/  BSYNC.RECONVERGENT B2 ;  /* 0x0000000000027941 */ /* 0x000fea0003800200 */
.L_x_3657:
        /* <DEDUP_REMOVED lines=70> */
.L_x_3649:
[----:B------:R-:W-:Y:S05]  /*9c7c0*/  BSYNC.RECONVERGENT B0 ;  /* 0x0000000000007941 */ /* 0x000fea0003800200 */
.L_x_3648:
[----:B------:R-:W-:Y:S05]  /*9c7d0*/  BSYNC.RECONVERGENT B1 ;  /* 0x0000000000017941 */ /* 0x000fea0003800200 */
.L_x_3647:
[----:B------:R-:W-:Y:S01]  /*9c7e0*/  LOP3.LUT R144, R144, 0xffff, RZ, 0xc0, !PT ;  /* 0x0000ffff90907812 */ /* 0x000fe200078ec0ff */
[----:B------:R1:W-:Y:S01]  /*9c7f0*/  STL [R1+0xd8], R94 ;  /* 0x0000d85e01007387 */ /* 0x0003e20000100800 */
[----:B------:R-:W-:Y:S01]  /*9c800*/  LOP3.LUT R95, R95, 0xffff, RZ, 0xc0, !PT ;  /* 0x0000ffff5f5f7812 */ /* 0x000fe200078ec0ff */
[----:B------:R-:W-:Y:S01]  /*9c810*/  BSSY.RECONVERGENT B0, `(.L_x_3660) ;  /* 0x00000de000007945 */ /* 0x000fe20003800200 */
[----:B------:R-:W-:Y:S01]  /*9c820*/  LOP3.LUT R96, R96, 0xffff, RZ, 0xc0, !PT ;  /* 0x0000ffff60607812 */ /* 0x000fe200078ec0ff */
[----:B-----5:R1:W-:Y:S01]  /*9c830*/  STL [R1+0x114], R7 ;  /* 0x0001140701007387 */ /* 0x0203e20000100800 */
[----:B------:R-:W-:Y:S02]  /*9c840*/  LOP3.LUT R97, R97, 0xffff, RZ, 0xc0, !PT ;  /* 0x0000ffff61617812 */ /* 0x000fe400078ec0ff */
[----:B0-----:R-:W-:Y:S01]  /*9c850*/  LOP3.LUT R12, R136, 0xffff, RZ, 0xc0, !PT ;  /* 0x0000ffff880c7812 */ /* 0x001fe200078ec0ff */
[----:B------:R0:W-:Y:S01]  /*9c860*/  STL.64 [R1+0x118], R4 ;  /* 0x0001180401007387 */ /* 0x0001e20000100a00 */
        /* <DEDUP_REMOVED lines=74> */
[----:B------:R0:W-:Y:S01]  /*9cd10*/  STL.U16 [R1+0x110], R106 ;  /* 0x0001106a01007387 */ /* 0x0001e20000100400 */
[----:B------:R-:W-:Y:S02]  /*9cd20*/  PRMT R11, R142, 0x5410, R11 ;  /* 0x000054108e0b7816 */ /* 0x000fe4000000000b */
[----:B------:R-:W-:Y:S02]  /*9cd30*/  PRMT R10, R96, 0x5410, R10 ;  /* 0x00005410600a7816 */ /* 0x000fe4000000000a */
[----:B------:R-:W-:Y:S02]  /*9cd40*/  PRMT R13, R6, 0x5410, R13 ;  /* 0x00005410060d7816 */ /* 0x000fe4000000000d */
[----:B------:R-:W-:Y:S01]  /*9cd50*/  PRMT R16, R82, 0x5410, R81 ;  /* 0x0000541052107816 */ /* 0x000fe20000000051 */
[----:B------:R0:W-:Y:S01]  /*9cd60*/  STL.128 [R1+0xe0], R8 ;  /* 0x0000e00801007387 */ /* 0x0001e20000100c00 */
[----:B------:R-:W-:-:S02]  /*9cd70*/  PRMT R19, R92, 0x5410, R83 ;  /* 0x000054105c137816 */ /* 0x000fc40000000053 */
[----:B------:R-:W-:Y:S01]  /*9cd80*/  PRMT R18, R95, 0x5410, R93 ;  /* 0x000054105f127816 */ /* 0x000fe2000000005d */
[----:B------:R0:W-:Y:S01]  /*9cd90*/  STL.128 [R1+0xf0], R12 ;  /* 0x0000f00c01007387 */ /* 0x0001e20000100c00 */
[----:B------:R-:W-:Y:S01]  /*9cda0*/  ISETP.NE.AND P2, PT, R90, RZ, PT ;  /* 0x000000ff5a00720c */ /* 0x000fe20003f45270 */
[----:B------:R-:W-:Y:S02]  /*9cdb0*/  IMAD.IADD R90, R94, 0x1, R90 ;  /* 0x000000015e5a7824 */ /* 0x000fe400078e025a */
[----:B------:R0:W-:Y:S10]  /*9cdc0*/  STL.128 [R1+0x100], R16 ;  /* 0x0001001001007387 */ /* 0x0001f40000100c00 */
[----:B------:R-:W-:Y:S05]  /*9cdd0*/  @P2 BRA `(.L_x_3661) ;  /* 0x0000000800042947 */ /* 0x000fea0003800000 */
[----:B0-----:R-:W-:Y:S01]  /*9cde0*/  DADD R4, R2, R4 ;  /* 0x0000000002047229 */ /* 0x001fe20000000004 */
[----:B------:R-:W-:Y:S01]  /*9cdf0*/  IMAD.IADD R7, R23, 0x1, R7 ;  /* 0x0000000117077824 */ /* 0x000fe200078e0207 */
[----:B------:R0:W-:Y:S01]  /*9ce00*/  STL.U8 [R1], RZ ;  /* 0x000000ff01007387 */ /* 0x0001e20000100000 */
[----:B------:R-:W-:Y:S01]  /*9ce10*/  BSSY.RECONVERGENT B1, `(.L_x_3662) ;  /* 0x000000a000017945 */ /* 0x000fe20003800200 */
[----:B--234-:R-:W-:Y:S02]  /*9ce20*/  IMAD.MOV.U32 R3, RZ, RZ, RZ ;  /* 0x000000ffff037224 */ /* 0x01cfe400078e00ff */
[----:B------:R0:W-:Y:S04]  /*9ce30*/  STL [R1+0x34], R7 ;  /* 0x0000340701007387 */ /* 0x0001e80000100800 */
[----:B------:R0:W-:Y:S02]  /*9ce40*/  STL.64 [R1+0x38], R4 ;  /* 0x0000380401007387 */ /* 0x0001e40000100a00 */
.L_x_3663:
[----:B------:R-:W-:-:S06]  /*9ce50*/  IMAD.IADD R2, R1, 0x1, R3 ;  /* 0x0000000101027824 */ /* 0x000fcc00078e0203 */
[----:B------:R-:W2:Y:S02]  /*9ce60*/  LDL.U8 R2, [R2] ;  /* 0x0000000002027983 */ /* 0x000ea40000100000 */
[----:B--2---:R-:W-:Y:S01]  /*9ce70*/  ISETP.NE.AND P2, PT, R2, RZ, PT ;  /* 0x000000ff0200720c */ /* 0x004fe20003f45270 */
[----:B------:R-:W-:Y:S02]  /*9ce80*/  IMAD.MOV.U32 R2, RZ, RZ, R3 ;  /* 0x000000ffff027224 */ /* 0x000fe400078e0003 */
[----:B------:R-:W-:-:S10]  /*9ce90*/  VIADD R3, R3, 0x1 ;  /* 0x0000000103037836 */ /* 0x000fd40000000000 */
[----:B------:R-:W-:Y:S05]  /*9cea0*/  @P2 BRA `(.L_x_3663) ;  /* 0xfffffffc00e82947 */ /* 0x000fea000383ffff */
[----:B------:R-:W-:Y:S05]  /*9ceb0*/  BSYNC.RECONVERGENT B1 ;  /* 0x0000000000017941 */ /* 0x000fea0003800200 */
.L_x_3662:
[----:B------:R-:W-:Y:S01]  /*9cec0*/  LOP3.LUT P2, RZ, R105, 0xff, RZ, 0xc0, !PT ;  /* 0x000000ff69ff7812 */ /* 0x000fe2000784c0ff */
[----:B------:R-:W-:Y:S01]  /*9ced0*/  BSSY.RECONVERGENT B1, `(.L_x_3664) ;  /* 0x000000f000017945 */ /* 0x000fe20003800200 */
[----:B0-----:R-:W-:-:S11]  /*9cee0*/  IMAD.MOV.U32 R4, RZ, RZ, R2 ;  /* 0x000000ffff047224 */ /* 0x001fd600078e0002 */
[----:B------:R-:W-:Y:S05]  /*9cef0*/  @!P2 BRA `(.L_x_3665) ;  /* 0x000000000030a947 */ /* 0x000fea0003800000 */
[----:B------:R-:W-:Y:S01]  /*9cf00*/  BSSY.RECONVERGENT B2, `(.L_x_3665) ;  /* 0x000000b000027945 */ /* 0x000fe20003800200 */
[----:B------:R-:W-:-:S07]  /*9cf10*/  IMAD.MOV.U32 R3, RZ, RZ, RZ ;  /* 0x000000ffff037224 */ /* 0x000fce00078e00ff */
.L_x_3666:
        /* <DEDUP_REMOVED lines=10> */
.L_x_3665:
[----:B------:R-:W-:Y:S05]  /*9cfc0*/  BSYNC.RECONVERGENT B1 ;  /* 0x0000000000017941 */ /* 0x000fea0003800200 */
.L_x_3664:
[----:B------:R-:W-:Y:S01]  /*9cfd0*/  IMAD.IADD R4, R1, 0x1, R4 ;  /* 0x0000000101047824 */ /* 0x000fe200078e0204 */
[----:B------:R-:W-:Y:S01]  /*9cfe0*/  BSSY.RECONVERGENT B1, `(.L_x_3667) ;  /* 0x0000009000017945 */ /* 0x000fe20003800200 */
[----:B------:R-:W-:-:S03]  /*9cff0*/  IMAD.MOV.U32 R3, RZ, RZ, RZ ;  /* 0x000000ffff037224 */ /* 0x000fc600078e00ff */
[----:B------:R0:W-:Y:S04]  /*9d000*/  STL.U8 [R4+0x1], RZ ;  /* 0x000001ff04007387 */ /* 0x0001e80000100000 */
.L_x_3668:
[----:B------:R-:W-:-:S06]  /*9d010*/  IMAD.IADD R2, R1, 0x1, R3 ;  /* 0x0000000101027824 */ /* 0x000fcc00078e0203 */
[----:B------:R-:W2:Y:S02]  /*9d020*/  LDL.U8 R2, [R2] ;  /* 0x0000000002027983 */ /* 0x000ea40000100000 */
[----:B--2---:R-:W-:Y:S01]  /*9d030*/  ISETP.NE.AND P2, PT, R2, RZ, PT ;  /* 0x000000ff0200720c */ /* 0x004fe20003f45270 */
[----:B------:R-:W-:Y:S02]  /*9d040*/  IMAD.MOV.U32 R2, RZ, RZ, R3 ;  /* 0x000000ffff027224 */ /* 0x000fe400078e0003 */
[----:B------:R-:W-:-:S10]  /*9d050*/  VIADD R3, R3, 0x1 ;  /* 0x0000000103037836 */ /* 0x000fd40000000000 */
[----:B------:R-:W-:Y:S05]  /*9d060*/  @P2 BRA `(.L_x_3668) ;  /* 0xfffffffc00e82947 */ /* 0x000fea000383ffff */
[----:B------:R-:W-:Y:S05]  /*9d070*/  BSYNC.RECONVERGENT B1 ;  /* 0x0000000000017941 */ /* 0x000fea0003800200 */
.L_x_3667:
[----:B------:R-:W-:Y:S01]  /*9d080*/  LOP3.LUT P2, RZ, R24, 0xff, RZ, 0xc0, !PT ;  /* 0x000000ff18ff7812 */ /* 0x000fe2000784c0ff */
[----:B------:R-:W-:Y:S01]  /*9d090*/  BSSY.RECONVERGENT B1, `(.L_x_3669) ;  /* 0x000000f000017945 */ /* 0x000fe20003800200 */
[----:B0-----:R-:W-:-:S11]  /*9d0a0*/  IMAD.MOV.U32 R4, RZ, RZ, R2 ;  /* 0x000000ffff047224 */ /* 0x001fd600078e0002 */
[----:B------:R-:W-:Y:S05]  /*9d0b0*/  @!P2 BRA `(.L_x_3670) ;  /* 0x000000000030a947 */ /* 0x000fea0003800000 */
[----:B------:R-:W-:Y:S01]  /*9d0c0*/  BSSY.RECONVERGENT B2, `(.L_x_3670) ;  /* 0x000000b000027945 */ /* 0x000fe20003800200 */
[----:B------:R-:W-:-:S07]  /*9d0d0*/  IMAD.MOV.U32 R3, RZ, RZ, RZ ;  /* 0x000000ffff037224 */ /* 0x000fce00078e00ff */
.L_x_3671:
        /* <DEDUP_REMOVED lines=10> */
.L_x_3670:
[----:B------:R-:W-:Y:S05]  /*9d180*/  BSYNC.RECONVERGENT B1 ;  /* 0x0000000000017941 */ /* 0x000fea0003800200 */
.L_x_3669:
[----:B------:R-:W-:-:S05]  /*9d190*/  IMAD.IADD R4, R1, 0x1, R4 ;  /* 0x0000000101047824 */ /* 0x000fca00078e0204 */
[----:B------:R0:W-:Y:S04]  /*9d1a0*/  STL.U8 [R4+0x1], RZ ;  /* 0x000001ff04007387 */ /* 0x0001e80000100000 */
[----:B------:R-:W2:Y:S04]  /*9d1b0*/  LDL.128 R12, [R1] ;  /* 0x00000000010c7983 */ /* 0x000ea80000100c00 */
        /* <DEDUP_REMOVED lines=67> */
.L_x_3661:
[----:B------:R-:W-:Y:S05]  /*9d5f0*/  BSYNC.RECONVERGENT B0 ;  /* 0x0000000000007941 */ /* 0x000fea0003800200 */
.L_x_3660:
[----:B0-----:R-:W-:Y:S01]  /*9d600*/  LOP3.LUT R5, R177, 0xffff, RZ, 0xc0, !PT ;  /* 0x0000ffffb1057812 */ /* 0x001fe200078ec0ff */
        /* <DEDUP_REMOVED lines=96> */
.L_x_4271:
[----:B------:R-:W-:Y:S05]  /*9dc10*/  @P2 BRA `(.L_x_3673) ;  /* 0xffffff7000382947 */ /* 0x000fea000383ffff */
.L_x_3573:
        /* <DEDUP_REMOVED lines=15> */
.L_x_3678:
[----:B-1----:R-:W-:-:S06]  /*9dd10*/  IMAD.IADD R0, R1, 0x1, R4 ;  /* 0x0000000101007824 */ /* 0x002fcc00078e0204 */
[----:B------:R-:W5:Y:S01]  /*9dd20*/  LDL.U8 R0, [R0] ;  /* 0x0000000000007983 */ /* 0x000f620000100000 */
[----:B------:R-:W-:Y:S02]  /*9dd30*/  IMAD.MOV.U32 R5, RZ, RZ, R4 ;  /* 0x000000ffff057224 */ /* 0x000fe400078e0004 */
[----:B------:R-:W-:Y:S01]  /*9dd40*/  VIADD R4, R4, 0x1 ;  /* 0x0000000104047836 */ /* 0x000fe20000000000 */
[----:B-----5:R-:W-:-:S13]  /*9dd50*/  ISETP.NE.AND P2, PT, R0, RZ, PT ;  /* 0x000000ff0000720c */ /* 0x020fda0003f45270 */
[----:B------:R-:W-:Y:S05]  /*9dd60*/  @P2 BRA `(.L_x_3678) ;  /* 0xfffffffc00e82947 */ /* 0x000fea000383ffff */
[----:B------:R-:W-:Y:S05]  /*9dd70*/  BSYNC.RECONVERGENT B1 ;  /* 0x0000000000017941 */ /* 0x000fea0003800200 */
.L_x_3677:
[----:B------:R-:W-:Y:S01]  /*9dd80*/  LOP3.LUT P2, RZ, R24, 0xff, RZ, 0xc0, !PT ;  /* 0x000000ff18ff7812 */ /* 0x000fe2000784c0ff */
[----:B------:R-:W-:Y:S01]  /*9dd90*/  BSSY.RECONVERGENT B1, `(.L_x_3679) ;  /* 0x0000010000017945 */ /* 0x000fe20003800200 */
[----:B------:R-:W-:-:S11]  /*9dda0*/  IMAD.MOV.U32 R0, RZ, RZ, R5 ;  /* 0x000000ffff007224 */ /* 0x000fd600078e0005 */
[----:B------:R-:W-:Y:S05]  /*9ddb0*/  @!P2 BRA `(.L_x_3680) ;  /* 0x000000000034a947 */ /* 0x000fea0003800000 */
[----:B------:R-:W-:Y:S01]  /*9ddc0*/  BSSY.RECONVERGENT B2, `(.L_x_3681) ;  /* 0x000000b000027945 */ /* 0x000fe20003800200 */
[----:B------:R-:W-:-:S07]  /*9ddd0*/  IMAD.MOV.U32 R0, RZ, RZ, RZ ;  /* 0x000000ffff007224 */ /* 0x000fce00078e00ff */
.L_x_3682:
        /* <DEDUP_REMOVED lines=10> */
.L_x_3681:
[----:B------:R-:W-:-:S07]  /*9de80*/  IMAD.MOV.U32 R0, RZ, RZ, R6 ;  /* 0x000000ffff007224 */ /* 0x000fce00078e0006 */
.L_x_3680:
[----:B------:R-:W-:Y:S05]  /*9de90*/  BSYNC.RECONVERGENT B1 ;  /* 0x0000000000017941 */ /* 0x000fea0003800200 */
.L_x_3679:
[----:B------:R-:W-:Y:S01]  /*9dea0*/  IMAD.IADD R4, R1, 0x1, R0 ;  /* 0x0000000101047824 */ /* 0x000fe200078e0200 */
[----:B------:R-:W-:Y:S01]  /*9deb0*/  BSSY.RECONVERGENT B1, `(.L_x_3683) ;  /* 0x0000009000017945 */ /* 0x000fe20003800200 */
[----:B------:R-:W-:-:S03]  /*9dec0*/  IMAD.MOV.U32 R0, RZ, RZ, RZ ;  /* 0x000000ffff007224 */ /* 0x000fc600078e00ff */
[----:B------:R0:W-:Y:S04]  /*9ded0*/  STL.U8 [R4+0x1], RZ ;  /* 0x000001ff04007387 */ /* 0x0001e80000100000 */
.L_x_3684:
[----:B------:R-:W-:-:S05]  /*9dee0*/  IMAD.IADD R5, R1, 0x1, R0 ;  /* 0x0000000101057824 */ /* 0x000fca00078e0200 */
[----:B0-----:R-:W5:Y:S02]  /*9def0*/  LDL.U8 R4, [R5] ;  /* 0x0000000005047983 */ /* 0x001f640000100000 */
[----:B-----5:R-:W-:Y:S01]  /*9df00*/  ISETP.NE.AND P2, PT, R4, RZ, PT ;  /* 0x000000ff0400720c */ /* 0x020fe20003f45270 */
[----:B------:R-:W-:Y:S02]  /*9df10*/  IMAD.MOV.U32 R4, RZ, RZ, R0 ;  /* 0x000000ffff047224 */ /* 0x000fe400078e0000 */
[----:B------:R-:W-:-:S10]  /*9df20*/  VIADD R0, R0, 0x1 ;  /* 0x0000000100007836 */ /* 0x000fd40000000000 */
[----:B------:R-:W-:Y:S05]  /*9df30*/  @P2 BRA `(.L_x_3684) ;  /* 0xfffffffc00e82947 */ /* 0x000fea000383ffff */
[----:B------:R-:W-:Y:S05]  /*9df40*/  BSYNC.RECONVERGENT B1 ;  /* 0x0000000000017941 */ /* 0x000fea0003800200 */
.L_x_3683:
[----:B------:R-:W5:Y:S01]  /*9df50*/  LDL.LU R6, [R1+0x4dc] ;  /* 0x0004dc0001067983 */ /* 0x000f620000300800 */
[----:B------:R-:W-:Y:S01]  /*9df60*/  BSSY.RECONVERGENT B1, `(.L_x_3685) ;  /* 0x0000011000017945 */ /* 0x000fe20003800200 */
[----:B------:R-:W-:Y:S01]  /*9df70*/  IMAD.MOV.U32 R0, RZ, RZ, R4 ;  /* 0x000000ffff007224 */ /* 0x000fe200078e0004 */
[----:B-----5:R-:W-:-:S13]  /*9df80*/  LOP3.LUT P2, RZ, R6, 0xff, RZ, 0xc0, !PT ;  /* 0x000000ff06ff7812 */ /* 0x020fda000784c0ff */
[----:B------:R-:W-:Y:S05]  /*9df90*/  @!P2 BRA `(.L_x_3686) ;  /* 0x000000000034a947 */ /* 0x000fea0003800000 */
[----:B------:R-:W-:Y:S01]  /*9dfa0*/  BSSY.RECONVERGENT B2, `(.L_x_3687) ;  /* 0x000000b000027945 */ /* 0x000fe20003800200 */
[----:B------:R-:W-:-:S07]  /*9dfb0*/  IMAD.MOV.U32 R0, RZ, RZ, RZ ;  /* 0x000000ffff007224 */ /* 0x000fce00078e00ff */
.L_x_3688:
        /* <DEDUP_REMOVED lines=10> */
.L_x_3687:
[----:B------:R-:W-:-:S07]  /*9e060*/  IMAD.MOV.U32 R0, RZ, RZ, R6 ;  /* 0x000000ffff007224 */ /* 0x000fce00078e0006 */
.L_x_3686:
[----:B------:R-:W-:Y:S05]  /*9e070*/  BSYNC.RECONVERGENT B1 ;  /* 0x0000000000017941 */ /* 0x000fea0003800200 */
.L_x_3685:
        /* <DEDUP_REMOVED lines=46> */
[----:B------:R-:W-:Y:S02]  /*9e360*/  PRMT R41, R15, 0x7773, RZ ;  /* 0x000077730f297816 */ /* 0x000fe400000000ff */
[----:B------:R-:W-:Y:S02]  /*9e370*/  PRMT R17, R8, 0x7770, RZ ;  /* 0x0000777008117816 */ /* 0x000fe400000000ff */
[----:B------:R-:W-:Y:S02]  /*9e380*/  PRMT R30, R28, 0x7610, R30 ;  /* 0x000076101c1e7816 */ /* 0x000fe4000000001e */
[C---:B------:R-:W-:Y:S02]  /*9e390*/  PRMT R12, R14.reuse, 0x7770, RZ ;  /* 0x000077700e0c7816 */ /* 0x040fe400000000ff */
[----:B0-----:R-:W-:-:S02]  /*9e3a0*/  PRMT R0, R14, 0x7771, RZ ;  /* 0x000077710e007816 */ /* 0x001fc400000000ff */
[----:B------:R-:W-:Y:S02]  /*9e3b0*/  PRMT R45, R14, 0x7773, RZ ;  /* 0x000077730e2d7816 */ /* 0x000fe400000000ff */
[----:B------:R-:W-:Y:S02]  /*9e3c0*/  PRMT R15, R8, 0x7772, RZ ;  /* 0x00007772080f7816 */ /* 0x000fe400000000ff */
[----:B------:R-:W-:Y:S02]  /*9e3d0*/  PRMT R28, R27, 0x7610, R28 ;  /* 0x000076101b1c7816 */ /* 0x000fe4000000001c */
[C---:B------:R-:W-:Y:S02]  /*9e3e0*/  PRMT R49, R13.reuse, 0x7770, RZ ;  /* 0x000077700d317816 */ /* 0x040fe400000000ff */
[C---:B------:R-:W-:Y:S02]  /*9e3f0*/  PRMT R48, R13.reuse, 0x7771, RZ ;  /* 0x000077710d307816 */ /* 0x040fe400000000ff */
[----:B------:R-:W-:-:S02]  /*9e400*/  PRMT R47, R13, 0x7773, RZ ;  /* 0x000077730d2f7816 */ /* 0x000fc400000000ff */
[C---:B------:R-:W-:Y:S02]  /*9e410*/  PRMT R14, R9.reuse, 0x7770, RZ ;  /* 0x00007770090e7816 */ /* 0x040fe400000000ff */
[----:B------:R-:W-:Y:S02]  /*9e420*/  PRMT R27, R26, 0x7610, R27 ;  /* 0x000076101a1b7816 */ /* 0x000fe4000000001b */
[C---:B------:R-:W-:Y:S02]  /*9e430*/  PRMT R211, R9.reuse, 0x7771, RZ ;  /* 0x0000777109d37816 */ /* 0x040fe400000000ff */
        /* <DEDUP_REMOVED lines=10> */
[----:B------:R-:W-:Y:S02]  /*9e4e0*/  PRMT R16, R8, 0x7773, RZ ;  /* 0x0000777308107816 */ /* 0x000fe400000000ff */
[----:B------:R-:W-:Y:S02]  /*9e4f0*/  PRMT R6, R11, 0x7770, RZ ;  /* 0x000077700b067816 */ /* 0x000fe400000000ff */
[----:B------:R-:W-:Y:S02]  /*9e500*/  PRMT R15, R14, 0x7610, R15 ;  /* 0x000076100e0f7816 */ /* 0x000fe4000000000f */
[C---:B------:R-:W-:Y:S02]  /*9e510*/  PRMT R8, R10.reuse, 0x7770, RZ ;  /* 0x000077700a087816 */ /* 0x040fe400000000ff */
[----:B------:R-:W-:-:S02]  /*9e520*/  PRMT R210, R10, 0x7771, RZ ;  /* 0x000077710ad27816 */ /* 0x000fc400000000ff */
[C---:B------:R-:W-:Y:S02]  /*9e530*/  PRMT R209, R11.reuse, 0x7771, RZ ;  /* 0x000077710bd17816 */ /* 0x040fe400000000ff */
[----:B------:R-:W-:Y:S02]  /*9e540*/  PRMT R5, R11, 0x7772, RZ ;  /* 0x000077720b057816 */ /* 0x000fe400000000ff */
[----:B------:R-:W-:Y:S02]  /*9e550*/  PRMT R56, R53, 0x7610, R56 ;  /* 0x0000761035387816 */ /* 0x000fe40000000038 */
        /* <DEDUP_REMOVED lines=63> */
.L_x_3676:
        /* <DEDUP_REMOVED lines=11> */
[----:B0-----:R-:W2:Y:S04]  /*9ea00*/  LDL.LU R5, [R1+0x50c] ;  /* 0x00050c0001057983 */ /* 0x001ea80000300800 */
[----:B------:R-:W2:Y:S04]  /*9ea10*/  LDL.LU R13, [R1+0x618] ;  /* 0x00061800010d7983 */ /* 0x000ea80000300800 */
[----:B------:R-:W2:Y:S04]  /*9ea20*/  LDL.LU R43, [R1+0x4d8] ;  /* 0x0004d800012b7983 */ /* 0x000ea80000300800 */
[----:B------:R-:W2:Y:S04]  /*9ea30*/  LDL.LU R4, [R1+0x4dc] ;  /* 0x0004dc0001047983 */ /* 0x000ea80000300800 */
[----:B------:R-:W2:Y:S04]  /*9ea40*/  LDL.LU R28, [R1+0x4b8] ;  /* 0x0004b800011c7983 */ /* 0x000ea80000300800 */
[----:B------:R-:W2:Y:S04]  /*9ea50*/  LDL.LU R0, [R1+0x634] ;  /* 0x0006340001007983 */ /* 0x000ea80000300800 */
[----:B------:R-:W2:Y:S04]  /*9ea60*/  LDL.LU R12, [R1+0x610] ;  /* 0x00061000010c7983 */ /* 0x000ea80000300800 */
[----:B------:R-:W2:Y:S04]  /*9ea70*/  LDL.LU R35, [R1+0x544] ;  /* 0x0005440001237983 */ /* 0x000ea80000300800 */
[----:B--234-:R-:W2:Y:S04]  /*9ea80*/  LDL.LU R27, [R1+0x538] ;  /* 0x00053800011b7983 */ /* 0x01cea80000300800 */
[----:B------:R-:W3:Y:S04]  /*9ea90*/  LDL.LU R11, [R1+0x4c0] ;  /* 0x0004c000010b7983 */ /* 0x000ee80000300800 */
[----:B------:R-:W4:Y:S04]  /*9eaa0*/  LDL.LU R46, [R1+0x550] ;  /* 0x00055000012e7983 */ /* 0x000f280000300800 */
[----:B------:R-:W4:Y:S04]  /*9eab0*/  LDL.LU R6, [R1+0x51c] ;  /* 0x00051c0001067983 */ /* 0x000f280000300800 */
[----:B------:R-:W4:Y:S04]  /*9eac0*/  LDL.LU R48, [R1+0x4d4] ;  /* 0x0004d40001307983 */ /* 0x000f280000300800 */
[----:B------:R-:W2:Y:S04]  /*9ead0*/  LDL.LU R14, [R1+0x61c] ;  /* 0x00061c00010e7983 */ /* 0x000ea80000300800 */
        /* <DEDUP_REMOVED lines=34> */
[----:B------:R-:W3:Y:S01]  /*9ed00*/  LDL.LU R13, [R1+0x4bc] ;  /* 0x0004bc00010d7983 */ /* 0x000ee20000300800 */
[----:B------:R-:W-:-:S02]  /*9ed10*/  IMAD.MOV.U32 R51, RZ, RZ, R42 ;  /* 0x000000ffff337224 */ /* 0x000fc400078e002a */
[----:B------:R-:W-:Y:S02]  /*9ed20*/  IMAD.MOV.U32 R42, RZ, RZ, R41 ;  /* 0x000000ffff2a7224 */ /* 0x000fe400078e0029 */
[----:B------:R-:W-:Y:S02]  /*9ed30*/  IMAD.MOV.U32 R41, RZ, RZ, R40 ;  /* 0x000000ffff297224 */ /* 0x000fe400078e0028 */
[----:B------:R-:W-:Y:S01]  /*9ed40*/  IMAD.MOV.U32 R40, RZ, RZ, R39 ;  /* 0x000000ffff287224 */ /* 0x000fe200078e0027 */
[----:B------:R-:W-:Y:S01]  /*9ed50*/  LOP3.LUT R4, R4, 0xffff, RZ, 0xc0, !PT ;  /* 0x0000ffff04047812 */ /* 0x000fe200078ec0ff */
[----:B------:R-:W-:Y:S01]  /*9ed60*/  IMAD.MOV.U32 R39, RZ, RZ, R38 ;  /* 0x000000ffff277224 */ /* 0x000fe200078e0026 */
[----:B------:R-:W-:Y:S01]  /*9ed70*/  LOP3.LUT R5, R43, 0xffff, RZ, 0xc0, !PT ;  /* 0x0000ffff2b057812 */ /* 0x000fe200078ec0ff */
[----:B------:R-:W-:Y:S02]  /*9ed80*/  IMAD.MOV.U32 R38, RZ, RZ, R37 ;  /* 0x000000ffff267224 */ /* 0x000fe400078e0025 */
[----:B------:R-:W-:-:S02]  /*9ed90*/  IMAD.MOV.U32 R37, RZ, RZ, R34 ;  /* 0x000000ffff257224 */ /* 0x000fc400078e0022 */
[----:B------:R-:W-:Y:S01]  /*9eda0*/  IMAD.MOV.U32 R34, RZ, RZ, R29 ;  /* 0x000000ffff227224 */ /* 0x000fe200078e001d */
[C---:B------:R-:W-:Y:S01]  /*9edb0*/  PRMT R5, R4.reuse, 0x3340, R5 ;  /* 0x0000334004057816 */ /* 0x040fe20000000005 */
[----:B------:R-:W-:Y:S01]  /*9edc0*/  IMAD.MOV.U32 R29, RZ, RZ, R26 ;  /* 0x000000ffff1d7224 */ /* 0x000fe200078e001a */
[----:B------:R-:W-:Y:S01]  /*9edd0*/  LOP3.LUT R4, R4, 0xff, RZ, 0xc0, !PT ;  /* 0x000000ff04047812 */ /* 0x000fe200078ec0ff */
[----:B------:R-:W-:Y:S02]  /*9ede0*/  IMAD.MOV.U32 R26, RZ, RZ, R18 ;  /* 0x000000ffff1a7224 */ /* 0x000fe400078e0012 */
        /* <DEDUP_REMOVED lines=9> */
[----:B---3--:R-:W-:Y:S01]  /*9ee80*/  IMAD.MOV.U32 R16, RZ, RZ, R13 ;  /* 0x000000ffff107224 */ /* 0x008fe200078e000d */
[----:B------:R-:W-:-:S02]  /*9ee90*/  LOP3.LUT R0, R0, 0xffff, RZ, 0xc0, !PT ;  /* 0x0000ffff00007812 */ /* 0x000fc400078ec0ff */
[----:B------:R-:W-:Y:S01]  /*9eea0*/  LOP3.LUT R12, R12, 0xffff, RZ, 0xc0, !PT ;  /* 0x0000ffff0c0c7812 */ /* 0x000fe200078ec0ff */
[----:B------:R-:W-:Y:S01]  /*9eeb0*/  IMAD.MOV.U32 R40, RZ, RZ, R16 ;  /* 0x000000ffff287224 */ /* 0x000fe200078e0010 */
[----:B------:R-:W3:Y:S03]  /*9eec0*/  LDL.LU R13, [R1+0x524] ;  /* 0x00052400010d7983 */ /* 0x000ee60000300800 */
[----:B------:R-:W-:Y:S01]  /*9eed0*/  IMAD.MOV.U32 R42, RZ, RZ, R40 ;  /* 0x000000ffff2a7224 */ /* 0x000fe200078e0028 */
[----:B--2---:R-:W-:Y:S01]  /*9eee0*/  LOP3.LUT R14, R14, 0xffff, RZ, 0xc0, !PT ;  /* 0x0000ffff0e0e7812 */ /* 0x004fe200078ec0ff */
[----:B------:R-:W-:Y:S01]  /*9eef0*/  IMAD.MOV.U32 R40, RZ, RZ, R28 ;  /* 0x000000ffff287224 */ /* 0x000fe200078e001c */
[----:B------:R-:W2:Y:S04]  /*9ef00*/  LDL.LU R16, [R1+0x614] ;  /* 0x0006140001107983 */ /* 0x000ea80000300800 */
[----:B------:R-:W4:Y:S01]  /*9ef10*/  LDL.LU R28, [R1+0x4b4] ;  /* 0x0004b400011c7983 */ /* 0x000f220000300800 */
[----:B------:R-:W-:-:S02]  /*9ef20*/  IMAD.MOV.U32 R38, RZ, RZ, R34 ;  /* 0x000000ffff267224 */ /* 0x000fc400078e0022 */
[----:B------:R-:W-:Y:S01]  /*9ef30*/  IMAD.MOV.U32 R34, RZ, RZ, R26 ;  /* 0x000000ffff227224 */ /* 0x000fe200078e001a */
[C---:B------:R-:W-:Y:S01]  /*9ef40*/  PRMT R26, R0.reuse, 0x3340, R12 ;  /* 0x00003340001a7816 */ /* 0x040fe2000000000c */
[----:B------:R-:W-:-:S05]  /*9ef50*/  IMAD.U32 R0, R0, 0x10000, RZ ;  /* 0x0001000000007824 */ /* 0x000fca00078e00ff */
[----:B------:R-:W-:Y:S01]  /*9ef60*/  LOP3.LUT R0, R0, 0xff0000, RZ, 0xc0, !PT ;  /* 0x00ff000000007812 */ /* 0x000fe200078ec0ff */
[----:B------:R-:W-:-:S04]  /*9ef70*/  IMAD.MOV.U32 R41, RZ, RZ, R17 ;  /* 0x000000ffff297224 */ /* 0x000fc800078e0011 */
[----:B------:R-:W-:-:S04]  /*9ef80*/  IMAD.IADD R0, R4, 0x1, R0 ;  /* 0x0000000104007824 */ /* 0x000fc800078e0200 */
[----:B------:R-:W-:Y:S01]  /*9ef90*/  IMAD R12, R12, 0x1000000, R0 ;  /* 0x010000000c0c7824 */ /* 0x000fe200078e0200 */
[----:B------:R-:W-:Y:S01]  /*9efa0*/  LOP3.LUT R0, R45, 0xffff, RZ, 0xc0, !PT ;  /* 0x0000ffff2d007812 */ /* 0x000fe200078ec0ff */
        /* <DEDUP_REMOVED lines=12> */
[----:B----4-:R-:W-:Y:S02]  /*9f070*/  IMAD.MOV.U32 R35, RZ, RZ, R28 ;  /* 0x000000ffff237224 */ /* 0x010fe400078e001c */
[----:B------:R-:W-:Y:S02]  /*9f080*/  IMAD.MOV.U32 R28, RZ, RZ, R11 ;  /* 0x000000ffff1c7224 */ /* 0x000fe400078e000b */
[----:B------:R-:W4:Y:S01]  /*9f090*/  LDL.LU R11, [R1+0x52c] ;  /* 0x00052c00010b7983 */ /* 0x000f220000300800 */
[----:B------:R-:W-:Y:S02]  /*9f0a0*/  LOP3.LUT R27, R46, 0xffff, RZ, 0xc0, !PT ;  /* 0x0000ffff2e1b7812 */ /* 0x000fe400078ec0ff */
[----:B------:R-:W-:Y:S02]  /*9f0b0*/  PRMT R26, R5, 0x5410, R26 ;  /* 0x00005410051a7816 */ /* 0x000fe4000000001a */
[C---:B------:R-:W-:Y:S02]  /*9f0c0*/  PRMT R27, R0.reuse, 0x3340, R27 ;  /* 0x00003340001b7816 */ /* 0x040fe4000000001b */
[----:B------:R-:W-:-:S02]  /*9f0d0*/  LOP3.LUT R5, R0, 0xff, RZ, 0xc0, !PT ;  /* 0x000000ff00057812 */ /* 0x000fc400078ec0ff */
[----:B------:R-:W-:Y:S01]  /*9f0e0*/  LOP3.LUT R0, R47, 0xffff, RZ, 0xc0, !PT ;  /* 0x0000ffff2f007812 */ /* 0x000fe200078ec0ff */
[----:B------:R-:W-:Y:S02]  /*9f0f0*/  IMAD.MOV.U32 R47, RZ, RZ, R45 ;  /* 0x000000ffff2f7224 */ /* 0x000fe400078e002d */
[----:B------:R-:W-:Y:S02]  /*9f100*/  IMAD.MOV.U32 R45, RZ, RZ, R43 ;  /* 0x000000ffff2d7224 */ /* 0x000fe400078e002b */
[----:B------:R-:W-:Y:S02]  /*9f110*/  IMAD.MOV.U32 R43, RZ, RZ, R41 ;  /* 0x000000ffff2b7224 */ /* 0x000fe400078e0029 */
[----:B------:R-:W-:Y:S02]  /*9f120*/  IMAD.MOV.U32 R41, RZ, RZ, R35 ;  /* 0x000000ffff297224 */ /* 0x000fe400078e0023 */
[----:B------:R-:W-:Y:S01]  /*9f130*/  IMAD.MOV.U32 R35, RZ, RZ, R6 ;  /* 0x000000ffff237224 */ /* 0x000fe200078e0006 */
[C---:B------:R-:W-:Y:S01]  /*9f140*/  PRMT R6, R4.reuse, 0x3340, R0 ;  /* 0x0000334004067816 */ /* 0x040fe20000000000 */
[----:B------:R-:W-:Y:S01]  /*9f150*/  IMAD.U32 R4, R4, 0x10000, RZ ;  /* 0x0001000004047824 */ /* 0x000fe200078e00ff */
[----:B------:R-:W-:-:S04]  /*9f160*/  PRMT R5, R46, 0x7604, R5 ;  /* 0x000076042e057816 */ /* 0x000fc80000000005 */
[----:B------:R-:W-:Y:S01]  /*9f170*/  LOP3.LUT R4, R4, 0xff0000, RZ, 0xc0, !PT ;  /* 0x00ff000004047812 */ /* 0x000fe200078ec0ff */
[----:B---3--:R-:W-:Y:S02]  /*9f180*/  IMAD.MOV.U32 R17, RZ, RZ, R13 ;  /* 0x000000ffff117224 */ /* 0x008fe400078e000d */
[----:B------:R-:W-:Y:S02]  /*9f190*/  IMAD.MOV.U32 R46, RZ, RZ, R44 ;  /* 0x000000ffff2e7224 */ /* 0x000fe400078e002c */
[----:B------:R-:W-:Y:S01]  /*9f1a0*/  IMAD.IADD R13, R5, 0x1, R4 ;  /* 0x00000001050d7824 */ /* 0x000fe200078e0204 */
[----:B------:R-:W-:Y:S01]  /*9f1b0*/  LOP3.LUT R5, R47, 0xffff, RZ, 0xc0, !PT ;  /* 0x0000ffff2f057812 */ /* 0x000fe200078ec0ff */
[----:B------:R-:W-:Y:S01]  /*9f1c0*/  IMAD.MOV.U32 R44, RZ, RZ, R42 ;  /* 0x000000ffff2c7224 */ /* 0x000fe200078e002a */
[----:B------:R-:W-:Y:S01]  /*9f1d0*/  LOP3.LUT R4, R48, 0xffff, RZ, 0xc0, !PT ;  /* 0x0000ffff30047812 */ /* 0x000fe200078ec0ff */
[----:B------:R-:W-:Y:S02]  /*9f1e0*/  IMAD.MOV.U32 R42, RZ, RZ, R40 ;  /* 0x000000ffff2a7224 */ /* 0x000fe400078e0028 */
[----:B------:R-:W-:Y:S01]  /*9f1f0*/  IMAD.MOV.U32 R47, RZ, RZ, R46 ;  /* 0x000000ffff2f7224 */ /* 0x000fe200078e002e */
[C---:B------:R-:W-:Y:S01]  /*9f200*/  PRMT R4, R5.reuse, 0x3340, R4 ;  /* 0x0000334005047816 */ /* 0x040fe20000000004 */
[----:B------:R-:W-:Y:S01]  /*9f210*/  IMAD.MOV.U32 R46, RZ, RZ, R45 ;  /* 0x000000ffff2e7224 */ /* 0x000fe200078e002d */
[----:B------:R-:W-:Y:S01]  /*9f220*/  LOP3.LUT R5, R5, 0xff, RZ, 0xc0, !PT ;  /* 0x000000ff05057812 */ /* 0x000fe200078ec0ff */
[----:B------:R-:W-:-:S02]  /*9f230*/  IMAD.MOV.U32 R45, RZ, RZ, R44 ;  /* 0x000000ffff2d7224 */ /* 0x000fc400078e002c */
[----:B------:R-:W-:Y:S02]  /*9f240*/  IMAD.MOV.U32 R44, RZ, RZ, R43 ;  /* 0x000000ffff2c7224 */ /* 0x000fe400078e002b */
[----:B------:R-:W-:Y:S02]  /*9f250*/  IMAD.MOV.U32 R43, RZ, RZ, R42 ;  /* 0x000000ffff2b7224 */ /* 0x000fe400078e002a */
[----:B------:R-:W-:Y:S01]  /*9f260*/  IMAD.MOV.U32 R42, RZ, RZ, R41 ;  /* 0x000000ffff2a7224 */ /* 0x000fe200078e0029 */
[----:B------:R-:W-:Y:S01]  /*9f270*/  PRMT R5, R48, 0x7604, R5 ;  /* 0x0000760430057816 */ /* 0x000fe20000000005 */
[----:B------:R-:W-:Y:S02]  /*9f280*/  IMAD.MOV.U32 R48, RZ, RZ, R45 ;  /* 0x000000ffff307224 */ /* 0x000fe400078e002d */
[----:B------:R-:W-:Y:S02]  /*9f290*/  IMAD.MOV.U32 R45, RZ, RZ, R43 ;  /* 0x000000ffff2d7224 */ /* 0x000fe400078e002b */
[----:B----4-:R-:W-:-:S04]  /*9f2a0*/  IMAD.MOV.U32 R40, RZ, RZ, R11 ;  /* 0x000000ffff287224 */ /* 0x010fc800078e000b */
[----:B------:R-:W-:Y:S02]  /*9f2b0*/  IMAD.MOV.U32 R41, RZ, RZ, R40 ;  /* 0x000000ffff297224 */ /* 0x000fe400078e0028 */
[----:B------:R-:W3:Y:S02]  /*9f2c0*/  LDL.LU R40, [R1+0x514] ;  /* 0x0005140001287983 */ /* 0x000ee40000300800 */
[----:B------:R-:W-:Y:S02]  /*9f2d0*/  IMAD.MOV.U32 R43, RZ, RZ, R41 ;  /* 0x000000ffff2b7224 */ /* 0x000fe400078e0029 */
[----:B------:R-:W-:Y:S02]  /*9f2e0*/  IMAD.MOV.U32 R41, RZ, RZ, R37 ;  /* 0x000000ffff297224 */ /* 0x000fe400078e0025 */
[----:B------:R-:W4:Y:S01]  /*9f2f0*/  LDL.LU R37, [R1+0x624] ;  /* 0x0006240001257983 */ /* 0x000f220000300800 */
[----:B------:R-:W-:Y:S01]  /*9f300*/  PRMT R27, R27, 0x5410, R6 ;  /* 0x000054101b1b7816 */ /* 0x000fe20000000006 */
        /* <DEDUP_REMOVED lines=10> */
[----:B------:R-:W-:Y:S02]  /*9f3b0*/  IMAD.MOV.U32 R11, RZ, RZ, R8 ;  /* 0x000000ffff0b7224 */ /* 0x000fe400078e0008 */
[----:B------:R-:W2:Y:S01]  /*9f3c0*/  LDL.LU R8, [R1+0x520] ;  /* 0x0005200001087983 */ /* 0x000ea20000300800 */
[----:B---3--:R-:W-:Y:S02]  /*9f3d0*/  IMAD.MOV.U32 R42, RZ, RZ, R40 ;  /* 0x000000ffff2a7224 */ /* 0x008fe400078e0028 */
[----:B------:R-:W-:Y:S02]  /*9f3e0*/  IMAD.MOV.U32 R40, RZ, RZ, R38 ;  /* 0x000000ffff287224 */ /* 0x000fe400078e0026 */
[----:B----4-:R-:W-:-:S02]  /*9f3f0*/  IMAD.MOV.U32 R41, RZ, RZ, R37 ;  /* 0x000000ffff297224 */ /* 0x010fc400078e0025 */
[----:B------:R-:W-:Y:S02]  /*9f400*/  IMAD.MOV.U32 R37, RZ, RZ, R29 ;  /* 0x000000ffff257224 */ /* 0x000fe400078e001d */
[----:B------:R-:W3:Y:S01]  /*9f410*/  LDL.LU R29, [R1+0x4f8] ;  /* 0x0004f800011d7983 */ /* 0x000ee20000300800 */
[----:B------:R-:W-:Y:S02]  /*9f420*/  IMAD.MOV.U32 R38, RZ, RZ, R15 ;  /* 0x000000ffff267224 */ /* 0x000fe400078e000f */
[----:B------:R-:W-:Y:S01]  /*9f430*/  IMAD.IADD R15, R5, 0x1, R6 ;  /* 0x00000001050f7824 */ /* 0x000fe200078e0206 */
[----:B------:R-:W-:Y:S01]  /*9f440*/  LOP3.LUT R6, R49, 0xffff, RZ, 0xc0, !PT ;  /* 0x0000ffff31067812 */ /* 0x000fe200078ec0ff */
[----:B------:R-:W-:Y:S02]  /*9f450*/  IMAD.MOV.U32 R49, RZ, RZ, R46 ;  /* 0x000000ffff317224 */ /* 0x000fe400078e002e */
[----:B------:R-:W-:Y:S02]  /*9f460*/  IMAD.MOV.U32 R46, RZ, RZ, R44 ;  /* 0x000000ffff2e7224 */ /* 0x000fe400078e002c */
[----:B------:R-:W-:-:S02]  /*9f470*/  IMAD.MOV.U32 R44, RZ, RZ, R42 ;  /* 0x000000ffff2c7224 */ /* 0x000fc400078e002a */
[----:B------:R-:W-:Y:S02]  /*9f480*/  IMAD.MOV.U32 R42, RZ, RZ, R38 ;  /* 0x000000ffff2a7224 */ /* 0x000fe400078e0026 */
[----:B------:R-:W-:Y:S02]  /*9f490*/  IMAD.MOV.U32 R38, RZ, RZ, R34 ;  /* 0x000000ffff267224 */ /* 0x000fe400078e0022 */
[----:B------:R-:W4:Y:S01]  /*9f4a0*/  LDL.LU R34, [R1+0x510] ;  /* 0x0005100001227983 */ /* 0x000f220000300800 */
[----:B------:R-:W-:-:S04]  /*9f4b0*/  LOP3.LUT R5, R51, 0xffff, RZ, 0xc0, !PT ;  /* 0x0000ffff33057812 */ /* 0x000fc800078ec0ff */
[C---:B------:R-:W-:Y:S02]  /*9f4c0*/  PRMT R5, R6.reuse, 0x3340, R5 ;  /* 0x0000334006057816 */ /* 0x040fe40000000005 */
[----:B------:R-:W-:Y:S02]  /*9f4d0*/  LOP3.LUT R6, R6, 0xff, RZ, 0xc0, !PT ;  /* 0x000000ff06067812 */ /* 0x000fe400078ec0ff */
[----:B--2---:R-:W-:Y:S02]  /*9f4e0*/  LOP3.LUT R16, R16, 0xffff, RZ, 0xc0, !PT ;  /* 0x0000ffff10107812 */ /* 0x004fe400078ec0ff */
        /* <DEDUP_REMOVED lines=10> */
[----:B------:R-:W-:-:S02]  /*9f590*/  LOP3.LUT R19, R19, 0xffff, RZ, 0xc0, !PT ;  /* 0x0000ffff13137812 */ /* 0x000fc400078ec0ff */
[----:B------:R-:W-:Y:S02]  /*9f5a0*/  LOP3.LUT R31, R31, 0xffff, RZ, 0xc0, !PT ;  /* 0x0000ffff1f1f7812 */ /* 0x000fe400078ec0ff */
[----:B------:R-:W-:Y:S02]  /*9f5b0*/  LOP3.LUT R33, R33, 0xffff, RZ, 0xc0, !PT ;  /* 0x0000ffff21217812 */ /* 0x000fe400078ec0ff */
[----:B------:R-:W-:Y:S01]  /*9f5c0*/  LOP3.LUT R35, R35, 0xffff, RZ, 0xc0, !PT ;  /* 0x0000ffff23237812 */ /* 0x000fe200078ec0ff */
[----:B------:R-:W-:Y:S02]  /*9f5d0*/  IMAD.MOV.U32 R53, RZ, RZ, R39 ;  /* 0x000000ffff357224 */ /* 0x000fe400078e0027 */
[----:B------:R-:W-:Y:S01]  /*9f5e0*/  IMAD.MOV.U32 R56, RZ, RZ, R40 ;  /* 0x000000ffff387224 */ /* 0x000fe200078e0028 */
[----:B------:R-:W-:Y:S01]  /*9f5f0*/  LOP3.LUT R40, R210, 0xffff, RZ, 0xc0, !PT ;  /* 0x0000ffffd2287812 */ /* 0x000fe200078ec0ff */
[----:B---3--:R-:W-:Y:S02]  /*9f600*/  IMAD.MOV.U32 R41, RZ, RZ, R29 ;  /* 0x000000ffff297224 */ /* 0x008fe400078e001d */
[----:B------:R-:W-:-:S02]  /*9f610*/  IMAD.MOV.U32 R29, RZ, RZ, R7 ;  /* 0x000000ffff1d7224 */ /* 0x000fc400078e0007 */
[----:B------:R-:W-:-:S05]  /*9f620*/  IMAD.U32 R7, R16, 0x10000, RZ ;  /* 0x0001000010077824 */ /* 0x000fca00078e00ff */
[----:B------:R-:W-:Y:S01]  /*9f630*/  LOP3.LUT R7, R7, 0xff0000, RZ, 0xc0, !PT ;  /* 0x00ff000007077812 */ /* 0x000fe200078ec0ff */
[----:B----4-:R-:W-:Y:S02]  /*9f640*/  IMAD.MOV.U32 R37, RZ, RZ, R34 ;  /* 0x000000ffff257224 */ /* 0x010fe400078e0022 */
[----:B------:R-:W-:Y:S02]  /*9f650*/  IMAD.MOV.U32 R34, RZ, RZ, R17 ;  /* 0x000000ffff227224 */ /* 0x000fe400078e0011 */
[----:B------:R-:W-:Y:S01]  /*9f660*/  IMAD.IADD R17, R6, 0x1, R7 ;  /* 0x0000000106117824 */ /* 0x000fe200078e0207 */
[----:B------:R-:W-:Y:S02]  /*9f670*/  LOP3.LUT R7, R52, 0xffff, RZ, 0xc0, !PT ;  /* 0x0000ffff34077812 */ /* 0x000fe400078ec0ff */
[----:B------:R-:W-:-:S04]  /*9f680*/  LOP3.LUT R6, R47, 0xffff, RZ, 0xc0, !PT ;  /* 0x0000ffff2f067812 */ /* 0x000fc800078ec0ff */
[C---:B------:R-:W-:Y:S02]  /*9f690*/  PRMT R6, R7.reuse, 0x3340, R6 ;  /* 0x0000334007067816 */ /* 0x040fe40000000006 */
[----:B------:R-:W-:-:S04]  /*9f6a0*/  LOP3.LUT R7, R7, 0xff, RZ, 0xc0, !PT ;  /* 0x000000ff07077812 */ /* 0x000fc800078ec0ff */
[----:B------:R-:W-:Y:S01]  /*9f6b0*/  PRMT R7, R47, 0x7604, R7 ;  /* 0x000076042f077816 */ /* 0x000fe20000000007 */
[----:B------:R-:W-:Y:S02]  /*9f6c0*/  IMAD.MOV.U32 R47, RZ, RZ, R45 ;  /* 0x000000ffff2f7224 */ /* 0x000fe400078e002d */
[----:B------:R-:W-:Y:S02]  /*9f6d0*/  IMAD.MOV.U32 R45, RZ, RZ, R43 ;  /* 0x000000ffff2d7224 */ /* 0x000fe400078e002b */
[----:B------:R-:W-:Y:S02]  /*9f6e0*/  IMAD.MOV.U32 R43, RZ, RZ, R41 ;  /* 0x000000ffff2b7224 */ /* 0x000fe400078e0029 */
[----:B------:R-:W-:Y:S02]  /*9f6f0*/  IMAD.MOV.U32 R41, RZ, RZ, R8 ;  /* 0x000000ffff297224 */ /* 0x000fe400078e0008 */
[----:B------:R-:W-:Y:S02]  /*9f700*/  IMAD.U32 R8, R19, 0x10000, RZ ;  /* 0x0001000013087824 */ /* 0x000fe400078e00ff */
[----:B------:R-:W-:-:S02]  /*9f710*/  IMAD.MOV.U32 R52, RZ, RZ, R51 ;  /* 0x000000ffff347224 */ /* 0x000fc400078e0033 */
[----:B------:R-:W-:Y:S01]  /*9f720*/  IMAD.MOV.U32 R51, RZ, RZ, R48 ;  /* 0x000000ffff337224 */ /* 0x000fe200078e0030 */
[----:B------:R-:W-:Y:S01]  /*9f730*/  LOP3.LUT R8, R8, 0xff0000, RZ, 0xc0, !PT ;  /* 0x00ff000008087812 */ /* 0x000fe200078ec0ff */
[----:B------:R-:W-:Y:S02]  /*9f740*/  IMAD.MOV.U32 R48, RZ, RZ, R46 ;  /* 0x000000ffff307224 */ /* 0x000fe400078e002e */
[----:B------:R-:W-:Y:S02]  /*9f750*/  IMAD.MOV.U32 R46, RZ, RZ, R44 ;  /* 0x000000ffff2e7224 */ /* 0x000fe400078e002c */
        /* <DEDUP_REMOVED lines=11> */
[----:B------:R-:W-:Y:S02]  /*9f810*/  IMAD.MOV.U32 R44, RZ, RZ, R9 ;  /* 0x000000ffff2c7224 */ /* 0x000fe400078e0009 */
[----:B------:R-:W-:-:S02]  /*9f820*/  IMAD.U32 R9, R31, 0x10000, RZ ;  /* 0x000100001f097824 */ /* 0x000fc400078e00ff */
[----:B------:R-:W-:-:S03]  /*9f830*/  IMAD.MOV.U32 R52, RZ, RZ, R41 ;  /* 0x000000ffff347224 */ /* 0x000fc600078e0029 */
[----:B------:R-:W-:Y:S01]  /*9f840*/  LOP3.LUT R9, R9, 0xff0000, RZ, 0xc0, !PT ;  /* 0x00ff000009097812 */ /* 0x000fe200078ec0ff */
[----:B------:R-:W-:-:S04]  /*9f850*/  IMAD.MOV.U32 R41, RZ, RZ, R32 ;  /* 0x000000ffff297224 */ /* 0x000fc800078e0020 */
        /* <DEDUP_REMOVED lines=21> */
[----:B------:R-:W-:Y:S02]  /*9f9b0*/  IMAD.U32 R11, R35, 0x10000, RZ ;  /* 0x00010000230b7824 */ /* 0x000fe400078e00ff */
[----:B------:R-:W-:-:S03]  /*9f9c0*/  IMAD.MOV.U32 R52, RZ, RZ, R46 ;  /* 0x000000ffff347224 */ /* 0x000fc600078e002e */
[----:B------:R-:W-:Y:S01]  /*9f9d0*/  LOP3.LUT R11, R11, 0xff0000, RZ, 0xc0, !PT ;  /* 0x00ff00000b0b7812 */ /* 0x000fe200078ec0ff */
[----:B------:R-:W-:Y:S01]  /*9f9e0*/  IMAD.MOV.U32 R46, RZ, RZ, R36 ;  /* 0x000000ffff2e7224 */ /* 0x000fe200078e0024 */
[----:B------:R-:W-:-:S03]  /*9f9f0*/  LOP3.LUT R37, R37, 0xffff, RZ, 0xc0, !PT ;  /* 0x0000ffff25257812 */ /* 0x000fc600078ec0ff */
[----:B------:R-:W-:Y:S01]  /*9fa00*/  IMAD.IADD R36, R10, 0x1, R11 ;  /* 0x000000010a247824 */ /* 0x000fe200078e020b */
[----:B------:R-:W-:Y:S02]  /*9fa10*/  LOP3.LUT R11, R51, 0xffff, RZ, 0xc0, !PT ;  /* 0x0000ffff330b7812 */ /* 0x000fe400078ec0ff */
[----:B------:R-:W-:Y:S01]  /*9fa20*/  LOP3.LUT R10, R252, 0xffff, RZ, 0xc0, !PT ;  /* 0x0000fffffc0a7812 */ /* 0x000fe200078ec0ff */
[----:B------:R-:W-:Y:S02]  /*9fa30*/  IMAD.MOV.U32 R51, RZ, RZ, R18 ;  /* 0x000000ffff337224 */ /* 0x000fe400078e0012 */
[----:B------:R-:W-:Y:S01]  /*9fa40*/  IMAD.U32 R18, R37, 0x10000, RZ ;  /* 0x0001000025127824 */ /* 0x000fe200078e00ff */
[C---:B------:R-:W-:Y:S02]  /*9fa50*/  PRMT R10, R11.reuse, 0x3340, R10 ;  /* 0x000033400b0a7816 */ /* 0x040fe4000000000a */
[----:B------:R-:W-:Y:S02]  /*9fa60*/  LOP3.LUT R11, R11, 0xff, RZ, 0xc0, !PT ;  /* 0x000000ff0b0b7812 */ /* 0x000fe400078ec0ff */
[----:B------:R-:W-:-:S02]  /*9fa70*/  LOP3.LUT R18, R18, 0xff0000, RZ, 0xc0, !PT ;  /* 0x00ff000012127812 */ /* 0x000fc400078ec0ff */
[----:B------:R-:W-:Y:S01]  /*9fa80*/  PRMT R11, R252, 0x7604, R11 ;  /* 0x00007604fc0b7816 */ /* 0x000fe2000000000b */
[----:B------:R-:W-:Y:S01]  /*9fa90*/  IMAD.MOV.U32 R54, RZ, RZ, R50 ;  /* 0x000000ffff367224 */ /* 0x000fe200078e0032 */
[----:B------:R-:W-:Y:S01]  /*9faa0*/  LOP3.LUT R39, R29, 0xffff, RZ, 0xc0, !PT ;  /* 0x0000ffff1d277812 */ /* 0x000fe200078ec0ff */
[----:B------:R-:W-:Y:S02]  /*9fab0*/  IMAD.MOV.U32 R50, RZ, RZ, R38 ;  /* 0x000000ffff327224 */ /* 0x000fe400078e0026 */
[----:B------:R-:W-:Y:S01]  /*9fac0*/  IMAD.IADD R38, R11, 0x1, R18 ;  /* 0x000000010b267824 */ /* 0x000fe200078e0212 */
[----:B------:R-:W-:Y:S02]  /*9fad0*/  LOP3.LUT R18, R52, 0xffff, RZ, 0xc0, !PT ;  /* 0x0000ffff34127812 */ /* 0x000fe400078ec0ff */
[----:B------:R-:W-:Y:S01]  /*9fae0*/  LOP3.LUT R11, R211, 0xffff, RZ, 0xc0, !PT ;  /* 0x0000ffffd30b7812 */ /* 0x000fe200078ec0ff */
[----:B------:R-:W-:Y:S02]  /*9faf0*/  IMAD.MOV.U32 R29, RZ, RZ, R28 ;  /* 0x000000ffff1d7224 */ /* 0x000fe400078e001c */
[----:B------:R-:W-:Y:S01]  /*9fb00*/  IMAD.U32 R28, R39, 0x10000, RZ ;  /* 0x00010000271c7824 */ /* 0x000fe200078e00ff */
[----:B------:R-:W-:-:S02]  /*9fb10*/  PRMT R11, R18, 0x3340, R11 ;  /* 0x00003340120b7816 */ /* 0x000fc4000000000b */
[----:B------:R-:W-:Y:S02]  /*9fb20*/  LOP3.LUT R18, R18, 0xff, RZ, 0xc0, !PT ;  /* 0x000000ff12127812 */ /* 0x000fe400078ec0ff */
[----:B------:R-:W-:Y:S02]  /*9fb30*/  LOP3.LUT R28, R28, 0xff0000, RZ, 0xc0, !PT ;  /* 0x00ff00001c1c7812 */ /* 0x000fe400078ec0ff */
[----:B------:R-:W-:Y:S01]  /*9fb40*/  PRMT R18, R211, 0x7604, R18 ;  /* 0x00007604d3127816 */ /* 0x000fe20000000012 */
[----:B------:R-:W-:Y:S01]  /*9fb50*/  IMAD.MOV.U32 R52, RZ, RZ, R44 ;  /* 0x000000ffff347224 */ /* 0x000fe200078e002c */
[----:B------:R-:W-:Y:S01]  /*9fb60*/  LOP3.LUT R43, R43, 0xffff, RZ, 0xc0, !PT ;  /* 0x0000ffff2b2b7812 */ /* 0x000fe200078ec0ff */
[----:B------:R-:W-:Y:S02]  /*9fb70*/  IMAD.MOV.U32 R44, RZ, RZ, R41 ;  /* 0x000000ffff2c7224 */ /* 0x000fe400078e0029 */
[----:B------:R-:W-:Y:S01]  /*9fb80*/  IMAD.IADD R41, R18, 0x1, R28 ;  /* 0x0000000112297824 */ /* 0x000fe200078e021c */
[----:B------:R-:W-:Y:S01]  /*9fb90*/  LOP3.LUT R18, R54, 0xffff, RZ, 0xc0, !PT ;  /* 0x0000ffff36127812 */ /* 0x000fe200078ec0ff */
[----:B------:R-:W-:-:S03]  /*9fba0*/  IMAD.U32 R28, R43, 0x10000, RZ ;  /* 0x000100002b1c7824 */ /* 0x000fc600078e00ff */
[C---:B------:R-:W-:Y:S02]  /*9fbb0*/  PRMT R40, R18.reuse, 0x3340, R40 ;  /* 0x0000334012287816 */ /* 0x040fe40000000028 */
[----:B------:R-:W-:Y:S02]  /*9fbc0*/  LOP3.LUT R18, R18, 0xff, RZ, 0xc0, !PT ;  /* 0x000000ff12127812 */ /* 0x000fe400078ec0ff */
[----:B------:R-:W-:Y:S02]  /*9fbd0*/  LOP3.LUT R28, R28, 0xff0000, RZ, 0xc0, !PT ;  /* 0x00ff00001c1c7812 */ /* 0x000fe400078ec0ff */
[----:B------:R-:W-:Y:S01]  /*9fbe0*/  PRMT R18, R210, 0x7604, R18 ;  /* 0x00007604d2127816 */ /* 0x000fe20000000012 */
[----:B------:R-:W-:Y:S01]  /*9fbf0*/  IMAD.MOV.U32 R55, RZ, RZ, R45 ;  /* 0x000000ffff377224 */ /* 0x000fe200078e002d */
[----:B------:R-:W-:-:S03]  /*9fc00*/  LOP3.LUT R44, R44, 0xffff, RZ, 0xc0, !PT ;  /* 0x0000ffff2c2c7812 */ /* 0x000fc600078ec0ff */
[----:B------:R-:W-:Y:S01]  /*9fc10*/  IMAD.IADD R45, R18, 0x1, R28 ;  /* 0x00000001122d7824 */ /* 0x000fe200078e021c */
[----:B------:R-:W-:Y:S01]  /*9fc20*/  LOP3.LUT R18, R51, 0xffff, RZ, 0xc0, !PT ;  /* 0x0000ffff33127812 */ /* 0x000fe200078ec0ff */
[----:B------:R-:W-:Y:S01]  /*9fc30*/  IMAD.MOV.U32 R51, RZ, RZ, R42 ;  /* 0x000000ffff337224 */ /* 0x000fe200078e002a */
[----:B------:R-:W-:Y:S01]  /*9fc40*/  LOP3.LUT R42, R209, 0xffff, RZ, 0xc0, !PT ;  /* 0x0000ffffd12a7812 */ /* 0x000fe200078ec0ff */
[----:B------:R-:W-:-:S03]  /*9fc50*/  IMAD.U32 R28, R44, 0x10000, RZ ;  /* 0x000100002c1c7824 */ /* 0x000fc600078e00ff */
[C---:B------:R-:W-:Y:S02]  /*9fc60*/  PRMT R42, R18.reuse, 0x3340, R42 ;  /* 0x00003340122a7816 */ /* 0x040fe4000000002a */
[----:B------:R-:W-:Y:S02]  /*9fc70*/  LOP3.LUT R18, R18, 0xff, RZ, 0xc0, !PT ;  /* 0x000000ff12127812 */ /* 0x000fe400078ec0ff */
[----:B------:R-:W-:Y:S02]  /*9fc80*/  LOP3.LUT R28, R28, 0xff0000, RZ, 0xc0, !PT ;  /* 0x00ff00001c1c7812 */ /* 0x000fe400078ec0ff */
[----:B------:R-:W-:Y:S01]  /*9fc90*/  PRMT R18, R209, 0x7604, R18 ;  /* 0x00007604d1127816 */ /* 0x000fe20000000012 */
[----:B------:R-:W-:Y:S02]  /*9fca0*/  IMAD.MOV.U32 R54, RZ, RZ, R52 ;  /* 0x000000ffff367224 */ /* 0x000fe400078e0034 */
[----:B------:R-:W-:Y:S02]  /*9fcb0*/  IMAD.MOV.U32 R52, RZ, RZ, R46 ;  /* 0x000000ffff347224 */ /* 0x000fe400078e002e */
[----:B------:R-:W-:Y:S01]  /*9fcc0*/  IMAD.IADD R46, R18, 0x1, R28 ;  /* 0x00000001122e7824 */ /* 0x000fe200078e021c */
[----:B------:R-:W-:-:S02]  /*9fcd0*/  LOP3.LUT R18, R208, 0xff, RZ, 0xc0, !PT ;  /* 0x000000ffd0127812 */ /* 0x000fc400078ec0ff */
[C---:B------:R-:W-:Y:S02]  /*9fce0*/  PRMT R208, R29.reuse, 0x7604, R208 ;  /* 0x000076041dd07816 */ /* 0x040fe400000000d0 */
[----:B------:R-:W-:Y:S02]  /*9fcf0*/  PRMT R18, R29, 0x7604, R18 ;  /* 0x000076041d127816 */ /* 0x000fe40000000012 */
[----:B------:R-:W2:Y:S01]  /*9fd00*/  LDL.64 R28, [R1+0x4a8] ;  /* 0x0004a800011c7983 */ /* 0x000ea20000100a00 */
[----:B------:R-:W-:Y:S01]  /*9fd10*/  LOP3.LUT R47, R47, 0xffff, RZ, 0xc0, !PT ;  /* 0x0000ffff2f2f7812 */ /* 0x000fe200078ec0ff */
[----:B------:R-:W-:-:S03]  /*9fd20*/  IMAD R13, R0, 0x1000000, R13 ;  /* 0x01000000000d7824 */ /* 0x000fc600078e020d */
        /* <DEDUP_REMOVED lines=12> */
[----:B------:R-:W2:Y:S01]  /*9fdf0*/  S2R R52, SR_CTAID.X ;  /* 0x0000000000347919 */ /* 0x000ea20000002500 */
[----:B------:R-:W-:Y:S02]  /*9fe00*/  LOP3.LUT R30, R49, 0xffff, RZ, 0xc0, !PT ;  /* 0x0000ffff311e7812 */ /* 0x000fe400078ec0ff */
[----:B------:R-:W-:Y:S02]  /*9fe10*/  LOP3.LUT R31, R51, 0xffff, RZ, 0xc0, !PT ;  /* 0x0000ffff331f7812 */ /* 0x000fe400078ec0ff */
[----:B------:R-:W-:Y:S01]  /*9fe20*/  PRMT R49, R33, 0x3340, R30 ;  /* 0x0000334021317816 */ /* 0x000fe2000000001e */
[----:B------:R-:W-:Y:S01]  /*9fe30*/  IMAD R30, R30, 0x1000000, R34 ;  /* 0x010000001e1e7824 */ /* 0x000fe200078e0222 */
[----:B------:R-:W-:-:S02]  /*9fe40*/  LOP3.LUT R34, R50, 0xffff, RZ, 0xc0, !PT ;  /* 0x0000ffff32227812 */ /* 0x000fc400078ec0ff */
[----:B------:R-:W-:Y:S01]  /*9fe50*/  PRMT R50, R35, 0x3340, R31 ;  /* 0x0000334023327816 */ /* 0x000fe2000000001f */
[----:B------:R-:W-:Y:S01]  /*9fe60*/  IMAD R31, R31, 0x1000000, R36 ;  /* 0x010000001f1f7824 */ /* 0x000fe200078e0224 */
[----:B------:R-:W-:Y:S01]  /*9fe70*/  PRMT R39, R39, 0x3340, R32 ;  /* 0x0000334027277816 */ /* 0x000fe20000000020 */
[----:B------:R-:W-:Y:S01]  /*9fe80*/  IMAD R35, R32, 0x1000000, R41 ;  /* 0x0100000020237824 */ /* 0x000fe200078e0229 */
[----:B------:R-:W-:Y:S02]  /*9fe90*/  LOP3.LUT R36, R54, 0xffff, RZ, 0xc0, !PT ;  /* 0x0000ffff36247812 */ /* 0x000fe400078ec0ff */
[----:B------:R-:W-:Y:S02]  /*9fea0*/  LOP3.LUT R32, R53, 0xffff, RZ, 0xc0, !PT ;  /* 0x0000ffff35207812 */ /* 0x000fe400078ec0ff */
[----:B------:R-:W-:Y:S02]  /*9feb0*/  PRMT R51, R37, 0x3340, R34 ;  /* 0x0000334025337816 */ /* 0x000fe40000000022 */
[----:B------:R-:W-:-:S02]  /*9fec0*/  PRMT R43, R43, 0x3340, R36 ;  /* 0x000033402b2b7816 */ /* 0x000fc40000000024 */
[----:B------:R-:W-:Y:S01]  /*9fed0*/  PRMT R33, R44, 0x3340, R32 ;  /* 0x000033402c217816 */ /* 0x000fe20000000020 */
[----:B------:R-:W-:Y:S01]  /*9fee0*/  IMAD R37, R32, 0x1000000, R46 ;  /* 0x0100000020257824 */ /* 0x000fe200078e022e */
[----:B------:R-:W-:Y:S01]  /*9fef0*/  PRMT R32, R40, 0x5410, R43 ;  /* 0x0000541028207816 */ /* 0x000fe2000000002b */
[----:B------:R-:W-:Y:S01]  /*9ff00*/  IMAD.IADD R204, R204, 0x1, R90 ;  /* 0x00000001cccc7824 */ /* 0x000fe200078e025a */
[----:B------:R-:W-:Y:S01]  /*9ff10*/  PRMT R33, R42, 0x5410, R33 ;  /* 0x000054102a217816 */ /* 0x000fe20000000021 */
[----:B------:R-:W-:Y:S01]  /*9ff20*/  IMAD R34, R34, 0x1000000, R38 ;  /* 0x0100000022227824 */ /* 0x000fe200078e0226 */
[----:B------:R-:W-:Y:S01]  /*9ff30*/  PRMT R4, R4, 0x5410, R0 ;  /* 0x0000541004047816 */ /* 0x000fe20000000000 */
[----:B------:R-:W-:Y:S01]  /*9ff40*/  IMAD R36, R36, 0x1000000, R45 ;  /* 0x0100000024247824 */ /* 0x000fe200078e022d */
[----:B------:R-:W-:Y:S02]  /*9ff50*/  PRMT R5, R5, 0x5410, R47 ;  /* 0x0000541005057816 */ /* 0x000fe4000000002f */
[----:B------:R-:W-:Y:S01]  /*9ff60*/  PRMT R6, R6, 0x5410, R19 ;  /* 0x0000541006067816 */ /* 0x000fe20000000013 */
[----:B-----5:R-:W-:Y:S01]  /*9ff70*/  IMAD.MOV.U32 R19, RZ, RZ, R185 ;  /* 0x000000ffff137224 */ /* 0x020fe200078e00b9 */
[----:B------:R-:W-:-:S02]  /*9ff80*/  PRMT R7, R7, 0x5410, R48 ;  /* 0x0000541007077816 */ /* 0x000fc40000000030 */
[----:B------:R-:W-:Y:S02]  /*9ff90*/  PRMT R8, R8, 0x5410, R49 ;  /* 0x0000541008087816 */ /* 0x000fe40000000031 */
[----:B------:R-:W-:Y:S02]  /*9ffa0*/  PRMT R9, R9, 0x5410, R50 ;  /* 0x0000541009097816 */ /* 0x000fe40000000032 */
[----:B------:R-:W-:Y:S02]  /*9ffb0*/  PRMT R10, R10, 0x5410, R51 ;  /* 0x000054100a0a7816 */ /* 0x000fe40000000033 */
[----:B------:R-:W-:Y:S01]  /*9ffc0*/  PRMT R11, R11, 0x5410, R39 ;  /* 0x000054100b0b7816 */ /* 0x000fe20000000027 */
[----:B------:R-:W-:Y:S04]  /*9ffd0*/  STL [R1+0x48c], R185 ;  /* 0x00048cb901007387 */ /* 0x000fe80000100800 */
[----:B------:R-:W-:Y:S04]  /*9ffe0*/  STL.64 [R1+0x490], R20 ;  /* 0x0004901401007387 */ /* 0x000fe80000100a00 */
[----:B------:R-:W-:Y:S04]  /*9fff0*/  STL [R1+0x450], R204 ;  /* 0x000450cc01007387 */ /* 0x000fe80000100800 */
[----:B------:R-:W-:Y:S04]  /*a0000*/  STL.U16 [R1+0x488], R208 ;  /* 0x000488d001007387 */ /* 0x000fe80000100400 */
[----:B------:R-:W-:Y:S04]  /*a0010*/  STL.64 [R1+0x458], R26 ;  /* 0x0004581a01007387 */ /* 0x000fe80000100a00 */
[----:B------:R-:W-:Y:S04]  /*a0020*/  STL.128 [R1+0x460], R4 ;  /* 0x0004600401007387 */ /* 0x000fe80000100c00 */
[----:B------:R-:W-:Y:S04]  /*a0030*/  STL.128 [R1+0x470], R8 ;  /* 0x0004700801007387 */ /* 0x000fe80000100c00 */
[----:B------:R-:W-:Y:S01]  /*a0040*/  STL.64 [R1+0x480], R32 ;  /* 0x0004802001007387 */ /* 0x000fe20000100a00 */
[----:B--2---:R-:W-:-:S05]  /*a0050*/  IMAD.WIDE.U32 R28, R52, 0x48, R28 ;  /* 0x00000048341c7825 */ /* 0x004fca00078e001c */
[----:B------:R-:W-:Y:S04]  /*a0060*/  ST.E.64.STRONG.GPU desc[UR8][R28.64+0x900], R204 ;  /* 0x000900cc1c007985 */ /* 0x000fe8000c10fb08 */
[----:B------:R-:W-:Y:S04]  /*a0070*/  ST.E.64.STRONG.GPU desc[UR8][R28.64+0x938], R18 ;  /* 0x000938121c007985 */ /* 0x000fe8000c10fb08 */
[----:B------:R-:W-:Y:S04]  /*a0080*/  ST.E.64.STRONG.GPU desc[UR8][R28.64+0x908], R12 ;  /* 0x0009080c1c007985 */ /* 0x000fe8000c10fb08 */
[----:B------:R0:W-:Y:S04]  /*a0090*/  ST.E.64.STRONG.GPU desc[UR8][R28.64+0x910], R14 ;  /* 0x0009100e1c007985 */ /* 0x0001e8000c10fb08 */
[----:B------:R1:W-:Y:S04]  /*a00a0*/  ST.E.64.STRONG.GPU desc[UR8][R28.64+0x918], R16 ;  /* 0x000918101c007985 */ /* 0x0003e8000c10fb08 */
[----:B------:R-:W-:Y:S04]  /*a00b0*/  ST.E.64.STRONG.GPU desc[UR8][R28.64+0x920], R30 ;  /* 0x0009201e1c007985 */ /* 0x000fe8000c10fb08 */
[----:B------:R2:W-:Y:S04]  /*a00c0*/  ST.E.64.STRONG.GPU desc[UR8][R28.64+0x928], R34 ;  /* 0x000928221c007985 */ /* 0x0005e8000c10fb08 */
[----:B------:R-:W-:Y:S04]  /*a00d0*/  ST.E.64.STRONG.GPU desc[UR8][R28.64+0x940], R20 ;  /* 0x000940141c007985 */ /* 0x000fe8000c10fb08 */
[----:B------:R3:W-:Y:S04]  /*a00e0*/  ST.E.64.STRONG.GPU desc[UR8][R28.64+0x930], R36 ;  /* 0x000930241c007985 */ /* 0x0007e8000c10fb08 */
[----:B------:R-:W4:Y:S01]  /*a00f0*/  LDL.64 R38, [R1+0x498] ;  /* 0x0004980001267983 */ /* 0x000f220000100a00 */
[----:B0-----:R-:W-:-:S02]  /*a0100*/  LOP3.LUT R15, R173, 0xffff, RZ, 0xc0, !PT ;  /* 0x0000ffffad0f7812 */ /* 0x001fc400078ec0ff */
        /* <DEDUP_REMOVED lines=8> */
[----:B-1----:R-:W-:Y:S02]  /*a0190*/  LOP3.LUT R17, R178, 0xffff, RZ, 0xc0, !PT ;  /* 0x0000ffffb2117812 */ /* 0x002fe400078ec0ff */
        /* <DEDUP_REMOVED lines=15> */
[----:B---3--:R-:W-:Y:S02]  /*a0290*/  LOP3.LUT R28, R180, 0xffff, RZ, 0xc0, !PT ;  /* 0x0000ffffb41c7812 */ /* 0x008fe400078ec0ff */
        /* <DEDUP_REMOVED lines=12> */
[----:B------:R-:W0:Y:S01]  /*a0360*/  S2UR UR5, SR_CgaCtaId ;  /* 0x00000000000579c3 */ /* 0x000e220000008800 */
        /* <DEDUP_REMOVED lines=48> */
[----:B------:R-:W-:Y:S01]  /*a0670*/  PRMT R0, R170, 0x7604, R150 ;  /* 0x00007604aa007816 */ /* 0x000fe20000000096 */
[----:B----4-:R-:W-:-:S04]  /*a0680*/  IMAD.WIDE.U32 R34, R52, 0x4, R38 ;  /* 0x0000000434227825 */ /* 0x010fc800078e0026 */
[----:B------:R-:W-:Y:S01]  /*a0690*/  IMAD.MOV.U32 R38, RZ, RZ, 0x65 ;  /* 0x00000065ff267424 */ /* 0x000fe200078e00ff */
        /* <DEDUP_REMOVED lines=19> */
.L_x_3675:
[----:B------:R-:W-:Y:S05]  /*a07d0*/  BSYNC.RECONVERGENT B0 ;  /* 0x0000000000007941 */ /* 0x000fea0003800200 */
.L_x_3674:
        /* <DEDUP_REMOVED lines=55> */
[----:B--234-:R-:W-:Y:S02]  /*a0b50*/  LOP3.LUT R27, R156, 0xffff, RZ, 0xc0, !PT ;  /* 0x0000ffff9c1b7812 */ /* 0x01cfe400078ec0ff */
        /* <DEDUP_REMOVED lines=163> */
.L_x_3467:
        /* <DEDUP_REMOVED lines=11> */
.L_x_3693:
[----:B0-----:R-:W-:-:S06]  /*a1640*/  IMAD.IADD R16, R1, 0x1, R22 ;  /* 0x0000000101107824 */ /* 0x001fcc00078e0216 */
[----:B------:R-:W2:Y:S01]  /*a1650*/  LDL.U8 R16, [R16] ;  /* 0x0000000010107983 */ /* 0x000ea20000100000 */
[----:B------:R-:W-:Y:S02]  /*a1660*/  IMAD.MOV.U32 R20, RZ, RZ, R22 ;  /* 0x000000ffff147224 */ /* 0x000fe400078e0016 */
[----:B------:R-:W-:Y:S01]  /*a1670*/  VIADD R22, R22, 0x1 ;  /* 0x0000000116167836 */ /* 0x000fe20000000000 */
[----:B--2---:R-:W-:-:S13]  /*a1680*/  ISETP.NE.AND P2, PT, R16, RZ, PT ;  /* 0x000000ff1000720c */ /* 0x004fda0003f45270 */
[----:B------:R-:W-:Y:S05]  /*a1690*/  @P2 BRA `(.L_x_3693) ;  /* 0xfffffffc00e82947 */ /* 0x000fea000383ffff */
[----:B------:R-:W-:Y:S05]  /*a16a0*/  BSYNC.RECONVERGENT B1 ;  /* 0x0000000000017941 */ /* 0x000fea0003800200 */
.L_x_3692:
[----:B------:R-:W-:Y:S01]  /*a16b0*/  LOP3.LUT P2, RZ, R66, 0xff, RZ, 0xc0, !PT ;  /* 0x000000ff42ff7812 */ /* 0x000fe2000784c0ff */
[----:B------:R-:W-:Y:S01]  /*a16c0*/  BSSY.RECONVERGENT B1, `(.L_x_3694) ;  /* 0x0000010000017945 */ /* 0x000fe20003800200 */
[----:B------:R-:W-:-:S11]  /*a16d0*/  IMAD.MOV.U32 R16, RZ, RZ, R20 ;  /* 0x000000ffff107224 */ /* 0x000fd600078e0014 */
[----:B------:R-:W-:Y:S05]  /*a16e0*/  @!P2 BRA `(.L_x_3695) ;  /* 0x000000000034a947 */ /* 0x000fea0003800000 */
[----:B------:R-:W-:Y:S01]  /*a16f0*/  BSSY.RECONVERGENT B2, `(.L_x_3696) ;  /* 0x000000b000027945 */ /* 0x000fe20003800200 */
[----:B------:R-:W-:-:S07]  /*a1700*/  IMAD.MOV.U32 R16, RZ, RZ, RZ ;  /* 0x000000ffff107224 */ /* 0x000fce00078e00ff */
.L_x_3697:
        /* <DEDUP_REMOVED lines=10> */
.L_x_3696:
[----:B------:R-:W-:-:S07]  /*a17b0*/  IMAD.MOV.U32 R16, RZ, RZ, R22 ;  /* 0x000000ffff107224 */ /* 0x000fce00078e0016 */
.L_x_3695:
[----:B------:R-:W-:Y:S05]  /*a17c0*/  BSYNC.RECONVERGENT B1 ;  /* 0x0000000000017941 */ /* 0x000fea0003800200 */
.L_x_3694:
[----:B------:R-:W-:Y:S01]  /*a17d0*/  IMAD.IADD R20, R1, 0x1, R16 ;  /* 0x0000000101147824 */ /* 0x000fe200078e0210 */
[----:B------:R-:W-:Y:S01]  /*a17e0*/  BSSY.RECONVERGENT B1, `(.L_x_3698) ;  /* 0x0000009000017945 */ /* 0x000fe20003800200 */
[----:B------:R-:W-:-:S03]  /*a17f0*/  IMAD.MOV.U32 R16, RZ, RZ, RZ ;  /* 0x000000ffff107224 */ /* 0x000fc600078e00ff */
[----:B------:R0:W-:Y:S04]  /*a1800*/  STL.U8 [R20+0x1], RZ ;  /* 0x000001ff14007387 */ /* 0x0001e80000100000 */
.L_x_3699:
[----:B------:R-:W-:-:S05]  /*a1810*/  IMAD.IADD R21, R1, 0x1, R16 ;  /* 0x0000000101157824 */ /* 0x000fca00078e0210 */
[----:B0-----:R-:W2:Y:S02]  /*a1820*/  LDL.U8 R20, [R21] ;  /* 0x0000000015147983 */ /* 0x001ea40000100000 */
[----:B--2---:R-:W-:Y:S01]  /*a1830*/  ISETP.NE.AND P2, PT, R20, RZ, PT ;  /* 0x000000ff1400720c */ /* 0x004fe20003f45270 */
[----:B------:R-:W-:Y:S02]  /*a1840*/  IMAD.MOV.U32 R20, RZ, RZ, R16 ;  /* 0x000000ffff147224 */ /* 0x000fe400078e0010 */
[----:B------:R-:W-:-:S10]  /*a1850*/  VIADD R16, R16, 0x1 ;  /* 0x0000000110107836 */ /* 0x000fd40000000000 */
[----:B------:R-:W-:Y:S05]  /*a1860*/  @P2 BRA `(.L_x_3699) ;  /* 0xfffffffc00e82947 */ /* 0x000fea000383ffff */
[----:B------:R-:W-:Y:S05]  /*a1870*/  BSYNC.RECONVERGENT B1 ;  /* 0x0000000000017941 */ /* 0x000fea0003800200 */
.L_x_3698:
[----:B------:R-:W2:Y:S01]  /*a1880*/  LDL.LU R22, [R1+0x4d0] ;  /* 0x0004d00001167983 */ /* 0x000ea20000300800 */
[----:B------:R-:W-:Y:S01]  /*a1890*/  BSSY.RECONVERGENT B1, `(.L_x_3700) ;  /* 0x0000011000017945 */ /* 0x000fe20003800200 */
[----:B------:R-:W-:Y:S01]  /*a18a0*/  IMAD.MOV.U32 R16, RZ, RZ, R20 ;  /* 0x000000ffff107224 */ /* 0x000fe200078e0014 */
[----:B--2---:R-:W-:-:S13]  /*a18b0*/  LOP3.LUT P2, RZ, R22, 0xff, RZ, 0xc0, !PT ;  /* 0x000000ff16ff7812 */ /* 0x004fda000784c0ff */
[----:B------:R-:W-:Y:S05]  /*a18c0*/  @!P2 BRA `(.L_x_3701) ;  /* 0x000000000034a947 */ /* 0x000fea0003800000 */
[----:B------:R-:W-:Y:S01]  /*a18d0*/  BSSY.RECONVERGENT B2, `(.L_x_3702) ;  /* 0x000000b000027945 */ /* 0x000fe20003800200 */
[----:B------:R-:W-:-:S07]  /*a18e0*/  IMAD.MOV.U32 R16, RZ, RZ, RZ ;  /* 0x000000ffff107224 */ /* 0x000fce00078e00ff */
.L_x_3703:
        /* <DEDUP_REMOVED lines=10> */
.L_x_3702:
[----:B------:R-:W-:-:S07]  /*a1990*/  IMAD.MOV.U32 R16, RZ, RZ, R22 ;  /* 0x000000ffff107224 */ /* 0x000fce00078e0016 */
.L_x_3701:
[----:B------:R-:W-:Y:S05]  /*a19a0*/  BSYNC.RECONVERGENT B1 ;  /* 0x0000000000017941 */ /* 0x000fea0003800200 */
.L_x_3700:
        /* <DEDUP_REMOVED lines=73> */
[----:B0-----:R-:W-:Y:S02]  /*a1e40*/  PRMT R16, R30, 0x7771, RZ ;  /* 0x000077711e107816 */ /* 0x001fe400000000ff */
        /* <DEDUP_REMOVED lines=73> */
.L_x_3691:
[----:B------:R-:W-:Y:S05]  /*a22e0*/  BSYNC.RECONVERGENT B0 ;  /* 0x0000000000007941 */ /* 0x000fea0003800200 */
.L_x_3690:
        /* <DEDUP_REMOVED lines=106> */
[----:B----4-:R-:W-:Y:S02]  /*a2990*/  IMAD.MOV.U32 R98, RZ, RZ, R96 ;  /* 0x000000ffff627224 */ /* 0x010fe400078e0060 */
[----:B------:R-:W-:Y:S02]  /*a29a0*/  IMAD.MOV.U32 R96, RZ, RZ, R95 ;  /* 0x000000ffff607224 */ /* 0x000fe400078e005f */
[----:B------:R-:W2:Y:S01]  /*a29b0*/  LDL R95, [R1+0x590] ;  /* 0x00059000015f7983 */ /* 0x000ea20000100800 */
[----:B------:R-:W-:Y:S02]  /*a29c0*/  PRMT R16, R23, 0x3340, R16 ;  /* 0x0000334017107816 */ /* 0x000fe40000000010 */
[----:B------:R-:W-:Y:S01]  /*a29d0*/  LOP3.LUT R23, R110, 0xffff, RZ, 0xc0, !PT ;  /* 0x0000ffff6e177812 */ /* 0x000fe200078ec0ff */
[----:B------:R-:W-:-:S03]  /*a29e0*/  IMAD.MOV.U32 R110, RZ, RZ, R109 ;  /* 0x000000ffff6e7224 */ /* 0x000fc600078e006d */
[----:B------:R-:W-:-:S04]  /*a29f0*/  PRMT R23, R23, 0x3340, R20 ;  /* 0x0000334017177816 */ /* 0x000fc80000000014 */
[----:B------:R-:W-:Y:S02]  /*a2a00*/  PRMT R20, R23, 0x5410, R16 ;  /* 0x0000541017147816 */ /* 0x000fe40000000010 */
[----:B------:R-:W-:Y:S02]  /*a2a10*/  LOP3.LUT R16, R110, 0xffff, RZ, 0xc0, !PT ;  /* 0x0000ffff6e107812 */ /* 0x000fe400078ec0ff */
[----:B------:R-:W4:Y:S01]  /*a2a20*/  LDL R110, [R1+0x600] ;  /* 0x00060000016e7983 */ /* 0x000f220000100800 */
        /* <DEDUP_REMOVED lines=10> */
[----:B------:R-:W2:Y:S01]  /*a2ad0*/  LDL R95, [R1+0x56c] ;  /* 0x00056c00015f7983 */ /* 0x000ea20000100800 */
[----:B------:R-:W-:Y:S02]  /*a2ae0*/  LOP3.LUT R22, R22, 0xffff, RZ, 0xc0, !PT ;  /* 0x0000ffff16167812 */ /* 0x000fe400078ec0ff */
[----:B----4-:R-:W-:Y:S01]  /*a2af0*/  LOP3.LUT R23, R110, 0xffff, RZ, 0xc0, !PT ;  /* 0x0000ffff6e177812 */ /* 0x010fe200078ec0ff */
[----:B------:R-:W-:-:S03]  /*a2b00*/  IMAD.MOV.U32 R110, RZ, RZ, R109 ;  /* 0x000000ffff6e7224 */ /* 0x000fc600078e006d */
[----:B------:R-:W-:Y:S02]  /*a2b10*/  PRMT R16, R23, 0x3340, R16 ;  /* 0x0000334017107816 */ /* 0x000fe40000000010 */
[----:B------:R-:W-:Y:S01]  /*a2b20*/  LOP3.LUT R23, R111, 0xffff, RZ, 0xc0, !PT ;  /* 0x0000ffff6f177812 */ /* 0x000fe200078ec0ff */
[----:B------:R-:W-:-:S03]  /*a2b30*/  IMAD.MOV.U32 R111, RZ, RZ, R110 ;  /* 0x000000ffff6f7224 */ /* 0x000fc600078e006e */
[----:B------:R-:W-:Y:S01]  /*a2b40*/  PRMT R23, R23, 0x3340, R22 ;  /* 0x0000334017177816 */ /* 0x000fe20000000016 */
[----:B------:R0:W-:Y:S01]  /*a2b50*/  STL.64 [R1+0x318], R20 ;  /* 0x0003181401007387 */ /* 0x0001e20000100a00 */
[----:B------:R-:W-:Y:S02]  /*a2b60*/  IMAD.MOV.U32 R109, RZ, RZ, R108 ;  /* 0x000000ffff6d7224 */ /* 0x000fe400078e006c */
[----:B------:R-:W-:Y:S01]  /*a2b70*/  IMAD.MOV.U32 R108, RZ, RZ, R107 ;  /* 0x000000ffff6c7224 */ /* 0x000fe200078e006b */
[----:B0-----:R-:W-:Y:S02]  /*a2b80*/  PRMT R21, R23, 0x5410, R16 ;  /* 0x0000541017157816 */ /* 0x001fe40000000010 */
[----:B------:R-:W-:Y:S02]  /*a2b90*/  LOP3.LUT R16, R111, 0xffff, RZ, 0xc0, !PT ;  /* 0x0000ffff6f107812 */ /* 0x000fe400078ec0ff */
[----:B------:R-:W4:Y:S01]  /*a2ba0*/  LDL R111, [R1+0x608] ;  /* 0x00060800016f7983 */ /* 0x000f220000100800 */
        /* <DEDUP_REMOVED lines=10> */
[----:B------:R-:W2:Y:S01]  /*a2c50*/  LDL R92, [R1+0x5dc] ;  /* 0x0005dc00015c7983 */ /* 0x000ea20000100800 */
        /* <DEDUP_REMOVED lines=22> */
[----:B--2---:R-:W-:Y:S02]  /*a2dc0*/  IMAD.MOV.U32 R93, RZ, RZ, R92 ;  /* 0x000000ffff5d7224 */ /* 0x004fe400078e005c */
[----:B------:R-:W-:Y:S01]  /*a2dd0*/  IMAD.MOV.U32 R92, RZ, RZ, R85 ;  /* 0x000000ffff5c7224 */ /* 0x000fe200078e0055 */
[----:B------:R-:W-:Y:S01]  /*a2de0*/  PRMT R16, R23, 0x3340, R16 ;  /* 0x0000334017107816 */ /* 0x000fe20000000010 */
[----:B------:R-:W2:Y:S02]  /*a2df0*/  LDL R85, [R1+0x5c0] ;  /* 0x0005c00001557983 */ /* 0x000ea40000100800 */
        /* <DEDUP_REMOVED lines=45> */
[----:B------:R-:W3:Y:S01]  /*a30d0*/  LDL R25, [R1+0x5f4] ;  /* 0x0005f40001197983 */ /* 0x000ee20000100800 */
[----:B------:R-:W-:Y:S02]  /*a30e0*/  LOP3.LUT R22, R109, 0xffff, RZ, 0xc0, !PT ;  /* 0x0000ffff6d167812 */ /* 0x000fe400078ec0ff */
[----:B------:R-:W-:Y:S01]  /*a30f0*/  LOP3.LUT R24, R24, 0xffff, RZ, 0xc0, !PT ;  /* 0x0000ffff18187812 */ /* 0x000fe200078ec0ff */
[----:B------:R-:W-:Y:S04]  /*a3100*/  STL [R1+0x310], R206 ;  /* 0x000310ce01007387 */ /* 0x000fe80000100800 */
[----:B-----5:R-:W-:Y:S04]  /*a3110*/  STL [R1+0x34c], R207 ;  /* 0x00034ccf01007387 */ /* 0x020fe80000100800 */
[----:B------:R-:W-:Y:S01]  /*a3120*/  STL.64 [R1+0x350], R186 ;  /* 0x000350ba01007387 */ /* 0x000fe20000100a00 */
[----:B---3--:R-:W-:-:S04]  /*a3130*/  LOP3.LUT R25, R25, 0xffff, RZ, 0xc0, !PT ;  /* 0x0000ffff19197812 */ /* 0x008fc800078ec0ff */
        /* <DEDUP_REMOVED lines=8> */
[----:B------:R-:W-:Y:S02]  /*a31c0*/  LOP3.LUT R16, R107, 0xffff, RZ, 0xc0, !PT ;  /* 0x0000ffff6b107812 */ /* 0x000fe400078ec0ff */
[----:B------:R-:W-:-:S04]  /*a31d0*/  LOP3.LUT R25, R106, 0xffff, RZ, 0xc0, !PT ;  /* 0x0000ffff6a197812 */ /* 0x000fc800078ec0ff */
[----:B------:R-:W-:Y:S02]  /*a31e0*/  PRMT R16, R25, 0x3340, R16 ;  /* 0x0000334019107816 */ /* 0x000fe40000000010 */
[----:B------:R-:W-:Y:S01]  /*a31f0*/  LOP3.LUT R25, R105, 0xffff, RZ, 0xc0, !PT ;  /* 0x0000ffff69197812 */ /* 0x000fe200078ec0ff */
[----:B------:R0:W-:Y:S03]  /*a3200*/  STL.128 [R1+0x320], R20 ;  /* 0x0003201401007387 */ /* 0x0001e60000100c00 */
[----:B------:R-:W-:-:S04]  /*a3210*/  PRMT R25, R25, 0x3340, R24 ;  /* 0x0000334019197816 */ /* 0x000fc80000000018 */
[----:B0-----:R-:W-:Y:S02]  /*a3220*/  PRMT R21, R25, 0x5410, R16 ;  /* 0x0000541019157816 */ /* 0x001fe40000000010 */
[----:B------:R-:W-:Y:S02]  /*a3230*/  LOP3.LUT R16, R104, 0xffff, RZ, 0xc0, !PT ;  /* 0x0000ffff68107812 */ /* 0x000fe400078ec0ff */
        /* <DEDUP_REMOVED lines=42> */
[----:B------:R-:W-:Y:S01]  /*a34e0*/  STL.64 [R1+0x340], R14 ;  /* 0x0003400e01007387 */ /* 0x000fe20000100a00 */
[----:B------:R-:W-:Y:S01]  /*a34f0*/  IMAD.MOV.U32 R206, RZ, RZ, R4 ;  /* 0x000000ffffce7224 */ /* 0x000fe200078e0004 */
        /* <DEDUP_REMOVED lines=16> */
[----:B------:R0:W-:Y:S01]  /*a3600*/  STL.128 [R1+0x320], R16 ;  /* 0x0003201001007387 */ /* 0x0001e20000100c00 */
[----:B------:R-:W-:Y:S01]  /*a3610*/  IMAD.MOV.U32 R10, RZ, RZ, R12 ;  /* 0x000000ffff0a7224 */ /* 0x000fe200078e000c */
[----:B------:R-:W-:Y:S01]  /*a3620*/  PRMT R28, R48, 0x7610, R28 ;  /* 0x00007610301c7816 */ /* 0x000fe2000000001c */
[----:B------:R-:W-:Y:S01]  /*a3630*/  IMAD.MOV.U32 R11, RZ, RZ, R13 ;  /* 0x000000ffff0b7224 */ /* 0x000fe200078e000d */
[----:B------:R-:W-:Y:S01]  /*a3640*/  PRMT R27, R47, 0x7610, R27 ;  /* 0x000076102f1b7816 */ /* 0x000fe2000000001b */
[----:B------:R-:W-:Y:S01]  /*a3650*/  IMAD.MOV.U32 R187, RZ, RZ, R3 ;  /* 0x000000ffffbb7224 */ /* 0x000fe200078e0003 */
[----:B------:R-:W-:Y:S01]  /*a3660*/  PRMT R26, R46, 0x7610, R26 ;  /* 0x000076102e1a7816 */ /* 0x000fe2000000001a */
[----:B------:R-:W-:Y:S01]  /*a3670*/  IMAD.MOV.U32 R207, RZ, RZ, R0 ;  /* 0x000000ffffcf7224 */ /* 0x000fe200078e0000 */
[----:B------:R1:W-:Y:S01]  /*a3680*/  STL.128 [R1+0x330], R8 ;  /* 0x0003300801007387 */ /* 0x0003e20000100c00 */
        /* <DEDUP_REMOVED lines=8> */
[----:B------:R2:W-:Y:S01]  /*a3710*/  STL.S16 [R1+0x4c4], R78 ;  /* 0x0004c44e01007387 */ /* 0x0005e20000100600 */
[----:B0-----:R-:W-:-:S02]  /*a3720*/  PRMT R19, R39, 0x7610, R19 ;  /* 0x0000761027137816 */ /* 0x001fc40000000013 */
        /* <DEDUP_REMOVED lines=67> */
.L_x_3689:
[----:B------:R-:W-:Y:S05]  /*a3b60*/  WARPSYNC.ALL ;  /* 0x0000000000007948 */ /* 0x000fea0003800000 */
[----:B------:R-:W-:Y:S01]  /*a3b70*/  ISETP.NE.AND P2, PT, R82, RZ, PT ;  /* 0x000000ff5200720c */ /* 0x000fe20003f45270 */
[----:B--234-:R-:W1:Y:S01]  /*a3b80*/  S2R R3, SR_CgaCtaId ;  /* 0x0000000000037919 */ /* 0x01ce620000008800 */
[----:B------:R-:W-:Y:S01]  /*a3b90*/  MOV R0, 0x400 ;  /* 0x0000040000007802 */ /* 0x000fe20000000f00 */
[----:B------:R-:W-:Y:S01]  /*a3ba0*/  BSSY.RECONVERGENT B1, `(.L_x_3704) ;  /* 0x000024b000017945 */ /* 0x000fe20003800200 */
[----:B------:R-:W-:Y:S02]  /*a3bb0*/  BAR.SYNC.DEFER_BLOCKING 0x0 ;  /* 0x0000000000007b1d */ /* 0x000fe40000010000 */
[----:B-1----:R-:W-:-:S05]  /*a3bc0*/  LEA R0, R3, R0, 0x18 ;  /* 0x0000000003007211 */ /* 0x002fca00078ec0ff */
        /* <DEDUP_REMOVED lines=28> */
.L_x_3709:
[----:B0-----:R-:W-:-:S06]  /*a3d90*/  IMAD.IADD R2, R1, 0x1, R4 ;  /* 0x0000000101027824 */ /* 0x001fcc00078e0204 */
[----:B------:R-:W2:Y:S01]  /*a3da0*/  LDL.U8 R2, [R2] ;  /* 0x0000000002027983 */ /* 0x000ea20000100000 */
[----:B------:R-:W-:Y:S02]  /*a3db0*/  IMAD.MOV.U32 R3, RZ, RZ, R4 ;  /* 0x000000ffff037224 */ /* 0x000fe400078e0004 */
[----:B------:R-:W-:Y:S01]  /*a3dc0*/  VIADD R4, R4, 0x1 ;  /* 0x0000000104047836 */ /* 0x000fe20000000000 */
[----:B--2---:R-:W-:-:S13]  /*a3dd0*/  ISETP.NE.AND P2, PT, R2, RZ, PT ;  /* 0x000000ff0200720c */ /* 0x004fda0003f45270 */
[----:B------:R-:W-:Y:S05]  /*a3de0*/  @P2 BRA `(.L_x_3709) ;  /* 0xfffffffc00e82947 */ /* 0x000fea000383ffff */
[----:B------:R-:W-:Y:S05]  /*a3df0*/  BSYNC.RECONVERGENT B2 ;  /* 0x0000000000027941 */ /* 0x000fea0003800200 */
.L_x_3708:
[----:B------:R-:W-:Y:S01]  /*a3e00*/  ISETP.NE.AND P2, PT, R12, RZ, PT ;  /* 0x000000ff0c00720c */ /* 0x000fe20003f45270 */
[----:B------:R-:W-:-:S12]  /*a3e10*/  IMAD.MOV.U32 R2, RZ, RZ, R3 ;  /* 0x000000ffff027224 */ /* 0x000fd800078e0003 */
[----:B------:R-:W-:Y:S05]  /*a3e20*/  @!P2 BRA `(.L_x_3710) ;  /* 0x000000000034a947 */ /* 0x000fea0003800000 */
[----:B------:R-:W-:Y:S01]  /*a3e30*/  BSSY.RECONVERGENT B2, `(.L_x_3711) ;  /* 0x000000b000027945 */ /* 0x000fe20003800200 */
[----:B------:R-:W-:-:S07]  /*a3e40*/  IMAD.MOV.U32 R2, RZ, RZ, RZ ;  /* 0x000000ffff027224 */ /* 0x000fce00078e00ff */
.L_x_3712:
        /* <DEDUP_REMOVED lines=10> */
.L_x_3711:
[----:B------:R-:W-:-:S07]  /*a3ef0*/  IMAD.MOV.U32 R2, RZ, RZ, R5 ;  /* 0x000000ffff027224 */ /* 0x000fce00078e0005 */
.L_x_3710:
[----:B------:R-:W-:Y:S01]  /*a3f00*/  IMAD.IADD R3, R1, 0x1, R2 ;  /* 0x0000000101037824 */ /* 0x000fe200078e0202 */
[----:B------:R-:W-:Y:S01]  /*a3f10*/  BSSY.RECONVERGENT B2, `(.L_x_3713) ;  /* 0x0000009000027945 */ /* 0x000fe20003800200 */
[----:B------:R-:W-:-:S03]  /*a3f20*/  IMAD.MOV.U32 R2, RZ, RZ, RZ ;  /* 0x000000ffff027224 */ /* 0x000fc600078e00ff */
[----:B------:R0:W-:Y:S04]  /*a3f30*/  STL.U8 [R3+0x1], RZ ;  /* 0x000001ff03007387 */ /* 0x0001e80000100000 */
.L_x_3714:
[----:B------:R-:W-:-:S05]  /*a3f40*/  IMAD.IADD R4, R1, 0x1, R2 ;  /* 0x0000000101047824 */ /* 0x000fca00078e0202 */
[----:B0-----:R-:W2:Y:S02]  /*a3f50*/  LDL.U8 R3, [R4] ;  /* 0x0000000004037983 */ /* 0x001ea40000100000 */
[----:B--2---:R-:W-:Y:S01]  /*a3f60*/  ISETP.NE.AND P2, PT, R3, RZ, PT ;  /* 0x000000ff0300720c */ /* 0x004fe20003f45270 */
[----:B------:R-:W-:Y:S02]  /*a3f70*/  IMAD.MOV.U32 R3, RZ, RZ, R2 ;  /* 0x000000ffff037224 */ /* 0x000fe400078e0002 */
[----:B------:R-:W-:-:S10]  /*a3f80*/  VIADD R2, R2, 0x1 ;  /* 0x0000000102027836 */ /* 0x000fd40000000000 */
[----:B------:R-:W-:Y:S05]  /*a3f90*/  @P2 BRA `(.L_x_3714) ;  /* 0xfffffffc00e82947 */ /* 0x000fea000383ffff */
[----:B------:R-:W-:Y:S05]  /*a3fa0*/  BSYNC.RECONVERGENT B2 ;  /* 0x0000000000027941 */ /* 0x000fea0003800200 */
.L_x_3713:
[----:B------:R-:W2:Y:S01]  /*a3fb0*/  LDL.LU R5, [R1+0x4d0] ;  /* 0x0004d00001057983 */ /* 0x000ea20000300800 */
[----:B------:R-:W-:Y:S01]  /*a3fc0*/  BSSY.RECONVERGENT B2, `(.L_x_3715) ;  /* 0x0000011000027945 */ /* 0x000fe20003800200 */
[----:B------:R-:W-:Y:S01]  /*a3fd0*/  IMAD.MOV.U32 R2, RZ, RZ, R3 ;  /* 0x000000ffff027224 */ /* 0x000fe200078e0003 */
[----:B--2---:R-:W-:-:S13]  /*a3fe0*/  LOP3.LUT P2, RZ, R5, 0xff, RZ, 0xc0, !PT ;  /* 0x000000ff05ff7812 */ /* 0x004fda000784c0ff */
[----:B------:R-:W-:Y:S05]  /*a3ff0*/  @!P2 BRA `(.L_x_3716) ;  /* 0x000000000034a947 */ /* 0x000fea0003800000 */
[----:B------:R-:W-:Y:S01]  /*a4000*/  BSSY.RECONVERGENT B3, `(.L_x_3717) ;  /* 0x000000b000037945 */ /* 0x000fe20003800200 */
[----:B------:R-:W-:-:S07]  /*a4010*/  IMAD.MOV.U32 R2, RZ, RZ, RZ ;  /* 0x000000ffff027224 */ /* 0x000fce00078e00ff */
.L_x_3718:
        /* <DEDUP_REMOVED lines=10> */
.L_x_3717:
[----:B------:R-:W-:-:S07]  /*a40c0*/  IMAD.MOV.U32 R2, RZ, RZ, R5 ;  /* 0x000000ffff027224 */ /* 0x000fce00078e0005 */
.L_x_3716:
[----:B------:R-:W-:Y:S05]  /*a40d0*/  BSYNC.RECONVERGENT B2 ;  /* 0x0000000000027941 */ /* 0x000fea0003800200 */
.L_x_3715:
        /* <DEDUP_REMOVED lines=157> */
.L_x_3707:
[----:B------:R-:W-:Y:S05]  /*a4ab0*/  BSYNC.RECONVERGENT B0 ;  /* 0x0000000000007941 */ /* 0x000fea0003800200 */
.L_x_3706:
        /* <DEDUP_REMOVED lines=345> */
.L_x_3705:
[----:B------:R-:W-:Y:S05]  /*a6050*/  BSYNC.RECONVERGENT B1 ;  /* 0x0000000000017941 */ /* 0x000fea0003800200 */
.L_x_3704:
        /* <DEDUP_REMOVED lines=12> */
[----:B0-----:R-:W5:Y:S04]  /*a6120*/  LDL.LU R18, [R1+0x5d8] ;  /* 0x0005d80001127983 */ /* 0x001f680000300800 */
        /* <DEDUP_REMOVED lines=35> */
[----:B------:R-:W-:Y:S01]  /*a6360*/  IMAD.MOV.U32 R42, RZ, RZ, R41 ;  /* 0x000000ffff2a7224 */ /* 0x000fe200078e0029 */
[----:B------:R-:W-:Y:S01]  /*a6370*/  LOP3.LUT R2, R2, 0xffff, RZ, 0xc0, !PT ;  /* 0x0000ffff02027812 */ /* 0x000fe200078ec0ff */
[----:B------:R-:W-:Y:S02]  /*a6380*/  IMAD.MOV.U32 R41, RZ, RZ, R40 ;  /* 0x000000ffff297224 */ /* 0x000fe400078e0028 */
[----:B------:R-:W-:-:S02]  /*a6390*/  IMAD.MOV.U32 R4, RZ, RZ, R198 ;  /* 0x000000ffff047224 */ /* 0x000fc400078e00c6 */
[----:B------:R-:W-:Y:S02]  /*a63a0*/  IMAD.MOV.U32 R5, RZ, RZ, R199 ;  /* 0x000000ffff057224 */ /* 0x000fe400078e00c7 */
[----:B------:R-:W-:Y:S02]  /*a63b0*/  IMAD.MOV.U32 R6, RZ, RZ, R188 ;  /* 0x000000ffff067224 */ /* 0x000fe400078e00bc */
[----:B------:R-:W-:-:S05]  /*a63c0*/  IMAD.MOV.U32 R7, RZ, RZ, R189 ;  /* 0x000000ffff077224 */ /* 0x000fca00078e00bd */
[----:B------:R0:W-:Y:S01]  /*a63d0*/  STL.128 [R1+0xa0], R4 ;  /* 0x0000a00401007387 */ /* 0x0001e20000100c00 */
        /* <DEDUP_REMOVED lines=9> */
[----:B------:R-:W-:-:S04]  /*a6470*/  IMAD.MOV.U32 R48, RZ, RZ, R47 ;  /* 0x000000ffff307224 */ /* 0x000fc800078e002f */
[----:B------:R-:W-:-:S05]  /*a6480*/  IMAD.MOV.U32 R49, RZ, RZ, R48 ;  /* 0x000000ffff317224 */ /* 0x000fca00078e0030 */
[----:B0-----:R-:W-:Y:S02]  /*a6490*/  LOP3.LUT R4, R49, 0xffff, RZ, 0xc0, !PT ;  /* 0x0000ffff31047812 */ /* 0x001fe400078ec0ff */
[----:B------:R-:W2:Y:S02]  /*a64a0*/  LDL.LU R49, [R1+0x5f4] ;  /* 0x0005f40001317983 */ /* 0x000ea40000300800 */
        /* <DEDUP_REMOVED lines=8> */
[----:B------:R2:W-:Y:S01]  /*a6530*/  STL.128 [R1+0xb0], R8 ;  /* 0x0000b00801007387 */ /* 0x0005e20000100c00 */
[----:B------:R-:W-:Y:S02]  /*a6540*/  IMAD.MOV.U32 R40, RZ, RZ, R39 ;  /* 0x000000ffff287224 */ /* 0x000fe400078e0027 */
[----:B------:R-:W-:Y:S02]  /*a6550*/  IMAD.MOV.U32 R39, RZ, RZ, R38 ;  /* 0x000000ffff277224 */ /* 0x000fe400078e0026 */
[----:B------:R-:W-:Y:S02]  /*a6560*/  IMAD.MOV.U32 R38, RZ, RZ, R37 ;  /* 0x000000ffff267224 */ /* 0x000fe400078e0025 */
[----:B------:R-:W-:Y:S02]  /*a6570*/  IMAD.MOV.U32 R37, RZ, RZ, R36 ;  /* 0x000000ffff257224 */ /* 0x000fe400078e0024 */
[----:B------:R-:W-:Y:S01]  /*a6580*/  IMAD.MOV.U32 R36, RZ, RZ, R35 ;  /* 0x000000ffff247224 */ /* 0x000fe200078e0023 */
[----:B--2---:R-:W-:-:S02]  /*a6590*/  LOP3.LUT R9, R49, 0xffff, RZ, 0xc0, !PT ;  /* 0x0000ffff31097812 */ /* 0x004fc400078ec0ff */
        /* <DEDUP_REMOVED lines=99> */
[----:B------:R-:W5:Y:S01]  /*a6bd0*/  LDL.LU R15, [R1+0x5a0] ;  /* 0x0005a000010f7983 */ /* 0x000f620000300800 */
        /* <DEDUP_REMOVED lines=26> */
[----:B------:R-:W5:Y:S01]  /*a6d80*/  LDL.LU R17, [R1+0x584] ;  /* 0x0005840001117983 */ /* 0x000f620000300800 */
        /* <DEDUP_REMOVED lines=15> */
[----:B------:R-:W5:Y:S01]  /*a6e80*/  LDL.LU R34, [R1+0x5b0] ;  /* 0x0005b00001227983 */ /* 0x000f620000300800 */
[----:B--2---:R-:W-:-:S03]  /*a6e90*/  LOP3.LUT R12, R49, 0xffff, RZ, 0xc0, !PT ;  /* 0x0000ffff310c7812 */ /* 0x004fc600078ec0ff */
[----:B------:R-:W2:Y:S01]  /*a6ea0*/  LDL.LU R49, [R1+0x5e0] ;  /* 0x0005e00001317983 */ /* 0x000ea20000300800 */
[----:B------:R-:W-:Y:S02]  /*a6eb0*/  PRMT R4, R7, 0x3340, R4 ;  /* 0x0000334007047816 */ /* 0x000fe40000000004 */
[----:B------:R-:W-:Y:S02]  /*a6ec0*/  PRMT R7, R11, 0x3340, R8 ;  /* 0x000033400b077816 */ /* 0x000fe40000000008 */
[----:B---3--:R-:W-:Y:S02]  /*a6ed0*/  LOP3.LUT R13, R13, 0xffff, RZ, 0xc0, !PT ;  /* 0x0000ffff0d0d7812 */ /* 0x008fe400078ec0ff */
[----:B----4-:R-:W-:-:S04]  /*a6ee0*/  LOP3.LUT R14, R14, 0xffff, RZ, 0xc0, !PT ;  /* 0x0000ffff0e0e7812 */ /* 0x010fc800078ec0ff */
[----:B------:R-:W-:Y:S02]  /*a6ef0*/  PRMT R10, R14, 0x3340, R13 ;  /* 0x000033400e0a7816 */ /* 0x000fe4000000000d */
[----:B-----5:R-:W-:Y:S02]  /*a6f00*/  LOP3.LUT R15, R15, 0xffff, RZ, 0xc0, !PT ;  /* 0x0000ffff0f0f7812 */ /* 0x020fe400078ec0ff */
[----:B------:R-:W-:-:S04]  /*a6f10*/  LOP3.LUT R16, R16, 0xffff, RZ, 0xc0, !PT ;  /* 0x0000ffff10107812 */ /* 0x000fc800078ec0ff */
        /* <DEDUP_REMOVED lines=13> */
[----:B------:R-:W2:Y:S01]  /*a6ff0*/  LDL.LU R49, [R1+0x5e4] ;  /* 0x0005e40001317983 */ /* 0x000ea20000300800 */
[----:B------:R-:W-:-:S02]  /*a7000*/  IMAD.MOV.U32 R38, RZ, RZ, R37 ;  /* 0x000000ffff267224 */ /* 0x000fc400078e0025 */
[----:B------:R-:W-:Y:S01]  /*a7010*/  IMAD.MOV.U32 R37, RZ, RZ, R36 ;  /* 0x000000ffff257224 */ /* 0x000fe200078e0024 */
[----:B------:R-:W-:Y:S01]  /*a7020*/  LOP3.LUT R14, R45, 0xffff, RZ, 0xc0, !PT ;  /* 0x0000ffff2d0e7812 */ /* 0x000fe200078ec0ff */
[----:B------:R-:W-:Y:S01]  /*a7030*/  IMAD.MOV.U32 R36, RZ, RZ, R35 ;  /* 0x000000ffff247224 */ /* 0x000fe200078e0023 */
[----:B------:R-:W-:Y:S01]  /*a7040*/  LOP3.LUT R16, R44, 0xffff, RZ, 0xc0, !PT ;  /* 0x0000ffff2c107812 */ /* 0x000fe200078ec0ff */
[----:B------:R-:W-:Y:S02]  /*a7050*/  IMAD.MOV.U32 R35, RZ, RZ, R34 ;  /* 0x000000ffff237224 */ /* 0x000fe400078e0022 */
[----:B------:R-:W-:Y:S02]  /*a7060*/  IMAD.MOV.U32 R34, RZ, RZ, R33 ;  /* 0x000000ffff227224 */ /* 0x000fe400078e0021 */
[----:B------:R-:W-:Y:S02]  /*a7070*/  IMAD.MOV.U32 R45, RZ, RZ, R41 ;  /* 0x000000ffff2d7224 */ /* 0x000fe400078e0029 */
[----:B------:R-:W-:Y:S01]  /*a7080*/  IMAD.MOV.U32 R44, RZ, RZ, R40 ;  /* 0x000000ffff2c7224 */ /* 0x000fe200078e0028 */
[----:B------:R-:W3:Y:S01]  /*a7090*/  LDL R41, [R1+0x650] ;  /* 0x0006500001297983 */ /* 0x000ee20000100800 */
[----:B------:R-:W-:-:S02]  /*a70a0*/  IMAD.MOV.U32 R33, RZ, RZ, R32 ;  /* 0x000000ffff217224 */ /* 0x000fc400078e0020 */
[----:B------:R-:W-:Y:S01]  /*a70b0*/  IMAD.MOV.U32 R32, RZ, RZ, R31 ;  /* 0x000000ffff207224 */ /* 0x000fe200078e001f */
[----:B------:R-:W3:Y:S01]  /*a70c0*/  LDL R40, [R1+0x64c] ;  /* 0x00064c0001287983 */ /* 0x000ee20000100800 */
[----:B------:R-:W-:-:S03]  /*a70d0*/  IMAD.MOV.U32 R31, RZ, RZ, R30 ;  /* 0x000000ffff1f7224 */ /* 0x000fc600078e001e */
[----:B------:R-:W4:Y:S01]  /*a70e0*/  LDL.LU R30, [R1+0x55c] ;  /* 0x00055c00011e7983 */ /* 0x000f220000300800 */
        /* <DEDUP_REMOVED lines=11> */
[----:B------:R-:W-:-:S02]  /*a71a0*/  LOP3.LUT R20, R20, 0xffff, RZ, 0xc0, !PT ;  /* 0x0000ffff14147812 */ /* 0x000fc400078ec0ff */
        /* <DEDUP_REMOVED lines=26> */
[----:B------:R-:W-:Y:S04]  /*a7350*/  STL.64 [R1+0x98], R196 ;  /* 0x000098c401007387 */ /* 0x000fe80000100a00 */
[----:B------:R-:W-:Y:S04]  /*a7360*/  STL.64 [R1+0xc0], R194 ;  /* 0x0000c0c201007387 */ /* 0x000fe80000100a00 */
[----:B------:R-:W-:Y:S04]  /*a7370*/  STL [R1+0x48], R206 ;  /* 0x000048ce01007387 */ /* 0x000fe80000100800 */
[----:B------:R-:W-:Y:S04]  /*a7380*/  STL [R1+0x84], R207 ;  /* 0x000084cf01007387 */ /* 0x000fe80000100800 */
[----:B------:R-:W-:Y:S04]  /*a7390*/  STL.64 [R1+0x88], R186 ;  /* 0x000088ba01007387 */ /* 0x000fe80000100a00 */
[----:B------:R-:W-:Y:S04]  /*a73a0*/  STL [R1+0xcc], R212 ;  /* 0x0000ccd401007387 */ /* 0x000fe80000100800 */
[----:B------:R-:W-:Y:S01]  /*a73b0*/  STL.64 [R1+0xd0], R200 ;  /* 0x0000d0c801007387 */ /* 0x000fe20000100a00 */
[----:B------:R-:W-:Y:S01]  /*a73c0*/  BSSY.RECONVERGENT B0, `(.L_x_3719) ;  /* 0x00000fc000007945 */ /* 0x000fe20003800200 */
[----:B--2---:R-:W-:-:S02]  /*a73d0*/  LOP3.LUT R9, R49, 0xffff, RZ, 0xc0, !PT ;  /* 0x0000ffff31097812 */ /* 0x004fc400078ec0ff */
[----:B------:R-:W-:Y:S02]  /*a73e0*/  LOP3.LUT R49, R34, 0xffff, RZ, 0xc0, !PT ;  /* 0x0000ffff22317812 */ /* 0x000fe400078ec0ff */
[----:B------:R-:W-:Y:S02]  /*a73f0*/  PRMT R9, R9, 0x3340, R8 ;  /* 0x0000334009097816 */ /* 0x000fe40000000008 */
[----:B------:R-:W-:Y:S02]  /*a7400*/  PRMT R8, R42, 0x7604, R43 ;  /* 0x000076042a087816 */ /* 0x000fe4000000002b */
[----:B------:R-:W-:Y:S02]  /*a7410*/  LOP3.LUT R43, R32, 0xffff, RZ, 0xc0, !PT ;  /* 0x0000ffff202b7812 */ /* 0x000fe400078ec0ff */
[----:B------:R-:W-:Y:S01]  /*a7420*/  LOP3.LUT R42, R27, 0xffff, RZ, 0xc0, !PT ;  /* 0x0000ffff1b2a7812 */ /* 0x000fe200078ec0ff */
[----:B------:R0:W-:Y:S01]  /*a7430*/  STL.U16 [R1+0x80], R8 ;  /* 0x0000800801007387 */ /* 0x0001e20000100400 */
[----:B------:R-:W-:-:S02]  /*a7440*/  PRMT R7, R9, 0x5410, R12 ;  /* 0x0000541009077816 */ /* 0x000fc4000000000c */
[----:B---3--:R-:W-:Y:S02]  /*a7450*/  PRMT R14, R40, 0x7604, R41 ;  /* 0x00007604280e7816 */ /* 0x008fe40000000029 */
[----:B------:R-:W-:Y:S02]  /*a7460*/  LOP3.LUT R41, R39, 0xffff, RZ, 0xc0, !PT ;  /* 0x0000ffff27297812 */ /* 0x000fe400078ec0ff */
[----:B------:R-:W-:Y:S02]  /*a7470*/  LOP3.LUT R39, R37, 0xffff, RZ, 0xc0, !PT ;  /* 0x0000ffff25277812 */ /* 0x000fe400078ec0ff */
[----:B------:R-:W-:Y:S02]  /*a7480*/  LOP3.LUT R40, R36, 0xffff, RZ, 0xc0, !PT ;  /* 0x0000ffff24287812 */ /* 0x000fe400078ec0ff */
[----:B----4-:R-:W-:Y:S01]  /*a7490*/  LOP3.LUT R48, R30, 0xffff, RZ, 0xc0, !PT ;  /* 0x0000ffff1e307812 */ /* 0x010fe200078ec0ff */
[----:B------:R1:W-:Y:S01]  /*a74a0*/  STL.U16 [R1+0xc8], R14 ;  /* 0x0000c80e01007387 */ /* 0x0003e20000100400 */
[----:B------:R-:W-:-:S02]  /*a74b0*/  PRMT R15, R38, 0x3340, R49 ;  /* 0x00003340260f7816 */ /* 0x000fc40000000031 */
[----:B------:R-:W-:Y:S02]  /*a74c0*/  PRMT R9, R29, 0x3340, R28 ;  /* 0x000033401d097816 */ /* 0x000fe4000000001c */
[----:B------:R-:W-:Y:S02]  /*a74d0*/  PRMT R2, R46, 0x3340, R41 ;  /* 0x000033402e027816 */ /* 0x000fe40000000029 */
[----:B0-----:R-:W-:Y:S02]  /*a74e0*/  PRMT R8, R40, 0x3340, R39 ;  /* 0x0000334028087816 */ /* 0x001fe40000000027 */
[----:B------:R-:W-:Y:S02]  /*a74f0*/  PRMT R16, R42, 0x3340, R48 ;  /* 0x000033402a107816 */ /* 0x000fe40000000030 */
[----:B-1----:R-:W-:Y:S02]  /*a7500*/  PRMT R14, R50, 0x3340, R43 ;  /* 0x00003340320e7816 */ /* 0x002fe4000000002b */
[----:B------:R-:W-:-:S02]  /*a7510*/  PRMT R12, R24, 0x5410, R19 ;  /* 0x00005410180c7816 */ /* 0x000fc40000000013 */
[----:B------:R-:W-:Y:S02]  /*a7520*/  PRMT R15, R14, 0x5410, R15 ;  /* 0x000054100e0f7816 */ /* 0x000fe4000000000f */
[----:B------:R-:W-:Y:S02]  /*a7530*/  PRMT R9, R2, 0x5410, R9 ;  /* 0x0000541002097816 */ /* 0x000fe40000000009 */
[----:B------:R-:W-:Y:S02]  /*a7540*/  PRMT R8, R3, 0x5410, R8 ;  /* 0x0000541003087816 */ /* 0x000fe40000000008 */
[----:B------:R-:W-:Y:S02]  /*a7550*/  PRMT R14, R17, 0x5410, R16 ;  /* 0x00005410110e7816 */ /* 0x000fe40000000010 */
[----:B------:R-:W-:Y:S01]  /*a7560*/  SEL R32, RZ, 0x1, !P1 ;  /* 0x00000001ff207807 */ /* 0x000fe20004800000 */
[----:B------:R0:W-:Y:S04]  /*a7570*/  STL.128 [R1+0x60], R4 ;  /* 0x0000600401007387 */ /* 0x0001e80000100c00 */
[----:B------:R0:W-:Y:S04]  /*a7580*/  STL [R1+0x90], R32 ;  /* 0x0000902001007387 */ /* 0x0001e80000100800 */
        /* <DEDUP_REMOVED lines=10> */
.L_x_3722:
[----:B------:R-:W-:-:S05]  /*a7630*/  IMAD.IADD R16, R1, 0x1, R2 ;  /* 0x0000000101107824 */ /* 0x000fca00078e0202 */
[----:B------:R-:W2:Y:S02]  /*a7640*/  LDL.U8 R3, [R16] ;  /* 0x0000000010037983 */ /* 0x000ea40000100000 */
[----:B--2---:R-:W-:Y:S01]  /*a7650*/  ISETP.NE.AND P2, PT, R3, RZ, PT ;  /* 0x000000ff0300720c */ /* 0x004fe20003f45270 */
[----:B------:R-:W-:Y:S02]  /*a7660*/  IMAD.MOV.U32 R3, RZ, RZ, R2 ;  /* 0x000000ffff037224 */ /* 0x000fe400078e0002 */
[----:B------:R-:W-:-:S10]  /*a7670*/  VIADD R2, R2, 0x1 ;  /* 0x0000000102027836 */ /* 0x000fd40000000000 */
[----:B------:R-:W-:Y:S05]  /*a7680*/  @P2 BRA `(.L_x_3722) ;  /* 0xfffffffc00e82947 */ /* 0x000fea000383ffff */
[----:B------:R-:W-:Y:S05]  /*a7690*/  BSYNC.RECONVERGENT B1 ;  /* 0x0000000000017941 */ /* 0x000fea0003800200 */
.L_x_3721:
[----:B------:R-:W2:Y:S01]  /*a76a0*/  LDL.LU R17, [R1+0x4d0] ;  /* 0x0004d00001117983 */ /* 0x000ea20000300800 */
[----:B------:R-:W-:Y:S01]  /*a76b0*/  BSSY.RECONVERGENT B1, `(.L_x_3723) ;  /* 0x0000011000017945 */ /* 0x000fe20003800200 */
[----:B------:R-:W-:Y:S01]  /*a76c0*/  IMAD.MOV.U32 R2, RZ, RZ, R3 ;  /* 0x000000ffff027224 */ /* 0x000fe200078e0003 */
[----:B--2---:R-:W-:-:S13]  /*a76d0*/  LOP3.LUT P2, RZ, R17, 0xff, RZ, 0xc0, !PT ;  /* 0x000000ff11ff7812 */ /* 0x004fda000784c0ff */
[----:B------:R-:W-:Y:S05]  /*a76e0*/  @!P2 BRA `(.L_x_3724) ;  /* 0x000000000034a947 */ /* 0x000fea0003800000 */
[----:B------:R-:W-:Y:S01]  /*a76f0*/  BSSY.RECONVERGENT B2, `(.L_x_3725) ;  /* 0x000000b000027945 */ /* 0x000fe20003800200 */
[----:B------:R-:W-:-:S07]  /*a7700*/  IMAD.MOV.U32 R2, RZ, RZ, RZ ;  /* 0x000000ffff027224 */ /* 0x000fce00078e00ff */
.L_x_3726:
[----:B------:R-:W-:-:S05]  /*a7710*/  IADD3 R19, PT, PT, R1, R2, R3 ;  /* 0x0000000201137210 */ /* 0x000fca0007ffe003 */
[----:B------:R-:W2:Y:S01]  /*a7720*/  LDL.U8 R16, [R19+0x50] ;  /* 0x0000500013107983 */ /* 0x000ea20000100000 */
[----:B------:R-:W-:-:S03]  /*a7730*/  IMAD.IADD R18, R1, 0x1, R2 ;  /* 0x0000000101127824 */ /* 0x000fc600078e0202 */
[----:B--2---:R2:W-:Y:S04]  /*a7740*/  STL.U8 [R19], R16 ;  /* 0x0000001013007387 */ /* 0x0045e80000100000 */
[----:B------:R-:W3:Y:S01]  /*a7750*/  LDL.U8 R17, [R18+0x51] ;  /* 0x0000510012117983 */ /* 0x000ee20000100000 */
[----:B------:R-:W-:Y:S01]  /*a7760*/  VIADD R2, R2, 0x1 ;  /* 0x0000000102027836 */ /* 0x000fe20000000000 */
[----:B---3--:R-:W-:-:S03]  /*a7770*/  ISETP.NE.AND P2, PT, R17, RZ, PT ;  /* 0x000000ff1100720c */ /* 0x008fc60003f45270 */
[----:B------:R-:W-:-:S10]  /*a7780*/  IMAD.IADD R17, R2, 0x1, R3 ;  /* 0x0000000102117824 */ /* 0x000fd400078e0203 */
[----:B--2---:R-:W-:Y:S05]  /*a7790*/  @P2 BRA `(.L_x_3726) ;  /* 0xfffffffc00dc2947 */ /* 0x004fea000383ffff */
[----:B------:R-:W-:Y:S05]  /*a77a0*/  BSYNC.RECONVERGENT B2 ;  /* 0x0000000000027941 */ /* 0x000fea0003800200 */
.L_x_3725:
[----:B------:R-:W-:-:S07]  /*a77b0*/  IMAD.MOV.U32 R2, RZ, RZ, R17 ;  /* 0x000000ffff027224 */ /* 0x000fce00078e0011 */
.L_x_3724:
[----:B------:R-:W-:Y:S05]  /*a77c0*/  BSYNC.RECONVERGENT B1 ;  /* 0x0000000000017941 */ /* 0x000fea0003800200 */
.L_x_3723:
[----:B------:R-:W-:Y:S01]  /*a77d0*/  IMAD.IADD R3, R1, 0x1, R2 ;  /* 0x0000000101037824 */ /* 0x000fe200078e0202 */
[----:B------:R-:W-:Y:S01]  /*a77e0*/  BSSY.RECONVERGENT B1, `(.L_x_3727) ;  /* 0x0000009000017945 */ /* 0x000fe20003800200 */
[----:B------:R-:W-:-:S03]  /*a77f0*/  IMAD.MOV.U32 R2, RZ, RZ, RZ ;  /* 0x000000ffff027224 */ /* 0x000fc600078e00ff */
[----:B------:R2:W-:Y:S04]  /*a7800*/  STL.U8 [R3+0x1], RZ ;  /* 0x000001ff03007387 */ /* 0x0005e80000100000 */
.L_x_3728:
[----:B------:R-:W-:-:S05]  /*a7810*/  IMAD.IADD R16, R1, 0x1, R2 ;  /* 0x0000000101107824 */ /* 0x000fca00078e0202 */
[----:B--2---:R-:W2:Y:S02]  /*a7820*/  LDL.U8 R3, [R16] ;  /* 0x0000000010037983 */ /* 0x004ea40000100000 */
[----:B--2---:R-:W-:Y:S01]  /*a7830*/  ISETP.NE.AND P2, PT, R3, RZ, PT ;  /* 0x000000ff0300720c */ /* 0x004fe20003f45270 */
[----:B------:R-:W-:Y:S02]  /*a7840*/  IMAD.MOV.U32 R3, RZ, RZ, R2 ;  /* 0x000000ffff037224 */ /* 0x000fe400078e0002 */
[----:B------:R-:W-:-:S10]  /*a7850*/  VIADD R2, R2, 0x1 ;  /* 0x0000000102027836 */ /* 0x000fd40000000000 */
[----:B------:R-:W-:Y:S05]  /*a7860*/  @P2 BRA `(.L_x_3728) ;  /* 0xfffffffc00e82947 */ /* 0x000fea000383ffff */
[----:B------:R-:W-:Y:S05]  /*a7870*/  BSYNC.RECONVERGENT B1 ;  /* 0x0000000000017941 */ /* 0x000fea0003800200 */
.L_x_3727:
[----:B------:R-:W2:Y:S01]  /*a7880*/  LDL.LU R17, [R1+0x638] ;  /* 0x0006380001117983 */ /* 0x000ea20000300800 */
[----:B------:R-:W-:Y:S01]  /*a7890*/  BSSY.RECONVERGENT B1, `(.L_x_3729) ;  /* 0x0000011000017945 */ /* 0x000fe20003800200 */
[----:B------:R-:W-:Y:S01]  /*a78a0*/  IMAD.MOV.U32 R2, RZ, RZ, R3 ;  /* 0x000000ffff027224 */ /* 0x000fe200078e0003 */
[----:B--2---:R-:W-:-:S13]  /*a78b0*/  LOP3.LUT P2, RZ, R17, 0xff, RZ, 0xc0, !PT ;  /* 0x000000ff11ff7812 */ /* 0x004fda000784c0ff */
[----:B------:R-:W-:Y:S05]  /*a78c0*/  @!P2 BRA `(.L_x_3730) ;  /* 0x000000000034a947 */ /* 0x000fea0003800000 */
[----:B------:R-:W-:Y:S01]  /*a78d0*/  BSSY.RECONVERGENT B2, `(.L_x_3731) ;  /* 0x000000b000027945 */ /* 0x000fe20003800200 */
[----:B------:R-:W-:-:S07]  /*a78e0*/  IMAD.MOV.U32 R2, RZ, RZ, RZ ;  /* 0x000000ffff027224 */ /* 0x000fce00078e00ff */
.L_x_3732:
        /* <DEDUP_REMOVED lines=10> */
.L_x_3731:
[----:B------:R-:W-:-:S07]  /*a7990*/  IMAD.MOV.U32 R2, RZ, RZ, R17 ;  /* 0x000000ffff027224 */ /* 0x000fce00078e0011 */
.L_x_3730:
[----:B------:R-:W-:Y:S05]  /*a79a0*/  BSYNC.RECONVERGENT B1 ;  /* 0x0000000000017941 */ /* 0x000fea0003800200 */
.L_x_3729:
[----:B------:R-:W-:-:S05]  /*a79b0*/  IMAD.IADD R31, R1, 0x1, R2 ;  /* 0x00000001011f7824 */ /* 0x000fca00078e0202 */
[----:B------:R2:W-:Y:S04]  /*a79c0*/  STL.U8 [R31+0x1], RZ ;  /* 0x000001ff1f007387 */ /* 0x0005e80000100000 */
[----:B------:R-:W3:Y:S04]  /*a79d0*/  LDL.128 R24, [R1] ;  /* 0x0000000001187983 */ /* 0x000ee80000100c00 */
[----:B------:R-:W4:Y:S04]  /*a79e0*/  LDL.128 R16, [R1+0x10] ;  /* 0x0000100001107983 */ /* 0x000f280000100c00 */
[----:B------:R-:W4:Y:S04]  /*a79f0*/  LDL.128 R20, [R1+0x20] ;  /* 0x0000200001147983 */ /* 0x000f280000100c00 */
[----:B------:R-:W4:Y:S04]  /*a7a00*/  LDL.U16 R37, [R1+0x30] ;  /* 0x0000300001257983 */ /* 0x000f280000100400 */
[----:B-1----:R1:W5:Y:S04]  /*a7a10*/  LDL R212, [R1+0x34] ;  /* 0x0000340001d47983 */ /* 0x0023680000100800 */
[----:B------:R1:W5:Y:S01]  /*a7a20*/  LDL.64 R200, [R1+0x38] ;  /* 0x0000380001c87983 */ /* 0x0003620000100a00 */
[----:B---3--:R-:W-:-:S02]  /*a7a30*/  PRMT R35, R26, 0x7770, RZ ;  /* 0x000077701a237816 */ /* 0x008fc400000000ff */
        /* <DEDUP_REMOVED lines=148> */
.L_x_3720:
[----:B------:R-:W-:Y:S05]  /*a8380*/  BSYNC.RECONVERGENT B0 ;  /* 0x0000000000007941 */ /* 0x000fea0003800200 */
.L_x_3719:
[----:B------:R-:W0:Y:S04]  /*a8390*/  LDL.LU R71, [R1+0x7a4] ;  /* 0x0007a40001477983 */ /* 0x000e280000300800 */
[----:B------:R0:W-:Y:S04]  /*a83a0*/  STL.64 [R1+0x368], R8 ;  /* 0x0003680801007387 */ /* 0x0001e80000100a00 */
[----:B------:R-:W2:Y:S04]  /*a83b0*/  LDL.LU R69, [R1+0x7b4] ;  /* 0x0007b40001457983 */ /* 0x000ea80000300800 */
[----:B------:R-:W3:Y:S04]  /*a83c0*/  LDL.LU R68, [R1+0x78c] ;  /* 0x00078c0001447983 */ /* 0x000ee80000300800 */
        /* <DEDUP_REMOVED lines=16> */
[----:B------:R-:W4:Y:S04]  /*a84d0*/  LDL R73, [R1+0x638] ;  /* 0x0006380001497983 */ /* 0x000f280000100800 */
[----:B------:R-:W4:Y:S04]  /*a84e0*/  LDL.LU R35, [R1+0x7c4] ;  /* 0x0007c40001237983 */ /* 0x000f280000300800 */
[----:B------:R-:W4:Y:S01]  /*a84f0*/  LDL.LU R33, [R1+0x7c0] ;  /* 0x0007c00001217983 */ /* 0x000f220000300800 */
[----:B------:R-:W-:-:S02]  /*a8500*/  IMAD.MOV.U32 R16, RZ, RZ, R10 ;  /* 0x000000ffff107224 */ /* 0x000fc400078e000a */
[----:B------:R-:W-:Y:S01]  /*a8510*/  IMAD.MOV.U32 R17, RZ, RZ, R11 ;  /* 0x000000ffff117224 */ /* 0x000fe200078e000b */
[----:B------:R-:W4:Y:S01]  /*a8520*/  LDL.LU R23, [R1+0x778] ;  /* 0x0007780001177983 */ /* 0x000f220000300800 */
[----:B------:R-:W-:Y:S02]  /*a8530*/  IMAD.MOV.U32 R18, RZ, RZ, R4 ;  /* 0x000000ffff127224 */ /* 0x000fe400078e0004 */
[----:B------:R-:W-:Y:S01]  /*a8540*/  IMAD.MOV.U32 R19, RZ, RZ, R5 ;  /* 0x000000ffff137224 */ /* 0x000fe200078e0005 */
        /* <DEDUP_REMOVED lines=8> */
[----:B------:R-:W4:Y:S04]  /*a85d0*/  LDL R56, [R1+0x64c] ;  /* 0x00064c0001387983 */ /* 0x000f280000100800 */
[----:B------:R-:W4:Y:S04]  /*a85e0*/  LDL R60, [R1+0x650] ;  /* 0x00065000013c7983 */ /* 0x000f280000100800 */
[----:B------:R-:W4:Y:S04]  /*a85f0*/  LDL.LU R51, [R1+0x730] ;  /* 0x0007300001337983 */ /* 0x000f280000300800 */
[----:B------:R-:W4:Y:S01]  /*a8600*/  LDL.LU R66, [R1+0x7b8] ;  /* 0x0007b80001427983 */ /* 0x000f220000300800 */
[----:B0-----:R-:W-:-:S03]  /*a8610*/  LOP3.LUT R8, R71, 0xffff, RZ, 0xc0, !PT ;  /* 0x0000ffff47087812 */ /* 0x001fc600078ec0ff */
[----:B------:R-:W4:Y:S01]  /*a8620*/  LDL.LU R71, [R1+0x7a8] ;  /* 0x0007a80001477983 */ /* 0x000f220000300800 */
[----:B--2---:R-:W-:Y:S02]  /*a8630*/  IMAD.MOV.U32 R70, RZ, RZ, R69 ;  /* 0x000000ffff467224 */ /* 0x004fe400078e0045 */
[----:B---3--:R-:W-:Y:S01]  /*a8640*/  IMAD.MOV.U32 R69, RZ, RZ, R68 ;  /* 0x000000ffff457224 */ /* 0x008fe200078e0044 */
[----:B----4-:R-:W-:Y:S02]  /*a8650*/  LOP3.LUT R9, R71, 0xffff, RZ, 0xc0, !PT ;  /* 0x0000ffff47097812 */ /* 0x010fe400078ec0ff */
[----:B------:R-:W1:Y:S01]  /*a8660*/  LDL.LU R71, [R1+0x7ac] ;  /* 0x0007ac0001477983 */ /* 0x000e620000300800 */
        /* <DEDUP_REMOVED lines=15> */
[----:B-1----:R-:W-:-:S03]  /*a8760*/  LOP3.LUT R14, R71, 0xffff, RZ, 0xc0, !PT ;  /* 0x0000ffff470e7812 */ /* 0x002fc600078ec0ff */
[----:B------:R-:W3:Y:S01]  /*a8770*/  LDL.LU R71, [R1+0x7b0] ;  /* 0x0007b00001477983 */ /* 0x000ee20000300800 */
[----:B------:R-:W-:Y:S02]  /*a8780*/  LOP3.LUT R2, R2, 0xffff, RZ, 0xc0, !PT ;  /* 0x0000ffff02027812 */ /* 0x000fe400078ec0ff */
[----:B--2---:R-:W-:-:S04]  /*a8790*/  LOP3.LUT R3, R3, 0xffff, RZ, 0xc0, !PT ;  /* 0x0000ffff03037812 */ /* 0x004fc800078ec0ff */
[----:B------:R-:W-:Y:S02]  /*a87a0*/  PRMT R3, R3, 0x3340, R2 ;  /* 0x0000334003037816 */ /* 0x000fe40000000002 */
[----:B------:R-:W-:Y:S02]  /*a87b0*/  PRMT R2, R9, 0x3340, R8 ;  /* 0x0000334009027816 */ /* 0x000fe40000000008 */
[----:B---3--:R-:W-:Y:S01]  /*a87c0*/  LOP3.LUT R15, R71, 0xffff, RZ, 0xc0, !PT ;  /* 0x0000ffff470f7812 */ /* 0x008fe200078ec0ff */
[----:B------:R-:W-:-:S05]  /*a87d0*/  IMAD.MOV.U32 R71, RZ, RZ, R70 ;  /* 0x000000ffff477224 */ /* 0x000fca00078e0046 */
[----:B------:R-:W-:Y:S02]  /*a87e0*/  LOP3.LUT R8, R71, 0xffff, RZ, 0xc0, !PT ;  /* 0x0000ffff47087812 */ /* 0x000fe400078ec0ff */
[----:B------:R-:W2:Y:S01]  /*a87f0*/  LDL.LU R71, [R1+0x794] ;  /* 0x0007940001477983 */ /* 0x000ea20000300800 */
[----:B------:R-:W-:Y:S01]  /*a8800*/  IMAD.MOV.U32 R70, RZ, RZ, R69 ;  /* 0x000000ffff467224 */ /* 0x000fe200078e0045 */
[----:B------:R-:W-:Y:S01]  /*a8810*/  PRMT R14, R15, 0x3340, R14 ;  /* 0x000033400f0e7816 */ /* 0x000fe2000000000e */
        /* <DEDUP_REMOVED lines=14> */
[----:B------:R-:W-:Y:S01]  /*a8900*/  IMAD.MOV.U32 R52, RZ, RZ, R35 ;  /* 0x000000ffff347224 */ /* 0x000fe200078e0023 */
[----:B------:R0:W-:Y:S01]  /*a8910*/  STL.128 [R1+0x370], R16 ;  /* 0x0003701001007387 */ /* 0x0001e20000100c00 */
[----:B------:R-:W-:-:S03]  /*a8920*/  IMAD.MOV.U32 R35, RZ, RZ, R33 ;  /* 0x000000ffff237224 */ /* 0x000fc600078e0021 */
[----:B------:R-:W3:Y:S01]  /*a8930*/  LDL.LU R33, [R1+0x7cc] ;  /* 0x0007cc0001217983 */ /* 0x000ee20000300800 */
[----:B0-----:R-:W-:Y:S02]  /*a8940*/  IMAD.MOV.U32 R16, RZ, RZ, R6 ;  /* 0x000000ffff107224 */ /* 0x001fe400078e0006 */
[----:B------:R-:W-:Y:S02]  /*a8950*/  IMAD.MOV.U32 R17, RZ, RZ, R7 ;  /* 0x000000ffff117224 */ /* 0x000fe400078e0007 */
[----:B------:R-:W-:Y:S02]  /*a8960*/  IMAD.MOV.U32 R18, RZ, RZ, R12 ;  /* 0x000000ffff127224 */ /* 0x000fe400078e000c */
[----:B------:R-:W-:-:S05]  /*a8970*/  IMAD.MOV.U32 R19, RZ, RZ, R13 ;  /* 0x000000ffff137224 */ /* 0x000fca00078e000d */
[----:B------:R0:W-:Y:S02]  /*a8980*/  STL.128 [R1+0x380], R16 ;  /* 0x0003801001007387 */ /* 0x0001e40000100c00 */
[----:B0-----:R-:W-:Y:S02]  /*a8990*/  PRMT R19, R9, 0x3340, R8 ;  /* 0x0000334009137816 */ /* 0x001fe40000000008 */
[----:B--2---:R-:W-:Y:S01]  /*a89a0*/  LOP3.LUT R15, R71, 0xffff, RZ, 0xc0, !PT ;  /* 0x0000ffff470f7812 */ /* 0x004fe200078ec0ff */
[----:B------:R-:W-:-:S04]  /*a89b0*/  IMAD.MOV.U32 R71, RZ, RZ, R70 ;  /* 0x000000ffff477224 */ /* 0x000fc800078e0046 */
[----:B------:R-:W-:-:S04]  /*a89c0*/  IMAD.MOV.U32 R72, RZ, RZ, R71 ;  /* 0x000000ffff487224 */ /* 0x000fc800078e0047 */
[----:B------:R-:W-:-:S04]  /*a89d0*/  IMAD.MOV.U32 R73, RZ, RZ, R72 ;  /* 0x000000ffff497224 */ /* 0x000fc800078e0048 */
[----:B------:R-:W-:-:S04]  /*a89e0*/  IMAD.MOV.U32 R74, RZ, RZ, R73 ;  /* 0x000000ffff4a7224 */ /* 0x000fc800078e0049 */
[----:B------:R-:W-:-:S05]  /*a89f0*/  IMAD.MOV.U32 R76, RZ, RZ, R74 ;  /* 0x000000ffff4c7224 */ /* 0x000fca00078e004a */
[----:B------:R-:W-:Y:S02]  /*a8a00*/  LOP3.LUT R8, R76, 0xffff, RZ, 0xc0, !PT ;  /* 0x0000ffff4c087812 */ /* 0x000fe400078ec0ff */
        /* <DEDUP_REMOVED lines=53> */
[----:B---3--:R-:W-:Y:S01]  /*a8d60*/  LOP3.LUT R20, R20, 0xffff, RZ, 0xc0, !PT ;  /* 0x0000ffff14147812 */ /* 0x008fe200078ec0ff */
[----:B------:R-:W-:Y:S01]  /*a8d70*/  IMAD.MOV.U32 R70, RZ, RZ, R69 ;  /* 0x000000ffff467224 */ /* 0x000fe200078e0045 */
[----:B------:R-:W-:Y:S01]  /*a8d80*/  LOP3.LUT R16, R75, 0xffff, RZ, 0xc0, !PT ;  /* 0x0000ffff4b107812 */ /* 0x000fe200078ec0ff */
        /* <DEDUP_REMOVED lines=15> */
[----:B------:R-:W3:Y:S01]  /*a8e80*/  LDL.LU R23, [R1+0x784] ;  /* 0x0007840001177983 */ /* 0x000ee20000300800 */
[----:B------:R-:W-:Y:S02]  /*a8e90*/  IMAD.MOV.U32 R71, RZ, RZ, R69 ;  /* 0x000000ffff477224 */ /* 0x000fe400078e0045 */
[----:B------:R-:W-:-:S02]  /*a8ea0*/  IMAD.MOV.U32 R69, RZ, RZ, R63 ;  /* 0x000000ffff457224 */ /* 0x000fc400078e003f */
[----:B------:R-:W-:Y:S01]  /*a8eb0*/  IMAD.MOV.U32 R63, RZ, RZ, R33 ;  /* 0x000000ffff3f7224 */ /* 0x000fe200078e0021 */
[----:B------:R-:W-:Y:S02]  /*a8ec0*/  PRMT R33, R20, 0x3340, R15 ;  /* 0x0000334014217816 */ /* 0x000fe4000000000f */
[----:B--2---:R-:W-:Y:S02]  /*a8ed0*/  LOP3.LUT R15, R76, 0xffff, RZ, 0xc0, !PT ;  /* 0x0000ffff4c0f7812 */ /* 0x004fe400078ec0ff */
[----:B------:R-:W2:Y:S01]  /*a8ee0*/  LDL.LU R76, [R1+0x768] ;  /* 0x00076800014c7983 */ /* 0x000ea20000300800 */
[----:B---3--:R-:W-:-:S04]  /*a8ef0*/  LOP3.LUT R23, R23, 0xffff, RZ, 0xc0, !PT ;  /* 0x0000ffff17177812 */ /* 0x008fc800078ec0ff */
[----:B------:R-:W-:Y:S02]  /*a8f00*/  PRMT R23, R16, 0x3340, R23 ;  /* 0x0000334010177816 */ /* 0x000fe40000000017 */
[----:B--2---:R-:W-:Y:S02]  /*a8f10*/  LOP3.LUT R16, R76, 0xffff, RZ, 0xc0, !PT ;  /* 0x0000ffff4c107812 */ /* 0x004fe400078ec0ff */
[----:B------:R-:W2:Y:S01]  /*a8f20*/  LDL.LU R76, [R1+0x76c] ;  /* 0x00076c00014c7983 */ /* 0x000ea20000300800 */
[----:B------:R-:W-:Y:S02]  /*a8f30*/  IMAD.MOV.U32 R75, RZ, RZ, R73 ;  /* 0x000000ffff4b7224 */ /* 0x000fe400078e0049 */
[----:B------:R-:W-:Y:S02]  /*a8f40*/  IMAD.MOV.U32 R73, RZ, RZ, R72 ;  /* 0x000000ffff497224 */ /* 0x000fe400078e0048 */
[----:B------:R-:W-:Y:S02]  /*a8f50*/  IMAD.MOV.U32 R72, RZ, RZ, R70 ;  /* 0x000000ffff487224 */ /* 0x000fe400078e0046 */
[----:B------:R-:W-:-:S02]  /*a8f60*/  IMAD.MOV.U32 R78, RZ, RZ, R74 ;  /* 0x000000ffff4e7224 */ /* 0x000fc400078e004a */
[----:B------:R-:W-:Y:S02]  /*a8f70*/  IMAD.MOV.U32 R77, RZ, RZ, R72 ;  /* 0x000000ffff4d7224 */ /* 0x000fe400078e0048 */
[----:B------:R-:W-:Y:S01]  /*a8f80*/  IMAD.MOV.U32 R74, RZ, RZ, R36 ;  /* 0x000000ffff4a7224 */ /* 0x000fe200078e0024 */
[----:B------:R-:W3:Y:S04]  /*a8f90*/  LDL R72, [R1+0x4c8] ;  /* 0x0004c80001487983 */ /* 0x000ee80000100800 */
[----:B------:R-:W3:Y:S01]  /*a8fa0*/  LDL R36, [R1+0x4c4] ;  /* 0x0004c40001247983 */ /* 0x000ee20000100800 */
[----:B------:R-:W-:Y:S02]  /*a8fb0*/  IMAD.MOV.U32 R70, RZ, RZ, R68 ;  /* 0x000000ffff467224 */ /* 0x000fe400078e0044 */
[----:B------:R-:W-:-:S02]  /*a8fc0*/  IMAD.MOV.U32 R68, RZ, RZ, R67 ;  /* 0x000000ffff447224 */ /* 0x000fc400078e0043 */
[----:B------:R-:W3:Y:S01]  /*a8fd0*/  LDL.LU R67, [R1+0x7bc] ;  /* 0x0007bc0001437983 */ /* 0x000ee20000300800 */
[----:B--2---:R-:W-:-:S03]  /*a8fe0*/  LOP3.LUT R17, R76, 0xffff, RZ, 0xc0, !PT ;  /* 0x0000ffff4c117812 */ /* 0x004fc600078ec0ff */
[----:B------:R-:W2:Y:S01]  /*a8ff0*/  LDL.LU R76, [R1+0x770] ;  /* 0x00077000014c7983 */ /* 0x000ea20000300800 */
[----:B------:R-:W-:Y:S02]  /*a9000*/  PRMT R34, R50, 0x3340, R1 ;  /* 0x0000334032227816 */ /* 0x000fe40000000001 */
[----:B------:R-:W-:Y:S02]  /*a9010*/  LOP3.LUT R21, R21, 0xffff, RZ, 0xc0, !PT ;  /* 0x0000ffff15157812 */ /* 0x000fe400078ec0ff */
[----:B----4-:R-:W-:Y:S02]  /*a9020*/  LOP3.LUT R22, R22, 0xffff, RZ, 0xc0, !PT ;  /* 0x0000ffff16167812 */ /* 0x010fe400078ec0ff */
[----:B------:R-:W-:Y:S01]  /*a9030*/  LOP3.LUT R20, R75, 0xffff, RZ, 0xc0, !PT ;  /* 0x0000ffff4b147812 */ /* 0x000fe200078ec0ff */
[----:B------:R-:W-:Y:S01]  /*a9040*/  IMAD.MOV.U32 R75, RZ, RZ, R37 ;  /* 0x000000ffff4b7224 */ /* 0x000fe200078e0025 */
[----:B------:R-:W-:Y:S02]  /*a9050*/  PRMT R50, R9, 0x3340, R8 ;  /* 0x0000334009327816 */ /* 0x000fe40000000008 */
[----:B------:R-:W-:-:S02]  /*a9060*/  LOP3.LUT R8, R78, 0xffff, RZ, 0xc0, !PT ;  /* 0x0000ffff4e087812 */ /* 0x000fc400078ec0ff */
[----:B------:R-:W-:Y:S02]  /*a9070*/  LOP3.LUT R9, R77, 0xffff, RZ, 0xc0, !PT ;  /* 0x0000ffff4d097812 */ /* 0x000fe400078ec0ff */
[----:B------:R-:W-:Y:S02]  /*a9080*/  PRMT R26, R46, 0x3340, R1 ;  /* 0x000033402e1a7816 */ /* 0x000fe40000000001 */
[----:B------:R-:W-:Y:S02]  /*a9090*/  LOP3.LUT R27, R27, 0xffff, RZ, 0xc0, !PT ;  /* 0x0000ffff1b1b7812 */ /* 0x000fe400078ec0ff */
[----:B------:R-:W-:Y:S02]  /*a90a0*/  PRMT R46, R22, 0x3340, R21 ;  /* 0x00003340162e7816 */ /* 0x000fe40000000015 */
[----:B------:R-:W-:Y:S02]  /*a90b0*/  PRMT R22, R56, 0x7604, R60 ;  /* 0x0000760438167816 */ /* 0x000fe4000000003c */
[----:B------:R-:W-:-:S02]  /*a90c0*/  PRMT R21, R16, 0x3340, R15 ;  /* 0x0000334010157816 */ /* 0x000fc4000000000f */
[----:B------:R-:W-:Y:S02]  /*a90d0*/  PRMT R56, R9, 0x3340, R8 ;  /* 0x0000334009387816 */ /* 0x000fe40000000008 */
[----:B------:R-:W-:Y:S02]  /*a90e0*/  PRMT R37, R27, 0x3340, R20 ;  /* 0x000033401b257816 */ /* 0x000fe40000000014 */
[----:B------:R-:W-:Y:S02]  /*a90f0*/  LOP3.LUT R16, R75, 0xffff, RZ, 0xc0, !PT ;  /* 0x0000ffff4b107812 */ /* 0x000fe400078ec0ff */
[----:B------:R-:W-:Y:S02]  /*a9100*/  LOP3.LUT R9, R71, 0xffff, RZ, 0xc0, !PT ;  /* 0x0000ffff47097812 */ /* 0x000fe400078ec0ff */
[----:B---3--:R-:W-:Y:S02]  /*a9110*/  PRMT R36, R36, 0x7604, R72 ;  /* 0x0000760424247816 */ /* 0x008fe40000000048 */
[----:B------:R-:W-:-:S02]  /*a9120*/  LOP3.LUT R20, R70, 0xffff, RZ, 0xc0, !PT ;  /* 0x0000ffff46147812 */ /* 0x000fc400078ec0ff */
[----:B------:R-:W-:Y:S02]  /*a9130*/  PRMT R30, R47, 0x3340, R30 ;  /* 0x000033402f1e7816 */ /* 0x000fe4000000001e */
[----:B------:R-:W-:Y:S02]  /*a9140*/  PRMT R25, R25, 0x3340, R25 ;  /* 0x0000334019197816 */ /* 0x000fe40000000019 */
[----:B------:R-:W-:Y:S01]  /*a9150*/  PRMT R8, R9, 0x3340, R0 ;  /* 0x0000334009087816 */ /* 0x000fe20000000000 */
[----:B------:R0:W-:Y:S01]  /*a9160*/  STL.U16 [R1+0x398], R36 ;  /* 0x0003982401007387 */ /* 0x0001e20000100400 */
        /* <DEDUP_REMOVED lines=8> */
[----:B0-----:R-:W-:-:S02]  /*a91f0*/  LOP3.LUT R36, R68, 0xffff, RZ, 0xc0, !PT ;  /* 0x0000ffff44247812 */ /* 0x001fc400078ec0ff */
[----:B------:R-:W-:Y:S02]  /*a9200*/  LOP3.LUT R52, R52, 0xffff, RZ, 0xc0, !PT ;  /* 0x0000ffff34347812 */ /* 0x000fe400078ec0ff */
[----:B------:R-:W-:Y:S02]  /*a9210*/  LOP3.LUT R35, R35, 0xffff, RZ, 0xc0, !PT ;  /* 0x0000ffff23237812 */ /* 0x000fe400078ec0ff */
[----:B------:R-:W-:Y:S02]  /*a9220*/  PRMT R27, R30, 0x5410, R25 ;  /* 0x000054101e1b7816 */ /* 0x000fe40000000019 */
[----:B------:R-:W-:Y:S02]  /*a9230*/  PRMT R3, R2, 0x5410, R3 ;  /* 0x0000541002037816 */ /* 0x000fe40000000003 */
[--C-:B------:R-:W-:Y:S02]  /*a9240*/  PRMT R24, R24, 0x5410, R25.reuse ;  /* 0x0000541018187816 */ /* 0x100fe40000000019 */
[----:B------:R-:W-:-:S02]  /*a9250*/  PRMT R26, R26, 0x5410, R25 ;  /* 0x000054101a1a7816 */ /* 0x000fc40000000019 */
[----:B------:R-:W-:Y:S02]  /*a9260*/  PRMT R34, R34, 0x5410, R25 ;  /* 0x0000541022227816 */ /* 0x000fe40000000019 */
[----:B------:R-:W-:Y:S02]  /*a9270*/  PRMT R2, R19, 0x5410, R14 ;  /* 0x0000541013027816 */ /* 0x000fe4000000000e */
        /* <DEDUP_REMOVED lines=8> */
[----:B------:R-:W-:Y:S01]  /*a9300*/  LOP3.LUT R71, R61, 0xffff, RZ, 0xc0, !PT ;  /* 0x0000ffff3d477812 */ /* 0x000fe200078ec0ff */
[----:B------:R-:W-:Y:S01]  /*a9310*/  STL.U16 [R1+0xc8], R22 ;  /* 0x0000c81601007387 */ /* 0x000fe20000100400 */
[----:B------:R-:W-:-:S03]  /*a9320*/  PRMT R31, R14, 0x5410, R31 ;  /* 0x000054100e1f7816 */ /* 0x000fc6000000001f */
[----:B------:R0:W-:Y:S04]  /*a9330*/  STL.U16 [R1+0x38], R22 ;  /* 0x0000381601007387 */ /* 0x0001e80000100400 */
[----:B-----5:R1:W-:Y:S04]  /*a9340*/  STL [R1+0xcc], R212 ;  /* 0x0000ccd401007387 */ /* 0x0203e80000100800 */
[----:B------:R1:W-:Y:S04]  /*a9350*/  STL.64 [R1+0xd0], R200 ;  /* 0x0000d0c801007387 */ /* 0x0003e80000100a00 */
[----:B------:R1:W-:Y:S04]  /*a9360*/  STL [R1+0x360], R206 ;  /* 0x000360ce01007387 */ /* 0x0003e80000100800 */
[----:B------:R1:W-:Y:S04]  /*a9370*/  STL [R1+0x39c], R207 ;  /* 0x00039ccf01007387 */ /* 0x0003e80000100800 */
[----:B------:R1:W-:Y:S04]  /*a9380*/  STL.64 [R1+0x3a0], R186 ;  /* 0x0003a0ba01007387 */ /* 0x0003e80000100a00 */
[----:B------:R1:W-:Y:S04]  /*a9390*/  STL [R1+0x3c], R212 ;  /* 0x00003cd401007387 */ /* 0x0003e80000100800 */
[----:B------:R1:W-:Y:S04]  /*a93a0*/  STL.64 [R1+0x40], R200 ;  /* 0x000040c801007387 */ /* 0x0003e80000100a00 */
[----:B------:R1:W-:Y:S04]  /*a93b0*/  STL.64 [R1+0x98], R2 ;  /* 0x0000980201007387 */ /* 0x0003e80000100a00 */
[----:B------:R1:W-:Y:S01]  /*a93c0*/  STL.64 [R1+0x8], R2 ;  /* 0x0000080201007387 */ /* 0x0003e20000100a00 */
[----:B------:R-:W-:-:S02]  /*a93d0*/  PRMT R24, R45, 0x7604, R24 ;  /* 0x000076042d187816 */ /* 0x000fc40000000018 */
[----:B------:R-:W-:Y:S02]  /*a93e0*/  PRMT R26, R41, 0x7604, R26 ;  /* 0x00007604291a7816 */ /* 0x000fe4000000001a */
[----:B------:R-:W-:Y:S02]  /*a93f0*/  PRMT R27, R44, 0x7604, R27 ;  /* 0x000076042c1b7816 */ /* 0x000fe4000000001b */
[----:B------:R-:W-:Y:S01]  /*a9400*/  PRMT R34, R43, 0x7604, R34 ;  /* 0x000076042b227816 */ /* 0x000fe20000000022 */
[----:B------:R-:W-:Y:S01]  /*a9410*/  BSSY.RECONVERGENT B0, `(.L_x_3733) ;  /* 0x0000119000007945 */ /* 0x000fe20003800200 */
[----:B------:R-:W-:Y:S02]  /*a9420*/  PRMT R24, R40, 0x7054, R24 ;  /* 0x0000705428187816 */ /* 0x000fe40000000018 */
[----:B------:R-:W-:Y:S02]  /*a9430*/  PRMT R29, R29, 0x7054, R26 ;  /* 0x000070541d1d7816 */ /* 0x000fe4000000001a */
[----:B------:R-:W-:-:S02]  /*a9440*/  PRMT R27, R42, 0x7054, R27 ;  /* 0x000070542a1b7816 */ /* 0x000fc4000000001b */
[----:B------:R-:W-:Y:S02]  /*a9450*/  PRMT R34, R38, 0x7054, R34 ;  /* 0x0000705426227816 */ /* 0x000fe40000000022 */
[----:B------:R-:W-:Y:S02]  /*a9460*/  PRMT R48, R48, 0x654, R27 ;  /* 0x0000065430307816 */ /* 0x000fe4000000001b */
[----:B------:R-:W-:Y:S02]  /*a9470*/  PRMT R49, R49, 0x654, R34 ;  /* 0x0000065431317816 */ /* 0x000fe40000000022 */
[----:B--2---:R-:W-:Y:S01]  /*a9480*/  LOP3.LUT R18, R76, 0xffff, RZ, 0xc0, !PT ;  /* 0x0000ffff4c127812 */ /* 0x004fe200078ec0ff */
[----:B------:R-:W-:-:S03]  /*a9490*/  IMAD.MOV.U32 R76, RZ, RZ, R54 ;  /* 0x000000ffff4c7224 */ /* 0x000fc600078e0036 */
        /* <DEDUP_REMOVED lines=8> */
[C---:B------:R-:W-:Y:S02]  /*a9520*/  PRMT R18, R17.reuse, 0x3340, R0 ;  /* 0x0000334011127816 */ /* 0x040fe40000000000 */
[--C-:B------:R-:W-:Y:S02]  /*a9530*/  PRMT R15, R8, 0x5410, R25.reuse ;  /* 0x00005410080f7816 */ /* 0x100fe40000000019 */
        /* <DEDUP_REMOVED lines=12> */
[----:B0-----:R-:W-:Y:S02]  /*a9600*/  PRMT R22, R69, 0x3340, R67 ;  /* 0x0000334045167816 */ /* 0x001fe40000000043 */
[----:B------:R-:W-:-:S02]  /*a9610*/  PRMT R19, R54, 0x5410, R21 ;  /* 0x0000541036137816 */ /* 0x000fc40000000015 */
[----:B------:R-:W-:Y:S01]  /*a9620*/  PRMT R23, R14, 0x5410, R23 ;  /* 0x000054100e177816 */ /* 0x000fe20000000017 */
[----:B------:R-:W-:Y:S01]  /*a9630*/  IMAD.IADD R14, R32, 0x1, R206 ;  /* 0x00000001200e7824 */ /* 0x000fe200078e02ce */
[----:B------:R-:W-:Y:S02]  /*a9640*/  PRMT R16, R46, 0x5410, R33 ;  /* 0x000054102e107816 */ /* 0x000fe40000000021 */
[----:B------:R-:W-:Y:S02]  /*a9650*/  PRMT R21, R56, 0x5410, R37 ;  /* 0x0000541038157816 */ /* 0x000fe40000000025 */
[----:B------:R-:W-:Y:S02]  /*a9660*/  PRMT R20, R60, 0x5410, R47 ;  /* 0x000054103c147816 */ /* 0x000fe4000000002f */
[----:B------:R-:W-:Y:S01]  /*a9670*/  PRMT R22, R9, 0x5410, R22 ;  /* 0x0000541009167816 */ /* 0x000fe20000000016 */
[----:B------:R1:W-:Y:S04]  /*a9680*/  STL [R1+0x90], R14 ;  /* 0x0000900e01007387 */ /* 0x0003e80000100800 */
[----:B------:R1:W-:Y:S04]  /*a9690*/  STL [R1], R14 ;  /* 0x0000000e01007387 */ /* 0x0003e80000100800 */
[----:B------:R1:W-:Y:S04]  /*a96a0*/  STL.128 [R1+0xa0], R16 ;  /* 0x0000a01001007387 */ /* 0x0003e80000100c00 */
[----:B------:R1:W-:Y:S04]  /*a96b0*/  STL.128 [R1+0x10], R16 ;  /* 0x0000101001007387 */ /* 0x0003e80000100c00 */
[----:B------:R1:W-:Y:S04]  /*a96c0*/  STL.128 [R1+0xb0], R20 ;  /* 0x0000b01401007387 */ /* 0x0003e80000100c00 */
[----:B------:R1:W-:Y:S04]  /*a96d0*/  STL.128 [R1+0x20], R20 ;  /* 0x0000201401007387 */ /* 0x0003e80000100c00 */
[----:B------:R1:W-:Y:S04]  /*a96e0*/  STL.64 [R1+0xc0], R30 ;  /* 0x0000c01e01007387 */ /* 0x0003e80000100a00 */
[----:B------:R1:W-:Y:S01]  /*a96f0*/  STL.64 [R1+0x30], R30 ;  /* 0x0000301e01007387 */ /* 0x0003e20000100a00 */
[----:B------:R-:W-:-:S02]  /*a9700*/  PRMT R15, R36, 0x7604, R15 ;  /* 0x00007604240f7816 */ /* 0x000fc4000000000f */
[----:B------:R-:W-:Y:S02]  /*a9710*/  PRMT R25, R62, 0x7604, R25 ;  /* 0x000076043e197816 */ /* 0x000fe40000000019 */
[----:B------:R-:W-:Y:S02]  /*a9720*/  PRMT R15, R52, 0x7054, R15 ;  /* 0x00007054340f7816 */ /* 0x000fe4000000000f */
[----:B------:R-:W-:Y:S02]  /*a9730*/  PRMT R72, R72, 0x7054, R25 ;  /* 0x0000705448487816 */ /* 0x000fe40000000019 */
[----:B------:R-:W-:Y:S02]  /*a9740*/  PRMT R46, R39, 0x654, R24 ;  /* 0x00000654272e7816 */ /* 0x000fe40000000018 */
[----:B------:R-:W-:Y:S02]  /*a9750*/  PRMT R47, R28, 0x654, R29 ;  /* 0x000006541c2f7816 */ /* 0x000fe4000000001d */
[----:B------:R-:W-:Y:S01]  /*a9760*/  PRMT R50, R35, 0x654, R15 ;  /* 0x0000065423327816 */ /* 0x000fe2000000000f */
[----:B-1----:R-:W-:Y:S06]  /*a9770*/  @P0 BRA `(.L_x_3734) ;  /* 0x0000000c00880947 */ /* 0x002fec0003800000 */
        /* <DEDUP_REMOVED lines=9> */
.L_x_3736:
[----:B------:R-:W-:-:S05]  /*a9810*/  IMAD.IADD R15, R1, 0x1, R28 ;  /* 0x00000001010f7824 */ /* 0x000fca00078e021c */
[----:B------:R-:W2:Y:S02]  /*a9820*/  LDL.U8 R9, [R15+0xd8] ;  /* 0x0000d8000f097983 */ /* 0x000ea40000100000 */
[----:B--2---:R-:W-:Y:S01]  /*a9830*/  ISETP.NE.AND P2, PT, R9, RZ, PT ;  /* 0x000000ff0900720c */ /* 0x004fe20003f45270 */
[----:B------:R-:W-:Y:S02]  /*a9840*/  IMAD.MOV.U32 R9, RZ, RZ, R28 ;  /* 0x000000ffff097224 */ /* 0x000fe400078e001c */
[----:B------:R-:W-:-:S10]  /*a9850*/  VIADD R28, R28, 0x1 ;  /* 0x000000011c1c7836 */ /* 0x000fd40000000000 */
[----:B------:R-:W-:Y:S05]  /*a9860*/  @P2 BRA `(.L_x_3736) ;  /* 0xfffffffc00e82947 */ /* 0x000fea000383ffff */
[----:B------:R-:W-:Y:S05]  /*a9870*/  BSYNC.RECONVERGENT B1 ;  /* 0x0000000000017941 */ /* 0x000fea0003800200 */
.L_x_3735:
[----:B0-----:R-:W2:Y:S01]  /*a9880*/  LDL.LU R24, [R1+0x638] ;  /* 0x0006380001187983 */ /* 0x001ea20000300800 */
[----:B------:R-:W-:Y:S01]  /*a9890*/  BSSY.RECONVERGENT B1, `(.L_x_3737) ;  /* 0x0000011000017945 */ /* 0x000fe20003800200 */
[----:B--2---:R-:W-:Y:S01]  /*a98a0*/  LOP3.LUT P2, RZ, R24, 0xff, RZ, 0xc0, !PT ;  /* 0x000000ff18ff7812 */ /* 0x004fe2000784c0ff */
[----:B------:R-:W-:-:S12]  /*a98b0*/  IMAD.MOV.U32 R24, RZ, RZ, R9 ;  /* 0x000000ffff187224 */ /* 0x000fd800078e0009 */
[----:B------:R-:W-:Y:S05]  /*a98c0*/  @!P2 BRA `(.L_x_3738) ;  /* 0x000000000034a947 */ /* 0x000fea0003800000 */
[----:B------:R-:W-:Y:S01]  /*a98d0*/  BSSY.RECONVERGENT B2, `(.L_x_3739) ;  /* 0x000000b000027945 */ /* 0x000fe20003800200 */
[----:B------:R-:W-:-:S07]  /*a98e0*/  IMAD.MOV.U32 R24, RZ, RZ, RZ ;  /* 0x000000ffff187224 */ /* 0x000fce00078e00ff */
.L_x_3740:
        /* <DEDUP_REMOVED lines=10> */
.L_x_3739:
[----:B------:R-:W-:-:S07]  /*a9990*/  IMAD.MOV.U32 R24, RZ, RZ, R25 ;  /* 0x000000ffff187224 */ /* 0x000fce00078e0019 */
.L_x_3738:
[----:B------:R-:W-:Y:S05]  /*a99a0*/  BSYNC.RECONVERGENT B1 ;  /* 0x0000000000017941 */ /* 0x000fea0003800200 */
.L_x_3737:
[----:B------:R-:W-:Y:S01]  /*a99b0*/  IMAD.IADD R9, R1, 0x1, R24 ;  /* 0x0000000101097824 */ /* 0x000fe200078e0218 */
[----:B------:R-:W-:Y:S01]  /*a99c0*/  BSSY.RECONVERGENT B1, `(.L_x_3741) ;  /* 0x0000009000017945 */ /* 0x000fe20003800200 */
[----:B------:R-:W-:-:S03]  /*a99d0*/  IMAD.MOV.U32 R24, RZ, RZ, RZ ;  /* 0x000000ffff187224 */ /* 0x000fc600078e00ff */
[----:B------:R0:W-:Y:S04]  /*a99e0*/  STL.U8 [R9+0xd9], RZ ;  /* 0x0000d9ff09007387 */ /* 0x0001e80000100000 */
.L_x_3742:
[----:B------:R-:W-:-:S05]  /*a99f0*/  IMAD.IADD R15, R1, 0x1, R24 ;  /* 0x00000001010f7824 */ /* 0x000fca00078e0218 */
[----:B0-----:R-:W2:Y:S02]  /*a9a00*/  LDL.U8 R9, [R15+0xd8] ;  /* 0x0000d8000f097983 */ /* 0x001ea40000100000 */
[----:B--2---:R-:W-:Y:S01]  /*a9a10*/  ISETP.NE.AND P2, PT, R9, RZ, PT ;  /* 0x000000ff0900720c */ /* 0x004fe20003f45270 */
[----:B------:R-:W-:Y:S02]  /*a9a20*/  IMAD.MOV.U32 R9, RZ, RZ, R24 ;  /* 0x000000ffff097224 */ /* 0x000fe400078e0018 */
[----:B------:R-:W-:-:S10]  /*a9a30*/  VIADD R24, R24, 0x1 ;  /* 0x0000000118187836 */ /* 0x000fd40000000000 */
[----:B------:R-:W-:Y:S05]  /*a9a40*/  @P2 BRA `(.L_x_3742) ;  /* 0xfffffffc00e82947 */ /* 0x000fea000383ffff */
[----:B------:R-:W-:Y:S05]  /*a9a50*/  BSYNC.RECONVERGENT B1 ;  /* 0x0000000000017941 */ /* 0x000fea0003800200 */
.L_x_3741:
[----:B------:R-:W2:Y:S01]  /*a9a60*/  LDL.LU R25, [R1+0x644] ;  /* 0x0006440001197983 */ /* 0x000ea20000300800 */
[----:B------:R-:W-:Y:S01]  /*a9a70*/  BSSY.RECONVERGENT B1, `(.L_x_3743) ;  /* 0x0000011000017945 */ /* 0x000fe20003800200 */
[----:B------:R-:W-:Y:S01]  /*a9a80*/  IMAD.MOV.U32 R24, RZ, RZ, R9 ;  /* 0x000000ffff187224 */ /* 0x000fe200078e0009 */
[----:B--2---:R-:W-:-:S13]  /*a9a90*/  LOP3.LUT P2, RZ, R25, 0xff, RZ, 0xc0, !PT ;  /* 0x000000ff19ff7812 */ /* 0x004fda000784c0ff */
[----:B------:R-:W-:Y:S05]  /*a9aa0*/  @!P2 BRA `(.L_x_3744) ;  /* 0x000000000034a947 */ /* 0x000fea0003800000 */
[----:B------:R-:W-:Y:S01]  /*a9ab0*/  BSSY.RECONVERGENT B2, `(.L_x_3745) ;  /* 0x000000b000027945 */ /* 0x000fe20003800200 */
[----:B------:R-:W-:-:S07]  /*a9ac0*/  IMAD.MOV.U32 R24, RZ, RZ, RZ ;  /* 0x000000ffff187224 */ /* 0x000fce00078e00ff */
.L_x_3746:
        /* <DEDUP_REMOVED lines=10> */
.L_x_3745:
[----:B------:R-:W-:-:S07]  /*a9b70*/  IMAD.MOV.U32 R24, RZ, RZ, R25 ;  /* 0x000000ffff187224 */ /* 0x000fce00078e0019 */
.L_x_3744:
[----:B------:R-:W-:Y:S05]  /*a9b80*/  BSYNC.RECONVERGENT B1 ;  /* 0x0000000000017941 */ /* 0x000fea0003800200 */
.L_x_3743:
[----:B------:R-:W-:-:S05]  /*a9b90*/  IMAD.IADD R34, R1, 0x1, R24 ;  /* 0x0000000101227824 */ /* 0x000fca00078e0218 */
[----:B------:R0:W-:Y:S04]  /*a9ba0*/  STL.U8 [R34+0xd9], RZ ;  /* 0x0000d9ff22007387 */ /* 0x0001e80000100000 */
[----:B------:R-:W2:Y:S04]  /*a9bb0*/  LDL R84, [R1+0x10c] ;  /* 0x00010c0001547983 */ /* 0x000ea80000100800 */
[----:B------:R-:W3:Y:S04]  /*a9bc0*/  LDL.128 R52, [R1+0xe0] ;  /* 0x0000e00001347983 */ /* 0x000ee80000100c00 */
[----:B------:R-:W4:Y:S04]  /*a9bd0*/  LDL.128 R24, [R1+0xf0] ;  /* 0x0000f00001187983 */ /* 0x000f280000100c00 */
[----:B------:R-:W5:Y:S04]  /*a9be0*/  LDL.64 R44, [R1+0x110] ;  /* 0x00011000012c7983 */ /* 0x000f680000100a00 */
[----:B------:R-:W4:Y:S04]  /*a9bf0*/  LDL.64 R28, [R1+0xd8] ;  /* 0x0000d800011c7983 */ /* 0x000f280000100a00 */
[----:B------:R-:W4:Y:S04]  /*a9c00*/  LDL.64 R42, [R1+0x100] ;  /* 0x00010000012a7983 */ /* 0x000f280000100a00 */
[----:B------:R-:W4:Y:S04]  /*a9c10*/  LDL.U16 R41, [R1+0x108] ;  /* 0x0001080001297983 */ /* 0x000f280000100400 */
[----:B--2---:R1:W-:Y:S01]  /*a9c20*/  STL [R1+0x630], R84 ;  /* 0x0006305401007387 */ /* 0x0043e20000100800 */
[----:B---3--:R-:W-:-:S02]  /*a9c30*/  PRMT R9, R52, 0x7770, RZ ;  /* 0x0000777034097816 */ /* 0x008fc400000000ff */
[C---:B------:R-:W-:Y:S02]  /*a9c40*/  PRMT R15, R52.reuse, 0x7771, RZ ;  /* 0x00007771340f7816 */ /* 0x040fe400000000ff */
[C---:B------:R-:W-:Y:S02]  /*a9c50*/  PRMT R33, R52.reuse, 0x7772, RZ ;  /* 0x0000777234217816 */ /* 0x040fe400000000ff */
[----:B0-----:R-:W-:Y:S02]  /*a9c60*/  PRMT R34, R52, 0x7773, RZ ;  /* 0x0000777334227816 */ /* 0x001fe400000000ff */
[C---:B------:R-:W-:Y:S01]  /*a9c70*/  PRMT R35, R53.reuse, 0x7770, RZ ;  /* 0x0000777035237816 */ /* 0x040fe200000000ff */
[----:B-----5:R0:W-:Y:S01]  /*a9c80*/  STL.64 [R1+0x4e0], R44 ;  /* 0x0004e02c01007387 */ /* 0x0201e20000100a00 */
        /* <DEDUP_REMOVED lines=16> */
[C---:B-1----:R-:W-:Y:S02]  /*a9d90*/  PRMT R84, R27.reuse, 0x7771, RZ ;  /* 0x000077711b547816 */ /* 0x042fe400000000ff */
        /* <DEDUP_REMOVED lines=12> */
[C---:B0-----:R-:W-:Y:S02]  /*a9e60*/  PRMT R44, R29.reuse, 0x7771, RZ ;  /* 0x000077711d2c7816 */ /* 0x041fe400000000ff */
        /* <DEDUP_REMOVED lines=115> */
.L_x_3734:
[----:B------:R-:W-:Y:S05]  /*aa5a0*/  BSYNC.RECONVERGENT B0 ;  /* 0x0000000000007941 */ /* 0x000fea0003800200 */
.L_x_3733:
[----:B------:R-:W2:Y:S04]  /*aa5b0*/  LDL.LU R41, [R1+0x700] ;  /* 0x0007000001297983 */ /* 0x000ea80000300800 */
[----:B0-----:R-:W3:Y:S04]  /*aa5c0*/  LDL.LU R39, [R1+0x704] ;  /* 0x0007040001277983 */ /* 0x001ee80000300800 */
[----:B------:R-:W4:Y:S04]  /*aa5d0*/  LDL.LU R26, [R1+0x6e4] ;  /* 0x0006e400011a7983 */ /* 0x000f280000300800 */
[----:B------:R-:W5:Y:S04]  /*aa5e0*/  LDL.LU R63, [R1+0x6c4] ;  /* 0x0006c400013f7983 */ /* 0x000f680000300800 */
[----:B------:R-:W5:Y:S04]  /*aa5f0*/  LDL.LU R52, [R1+0x6c8] ;  /* 0x0006c80001347983 */ /* 0x000f680000300800 */
[----:B------:R-:W5:Y:S04]  /*aa600*/  LDL.LU R44, [R1+0x6cc] ;  /* 0x0006cc00012c7983 */ /* 0x000f680000300800 */
[----:B------:R-:W5:Y:S04]  /*aa610*/  LDL.LU.64 R78, [R1+0x4e0] ;  /* 0x0004e000014e7983 */ /* 0x000f680000300a00 */
        /* <DEDUP_REMOVED lines=28> */
[----:B------:R-:W-:Y:S02]  /*aa7e0*/  IMAD.MOV.U32 R77, RZ, RZ, R76 ;  /* 0x000000ffff4d7224 */ /* 0x000fe400078e004c */
[----:B----4-:R-:W-:Y:S02]  /*aa7f0*/  IMAD.MOV.U32 R74, RZ, RZ, R26 ;  /* 0x000000ffff4a7224 */ /* 0x010fe400078e001a */
[----:B------:R-:W-:Y:S02]  /*aa800*/  IMAD.MOV.U32 R76, RZ, RZ, R75 ;  /* 0x000000ffff4c7224 */ /* 0x000fe400078e004b */
[----:B------:R-:W-:Y:S02]  /*aa810*/  IMAD.MOV.U32 R75, RZ, RZ, R74 ;  /* 0x000000ffff4b7224 */ /* 0x000fe400078e004a */
[----:B-----5:R-:W-:-:S02]  /*aa820*/  IMAD.MOV.U32 R74, RZ, RZ, R63 ;  /* 0x000000ffff4a7224 */ /* 0x020fc400078e003f */
[----:B------:R-:W-:Y:S02]  /*aa830*/  IMAD.MOV.U32 R63, RZ, RZ, R52 ;  /* 0x000000ffff3f7224 */ /* 0x000fe400078e0034 */
[----:B------:R-:W-:Y:S02]  /*aa840*/  IMAD.MOV.U32 R52, RZ, RZ, R44 ;  /* 0x000000ffff347224 */ /* 0x000fe400078e002c */
[----:B------:R-:W2:Y:S04]  /*aa850*/  LDL.LU R44, [R1+0x64c] ;  /* 0x00064c00012c7983 */ /* 0x000ea80000300800 */
[----:B------:R0:W-:Y:S04]  /*aa860*/  STL.64 [R1+0x40], R78 ;  /* 0x0000404e01007387 */ /* 0x0001e80000100a00 */
[----:B0-----:R-:W2:Y:S04]  /*aa870*/  LDL.LU R78, [R1+0x650] ;  /* 0x00065000014e7983 */ /* 0x001ea80000300800 */
[----:B------:R-:W3:Y:S01]  /*aa880*/  LDL.LU R79, [R1+0x658] ;  /* 0x00065800014f7983 */ /* 0x000ee20000300800 */
[----:B--2---:R-:W-:Y:S01]  /*aa890*/  PRMT R44, R44, 0x7604, R78 ;  /* 0x000076042c2c7816 */ /* 0x004fe2000000004e */
[----:B------:R-:W-:-:S02]  /*aa8a0*/  IMAD.MOV.U32 R78, RZ, RZ, R77 ;  /* 0x000000ffff4e7224 */ /* 0x000fc400078e004d */
[----:B------:R-:W-:Y:S02]  /*aa8b0*/  IMAD.MOV.U32 R77, RZ, RZ, R76 ;  /* 0x000000ffff4d7224 */ /* 0x000fe400078e004c */
        /* <DEDUP_REMOVED lines=9> */
[----:B------:R-:W-:Y:S01]  /*aa950*/  IMAD.MOV.U32 R40, RZ, RZ, R27 ;  /* 0x000000ffff287224 */ /* 0x000fe200078e001b */
[----:B---3--:R-:W-:Y:S02]  /*aa960*/  PRMT R52, R52, 0x7604, R79 ;  /* 0x0000760434347816 */ /* 0x008fe4000000004f */
        /* <DEDUP_REMOVED lines=9> */
[----:B------:R0:W-:Y:S01]  /*aaa00*/  STL.128 [R1+0x3b0], R24 ;  /* 0x0003b01801007387 */ /* 0x0001e20000100c00 */
[----:B------:R-:W-:Y:S01]  /*aaa10*/  IMAD.MOV.U32 R83, RZ, RZ, R80 ;  /* 0x000000ffff537224 */ /* 0x000fe200078e0050 */
[----:B------:R-:W-:Y:S01]  /*aaa20*/  LOP3.LUT R15, R15, 0xffff, RZ, 0xc0, !PT ;  /* 0x0000ffff0f0f7812 */ /* 0x000fe200078ec0ff */
[----:B0-----:R-:W-:Y:S01]  /*aaa30*/  IMAD.MOV.U32 R24, RZ, RZ, R18 ;  /* 0x000000ffff187224 */ /* 0x001fe200078e0012 */
[----:B------:R-:W-:Y:S01]  /*aaa40*/  LOP3.LUT R18, R84, 0xffff, RZ, 0xc0, !PT ;  /* 0x0000ffff54127812 */ /* 0x000fe200078ec0ff */
[----:B------:R-:W-:-:S03]  /*aaa50*/  IMAD.MOV.U32 R84, RZ, RZ, R83 ;  /* 0x000000ffff547224 */ /* 0x000fc600078e0053 */
[----:B------:R-:W-:Y:S02]  /*aaa60*/  PRMT R15, R18, 0x3340, R15 ;  /* 0x00003340120f7816 */ /* 0x000fe4000000000f */
[----:B------:R-:W-:Y:S02]  /*aaa70*/  LOP3.LUT R18, R84, 0xffff, RZ, 0xc0, !PT ;  /* 0x0000ffff54127812 */ /* 0x000fe400078ec0ff */
[----:B------:R-:W3:Y:S04]  /*aaa80*/  LDL.LU R84, [R1+0x708] ;  /* 0x0007080001547983 */ /* 0x000ee80000300800 */
[----:B--2---:R0:W-:Y:S02]  /*aaa90*/  STL [R1+0x3c], R79 ;  /* 0x00003c4f01007387 */ /* 0x0041e40000100800 */
[----:B0-----:R-:W-:-:S02]  /*aaaa0*/  IMAD.MOV.U32 R79, RZ, RZ, R76 ;  /* 0x000000ffff4f7224 */ /* 0x001fc400078e004c */
        /* <DEDUP_REMOVED lines=9> */
[----:B---3--:R-:W-:Y:S02]  /*aab40*/  LOP3.LUT R23, R84, 0xffff, RZ, 0xc0, !PT ;  /* 0x0000ffff54177812 */ /* 0x008fe400078ec0ff */
[----:B------:R-:W3:Y:S01]  /*aab50*/  LDL.LU R84, [R1+0x70c] ;  /* 0x00070c0001547983 */ /* 0x000ee20000300800 */
[----:B--2---:R-:W-:Y:S02]  /*aab60*/  IMAD.MOV.U32 R75, RZ, RZ, R63 ;  /* 0x000000ffff4b7224 */ /* 0x004fe400078e003f */
        /* <DEDUP_REMOVED lines=22> */
[----:B---3--:R-:W-:Y:S01]  /*aacd0*/  LOP3.LUT R22, R84, 0xffff, RZ, 0xc0, !PT ;  /* 0x0000ffff54167812 */ /* 0x008fe200078ec0ff */
[----:B------:R-:W-:Y:S02]  /*aace0*/  IMAD.MOV.U32 R61, RZ, RZ, R60 ;  /* 0x000000ffff3d7224 */ /* 0x000fe400078e003c */
[----:B------:R-:W-:Y:S02]  /*aacf0*/  IMAD.MOV.U32 R84, RZ, RZ, R83 ;  /* 0x000000ffff547224 */ /* 0x000fe400078e0053 */
[----:B------:R-:W-:Y:S02]  /*aad00*/  VIADD R9, R32, 0x1 ;  /* 0x0000000120097836 */ /* 0x000fe40000000000 */
[----:B------:R-:W-:Y:S01]  /*aad10*/  @!P0 IMAD.MOV R9, RZ, RZ, R32 ;  /* 0x000000ffff098224 */ /* 0x000fe200078e0220 */
[----:B------:R-:W-:Y:S01]  /*aad20*/  LOP3.LUT R32, R85, 0xffff, RZ, 0xc0, !PT ;  /* 0x0000ffff55207812 */ /* 0x000fe200078ec0ff */
[----:B------:R-:W-:-:S02]  /*aad30*/  IMAD.MOV.U32 R85, RZ, RZ, R84 ;  /* 0x000000ffff557224 */ /* 0x000fc400078e0054 */
[----:B------:R-:W-:Y:S02]  /*aad40*/  IMAD.MOV.U32 R25, RZ, RZ, R19 ;  /* 0x000000ffff197224 */ /* 0x000fe400078e0013 */
[----:B------:R-:W-:Y:S02]  /*aad50*/  IMAD.MOV.U32 R26, RZ, RZ, R20 ;  /* 0x000000ffff1a7224 */ /* 0x000fe400078e0014 */
[----:B------:R-:W-:Y:S02]  /*aad60*/  IMAD.MOV.U32 R27, RZ, RZ, R21 ;  /* 0x000000ffff1b7224 */ /* 0x000fe400078e0015 */
[----:B------:R-:W-:-:S03]  /*aad70*/  IMAD.MOV.U32 R86, RZ, RZ, R85 ;  /* 0x000000ffff567224 */ /* 0x000fc600078e0055 */
[----:B------:R0:W-:Y:S01]  /*aad80*/  STL.128 [R1+0x3c0], R24 ;  /* 0x0003c01801007387 */ /* 0x0001e20000100c00 */
[----:B------:R-:W-:Y:S02]  /*aad90*/  PRMT R18, R23, 0x3340, R18 ;  /* 0x0000334017127816 */ /* 0x000fe40000000012 */
[----:B0-----:R-:W-:Y:S01]  /*aada0*/  LOP3.LUT R25, R87, 0xffff, RZ, 0xc0, !PT ;  /* 0x0000ffff57197812 */ /* 0x001fe200078ec0ff */
[----:B------:R-:W-:-:S05]  /*aadb0*/  IMAD.MOV.U32 R87, RZ, RZ, R86 ;  /* 0x000000ffff577224 */ /* 0x000fca00078e0056 */
[----:B------:R-:W-:Y:S02]  /*aadc0*/  LOP3.LUT R23, R87, 0xffff, RZ, 0xc0, !PT ;  /* 0x0000ffff57177812 */ /* 0x000fe400078ec0ff */
[----:B------:R-:W3:Y:S01]  /*aadd0*/  LDL.LU R87, [R1+0x6e8] ;  /* 0x0006e80001577983 */ /* 0x000ee20000300800 */
[----:B--2---:R-:W-:Y:S02]  /*aade0*/  IMAD.MOV.U32 R60, RZ, RZ, R57 ;  /* 0x000000ffff3c7224 */ /* 0x004fe400078e0039 */
        /* <DEDUP_REMOVED lines=41> */
[----:B---3--:R-:W-:Y:S02]  /*ab080*/  LOP3.LUT R24, R87, 0xffff, RZ, 0xc0, !PT ;  /* 0x0000ffff57187812 */ /* 0x008fe400078ec0ff */
[----:B------:R-:W3:Y:S01]  /*ab090*/  LDL.LU R87, [R1+0x6ec] ;  /* 0x0006ec0001577983 */ /* 0x000ee20000300800 */
[----:B--2---:R-:W-:Y:S02]  /*ab0a0*/  IMAD.MOV.U32 R57, RZ, RZ, R53 ;  /* 0x000000ffff397224 */ /* 0x004fe400078e0035 */
        /* <DEDUP_REMOVED lines=9> */
[----:B------:R-:W-:-:S02]  /*ab140*/  IMAD.MOV.U32 R61, RZ, RZ, R60 ;  /* 0x000000ffff3d7224 */ /* 0x000fc400078e003c */
[----:B------:R-:W-:Y:S01]  /*ab150*/  IMAD.MOV.U32 R60, RZ, RZ, R57 ;  /* 0x000000ffff3c7224 */ /* 0x000fe200078e0039 */
[----:B------:R-:W2:Y:S01]  /*ab160*/  LDL.LU R35, [R1+0x644] ;  /* 0x0006440001237983 */ /* 0x000ea20000300800 */
[----:B------:R-:W-:Y:S02]  /*ab170*/  IMAD.MOV.U32 R57, RZ, RZ, R53 ;  /* 0x000000ffff397224 */ /* 0x000fe400078e0035 */
[----:B------:R-:W-:Y:S01]  /*ab180*/  IMAD.MOV.U32 R53, RZ, RZ, R41 ;  /* 0x000000ffff357224 */ /* 0x000fe200078e0029 */
[----:B------:R-:W4:Y:S01]  /*ab190*/  LDL.LU R33, [R1+0x710] ;  /* 0x0007100001217983 */ /* 0x000f220000300800 */
[----:B------:R-:W-:-:S03]  /*ab1a0*/  IMAD.MOV.U32 R41, RZ, RZ, R34 ;  /* 0x000000ffff297224 */ /* 0x000fc600078e0022 */
[----:B------:R-:W5:Y:S02]  /*ab1b0*/  LDL.LU R34, [R1+0x6dc] ;  /* 0x0006dc0001227983 */ /* 0x000f640000300800 */
[----:B-----5:R-:W-:-:S04]  /*ab1c0*/  LOP3.LUT R34, R34, 0xffff, RZ, 0xc0, !PT ;  /* 0x0000ffff22227812 */ /* 0x020fc800078ec0ff */
[----:B------:R-:W-:Y:S02]  /*ab1d0*/  PRMT R34, R25, 0x3340, R34 ;  /* 0x0000334019227816 */ /* 0x000fe40000000022 */
[----:B---3--:R-:W-:Y:S02]  /*ab1e0*/  LOP3.LUT R25, R87, 0xffff, RZ, 0xc0, !PT ;  /* 0x0000ffff57197812 */ /* 0x008fe400078ec0ff */
[----:B------:R-:W3:Y:S02]  /*ab1f0*/  LDL.LU R87, [R1+0x6f0] ;  /* 0x0006f00001577983 */ /* 0x000ee40000300800 */
[----:B---3--:R-:W-:Y:S02]  /*ab200*/  LOP3.LUT R26, R87, 0xffff, RZ, 0xc0, !PT ;  /* 0x0000ffff571a7812 */ /* 0x008fe400078ec0ff */
[----:B------:R-:W3:Y:S02]  /*ab210*/  LDL.LU R87, [R1+0x6f4] ;  /* 0x0006f40001577983 */ /* 0x000ee40000300800 */
[----:B---3--:R-:W-:-:S02]  /*ab220*/  LOP3.LUT R27, R87, 0xffff, RZ, 0xc0, !PT ;  /* 0x0000ffff571b7812 */ /* 0x008fc400078ec0ff */
[----:B------:R-:W0:Y:S01]  /*ab230*/  LDL.LU R87, [R1+0x6f8] ;  /* 0x0006f80001577983 */ /* 0x000e220000300800 */
[----:B------:R-:W-:Y:S02]  /*ab240*/  IMAD.MOV.U32 R86, RZ, RZ, R85 ;  /* 0x000000ffff567224 */ /* 0x000fe400078e0055 */
[----:B------:R-:W-:Y:S02]  /*ab250*/  IMAD.MOV.U32 R85, RZ, RZ, R84 ;  /* 0x000000ffff557224 */ /* 0x000fe400078e0054 */
[----:B------:R-:W-:Y:S01]  /*ab260*/  IMAD.MOV.U32 R84, RZ, RZ, R83 ;  /* 0x000000ffff547224 */ /* 0x000fe200078e0053 */
[----:B0-----:R-:W-:Y:S02]  /*ab270*/  LOP3.LUT R28, R87, 0xffff, RZ, 0xc0, !PT ;  /* 0x0000ffff571c7812 */ /* 0x001fe400078ec0ff */
        /* <DEDUP_REMOVED lines=16> */
[----:B------:R-:W5:Y:S01]  /*ab380*/  LDL.LU R41, [R1+0x660] ;  /* 0x0006600001297983 */ /* 0x000f620000300800 */
[----:B---3--:R-:W-:-:S03]  /*ab390*/  LOP3.LUT R30, R87, 0xffff, RZ, 0xc0, !PT ;  /* 0x0000ffff571e7812 */ /* 0x008fc600078ec0ff */
[----:B------:R-:W3:Y:S01]  /*ab3a0*/  LDL.LU R87, [R1+0x6c0] ;  /* 0x0006c00001577983 */ /* 0x000ee20000300800 */
[----:B------:R-:W-:Y:S02]  /*ab3b0*/  IMAD.MOV.U32 R88, RZ, RZ, R86 ;  /* 0x000000ffff587224 */ /* 0x000fe400078e0056 */
[----:B------:R-:W-:Y:S01]  /*ab3c0*/  IMAD.MOV.U32 R86, RZ, RZ, R84 ;  /* 0x000000ffff567224 */ /* 0x000fe200078e0054 */
[----:B--2---:R-:W-:Y:S01]  /*ab3d0*/  LOP3.LUT R35, R35, 0xffff, RZ, 0xc0, !PT ;  /* 0x0000ffff23237812 */ /* 0x004fe200078ec0ff */
[----:B------:R-:W-:Y:S02]  /*ab3e0*/  IMAD.MOV.U32 R84, RZ, RZ, R77 ;  /* 0x000000ffff547224 */ /* 0x000fe400078e004d */
[----:B------:R-:W-:Y:S02]  /*ab3f0*/  IMAD.MOV.U32 R77, RZ, RZ, R75 ;  /* 0x000000ffff4d7224 */ /* 0x000fe400078e004b */
[----:B------:R-:W-:Y:S02]  /*ab400*/  IMAD.MOV.U32 R75, RZ, RZ, R63 ;  /* 0x000000ffff4b7224 */ /* 0x000fe400078e003f */
[----:B------:R-:W-:Y:S01]  /*ab410*/  IMAD.MOV.U32 R63, RZ, RZ, R61 ;  /* 0x000000ffff3f7224 */ /* 0x000fe200078e003d */
[----:B----4-:R-:W-:Y:S01]  /*ab420*/  LOP3.LUT R33, R33, 0xffff, RZ, 0xc0, !PT ;  /* 0x0000ffff21217812 */ /* 0x010fe200078ec0ff */
[----:B------:R-:W-:Y:S01]  /*ab430*/  IMAD.MOV.U32 R61, RZ, RZ, R57 ;  /* 0x000000ffff3d7224 */ /* 0x000fe200078e0039 */
[----:B------:R-:W-:-:S02]  /*ab440*/  PRMT R35, R35, 0x3340, R32 ;  /* 0x0000334023237816 */ /* 0x000fc40000000020 */
[----:B------:R-:W-:Y:S01]  /*ab450*/  LOP3.LUT R32, R77, 0xffff, RZ, 0xc0, !PT ;  /* 0x0000ffff4d207812 */ /* 0x000fe200078ec0ff */
[----:B------:R-:W-:Y:S01]  /*ab460*/  IMAD.MOV.U32 R77, RZ, RZ, R75 ;  /* 0x000000ffff4d7224 */ /* 0x000fe200078e004b */
[----:B------:R-:W-:Y:S01]  /*ab470*/  PRMT R22, R33, 0x3340, R22 ;  /* 0x0000334021167816 */ /* 0x000fe20000000016 */
[----:B------:R-:W-:Y:S01]  /*ab480*/  IMAD.MOV.U32 R75, RZ, RZ, R63 ;  /* 0x000000ffff4b7224 */ /* 0x000fe200078e003f */
[----:B------:R-:W-:Y:S01]  /*ab490*/  PRMT R29, R28, 0x3340, R27 ;  /* 0x000033401c1d7816 */ /* 0x000fe2000000001b */
[----:B------:R-:W-:Y:S01]  /*ab4a0*/  IMAD.MOV.U32 R63, RZ, RZ, R61 ;  /* 0x000000ffff3f7224 */ /* 0x000fe200078e003d */
[----:B------:R-:W-:Y:S01]  /*ab4b0*/  LOP3.LUT R27, R84, 0xffff, RZ, 0xc0, !PT ;  /* 0x0000ffff541b7812 */ /* 0x000fe200078ec0ff */
[----:B------:R-:W-:Y:S02]  /*ab4c0*/  IMAD.MOV.U32 R61, RZ, RZ, R43 ;  /* 0x000000ffff3d7224 */ /* 0x000fe400078e002b */
[----:B-----5:R-:W-:Y:S01]  /*ab4d0*/  IMAD.MOV.U32 R57, RZ, RZ, R41 ;  /* 0x000000ffff397224 */ /* 0x020fe200078e0029 */
[----:B------:R-:W-:-:S02]  /*ab4e0*/  PRMT R41, R24, 0x3340, R23 ;  /* 0x0000334018297816 */ /* 0x000fc40000000017 */
[----:B------:R-:W-:Y:S02]  /*ab4f0*/  LOP3.LUT R23, R88, 0xffff, RZ, 0xc0, !PT ;  /* 0x0000ffff58177812 */ /* 0x000fe400078ec0ff */
[----:B------:R-:W-:Y:S02]  /*ab500*/  PRMT R22, R35, 0x5410, R22 ;  /* 0x0000541023167816 */ /* 0x000fe40000000016 */
[----:B------:R-:W-:Y:S01]  /*ab510*/  PRMT R41, R41, 0x5410, R34 ;  /* 0x0000541029297816 */ /* 0x000fe20000000022 */
[----:B------:R0:W-:Y:S04]  /*ab520*/  STL.U16 [R1+0x38], R52 ;  /* 0x0000383401007387 */ /* 0x0001e80000100400 */
[----:B------:R-:W-:Y:S04]  /*ab530*/  STL [R1+0x3a8], R14 ;  /* 0x0003a80e01007387 */ /* 0x000fe80000100800 */
[----:B------:R-:W-:Y:S04]  /*ab540*/  STL [R1+0x3e4], R212 ;  /* 0x0003e4d401007387 */ /* 0x000fe80000100800 */
[----:B------:R-:W-:Y:S04]  /*ab550*/  STL.64 [R1+0x3e8], R200 ;  /* 0x0003e8c801007387 */ /* 0x000fe80000100a00 */
[----:B------:R-:W-:Y:S01]  /*ab560*/  STL.U16 [R1+0x3e0], R44 ;  /* 0x0003e02c01007387 */ /* 0x000fe20000100400 */
[----:B------:R-:W-:Y:S01]  /*ab570*/  PRMT R8, R71, 0x7604, R8 ;  /* 0x0000760447087816 */ /* 0x000fe20000000008 */
[----:B------:R-:W-:Y:S03]  /*ab580*/  BSSY.RECONVERGENT B0, `(.L_x_3747) ;  /* 0x0000239000007945 */ /* 0x000fe60003800200 */
[----:B------:R-:W-:-:S02]  /*ab590*/  PRMT R8, R69, 0x7054, R8 ;  /* 0x0000705445087816 */ /* 0x000fc40000000008 */
[----:B---3--:R-:W-:Y:S01]  /*ab5a0*/  LOP3.LUT R31, R87, 0xffff, RZ, 0xc0, !PT ;  /* 0x0000ffff571f7812 */ /* 0x008fe200078ec0ff */
        /* <DEDUP_REMOVED lines=8> */
[----:B------:R-:W-:Y:S02]  /*ab630*/  LOP3.LUT R24, R87, 0xffff, RZ, 0xc0, !PT ;  /* 0x0000ffff57187812 */ /* 0x000fe400078ec0ff */
[----:B------:R-:W-:Y:S02]  /*ab640*/  LOP3.LUT R28, R78, 0xffff, RZ, 0xc0, !PT ;  /* 0x0000ffff4e1c7812 */ /* 0x000fe400078ec0ff */
[----:B------:R-:W-:Y:S01]  /*ab650*/  LOP3.LUT R33, R53, 0xffff, RZ, 0xc0, !PT ;  /* 0x0000ffff35217812 */ /* 0x000fe200078ec0ff */
[----:B------:R-:W-:Y:S01]  /*ab660*/  IMAD.MOV.U32 R78, RZ, RZ, R76 ;  /* 0x000000ffff4e7224 */ /* 0x000fe200078e004c */
[----:B------:R-:W-:Y:S02]  /*ab670*/  PRMT R43, R24, 0x3340, R23 ;  /* 0x00003340182b7816 */ /* 0x000fe40000000017 */
[----:B------:R-:W-:-:S02]  /*ab680*/  LOP3.LUT R23, R83, 0xffff, RZ, 0xc0, !PT ;  /* 0x0000ffff53177812 */ /* 0x000fc400078ec0ff */
[----:B------:R-:W-:Y:S01]  /*ab690*/  LOP3.LUT R24, R81, 0xffff, RZ, 0xc0, !PT ;  /* 0x0000ffff51187812 */ /* 0x000fe200078ec0ff */
[----:B------:R-:W-:Y:S01]  /*ab6a0*/  IMAD.MOV.U32 R76, RZ, RZ, R74 ;  /* 0x000000ffff4c7224 */ /* 0x000fe200078e004a */
[----:B------:R-:W-:Y:S01]  /*ab6b0*/  PRMT R30, R31, 0x3340, R30 ;  /* 0x000033401f1e7816 */ /* 0x000fe2000000001e */
[----:B------:R-:W-:Y:S01]  /*ab6c0*/  IMAD.MOV.U32 R74, RZ, RZ, R62 ;  /* 0x000000ffff4a7224 */ /* 0x000fe200078e003e */
[----:B------:R-:W-:Y:S02]  /*ab6d0*/  PRMT R31, R28, 0x3340, R27 ;  /* 0x000033401c1f7816 */ /* 0x000fe4000000001b */
[----:B------:R-:W-:Y:S01]  /*ab6e0*/  PRMT R53, R33, 0x3340, R32 ;  /* 0x0000334021357816 */ /* 0x000fe20000000020 */
[----:B------:R-:W-:Y:S01]  /*ab6f0*/  IMAD.MOV.U32 R62, RZ, RZ, R60 ;  /* 0x000000ffff3e7224 */ /* 0x000fe200078e003c */
[----:B------:R-:W-:Y:S02]  /*ab700*/  LOP3.LUT R27, R56, 0xffff, RZ, 0xc0, !PT ;  /* 0x0000ffff381b7812 */ /* 0x000fe400078ec0ff */
[----:B------:R-:W-:-:S02]  /*ab710*/  LOP3.LUT R28, R55, 0xffff, RZ, 0xc0, !PT ;  /* 0x0000ffff371c7812 */ /* 0x000fc400078ec0ff */
[----:B------:R-:W-:Y:S01]  /*ab720*/  LOP3.LUT R32, R54, 0xffff, RZ, 0xc0, !PT ;  /* 0x0000ffff36207812 */ /* 0x000fe200078ec0ff */
[----:B------:R-:W-:Y:S01]  /*ab730*/  IMAD.MOV.U32 R60, RZ, RZ, R42 ;  /* 0x000000ffff3c7224 */ /* 0x000fe200078e002a */
        /* <DEDUP_REMOVED lines=13> */
[----:B------:R-:W-:Y:S02]  /*ab810*/  LOP3.LUT R23, R61, 0xffff, RZ, 0xc0, !PT ;  /* 0x0000ffff3d177812 */ /* 0x000fe400078ec0ff */
[----:B------:R-:W-:Y:S02]  /*ab820*/  LOP3.LUT R24, R60, 0xffff, RZ, 0xc0, !PT ;  /* 0x0000ffff3c187812 */ /* 0x000fe400078ec0ff */
[----:B------:R-:W1:Y:S01]  /*ab830*/  LDS.128 R60, [R0+0x330] ;  /* 0x00033000003c7984 */ /* 0x000e620000000c00 */
[----:B------:R-:W-:Y:S02]  /*ab840*/  PRMT R42, R26, 0x3340, R25 ;  /* 0x000033401a2a7816 */ /* 0x000fe40000000019 */
[----:B------:R-:W-:-:S02]  /*ab850*/  LOP3.LUT R25, R80, 0xffff, RZ, 0xc0, !PT ;  /* 0x0000ffff50197812 */ /* 0x000fc400078ec0ff */
[----:B------:R-:W-:-:S04]  /*ab860*/  LOP3.LUT R26, R79, 0xffff, RZ, 0xc0, !PT ;  /* 0x0000ffff4f1a7812 */ /* 0x000fc800078ec0ff */
        /* <DEDUP_REMOVED lines=10> */
[----:B------:R-:W-:Y:S01]  /*ab910*/  PRMT R75, R33, 0x3340, R32 ;  /* 0x00003340214b7816 */ /* 0x000fe20000000020 */
[----:B------:R-:W2:Y:S01]  /*ab920*/  LDS.128 R36, [R0+0x320] ;  /* 0x0003200000247984 */ /* 0x000ea20000000c00 */
[----:B------:R-:W-:-:S02]  /*ab930*/  PRMT R78, R24, 0x3340, R23 ;  /* 0x00003340184e7816 */ /* 0x000fc40000000017 */
[----:B------:R-:W-:Y:S01]  /*ab940*/  PRMT R77, R26, 0x3340, R25 ;  /* 0x000033401a4d7816 */ /* 0x000fe20000000019 */
[----:B------:R-:W3:Y:S01]  /*ab950*/  LDS.128 R32, [R0+0x310] ;  /* 0x0003100000207984 */ /* 0x000ee20000000c00 */
[----:B------:R-:W-:Y:S02]  /*ab960*/  PRMT R80, R28, 0x3340, R27 ;  /* 0x000033401c507816 */ /* 0x000fe4000000001b */
[----:B------:R-:W-:Y:S01]  /*ab970*/  PRMT R40, R29, 0x5410, R40 ;  /* 0x000054101d287816 */ /* 0x000fe20000000028 */
[----:B------:R-:W4:Y:S01]  /*ab980*/  LDS.128 R24, [R0+0x2f0] ;  /* 0x0002f00000187984 */ /* 0x000f220000000c00 */
[----:B------:R-:W-:Y:S02]  /*ab990*/  PRMT R43, R43, 0x5410, R30 ;  /* 0x000054102b2b7816 */ /* 0x000fe4000000001e */
[----:B------:R-:W-:Y:S02]  /*ab9a0*/  PRMT R42, R31, 0x5410, R42 ;  /* 0x000054101f2a7816 */ /* 0x000fe4000000002a */
[----:B------:R-:W2:Y:S01]  /*ab9b0*/  LDS.128 R28, [R0+0x300] ;  /* 0x00030000001c7984 */ /* 0x000ea20000000c00 */
[----:B------:R-:W-:-:S02]  /*ab9c0*/  PRMT R53, R54, 0x5410, R53 ;  /* 0x0000541036357816 */ /* 0x000fc40000000035 */
[----:B0-----:R-:W-:Y:S02]  /*ab9d0*/  PRMT R52, R56, 0x5410, R45 ;  /* 0x0000541038347816 */ /* 0x001fe4000000002d */
[----:B------:R-:W-:Y:S02]  /*ab9e0*/  PRMT R54, R76, 0x5410, R57 ;  /* 0x000054104c367816 */ /* 0x000fe40000000039 */
[----:B------:R-:W-:Y:S02]  /*ab9f0*/  PRMT R23, R18, 0x5410, R15 ;  /* 0x0000541012177816 */ /* 0x000fe4000000000f */
[----:B------:R-:W-:Y:S02]  /*aba00*/  PRMT R55, R74, 0x5410, R55 ;  /* 0x000054104a377816 */ /* 0x000fe40000000037 */
[----:B------:R-:W-:Y:S02]  /*aba10*/  PRMT R57, R78, 0x5410, R75 ;  /* 0x000054104e397816 */ /* 0x000fe4000000004b */
[----:B------:R-:W-:Y:S01]  /*aba20*/  PRMT R56, R80, 0x5410, R77 ;  /* 0x0000541050387816 */ /* 0x000fe2000000004d */
[----:B------:R-:W-:Y:S04]  /*aba30*/  STL.128 [R1+0x20], R52 ;  /* 0x0000203401007387 */ /* 0x000fe80000100c00 */
[----:B------:R-:W-:Y:S04]  /*aba40*/  STL.64 [R1+0x8], R22 ;  /* 0x0000081601007387 */ /* 0x000fe80000100a00 */
[----:B------:R-:W-:Y:S01]  /*aba50*/  STL.64 [R1+0x30], R56 ;  /* 0x0000303801007387 */ /* 0x000fe20000100a00 */
[----:B-1----:R-:W-:Y:S01]  /*aba60*/  ISETP.GE.AND P2, PT, R62, 0x101, PT ;  /* 0x000001013e00780c */ /* 0x002fe20003f46270 */
[----:B------:R-:W-:Y:S01]  /*aba70*/  IMAD.IADD R18, R206, 0x1, R9 ;  /* 0x00000001ce127824 */ /* 0x000fe200078e0209 */
[----:B------:R-:W-:-:S02]  /*aba80*/  PRMT R9, R73, 0x7650, R0 ;  /* 0x0000765049097816 */ /* 0x000fc40000000000 */
[----:B------:R-:W-:Y:S02]  /*aba90*/  PRMT R15, R65, 0x7650, R0 ;  /* 0x00007650410f7816 */ /* 0x000fe40000000000 */
[----:B------:R-:W-:Y:S02]  /*abaa0*/  PRMT R9, R70, 0x7604, R9 ;  /* 0x0000760446097816 */ /* 0x000fe40000000009 */
[----:B------:R-:W-:Y:S02]  /*abab0*/  PRMT R15, R64, 0x7604, R15 ;  /* 0x00007604400f7816 */ /* 0x000fe4000000000f */
[----:B------:R-:W-:Y:S01]  /*abac0*/  PRMT R9, R68, 0x7054, R9 ;  /* 0x0000705444097816 */ /* 0x000fe20000000009 */
[----:B------:R-:W-:Y:S01]  /*abad0*/  STL.128 [R1+0x10], R40 ;  /* 0x0000102801007387 */ /* 0x000fe20000100c00 */
[----:B------:R-:W-:-:S03]  /*abae0*/  PRMT R15, R59, 0x7054, R15 ;  /* 0x000070543b0f7816 */ /* 0x000fc6000000000f */
[----:B------:R0:W-:Y:S02]  /*abaf0*/  STL [R1], R18 ;  /* 0x0000001201007387 */ /* 0x0001e40000100800 */
[----:B0-----:R-:W-:Y:S02]  /*abb00*/  PRMT R18, R51, 0x654, R72 ;  /* 0x0000065433127816 */ /* 0x001fe40000000048 */
[----:B------:R-:W-:Y:S02]  /*abb10*/  PRMT R40, R67, 0x654, R8 ;  /* 0x0000065443287816 */ /* 0x000fe40000000008 */
[----:B------:R-:W-:Y:S01]  /*abb20*/  PRMT R41, R66, 0x654, R9 ;  /* 0x0000065442297816 */ /* 0x000fe20000000009 */
[----:B--234-:R-:W-:Y:S06]  /*abb30*/  @!P2 BRA `(.L_x_3748) ;  /* 0x0000001800c4a947 */ /* 0x01cfec0003800000 */
[----:B------:R0:W1:Y:S01]  /*abb40*/  LDS R23, [R0+0x2a8] ;  /* 0x0002a80000177984 */ /* 0x0000620000000800 */
[----:B------:R-:W-:Y:S01]  /*abb50*/  BSSY.RECONVERGENT B1, `(.L_x_3749) ;  /* 0x0000013000017945 */ /* 0x000fe20003800200 */
[----:B------:R-:W-:Y:S06]  /*abb60*/  BAR.SYNC.DEFER_BLOCKING 0x0 ;  /* 0x0000000000007b1d */ /* 0x000fec0000010000 */
[----:B0-----:R-:W-:Y:S05]  /*abb70*/  @!P1 BRA `(.L_x_3750) ;  /* 0x0000000000409947 */ /* 0x001fea0003800000 */
[----:B------:R-:W2:Y:S04]  /*abb80*/  LDL.LU R83, [R1+0x4c8] ;  /* 0x0004c80001537983 */ /* 0x000ea80000300800 */
[----:B------:R-:W2:Y:S04]  /*abb90*/  LDL.LU R81, [R1+0x4c4] ;  /* 0x0004c40001517983 */ /* 0x000ea80000300800 */
[----:B------:R-:W3:Y:S01]  /*abba0*/  LDL.LU R79, [R1+0x648] ;  /* 0x00064800014f7983 */ /* 0x000ee20000300800 */
[----:B-1----:R-:W-:-:S04]  /*abbb0*/  IMAD.IADD R9, R206, 0x1, -R23 ;  /* 0x00000001ce097824 */ /* 0x002fc800078e0a17 */
        /* <DEDUP_REMOVED lines=9> */
[----:B--2---:R-:W-:-:S03]  /*abc50*/  PRMT R8, R81, 0x7604, R83 ;  /* 0x0000760451087816 */ /* 0x004fc60000000053 */
[----:B---3--:R0:W-:Y:S04]  /*abc60*/  STS [R9], R79 ;  /* 0x0000004f09007388 */ /* 0x0081e80000000800 */
[----:B------:R0:W-:Y:S02]  /*abc70*/  STS.U16 [R9+0x38], R8 ;  /* 0x0000380809007388 */ /* 0x0001e40000000400 */
.L_x_3750:
[----:B------:R-:W-:Y:S05]  /*abc80*/  BSYNC.RECONVERGENT B1 ;  /* 0x0000000000017941 */ /* 0x000fea0003800200 */
.L_x_3749:
[----:B------:R-:W-:Y:S04]  /*abc90*/  BSSY.RECONVERGENT B1, `(.L_x_3751) ;  /* 0x0000016000017945 */ /* 0x000fe80003800200 */
[----:B------:R-:W-:Y:S05]  /*abca0*/  @!P0 BRA `(.L_x_3752) ;  /* 0x0000000000508947 */ /* 0x000fea0003800000 */
[----:B0-----:R-:W2:Y:S01]  /*abcb0*/  LDL.LU R6, [R1+0x548] ;  /* 0x0005480001067983 */ /* 0x001ea20000300800 */
[C---:B------:R-:W-:Y:S01]  /*abcc0*/  PRMT R4, R15.reuse, 0x7771, RZ ;  /* 0x000077710f047816 */ /* 0x040fe200000000ff */
[----:B-1----:R-:W-:Y:S01]  /*abcd0*/  IMAD.IADD R5, R14, 0x1, -R23 ;  /* 0x000000010e057824 */ /* 0x002fe200078e0a17 */
[C---:B------:R-:W-:Y:S01]  /*abce0*/  PRMT R7, R15.reuse, 0x7770, RZ ;  /* 0x000077700f077816 */ /* 0x040fe200000000ff */
[----:B------:R-:W-:Y:S01]  /*abcf0*/  IMAD.MOV.U32 R51, RZ, RZ, R19 ;  /* 0x000000ffff337224 */ /* 0x000fe200078e0013 */
[----:B------:R-:W-:Y:S01]  /*abd00*/  PRMT R15, R15, 0x7772, RZ ;  /* 0x000077720f0f7816 */ /* 0x000fe200000000ff */
[----:B------:R-:W-:Y:S01]  /*abd10*/  IMAD R5, R5, 0x48, R0 ;  /* 0x0000004805057824 */ /* 0x000fe200078e0200 */
[----:B------:R-:W-:Y:S02]  /*abd20*/  PRMT R4, R7, 0x3340, R4 ;  /* 0x0000334007047816 */ /* 0x000fe40000000004 */
[----:B------:R-:W-:Y:S02]  /*abd30*/  PRMT R15, R15, 0x3340, R58 ;  /* 0x000033400f0f7816 */ /* 0x000fe4000000003a */
[----:B------:R3:W-:Y:S02]  /*abd40*/  STS.64 [R5+0x8], R2 ;  /* 0x0000080205007388 */ /* 0x0007e40000000a00 */
[----:B------:R-:W-:-:S02]  /*abd50*/  PRMT R19, R4, 0x5410, R15 ;  /* 0x0000541004137816 */ /* 0x000fc4000000000f */
[----:B------:R3:W-:Y:S04]  /*abd60*/  STS.64 [R5+0x10], R16 ;  /* 0x0000101005007388 */ /* 0x0007e80000000a00 */
[----:B------:R3:W-:Y:S04]  /*abd70*/  STS.64 [R5+0x18], R50 ;  /* 0x0000183205007388 */ /* 0x0007e80000000a00 */
[----:B------:R3:W-:Y:S04]  /*abd80*/  STS.64 [R5+0x20], R20 ;  /* 0x0000201405007388 */ /* 0x0007e80000000a00 */
[----:B------:R3:W-:Y:S04]  /*abd90*/  STS.64 [R5+0x28], R40 ;  /* 0x0000282805007388 */ /* 0x0007e80000000a00 */
[----:B------:R3:W-:Y:S04]  /*abda0*/  STS.64 [R5+0x40], R200 ;  /* 0x000040c805007388 */ /* 0x0007e80000000a00 */
[----:B------:R3:W-:Y:S04]  /*abdb0*/  STS.U16 [R5+0x38], R44 ;  /* 0x0000382c05007388 */ /* 0x0007e80000000400 */
[----:B------:R3:W-:Y:S04]  /*abdc0*/  STS [R5+0x3c], R212 ;  /* 0x00003cd405007388 */ /* 0x0007e80000000800 */
[----:B------:R3:W-:Y:S04]  /*abdd0*/  STS.64 [R5+0x30], R18 ;  /* 0x0000301205007388 */ /* 0x0007e80000000a00 */
[----:B--2---:R3:W-:Y:S02]  /*abde0*/  STS [R5], R6 ;  /* 0x0000000605007388 */ /* 0x0047e40000000800 */
.L_x_3752:
[----:B------:R-:W-:Y:S05]  /*abdf0*/  BSYNC.RECONVERGENT B1 ;  /* 0x0000000000017941 */ /* 0x000fea0003800200 */
.L_x_3751:
[----:B------:R-:W-:Y:S01]  /*abe00*/  BAR.SYNC.DEFER_BLOCKING 0x0 ;  /* 0x0000000000007b1d */ /* 0x000fe20000010000 */
[----:B------:R-:W-:-:S13]  /*abe10*/  ISETP.GE.AND P0, PT, R82, R62, PT ;  /* 0x0000003e5200720c */ /* 0x000fda0003f06270 */
[----:B------:R-:W-:Y:S05]  /*abe20*/  @P0 BRA `(.L_x_3753) ;  /* 0x0000001800b80947 */ /* 0x000fea0003800000 */
[----:B---3--:R-:W-:Y:S01]  /*abe30*/  LOP3.LUT R3, RZ, R82, RZ, 0x33, !PT ;  /* 0x00000052ff037212 */ /* 0x008fe200078e33ff */
[----:B------:R-:W-:Y:S01]  /*abe40*/  BSSY.RECONVERGENT B1, `(.L_x_3754) ;  /* 0x0000022000017945 */ /* 0x000fe20003800200 */
[----:B0-----:R-:W-:-:S03]  /*abe50*/  IMAD.MOV.U32 R9, RZ, RZ, R82 ;  /* 0x000000ffff097224 */ /* 0x001fc600078e0052 */
[----:B------:R-:W-:-:S05]  /*abe60*/  IMAD.IADD R2, R3, 0x1, R62 ;  /* 0x0000000103027824 */ /* 0x000fca00078e023e */
[C---:B------:R-:W-:Y:S02]  /*abe70*/  LOP3.LUT P0, RZ, R2.reuse, 0x100, RZ, 0xc0, !PT ;  /* 0x0000010002ff7812 */ /* 0x040fe4000780c0ff */
[----:B------:R-:W-:-:S11]  /*abe80*/  ISETP.GE.U32.AND P1, PT, R2, 0x100, PT ;  /* 0x000001000200780c */ /* 0x000fd60003f26070 */
[----:B------:R-:W-:Y:S05]  /*abe90*/  @P0 BRA `(.L_x_3755) ;  /* 0x0000000000700947 */ /* 0x000fea0003800000 */
[----:B------:R-:W-:Y:S01]  /*abea0*/  IMAD R10, R82, 0x48, R0 ;  /* 0x00000048520a7824 */ /* 0x000fe200078e0200 */
[----:B------:R-:W0:Y:S01]  /*abeb0*/  LDC.64 R4, c[0x0][0x390] ;  /* 0x0000e400ff047b82 */ /* 0x000e220000000a00 */
[----:B-1----:R-:W-:-:S03]  /*abec0*/  IMAD.IADD R9, R23, 0x1, R82 ;  /* 0x0000000117097824 */ /* 0x002fc600078e0252 */
        /* <DEDUP_REMOVED lines=11> */
[----:B------:R-:W3:Y:S01]  /*abf80*/  LDS R25, [R10+0x3c] ;  /* 0x00003c000a197984 */ /* 0x000ee20000000800 */
[----:B------:R-:W-:-:S03]  /*abf90*/  VIADD R9, R82, 0x100 ;  /* 0x0000010052097836 */ /* 0x000fc60000000000 */
        /* <DEDUP_REMOVED lines=12> */
.L_x_3755:
[----:B------:R-:W-:Y:S05]  /*ac060*/  BSYNC.RECONVERGENT B1 ;  /* 0x0000000000017941 */ /* 0x000fea0003800200 */
.L_x_3754:
[----:B------:R-:W-:Y:S05]  /*ac070*/  @!P1 BRA `(.L_x_3753) ;  /* 0x0000001800249947 */ /* 0x000fea0003800000 */
[----:B------:R-:W0:Y:S01]  /*ac080*/  LDCU.128 UR4, c[0x0][0x390] ;  /* 0x00007200ff0477ac */ /* 0x000e220008000c00 */
[--C-:B--2---:R-:W-:Y:S01]  /*ac090*/  IMAD.IADD R2, R62, 0x1, -R9.reuse ;  /* 0x000000013e027824 */ /* 0x104fe200078e0a09 */
[----:B------:R-:W-:Y:S01]  /*ac0a0*/  BSSY.RECONVERGENT B1, `(.L_x_3756) ;  /* 0x00000c9000017945 */ /* 0x000fe20003800200 */
[----:B------:R-:W-:Y:S01]  /*ac0b0*/  IMAD R0, R9, 0x48, R0 ;  /* 0x0000004809007824 */ /* 0x000fe200078e0200 */
[----:B------:R-:W-:Y:S01]  /*ac0c0*/  PLOP3.LUT P0, PT, PT, PT, PT, 0x80, 0x8 ;  /* 0x000000000008781c */ /* 0x000fe20003f0f070 */
[----:B-1----:R-:W-:Y:S01]  /*ac0d0*/  IMAD.IADD R7, R23, 0x1, R9 ;  /* 0x0000000117077824 */ /* 0x002fe200078e0209 */
[----:B------:R-:W-:Y:S01]  /*ac0e0*/  ISETP.GT.AND P1, PT, R2, 0x600, PT ;  /* 0x000006000200780c */ /* 0x000fe20003f24270 */
[----:B------:R-:W-:Y:S01]  /*ac0f0*/  VIADD R0, R0, 0x4840 ;  /* 0x0000484000007836 */ /* 0x000fe20000000000 */
[----:B0-----:R-:W-:Y:S02]  /*ac100*/  UIADD3 UR4, UP0, UPT, UR4, 0x400, URZ ;  /* 0x0000040004047890 */ /* 0x001fe4000ff1e0ff */
[----:B------:R-:W-:-:S02]  /*ac110*/  UIADD3 UR6, UP1, UPT, UR6, 0x4000, URZ ;  /* 0x0000400006067890 */ /* 0x000fc4000ff3e0ff */
[----:B------:R-:W-:Y:S02]  /*ac120*/  UIADD3.X UR5, UPT, UPT, URZ, UR5, URZ, UP0, !UPT ;  /* 0x00000005ff057290 */ /* 0x000fe400087fe4ff */
[----:B------:R-:W-:Y:S01]  /*ac130*/  UIADD3.X UR7, UPT, UPT, URZ, UR7, URZ, UP1, !UPT ;  /* 0x00000007ff077290 */ /* 0x000fe20008ffe4ff */
[----:B------:R-:W-:Y:S02]  /*ac140*/  IMAD.U32 R4, RZ, RZ, UR4 ;  /* 0x00000004ff047e24 */ /* 0x000fe4000f8e00ff */
[----:B------:R-:W-:Y:S02]  /*ac150*/  IMAD.U32 R2, RZ, RZ, UR6 ;  /* 0x00000006ff027e24 */ /* 0x000fe4000f8e00ff */
[----:B------:R-:W-:Y:S02]  /*ac160*/  IMAD.U32 R5, RZ, RZ, UR5 ;  /* 0x00000005ff057e24 */ /* 0x000fe4000f8e00ff */
[----:B------:R-:W-:Y:S01]  /*ac170*/  IMAD.U32 R3, RZ, RZ, UR7 ;  /* 0x00000007ff037e24 */ /* 0x000fe2000f8e00ff */
[----:B------:R-:W-:Y:S06]  /*ac180*/  @!P1 BRA `(.L_x_3757) ;  /* 0x0000000800e89947 */ /* 0x000fec0003800000 */
[----:B------:R-:W-:Y:S01]  /*ac190*/  PLOP3.LUT P0, PT, PT, PT, PT, 0x8, 0x80 ;  /* 0x000000000080781c */ /* 0x000fe20003f0e170 */
[----:B------:R-:W-:-:S12]  /*ac1a0*/  VIADD R96, R62, 0xfffffa00 ;  /* 0xfffffa003e607836 */ /* 0x000fd80000000000 */
.L_x_3758:
[----:B-1----:R-:W-:Y:S01]  /*ac1b0*/  LDS R17, [R0+-0x4840] ;  /* 0xffb7c00000117984 */ /* 0x002fe20000000800 */
[----:B------:R-:W-:-:S03]  /*ac1c0*/  IMAD.WIDE R10, R7, 0x4, R4 ;  /* 0x00000004070a7825 */ /* 0x000fc600078e0204 */
[----:B------:R-:W0:Y:S01]  /*ac1d0*/  LDS.U16 R6, [R0+-0x4808] ;  /* 0xffb7f80000067984 */ /* 0x000e220000000400 */
[----:B------:R-:W-:-:S03]  /*ac1e0*/  IMAD.WIDE R12, R7, 0x40, R2 ;  /* 0x00000040070c7825 */ /* 0x000fc600078e0202 */
[----:B------:R-:W1:Y:S01]  /*ac1f0*/  LDS.64 R42, [R0+-0x4818] ;  /* 0xffb7e800002a7984 */ /* 0x000e620000000a00 */
[----:B------:R-:W-:-:S03]  /*ac200*/  VIADD R9, R9, 0x800 ;  /* 0x0000080009097836 */ /* 0x000fc60000000000 */
[----:B------:R-:W2:Y:S02]  /*ac210*/  LDS.64 R40, [R0+-0x4820] ;  /* 0xffb7e00000287984 */ /* 0x000ea40000000a00 */
[----:B------:R-:W-:Y:S02]  /*ac220*/  ISETP.GE.AND P1, PT, R9, R96, PT ;  /* 0x000000600900720c */ /* 0x000fe40003f26270 */
[----:B------:R-:W3:Y:S04]  /*ac230*/  LDS.64 R22, [R0+-0x4828] ;  /* 0xffb7d80000167984 */ /* 0x000ee80000000a00 */
[----:B------:R-:W4:Y:S04]  /*ac240*/  LDS.64 R18, [R0+-0x4838] ;  /* 0xffb7c80000127984 */ /* 0x000f280000000a00 */
[----:B------:R-:W-:Y:S04]  /*ac250*/  LDS.64 R44, [R0+-0x4810] ;  /* 0xffb7f000002c7984 */ /* 0x000fe80000000a00 */
[----:B------:R-:W-:Y:S04]  /*ac260*/  LDS.64 R20, [R0+-0x4830] ;  /* 0xffb7d00000147984 */ /* 0x000fe80000000a00 */
[----:B------:R-:W-:Y:S04]  /*ac270*/  LDS R25, [R0+-0x4804] ;  /* 0xffb7fc0000197984 */ /* 0x000fe80000000800 */
[----:B------:R-:W-:Y:S04]  /*ac280*/  LDS.64 R14, [R0+-0x4800] ;  /* 0xffb80000000e7984 */ /* 0x000fe80000000a00 */
[----:B------:R-:W-:Y:S04]  /*ac290*/  LDS R49, [R0+-0x40] ;  /* 0xffffc00000317984 */ /* 0x000fe80000000800 */
[----:B------:R-:W-:Y:S01]  /*ac2a0*/  LDS.64 R52, [R0+-0x30] ;  /* 0xffffd00000347984 */ /* 0x000fe20000000a00 */
[----:B0-----:R-:W-:-:S03]  /*ac2b0*/  PRMT R47, R6, 0x7710, RZ ;  /* 0x00007710062f7816 */ /* 0x001fc600000000ff */
[----:B------:R-:W-:Y:S04]  /*ac2c0*/  LDS.64 R54, [R0+-0x28] ;  /* 0xffffd80000367984 */ /* 0x000fe80000000a00 */
[----:B------:R-:W-:Y:S04]  /*ac2d0*/  LDS.64 R56, [R0+-0x20] ;  /* 0xffffe00000387984 */ /* 0x000fe80000000a00 */
[----:B------:R-:W0:Y:S04]  /*ac2e0*/  LDS.U16 R8, [R0+-0x8] ;  /* 0xfffff80000087984 */ /* 0x000e280000000400 */
[----:B------:R-:W-:Y:S04]  /*ac2f0*/  STG.E desc[UR8][R10.64+-0x400], R17 ;  /* 0xfffc00110a007986 */ /* 0x000fe8000c101908 */
[----:B------:R-:W5:Y:S04]  /*ac300*/  LDS.64 R50, [R0+-0x38] ;  /* 0xffffc80000327984 */ /* 0x000f680000000a00 */
[----:B------:R-:W5:Y:S04]  /*ac310*/  LDS.64 R58, [R0+-0x18] ;  /* 0xffffe800003a7984 */ /* 0x000f680000000a00 */
[----:B------:R-:W5:Y:S04]  /*ac320*/  LDS.64 R64, [R0+-0x10] ;  /* 0xfffff00000407984 */ /* 0x000f680000000a00 */
[----:B------:R-:W5:Y:S04]  /*ac330*/  LDS R63, [R0+-0x4] ;  /* 0xfffffc00003f7984 */ /* 0x000f680000000800 */
[----:B------:R-:W5:Y:S04]  /*ac340*/  LDS.64 R16, [R0] ;  /* 0x0000000000107984 */ /* 0x000f680000000a00 */
[----:B-1----:R-:W-:Y:S04]  /*ac350*/  STG.E.64 desc[UR8][R12.64+-0x3fe0], R42 ;  /* 0xffc0202a0c007986 */ /* 0x002fe8000c101b08 */
[----:B------:R-:W1:Y:S04]  /*ac360*/  LDS R67, [R0+0x47c0] ;  /* 0x0047c00000437984 */ /* 0x000e680000000800 */
[----:B------:R-:W1:Y:S04]  /*ac370*/  LDS.U16 R6, [R0+0x47f8] ;  /* 0x0047f80000067984 */ /* 0x000e680000000400 */
[----:B------:R-:W1:Y:S04]  /*ac380*/  LDS.64 R42, [R0+0x47e0] ;  /* 0x0047e000002a7984 */ /* 0x000e680000000a00 */
[----:B--2---:R-:W-:Y:S04]  /*ac390*/  STG.E.64 desc[UR8][R12.64+-0x3fe8], R40 ;  /* 0xffc018280c007986 */ /* 0x004fe8000c101b08 */
[----:B---3--:R0:W-:Y:S04]  /*ac3a0*/  STG.E.64 desc[UR8][R12.64+-0x3ff0], R22 ;  /* 0xffc010160c007986 */ /* 0x0081e8000c101b08 */
[----:B------:R-:W2:Y:S04]  /*ac3b0*/  LDS.64 R40, [R0+0x47d8] ;  /* 0x0047d80000287984 */ /* 0x000ea80000000a00 */
[----:B----4-:R-:W-:Y:S04]  /*ac3c0*/  STG.E.64 desc[UR8][R12.64+-0x4000], R18 ;  /* 0xffc000120c007986 */ /* 0x010fe8000c101b08 */
[----:B------:R-:W-:Y:S01]  /*ac3d0*/  LDS.U16 R22, [R0+0x8ff8] ;  /* 0x008ff80000167984 */ /* 0x000fe20000000400 */
[----:B0-----:R-:W-:-:S03]  /*ac3e0*/  PRMT R23, R8, 0x7710, RZ ;  /* 0x0000771008177816 */ /* 0x001fc600000000ff */
[----:B------:R-:W0:Y:S04]  /*ac3f0*/  LDS.64 R68, [R0+0x47c8] ;  /* 0x0047c80000447984 */ /* 0x000e280000000a00 */
[----:B------:R-:W3:Y:S04]  /*ac400*/  LDS.64 R70, [R0+0x47d0] ;  /* 0x0047d00000467984 */ /* 0x000ee80000000a00 */
[----:B------:R-:W-:Y:S04]  /*ac410*/  STG.E.64 desc[UR8][R12.64+-0x3fd8], R44 ;  /* 0xffc0282c0c007986 */ /* 0x000fe8000c101b08 */
[----:B------:R-:W4:Y:S04]  /*ac420*/  LDS.64 R72, [R0+0x47e8] ;  /* 0x0047e80000487984 */ /* 0x000f280000000a00 */
[----:B------:R-:W4:Y:S04]  /*ac430*/  LDS.64 R74, [R0+0x47f0] ;  /* 0x0047f000004a7984 */ /* 0x000f280000000a00 */
[----:B------:R-:W4:Y:S04]  /*ac440*/  LDS.64 R18, [R0+0x4800] ;  /* 0x0048000000127984 */ /* 0x000f280000000a00 */
[----:B------:R-:W4:Y:S04]  /*ac450*/  LDS R77, [R0+0x47fc] ;  /* 0x0047fc00004d7984 */ /* 0x000f280000000800 */
[----:B------:R-:W4:Y:S04]  /*ac460*/  LDS R45, [R0+0x8fc0] ;  /* 0x008fc000002d7984 */ /* 0x000f280000000800 */
[----:B------:R-:W-:Y:S04]  /*ac470*/  STG.E.64 desc[UR8][R12.64+-0x3ff8], R20 ;  /* 0xffc008140c007986 */ /* 0x000fe8000c101b08 */
[----:B------:R-:W-:Y:S04]  /*ac480*/  STG.E.U16 desc[UR8][R12.64+-0x3fd0], R47 ;  /* 0xffc0302f0c007986 */ /* 0x000fe8000c101508 */
[----:B------:R-:W-:Y:S04]  /*ac490*/  STG.E desc[UR8][R12.64+-0x3fcc], R25 ;  /* 0xffc034190c007986 */ /* 0x000fe8000c101908 */
[----:B------:R-:W4:Y:S04]  /*ac4a0*/  LDS.64 R78, [R0+0x8fc8] ;  /* 0x008fc800004e7984 */ /* 0x000f280000000a00 */
[----:B------:R-:W4:Y:S04]  /*ac4b0*/  LDS.64 R46, [R0+0x8fd0] ;  /* 0x008fd000002e7984 */ /* 0x000f280000000a00 */
[----:B------:R-:W4:Y:S04]  /*ac4c0*/  LDS.64 R80, [R0+0x8fd8] ;  /* 0x008fd80000507984 */ /* 0x000f280000000a00 */
[----:B------:R-:W4:Y:S04]  /*ac4d0*/  LDS.64 R84, [R0+0x8fe0] ;  /* 0x008fe00000547984 */ /* 0x000f280000000a00 */
[----:B------:R-:W4:Y:S04]  /*ac4e0*/  LDS.64 R86, [R0+0x8fe8] ;  /* 0x008fe80000567984 */ /* 0x000f280000000a00 */
[----:B------:R-:W4:Y:S04]  /*ac4f0*/  LDS.64 R88, [R0+0x8ff0] ;  /* 0x008ff00000587984 */ /* 0x000f280000000a00 */
[----:B------:R-:W4:Y:S04]  /*ac500*/  LDS R25, [R0+0x8ffc] ;  /* 0x008ffc0000197984 */ /* 0x000f280000000800 */
[----:B------:R-:W4:Y:S04]  /*ac510*/  LDS.64 R20, [R0+0x9000] ;  /* 0x0090000000147984 */ /* 0x000f280000000a00 */
[----:B------:R5:W-:Y:S04]  /*ac520*/  STG.E.64 desc[UR8][R12.64+-0x3fc8], R14 ;  /* 0xffc0380e0c007986 */ /* 0x000be8000c101b08 */
[----:B------:R1:W-:Y:S04]  /*ac530*/  STG.E desc[UR8][R10.64], R49 ;  /* 0x000000310a007986 */ /* 0x0003e8000c101908 */
[----:B------:R-:W-:Y:S04]  /*ac540*/  STG.E.64 desc[UR8][R12.64+0x8], R52 ;  /* 0x000008340c007986 */ /* 0x000fe8000c101b08 */
[----:B------:R-:W-:Y:S01]  /*ac550*/  STG.E.64 desc[UR8][R12.64+0x10], R54 ;  /* 0x000010360c007986 */ /* 0x000fe2000c101b08 */
[----:B-----5:R-:W-:-:S03]  /*ac560*/  VIADD R15, R7, 0x200 ;  /* 0x00000200070f7836 */ /* 0x020fc60000000000 */
[----:B------:R-:W-:Y:S01]  /*ac570*/  LDS R83, [R0+0xd7c0] ;  /* 0x00d7c00000537984 */ /* 0x000fe20000000800 */
[----:B-1----:R-:W-:-:S03]  /*ac580*/  IMAD.WIDE R10, R15, 0x4, R4 ;  /* 0x000000040f0a7825 */ /* 0x002fc600078e0204 */
[----:B------:R-:W-:Y:S01]  /*ac590*/  LDS.64 R52, [R0+0xd7d8] ;  /* 0x00d7d80000347984 */ /* 0x000fe20000000a00 */
[----:B------:R-:W-:-:S03]  /*ac5a0*/  IMAD.WIDE R14, R15, 0x40, R2 ;  /* 0x000000400f0e7825 */ /* 0x000fc600078e0202 */
[----:B------:R-:W-:Y:S04]  /*ac5b0*/  LDS.64 R54, [R0+0xd7e0] ;  /* 0x00d7e00000367984 */ /* 0x000fe80000000a00 */
        /* <DEDUP_REMOVED lines=9> */
[----:B-1----:R-:W-:-:S03]  /*ac650*/  PRMT R23, R6, 0x7710, RZ ;  /* 0x0000771006177816 */ /* 0x002fc600000000ff */
[----:B------:R1:W-:Y:S04]  /*ac660*/  STG.E.64 desc[UR8][R14.64+-0x3fe8], R42 ;  /* 0xffc0182a0e007986 */ /* 0x0003e8000c101b08 */
[----:B------:R-:W5:Y:S04]  /*ac670*/  LDS.U16 R6, [R0+0xd7f8] ;  /* 0x00d7f80000067984 */ /* 0x000f680000000400 */
[----:B------:R-:W5:Y:S04]  /*ac680*/  LDS.64 R50, [R0+0xd7d0] ;  /* 0x00d7d00000327984 */ /* 0x000f680000000a00 */
[----:B--2---:R2:W-:Y:S01]  /*ac690*/  STG.E.64 desc[UR8][R14.64+-0x3ff0], R40 ;  /* 0xffc010280e007986 */ /* 0x0045e2000c101b08 */
[----:B-1----:R-:W-:-:S03]  /*ac6a0*/  VIADD R43, R7, 0x400 ;  /* 0x00000400072b7836 */ /* 0x002fc60000000000 */
[----:B------:R-:W1:Y:S01]  /*ac6b0*/  LDS.64 R48, [R0+0xd7c8] ;  /* 0x00d7c80000307984 */ /* 0x000e620000000a00 */
[----:B------:R-:W-:-:S03]  /*ac6c0*/  IMAD.WIDE R12, R43, 0x4, R4 ;  /* 0x000000042b0c7825 */ /* 0x000fc600078e0204 */
[----:B0-----:R-:W-:Y:S04]  /*ac6d0*/  STG.E.64 desc[UR8][R14.64+-0x4000], R68 ;  /* 0xffc000440e007986 */ /* 0x001fe8000c101b08 */
[----:B---3--:R-:W-:Y:S01]  /*ac6e0*/  STG.E.64 desc[UR8][R14.64+-0x3ff8], R70 ;  /* 0xffc008460e007986 */ /* 0x008fe2000c101b08 */
[----:B--2---:R-:W-:-:S03]  /*ac6f0*/  PRMT R41, R22, 0x7710, RZ ;  /* 0x0000771016297816 */ /* 0x004fc600000000ff */
[----:B----4-:R-:W-:Y:S04]  /*ac700*/  STG.E.64 desc[UR8][R14.64+-0x3fe0], R72 ;  /* 0xffc020480e007986 */ /* 0x010fe8000c101b08 */
        /* <DEDUP_REMOVED lines=8> */
[----:B------:R-:W4:Y:S01]  /*ac790*/  LDS R45, [R0+0xd7fc] ;  /* 0x00d7fc00002d7984 */ /* 0x000f220000000800 */
[----:B0-----:R-:W-:-:S03]  /*ac7a0*/  IMAD.WIDE R10, R43, 0x40, R2 ;  /* 0x000000402b0a7825 */ /* 0x001fc600078e0202 */
[----:B------:R-:W0:Y:S04]  /*ac7b0*/  LDS R43, [R0+0x11fc0] ;  /* 0x011fc000002b7984 */ /* 0x000e280000000800 */
[----:B------:R-:W-:Y:S04]  /*ac7c0*/  STG.E.64 desc[UR8][R14.64], R78 ;  /* 0x0000004e0e007986 */ /* 0x000fe8000c101b08 */
[----:B------:R-:W-:Y:S04]  /*ac7d0*/  STG.E.64 desc[UR8][R14.64+0x8], R46 ;  /* 0x0000082e0e007986 */ /* 0x000fe8000c101b08 */
[----:B------:R-:W-:Y:S04]  /*ac7e0*/  STG.E.64 desc[UR8][R14.64+0x10], R80 ;  /* 0x000010500e007986 */ /* 0x000fe8000c101b08 */
[----:B------:R-:W-:Y:S04]  /*ac7f0*/  STG.E.64 desc[UR8][R14.64+0x18], R84 ;  /* 0x000018540e007986 */ /* 0x000fe8000c101b08 */
[----:B------:R-:W-:Y:S04]  /*ac800*/  STG.E.64 desc[UR8][R14.64+0x20], R86 ;  /* 0x000020560e007986 */ /* 0x000fe8000c101b08 */
[----:B------:R-:W-:Y:S04]  /*ac810*/  STG.E.64 desc[UR8][R14.64+0x28], R88 ;  /* 0x000028580e007986 */ /* 0x000fe8000c101b08 */
[----:B------:R-:W-:Y:S04]  /*ac820*/  STG.E.U16 desc[UR8][R14.64+0x30], R41 ;  /* 0x000030290e007986 */ /* 0x000fe8000c101508 */
[----:B------:R5:W-:Y:S04]  /*ac830*/  STG.E desc[UR8][R14.64+0x34], R25 ;  /* 0x000034190e007986 */ /* 0x000be8000c101908 */
[----:B------:R-:W-:Y:S04]  /*ac840*/  STG.E.64 desc[UR8][R14.64+0x38], R20 ;  /* 0x000038140e007986 */ /* 0x000fe8000c101b08 */
[----:B------:R-:W-:Y:S04]  /*ac850*/  LDS.U16 R42, [R0+0x167f8] ;  /* 0x0167f800002a7984 */ /* 0x000fe80000000400 */
[----:B------:R-:W0:Y:S01]  /*ac860*/  LDS.64 R46, [R0+0x11fc8] ;  /* 0x011fc800002e7984 */ /* 0x000e220000000a00 */
[----:B-----5:R-:W-:-:S03]  /*ac870*/  PRMT R25, R6, 0x7710, RZ ;  /* 0x0000771006197816 */ /* 0x020fc600000000ff */
[----:B------:R-:W5:Y:S04]  /*ac880*/  LDS.64 R40, [R0+0x11fd0] ;  /* 0x011fd00000287984 */ /* 0x000f680000000a00 */
[----:B------:R-:W5:Y:S04]  /*ac890*/  LDS.64 R58, [R0+0x11fd8] ;  /* 0x011fd800003a7984 */ /* 0x000f680000000a00 */
[----:B------:R-:W5:Y:S04]  /*ac8a0*/  LDS.64 R64, [R0+0x11fe0] ;  /* 0x011fe00000407984 */ /* 0x000f680000000a00 */
[----:B------:R-:W5:Y:S04]  /*ac8b0*/  LDS.64 R66, [R0+0x11fe8] ;  /* 0x011fe80000427984 */ /* 0x000f680000000a00 */
[----:B------:R-:W5:Y:S04]  /*ac8c0*/  LDS.64 R68, [R0+0x11ff0] ;  /* 0x011ff00000447984 */ /* 0x000f680000000a00 */
[----:B------:R-:W5:Y:S04]  /*ac8d0*/  LDS R63, [R0+0x11ffc] ;  /* 0x011ffc00003f7984 */ /* 0x000f680000000800 */
[----:B------:R-:W5:Y:S04]  /*ac8e0*/  LDS.64 R14, [R0+0x12000] ;  /* 0x01200000000e7984 */ /* 0x000f680000000a00 */
[----:B------:R-:W-:Y:S04]  /*ac8f0*/  LDS.U16 R44, [R0+0x1aff8] ;  /* 0x01aff800002c7984 */ /* 0x000fe80000000400 */
[----:B------:R-:W-:Y:S04]  /*ac900*/  STG.E desc[UR8][R12.64+-0x400], R83 ;  /* 0xfffc00530c007986 */ /* 0x000fe8000c101908 */
[----:B------:R-:W-:Y:S04]  /*ac910*/  STG.E.64 desc[UR8][R10.64+-0x3ff0], R52 ;  /* 0xffc010340a007986 */ /* 0x000fe8000c101b08 */
[----:B------:R-:W-:Y:S04]  /*ac920*/  STG.E.64 desc[UR8][R10.64+-0x3fe8], R54 ;  /* 0xffc018360a007986 */ /* 0x000fe8000c101b08 */
        /* <DEDUP_REMOVED lines=19> */
[----:B------:R4:W-:Y:S04]  /*aca60*/  STG.E.64 desc[UR8][R10.64+-0x3ff8], R50 ;  /* 0xffc008320a007986 */ /* 0x0009e8000c101b08 */
[----:B-1----:R1:W-:Y:S01]  /*aca70*/  STG.E.64 desc[UR8][R10.64+-0x4000], R48 ;  /* 0xffc000300a007986 */ /* 0x0023e2000c101b08 */
[----:B--2---:R-:W-:-:S03]  /*aca80*/  VIADD R0, R0, 0x24000 ;  /* 0x0002400000007836 */ /* 0x004fc60000000000 */
[----:B------:R2:W-:Y:S04]  /*aca90*/  STG.E.64 desc[UR8][R10.64+-0x3fd8], R18 ;  /* 0xffc028120a007986 */ /* 0x0005e8000c101b08 */
[----:B---3--:R3:W-:Y:S01]  /*acaa0*/  STG.E.64 desc[UR8][R10.64+-0x3fc8], R16 ;  /* 0xffc038100a007986 */ /* 0x0087e2000c101b08 */
[----:B----4-:R-:W-:-:S03]  /*acab0*/  VIADD R51, R7, 0x600 ;  /* 0x0000060007337836 */ /* 0x010fc60000000000 */
[----:B------:R-:W-:Y:S01]  /*acac0*/  STG.E.U16 desc[UR8][R10.64+-0x3fd0], R25 ;  /* 0xffc030190a007986 */ /* 0x000fe2000c101508 */
[----:B------:R-:W-:Y:S01]  /*acad0*/  VIADD R7, R7, 0x800 ;  /* 0x0000080007077836 */ /* 0x000fe20000000000 */
[----:B-1----:R-:W-:Y:S02]  /*acae0*/  PRMT R49, R8, 0x7710, RZ ;  /* 0x0000771008317816 */ /* 0x002fe400000000ff */
[----:B------:R-:W-:Y:S01]  /*acaf0*/  STG.E desc[UR8][R10.64+-0x3fcc], R45 ;  /* 0xffc0342d0a007986 */ /* 0x000fe2000c101908 */
[----:B--2---:R-:W-:-:S03]  /*acb00*/  IMAD.WIDE R18, R51, 0x40, R2 ;  /* 0x0000004033127825 */ /* 0x004fc600078e0202 */
[----:B0-----:R0:W-:Y:S01]  /*acb10*/  STG.E desc[UR8][R12.64], R43 ;  /* 0x0000002b0c007986 */ /* 0x0011e2000c101908 */
[----:B---3--:R-:W-:-:S03]  /*acb20*/  IMAD.WIDE R16, R51, 0x4, R4 ;  /* 0x0000000433107825 */ /* 0x008fc600078e0204 */
[----:B------:R-:W-:Y:S04]  /*acb30*/  STG.E.64 desc[UR8][R10.64], R46 ;  /* 0x0000002e0a007986 */ /* 0x000fe8000c101b08 */
[----:B-----5:R-:W-:Y:S01]  /*acb40*/  STG.E.64 desc[UR8][R10.64+0x8], R40 ;  /* 0x000008280a007986 */ /* 0x020fe2000c101b08 */
        /* <DEDUP_REMOVED lines=30> */
.L_x_3757:
[----:B------:R-:W-:Y:S05]  /*acd30*/  BSYNC.RECONVERGENT B1 ;  /* 0x0000000000017941 */ /* 0x000fea0003800200 */
.L_x_3756:
        /* <DEDUP_REMOVED lines=97> */
.L_x_3760:
[----:B------:R-:W-:Y:S05]  /*ad350*/  BSYNC.RECONVERGENT B1 ;  /* 0x0000000000017941 */ /* 0x000fea0003800200 */
.L_x_3759:
[----:B------:R-:W-:-:S13]  /*ad360*/  ISETP.LT.OR P0, PT, R9, R62, P0 ;  /* 0x0000003e0900720c */ /* 0x000fda0000701670 */
[----:B------:R-:W-:Y:S05]  /*ad370*/  @!P0 BRA `(.L_x_3753) ;  /* 0x0000000400648947 */ /* 0x000fea0003800000 */
[----:B------:R-:W0:Y:S01]  /*ad380*/  LDS.U16 R6, [R0+-0x4808] ;  /* 0xffb7f80000067984 */ /* 0x000e220000000400 */
[----:B------:R-:W-:-:S03]  /*ad390*/  IMAD.WIDE R4, R7, 0x4, R4 ;  /* 0x0000000407047825 */ /* 0x000fc600078e0204 */
[----:B-12---:R-:W1:Y:S01]  /*ad3a0*/  LDS R13, [R0+-0x4840] ;  /* 0xffb7c000000d7984 */ /* 0x006e620000000800 */
[----:B------:R-:W-:-:S03]  /*ad3b0*/  IMAD.WIDE R2, R7, 0x40, R2 ;  /* 0x0000004007027825 */ /* 0x000fc600078e0202 */
        /* <DEDUP_REMOVED lines=37> */
[----:B------:R2:W-:Y:S04]  /*ad610*/  STG.E desc[UR8][R2.64+0x34], R57 ;  /* 0x0000343902007986 */ /* 0x0005e8000c101908 */
[----:B------:R2:W-:Y:S04]  /*ad620*/  STG.E.U16 desc[UR8][R2.64+0x30], R13 ;  /* 0x0000300d02007986 */ /* 0x0005e8000c101508 */
[----:B------:R2:W-:Y:S01]  /*ad630*/  STG.E.64 desc[UR8][R2.64+0x38], R10 ;  /* 0x0000380a02007986 */ /* 0x0005e2000c101b08 */
[----:B------:R-:W-:Y:S05]  /*ad640*/  BRA `(.L_x_3753) ;  /* 0x0000000000b07947 */ /* 0x000fea0003800000 */
.L_x_3748:
[----:B------:R-:W-:Y:S04]  /*ad650*/  BSSY.RECONVERGENT B1, `(.L_x_3761) ;  /* 0x0000014000017945 */ /* 0x000fe80003800200 */
[----:B------:R-:W-:Y:S05]  /*ad660*/  @!P1 BRA `(.L_x_3762) ;  /* 0x0000000000489947 */ /* 0x000fea0003800000 */
[----:B------:R-:W2:Y:S01]  /*ad670*/  LDL.LU R42, [R1+0x4c8] ;  /* 0x0004c800012a7983 */ /* 0x000ea20000300800 */
[----:B------:R-:W0:Y:S03]  /*ad680*/  LDC.64 R8, c[0x0][0x390] ;  /* 0x0000e400ff087b82 */ /* 0x000e260000000a00 */
[----:B------:R-:W2:Y:S04]  /*ad690*/  LDL.LU R25, [R1+0x4c4] ;  /* 0x0004c40001197983 */ /* 0x000ea80000300800 */
[----:B------:R-:W3:Y:S01]  /*ad6a0*/  LDL.LU R0, [R1+0x648] ;  /* 0x0006480001007983 */ /* 0x000ee20000300800 */
[----:B------:R-:W1:Y:S01]  /*ad6b0*/  LDC.64 R22, c[0x0][0x398] ;  /* 0x0000e600ff167b82 */ /* 0x000e620000000a00 */
[----:B0-----:R-:W-:-:S04]  /*ad6c0*/  IMAD.WIDE R8, R206, 0x4, R8 ;  /* 0x00000004ce087825 */ /* 0x001fc800078e0208 */
[----:B-1----:R-:W-:Y:S01]  /*ad6d0*/  IMAD.WIDE R22, R206, 0x40, R22 ;  /* 0x00000040ce167825 */ /* 0x002fe200078e0216 */
        /* <DEDUP_REMOVED lines=11> */
.L_x_3762:
[----:B------:R-:W-:Y:S05]  /*ad790*/  BSYNC.RECONVERGENT B1 ;  /* 0x0000000000017941 */ /* 0x000fea0003800200 */
.L_x_3761:
[----:B------:R-:W-:Y:S05]  /*ad7a0*/  @!P0 BRA `(.L_x_3753) ;  /* 0x0000000000588947 */ /* 0x000fea0003800000 */
[----:B0-----:R-:W2:Y:S01]  /*ad7b0*/  LDL.LU R8, [R1+0x548] ;  /* 0x0005480001087983 */ /* 0x001ea20000300800 */
[----:B------:R-:W0:Y:S01]  /*ad7c0*/  LDC.64 R4, c[0x0][0x390] ;  /* 0x0000e400ff047b82 */ /* 0x000e220000000a00 */
[C---:B------:R-:W-:Y:S01]  /*ad7d0*/  PRMT R0, R15.reuse, 0x7771, RZ ;  /* 0x000077710f007816 */ /* 0x040fe200000000ff */
[----:B------:R-:W-:Y:S01]  /*ad7e0*/  IMAD.MOV.U32 R51, RZ, RZ, R19 ;  /* 0x000000ffff337224 */ /* 0x000fe200078e0013 */
[C---:B------:R-:W-:Y:S02]  /*ad7f0*/  PRMT R11, R15.reuse, 0x7772, RZ ;  /* 0x000077720f0b7816 */ /* 0x040fe400000000ff */
[----:B------:R-:W-:Y:S02]  /*ad800*/  PRMT R9, R15, 0x7770, RZ ;  /* 0x000077700f097816 */ /* 0x000fe400000000ff */
[----:B------:R-:W-:Y:S01]  /*ad810*/  PRMT R11, R11, 0x3340, R58 ;  /* 0x000033400b0b7816 */ /* 0x000fe2000000003a */
[----:B------:R-:W1:Y:S01]  /*ad820*/  LDC.64 R6, c[0x0][0x398] ;  /* 0x0000e600ff067b82 */ /* 0x000e620000000a00 */
[----:B------:R-:W-:-:S04]  /*ad830*/  PRMT R0, R9, 0x3340, R0 ;  /* 0x0000334009007816 */ /* 0x000fc80000000000 */
[----:B------:R-:W-:Y:S01]  /*ad840*/  PRMT R19, R0, 0x5410, R11 ;  /* 0x0000541000137816 */ /* 0x000fe2000000000b */
        /* <DEDUP_REMOVED lines=12> */
.L_x_3753:
[----:B------:R-:W-:Y:S05]  /*ad910*/  BSYNC.RECONVERGENT B0 ;  /* 0x0000000000007941 */ /* 0x000fea0003800200 */
.L_x_3747:
[----:B------:R-:W-:-:S13]  /*ad920*/  ISETP.NE.AND P0, PT, R82, 0xff, PT ;  /* 0x000000ff5200780c */ /* 0x000fda0003f05270 */
[----:B------:R-:W-:Y:S05]  /*ad930*/  @P0 EXIT ;  /* 0x000000000000094d */ /* 0x000fea0003800000 */
[----:B------:R-:W5:Y:S01]  /*ad940*/  S2UR UR4, SR_CTAID.X ;  /* 0x00000000000479c3 */ /* 0x000f620000002500 */
[----:B------:R-:W5:Y:S07]  /*ad950*/  LDCU UR5, c[0x0][0x3c4] ;  /* 0x00007880ff0577ac */ /* 0x000f6e0008000800 */
[----:B0-23--:R-:W0:Y:S01]  /*ad960*/  LDC.64 R6, c[0x0][0x3a0] ;  /* 0x0000e800ff067b82 */ /* 0x00de220000000a00 */
[----:B-----5:R-:W-:-:S04]  /*ad970*/  UIMAD UR4, UR4, -0x200, UR5 ;  /* 0xfffffe00040478a4 */ /* 0x020fc8000f8e0205 */
[----:B------:R-:W-:-:S09]  /*ad980*/  UISETP.NE.AND UP0, UPT, UR4, 0x200, UPT ;  /* 0x000002000400788c */ /* 0x000fd2000bf05270 */
[----:B------:R-:W-:Y:S05]  /*ad990*/  BRA.U UP0, `(.L_x_3763) ;  /* 0x00000001004c7547 */ /* 0x000fea000b800000 */
[----:B----4-:R-:W2:Y:S01]  /*ad9a0*/  LDL.LU R8, [R1+0x54c] ;  /* 0x00054c0001087983 */ /* 0x010ea20000300800 */
[----:B------:R-:W3:Y:S01]  /*ad9b0*/  LDC.64 R2, c[0x0][0x390] ;  /* 0x0000e400ff027b82 */ /* 0x000ee20000000a00 */
[C---:B------:R-:W-:Y:S02]  /*ad9c0*/  PRMT R0, R38.reuse, 0x7770, RZ ;  /* 0x0000777026007816 */ /* 0x040fe400000000ff */
[----:B------:R-:W-:-:S04]  /*ad9d0*/  SHF.R.U64 R9, R38, 0x8, R39 ;  /* 0x0000000826097819 */ /* 0x000fc80000001227 */
[----:B------:R-:W-:Y:S01]  /*ad9e0*/  PRMT R9, R9, 0x7604, R0 ;  /* 0x0000760409097816 */ /* 0x000fe20000000000 */
[----:B------:R-:W4:Y:S01]  /*ad9f0*/  LDC.64 R4, c[0x0][0x398] ;  /* 0x0000e600ff047b82 */ /* 0x000f220000000a00 */
[----:B---3--:R-:W-:-:S04]  /*ada00*/  IMAD.WIDE R2, R24, 0x4, R2 ;  /* 0x0000000418027825 */ /* 0x008fc800078e0202 */
[----:B----4-:R-:W-:-:S04]  /*ada10*/  IMAD.WIDE R4, R24, 0x40, R4 ;  /* 0x0000004018047825 */ /* 0x010fc800078e0204 */
[----:B------:R-:W-:Y:S01]  /*ada20*/  VIADD R24, R24, 0x1 ;  /* 0x0000000118187836 */ /* 0x000fe20000000000 */
        /* <DEDUP_REMOVED lines=10> */
.L_x_3763:
[----:B0-----:R-:W-:Y:S01]  /*adad0*/  STG.E desc[UR8][R6.64], R24 ;  /* 0x0000001806007986 */ /* 0x001fe2000c101908 */
[----:B------:R-:W-:Y:S05]  /*adae0*/  EXIT ;  /* 0x000000000000794d */ /* 0x000fea0003800000 */
.L_x_2725:
[----:B------:R-:W-:Y:S01]  /*adaf0*/  BSSY B0, `(.L_x_3764) ;  /* 0x0000006000007945 */ /* 0x000fe20003800000 */
[----:B------:R-:W-:Y:S01]  /*adb00*/  PLOP3.LUT P2, PT, P0, PT, PT, 0x8, 0x80 ;  /* 0x000000000080781c */ /* 0x000fe2000074e170 */
[----:B------:R-:W-:-:S12]  /*adb10*/  IMAD.MOV.U32 R83, RZ, RZ, -0x1 ;  /* 0xffffffffff537424 */ /* 0x000fd800078e00ff */
[----:B------:R-:W-:Y:S05]  /*adb20*/  WARPSYNC.COLLECTIVE R83, `(.L_x_3765) ;  /* 0x0000000053087348 */ /* 0x000fea0003c00000 */
[----:B------:R-:W-:Y:S01]  /*adb30*/  VOTE.ANY P2, P2 ;  /* 0x0000000000ff7806 */ /* 0x000fe20001040100 */
[----:B------:R-:W-:-:S12]  /*adb40*/  ENDCOLLECTIVE ;  /* 0x000000000000791b */ /* 0x000fd80003800000 */
.L_x_3765:
[----:B------:R-:W-:Y:S05]  /*adb50*/  BSYNC B0 ;  /* 0x0000000000007941 */ /* 0x000fea0003800000 */
.L_x_3764:
[----:B------:R-:W-:Y:S01]  /*adb60*/  PLOP3.LUT P0, PT, P2, PT, PT, 0x80, 0x8 ;  /* 0x000000000008781c */ /* 0x000fe2000170f070 */
[----:B------:R-:W-:-:S12]  /*adb70*/  BRA `(.L_x_3766) ;  /* 0xfffff87800ec7947 */ /* 0x000fd8000383ffff */
.L_x_2730:
[----:B------:R-:W0:Y:S01]  /*adb80*/  S2R R4, SR_GEMASK ;  /* 0x0000000000047919 */ /* 0x000e220000003c00 */
[----:B------:R-:W-:Y:S01]  /*adb90*/  BSSY B0, `(.L_x_3767) ;  /* 0x0000006000007945 */ /* 0x000fe20003800000 */
[----:B------:R-:W-:Y:S01]  /*adba0*/  PLOP3.LUT P2, PT, P0, PT, PT, 0x8, 0x80 ;  /* 0x000000000080781c */ /* 0x000fe2000074e170 */
[----:B------:R-:W-:-:S12]  /*adbb0*/  IMAD.MOV.U32 R83, RZ, RZ, -0x1 ;  /* 0xffffffffff537424 */ /* 0x000fd800078e00ff */
[----:B0----5:R-:W-:Y:S05]  /*adbc0*/  WARPSYNC.COLLECTIVE R83, `(.L_x_3768) ;  /* 0x0000000053087348 */ /* 0x021fea0003c00000 */
[----:B------:R-:W-:Y:S01]  /*adbd0*/  VOTE.ANY R6, PT, P2 ;  /* 0x0000000000067806 */ /* 0x000fe200010e0100 */
[----:B0----5:R-:W-:Y:S06]  /*adbe0*/  ENDCOLLECTIVE ;  /* 0x000000000000791b */ /* 0x021fec0003800000 */
.L_x_3768:
[----:B------:R-:W-:Y:S05]  /*adbf0*/  BSYNC B0 ;  /* 0x0000000000007941 */ /* 0x000fea0003800000 */
.L_x_3767:
[----:B------:R-:W-:Y:S01]  /*adc00*/  LOP3.LUT R33, R180, 0xffff, RZ, 0xc0, !PT ;  /* 0x0000ffffb4217812 */ /* 0x000fe200078ec0ff */
[----:B------:R-:W-:Y:S01]  /*adc10*/  IMAD.MOV.U32 R80, RZ, RZ, R90 ;  /* 0x000000ffff507224 */ /* 0x000fe200078e005a */
[----:B------:R-:W-:Y:S01]  /*adc20*/  LOP3.LUT R34, R24, 0xffff, RZ, 0xc0, !PT ;  /* 0x0000ffff18227812 */ /* 0x000fe200078ec0ff */
[----:B------:R-:W-:Y:S01]  /*adc30*/  IMAD.MOV.U32 R81, RZ, RZ, 0x1 ;  /* 0x00000001ff517424 */ /* 0x000fe200078e00ff */
[----:B------:R-:W-:Y:S01]  /*adc40*/  LOP3.LUT R6, R6, 0x80000000, R4, 0xec, !PT ;  /* 0x8000000006067812 */ /* 0x000fe200078eec04 */
[----:B------:R-:W-:Y:S01]  /*adc50*/  IMAD.U32 R5, R33, 0x10000, RZ ;  /* 0x0001000021057824 */ /* 0x000fe200078e00ff */
[----:B------:R-:W-:Y:S01]  /*adc60*/  LOP3.LUT R4, R34, 0xff, RZ, 0xc0, !PT ;  /* 0x000000ff22047812 */ /* 0x000fe200078ec0ff */
[----:B------:R-:W-:Y:S01]  /*adc70*/  IMAD.MOV.U32 R83, RZ, RZ, -0x1 ;  /* 0xffffffffff537424 */ /* 0x000fe200078e00ff */
[----:B------:R-:W-:Y:S01]  /*adc80*/  LOP3.LUT R39, R178, 0xffff, RZ, 0xc0, !PT ;  /* 0x0000ffffb2277812 */ /* 0x000fe200078ec0ff */
[----:B------:R-:W-:Y:S01]  /*adc90*/  VIADD R27, R6, 0xffffffff ;  /* 0xffffffff061b7836 */ /* 0x000fe20000000000 */
[----:B------:R-:W-:-:S02]  /*adca0*/  PRMT R4, R169, 0x7604, R4 ;  /* 0x00007604a9047816 */ /* 0x000fc40000000004 */
[----:B------:R-:W-:Y:S02]  /*adcb0*/  LOP3.LUT R5, R5, 0xff0000, RZ, 0xc0, !PT ;  /* 0x00ff000005057812 */ /* 0x000fe400078ec0ff */
[----:B------:R-:W-:Y:S02]  /*adcc0*/  LOP3.LUT R38, R184, 0xffff, RZ, 0xc0, !PT ;  /* 0x0000ffffb8267812 */ /* 0x000fe400078ec0ff */
[----:B------:R-:W-:Y:S01]  /*adcd0*/  LOP3.LUT R31, R176, 0xffff, RZ, 0xc0, !PT ;  /* 0x0000ffffb01f7812 */ /* 0x000fe200078ec0ff */
[----:B------:R-:W-:Y:S01]  /*adce0*/  IMAD.IADD R8, R4, 0x1, R5 ;  /* 0x0000000104087824 */ /* 0x000fe200078e0205 */
[----:B------:R-:W-:Y:S01]  /*adcf0*/  LOP3.LUT R5, R38, 0xff, RZ, 0xc0, !PT ;  /* 0x000000ff26057812 */ /* 0x000fe200078ec0ff */
[----:B------:R-:W-:Y:S01]  /*add00*/  IMAD.U32 R4, R39, 0x10000, RZ ;  /* 0x0001000027047824 */ /* 0x000fe200078e00ff */
[----:B------:R-:W-:Y:S02]  /*add10*/  LOP3.LUT R32, R183, 0xffff, RZ, 0xc0, !PT ;  /* 0x0000ffffb7207812 */ /* 0x000fe400078ec0ff */
        /* <DEDUP_REMOVED lines=19> */
[----:B------:R-:W-:Y:S01]  /*ade50*/  LOP3.LUT R27, R6, R27, RZ, 0xc, !PT ;  /* 0x0000001b061b7212 */ /* 0x000fe200078e0cff */
[----:B------:R-:W-:Y:S01]  /*ade60*/  IMAD.IADD R11, R11, 0x1, R4 ;  /* 0x000000010b0b7824 */ /* 0x000fe200078e0204 */
[----:B------:R-:W-:Y:S01]  /*ade70*/  PRMT R13, R164, 0x7604, R13 ;  /* 0x00007604a40d7816 */ /* 0x000fe2000000000d */
[----:B------:R-:W-:Y:S01]  /*ade80*/  IMAD.U32 R4, R149, 0x10000, RZ ;  /* 0x0001000095047824 */ /* 0x000fe200078e00ff */
[----:B------:R-:W-:Y:S02]  /*ade90*/  LOP3.LUT R6, R156, 0xff, RZ, 0xc0, !PT ;  /* 0x000000ff9c067812 */ /* 0x000fe400078ec0ff */
[----:B------:R-:W-:Y:S01]  /*adea0*/  LOP3.LUT R14, R146, 0xffff, RZ, 0xc0, !PT ;  /* 0x0000ffff920e7812 */ /* 0x000fe200078ec0ff */
[----:B------:R-:W0:Y:S01]  /*adeb0*/  POPC R27, R27 ;  /* 0x0000001b001b7309 */ /* 0x000e220000000000 */
[----:B------:R-:W-:-:S02]  /*adec0*/  LOP3.LUT R4, R4, 0xff0000, RZ, 0xc0, !PT ;  /* 0x00ff000004047812 */ /* 0x000fc400078ec0ff */
[----:B------:R-:W-:Y:S02]  /*aded0*/  PRMT R6, R163, 0x7604, R6 ;  /* 0x00007604a3067816 */ /* 0x000fe40000000006 */
[----:B------:R-:W-:Y:S01]  /*adee0*/  LOP3.LUT R15, R91, 0xffff, RZ, 0xc0, !PT ;  /* 0x0000ffff5b0f7812 */ /* 0x000fe200078ec0ff */
[----:B------:R-:W-:Y:S01]  /*adef0*/  IMAD.IADD R4, R5, 0x1, R4 ;  /* 0x0000000105047824 */ /* 0x000fe200078e0204 */
[----:B------:R-:W-:Y:S02]  /*adf00*/  LOP3.LUT R5, R172, 0xffff, RZ, 0xc0, !PT ;  /* 0x0000ffffac057812 */ /* 0x000fe400078ec0ff */
[----:B------:R-:W-:Y:S01]  /*adf10*/  LOP3.LUT R16, R88, 0xffff, RZ, 0xc0, !PT ;  /* 0x0000ffff58107812 */ /* 0x000fe200078ec0ff */
[----:B------:R-:W-:Y:S01]  /*adf20*/  IMAD R12, R12, 0x1000000, R4 ;  /* 0x010000000c0c7824 */ /* 0x000fe200078e0204 */
        /* <DEDUP_REMOVED lines=16> */
[----:B------:R-:W-:Y:S01]  /*ae030*/  PRMT R28, R170, 0x7604, R28 ;  /* 0x00007604aa1c7816 */ /* 0x000fe2000000001c */
[----:B------:R-:W-:-:S02]  /*ae040*/  IMAD R13, R37, 0x1000000, R13 ;  /* 0x01000000250d7824 */ /* 0x000fc400078e020d */
        /* <DEDUP_REMOVED lines=30> */
[----:B------:R-:W-:Y:S02]  /*ae230*/  IMAD.IADD R4, R6, 0x1, R4 ;  /* 0x0000000106047824 */ /* 0x000fe400078e0204 */
[----:B0-----:R-:W-:Y:S02]  /*ae240*/  IMAD.MOV.U32 R6, RZ, RZ, R27 ;  /* 0x000000ffff067224 */ /* 0x001fe400078e001b */
[----:B------:R-:W-:Y:S01]  /*ae250*/  IMAD R19, R19, 0x1000000, R4 ;  /* 0x0100000013137824 */ /* 0x000fe200078e0204 */
[----:B------:R-:W-:-:S07]  /*ae260*/  LOP3.LUT R4, R179, 0xffff, RZ, 0xc0, !PT ;  /* 0x0000ffffb3047812 */ /* 0x000fce00078ec0ff */
[----:B------:R-:W-:Y:S05]  /*ae270*/  WARPSYNC.COLLECTIVE R83, `(.L_x_3769) ;  /* 0x0000000053087348 */ /* 0x000fea0003c00000 */
[----:B------:R0:W1:Y:S02]  /*ae280*/  SHFL.DOWN P2, R82, R80, R81, R6 ;  /* 0x0800005150527389 */ /* 0x0000640000040006 */
[----:B01----:R-:W-:Y:S05]  /*ae290*/  ENDCOLLECTIVE ;  /* 0x000000000000791b */ /* 0x003fea0003800000 */
.L_x_3769:
[----:B------:R-:W-:Y:S02]  /*ae2a0*/  IMAD R8, R4, 0x1000000, R8 ;  /* 0x0100000004087824 */ /* 0x000fe400078e0208 */
[----:B------:R-:W-:Y:S01]  /*ae2b0*/  IMAD.MOV.U32 R26, RZ, RZ, R82 ;  /* 0x000000ffff1a7224 */ /* 0x000fe200078e0052 */
[----:B------:R-:W-:Y:S06]  /*ae2c0*/  BRA `(.L_x_3770) ;  /* 0xfffff88000d87947 */ /* 0x000fec000383ffff */
.L_x_2731:
[----:B------:R-:W-:Y:S01]  /*ae2d0*/  BSSY B0, `(.L_x_3771) ;  /* 0x0000007000007945 */ /* 0x000fe20003800000 */
[----:B------:R-:W-:Y:S02]  /*ae2e0*/  IMAD.MOV.U32 R81, RZ, RZ, 0x1 ;  /* 0x00000001ff517424 */ /* 0x000fe400078e00ff */
[----:B------:R-:W-:Y:S02]  /*ae2f0*/  IMAD.MOV.U32 R6, RZ, RZ, R27 ;  /* 0x000000ffff067224 */ /* 0x000fe400078e001b */
[----:B------:R-:W-:-:S07]  /*ae300*/  IMAD.MOV.U32 R83, RZ, RZ, -0x1 ;  /* 0xffffffffff537424 */ /* 0x000fce00078e00ff */
[----:B------:R-:W-:Y:S05]  /*ae310*/  WARPSYNC.COLLECTIVE R83, `(.L_x_3772) ;  /* 0x0000000053087348 */ /* 0x000fea0003c00000 */
[----:B------:R0:W1:Y:S02]  /*ae320*/  SHFL.DOWN P2, R82, R80, R81, R6 ;  /* 0x0800005150527389 */ /* 0x0000640000040006 */
[----:B01----:R-:W-:Y:S05]  /*ae330*/  ENDCOLLECTIVE ;  /* 0x000000000000791b */ /* 0x003fea0003800000 */
.L_x_3772:
[----:B------:R-:W-:Y:S05]  /*ae340*/  BSYNC B0 ;  /* 0x0000000000007941 */ /* 0x000fea0003800000 */
.L_x_3771:
[----:B------:R-:W-:Y:S05]  /*ae350*/  BRA `(.L_x_3773) ;  /* 0xfffff88000bc7947 */ /* 0x000fea000383ffff */
.L_x_2732:
[----:B------:R-:W-:Y:S01]  /*ae360*/  BSSY B0, `(.L_x_3774) ;  /* 0x0000008000007945 */ /* 0x000fe20003800000 */
[----:B------:R-:W-:Y:S02]  /*ae370*/  IMAD.MOV.U32 R80, RZ, RZ, R8 ;  /* 0x000000ffff507224 */ /* 0x000fe400078e0008 */
[----:B------:R-:W-:Y:S02]  /*ae380*/  IMAD.MOV.U32 R81, RZ, RZ, 0x1 ;  /* 0x00000001ff517424 */ /* 0x000fe400078e00ff */
[----:B------:R-:W-:Y:S02]  /*ae390*/  IMAD.MOV.U32 R6, RZ, RZ, R27 ;  /* 0x000000ffff067224 */ /* 0x000fe400078e001b */
[----:B------:R-:W-:-:S07]  /*ae3a0*/  IMAD.MOV.U32 R83, RZ, RZ, -0x1 ;  /* 0xffffffffff537424 */ /* 0x000fce00078e00ff */
[----:B------:R-:W-:Y:S05]  /*ae3b0*/  WARPSYNC.COLLECTIVE R83, `(.L_x_3775) ;  /* 0x0000000053087348 */ /* 0x000fea0003c00000 */
[----:B------:R0:W1:Y:S02]  /*ae3c0*/  SHFL.DOWN P2, R82, R80, R81, R6 ;  /* 0x0800005150527389 */ /* 0x0000640000040006 */
[----:B01----:R-:W-:Y:S05]  /*ae3d0*/  ENDCOLLECTIVE ;  /* 0x000000000000791b */ /* 0x003fea0003800000 */
.L_x_3775:
[----:B------:R-:W-:Y:S05]  /*ae3e0*/  BSYNC B0 ;  /* 0x0000000000007941 */ /* 0x000fea0003800000 */
.L_x_3774:
[----:B------:R-:W-:Y:S02]  /*ae3f0*/  IMAD.MOV.U32 R80, RZ, RZ, R9 ;  /* 0x000000ffff507224 */ /* 0x000fe400078e0009 */
[----:B------:R-:W-:Y:S02]  /*ae400*/  IMAD.MOV.U32 R81, RZ, RZ, 0x1 ;  /* 0x00000001ff517424 */ /* 0x000fe400078e00ff */
[----:B------:R-:W-:Y:S02]  /*ae410*/  IMAD.MOV.U32 R6, RZ, RZ, R27 ;  /* 0x000000ffff067224 */ /* 0x000fe400078e001b */
[----:B------:R-:W-:Y:S02]  /*ae420*/  IMAD.MOV.U32 R83, RZ, RZ, -0x1 ;  /* 0xffffffffff537424 */ /* 0x000fe400078e00ff */
[----:B------:R-:W-:-:S07]  /*ae430*/  IMAD.MOV.U32 R8, RZ, RZ, R82 ;  /* 0x000000ffff087224 */ /* 0x000fce00078e0052 */
[----:B------:R-:W-:Y:S05]  /*ae440*/  WARPSYNC.COLLECTIVE R83, `(.L_x_3776) ;  /* 0x0000000053087348 */ /* 0x000fea0003c00000 */
[----:B------:R0:W1:Y:S02]  /*ae450*/  SHFL.DOWN P2, R82, R80, R81, R6 ;  /* 0x0800005150527389 */ /* 0x0000640000040006 */
[----:B01----:R-:W-:Y:S05]  /*ae460*/  ENDCOLLECTIVE ;  /* 0x000000000000791b */ /* 0x003fea0003800000 */
.L_x_3776:
[----:B------:R-:W-:Y:S02]  /*ae470*/  IMAD.MOV.U32 R80, RZ, RZ, R10 ;  /* 0x000000ffff507224 */ /* 0x000fe400078e000a */
[----:B------:R-:W-:-:S07]  /*ae480*/  IMAD.MOV.U32 R9, RZ, RZ, R82 ;  /* 0x000000ffff097224 */ /* 0x000fce00078e0052 */
[----:B------:R-:W-:Y:S05]  /*ae490*/  WARPSYNC.COLLECTIVE R83, `(.L_x_3777) ;  /* 0x0000000053087348 */ /* 0x000fea0003c00000 */
[----:B------:R0:W1:Y:S02]  /*ae4a0*/  SHFL.DOWN P2, R82, R80, R81, R6 ;  /* 0x0800005150527389 */ /* 0x0000640000040006 */
[----:B01----:R-:W-:Y:S05]  /*ae4b0*/  ENDCOLLECTIVE ;  /* 0x000000000000791b */ /* 0x003fea0003800000 */
.L_x_3777:
[----:B------:R-:W-:Y:S02]  /*ae4c0*/  IMAD.MOV.U32 R80, RZ, RZ, R11 ;  /* 0x000000ffff507224 */ /* 0x000fe400078e000b */
[----:B------:R-:W-:-:S07]  /*ae4d0*/  IMAD.MOV.U32 R10, RZ, RZ, R82 ;  /* 0x000000ffff0a7224 */ /* 0x000fce00078e0052 */
[----:B------:R-:W-:Y:S05]  /*ae4e0*/  WARPSYNC.COLLECTIVE R83, `(.L_x_3778) ;  /* 0x0000000053087348 */ /* 0x000fea0003c00000 */
[----:B------:R0:W1:Y:S02]  /*ae4f0*/  SHFL.DOWN P2, R82, R80, R81, R6 ;  /* 0x0800005150527389 */ /* 0x0000640000040006 */
[----:B01----:R-:W-:Y:S05]  /*ae500*/  ENDCOLLECTIVE ;  /* 0x000000000000791b */ /* 0x003fea0003800000 */
.L_x_3778:
[----:B------:R-:W-:Y:S02]  /*ae510*/  IMAD.MOV.U32 R80, RZ, RZ, R12 ;  /* 0x000000ffff507224 */ /* 0x000fe400078e000c */
[----:B------:R-:W-:-:S07]  /*ae520*/  IMAD.MOV.U32 R11, RZ, RZ, R82 ;  /* 0x000000ffff0b7224 */ /* 0x000fce00078e0052 */
[----:B------:R-:W-:Y:S05]  /*ae530*/  WARPSYNC.COLLECTIVE R83, `(.L_x_3779) ;  /* 0x0000000053087348 */ /* 0x000fea0003c00000 */
[----:B------:R0:W1:Y:S02]  /*ae540*/  SHFL.DOWN P2, R82, R80, R81, R6 ;  /* 0x0800005150527389 */ /* 0x0000640000040006 */
[----:B01----:R-:W-:Y:S05]  /*ae550*/  ENDCOLLECTIVE ;  /* 0x000000000000791b */ /* 0x003fea0003800000 */
.L_x_3779:
[----:B------:R-:W-:Y:S02]  /*ae560*/  IMAD.MOV.U32 R80, RZ, RZ, R13 ;  /* 0x000000ffff507224 */ /* 0x000fe400078e000d */
[----:B------:R-:W-:-:S07]  /*ae570*/  IMAD.MOV.U32 R12, RZ, RZ, R82 ;  /* 0x000000ffff0c7224 */ /* 0x000fce00078e0052 */
[----:B------:R-:W-:Y:S05]  /*ae580*/  WARPSYNC.COLLECTIVE R83, `(.L_x_3780) ;  /* 0x0000000053087348 */ /* 0x000fea0003c00000 */
[----:B------:R0:W1:Y:S02]  /*ae590*/  SHFL.DOWN P2, R82, R80, R81, R6 ;  /* 0x0800005150527389 */ /* 0x0000640000040006 */
[----:B01----:R-:W-:Y:S05]  /*ae5a0*/  ENDCOLLECTIVE ;  /* 0x000000000000791b */ /* 0x003fea0003800000 */
.L_x_3780:
[----:B------:R-:W-:Y:S02]  /*ae5b0*/  IMAD.MOV.U32 R80, RZ, RZ, R14 ;  /* 0x000000ffff507224 */ /* 0x000fe400078e000e */
[----:B------:R-:W-:-:S07]  /*ae5c0*/  IMAD.MOV.U32 R13, RZ, RZ, R82 ;  /* 0x000000ffff0d7224 */ /* 0x000fce00078e0052 */
[----:B------:R-:W-:Y:S05]  /*ae5d0*/  WARPSYNC.COLLECTIVE R83, `(.L_x_3781) ;  /* 0x0000000053087348 */ /* 0x000fea0003c00000 */
[----:B------:R0:W1:Y:S02]  /*ae5e0*/  SHFL.DOWN P2, R82, R80, R81, R6 ;  /* 0x0800005150527389 */ /* 0x0000640000040006 */
[----:B01----:R-:W-:Y:S05]  /*ae5f0*/  ENDCOLLECTIVE ;  /* 0x000000000000791b */ /* 0x003fea0003800000 */
.L_x_3781:
[----:B------:R-:W-:Y:S02]  /*ae600*/  IMAD.MOV.U32 R80, RZ, RZ, R15 ;  /* 0x000000ffff507224 */ /* 0x000fe400078e000f */
[----:B------:R-:W-:-:S07]  /*ae610*/  IMAD.MOV.U32 R14, RZ, RZ, R82 ;  /* 0x000000ffff0e7224 */ /* 0x000fce00078e0052 */
[----:B------:R-:W-:Y:S05]  /*ae620*/  WARPSYNC.COLLECTIVE R83, `(.L_x_3782) ;  /* 0x0000000053087348 */ /* 0x000fea0003c00000 */
[----:B------:R0:W1:Y:S02]  /*ae630*/  SHFL.DOWN P2, R82, R80, R81, R6 ;  /* 0x0800005150527389 */ /* 0x0000640000040006 */
[----:B01----:R-:W-:Y:S05]  /*ae640*/  ENDCOLLECTIVE ;  /* 0x000000000000791b */ /* 0x003fea0003800000 */
.L_x_3782:
[----:B------:R-:W-:Y:S02]  /*ae650*/  IMAD.MOV.U32 R80, RZ, RZ, R16 ;  /* 0x000000ffff507224 */ /* 0x000fe400078e0010 */
[----:B------:R-:W-:-:S07]  /*ae660*/  IMAD.MOV.U32 R15, RZ, RZ, R82 ;  /* 0x000000ffff0f7224 */ /* 0x000fce00078e0052 */
[----:B------:R-:W-:Y:S05]  /*ae670*/  WARPSYNC.COLLECTIVE R83, `(.L_x_3783) ;  /* 0x0000000053087348 */ /* 0x000fea0003c00000 */
[----:B------:R0:W1:Y:S02]  /*ae680*/  SHFL.DOWN P2, R82, R80, R81, R6 ;  /* 0x0800005150527389 */ /* 0x0000640000040006 */
[----:B01----:R-:W-:Y:S05]  /*ae690*/  ENDCOLLECTIVE ;  /* 0x000000000000791b */ /* 0x003fea0003800000 */
.L_x_3783:
[----:B------:R-:W-:Y:S02]  /*ae6a0*/  IMAD.MOV.U32 R80, RZ, RZ, R17 ;  /* 0x000000ffff507224 */ /* 0x000fe400078e0011 */
[----:B------:R-:W-:-:S07]  /*ae6b0*/  IMAD.MOV.U32 R16, RZ, RZ, R82 ;  /* 0x000000ffff107224 */ /* 0x000fce00078e0052 */
[----:B------:R-:W-:Y:S05]  /*ae6c0*/  WARPSYNC.COLLECTIVE R83, `(.L_x_3784) ;  /* 0x0000000053087348 */ /* 0x000fea0003c00000 */
[----:B------:R0:W1:Y:S02]  /*ae6d0*/  SHFL.DOWN P2, R82, R80, R81, R6 ;  /* 0x0800005150527389 */ /* 0x0000640000040006 */
[----:B01----:R-:W-:Y:S05]  /*ae6e0*/  ENDCOLLECTIVE ;  /* 0x000000000000791b */ /* 0x003fea0003800000 */
.L_x_3784:
[----:B------:R-:W-:Y:S02]  /*ae6f0*/  IMAD.MOV.U32 R80, RZ, RZ, R18 ;  /* 0x000000ffff507224 */ /* 0x000fe400078e0012 */
[----:B------:R-:W-:-:S07]  /*ae700*/  IMAD.MOV.U32 R17, RZ, RZ, R82 ;  /* 0x000000ffff117224 */ /* 0x000fce00078e0052 */
[----:B------:R-:W-:Y:S05]  /*ae710*/  WARPSYNC.COLLECTIVE R83, `(.L_x_3785) ;  /* 0x0000000053087348 */ /* 0x000fea0003c00000 */
[----:B------:R0:W1:Y:S02]  /*ae720*/  SHFL.DOWN P2, R82, R80, R81, R6 ;  /* 0x0800005150527389 */ /* 0x0000640000040006 */
[----:B01----:R-:W-:Y:S05]  /*ae730*/  ENDCOLLECTIVE ;  /* 0x000000000000791b */ /* 0x003fea0003800000 */
.L_x_3785:
[----:B------:R-:W-:Y:S02]  /*ae740*/  IMAD.MOV.U32 R80, RZ, RZ, R19 ;  /* 0x000000ffff507224 */ /* 0x000fe400078e0013 */
[----:B------:R-:W-:-:S07]  /*ae750*/  IMAD.MOV.U32 R18, RZ, RZ, R82 ;  /* 0x000000ffff127224 */ /* 0x000fce00078e0052 */
[----:B------:R-:W-:Y:S05]  /*ae760*/  WARPSYNC.COLLECTIVE R83, `(.L_x_3786) ;  /* 0x0000000053087348 */ /* 0x000fea0003c00000 */
[----:B------:R0:W1:Y:S02]  /*ae770*/  SHFL.DOWN P2, R82, R80, R81, R6 ;  /* 0x0800005150527389 */ /* 0x0000640000040006 */
[----:B01----:R-:W-:Y:S05]  /*ae780*/  ENDCOLLECTIVE ;  /* 0x000000000000791b */ /* 0x003fea0003800000 */
.L_x_3786:
[----:B------:R-:W-:Y:S02]  /*ae790*/  IMAD.MOV.U32 R80, RZ, RZ, R28 ;  /* 0x000000ffff507224 */ /* 0x000fe400078e001c */
[----:B------:R-:W-:-:S07]  /*ae7a0*/  IMAD.MOV.U32 R19, RZ, RZ, R82 ;  /* 0x000000ffff137224 */ /* 0x000fce00078e0052 */
[----:B------:R-:W-:Y:S05]  /*ae7b0*/  WARPSYNC.COLLECTIVE R83, `(.L_x_3787) ;  /* 0x0000000053087348 */ /* 0x000fea0003c00000 */
[----:B------:R0:W1:Y:S02]  /*ae7c0*/  SHFL.DOWN P2, R82, R80, R81, R6 ;  /* 0x0800005150527389 */ /* 0x0000640000040006 */
[----:B01----:R-:W-:Y:S05]  /*ae7d0*/  ENDCOLLECTIVE ;  /* 0x000000000000791b */ /* 0x003fea0003800000 */
.L_x_3787:
[----:B------:R-:W-:Y:S02]  /*ae7e0*/  IMAD.MOV.U32 R80, RZ, RZ, R23 ;  /* 0x000000ffff507224 */ /* 0x000fe400078e0017 */
[----:B------:R-:W-:-:S07]  /*ae7f0*/  IMAD.MOV.U32 R28, RZ, RZ, R82 ;  /* 0x000000ffff1c7224 */ /* 0x000fce00078e0052 */
[----:B------:R-:W-:Y:S05]  /*ae800*/  WARPSYNC.COLLECTIVE R83, `(.L_x_3788) ;  /* 0x0000000053087348 */ /* 0x000fea0003c00000 */
[----:B------:R0:W1:Y:S02]  /*ae810*/  SHFL.DOWN P2, R82, R80, R81, R6 ;  /* 0x0800005150527389 */ /* 0x0000640000040006 */
[----:B01----:R-:W-:Y:S05]  /*ae820*/  ENDCOLLECTIVE ;  /* 0x000000000000791b */ /* 0x003fea0003800000 */
.L_x_3788:
[----:B------:R-:W-:Y:S02]  /*ae830*/  IMAD.MOV.U32 R80, RZ, RZ, R2 ;  /* 0x000000ffff507224 */ /* 0x000fe400078e0002 */
[----:B------:R-:W-:-:S07]  /*ae840*/  IMAD.MOV.U32 R22, RZ, RZ, R82 ;  /* 0x000000ffff167224 */ /* 0x000fce00078e0052 */
[----:B------:R-:W-:Y:S05]  /*ae850*/  WARPSYNC.COLLECTIVE R83, `(.L_x_3789) ;  /* 0x0000000053087348 */ /* 0x000fea0003c00000 */
[----:B------:R0:W1:Y:S02]  /*ae860*/  SHFL.DOWN P2, R82, R80, R81, R6 ;  /* 0x0800005150527389 */ /* 0x0000640000040006 */
[----:B01----:R-:W-:Y:S05]  /*ae870*/  ENDCOLLECTIVE ;  /* 0x000000000000791b */ /* 0x003fea0003800000 */
.L_x_3789:
[----:B------:R-:W-:Y:S02]  /*ae880*/  IMAD.MOV.U32 R80, RZ, RZ, R3 ;  /* 0x000000ffff507224 */ /* 0x000fe400078e0003 */
[----:B------:R-:W-:-:S07]  /*ae890*/  IMAD.MOV.U32 R20, RZ, RZ, R82 ;  /* 0x000000ffff147224 */ /* 0x000fce00078e0052 */
[----:B------:R-:W-:Y:S05]  /*ae8a0*/  WARPSYNC.COLLECTIVE R83, `(.L_x_3790) ;  /* 0x0000000053087348 */ /* 0x000fea0003c00000 */
[----:B------:R0:W1:Y:S02]  /*ae8b0*/  SHFL.DOWN P2, R82, R80, R81, R6 ;  /* 0x0800005150527389 */ /* 0x0000640000040006 */
[----:B01----:R-:W-:Y:S05]  /*ae8c0*/  ENDCOLLECTIVE ;  /* 0x000000000000791b */ /* 0x003fea0003800000 */
.L_x_3790:
[----:B------:R-:W-:Y:S01]  /*ae8d0*/  IMAD.MOV.U32 R21, RZ, RZ, R82 ;  /* 0x000000ffff157224 */ /* 0x000fe200078e0052 */
[----:B------:R-:W-:Y:S06]  /*ae8e0*/  BRA `(.L_x_3791) ;  /* 0xfffff87c00a07947 */ /* 0x000fec000383ffff */
.L_x_2749:
[----:B------:R-:W-:Y:S01]  /*ae8f0*/  BSSY B0, `(.L_x_3792) ;  /* 0x0000008000007945 */ /* 0x000fe20003800000 */
[----:B------:R-:W-:Y:S02]  /*ae900*/  IMAD.MOV.U32 R80, RZ, RZ, R90 ;  /* 0x000000ffff507224 */ /* 0x000fe400078e005a */
[----:B------:R-:W-:Y:S02]  /*ae910*/  IMAD.MOV.U32 R81, RZ, RZ, 0x2 ;  /* 0x00000002ff517424 */ /* 0x000fe400078e00ff */
[----:B------:R-:W-:Y:S02]  /*ae920*/  IMAD.MOV.U32 R6, RZ, RZ, R27 ;  /* 0x000000ffff067224 */ /* 0x000fe400078e001b */
[----:B------:R-:W-:-:S07]  /*ae930*/  IMAD.MOV.U32 R83, RZ, RZ, -0x1 ;  /* 0xffffffffff537424 */ /* 0x000fce00078e00ff */
[----:B-1---5:R-:W-:Y:S05]  /*ae940*/  WARPSYNC.COLLECTIVE R83, `(.L_x_3793) ;  /* 0x0000000053087348 */ /* 0x022fea0003c00000 */
[----:B------:R0:W2:Y:S02]  /*ae950*/  SHFL.DOWN P2, R82, R80, R81, R6 ;  /* 0x0800005150527389 */ /* 0x0000a40000040006 */
[----:B012--5:R-:W-:Y:S05]  /*ae960*/  ENDCOLLECTIVE ;  /* 0x000000000000791b */ /* 0x027fea0003800000 */
.L_x_3793:
[----:B------:R-:W-:Y:S05]  /*ae970*/  BSYNC B0 ;  /* 0x0000000000007941 */ /* 0x000fea0003800000 */
.L_x_3792:
[----:B------:R-:W-:Y:S01]  /*ae980*/  IMAD.MOV.U32 R26, RZ, RZ, R82 ;  /* 0x000000ffff1a7224 */ /* 0x000fe200078e0052 */
[----:B------:R-:W-:Y:S06]  /*ae990*/  BRA `(.L_x_3794) ;  /* 0xfffff89000947947 */ /* 0x000fec000383ffff */
.L_x_2750:
[----:B------:R-:W-:Y:S01]  /*ae9a0*/  BSSY B0, `(.L_x_3795) ;  /* 0x0000007000007945 */ /* 0x000fe20003800000 */
[----:B------:R-:W-:Y:S02]  /*ae9b0*/  IMAD.MOV.U32 R81, RZ, RZ, 0x2 ;  /* 0x00000002ff517424 */ /* 0x000fe400078e00ff */
[----:B------:R-:W-:Y:S02]  /*ae9c0*/  IMAD.MOV.U32 R6, RZ, RZ, R27 ;  /* 0x000000ffff067224 */ /* 0x000fe400078e001b */
[----:B------:R-:W-:-:S07]  /*ae9d0*/  IMAD.MOV.U32 R83, RZ, RZ, -0x1 ;  /* 0xffffffffff537424 */ /* 0x000fce00078e00ff */
[----:B012--5:R-:W-:Y:S05]  /*ae9e0*/  WARPSYNC.COLLECTIVE R83, `(.L_x_3796) ;  /* 0x0000000053087348 */ /* 0x027fea0003c00000 */
[----:B------:R3:W4:Y:S02]  /*ae9f0*/  SHFL.DOWN P2, R82, R80, R81, R6 ;  /* 0x0800005150527389 */ /* 0x0007240000040006 */
[----:B012345:R-:W-:Y:S05]  /*aea00*/  ENDCOLLECTIVE ;  /* 0x000000000000791b */ /* 0x03ffea0003800000 */
.L_x_3796:
[----:B------:R-:W-:Y:S05]  /*aea10*/  BSYNC B0 ;  /* 0x0000000000007941 */ /* 0x000fea0003800000 */
.L_x_3795:
[----:B------:R-:W-:Y:S05]  /*aea20*/  BRA `(.L_x_3797) ;  /* 0xfffff89000787947 */ /* 0x000fea000383ffff */
.L_x_2751:
[----:B------:R-:W-:Y:S01]  /*aea30*/  BSSY B0, `(.L_x_3798) ;  /* 0x0000008000007945 */ /* 0x000fe20003800000 */
[----:B------:R-:W-:Y:S02]  /*aea40*/  IMAD.MOV.U32 R80, RZ, RZ, R8 ;  /* 0x000000ffff507224 */ /* 0x000fe400078e0008 */
[----:B------:R-:W-:Y:S02]  /*aea50*/  IMAD.MOV.U32 R81, RZ, RZ, 0x2 ;  /* 0x00000002ff517424 */ /* 0x000fe400078e00ff */
[----:B------:R-:W-:Y:S02]  /*aea60*/  IMAD.MOV.U32 R6, RZ, RZ, R27 ;  /* 0x000000ffff067224 */ /* 0x000fe400078e001b */
[----:B------:R-:W-:-:S07]  /*aea70*/  IMAD.MOV.U32 R83, RZ, RZ, -0x1 ;  /* 0xffffffffff537424 */ /* 0x000fce00078e00ff */
[----:B012--5:R-:W-:Y:S05]  /*aea80*/  WARPSYNC.COLLECTIVE R83, `(.L_x_3799) ;  /* 0x0000000053087348 */ /* 0x027fea0003c00000 */
[----:B------:R3:W4:Y:S02]  /*aea90*/  SHFL.DOWN P2, R82, R80, R81, R6 ;  /* 0x0800005150527389 */ /* 0x0007240000040006 */
[----:B012345:R-:W-:Y:S05]  /*aeaa0*/  ENDCOLLECTIVE ;  /* 0x000000000000791b */ /* 0x03ffea0003800000 */
.L_x_3799:
[----:B------:R-:W-:Y:S05]  /*aeab0*/  BSYNC B0 ;  /* 0x0000000000007941 */ /* 0x000fea0003800000 */
.L_x_3798:
        /* <DEDUP_REMOVED lines=8> */
.L_x_3800:
[----:B------:R-:W-:Y:S02]  /*aeb40*/  IMAD.MOV.U32 R80, RZ, RZ, R10 ;  /* 0x000000ffff507224 */ /* 0x000fe400078e000a */
[----:B------:R-:W-:-:S07]  /*aeb50*/  IMAD.MOV.U32 R9, RZ, RZ, R82 ;  /* 0x000000ffff097224 */ /* 0x000fce00078e0052 */
[----:B------:R-:W-:Y:S05]  /*aeb60*/  WARPSYNC.COLLECTIVE R83, `(.L_x_3801) ;  /* 0x0000000053087348 */ /* 0x000fea0003c00000 */
[----:B------:R0:W1:Y:S02]  /*aeb70*/  SHFL.DOWN P2, R82, R80, R81, R6 ;  /* 0x0800005150527389 */ /* 0x0000640000040006 */
[----:B01----:R-:W-:Y:S05]  /*aeb80*/  ENDCOLLECTIVE ;  /* 0x000000000000791b */ /* 0x003fea0003800000 */
.L_x_3801:
[----:B------:R-:W-:Y:S02]  /*aeb90*/  IMAD.MOV.U32 R80, RZ, RZ, R11 ;  /* 0x000000ffff507224 */ /* 0x000fe400078e000b */
[----:B------:R-:W-:-:S07]  /*aeba0*/  IMAD.MOV.U32 R10, RZ, RZ, R82 ;  /* 0x000000ffff0a7224 */ /* 0x000fce00078e0052 */
[----:B------:R-:W-:Y:S05]  /*aebb0*/  WARPSYNC.COLLECTIVE R83, `(.L_x_3802) ;  /* 0x0000000053087348 */ /* 0x000fea0003c00000 */
[----:B------:R0:W1:Y:S02]  /*aebc0*/  SHFL.DOWN P2, R82, R80, R81, R6 ;  /* 0x0800005150527389 */ /* 0x0000640000040006 */
[----:B01----:R-:W-:Y:S05]  /*aebd0*/  ENDCOLLECTIVE ;  /* 0x000000000000791b */ /* 0x003fea0003800000 */
.L_x_3802:
[----:B------:R-:W-:Y:S02]  /*aebe0*/  IMAD.MOV.U32 R80, RZ, RZ, R12 ;  /* 0x000000ffff507224 */ /* 0x000fe400078e000c */
[----:B------:R-:W-:-:S07]  /*aebf0*/  IMAD.MOV.U32 R11, RZ, RZ, R82 ;  /* 0x000000ffff0b7224 */ /* 0x000fce00078e0052 */
[----:B------:R-:W-:Y:S05]  /*aec00*/  WARPSYNC.COLLECTIVE R83, `(.L_x_3803) ;  /* 0x0000000053087348 */ /* 0x000fea0003c00000 */
[----:B------:R0:W1:Y:S02]  /*aec10*/  SHFL.DOWN P2, R82, R80, R81, R6 ;  /* 0x0800005150527389 */ /* 0x0000640000040006 */
[----:B01----:R-:W-:Y:S05]  /*aec20*/  ENDCOLLECTIVE ;  /* 0x000000000000791b */ /* 0x003fea0003800000 */
.L_x_3803:
[----:B------:R-:W-:Y:S02]  /*aec30*/  IMAD.MOV.U32 R80, RZ, RZ, R13 ;  /* 0x000000ffff507224 */ /* 0x000fe400078e000d */
[----:B------:R-:W-:-:S07]  /*aec40*/  IMAD.MOV.U32 R12, RZ, RZ, R82 ;  /* 0x000000ffff0c7224 */ /* 0x000fce00078e0052 */
[----:B------:R-:W-:Y:S05]  /*aec50*/  WARPSYNC.COLLECTIVE R83, `(.L_x_3804) ;  /* 0x0000000053087348 */ /* 0x000fea0003c00000 */
[----:B------:R0:W1:Y:S02]  /*aec60*/  SHFL.DOWN P2, R82, R80, R81, R6 ;  /* 0x0800005150527389 */ /* 0x0000640000040006 */
[----:B01----:R-:W-:Y:S05]  /*aec70*/  ENDCOLLECTIVE ;  /* 0x000000000000791b */ /* 0x003fea0003800000 */
.L_x_3804:
[----:B------:R-:W-:Y:S02]  /*aec80*/  IMAD.MOV.U32 R80, RZ, RZ, R14 ;  /* 0x000000ffff507224 */ /* 0x000fe400078e000e */
[----:B------:R-:W-:-:S07]  /*aec90*/  IMAD.MOV.U32 R13, RZ, RZ, R82 ;  /* 0x000000ffff0d7224 */ /* 0x000fce00078e0052 */
[----:B------:R-:W-:Y:S05]  /*aeca0*/  WARPSYNC.COLLECTIVE R83, `(.L_x_3805) ;  /* 0x0000000053087348 */ /* 0x000fea0003c00000 */
[----:B------:R0:W1:Y:S02]  /*aecb0*/  SHFL.DOWN P2, R82, R80, R81, R6 ;  /* 0x0800005150527389 */ /* 0x0000640000040006 */
[----:B01----:R-:W-:Y:S05]  /*aecc0*/  ENDCOLLECTIVE ;  /* 0x000000000000791b */ /* 0x003fea0003800000 */
.L_x_3805:
[----:B------:R-:W-:Y:S02]  /*aecd0*/  IMAD.MOV.U32 R80, RZ, RZ, R15 ;  /* 0x000000ffff507224 */ /* 0x000fe400078e000f */
[----:B------:R-:W-:-:S07]  /*aece0*/  IMAD.MOV.U32 R14, RZ, RZ, R82 ;  /* 0x000000ffff0e7224 */ /* 0x000fce00078e0052 */
[----:B------:R-:W-:Y:S05]  /*aecf0*/  WARPSYNC.COLLECTIVE R83, `(.L_x_3806) ;  /* 0x0000000053087348 */ /* 0x000fea0003c00000 */
[----:B------:R0:W1:Y:S02]  /*aed00*/  SHFL.DOWN P2, R82, R80, R81, R6 ;  /* 0x0800005150527389 */ /* 0x0000640000040006 */
[----:B01----:R-:W-:Y:S05]  /*aed10*/  ENDCOLLECTIVE ;  /* 0x000000000000791b */ /* 0x003fea0003800000 */
.L_x_3806:
[----:B------:R-:W-:Y:S02]  /*aed20*/  IMAD.MOV.U32 R80, RZ, RZ, R16 ;  /* 0x000000ffff507224 */ /* 0x000fe400078e0010 */
[----:B------:R-:W-:-:S07]  /*aed30*/  IMAD.MOV.U32 R15, RZ, RZ, R82 ;  /* 0x000000ffff0f7224 */ /* 0x000fce00078e0052 */
[----:B------:R-:W-:Y:S05]  /*aed40*/  WARPSYNC.COLLECTIVE R83, `(.L_x_3807) ;  /* 0x0000000053087348 */ /* 0x000fea0003c00000 */
[----:B------:R0:W1:Y:S02]  /*aed50*/  SHFL.DOWN P2, R82, R80, R81, R6 ;  /* 0x0800005150527389 */ /* 0x0000640000040006 */
[----:B01----:R-:W-:Y:S05]  /*aed60*/  ENDCOLLECTIVE ;  /* 0x000000000000791b */ /* 0x003fea0003800000 */
.L_x_3807:
[----:B------:R-:W-:Y:S02]  /*aed70*/  IMAD.MOV.U32 R80, RZ, RZ, R17 ;  /* 0x000000ffff507224 */ /* 0x000fe400078e0011 */
[----:B------:R-:W-:-:S07]  /*aed80*/  IMAD.MOV.U32 R16, RZ, RZ, R82 ;  /* 0x000000ffff107224 */ /* 0x000fce00078e0052 */
[----:B------:R-:W-:Y:S05]  /*aed90*/  WARPSYNC.COLLECTIVE R83, `(.L_x_3808) ;  /* 0x0000000053087348 */ /* 0x000fea0003c00000 */
[----:B------:R0:W1:Y:S02]  /*aeda0*/  SHFL.DOWN P2, R82, R80, R81, R6 ;  /* 0x0800005150527389 */ /* 0x0000640000040006 */
[----:B01----:R-:W-:Y:S05]  /*aedb0*/  ENDCOLLECTIVE ;  /* 0x000000000000791b */ /* 0x003fea0003800000 */
.L_x_3808:
[----:B------:R-:W-:Y:S02]  /*aedc0*/  IMAD.MOV.U32 R80, RZ, RZ, R18 ;  /* 0x000000ffff507224 */ /* 0x000fe400078e0012 */
[----:B------:R-:W-:-:S07]  /*aedd0*/  IMAD.MOV.U32 R17, RZ, RZ, R82 ;  /* 0x000000ffff117224 */ /* 0x000fce00078e0052 */
[----:B------:R-:W-:Y:S05]  /*aede0*/  WARPSYNC.COLLECTIVE R83, `(.L_x_3809) ;  /* 0x0000000053087348 */ /* 0x000fea0003c00000 */
[----:B------:R0:W1:Y:S02]  /*aedf0*/  SHFL.DOWN P2, R82, R80, R81, R6 ;  /* 0x0800005150527389 */ /* 0x0000640000040006 */
[----:B01----:R-:W-:Y:S05]  /*aee00*/  ENDCOLLECTIVE ;  /* 0x000000000000791b */ /* 0x003fea0003800000 */
.L_x_3809:
[----:B------:R-:W-:Y:S02]  /*aee10*/  IMAD.MOV.U32 R80, RZ, RZ, R19 ;  /* 0x000000ffff507224 */ /* 0x000fe400078e0013 */
[----:B------:R-:W-:-:S07]  /*aee20*/  IMAD.MOV.U32 R18, RZ, RZ, R82 ;  /* 0x000000ffff127224 */ /* 0x000fce00078e0052 */
[----:B------:R-:W-:Y:S05]  /*aee30*/  WARPSYNC.COLLECTIVE R83, `(.L_x_3810) ;  /* 0x0000000053087348 */ /* 0x000fea0003c00000 */
[----:B------:R0:W1:Y:S02]  /*aee40*/  SHFL.DOWN P2, R82, R80, R81, R6 ;  /* 0x0800005150527389 */ /* 0x0000640000040006 */
[----:B01----:R-:W-:Y:S05]  /*aee50*/  ENDCOLLECTIVE ;  /* 0x000000000000791b */ /* 0x003fea0003800000 */
.L_x_3810:
[----:B------:R-:W-:Y:S02]  /*aee60*/  IMAD.MOV.U32 R80, RZ, RZ, R28 ;  /* 0x000000ffff507224 */ /* 0x000fe400078e001c */
[----:B------:R-:W-:-:S07]  /*aee70*/  IMAD.MOV.U32 R19, RZ, RZ, R82 ;  /* 0x000000ffff137224 */ /* 0x000fce00078e0052 */
[----:B------:R-:W-:Y:S05]  /*aee80*/  WARPSYNC.COLLECTIVE R83, `(.L_x_3811) ;  /* 0x0000000053087348 */ /* 0x000fea0003c00000 */
[----:B------:R0:W1:Y:S02]  /*aee90*/  SHFL.DOWN P2, R82, R80, R81, R6 ;  /* 0x0800005150527389 */ /* 0x0000640000040006 */
[----:B01----:R-:W-:Y:S05]  /*aeea0*/  ENDCOLLECTIVE ;  /* 0x000000000000791b */ /* 0x003fea0003800000 */
.L_x_3811:
[----:B------:R-:W-:Y:S02]  /*aeeb0*/  IMAD.MOV.U32 R80, RZ, RZ, R23 ;  /* 0x000000ffff507224 */ /* 0x000fe400078e0017 */
[----:B------:R-:W-:-:S07]  /*aeec0*/  IMAD.MOV.U32 R28, RZ, RZ, R82 ;  /* 0x000000ffff1c7224 */ /* 0x000fce00078e0052 */
[----:B------:R-:W-:Y:S05]  /*aeed0*/  WARPSYNC.COLLECTIVE R83, `(.L_x_3812) ;  /* 0x0000000053087348 */ /* 0x000fea0003c00000 */
[----:B------:R0:W1:Y:S02]  /*aeee0*/  SHFL.DOWN P2, R82, R80, R81, R6 ;  /* 0x0800005150527389 */ /* 0x0000640000040006 */
[----:B01----:R-:W-:Y:S05]  /*aeef0*/  ENDCOLLECTIVE ;  /* 0x000000000000791b */ /* 0x003fea0003800000 */
.L_x_3812:
[----:B------:R-:W-:Y:S02]  /*aef00*/  IMAD.MOV.U32 R80, RZ, RZ, R2 ;  /* 0x000000ffff507224 */ /* 0x000fe400078e0002 */
[----:B------:R-:W-:-:S07]  /*aef10*/  IMAD.MOV.U32 R22, RZ, RZ, R82 ;  /* 0x000000ffff167224 */ /* 0x000fce00078e0052 */
[----:B------:R-:W-:Y:S05]  /*aef20*/  WARPSYNC.COLLECTIVE R83, `(.L_x_3813) ;  /* 0x0000000053087348 */ /* 0x000fea0003c00000 */
[----:B------:R0:W1:Y:S02]  /*aef30*/  SHFL.DOWN P2, R82, R80, R81, R6 ;  /* 0x0800005150527389 */ /* 0x0000640000040006 */
[----:B01----:R-:W-:Y:S05]  /*aef40*/  ENDCOLLECTIVE ;  /* 0x000000000000791b */ /* 0x003fea0003800000 */
.L_x_3813:
[----:B------:R-:W-:Y:S02]  /*aef50*/  IMAD.MOV.U32 R80, RZ, RZ, R3 ;  /* 0x000000ffff507224 */ /* 0x000fe400078e0003 */
[----:B------:R-:W-:-:S07]  /*aef60*/  IMAD.MOV.U32 R20, RZ, RZ, R82 ;  /* 0x000000ffff147224 */ /* 0x000fce00078e0052 */
[----:B------:R-:W-:Y:S05]  /*aef70*/  WARPSYNC.COLLECTIVE R83, `(.L_x_3814) ;  /* 0x0000000053087348 */ /* 0x000fea0003c00000 */
[----:B------:R0:W1:Y:S02]  /*aef80*/  SHFL.DOWN P2, R82, R80, R81, R6 ;  /* 0x0800005150527389 */ /* 0x0000640000040006 */
[----:B01----:R-:W-:Y:S05]  /*aef90*/  ENDCOLLECTIVE ;  /* 0x000000000000791b */ /* 0x003fea0003800000 */
.L_x_3814:
[----:B------:R-:W-:Y:S01]  /*aefa0*/  IMAD.MOV.U32 R21, RZ, RZ, R82 ;  /* 0x000000ffff157224 */ /* 0x000fe200078e0052 */
[----:B------:R-:W-:Y:S06]  /*aefb0*/  BRA `(.L_x_3815) ;  /* 0xfffff88c005c7947 */ /* 0x000fec000383ffff */
.L_x_2768:
[----:B------:R-:W-:Y:S01]  /*aefc0*/  BSSY B0, `(.L_x_3816) ;  /* 0x0000008000007945 */ /* 0x000fe20003800000 */
[----:B------:R-:W-:Y:S02]  /*aefd0*/  IMAD.MOV.U32 R80, RZ, RZ, R90 ;  /* 0x000000ffff507224 */ /* 0x000fe400078e005a */
[----:B------:R-:W-:Y:S02]  /*aefe0*/  IMAD.MOV.U32 R81, RZ, RZ, 0x4 ;  /* 0x00000004ff517424 */ /* 0x000fe400078e00ff */
[----:B------:R-:W-:Y:S02]  /*aeff0*/  IMAD.MOV.U32 R6, RZ, RZ, R27 ;  /* 0x000000ffff067224 */ /* 0x000fe400078e001b */
[----:B------:R-:W-:-:S07]  /*af000*/  IMAD.MOV.U32 R83, RZ, RZ, -0x1 ;  /* 0xffffffffff537424 */ /* 0x000fce00078e00ff */
[----:B-123-5:R-:W-:Y:S05]  /*af010*/  WARPSYNC.COLLECTIVE R83, `(.L_x_3817) ;  /* 0x0000000053087348 */ /* 0x02efea0003c00000 */
[----:B------:R0:W4:Y:S02]  /*af020*/  SHFL.DOWN P2, R82, R80, R81, R6 ;  /* 0x0800005150527389 */ /* 0x0001240000040006 */
[----:B012345:R-:W-:Y:S05]  /*af030*/  ENDCOLLECTIVE ;  /* 0x000000000000791b */ /* 0x03ffea0003800000 */
.L_x_3817:
[----:B------:R-:W-:Y:S05]  /*af040*/  BSYNC B0 ;  /* 0x0000000000007941 */ /* 0x000fea0003800000 */
.L_x_3816:
[----:B------:R-:W-:Y:S01]  /*af050*/  IMAD.MOV.U32 R26, RZ, RZ, R82 ;  /* 0x000000ffff1a7224 */ /* 0x000fe200078e0052 */
[----:B------:R-:W-:Y:S06]  /*af060*/  BRA `(.L_x_3818) ;  /* 0xfffff8a000547947 */ /* 0x000fec000383ffff */
.L_x_2769:
[----:B------:R-:W-:Y:S01]  /*af070*/  BSSY B0, `(.L_x_3819) ;  /* 0x0000007000007945 */ /* 0x000fe20003800000 */
[----:B------:R-:W-:Y:S02]  /*af080*/  IMAD.MOV.U32 R81, RZ, RZ, 0x4 ;  /* 0x00000004ff517424 */ /* 0x000fe400078e00ff */
[----:B------:R-:W-:Y:S02]  /*af090*/  IMAD.MOV.U32 R6, RZ, RZ, R27 ;  /* 0x000000ffff067224 */ /* 0x000fe400078e001b */
[----:B------:R-:W-:-:S07]  /*af0a0*/  IMAD.MOV.U32 R83, RZ, RZ, -0x1 ;  /* 0xffffffffff537424 */ /* 0x000fce00078e00ff */
[----:B0123-5:R-:W-:Y:S05]  /*af0b0*/  WARPSYNC.COLLECTIVE R83, `(.L_x_3820) ;  /* 0x0000000053087348 */ /* 0x02ffea0003c00000 */
[----:B------:R4:W0:Y:S02]  /*af0c0*/  SHFL.DOWN P2, R82, R80, R81, R6 ;  /* 0x0800005150527389 */ /* 0x0008240000040006 */
[----:B012345:R-:W-:Y:S05]  /*af0d0*/  ENDCOLLECTIVE ;  /* 0x000000000000791b */ /* 0x03ffea0003800000 */
.L_x_3820:
[----:B------:R-:W-:Y:S05]  /*af0e0*/  BSYNC B0 ;  /* 0x0000000000007941 */ /* 0x000fea0003800000 */
.L_x_3819:
[----:B------:R-:W-:Y:S05]  /*af0f0*/  BRA `(.L_x_3821) ;  /* 0xfffff8a000387947 */ /* 0x000fea000383ffff */
.L_x_2770:
[----:B------:R-:W-:Y:S01]  /*af100*/  BSSY B0, `(.L_x_3822) ;  /* 0x0000008000007945 */ /* 0x000fe20003800000 */
[----:B------:R-:W-:Y:S02]  /*af110*/  IMAD.MOV.U32 R80, RZ, RZ, R8 ;  /* 0x000000ffff507224 */ /* 0x000fe400078e0008 */
[----:B------:R-:W-:Y:S02]  /*af120*/  IMAD.MOV.U32 R81, RZ, RZ, 0x4 ;  /* 0x00000004ff517424 */ /* 0x000fe400078e00ff */
[----:B------:R-:W-:Y:S02]  /*af130*/  IMAD.MOV.U32 R6, RZ, RZ, R27 ;  /* 0x000000ffff067224 */ /* 0x000fe400078e001b */
[----:B------:R-:W-:-:S07]  /*af140*/  IMAD.MOV.U32 R83, RZ, RZ, -0x1 ;  /* 0xffffffffff537424 */ /* 0x000fce00078e00ff */
[----:B0123-5:R-:W-:Y:S05]  /*af150*/  WARPSYNC.COLLECTIVE R83, `(.L_x_3823) ;  /* 0x0000000053087348 */ /* 0x02ffea0003c00000 */
[----:B------:R4:W0:Y:S02]  /*af160*/  SHFL.DOWN P2, R82, R80, R81, R6 ;  /* 0x0800005150527389 */ /* 0x0008240000040006 */
[----:B012345:R-:W-:Y:S05]  /*af170*/  ENDCOLLECTIVE ;  /* 0x000000000000791b */ /* 0x03ffea0003800000 */
.L_x_3823:
[----:B------:R-:W-:Y:S05]  /*af180*/  BSYNC B0 ;  /* 0x0000000000007941 */ /* 0x000fea0003800000 */
.L_x_3822:
        /* <DEDUP_REMOVED lines=8> */
.L_x_3824:
[----:B------:R-:W-:Y:S02]  /*af210*/  IMAD.MOV.U32 R80, RZ, RZ, R10 ;  /* 0x000000ffff507224 */ /* 0x000fe400078e000a */
[----:B------:R-:W-:-:S07]  /*af220*/  IMAD.MOV.U32 R9, RZ, RZ, R82 ;  /* 0x000000ffff097224 */ /* 0x000fce00078e0052 */
[----:B------:R-:W-:Y:S05]  /*af230*/  WARPSYNC.COLLECTIVE R83, `(.L_x_3825) ;  /* 0x0000000053087348 */ /* 0x000fea0003c00000 */
[----:B------:R0:W1:Y:S02]  /*af240*/  SHFL.DOWN P2, R82, R80, R81, R6 ;  /* 0x0800005150527389 */ /* 0x0000640000040006 */
[----:B01----:R-:W-:Y:S05]  /*af250*/  ENDCOLLECTIVE ;  /* 0x000000000000791b */ /* 0x003fea0003800000 */
.L_x_3825:
[----:B------:R-:W-:Y:S02]  /*af260*/  IMAD.MOV.U32 R80, RZ, RZ, R11 ;  /* 0x000000ffff507224 */ /* 0x000fe400078e000b */
[----:B------:R-:W-:-:S07]  /*af270*/  IMAD.MOV.U32 R10, RZ, RZ, R82 ;  /* 0x000000ffff0a7224 */ /* 0x000fce00078e0052 */
[----:B------:R-:W-:Y:S05]  /*af280*/  WARPSYNC.COLLECTIVE R83, `(.L_x_3826) ;  /* 0x0000000053087348 */ /* 0x000fea0003c00000 */
[----:B------:R0:W1:Y:S02]  /*af290*/  SHFL.DOWN P2, R82, R80, R81, R6 ;  /* 0x0800005150527389 */ /* 0x0000640000040006 */
[----:B01----:R-:W-:Y:S05]  /*af2a0*/  ENDCOLLECTIVE ;  /* 0x000000000000791b */ /* 0x003fea0003800000 */
.L_x_3826:
[----:B------:R-:W-:Y:S02]  /*af2b0*/  IMAD.MOV.U32 R80, RZ, RZ, R12 ;  /* 0x000000ffff507224 */ /* 0x000fe400078e000c */
[----:B------:R-:W-:-:S07]  /*af2c0*/  IMAD.MOV.U32 R11, RZ, RZ, R82 ;  /* 0x000000ffff0b7224 */ /* 0x000fce00078e0052 */
[----:B------:R-:W-:Y:S05]  /*af2d0*/  WARPSYNC.COLLECTIVE R83, `(.L_x_3827) ;  /* 0x0000000053087348 */ /* 0x000fea0003c00000 */
[----:B------:R0:W1:Y:S02]  /*af2e0*/  SHFL.DOWN P2, R82, R80, R81, R6 ;  /* 0x0800005150527389 */ /* 0x0000640000040006 */
[----:B01----:R-:W-:Y:S05]  /*af2f0*/  ENDCOLLECTIVE ;  /* 0x000000000000791b */ /* 0x003fea0003800000 */
.L_x_3827:
[----:B------:R-:W-:Y:S02]  /*af300*/  IMAD.MOV.U32 R80, RZ, RZ, R13 ;  /* 0x000000ffff507224 */ /* 0x000fe400078e000d */
[----:B------:R-:W-:-:S07]  /*af310*/  IMAD.MOV.U32 R12, RZ, RZ, R82 ;  /* 0x000000ffff0c7224 */ /* 0x000fce00078e0052 */
[----:B------:R-:W-:Y:S05]  /*af320*/  WARPSYNC.COLLECTIVE R83, `(.L_x_3828) ;  /* 0x0000000053087348 */ /* 0x000fea0003c00000 */
[----:B------:R0:W1:Y:S02]  /*af330*/  SHFL.DOWN P2, R82, R80, R81, R6 ;  /* 0x0800005150527389 */ /* 0x0000640000040006 */
[----:B01----:R-:W-:Y:S05]  /*af340*/  ENDCOLLECTIVE ;  /* 0x000000000000791b */ /* 0x003fea0003800000 */
.L_x_3828:
[----:B------:R-:W-:Y:S02]  /*af350*/  IMAD.MOV.U32 R80, RZ, RZ, R14 ;  /* 0x000000ffff507224 */ /* 0x000fe400078e000e */
[----:B------:R-:W-:-:S07]  /*af360*/  IMAD.MOV.U32 R13, RZ, RZ, R82 ;  /* 0x000000ffff0d7224 */ /* 0x000fce00078e0052 */
[----:B------:R-:W-:Y:S05]  /*af370*/  WARPSYNC.COLLECTIVE R83, `(.L_x_3829) ;  /* 0x0000000053087348 */ /* 0x000fea0003c00000 */
[----:B------:R0:W1:Y:S02]  /*af380*/  SHFL.DOWN P2, R82, R80, R81, R6 ;  /* 0x0800005150527389 */ /* 0x0000640000040006 */
[----:B01----:R-:W-:Y:S05]  /*af390*/  ENDCOLLECTIVE ;  /* 0x000000000000791b */ /* 0x003fea0003800000 */
.L_x_3829:
[----:B------:R-:W-:Y:S02]  /*af3a0*/  IMAD.MOV.U32 R80, RZ, RZ, R15 ;  /* 0x000000ffff507224 */ /* 0x000fe400078e000f */
[----:B------:R-:W-:-:S07]  /*af3b0*/  IMAD.MOV.U32 R14, RZ, RZ, R82 ;  /* 0x000000ffff0e7224 */ /* 0x000fce00078e0052 */
[----:B------:R-:W-:Y:S05]  /*af3c0*/  WARPSYNC.COLLECTIVE R83, `(.L_x_3830) ;  /* 0x0000000053087348 */ /* 0x000fea0003c00000 */
[----:B------:R0:W1:Y:S02]  /*af3d0*/  SHFL.DOWN P2, R82, R80, R81, R6 ;  /* 0x0800005150527389 */ /* 0x0000640000040006 */
[----:B01----:R-:W-:Y:S05]  /*af3e0*/  ENDCOLLECTIVE ;  /* 0x000000000000791b */ /* 0x003fea0003800000 */
.L_x_3830:
[----:B------:R-:W-:Y:S02]  /*af3f0*/  IMAD.MOV.U32 R80, RZ, RZ, R16 ;  /* 0x000000ffff507224 */ /* 0x000fe400078e0010 */
[----:B------:R-:W-:-:S07]  /*af400*/  IMAD.MOV.U32 R15, RZ, RZ, R82 ;  /* 0x000000ffff0f7224 */ /* 0x000fce00078e0052 */
[----:B------:R-:W-:Y:S05]  /*af410*/  WARPSYNC.COLLECTIVE R83, `(.L_x_3831) ;  /* 0x0000000053087348 */ /* 0x000fea0003c00000 */
[----:B------:R0:W1:Y:S02]  /*af420*/  SHFL.DOWN P2, R82, R80, R81, R6 ;  /* 0x0800005150527389 */ /* 0x0000640000040006 */
[----:B01----:R-:W-:Y:S05]  /*af430*/  ENDCOLLECTIVE ;  /* 0x000000000000791b */ /* 0x003fea0003800000 */
.L_x_3831:
[----:B------:R-:W-:Y:S02]  /*af440*/  IMAD.MOV.U32 R80, RZ, RZ, R17 ;  /* 0x000000ffff507224 */ /* 0x000fe400078e0011 */
[----:B------:R-:W-:-:S07]  /*af450*/  IMAD.MOV.U32 R16, RZ, RZ, R82 ;  /* 0x000000ffff107224 */ /* 0x000fce00078e0052 */
[----:B------:R-:W-:Y:S05]  /*af460*/  WARPSYNC.COLLECTIVE R83, `(.L_x_3832) ;  /* 0x0000000053087348 */ /* 0x000fea0003c00000 */
[----:B------:R0:W1:Y:S02]  /*af470*/  SHFL.DOWN P2, R82, R80, R81, R6 ;  /* 0x0800005150527389 */ /* 0x0000640000040006 */
[----:B01----:R-:W-:Y:S05]  /*af480*/  ENDCOLLECTIVE ;  /* 0x000000000000791b */ /* 0x003fea0003800000 */
.L_x_3832:
[----:B------:R-:W-:Y:S02]  /*af490*/  IMAD.MOV.U32 R80, RZ, RZ, R18 ;  /* 0x000000ffff507224 */ /* 0x000fe400078e0012 */
[----:B------:R-:W-:-:S07]  /*af4a0*/  IMAD.MOV.U32 R17, RZ, RZ, R82 ;  /* 0x000000ffff117224 */ /* 0x000fce00078e0052 */
[----:B------:R-:W-:Y:S05]  /*af4b0*/  WARPSYNC.COLLECTIVE R83, `(.L_x_3833) ;  /* 0x0000000053087348 */ /* 0x000fea0003c00000 */
[----:B------:R0:W1:Y:S02]  /*af4c0*/  SHFL.DOWN P2, R82, R80, R81, R6 ;  /* 0x0800005150527389 */ /* 0x0000640000040006 */
[----:B01----:R-:W-:Y:S05]  /*af4d0*/  ENDCOLLECTIVE ;  /* 0x000000000000791b */ /* 0x003fea0003800000 */
.L_x_3833:
[----:B------:R-:W-:Y:S02]  /*af4e0*/  IMAD.MOV.U32 R80, RZ, RZ, R19 ;  /* 0x000000ffff507224 */ /* 0x000fe400078e0013 */
[----:B------:R-:W-:-:S07]  /*af4f0*/  IMAD.MOV.U32 R18, RZ, RZ, R82 ;  /* 0x000000ffff127224 */ /* 0x000fce00078e0052 */
[----:B------:R-:W-:Y:S05]  /*af500*/  WARPSYNC.COLLECTIVE R83, `(.L_x_3834) ;  /* 0x0000000053087348 */ /* 0x000fea0003c00000 */
[----:B------:R0:W1:Y:S02]  /*af510*/  SHFL.DOWN P2, R82, R80, R81, R6 ;  /* 0x0800005150527389 */ /* 0x0000640000040006 */
[----:B01----:R-:W-:Y:S05]  /*af520*/  ENDCOLLECTIVE ;  /* 0x000000000000791b */ /* 0x003fea0003800000 */
.L_x_3834:
[----:B------:R-:W-:Y:S02]  /*af530*/  IMAD.MOV.U32 R80, RZ, RZ, R28 ;  /* 0x000000ffff507224 */ /* 0x000fe400078e001c */
[----:B------:R-:W-:-:S07]  /*af540*/  IMAD.MOV.U32 R19, RZ, RZ, R82 ;  /* 0x000000ffff137224 */ /* 0x000fce00078e0052 */
[----:B------:R-:W-:Y:S05]  /*af550*/  WARPSYNC.COLLECTIVE R83, `(.L_x_3835) ;  /* 0x0000000053087348 */ /* 0x000fea0003c00000 */
[----:B------:R0:W1:Y:S02]  /*af560*/  SHFL.DOWN P2, R82, R80, R81, R6 ;  /* 0x0800005150527389 */ /* 0x0000640000040006 */
[----:B01----:R-:W-:Y:S05]  /*af570*/  ENDCOLLECTIVE ;  /* 0x000000000000791b */ /* 0x003fea0003800000 */
.L_x_3835:
[----:B------:R-:W-:Y:S02]  /*af580*/  IMAD.MOV.U32 R80, RZ, RZ, R23 ;  /* 0x000000ffff507224 */ /* 0x000fe400078e0017 */
[----:B------:R-:W-:-:S07]  /*af590*/  IMAD.MOV.U32 R28, RZ, RZ, R82 ;  /* 0x000000ffff1c7224 */ /* 0x000fce00078e0052 */
[----:B------:R-:W-:Y:S05]  /*af5a0*/  WARPSYNC.COLLECTIVE R83, `(.L_x_3836) ;  /* 0x0000000053087348 */ /* 0x000fea0003c00000 */
[----:B------:R0:W1:Y:S02]  /*af5b0*/  SHFL.DOWN P2, R82, R80, R81, R6 ;  /* 0x0800005150527389 */ /* 0x0000640000040006 */
[----:B01----:R-:W-:Y:S05]  /*af5c0*/  ENDCOLLECTIVE ;  /* 0x000000000000791b */ /* 0x003fea0003800000 */
.L_x_3836:
[----:B------:R-:W-:Y:S02]  /*af5d0*/  IMAD.MOV.U32 R80, RZ, RZ, R2 ;  /* 0x000000ffff507224 */ /* 0x000fe400078e0002 */
[----:B------:R-:W-:-:S07]  /*af5e0*/  IMAD.MOV.U32 R22, RZ, RZ, R82 ;  /* 0x000000ffff167224 */ /* 0x000fce00078e0052 */
[----:B------:R-:W-:Y:S05]  /*af5f0*/  WARPSYNC.COLLECTIVE R83, `(.L_x_3837) ;  /* 0x0000000053087348 */ /* 0x000fea0003c00000 */
[----:B------:R0:W1:Y:S02]  /*af600*/  SHFL.DOWN P2, R82, R80, R81, R6 ;  /* 0x0800005150527389 */ /* 0x0000640000040006 */
[----:B01----:R-:W-:Y:S05]  /*af610*/  ENDCOLLECTIVE ;  /* 0x000000000000791b */ /* 0x003fea0003800000 */
.L_x_3837:
[----:B------:R-:W-:Y:S02]  /*af620*/  IMAD.MOV.U32 R80, RZ, RZ, R3 ;  /* 0x000000ffff507224 */ /* 0x000fe400078e0003 */
[----:B------:R-:W-:-:S07]  /*af630*/  IMAD.MOV.U32 R20, RZ, RZ, R82 ;  /* 0x000000ffff147224 */ /* 0x000fce00078e0052 */
[----:B------:R-:W-:Y:S05]  /*af640*/  WARPSYNC.COLLECTIVE R83, `(.L_x_3838) ;  /* 0x0000000053087348 */ /* 0x000fea0003c00000 */
[----:B------:R0:W1:Y:S02]  /*af650*/  SHFL.DOWN P2, R82, R80, R81, R6 ;  /* 0x0800005150527389 */ /* 0x0000640000040006 */
[----:B01----:R-:W-:Y:S05]  /*af660*/  ENDCOLLECTIVE ;  /* 0x000000000000791b */ /* 0x003fea0003800000 */
.L_x_3838:
[----:B------:R-:W-:Y:S01]  /*af670*/  IMAD.MOV.U32 R21, RZ, RZ, R82 ;  /* 0x000000ffff157224 */ /* 0x000fe200078e0052 */
[----:B------:R-:W-:Y:S06]  /*af680*/  BRA `(.L_x_3839) ;  /* 0xfffff89c001c7947 */ /* 0x000fec000383ffff */
.L_x_2787:
[----:B------:R-:W-:Y:S01]  /*af690*/  BSSY B0, `(.L_x_3840) ;  /* 0x0000008000007945 */ /* 0x000fe20003800000 */
[----:B------:R-:W-:Y:S02]  /*af6a0*/  IMAD.MOV.U32 R80, RZ, RZ, R90 ;  /* 0x000000ffff507224 */ /* 0x000fe400078e005a */
[----:B------:R-:W-:Y:S02]  /*af6b0*/  IMAD.MOV.U32 R81, RZ, RZ, 0x8 ;  /* 0x00000008ff517424 */ /* 0x000fe400078e00ff */
[----:B------:R-:W-:Y:S02]  /*af6c0*/  IMAD.MOV.U32 R6, RZ, RZ, R27 ;  /* 0x000000ffff067224 */ /* 0x000fe400078e001b */
[----:B------:R-:W-:-:S07]  /*af6d0*/  IMAD.MOV.U32 R83, RZ, RZ, -0x1 ;  /* 0xffffffffff537424 */ /* 0x000fce00078e00ff */
[----:B-12345:R-:W-:Y:S05]  /*af6e0*/  WARPSYNC.COLLECTIVE R83, `(.L_x_3841) ;  /* 0x0000000053087348 */ /* 0x03efea0003c00000 */
[----:B------:R0:W0:Y:S02]  /*af6f0*/  SHFL.DOWN P2, R82, R80, R81, R6 ;  /* 0x0800005150527389 */ /* 0x0000240000040006 */
[----:B012345:R-:W-:Y:S05]  /*af700*/  ENDCOLLECTIVE ;  /* 0x000000000000791b */ /* 0x03ffea0003800000 */
.L_x_3841:
[----:B------:R-:W-:Y:S05]  /*af710*/  BSYNC B0 ;  /* 0x0000000000007941 */ /* 0x000fea0003800000 */
.L_x_3840:
[----:B------:R-:W-:Y:S01]  /*af720*/  IMAD.MOV.U32 R26, RZ, RZ, R82 ;  /* 0x000000ffff1a7224 */ /* 0x000fe200078e0052 */
[----:B------:R-:W-:Y:S06]  /*af730*/  BRA `(.L_x_3842) ;  /* 0xfffff8b000147947 */ /* 0x000fec000383ffff */
.L_x_2788:
[----:B------:R-:W-:Y:S01]  /*af740*/  BSSY B0, `(.L_x_3843) ;  /* 0x0000007000007945 */ /* 0x000fe20003800000 */
[----:B------:R-:W-:Y:S02]  /*af750*/  IMAD.MOV.U32 R81, RZ, RZ, 0x8 ;  /* 0x00000008ff517424 */ /* 0x000fe400078e00ff */
[----:B------:R-:W-:Y:S02]  /*af760*/  IMAD.MOV.U32 R6, RZ, RZ, R27 ;  /* 0x000000ffff067224 */ /* 0x000fe400078e001b */
[----:B------:R-:W-:-:S07]  /*af770*/  IMAD.MOV.U32 R83, RZ, RZ, -0x1 ;  /* 0xffffffffff537424 */ /* 0x000fce00078e00ff */
[----:B012345:R-:W-:Y:S05]  /*af780*/  WARPSYNC.COLLECTIVE R83, `(.L_x_3844) ;  /* 0x0000000053087348 */ /* 0x03ffea0003c00000 */
[----:B------:R0:W0:Y:S02]  /*af790*/  SHFL.DOWN P2, R82, R80, R81, R6 ;  /* 0x0800005150527389 */ /* 0x0000240000040006 */
[----:B012345:R-:W-:Y:S05]  /*af7a0*/  ENDCOLLECTIVE ;  /* 0x000000000000791b */ /* 0x03ffea0003800000 */
.L_x_3844:
[----:B------:R-:W-:Y:S05]  /*af7b0*/  BSYNC B0 ;  /* 0x0000000000007941 */ /* 0x000fea0003800000 */
.L_x_3843:
[----:B------:R-:W-:Y:S05]  /*af7c0*/  BRA `(.L_x_3845) ;  /* 0xfffff8ac00f87947 */ /* 0x000fea000383ffff */
.L_x_2789:
[----:B------:R-:W-:Y:S01]  /*af7d0*/  BSSY B0, `(.L_x_3846) ;  /* 0x0000008000007945 */ /* 0x000fe20003800000 */
[----:B------:R-:W-:Y:S02]  /*af7e0*/  IMAD.MOV.U32 R80, RZ, RZ, R8 ;  /* 0x000000ffff507224 */ /* 0x000fe400078e0008 */
[----:B------:R-:W-:Y:S02]  /*af7f0*/  IMAD.MOV.U32 R81, RZ, RZ, 0x8 ;  /* 0x00000008ff517424 */ /* 0x000fe400078e00ff */
[----:B------:R-:W-:Y:S02]  /*af800*/  IMAD.MOV.U32 R6, RZ, RZ, R27 ;  /* 0x000000ffff067224 */ /* 0x000fe400078e001b */
[----:B------:R-:W-:-:S07]  /*af810*/  IMAD.MOV.U32 R83, RZ, RZ, -0x1 ;  /* 0xffffffffff537424 */ /* 0x000fce00078e00ff */
[----:B012345:R-:W-:Y:S05]  /*af820*/  WARPSYNC.COLLECTIVE R83, `(.L_x_3847) ;  /* 0x0000000053087348 */ /* 0x03ffea0003c00000 */
[----:B------:R0:W0:Y:S02]  /*af830*/  SHFL.DOWN P2, R82, R80, R81, R6 ;  /* 0x0800005150527389 */ /* 0x0000240000040006 */
[----:B012345:R-:W-:Y:S05]  /*af840*/  ENDCOLLECTIVE ;  /* 0x000000000000791b */ /* 0x03ffea0003800000 */
.L_x_3847:
[----:B------:R-:W-:Y:S05]  /*af850*/  BSYNC B0 ;  /* 0x0000000000007941 */ /* 0x000fea0003800000 */
.L_x_3846:
        /* <DEDUP_REMOVED lines=8> */
.L_x_3848:
[----:B------:R-:W-:Y:S02]  /*af8e0*/  IMAD.MOV.U32 R80, RZ, RZ, R10 ;  /* 0x000000ffff507224 */ /* 0x000fe400078e000a */
[----:B------:R-:W-:-:S07]  /*af8f0*/  IMAD.MOV.U32 R9, RZ, RZ, R82 ;  /* 0x000000ffff097224 */ /* 0x000fce00078e0052 */
[----:B------:R-:W-:Y:S05]  /*af900*/  WARPSYNC.COLLECTIVE R83, `(.L_x_3849) ;  /* 0x0000000053087348 */ /* 0x000fea0003c00000 */
[----:B------:R0:W1:Y:S02]  /*af910*/  SHFL.DOWN P2, R82, R80, R81, R6 ;  /* 0x0800005150527389 */ /* 0x0000640000040006 */
[----:B01----:R-:W-:Y:S05]  /*af920*/  ENDCOLLECTIVE ;  /* 0x000000000000791b */ /* 0x003fea0003800000 */
.L_x_3849:
[----:B------:R-:W-:Y:S02]  /*af930*/  IMAD.MOV.U32 R80, RZ, RZ, R11 ;  /* 0x000000ffff507224 */ /* 0x000fe400078e000b */
[----:B------:R-:W-:-:S07]  /*af940*/  IMAD.MOV.U32 R10, RZ, RZ, R82 ;  /* 0x000000ffff0a7224 */ /* 0x000fce00078e0052 */
[----:B------:R-:W-:Y:S05]  /*af950*/  WARPSYNC.COLLECTIVE R83, `(.L_x_3850) ;  /* 0x0000000053087348 */ /* 0x000fea0003c00000 */
[----:B------:R0:W1:Y:S02]  /*af960*/  SHFL.DOWN P2, R82, R80, R81, R6 ;  /* 0x0800005150527389 */ /* 0x0000640000040006 */
[----:B01----:R-:W-:Y:S05]  /*af970*/  ENDCOLLECTIVE ;  /* 0x000000000000791b */ /* 0x003fea0003800000 */
.L_x_3850:
[----:B------:R-:W-:Y:S02]  /*af980*/  IMAD.MOV.U32 R80, RZ, RZ, R12 ;  /* 0x000000ffff507224 */ /* 0x000fe400078e000c */
[----:B------:R-:W-:-:S07]  /*af990*/  IMAD.MOV.U32 R11, RZ, RZ, R82 ;  /* 0x000000ffff0b7224 */ /* 0x000fce00078e0052 */
[----:B------:R-:W-:Y:S05]  /*af9a0*/  WARPSYNC.COLLECTIVE R83, `(.L_x_3851) ;  /* 0x0000000053087348 */ /* 0x000fea0003c00000 */
[----:B------:R0:W1:Y:S02]  /*af9b0*/  SHFL.DOWN P2, R82, R80, R81, R6 ;  /* 0x0800005150527389 */ /* 0x0000640000040006 */
[----:B01----:R-:W-:Y:S05]  /*af9c0*/  ENDCOLLECTIVE ;  /* 0x000000000000791b */ /* 0x003fea0003800000 */
.L_x_3851:
[----:B------:R-:W-:Y:S02]  /*af9d0*/  IMAD.MOV.U32 R80, RZ, RZ, R13 ;  /* 0x000000ffff507224 */ /* 0x000fe400078e000d */
[----:B------:R-:W-:-:S07]  /*af9e0*/  IMAD.MOV.U32 R12, RZ, RZ, R82 ;  /* 0x000000ffff0c7224 */ /* 0x000fce00078e0052 */
[----:B------:R-:W-:Y:S05]  /*af9f0*/  WARPSYNC.COLLECTIVE R83, `(.L_x_3852) ;  /* 0x0000000053087348 */ /* 0x000fea0003c00000 */
[----:B------:R0:W1:Y:S02]  /*afa00*/  SHFL.DOWN P2, R82, R80, R81, R6 ;  /* 0x0800005150527389 */ /* 0x0000640000040006 */
[----:B01----:R-:W-:Y:S05]  /*afa10*/  ENDCOLLECTIVE ;  /* 0x000000000000791b */ /* 0x003fea0003800000 */
.L_x_3852:
[----:B------:R-:W-:Y:S02]  /*afa20*/  IMAD.MOV.U32 R80, RZ, RZ, R14 ;  /* 0x000000ffff507224 */ /* 0x000fe400078e000e */
[----:B------:R-:W-:-:S07]  /*afa30*/  IMAD.MOV.U32 R13, RZ, RZ, R82 ;  /* 0x000000ffff0d7224 */ /* 0x000fce00078e0052 */
[----:B------:R-:W-:Y:S05]  /*afa40*/  WARPSYNC.COLLECTIVE R83, `(.L_x_3853) ;  /* 0x0000000053087348 */ /* 0x000fea0003c00000 */
[----:B------:R0:W1:Y:S02]  /*afa50*/  SHFL.DOWN P2, R82, R80, R81, R6 ;  /* 0x0800005150527389 */ /* 0x0000640000040006 */
[----:B01----:R-:W-:Y:S05]  /*afa60*/  ENDCOLLECTIVE ;  /* 0x000000000000791b */ /* 0x003fea0003800000 */
.L_x_3853:
[----:B------:R-:W-:Y:S02]  /*afa70*/  IMAD.MOV.U32 R80, RZ, RZ, R15 ;  /* 0x000000ffff507224 */ /* 0x000fe400078e000f */
[----:B------:R-:W-:-:S07]  /*afa80*/  IMAD.MOV.U32 R14, RZ, RZ, R82 ;  /* 0x000000ffff0e7224 */ /* 0x000fce00078e0052 */
[----:B------:R-:W-:Y:S05]  /*afa90*/  WARPSYNC.COLLECTIVE R83, `(.L_x_3854) ;  /* 0x0000000053087348 */ /* 0x000fea0003c00000 */
[----:B------:R0:W1:Y:S02]  /*afaa0*/  SHFL.DOWN P2, R82, R80, R81, R6 ;  /* 0x0800005150527389 */ /* 0x0000640000040006 */
[----:B01----:R-:W-:Y:S05]  /*afab0*/  ENDCOLLECTIVE ;  /* 0x000000000000791b */ /* 0x003fea0003800000 */
.L_x_3854:
[----:B------:R-:W-:Y:S02]  /*afac0*/  IMAD.MOV.U32 R80, RZ, RZ, R16 ;  /* 0x000000ffff507224 */ /* 0x000fe400078e0010 */
[----:B------:R-:W-:-:S07]  /*afad0*/  IMAD.MOV.U32 R15, RZ, RZ, R82 ;  /* 0x000000ffff0f7224 */ /* 0x000fce00078e0052 */
[----:B------:R-:W-:Y:S05]  /*afae0*/  WARPSYNC.COLLECTIVE R83, `(.L_x_3855) ;  /* 0x0000000053087348 */ /* 0x000fea0003c00000 */
[----:B------:R0:W1:Y:S02]  /*afaf0*/  SHFL.DOWN P2, R82, R80, R81, R6 ;  /* 0x0800005150527389 */ /* 0x0000640000040006 */
[----:B01----:R-:W-:Y:S05]  /*afb00*/  ENDCOLLECTIVE ;  /* 0x000000000000791b */ /* 0x003fea0003800000 */
.L_x_3855:
[----:B------:R-:W-:Y:S02]  /*afb10*/  IMAD.MOV.U32 R80, RZ, RZ, R17 ;  /* 0x000000ffff507224 */ /* 0x000fe400078e0011 */
[----:B------:R-:W-:-:S07]  /*afb20*/  IMAD.MOV.U32 R16, RZ, RZ, R82 ;  /* 0x000000ffff107224 */ /* 0x000fce00078e0052 */
[----:B------:R-:W-:Y:S05]  /*afb30*/  WARPSYNC.COLLECTIVE R83, `(.L_x_3856) ;  /* 0x0000000053087348 */ /* 0x000fea0003c00000 */
[----:B------:R0:W1:Y:S02]  /*afb40*/  SHFL.DOWN P2, R82, R80, R81, R6 ;  /* 0x0800005150527389 */ /* 0x0000640000040006 */
[----:B01----:R-:W-:Y:S05]  /*afb50*/  ENDCOLLECTIVE ;  /* 0x000000000000791b */ /* 0x003fea0003800000 */
.L_x_3856:
[----:B------:R-:W-:Y:S02]  /*afb60*/  IMAD.MOV.U32 R80, RZ, RZ, R18 ;  /* 0x000000ffff507224 */ /* 0x000fe400078e0012 */
[----:B------:R-:W-:-:S07]  /*afb70*/  IMAD.MOV.U32 R17, RZ, RZ, R82 ;  /* 0x000000ffff117224 */ /* 0x000fce00078e0052 */
[----:B------:R-:W-:Y:S05]  /*afb80*/  WARPSYNC.COLLECTIVE R83, `(.L_x_3857) ;  /* 0x0000000053087348 */ /* 0x000fea0003c00000 */
[----:B------:R0:W1:Y:S02]  /*afb90*/  SHFL.DOWN P2, R82, R80, R81, R6 ;  /* 0x0800005150527389 */ /* 0x0000640000040006 */
[----:B01----:R-:W-:Y:S05]  /*afba0*/  ENDCOLLECTIVE ;  /* 0x000000000000791b */ /* 0x003fea0003800000 */
.L_x_3857:
[----:B------:R-:W-:Y:S02]  /*afbb0*/  IMAD.MOV.U32 R80, RZ, RZ, R19 ;  /* 0x000000ffff507224 */ /* 0x000fe400078e0013 */
[----:B------:R-:W-:-:S07]  /*afbc0*/  IMAD.MOV.U32 R18, RZ, RZ, R82 ;  /* 0x000000ffff127224 */ /* 0x000fce00078e0052 */
[----:B------:R-:W-:Y:S05]  /*afbd0*/  WARPSYNC.COLLECTIVE R83, `(.L_x_3858) ;  /* 0x0000000053087348 */ /* 0x000fea0003c00000 */
[----:B------:R0:W1:Y:S02]  /*afbe0*/  SHFL.DOWN P2, R82, R80, R81, R6 ;  /* 0x0800005150527389 */ /* 0x0000640000040006 */
[----:B01----:R-:W-:Y:S05]  /*afbf0*/  ENDCOLLECTIVE ;  /* 0x000000000000791b */ /* 0x003fea0003800000 */
.L_x_3858:
[----:B------:R-:W-:Y:S02]  /*afc00*/  IMAD.MOV.U32 R80, RZ, RZ, R28 ;  /* 0x000000ffff507224 */ /* 0x000fe400078e001c */
[----:B------:R-:W-:-:S07]  /*afc10*/  IMAD.MOV.U32 R19, RZ, RZ, R82 ;  /* 0x000000ffff137224 */ /* 0x000fce00078e0052 */
[----:B------:R-:W-:Y:S05]  /*afc20*/  WARPSYNC.COLLECTIVE R83, `(.L_x_3859) ;  /* 0x0000000053087348 */ /* 0x000fea0003c00000 */
[----:B------:R0:W1:Y:S02]  /*afc30*/  SHFL.DOWN P2, R82, R80, R81, R6 ;  /* 0x0800005150527389 */ /* 0x0000640000040006 */
[----:B01----:R-:W-:Y:S05]  /*afc40*/  ENDCOLLECTIVE ;  /* 0x000000000000791b */ /* 0x003fea0003800000 */
.L_x_3859:
[----:B------:R-:W-:Y:S02]  /*afc50*/  IMAD.MOV.U32 R80, RZ, RZ, R23 ;  /* 0x000000ffff507224 */ /* 0x000fe400078e0017 */
[----:B------:R-:W-:-:S07]  /*afc60*/  IMAD.MOV.U32 R28, RZ, RZ, R82 ;  /* 0x000000ffff1c7224 */ /* 0x000fce00078e0052 */
[----:B------:R-:W-:Y:S05]  /*afc70*/  WARPSYNC.COLLECTIVE R83, `(.L_x_3860) ;  /* 0x0000000053087348 */ /* 0x000fea0003c00000 */
[----:B------:R0:W1:Y:S02]  /*afc80*/  SHFL.DOWN P2, R82, R80, R81, R6 ;  /* 0x0800005150527389 */ /* 0x0000640000040006 */
[----:B01----:R-:W-:Y:S05]  /*afc90*/  ENDCOLLECTIVE ;  /* 0x000000000000791b */ /* 0x003fea0003800000 */
.L_x_3860:
[----:B------:R-:W-:Y:S02]  /*afca0*/  IMAD.MOV.U32 R80, RZ, RZ, R2 ;  /* 0x000000ffff507224 */ /* 0x000fe400078e0002 */
[----:B------:R-:W-:-:S07]  /*afcb0*/  IMAD.MOV.U32 R22, RZ, RZ, R82 ;  /* 0x000000ffff167224 */ /* 0x000fce00078e0052 */
[----:B------:R-:W-:Y:S05]  /*afcc0*/  WARPSYNC.COLLECTIVE R83, `(.L_x_3861) ;  /* 0x0000000053087348 */ /* 0x000fea0003c00000 */
[----:B------:R0:W1:Y:S02]  /*afcd0*/  SHFL.DOWN P2, R82, R80, R81, R6 ;  /* 0x0800005150527389 */ /* 0x0000640000040006 */
[----:B01----:R-:W-:Y:S05]  /*afce0*/  ENDCOLLECTIVE ;  /* 0x000000000000791b */ /* 0x003fea0003800000 */
.L_x_3861:
[----:B------:R-:W-:Y:S02]  /*afcf0*/  IMAD.MOV.U32 R80, RZ, RZ, R3 ;  /* 0x000000ffff507224 */ /* 0x000fe400078e0003 */
[----:B------:R-:W-:-:S07]  /*afd00*/  IMAD.MOV.U32 R20, RZ, RZ, R82 ;  /* 0x000000ffff147224 */ /* 0x000fce00078e0052 */
[----:B------:R-:W-:Y:S05]  /*afd10*/  WARPSYNC.COLLECTIVE R83, `(.L_x_3862) ;  /* 0x0000000053087348 */ /* 0x000fea0003c00000 */
[----:B------:R0:W1:Y:S02]  /*afd20*/  SHFL.DOWN P2, R82, R80, R81, R6 ;  /* 0x0800005150527389 */ /* 0x0000640000040006 */
[----:B01----:R-:W-:Y:S05]  /*afd30*/  ENDCOLLECTIVE ;  /* 0x000000000000791b */ /* 0x003fea0003800000 */
.L_x_3862:
[----:B------:R-:W-:Y:S01]  /*afd40*/  IMAD.MOV.U32 R21, RZ, RZ, R82 ;  /* 0x000000ffff157224 */ /* 0x000fe200078e0052 */
[----:B------:R-:W-:Y:S06]  /*afd50*/  BRA `(.L_x_3863) ;  /* 0xfffff8a800dc7947 */ /* 0x000fec000383ffff */
.L_x_2806:
        /* <DEDUP_REMOVED lines=8> */
.L_x_3865:
[----:B------:R-:W-:Y:S05]  /*afde0*/  BSYNC B0 ;  /* 0x0000000000007941 */ /* 0x000fea0003800000 */
.L_x_3864:
[----:B------:R-:W-:Y:S01]  /*afdf0*/  IMAD.MOV.U32 R26, RZ, RZ, R82 ;  /* 0x000000ffff1a7224 */ /* 0x000fe200078e0052 */
[----:B------:R-:W-:Y:S06]  /*afe00*/  BRA `(.L_x_3866) ;  /* 0xfffff8bc00d47947 */ /* 0x000fec000383ffff */
.L_x_2807:
[----:B------:R-:W-:Y:S01]  /*afe10*/  BSSY B0, `(.L_x_3867) ;  /* 0x0000007000007945 */ /* 0x000fe20003800000 */
[----:B------:R-:W-:Y:S02]  /*afe20*/  IMAD.MOV.U32 R81, RZ, RZ, 0x10 ;  /* 0x00000010ff517424 */ /* 0x000fe400078e00ff */
[----:B------:R-:W-:Y:S02]  /*afe30*/  IMAD.MOV.U32 R6, RZ, RZ, R27 ;  /* 0x000000ffff067224 */ /* 0x000fe400078e001b */
[----:B------:R-:W-:-:S07]  /*afe40*/  IMAD.MOV.U32 R83, RZ, RZ, -0x1 ;  /* 0xffffffffff537424 */ /* 0x000fce00078e00ff */
[----:B012345:R-:W-:Y:S05]  /*afe50*/  WARPSYNC.COLLECTIVE R83, `(.L_x_3868) ;  /* 0x0000000053087348 */ /* 0x03ffea0003c00000 */
[----:B------:R0:W0:Y:S02]  /*afe60*/  SHFL.DOWN P2, R82, R80, R81, R6 ;  /* 0x0800005150527389 */ /* 0x0000240000040006 */
[----:B012345:R-:W-:Y:S05]  /*afe70*/  ENDCOLLECTIVE ;  /* 0x000000000000791b */ /* 0x03ffea0003800000 */
.L_x_3868:
[----:B------:R-:W-:Y:S05]  /*afe80*/  BSYNC B0 ;  /* 0x0000000000007941 */ /* 0x000fea0003800000 */
.L_x_3867:
[----:B------:R-:W-:Y:S05]  /*afe90*/  BRA `(.L_x_3869) ;  /* 0xfffff8bc00b87947 */ /* 0x000fea000383ffff */
.L_x_2808:
        /* <DEDUP_REMOVED lines=8> */
.L_x_3871:
[----:B------:R-:W-:Y:S05]  /*aff20*/  BSYNC B0 ;  /* 0x0000000000007941 */ /* 0x000fea0003800000 */
.L_x_3870:
        /* <DEDUP_REMOVED lines=8> */
.L_x_3872:
[----:B------:R-:W-:Y:S02]  /*affb0*/  IMAD.MOV.U32 R80, RZ, RZ, R10 ;  /* 0x000000ffff507224 */ /* 0x000fe400078e000a */
[----:B------:R-:W-:-:S07]  /*affc0*/  IMAD.MOV.U32 R9, RZ, RZ, R82 ;  /* 0x000000ffff097224 */ /* 0x000fce00078e0052 */
[----:B------:R-:W-:Y:S05]  /*affd0*/  WARPSYNC.COLLECTIVE R83, `(.L_x_3873) ;  /* 0x0000000053087348 */ /* 0x000fea0003c00000 */
[----:B------:R0:W1:Y:S02]  /*affe0*/  SHFL.DOWN P2, R82, R80, R81, R6 ;  /* 0x0800005150527389 */ /* 0x0000640000040006 */
[----:B01----:R-:W-:Y:S05]  /*afff0*/  ENDCOLLECTIVE ;  /* 0x000000000000791b */ /* 0x003fea0003800000 */
.L_x_3873:
[----:B------:R-:W-:Y:S02]  /*b0000*/  IMAD.MOV.U32 R80, RZ, RZ, R11 ;  /* 0x000000ffff507224 */ /* 0x000fe400078e000b */
[----:B------:R-:W-:-:S07]  /*b0010*/  IMAD.MOV.U32 R10, RZ, RZ, R82 ;  /* 0x000000ffff0a7224 */ /* 0x000fce00078e0052 */
[----:B------:R-:W-:Y:S05]  /*b0020*/  WARPSYNC.COLLECTIVE R83, `(.L_x_3874) ;  /* 0x0000000053087348 */ /* 0x000fea0003c00000 */
[----:B------:R0:W1:Y:S02]  /*b0030*/  SHFL.DOWN P2, R82, R80, R81, R6 ;  /* 0x0800005150527389 */ /* 0x0000640000040006 */
[----:B01----:R-:W-:Y:S05]  /*b0040*/  ENDCOLLECTIVE ;  /* 0x000000000000791b */ /* 0x003fea0003800000 */
.L_x_3874:
[----:B------:R-:W-:Y:S02]  /*b0050*/  IMAD.MOV.U32 R80, RZ, RZ, R12 ;  /* 0x000000ffff507224 */ /* 0x000fe400078e000c */
[----:B------:R-:W-:-:S07]  /*b0060*/  IMAD.MOV.U32 R11, RZ, RZ, R82 ;  /* 0x000000ffff0b7224 */ /* 0x000fce00078e0052 */
[----:B------:R-:W-:Y:S05]  /*b0070*/  WARPSYNC.COLLECTIVE R83, `(.L_x_3875) ;  /* 0x0000000053087348 */ /* 0x000fea0003c00000 */
[----:B------:R0:W1:Y:S02]  /*b0080*/  SHFL.DOWN P2, R82, R80, R81, R6 ;  /* 0x0800005150527389 */ /* 0x0000640000040006 */
[----:B01----:R-:W-:Y:S05]  /*b0090*/  ENDCOLLECTIVE ;  /* 0x000000000000791b */ /* 0x003fea0003800000 */
.L_x_3875:
[----:B------:R-:W-:Y:S02]  /*b00a0*/  IMAD.MOV.U32 R80, RZ, RZ, R13 ;  /* 0x000000ffff507224 */ /* 0x000fe400078e000d */
[----:B------:R-:W-:-:S07]  /*b00b0*/  IMAD.MOV.U32 R12, RZ, RZ, R82 ;  /* 0x000000ffff0c7224 */ /* 0x000fce00078e0052 */
[----:B------:R-:W-:Y:S05]  /*b00c0*/  WARPSYNC.COLLECTIVE R83, `(.L_x_3876) ;  /* 0x0000000053087348 */ /* 0x000fea0003c00000 */
[----:B------:R0:W1:Y:S02]  /*b00d0*/  SHFL.DOWN P2, R82, R80, R81, R6 ;  /* 0x0800005150527389 */ /* 0x0000640000040006 */
[----:B01----:R-:W-:Y:S05]  /*b00e0*/  ENDCOLLECTIVE ;  /* 0x000000000000791b */ /* 0x003fea0003800000 */
.L_x_3876:
[----:B------:R-:W-:Y:S02]  /*b00f0*/  IMAD.MOV.U32 R80, RZ, RZ, R14 ;  /* 0x000000ffff507224 */ /* 0x000fe400078e000e */
[----:B------:R-:W-:-:S07]  /*b0100*/  IMAD.MOV.U32 R13, RZ, RZ, R82 ;  /* 0x000000ffff0d7224 */ /* 0x000fce00078e0052 */
[----:B------:R-:W-:Y:S05]  /*b0110*/  WARPSYNC.COLLECTIVE R83, `(.L_x_3877) ;  /* 0x0000000053087348 */ /* 0x000fea0003c00000 */
[----:B------:R0:W1:Y:S02]  /*b0120*/  SHFL.DOWN P2, R82, R80, R81, R6 ;  /* 0x0800005150527389 */ /* 0x0000640000040006 */
[----:B01----:R-:W-:Y:S05]  /*b0130*/  ENDCOLLECTIVE ;  /* 0x000000000000791b */ /* 0x003fea0003800000 */
.L_x_3877:
[----:B------:R-:W-:Y:S02]  /*b0140*/  IMAD.MOV.U32 R80, RZ, RZ, R15 ;  /* 0x000000ffff507224 */ /* 0x000fe400078e000f */
[----:B------:R-:W-:-:S07]  /*b0150*/  IMAD.MOV.U32 R14, RZ, RZ, R82 ;  /* 0x000000ffff0e7224 */ /* 0x000fce00078e0052 */
[----:B------:R-:W-:Y:S05]  /*b0160*/  WARPSYNC.COLLECTIVE R83, `(.L_x_3878) ;  /* 0x0000000053087348 */ /* 0x000fea0003c00000 */
[----:B------:R0:W1:Y:S02]  /*b0170*/  SHFL.DOWN P2, R82, R80, R81, R6 ;  /* 0x0800005150527389 */ /* 0x0000640000040006 */
[----:B01----:R-:W-:Y:S05]  /*b0180*/  ENDCOLLECTIVE ;  /* 0x000000000000791b */ /* 0x003fea0003800000 */
.L_x_3878:
[----:B------:R-:W-:Y:S02]  /*b0190*/  IMAD.MOV.U32 R80, RZ, RZ, R16 ;  /* 0x000000ffff507224 */ /* 0x000fe400078e0010 */
[----:B------:R-:W-:-:S07]  /*b01a0*/  IMAD.MOV.U32 R15, RZ, RZ, R82 ;  /* 0x000000ffff0f7224 */ /* 0x000fce00078e0052 */
[----:B------:R-:W-:Y:S05]  /*b01b0*/  WARPSYNC.COLLECTIVE R83, `(.L_x_3879) ;  /* 0x0000000053087348 */ /* 0x000fea0003c00000 */
[----:B------:R0:W1:Y:S02]  /*b01c0*/  SHFL.DOWN P2, R82, R80, R81, R6 ;  /* 0x0800005150527389 */ /* 0x0000640000040006 */
[----:B01----:R-:W-:Y:S05]  /*b01d0*/  ENDCOLLECTIVE ;  /* 0x000000000000791b */ /* 0x003fea0003800000 */
.L_x_3879:
[----:B------:R-:W-:Y:S02]  /*b01e0*/  IMAD.MOV.U32 R80, RZ, RZ, R17 ;  /* 0x000000ffff507224 */ /* 0x000fe400078e0011 */
[----:B------:R-:W-:-:S07]  /*b01f0*/  IMAD.MOV.U32 R16, RZ, RZ, R82 ;  /* 0x000000ffff107224 */ /* 0x000fce00078e0052 */
[----:B------:R-:W-:Y:S05]  /*b0200*/  WARPSYNC.COLLECTIVE R83, `(.L_x_3880) ;  /* 0x0000000053087348 */ /* 0x000fea0003c00000 */
[----:B------:R0:W1:Y:S02]  /*b0210*/  SHFL.DOWN P2, R82, R80, R81, R6 ;  /* 0x0800005150527389 */ /* 0x0000640000040006 */
[----:B01----:R-:W-:Y:S05]  /*b0220*/  ENDCOLLECTIVE ;  /* 0x000000000000791b */ /* 0x003fea0003800000 */
.L_x_3880:
[----:B------:R-:W-:Y:S02]  /*b0230*/  IMAD.MOV.U32 R80, RZ, RZ, R18 ;  /* 0x000000ffff507224 */ /* 0x000fe400078e0012 */
[----:B------:R-:W-:-:S07]  /*b0240*/  IMAD.MOV.U32 R17, RZ, RZ, R82 ;  /* 0x000000ffff117224 */ /* 0x000fce00078e0052 */
[----:B------:R-:W-:Y:S05]  /*b0250*/  WARPSYNC.COLLECTIVE R83, `(.L_x_3881) ;  /* 0x0000000053087348 */ /* 0x000fea0003c00000 */
[----:B------:R0:W1:Y:S02]  /*b0260*/  SHFL.DOWN P2, R82, R80, R81, R6 ;  /* 0x0800005150527389 */ /* 0x0000640000040006 */
[----:B01----:R-:W-:Y:S05]  /*b0270*/  ENDCOLLECTIVE ;  /* 0x000000000000791b */ /* 0x003fea0003800000 */
.L_x_3881:
[----:B------:R-:W-:Y:S02]  /*b0280*/  IMAD.MOV.U32 R80, RZ, RZ, R19 ;  /* 0x000000ffff507224 */ /* 0x000fe400078e0013 */
[----:B------:R-:W-:-:S07]  /*b0290*/  IMAD.MOV.U32 R18, RZ, RZ, R82 ;  /* 0x000000ffff127224 */ /* 0x000fce00078e0052 */
[----:B------:R-:W-:Y:S05]  /*b02a0*/  WARPSYNC.COLLECTIVE R83, `(.L_x_3882) ;  /* 0x0000000053087348 */ /* 0x000fea0003c00000 */
[----:B------:R0:W1:Y:S02]  /*b02b0*/  SHFL.DOWN P2, R82, R80, R81, R6 ;  /* 0x0800005150527389 */ /* 0x0000640000040006 */
[----:B01----:R-:W-:Y:S05]  /*b02c0*/  ENDCOLLECTIVE ;  /* 0x000000000000791b */ /* 0x003fea0003800000 */
.L_x_3882:
[----:B------:R-:W-:Y:S02]  /*b02d0*/  IMAD.MOV.U32 R80, RZ, RZ, R28 ;  /* 0x000000ffff507224 */ /* 0x000fe400078e001c */
[----:B------:R-:W-:-:S07]  /*b02e0*/  IMAD.MOV.U32 R19, RZ, RZ, R82 ;  /* 0x000000ffff137224 */ /* 0x000fce00078e0052 */
[----:B------:R-:W-:Y:S05]  /*b02f0*/  WARPSYNC.COLLECTIVE R83, `(.L_x_3883) ;  /* 0x0000000053087348 */ /* 0x000fea0003c00000 */
[----:B------:R0:W1:Y:S02]  /*b0300*/  SHFL.DOWN P2, R82, R80, R81, R6 ;  /* 0x0800005150527389 */ /* 0x0000640000040006 */
[----:B01----:R-:W-:Y:S05]  /*b0310*/  ENDCOLLECTIVE ;  /* 0x000000000000791b */ /* 0x003fea0003800000 */
.L_x_3883:
[----:B------:R-:W-:Y:S02]  /*b0320*/  IMAD.MOV.U32 R80, RZ, RZ, R23 ;  /* 0x000000ffff507224 */ /* 0x000fe400078e0017 */
[----:B------:R-:W-:-:S07]  /*b0330*/  IMAD.MOV.U32 R28, RZ, RZ, R82 ;  /* 0x000000ffff1c7224 */ /* 0x000fce00078e0052 */
[----:B------:R-:W-:Y:S05]  /*b0340*/  WARPSYNC.COLLECTIVE R83, `(.L_x_3884) ;  /* 0x0000000053087348 */ /* 0x000fea0003c00000 */
[----:B------:R0:W1:Y:S02]  /*b0350*/  SHFL.DOWN P2, R82, R80, R81, R6 ;  /* 0x0800005150527389 */ /* 0x0000640000040006 */
[----:B01----:R-:W-:Y:S05]  /*b0360*/  ENDCOLLECTIVE ;  /* 0x000000000000791b */ /* 0x003fea0003800000 */
.L_x_3884:
[----:B------:R-:W-:Y:S02]  /*b0370*/  IMAD.MOV.U32 R80, RZ, RZ, R2 ;  /* 0x000000ffff507224 */ /* 0x000fe400078e0002 */
[----:B------:R-:W-:-:S07]  /*b0380*/  IMAD.MOV.U32 R22, RZ, RZ, R82 ;  /* 0x000000ffff167224 */ /* 0x000fce00078e0052 */
[----:B------:R-:W-:Y:S05]  /*b0390*/  WARPSYNC.COLLECTIVE R83, `(.L_x_3885) ;  /* 0x0000000053087348 */ /* 0x000fea0003c00000 */
[----:B------:R0:W1:Y:S02]  /*b03a0*/  SHFL.DOWN P2, R82, R80, R81, R6 ;  /* 0x0800005150527389 */ /* 0x0000640000040006 */
[----:B01----:R-:W-:Y:S05]  /*b03b0*/  ENDCOLLECTIVE ;  /* 0x000000000000791b */ /* 0x003fea0003800000 */
.L_x_3885:
[----:B------:R-:W-:Y:S02]  /*b03c0*/  IMAD.MOV.U32 R80, RZ, RZ, R3 ;  /* 0x000000ffff507224 */ /* 0x000fe400078e0003 */
[----:B------:R-:W-:-:S07]  /*b03d0*/  IMAD.MOV.U32 R20, RZ, RZ, R82 ;  /* 0x000000ffff147224 */ /* 0x000fce00078e0052 */
[----:B------:R-:W-:Y:S05]  /*b03e0*/  WARPSYNC.COLLECTIVE R83, `(.L_x_3886) ;  /* 0x0000000053087348 */ /* 0x000fea0003c00000 */
[----:B------:R0:W1:Y:S02]  /*b03f0*/  SHFL.DOWN P2, R82, R80, R81, R6 ;  /* 0x0800005150527389 */ /* 0x0000640000040006 */
[----:B01----:R-:W-:Y:S05]  /*b0400*/  ENDCOLLECTIVE ;  /* 0x000000000000791b */ /* 0x003fea0003800000 */
.L_x_3886:
[----:B------:R-:W-:Y:S01]  /*b0410*/  IMAD.MOV.U32 R21, RZ, RZ, R82 ;  /* 0x000000ffff157224 */ /* 0x000fe200078e0052 */
[----:B------:R-:W-:Y:S06]  /*b0420*/  BRA `(.L_x_3887) ;  /* 0xfffff8b8009c7947 */ /* 0x000fec000383ffff */
.L_x_2825:
[----:B------:R-:W-:Y:S01]  /*b0430*/  BSSY B0, `(.L_x_3888) ;  /* 0x0000006000007945 */ /* 0x000fe20003800000 */
[----:B------:R-:W-:Y:S01]  /*b0440*/  PLOP3.LUT P2, PT, P0, PT, PT, 0x80, 0x8 ;  /* 0x000000000008781c */ /* 0x000fe2000074f070 */
[----:B------:R-:W-:-:S12]  /*b0450*/  IMAD.MOV.U32 R83, RZ, RZ, -0x1 ;  /* 0xffffffffff537424 */ /* 0x000fd800078e00ff */
[----:B--234-:R-:W-:Y:S05]  /*b0460*/  WARPSYNC.COLLECTIVE R83, `(.L_x_3889) ;  /* 0x0000000053087348 */ /* 0x01cfea0003c00000 */
[----:B------:R-:W-:Y:S01]  /*b0470*/  VOTE.ALL P2, P2 ;  /* 0x0000000000ff7806 */ /* 0x000fe20001040000 */
[----:B--234-:R-:W-:-:S12]  /*b0480*/  ENDCOLLECTIVE ;  /* 0x000000000000791b */ /* 0x01cfd80003800000 */
.L_x_3889:
[----:B------:R-:W-:Y:S05]  /*b0490*/  BSYNC B0 ;  /* 0x0000000000007941 */ /* 0x000fea0003800000 */
.L_x_3888:
[----:B------:R-:W-:Y:S01]  /*b04a0*/  PLOP3.LUT P0, PT, P2, PT, PT, 0x80, 0x8 ;  /* 0x000000000008781c */ /* 0x000fe2000170f070 */
[----:B------:R-:W-:-:S12]  /*b04b0*/  BRA `(.L_x_3890) ;  /* 0xfffff8cc00c07947 */ /* 0x000fd8000383ffff */
.L_x_2827:
[----:B------:R-:W-:Y:S01]  /*b04c0*/  BSSY B0, `(.L_x_3891) ;  /* 0x0000006000007945 */ /* 0x000fe20003800000 */
[----:B------:R-:W-:Y:S01]  /*b04d0*/  PLOP3.LUT P2, PT, P0, PT, PT, 0x8, 0x80 ;  /* 0x000000000080781c */ /* 0x000fe2000074e170 */
[----:B------:R-:W-:-:S12]  /*b04e0*/  IMAD.MOV.U32 R83, RZ, RZ, -0x1 ;  /* 0xffffffffff537424 */ /* 0x000fd800078e00ff */
[----:B--234-:R-:W-:Y:S05]  /*b04f0*/  WARPSYNC.COLLECTIVE R83, `(.L_x_3892) ;  /* 0x0000000053087348 */ /* 0x01cfea0003c00000 */
[----:B------:R-:W-:Y:S01]  /*b0500*/  VOTE.ANY P2, P2 ;  /* 0x0000000000ff7806 */ /* 0x000fe20001040100 */
[----:B--234-:R-:W-:-:S12]  /*b0510*/  ENDCOLLECTIVE ;  /* 0x000000000000791b */ /* 0x01cfd80003800000 */
.L_x_3892:
[----:B------:R-:W-:Y:S05]  /*b0520*/  BSYNC B0 ;  /* 0x0000000000007941 */ /* 0x000fea0003800000 */
.L_x_3891:
[----:B------:R-:W-:Y:S01]  /*b0530*/  PLOP3.LUT P0, PT, P2, PT, PT, 0x80, 0x8 ;  /* 0x000000000008781c */ /* 0x000fe2000170f070 */
[----:B------:R-:W-:-:S12]  /*b0540*/  BRA `(.L_x_3893) ;  /* 0xfffff8cc00d47947 */ /* 0x000fd8000383ffff */
.L_x_2832:
[----:B------:R-:W-:Y:S01]  /*b0550*/  BSSY B0, `(.L_x_3894) ;  /* 0x0000006000007945 */ /* 0x000fe20003800000 */
[----:B------:R-:W-:Y:S01]  /*b0560*/  PLOP3.LUT P2, PT, P0, PT, PT, 0x8, 0x80 ;  /* 0x000000000080781c */ /* 0x000fe2000074e170 */
[----:B------:R-:W-:-:S12]  /*b0570*/  IMAD.MOV.U32 R83, RZ, RZ, -0x1 ;  /* 0xffffffffff537424 */ /* 0x000fd800078e00ff */
[----:B--2345:R-:W-:Y:S05]  /*b0580*/  WARPSYNC.COLLECTIVE R83, `(.L_x_3895) ;  /* 0x0000000053087348 */ /* 0x03cfea0003c00000 */
[----:B------:R-:W-:Y:S01]  /*b0590*/  VOTE.ANY R6, PT, P2 ;  /* 0x0000000000067806 */ /* 0x000fe200010e0100 */
[----:B--2345:R-:W-:Y:S06]  /*b05a0*/  ENDCOLLECTIVE ;  /* 0x000000000000791b */ /* 0x03cfec0003800000 */
.L_x_3895:
[----:B------:R-:W-:Y:S05]  /*b05b0*/  BSYNC B0 ;  /* 0x0000000000007941 */ /* 0x000fea0003800000 */
.L_x_3894:
[----:B------:R-:W0:Y:S01]  /*b05c0*/  S2R R8, SR_GEMASK ;  /* 0x0000000000087919 */ /* 0x000e220000003c00 */
[----:B------:R-:W-:Y:S01]  /*b05d0*/  LOP3.LUT R227, R43, 0xffff, RZ, 0xc0, !PT ;  /* 0x0000ffff2be37812 */ /* 0x000fe200078ec0ff */
[----:B------:R-:W-:Y:S01]  /*b05e0*/  IMAD.MOV.U32 R81, RZ, RZ, 0x1 ;  /* 0x00000001ff517424 */ /* 0x000fe200078e00ff */
[----:B------:R-:W-:Y:S01]  /*b05f0*/  LOP3.LUT R225, R105, 0xffff, RZ, 0xc0, !PT ;  /* 0x0000ffff69e17812 */ /* 0x000fe200078ec0ff */
[----:B------:R-:W-:Y:S01]  /*b0600*/  IMAD.MOV.U32 R83, RZ, RZ, -0x1 ;  /* 0xffffffffff537424 */ /* 0x000fe200078e00ff */
        /* <DEDUP_REMOVED lines=14> */
[----:B0-----:R-:W-:Y:S02]  /*b06f0*/  LOP3.LUT R6, R6, 0x80000000, R8, 0xec, !PT ;  /* 0x8000000006067812 */ /* 0x001fe400078eec08 */
[----:B------:R-:W-:-:S02]  /*b0700*/  PRMT R12, R51, 0x7604, R12 ;  /* 0x00007604330c7816 */ /* 0x000fc4000000000c */
[----:B------:R-:W-:Y:S01]  /*b0710*/  LOP3.LUT R222, R29, 0xffff, RZ, 0xc0, !PT ;  /* 0x0000ffff1dde7812 */ /* 0x000fe200078ec0ff */
[----:B------:R-:W-:Y:S01]  /*b0720*/  VIADD R8, R6, 0xffffffff ;  /* 0xffffffff06087836 */ /* 0x000fe20000000000 */
[----:B------:R-:W-:Y:S02]  /*b0730*/  LOP3.LUT R233, R58, 0xffff, RZ, 0xc0, !PT ;  /* 0x0000ffff3ae97812 */ /* 0x000fe400078ec0ff */
[----:B------:R-:W-:Y:S02]  /*b0740*/  LOP3.LUT R13, R222, 0xff, RZ, 0xc0, !PT ;  /* 0x000000ffde0d7812 */ /* 0x000fe400078ec0ff */
[----:B------:R-:W-:Y:S01]  /*b0750*/  LOP3.LUT R6, R6, R8, RZ, 0xc, !PT ;  /* 0x0000000806067212 */ /* 0x000fe200078e0cff */
[----:B------:R-:W-:Y:S01]  /*b0760*/  IMAD.U32 R8, R227, 0x10000, RZ ;  /* 0x00010000e3087824 */ /* 0x000fe200078e00ff */
[----:B------:R-:W-:Y:S02]  /*b0770*/  PRMT R13, R54, 0x7604, R13 ;  /* 0x00007604360d7816 */ /* 0x000fe4000000000d */
[----:B------:R-:W-:-:S02]  /*b0780*/  LOP3.LUT R221, R30, 0xffff, RZ, 0xc0, !PT ;  /* 0x0000ffff1edd7812 */ /* 0x000fc400078ec0ff */
[----:B------:R-:W-:Y:S01]  /*b0790*/  LOP3.LUT R8, R8, 0xff0000, RZ, 0xc0, !PT ;  /* 0x00ff000008087812 */ /* 0x000fe200078ec0ff */
[----:B------:R-:W0:Y:S01]  /*b07a0*/  POPC R6, R6 ;  /* 0x0000000600067309 */ /* 0x000e220000000000 */
[----:B------:R-:W-:Y:S02]  /*b07b0*/  LOP3.LUT R14, R221, 0xff, RZ, 0xc0, !PT ;  /* 0x000000ffdd0e7812 */ /* 0x000fe400078ec0ff */
[----:B------:R-:W-:Y:S01]  /*b07c0*/  LOP3.LUT R234, R61, 0xffff, RZ, 0xc0, !PT ;  /* 0x0000ffff3dea7812 */ /* 0x000fe200078ec0ff */
[----:B------:R-:W-:Y:S01]  /*b07d0*/  IMAD.IADD R8, R9, 0x1, R8 ;  /* 0x0000000109087824 */ /* 0x000fe200078e0208 */
[----:B------:R-:W-:Y:S01]  /*b07e0*/  PRMT R14, R57, 0x7604, R14 ;  /* 0x00007604390e7816 */ /* 0x000fe2000000000e */
[----:B------:R-:W-:Y:S01]  /*b07f0*/  IMAD.U32 R9, R229, 0x10000, RZ ;  /* 0x00010000e5097824 */ /* 0x000fe200078e00ff */
[----:B------:R-:W-:Y:S02]  /*b0800*/  LOP3.LUT R220, R31, 0xffff, RZ, 0xc0, !PT ;  /* 0x0000ffff1fdc7812 */ /* 0x000fe400078ec0ff */
[----:B------:R-:W-:-:S02]  /*b0810*/  LOP3.LUT R235, R64, 0xffff, RZ, 0xc0, !PT ;  /* 0x0000ffff40eb7812 */ /* 0x000fc400078ec0ff */
[----:B------:R-:W-:Y:S02]  /*b0820*/  LOP3.LUT R9, R9, 0xff0000, RZ, 0xc0, !PT ;  /* 0x00ff000009097812 */ /* 0x000fe400078ec0ff */
        /* <DEDUP_REMOVED lines=8> */
[----:B------:R-:W-:Y:S02]  /*b08b0*/  PRMT R16, R63, 0x7604, R16 ;  /* 0x000076043f107816 */ /* 0x000fe40000000010 */
[----:B------:R-:W-:Y:S01]  /*b08c0*/  LOP3.LUT R218, R33, 0xffff, RZ, 0xc0, !PT ;  /* 0x0000ffff21da7812 */ /* 0x000fe200078ec0ff */
[----:B------:R-:W-:Y:S01]  /*b08d0*/  IMAD.IADD R10, R11, 0x1, R10 ;  /* 0x000000010b0a7824 */ /* 0x000fe200078e020a */
[----:B------:R-:W-:Y:S01]  /*b08e0*/  LOP3.LUT R237, R70, 0xffff, RZ, 0xc0, !PT ;  /* 0x0000ffff46ed7812 */ /* 0x000fe200078ec0ff */
        /* <DEDUP_REMOVED lines=9> */
[----:B------:R-:W-:Y:S02]  /*b0980*/  PRMT R18, R69, 0x7604, R18 ;  /* 0x0000760445127816 */ /* 0x000fe40000000012 */
[----:B------:R-:W-:-:S02]  /*b0990*/  LOP3.LUT R216, R35, 0xffff, RZ, 0xc0, !PT ;  /* 0x0000ffff23d87812 */ /* 0x000fc400078ec0ff */
        /* <DEDUP_REMOVED lines=11> */
[----:B------:R-:W-:Y:S01]  /*b0a50*/  LOP3.LUT R37, R37, 0xff, R41, 0xf8, !PT ;  /* 0x000000ff25257812 */ /* 0x000fe200078ef829 */
[----:B------:R-:W-:Y:S01]  /*b0a60*/  IMAD.IADD R13, R14, 0x1, R13 ;  /* 0x000000010e0d7824 */ /* 0x000fe200078e020d */
[----:B------:R-:W-:Y:S01]  /*b0a70*/  LOP3.LUT R240, R44, 0xffff, RZ, 0xc0, !PT ;  /* 0x0000ffff2cf07812 */ /* 0x000fe200078ec0ff */
[----:B------:R-:W-:Y:S01]  /*b0a80*/  IMAD.U32 R14, R234, 0x10000, RZ ;  /* 0x00010000ea0e7824 */ /* 0x000fe200078e00ff */
        /* <DEDUP_REMOVED lines=24> */
[----:B------:R-:W-:-:S03]  /*b0c10*/  IMAD R15, R247, 0x1000000, R15 ;  /* 0x01000000f70f7824 */ /* 0x000fc600078e020f */
[----:B------:R-:W-:-:S05]  /*b0c20*/  LOP3.LUT R16, R16, 0xff0000, RZ, 0xc0, !PT ;  /* 0x00ff000010107812 */ /* 0x000fca00078ec0ff */
[----:B------:R-:W-:Y:S02]  /*b0c30*/  IMAD.IADD R16, R17, 0x1, R16 ;  /* 0x0000000111107824 */ /* 0x000fe400078e0210 */
[----:B------:R-:W-:Y:S02]  /*b0c40*/  IMAD.U32 R17, R237, 0x10000, RZ ;  /* 0x00010000ed117824 */ /* 0x000fe400078e00ff */
[----:B------:R-:W-:-:S03]  /*b0c50*/  IMAD R16, R248, 0x1000000, R16 ;  /* 0x01000000f8107824 */ /* 0x000fc600078e0210 */
[----:B------:R-:W-:-:S05]  /*b0c60*/  LOP3.LUT R17, R17, 0xff0000, RZ, 0xc0, !PT ;  /* 0x00ff000011117812 */ /* 0x000fca00078ec0ff */
        /* <DEDUP_REMOVED lines=12> */
[----:B0-----:R-:W-:-:S07]  /*b0d30*/  IMAD.MOV.U32 R80, RZ, RZ, R0 ;  /* 0x000000ffff507224 */ /* 0x001fce00078e0000 */
[----:B------:R-:W-:Y:S05]  /*b0d40*/  WARPSYNC.COLLECTIVE R83, `(.L_x_3896) ;  /* 0x0000000053087348 */ /* 0x000fea0003c00000 */
[----:B------:R0:W1:Y:S02]  /*b0d50*/  SHFL.DOWN P2, R82, R80, R81, R6 ;  /* 0x0800005150527389 */ /* 0x0000640000040006 */
[----:B01----:R-:W-:Y:S05]  /*b0d60*/  ENDCOLLECTIVE ;  /* 0x000000000000791b */ /* 0x003fea0003800000 */
.L_x_3896:
[----:B------:R-:W-:Y:S01]  /*b0d70*/  IMAD.MOV.U32 R213, RZ, RZ, R82 ;  /* 0x000000ffffd57224 */ /* 0x000fe200078e0052 */
[----:B------:R-:W-:Y:S06]  /*b0d80*/  BRA `(.L_x_3897) ;  /* 0xfffff8d400c07947 */ /* 0x000fec000383ffff */
.L_x_2833:
[----:B------:R-:W-:Y:S01]  /*b0d90*/  BSSY B0, `(.L_x_3898) ;  /* 0x0000006000007945 */ /* 0x000fe20003800000 */
[----:B------:R-:W-:Y:S02]  /*b0da0*/  IMAD.MOV.U32 R81, RZ, RZ, 0x1 ;  /* 0x00000001ff517424 */ /* 0x000fe400078e00ff */
[----:B------:R-:W-:-:S07]  /*b0db0*/  IMAD.MOV.U32 R83, RZ, RZ, -0x1 ;  /* 0xffffffffff537424 */ /* 0x000fce00078e00ff */
[----:B01-34-:R-:W-:Y:S05]  /*b0dc0*/  WARPSYNC.COLLECTIVE R83, `(.L_x_3899) ;  /* 0x0000000053087348 */ /* 0x01bfea0003c00000 */
[----:B------:R2:W0:Y:S02]  /*b0dd0*/  SHFL.DOWN P2, R82, R80, R81, R6 ;  /* 0x0800005150527389 */ /* 0x0004240000040006 */
[----:B01234-:R-:W-:Y:S05]  /*b0de0*/  ENDCOLLECTIVE ;  /* 0x000000000000791b */ /* 0x01ffea0003800000 */
.L_x_3899:
[----:B------:R-:W-:Y:S05]  /*b0df0*/  BSYNC B0 ;  /* 0x0000000000007941 */ /* 0x000fea0003800000 */
.L_x_3898:
[----:B------:R-:W-:Y:S05]  /*b0e00*/  BRA `(.L_x_3900) ;  /* 0xfffff8d400a87947 */ /* 0x000fea000383ffff */
.L_x_2834:
[----:B------:R-:W-:Y:S01]  /*b0e10*/  BSSY B0, `(.L_x_3901) ;  /* 0x0000007000007945 */ /* 0x000fe20003800000 */
[----:B------:R-:W-:Y:S02]  /*b0e20*/  IMAD.MOV.U32 R80, RZ, RZ, R8 ;  /* 0x000000ffff507224 */ /* 0x000fe400078e0008 */
[----:B------:R-:W-:Y:S02]  /*b0e30*/  IMAD.MOV.U32 R81, RZ, RZ, 0x1 ;  /* 0x00000001ff517424 */ /* 0x000fe400078e00ff */
[----:B------:R-:W-:-:S07]  /*b0e40*/  IMAD.MOV.U32 R83, RZ, RZ, -0x1 ;  /* 0xffffffffff537424 */ /* 0x000fce00078e00ff */
[----:B01-34-:R-:W-:Y:S05]  /*b0e50*/  WARPSYNC.COLLECTIVE R83, `(.L_x_3902) ;  /* 0x0000000053087348 */ /* 0x01bfea0003c00000 */
[----:B------:R2:W0:Y:S02]  /*b0e60*/  SHFL.DOWN P2, R82, R80, R81, R6 ;  /* 0x0800005150527389 */ /* 0x0004240000040006 */
[----:B01234-:R-:W-:Y:S05]  /*b0e70*/  ENDCOLLECTIVE ;  /* 0x000000000000791b */ /* 0x01ffea0003800000 */
.L_x_3902:
[----:B------:R-:W-:Y:S05]  /*b0e80*/  BSYNC B0 ;  /* 0x0000000000007941 */ /* 0x000fea0003800000 */
.L_x_3901:
[----:B------:R-:W-:Y:S02]  /*b0e90*/  IMAD.MOV.U32 R80, RZ, RZ, R9 ;  /* 0x000000ffff507224 */ /* 0x000fe400078e0009 */
[----:B------:R-:W-:Y:S02]  /*b0ea0*/  IMAD.MOV.U32 R81, RZ, RZ, 0x1 ;  /* 0x00000001ff517424 */ /* 0x000fe400078e00ff */
[----:B------:R-:W-:Y:S02]  /*b0eb0*/  IMAD.MOV.U32 R83, RZ, RZ, -0x1 ;  /* 0xffffffffff537424 */ /* 0x000fe400078e00ff */
[----:B------:R-:W-:-:S07]  /*b0ec0*/  IMAD.MOV.U32 R8, RZ, RZ, R82 ;  /* 0x000000ffff087224 */ /* 0x000fce00078e0052 */
[----:B------:R-:W-:Y:S05]  /*b0ed0*/  WARPSYNC.COLLECTIVE R83, `(.L_x_3903) ;  /* 0x0000000053087348 */ /* 0x000fea0003c00000 */
[----:B------:R0:W1:Y:S02]  /*b0ee0*/  SHFL.DOWN P2, R82, R80, R81, R6 ;  /* 0x0800005150527389 */ /* 0x0000640000040006 */
[----:B01----:R-:W-:Y:S05]  /*b0ef0*/  ENDCOLLECTIVE ;  /* 0x000000000000791b */ /* 0x003fea0003800000 */
.L_x_3903:
[----:B------:R-:W-:Y:S02]  /*b0f00*/  IMAD.MOV.U32 R80, RZ, RZ, R10 ;  /* 0x000000ffff507224 */ /* 0x000fe400078e000a */
[----:B------:R-:W-:-:S07]  /*b0f10*/  IMAD.MOV.U32 R9, RZ, RZ, R82 ;  /* 0x000000ffff097224 */ /* 0x000fce00078e0052 */
[----:B------:R-:W-:Y:S05]  /*b0f20*/  WARPSYNC.COLLECTIVE R83, `(.L_x_3904) ;  /* 0x0000000053087348 */ /* 0x000fea0003c00000 */
[----:B------:R0:W1:Y:S02]  /*b0f30*/  SHFL.DOWN P2, R82, R80, R81, R6 ;  /* 0x0800005150527389 */ /* 0x0000640000040006 */
[----:B01----:R-:W-:Y:S05]  /*b0f40*/  ENDCOLLECTIVE ;  /* 0x000000000000791b */ /* 0x003fea0003800000 */
.L_x_3904:
[----:B------:R-:W-:Y:S02]  /*b0f50*/  IMAD.MOV.U32 R80, RZ, RZ, R11 ;  /* 0x000000ffff507224 */ /* 0x000fe400078e000b */
[----:B------:R-:W-:-:S07]  /*b0f60*/  IMAD.MOV.U32 R10, RZ, RZ, R82 ;  /* 0x000000ffff0a7224 */ /* 0x000fce00078e0052 */
[----:B------:R-:W-:Y:S05]  /*b0f70*/  WARPSYNC.COLLECTIVE R83, `(.L_x_3905) ;  /* 0x0000000053087348 */ /* 0x000fea0003c00000 */
[----:B------:R0:W1:Y:S02]  /*b0f80*/  SHFL.DOWN P2, R82, R80, R81, R6 ;  /* 0x0800005150527389 */ /* 0x0000640000040006 */
[----:B01----:R-:W-:Y:S05]  /*b0f90*/  ENDCOLLECTIVE ;  /* 0x000000000000791b */ /* 0x003fea0003800000 */
.L_x_3905:
[----:B------:R-:W-:Y:S02]  /*b0fa0*/  IMAD.MOV.U32 R80, RZ, RZ, R12 ;  /* 0x000000ffff507224 */ /* 0x000fe400078e000c */
[----:B------:R-:W-:-:S07]  /*b0fb0*/  IMAD.MOV.U32 R11, RZ, RZ, R82 ;  /* 0x000000ffff0b7224 */ /* 0x000fce00078e0052 */
[----:B------:R-:W-:Y:S05]  /*b0fc0*/  WARPSYNC.COLLECTIVE R83, `(.L_x_3906) ;  /* 0x0000000053087348 */ /* 0x000fea0003c00000 */
[----:B------:R0:W1:Y:S02]  /*b0fd0*/  SHFL.DOWN P2, R82, R80, R81, R6 ;  /* 0x0800005150527389 */ /* 0x0000640000040006 */
[----:B01----:R-:W-:Y:S05]  /*b0fe0*/  ENDCOLLECTIVE ;  /* 0x000000000000791b */ /* 0x003fea0003800000 */
.L_x_3906:
[----:B------:R-:W-:Y:S02]  /*b0ff0*/  IMAD.MOV.U32 R80, RZ, RZ, R13 ;  /* 0x000000ffff507224 */ /* 0x000fe400078e000d */
[----:B------:R-:W-:-:S07]  /*b1000*/  IMAD.MOV.U32 R12, RZ, RZ, R82 ;  /* 0x000000ffff0c7224 */ /* 0x000fce00078e0052 */
[----:B------:R-:W-:Y:S05]  /*b1010*/  WARPSYNC.COLLECTIVE R83, `(.L_x_3907) ;  /* 0x0000000053087348 */ /* 0x000fea0003c00000 */
[----:B------:R0:W1:Y:S02]  /*b1020*/  SHFL.DOWN P2, R82, R80, R81, R6 ;  /* 0x0800005150527389 */ /* 0x0000640000040006 */
[----:B01----:R-:W-:Y:S05]  /*b1030*/  ENDCOLLECTIVE ;  /* 0x000000000000791b */ /* 0x003fea0003800000 */
.L_x_3907:
[----:B------:R-:W-:Y:S02]  /*b1040*/  IMAD.MOV.U32 R80, RZ, RZ, R14 ;  /* 0x000000ffff507224 */ /* 0x000fe400078e000e */
[----:B------:R-:W-:-:S07]  /*b1050*/  IMAD.MOV.U32 R13, RZ, RZ, R82 ;  /* 0x000000ffff0d7224 */ /* 0x000fce00078e0052 */
[----:B------:R-:W-:Y:S05]  /*b1060*/  WARPSYNC.COLLECTIVE R83, `(.L_x_3908) ;  /* 0x0000000053087348 */ /* 0x000fea0003c00000 */
[----:B------:R0:W1:Y:S02]  /*b1070*/  SHFL.DOWN P2, R82, R80, R81, R6 ;  /* 0x0800005150527389 */ /* 0x0000640000040006 */
[----:B01----:R-:W-:Y:S05]  /*b1080*/  ENDCOLLECTIVE ;  /* 0x000000000000791b */ /* 0x003fea0003800000 */
.L_x_3908:
[----:B------:R-:W-:Y:S02]  /*b1090*/  IMAD.MOV.U32 R80, RZ, RZ, R15 ;  /* 0x000000ffff507224 */ /* 0x000fe400078e000f */
[----:B------:R-:W-:-:S07]  /*b10a0*/  IMAD.MOV.U32 R14, RZ, RZ, R82 ;  /* 0x000000ffff0e7224 */ /* 0x000fce00078e0052 */
[----:B------:R-:W-:Y:S05]  /*b10b0*/  WARPSYNC.COLLECTIVE R83, `(.L_x_3909) ;  /* 0x0000000053087348 */ /* 0x000fea0003c00000 */
[----:B------:R0:W1:Y:S02]  /*b10c0*/  SHFL.DOWN P2, R82, R80, R81, R6 ;  /* 0x0800005150527389 */ /* 0x0000640000040006 */
[----:B01----:R-:W-:Y:S05]  /*b10d0*/  ENDCOLLECTIVE ;  /* 0x000000000000791b */ /* 0x003fea0003800000 */
.L_x_3909:
[----:B------:R-:W-:Y:S02]  /*b10e0*/  IMAD.MOV.U32 R80, RZ, RZ, R16 ;  /* 0x000000ffff507224 */ /* 0x000fe400078e0010 */
[----:B------:R-:W-:-:S07]  /*b10f0*/  IMAD.MOV.U32 R15, RZ, RZ, R82 ;  /* 0x000000ffff0f7224 */ /* 0x000fce00078e0052 */
[----:B------:R-:W-:Y:S05]  /*b1100*/  WARPSYNC.COLLECTIVE R83, `(.L_x_3910) ;  /* 0x0000000053087348 */ /* 0x000fea0003c00000 */
[----:B------:R0:W1:Y:S02]  /*b1110*/  SHFL.DOWN P2, R82, R80, R81, R6 ;  /* 0x0800005150527389 */ /* 0x0000640000040006 */
[----:B01----:R-:W-:Y:S05]  /*b1120*/  ENDCOLLECTIVE ;  /* 0x000000000000791b */ /* 0x003fea0003800000 */
.L_x_3910:
[----:B------:R-:W-:Y:S02]  /*b1130*/  IMAD.MOV.U32 R80, RZ, RZ, R17 ;  /* 0x000000ffff507224 */ /* 0x000fe400078e0011 */
[----:B------:R-:W-:-:S07]  /*b1140*/  IMAD.MOV.U32 R16, RZ, RZ, R82 ;  /* 0x000000ffff107224 */ /* 0x000fce00078e0052 */
[----:B------:R-:W-:Y:S05]  /*b1150*/  WARPSYNC.COLLECTIVE R83, `(.L_x_3911) ;  /* 0x0000000053087348 */ /* 0x000fea0003c00000 */
[----:B------:R0:W1:Y:S02]  /*b1160*/  SHFL.DOWN P2, R82, R80, R81, R6 ;  /* 0x0800005150527389 */ /* 0x0000640000040006 */
[----:B01----:R-:W-:Y:S05]  /*b1170*/  ENDCOLLECTIVE ;  /* 0x000000000000791b */ /* 0x003fea0003800000 */
.L_x_3911:
[----:B------:R-:W-:Y:S02]  /*b1180*/  IMAD.MOV.U32 R80, RZ, RZ, R18 ;  /* 0x000000ffff507224 */ /* 0x000fe400078e0012 */
[----:B------:R-:W-:-:S07]  /*b1190*/  IMAD.MOV.U32 R17, RZ, RZ, R82 ;  /* 0x000000ffff117224 */ /* 0x000fce00078e0052 */
[----:B------:R-:W-:Y:S05]  /*b11a0*/  WARPSYNC.COLLECTIVE R83, `(.L_x_3912) ;  /* 0x0000000053087348 */ /* 0x000fea0003c00000 */
[----:B------:R0:W1:Y:S02]  /*b11b0*/  SHFL.DOWN P2, R82, R80, R81, R6 ;  /* 0x0800005150527389 */ /* 0x0000640000040006 */
[----:B01----:R-:W-:Y:S05]  /*b11c0*/  ENDCOLLECTIVE ;  /* 0x000000000000791b */ /* 0x003fea0003800000 */
.L_x_3912:
[----:B------:R-:W-:Y:S02]  /*b11d0*/  IMAD.MOV.U32 R80, RZ, RZ, R19 ;  /* 0x000000ffff507224 */ /* 0x000fe400078e0013 */
[----:B------:R-:W-:-:S07]  /*b11e0*/  IMAD.MOV.U32 R18, RZ, RZ, R82 ;  /* 0x000000ffff127224 */ /* 0x000fce00078e0052 */
[----:B------:R-:W-:Y:S05]  /*b11f0*/  WARPSYNC.COLLECTIVE R83, `(.L_x_3913) ;  /* 0x0000000053087348 */ /* 0x000fea0003c00000 */
[----:B------:R0:W1:Y:S02]  /*b1200*/  SHFL.DOWN P2, R82, R80, R81, R6 ;  /* 0x0800005150527389 */ /* 0x0000640000040006 */
[----:B01----:R-:W-:Y:S05]  /*b1210*/  ENDCOLLECTIVE ;  /* 0x000000000000791b */ /* 0x003fea0003800000 */
.L_x_3913:
[----:B------:R-:W-:Y:S02]  /*b1220*/  IMAD.MOV.U32 R80, RZ, RZ, R37 ;  /* 0x000000ffff507224 */ /* 0x000fe400078e0025 */
[----:B------:R-:W-:-:S07]  /*b1230*/  IMAD.MOV.U32 R19, RZ, RZ, R82 ;  /* 0x000000ffff137224 */ /* 0x000fce00078e0052 */
[----:B------:R-:W-:Y:S05]  /*b1240*/  WARPSYNC.COLLECTIVE R83, `(.L_x_3914) ;  /* 0x0000000053087348 */ /* 0x000fea0003c00000 */
[----:B------:R0:W1:Y:S02]  /*b1250*/  SHFL.DOWN P2, R82, R80, R81, R6 ;  /* 0x0800005150527389 */ /* 0x0000640000040006 */
[----:B01----:R-:W-:Y:S05]  /*b1260*/  ENDCOLLECTIVE ;  /* 0x000000000000791b */ /* 0x003fea0003800000 */
.L_x_3914:
[----:B------:R-:W-:Y:S02]  /*b1270*/  IMAD.MOV.U32 R80, RZ, RZ, R7 ;  /* 0x000000ffff507224 */ /* 0x000fe400078e0007 */
[----:B------:R-:W-:-:S07]  /*b1280*/  IMAD.MOV.U32 R226, RZ, RZ, R82 ;  /* 0x000000ffffe27224 */ /* 0x000fce00078e0052 */
[----:B------:R-:W-:Y:S05]  /*b1290*/  WARPSYNC.COLLECTIVE R83, `(.L_x_3915) ;  /* 0x0000000053087348 */ /* 0x000fea0003c00000 */
[----:B------:R0:W1:Y:S02]  /*b12a0*/  SHFL.DOWN P2, R82, R80, R81, R6 ;  /* 0x0800005150527389 */ /* 0x0000640000040006 */
[----:B01----:R-:W-:Y:S05]  /*b12b0*/  ENDCOLLECTIVE ;  /* 0x000000000000791b */ /* 0x003fea0003800000 */
.L_x_3915:
[----:B------:R-:W-:Y:S02]  /*b12c0*/  IMAD.MOV.U32 R80, RZ, RZ, R4 ;  /* 0x000000ffff507224 */ /* 0x000fe400078e0004 */
[----:B------:R-:W-:-:S07]  /*b12d0*/  IMAD.MOV.U32 R214, RZ, RZ, R82 ;  /* 0x000000ffffd67224 */ /* 0x000fce00078e0052 */
[----:B------:R-:W-:Y:S05]  /*b12e0*/  WARPSYNC.COLLECTIVE R83, `(.L_x_3916) ;  /* 0x0000000053087348 */ /* 0x000fea0003c00000 */
[----:B------:R0:W1:Y:S02]  /*b12f0*/  SHFL.DOWN P2, R82, R80, R81, R6 ;  /* 0x0800005150527389 */ /* 0x0000640000040006 */
[----:B01----:R-:W-:Y:S05]  /*b1300*/  ENDCOLLECTIVE ;  /* 0x000000000000791b */ /* 0x003fea0003800000 */
.L_x_3916:
[----:B------:R-:W-:Y:S02]  /*b1310*/  IMAD.MOV.U32 R80, RZ, RZ, R5 ;  /* 0x000000ffff507224 */ /* 0x000fe400078e0005 */
[----:B------:R-:W-:-:S07]  /*b1320*/  IMAD.MOV.U32 R92, RZ, RZ, R82 ;  /* 0x000000ffff5c7224 */ /* 0x000fce00078e0052 */
[----:B------:R-:W-:Y:S05]  /*b1330*/  WARPSYNC.COLLECTIVE R83, `(.L_x_3917) ;  /* 0x0000000053087348 */ /* 0x000fea0003c00000 */
[----:B------:R0:W1:Y:S02]  /*b1340*/  SHFL.DOWN P2, R82, R80, R81, R6 ;  /* 0x0800005150527389 */ /* 0x0000640000040006 */
[----:B01----:R-:W-:Y:S05]  /*b1350*/  ENDCOLLECTIVE ;  /* 0x000000000000791b */ /* 0x003fea0003800000 */
.L_x_3917:
[----:B------:R-:W-:Y:S01]  /*b1360*/  IMAD.MOV.U32 R93, RZ, RZ, R82 ;  /* 0x000000ffff5d7224 */ /* 0x000fe200078e0052 */
[----:B------:R-:W-:Y:S06]  /*b1370*/  BRA `(.L_x_3918) ;  /* 0xfffff8d000947947 */ /* 0x000fec000383ffff */
.L_x_2849:
[----:B------:R-:W-:Y:S01]  /*b1380*/  BSSY B0, `(.L_x_3919) ;  /* 0x0000007000007945 */ /* 0x000fe20003800000 */
[----:B------:R-:W-:Y:S02]  /*b1390*/  IMAD.MOV.U32 R80, RZ, RZ, R94 ;  /* 0x000000ffff507224 */ /* 0x000fe400078e005e */
[----:B------:R-:W-:Y:S02]  /*b13a0*/  IMAD.MOV.U32 R81, RZ, RZ, 0x2 ;  /* 0x00000002ff517424 */ /* 0x000fe400078e00ff */
[----:B------:R-:W-:-:S07]  /*b13b0*/  IMAD.MOV.U32 R83, RZ, RZ, -0x1 ;  /* 0xffffffffff537424 */ /* 0x000fce00078e00ff */
[----:B-12345:R-:W-:Y:S05]  /*b13c0*/  WARPSYNC.COLLECTIVE R83, `(.L_x_3920) ;  /* 0x0000000053087348 */ /* 0x03efea0003c00000 */
[----:B------:R0:W0:Y:S02]  /*b13d0*/  SHFL.DOWN P2, R82, R80, R81, R6 ;  /* 0x0800005150527389 */ /* 0x0000240000040006 */
[----:B012345:R-:W-:Y:S05]  /*b13e0*/  ENDCOLLECTIVE ;  /* 0x000000000000791b */ /* 0x03ffea0003800000 */
.L_x_3920:
[----:B------:R-:W-:Y:S05]  /*b13f0*/  BSYNC B0 ;  /* 0x0000000000007941 */ /* 0x000fea0003800000 */
.L_x_3919:
[----:B------:R-:W-:Y:S01]  /*b1400*/  IMAD.MOV.U32 R214, RZ, RZ, R82 ;  /* 0x000000ffffd67224 */ /* 0x000fe200078e0052 */
[----:B------:R-:W-:Y:S06]  /*b1410*/  BRA `(.L_x_3921) ;  /* 0xfffff8ec00007947 */ /* 0x000fec000383ffff */
.L_x_2850:
[----:B------:R-:W-:Y:S01]  /*b1420*/  BSSY B0, `(.L_x_3922) ;  /* 0x0000006000007945 */ /* 0x000fe20003800000 */
[----:B------:R-:W-:Y:S02]  /*b1430*/  IMAD.MOV.U32 R81, RZ, RZ, 0x2 ;  /* 0x00000002ff517424 */ /* 0x000fe400078e00ff */
[----:B------:R-:W-:-:S07]  /*b1440*/  IMAD.MOV.U32 R83, RZ, RZ, -0x1 ;  /* 0xffffffffff537424 */ /* 0x000fce00078e00ff */
[----:B012345:R-:W-:Y:S05]  /*b1450*/  WARPSYNC.COLLECTIVE R83, `(.L_x_3923) ;  /* 0x0000000053087348 */ /* 0x03ffea0003c00000 */
[----:B------:R0:W0:Y:S02]  /*b1460*/  SHFL.DOWN P2, R82, R80, R81, R6 ;  /* 0x0800005150527389 */ /* 0x0000240000040006 */
[----:B012345:R-:W-:Y:S05]  /*b1470*/  ENDCOLLECTIVE ;  /* 0x000000000000791b */ /* 0x03ffea0003800000 */
.L_x_3923:
[----:B------:R-:W-:Y:S05]  /*b1480*/  BSYNC B0 ;  /* 0x0000000000007941 */ /* 0x000fea0003800000 */
.L_x_3922:
[----:B------:R-:W-:Y:S05]  /*b1490*/  BRA `(.L_x_3924) ;  /* 0xfffff8e800e87947 */ /* 0x000fea000383ffff */
.L_x_2851:
[----:B------:R-:W-:Y:S01]  /*b14a0*/  BSSY B0, `(.L_x_3925) ;  /* 0x0000007000007945 */ /* 0x000fe20003800000 */
[----:B------:R-:W-:Y:S02]  /*b14b0*/  IMAD.MOV.U32 R80, RZ, RZ, R8 ;  /* 0x000000ffff507224 */ /* 0x000fe400078e0008 */
[----:B------:R-:W-:Y:S02]  /*b14c0*/  IMAD.MOV.U32 R81, RZ, RZ, 0x2 ;  /* 0x00000002ff517424 */ /* 0x000fe400078e00ff */
[----:B------:R-:W-:-:S07]  /*b14d0*/  IMAD.MOV.U32 R83, RZ, RZ, -0x1 ;  /* 0xffffffffff537424 */ /* 0x000fce00078e00ff */
[----:B012345:R-:W-:Y:S05]  /*b14e0*/  WARPSYNC.COLLECTIVE R83, `(.L_x_3926) ;  /* 0x0000000053087348 */ /* 0x03ffea0003c00000 */
[----:B------:R0:W0:Y:S02]  /*b14f0*/  SHFL.DOWN P2, R82, R80, R81, R6 ;  /* 0x0800005150527389 */ /* 0x0000240000040006 */
[----:B012345:R-:W-:Y:S05]  /*b1500*/  ENDCOLLECTIVE ;  /* 0x000000000000791b */ /* 0x03ffea0003800000 */
.L_x_3926:
[----:B------:R-:W-:Y:S05]  /*b1510*/  BSYNC B0 ;  /* 0x0000000000007941 */ /* 0x000fea0003800000 */
.L_x_3925:
[----:B------:R-:W-:Y:S02]  /*b1520*/  IMAD.MOV.U32 R80, RZ, RZ, R9 ;  /* 0x000000ffff507224 */ /* 0x000fe400078e0009 */
[----:B------:R-:W-:Y:S02]  /*b1530*/  IMAD.MOV.U32 R81, RZ, RZ, 0x2 ;  /* 0x00000002ff517424 */ /* 0x000fe400078e00ff */
[----:B------:R-:W-:Y:S02]  /*b1540*/  IMAD.MOV.U32 R83, RZ, RZ, -0x1 ;  /* 0xffffffffff537424 */ /* 0x000fe400078e00ff */
[----:B------:R-:W-:-:S07]  /*b1550*/  IMAD.MOV.U32 R8, RZ, RZ, R82 ;  /* 0x000000ffff087224 */ /* 0x000fce00078e0052 */
[----:B------:R-:W-:Y:S05]  /*b1560*/  WARPSYNC.COLLECTIVE R83, `(.L_x_3927) ;  /* 0x0000000053087348 */ /* 0x000fea0003c00000 */
[----:B------:R0:W1:Y:S02]  /*b1570*/  SHFL.DOWN P2, R82, R80, R81, R6 ;  /* 0x0800005150527389 */ /* 0x0000640000040006 */
[----:B01----:R-:W-:Y:S05]  /*b1580*/  ENDCOLLECTIVE ;  /* 0x000000000000791b */ /* 0x003fea0003800000 */
.L_x_3927:
[----:B------:R-:W-:Y:S02]  /*b1590*/  IMAD.MOV.U32 R80, RZ, RZ, R10 ;  /* 0x000000ffff507224 */ /* 0x000fe400078e000a */
[----:B------:R-:W-:-:S07]  /*b15a0*/  IMAD.MOV.U32 R9, RZ, RZ, R82 ;  /* 0x000000ffff097224 */ /* 0x000fce00078e0052 */
[----:B------:R-:W-:Y:S05]  /*b15b0*/  WARPSYNC.COLLECTIVE R83, `(.L_x_3928) ;  /* 0x0000000053087348 */ /* 0x000fea0003c00000 */
[----:B------:R0:W1:Y:S02]  /*b15c0*/  SHFL.DOWN P2, R82, R80, R81, R6 ;  /* 0x0800005150527389 */ /* 0x0000640000040006 */
[----:B01----:R-:W-:Y:S05]  /*b15d0*/  ENDCOLLECTIVE ;  /* 0x000000000000791b */ /* 0x003fea0003800000 */
.L_x_3928:
[----:B------:R-:W-:Y:S02]  /*b15e0*/  IMAD.MOV.U32 R80, RZ, RZ, R11 ;  /* 0x000000ffff507224 */ /* 0x000fe400078e000b */
[----:B------:R-:W-:-:S07]  /*b15f0*/  IMAD.MOV.U32 R10, RZ, RZ, R82 ;  /* 0x000000ffff0a7224 */ /* 0x000fce00078e0052 */
[----:B------:R-:W-:Y:S05]  /*b1600*/  WARPSYNC.COLLECTIVE R83, `(.L_x_3929) ;  /* 0x0000000053087348 */ /* 0x000fea0003c00000 */
[----:B------:R0:W1:Y:S02]  /*b1610*/  SHFL.DOWN P2, R82, R80, R81, R6 ;  /* 0x0800005150527389 */ /* 0x0000640000040006 */
[----:B01----:R-:W-:Y:S05]  /*b1620*/  ENDCOLLECTIVE ;  /* 0x000000000000791b */ /* 0x003fea0003800000 */
.L_x_3929:
[----:B------:R-:W-:Y:S02]  /*b1630*/  IMAD.MOV.U32 R80, RZ, RZ, R12 ;  /* 0x000000ffff507224 */ /* 0x000fe400078e000c */
[----:B------:R-:W-:-:S07]  /*b1640*/  IMAD.MOV.U32 R11, RZ, RZ, R82 ;  /* 0x000000ffff0b7224 */ /* 0x000fce00078e0052 */
[----:B------:R-:W-:Y:S05]  /*b1650*/  WARPSYNC.COLLECTIVE R83, `(.L_x_3930) ;  /* 0x0000000053087348 */ /* 0x000fea0003c00000 */
[----:B------:R0:W1:Y:S02]  /*b1660*/  SHFL.DOWN P2, R82, R80, R81, R6 ;  /* 0x0800005150527389 */ /* 0x0000640000040006 */
[----:B01----:R-:W-:Y:S05]  /*b1670*/  ENDCOLLECTIVE ;  /* 0x000000000000791b */ /* 0x003fea0003800000 */
.L_x_3930:
[----:B------:R-:W-:Y:S02]  /*b1680*/  IMAD.MOV.U32 R80, RZ, RZ, R13 ;  /* 0x000000ffff507224 */ /* 0x000fe400078e000d */
[----:B------:R-:W-:-:S07]  /*b1690*/  IMAD.MOV.U32 R12, RZ, RZ, R82 ;  /* 0x000000ffff0c7224 */ /* 0x000fce00078e0052 */
[----:B------:R-:W-:Y:S05]  /*b16a0*/  WARPSYNC.COLLECTIVE R83, `(.L_x_3931) ;  /* 0x0000000053087348 */ /* 0x000fea0003c00000 */
[----:B------:R0:W1:Y:S02]  /*b16b0*/  SHFL.DOWN P2, R82, R80, R81, R6 ;  /* 0x0800005150527389 */ /* 0x0000640000040006 */
[----:B01----:R-:W-:Y:S05]  /*b16c0*/  ENDCOLLECTIVE ;  /* 0x000000000000791b */ /* 0x003fea0003800000 */
.L_x_3931:
[----:B------:R-:W-:Y:S02]  /*b16d0*/  IMAD.MOV.U32 R80, RZ, RZ, R14 ;  /* 0x000000ffff507224 */ /* 0x000fe400078e000e */
[----:B------:R-:W-:-:S07]  /*b16e0*/  IMAD.MOV.U32 R13, RZ, RZ, R82 ;  /* 0x000000ffff0d7224 */ /* 0x000fce00078e0052 */
[----:B------:R-:W-:Y:S05]  /*b16f0*/  WARPSYNC.COLLECTIVE R83, `(.L_x_3932) ;  /* 0x0000000053087348 */ /* 0x000fea0003c00000 */
[----:B------:R0:W1:Y:S02]  /*b1700*/  SHFL.DOWN P2, R82, R80, R81, R6 ;  /* 0x0800005150527389 */ /* 0x0000640000040006 */
[----:B01----:R-:W-:Y:S05]  /*b1710*/  ENDCOLLECTIVE ;  /* 0x000000000000791b */ /* 0x003fea0003800000 */
.L_x_3932:
[----:B------:R-:W-:Y:S02]  /*b1720*/  IMAD.MOV.U32 R80, RZ, RZ, R15 ;  /* 0x000000ffff507224 */ /* 0x000fe400078e000f */
[----:B------:R-:W-:-:S07]  /*b1730*/  IMAD.MOV.U32 R14, RZ, RZ, R82 ;  /* 0x000000ffff0e7224 */ /* 0x000fce00078e0052 */
[----:B------:R-:W-:Y:S05]  /*b1740*/  WARPSYNC.COLLECTIVE R83, `(.L_x_3933) ;  /* 0x0000000053087348 */ /* 0x000fea0003c00000 */
[----:B------:R0:W1:Y:S02]  /*b1750*/  SHFL.DOWN P2, R82, R80, R81, R6 ;  /* 0x0800005150527389 */ /* 0x0000640000040006 */
[----:B01----:R-:W-:Y:S05]  /*b1760*/  ENDCOLLECTIVE ;  /* 0x000000000000791b */ /* 0x003fea0003800000 */
.L_x_3933:
[----:B------:R-:W-:Y:S02]  /*b1770*/  IMAD.MOV.U32 R80, RZ, RZ, R16 ;  /* 0x000000ffff507224 */ /* 0x000fe400078e0010 */
[----:B------:R-:W-:-:S07]  /*b1780*/  IMAD.MOV.U32 R15, RZ, RZ, R82 ;  /* 0x000000ffff0f7224 */ /* 0x000fce00078e0052 */
[----:B------:R-:W-:Y:S05]  /*b1790*/  WARPSYNC.COLLECTIVE R83, `(.L_x_3934) ;  /* 0x0000000053087348 */ /* 0x000fea0003c00000 */
[----:B------:R0:W1:Y:S02]  /*b17a0*/  SHFL.DOWN P2, R82, R80, R81, R6 ;  /* 0x0800005150527389 */ /* 0x0000640000040006 */
[----:B01----:R-:W-:Y:S05]  /*b17b0*/  ENDCOLLECTIVE ;  /* 0x000000000000791b */ /* 0x003fea0003800000 */
.L_x_3934:
[----:B------:R-:W-:Y:S02]  /*b17c0*/  IMAD.MOV.U32 R80, RZ, RZ, R17 ;  /* 0x000000ffff507224 */ /* 0x000fe400078e0011 */
[----:B------:R-:W-:-:S07]  /*b17d0*/  IMAD.MOV.U32 R16, RZ, RZ, R82 ;  /* 0x000000ffff107224 */ /* 0x000fce00078e0052 */
[----:B------:R-:W-:Y:S05]  /*b17e0*/  WARPSYNC.COLLECTIVE R83, `(.L_x_3935) ;  /* 0x0000000053087348 */ /* 0x000fea0003c00000 */
[----:B------:R0:W1:Y:S02]  /*b17f0*/  SHFL.DOWN P2, R82, R80, R81, R6 ;  /* 0x0800005150527389 */ /* 0x0000640000040006 */
[----:B01----:R-:W-:Y:S05]  /*b1800*/  ENDCOLLECTIVE ;  /* 0x000000000000791b */ /* 0x003fea0003800000 */
.L_x_3935:
[----:B------:R-:W-:Y:S02]  /*b1810*/  IMAD.MOV.U32 R80, RZ, RZ, R18 ;  /* 0x000000ffff507224 */ /* 0x000fe400078e0012 */
[----:B------:R-:W-:-:S07]  /*b1820*/  IMAD.MOV.U32 R17, RZ, RZ, R82 ;  /* 0x000000ffff117224 */ /* 0x000fce00078e0052 */
[----:B------:R-:W-:Y:S05]  /*b1830*/  WARPSYNC.COLLECTIVE R83, `(.L_x_3936) ;  /* 0x0000000053087348 */ /* 0x000fea0003c00000 */
[----:B------:R0:W1:Y:S02]  /*b1840*/  SHFL.DOWN P2, R82, R80, R81, R6 ;  /* 0x0800005150527389 */ /* 0x0000640000040006 */
[----:B01----:R-:W-:Y:S05]  /*b1850*/  ENDCOLLECTIVE ;  /* 0x000000000000791b */ /* 0x003fea0003800000 */
.L_x_3936:
[----:B------:R-:W-:Y:S02]  /*b1860*/  IMAD.MOV.U32 R80, RZ, RZ, R19 ;  /* 0x000000ffff507224 */ /* 0x000fe400078e0013 */
[----:B------:R-:W-:-:S07]  /*b1870*/  IMAD.MOV.U32 R18, RZ, RZ, R82 ;  /* 0x000000ffff127224 */ /* 0x000fce00078e0052 */
[----:B------:R-:W-:Y:S05]  /*b1880*/  WARPSYNC.COLLECTIVE R83, `(.L_x_3937) ;  /* 0x0000000053087348 */ /* 0x000fea0003c00000 */
[----:B------:R0:W1:Y:S02]  /*b1890*/  SHFL.DOWN P2, R82, R80, R81, R6 ;  /* 0x0800005150527389 */ /* 0x0000640000040006 */
[----:B01----:R-:W-:Y:S05]  /*b18a0*/  ENDCOLLECTIVE ;  /* 0x000000000000791b */ /* 0x003fea0003800000 */
.L_x_3937:
[----:B------:R-:W-:Y:S02]  /*b18b0*/  IMAD.MOV.U32 R80, RZ, RZ, R38 ;  /* 0x000000ffff507224 */ /* 0x000fe400078e0026 */
[----:B------:R-:W-:-:S07]  /*b18c0*/  IMAD.MOV.U32 R19, RZ, RZ, R82 ;  /* 0x000000ffff137224 */ /* 0x000fce00078e0052 */
[----:B------:R-:W-:Y:S05]  /*b18d0*/  WARPSYNC.COLLECTIVE R83, `(.L_x_3938) ;  /* 0x0000000053087348 */ /* 0x000fea0003c00000 */
[----:B------:R0:W1:Y:S02]  /*b18e0*/  SHFL.DOWN P2, R82, R80, R81, R6 ;  /* 0x0800005150527389 */ /* 0x0000640000040006 */
[----:B01----:R-:W-:Y:S05]  /*b18f0*/  ENDCOLLECTIVE ;  /* 0x000000000000791b */ /* 0x003fea0003800000 */
.L_x_3938:
[----:B------:R-:W-:Y:S02]  /*b1900*/  IMAD.MOV.U32 R80, RZ, RZ, R7 ;  /* 0x000000ffff507224 */ /* 0x000fe400078e0007 */
[----:B------:R-:W-:-:S07]  /*b1910*/  IMAD.MOV.U32 R223, RZ, RZ, R82 ;  /* 0x000000ffffdf7224 */ /* 0x000fce00078e0052 */
[----:B------:R-:W-:Y:S05]  /*b1920*/  WARPSYNC.COLLECTIVE R83, `(.L_x_3939) ;  /* 0x0000000053087348 */ /* 0x000fea0003c00000 */
[----:B------:R0:W1:Y:S02]  /*b1930*/  SHFL.DOWN P2, R82, R80, R81, R6 ;  /* 0x0800005150527389 */ /* 0x0000640000040006 */
[----:B01----:R-:W-:Y:S05]  /*b1940*/  ENDCOLLECTIVE ;  /* 0x000000000000791b */ /* 0x003fea0003800000 */
.L_x_3939:
[----:B------:R-:W-:Y:S02]  /*b1950*/  IMAD.MOV.U32 R80, RZ, RZ, R4 ;  /* 0x000000ffff507224 */ /* 0x000fe400078e0004 */
[----:B------:R-:W-:-:S07]  /*b1960*/  IMAD.MOV.U32 R213, RZ, RZ, R82 ;  /* 0x000000ffffd57224 */ /* 0x000fce00078e0052 */
[----:B------:R-:W-:Y:S05]  /*b1970*/  WARPSYNC.COLLECTIVE R83, `(.L_x_3940) ;  /* 0x0000000053087348 */ /* 0x000fea0003c00000 */
[----:B------:R0:W1:Y:S02]  /*b1980*/  SHFL.DOWN P2, R82, R80, R81, R6 ;  /* 0x0800005150527389 */ /* 0x0000640000040006 */
[----:B01----:R-:W-:Y:S05]  /*b1990*/  ENDCOLLECTIVE ;  /* 0x000000000000791b */ /* 0x003fea0003800000 */
.L_x_3940:
[----:B------:R-:W-:Y:S02]  /*b19a0*/  IMAD.MOV.U32 R80, RZ, RZ, R5 ;  /* 0x000000ffff507224 */ /* 0x000fe400078e0005 */
[----:B------:R-:W-:-:S07]  /*b19b0*/  IMAD.MOV.U32 R92, RZ, RZ, R82 ;  /* 0x000000ffff5c7224 */ /* 0x000fce00078e0052 */
[----:B------:R-:W-:Y:S05]  /*b19c0*/  WARPSYNC.COLLECTIVE R83, `(.L_x_3941) ;  /* 0x0000000053087348 */ /* 0x000fea0003c00000 */
[----:B------:R0:W1:Y:S02]  /*b19d0*/  SHFL.DOWN P2, R82, R80, R81, R6 ;  /* 0x0800005150527389 */ /* 0x0000640000040006 */
[----:B01----:R-:W-:Y:S05]  /*b19e0*/  ENDCOLLECTIVE ;  /* 0x000000000000791b */ /* 0x003fea0003800000 */
.L_x_3941:
[----:B------:R-:W-:Y:S01]  /*b19f0*/  IMAD.MOV.U32 R93, RZ, RZ, R82 ;  /* 0x000000ffff5d7224 */ /* 0x000fe200078e0052 */
[----:B------:R-:W-:Y:S06]  /*b1a00*/  BRA `(.L_x_3942) ;  /* 0xfffff8e400d47947 */ /* 0x000fec000383ffff */
.L_x_2865:
[----:B------:R-:W-:Y:S01]  /*b1a10*/  BSSY B0, `(.L_x_3943) ;  /* 0x0000007000007945 */ /* 0x000fe20003800000 */
[----:B------:R-:W-:Y:S02]  /*b1a20*/  IMAD.MOV.U32 R80, RZ, RZ, R94 ;  /* 0x000000ffff507224 */ /* 0x000fe400078e005e */
[----:B------:R-:W-:Y:S02]  /*b1a30*/  IMAD.MOV.U32 R81, RZ, RZ, 0x4 ;  /* 0x00000004ff517424 */ /* 0x000fe400078e00ff */
[----:B------:R-:W-:-:S07]  /*b1a40*/  IMAD.MOV.U32 R83, RZ, RZ, -0x1 ;  /* 0xffffffffff537424 */ /* 0x000fce00078e00ff */
[----:B-12345:R-:W-:Y:S05]  /*b1a50*/  WARPSYNC.COLLECTIVE R83, `(.L_x_3944) ;  /* 0x0000000053087348 */ /* 0x03efea0003c00000 */
[----:B------:R0:W0:Y:S02]  /*b1a60*/  SHFL.DOWN P2, R82, R80, R81, R6 ;  /* 0x0800005150527389 */ /* 0x0000240000040006 */
[----:B012345:R-:W-:Y:S05]  /*b1a70*/  ENDCOLLECTIVE ;  /* 0x000000000000791b */ /* 0x03ffea0003800000 */
.L_x_3944:
[----:B------:R-:W-:Y:S05]  /*b1a80*/  BSYNC B0 ;  /* 0x0000000000007941 */ /* 0x000fea0003800000 */
.L_x_3943:
[----:B------:R-:W-:Y:S01]  /*b1a90*/  IMAD.MOV.U32 R214, RZ, RZ, R82 ;  /* 0x000000ffffd67224 */ /* 0x000fe200078e0052 */
[----:B------:R-:W-:Y:S06]  /*b1aa0*/  BRA `(.L_x_3945) ;  /* 0xfffff8f800b87947 */ /* 0x000fec000383ffff */
.L_x_2866:
[----:B------:R-:W-:Y:S01]  /*b1ab0*/  BSSY B0, `(.L_x_3946) ;  /* 0x0000006000007945 */ /* 0x000fe20003800000 */
[----:B------:R-:W-:Y:S02]  /*b1ac0*/  IMAD.MOV.U32 R81, RZ, RZ, 0x4 ;  /* 0x00000004ff517424 */ /* 0x000fe400078e00ff */
[----:B------:R-:W-:-:S07]  /*b1ad0*/  IMAD.MOV.U32 R83, RZ, RZ, -0x1 ;  /* 0xffffffffff537424 */ /* 0x000fce00078e00ff */
[----:B012345:R-:W-:Y:S05]  /*b1ae0*/  WARPSYNC.COLLECTIVE R83, `(.L_x_3947) ;  /* 0x0000000053087348 */ /* 0x03ffea0003c00000 */
[----:B------:R0:W0:Y:S02]  /*b1af0*/  SHFL.DOWN P2, R82, R80, R81, R6 ;  /* 0x0800005150527389 */ /* 0x0000240000040006 */
[----:B012345:R-:W-:Y:S05]  /*b1b00*/  ENDCOLLECTIVE ;  /* 0x000000000000791b */ /* 0x03ffea0003800000 */
.L_x_3947:
[----:B------:R-:W-:Y:S05]  /*b1b10*/  BSYNC B0 ;  /* 0x0000000000007941 */ /* 0x000fea0003800000 */
.L_x_3946:
[----:B------:R-:W-:Y:S05]  /*b1b20*/  BRA `(.L_x_3948) ;  /* 0xfffff8f800a07947 */ /* 0x000fea000383ffff */
.L_x_2867:
[----:B------:R-:W-:Y:S01]  /*b1b30*/  BSSY B0, `(.L_x_3949) ;  /* 0x0000007000007945 */ /* 0x000fe20003800000 */
[----:B------:R-:W-:Y:S02]  /*b1b40*/  IMAD.MOV.U32 R80, RZ, RZ, R8 ;  /* 0x000000ffff507224 */ /* 0x000fe400078e0008 */
[----:B------:R-:W-:Y:S02]  /*b1b50*/  IMAD.MOV.U32 R81, RZ, RZ, 0x4 ;  /* 0x00000004ff517424 */ /* 0x000fe400078e00ff */
[----:B------:R-:W-:-:S07]  /*b1b60*/  IMAD.MOV.U32 R83, RZ, RZ, -0x1 ;  /* 0xffffffffff537424 */ /* 0x000fce00078e00ff */
[----:B012345:R-:W-:Y:S05]  /*b1b70*/  WARPSYNC.COLLECTIVE R83, `(.L_x_3950) ;  /* 0x0000000053087348 */ /* 0x03ffea0003c00000 */
[----:B------:R0:W0:Y:S02]  /*b1b80*/  SHFL.DOWN P2, R82, R80, R81, R6 ;  /* 0x0800005150527389 */ /* 0x0000240000040006 */
[----:B012345:R-:W-:Y:S05]  /*b1b90*/  ENDCOLLECTIVE ;  /* 0x000000000000791b */ /* 0x03ffea0003800000 */
.L_x_3950:
[----:B------:R-:W-:Y:S05]  /*b1ba0*/  BSYNC B0 ;  /* 0x0000000000007941 */ /* 0x000fea0003800000 */
.L_x_3949:
[----:B------:R-:W-:Y:S02]  /*b1bb0*/  IMAD.MOV.U32 R80, RZ, RZ, R9 ;  /* 0x000000ffff507224 */ /* 0x000fe400078e0009 */
[----:B------:R-:W-:Y:S02]  /*b1bc0*/  IMAD.MOV.U32 R81, RZ, RZ, 0x4 ;  /* 0x00000004ff517424 */ /* 0x000fe400078e00ff */
[----:B------:R-:W-:Y:S02]  /*b1bd0*/  IMAD.MOV.U32 R83, RZ, RZ, -0x1 ;  /* 0xffffffffff537424 */ /* 0x000fe400078e00ff */
[----:B------:R-:W-:-:S07]  /*b1be0*/  IMAD.MOV.U32 R8, RZ, RZ, R82 ;  /* 0x000000ffff087224 */ /* 0x000fce00078e0052 */
[----:B------:R-:W-:Y:S05]  /*b1bf0*/  WARPSYNC.COLLECTIVE R83, `(.L_x_3951) ;  /* 0x0000000053087348 */ /* 0x000fea0003c00000 */
[----:B------:R0:W1:Y:S02]  /*b1c00*/  SHFL.DOWN P2, R82, R80, R81, R6 ;  /* 0x0800005150527389 */ /* 0x0000640000040006 */
[----:B01----:R-:W-:Y:S05]  /*b1c10*/  ENDCOLLECTIVE ;  /* 0x000000000000791b */ /* 0x003fea0003800000 */
.L_x_3951:
[----:B------:R-:W-:Y:S02]  /*b1c20*/  IMAD.MOV.U32 R80, RZ, RZ, R10 ;  /* 0x000000ffff507224 */ /* 0x000fe400078e000a */
[----:B------:R-:W-:-:S07]  /*b1c30*/  IMAD.MOV.U32 R9, RZ, RZ, R82 ;  /* 0x000000ffff097224 */ /* 0x000fce00078e0052 */
[----:B------:R-:W-:Y:S05]  /*b1c40*/  WARPSYNC.COLLECTIVE R83, `(.L_x_3952) ;  /* 0x0000000053087348 */ /* 0x000fea0003c00000 */
[----:B------:R0:W1:Y:S02]  /*b1c50*/  SHFL.DOWN P2, R82, R80, R81, R6 ;  /* 0x0800005150527389 */ /* 0x0000640000040006 */
[----:B01----:R-:W-:Y:S05]  /*b1c60*/  ENDCOLLECTIVE ;  /* 0x000000000000791b */ /* 0x003fea0003800000 */
.L_x_3952:
[----:B------:R-:W-:Y:S02]  /*b1c70*/  IMAD.MOV.U32 R80, RZ, RZ, R11 ;  /* 0x000000ffff507224 */ /* 0x000fe400078e000b */
[----:B------:R-:W-:-:S07]  /*b1c80*/  IMAD.MOV.U32 R10, RZ, RZ, R82 ;  /* 0x000000ffff0a7224 */ /* 0x000fce00078e0052 */
[----:B------:R-:W-:Y:S05]  /*b1c90*/  WARPSYNC.COLLECTIVE R83, `(.L_x_3953) ;  /* 0x0000000053087348 */ /* 0x000fea0003c00000 */
[----:B------:R0:W1:Y:S02]  /*b1ca0*/  SHFL.DOWN P2, R82, R80, R81, R6 ;  /* 0x0800005150527389 */ /* 0x0000640000040006 */
[----:B01----:R-:W-:Y:S05]  /*b1cb0*/  ENDCOLLECTIVE ;  /* 0x000000000000791b */ /* 0x003fea0003800000 */
.L_x_3953:
[----:B------:R-:W-:Y:S02]  /*b1cc0*/  IMAD.MOV.U32 R80, RZ, RZ, R12 ;  /* 0x000000ffff507224 */ /* 0x000fe400078e000c */
[----:B------:R-:W-:-:S07]  /*b1cd0*/  IMAD.MOV.U32 R11, RZ, RZ, R82 ;  /* 0x000000ffff0b7224 */ /* 0x000fce00078e0052 */
[----:B------:R-:W-:Y:S05]  /*b1ce0*/  WARPSYNC.COLLECTIVE R83, `(.L_x_3954) ;  /* 0x0000000053087348 */ /* 0x000fea0003c00000 */
[----:B------:R0:W1:Y:S02]  /*b1cf0*/  SHFL.DOWN P2, R82, R80, R81, R6 ;  /* 0x0800005150527389 */ /* 0x0000640000040006 */
[----:B01----:R-:W-:Y:S05]  /*b1d00*/  ENDCOLLECTIVE ;  /* 0x000000000000791b */ /* 0x003fea0003800000 */
.L_x_3954:
[----:B------:R-:W-:Y:S02]  /*b1d10*/  IMAD.MOV.U32 R80, RZ, RZ, R13 ;  /* 0x000000ffff507224 */ /* 0x000fe400078e000d */
[----:B------:R-:W-:-:S07]  /*b1d20*/  IMAD.MOV.U32 R12, RZ, RZ, R82 ;  /* 0x000000ffff0c7224 */ /* 0x000fce00078e0052 */
[----:B------:R-:W-:Y:S05]  /*b1d30*/  WARPSYNC.COLLECTIVE R83, `(.L_x_3955) ;  /* 0x0000000053087348 */ /* 0x000fea0003c00000 */
[----:B------:R0:W1:Y:S02]  /*b1d40*/  SHFL.DOWN P2, R82, R80, R81, R6 ;  /* 0x0800005150527389 */ /* 0x0000640000040006 */
[----:B01----:R-:W-:Y:S05]  /*b1d50*/  ENDCOLLECTIVE ;  /* 0x000000000000791b */ /* 0x003fea0003800000 */
.L_x_3955:
[----:B------:R-:W-:Y:S02]  /*b1d60*/  IMAD.MOV.U32 R80, RZ, RZ, R14 ;  /* 0x000000ffff507224 */ /* 0x000fe400078e000e */
[----:B------:R-:W-:-:S07]  /*b1d70*/  IMAD.MOV.U32 R13, RZ, RZ, R82 ;  /* 0x000000ffff0d7224 */ /* 0x000fce00078e0052 */
[----:B------:R-:W-:Y:S05]  /*b1d80*/  WARPSYNC.COLLECTIVE R83, `(.L_x_3956) ;  /* 0x0000000053087348 */ /* 0x000fea0003c00000 */
[----:B------:R0:W1:Y:S02]  /*b1d90*/  SHFL.DOWN P2, R82, R80, R81, R6 ;  /* 0x0800005150527389 */ /* 0x0000640000040006 */
[----:B01----:R-:W-:Y:S05]  /*b1da0*/  ENDCOLLECTIVE ;  /* 0x000000000000791b */ /* 0x003fea0003800000 */
.L_x_3956:
[----:B------:R-:W-:Y:S02]  /*b1db0*/  IMAD.MOV.U32 R80, RZ, RZ, R15 ;  /* 0x000000ffff507224 */ /* 0x000fe400078e000f */
[----:B------:R-:W-:-:S07]  /*b1dc0*/  IMAD.MOV.U32 R14, RZ, RZ, R82 ;  /* 0x000000ffff0e7224 */ /* 0x000fce00078e0052 */
[----:B------:R-:W-:Y:S05]  /*b1dd0*/  WARPSYNC.COLLECTIVE R83, `(.L_x_3957) ;  /* 0x0000000053087348 */ /* 0x000fea0003c00000 */
[----:B------:R0:W1:Y:S02]  /*b1de0*/  SHFL.DOWN P2, R82, R80, R81, R6 ;  /* 0x0800005150527389 */ /* 0x0000640000040006 */
[----:B01----:R-:W-:Y:S05]  /*b1df0*/  ENDCOLLECTIVE ;  /* 0x000000000000791b */ /* 0x003fea0003800000 */
.L_x_3957:
[----:B------:R-:W-:Y:S02]  /*b1e00*/  IMAD.MOV.U32 R80, RZ, RZ, R16 ;  /* 0x000000ffff507224 */ /* 0x000fe400078e0010 */
[----:B------:R-:W-:-:S07]  /*b1e10*/  IMAD.MOV.U32 R15, RZ, RZ, R82 ;  /* 0x000000ffff0f7224 */ /* 0x000fce00078e0052 */
[----:B------:R-:W-:Y:S05]  /*b1e20*/  WARPSYNC.COLLECTIVE R83, `(.L_x_3958) ;  /* 0x0000000053087348 */ /* 0x000fea0003c00000 */
[----:B------:R0:W1:Y:S02]  /*b1e30*/  SHFL.DOWN P2, R82, R80, R81, R6 ;  /* 0x0800005150527389 */ /* 0x0000640000040006 */
[----:B01----:R-:W-:Y:S05]  /*b1e40*/  ENDCOLLECTIVE ;  /* 0x000000000000791b */ /* 0x003fea0003800000 */
.L_x_3958:
[----:B------:R-:W-:Y:S02]  /*b1e50*/  IMAD.MOV.U32 R80, RZ, RZ, R17 ;  /* 0x000000ffff507224 */ /* 0x000fe400078e0011 */
[----:B------:R-:W-:-:S07]  /*b1e60*/  IMAD.MOV.U32 R16, RZ, RZ, R82 ;  /* 0x000000ffff107224 */ /* 0x000fce00078e0052 */
[----:B------:R-:W-:Y:S05]  /*b1e70*/  WARPSYNC.COLLECTIVE R83, `(.L_x_3959) ;  /* 0x0000000053087348 */ /* 0x000fea0003c00000 */
[----:B------:R0:W1:Y:S02]  /*b1e80*/  SHFL.DOWN P2, R82, R80, R81, R6 ;  /* 0x0800005150527389 */ /* 0x0000640000040006 */
[----:B01----:R-:W-:Y:S05]  /*b1e90*/  ENDCOLLECTIVE ;  /* 0x000000000000791b */ /* 0x003fea0003800000 */
.L_x_3959:
[----:B------:R-:W-:Y:S02]  /*b1ea0*/  IMAD.MOV.U32 R80, RZ, RZ, R18 ;  /* 0x000000ffff507224 */ /* 0x000fe400078e0012 */
[----:B------:R-:W-:-:S07]  /*b1eb0*/  IMAD.MOV.U32 R17, RZ, RZ, R82 ;  /* 0x000000ffff117224 */ /* 0x000fce00078e0052 */
[----:B------:R-:W-:Y:S05]  /*b1ec0*/  WARPSYNC.COLLECTIVE R83, `(.L_x_3960) ;  /* 0x0000000053087348 */ /* 0x000fea0003c00000 */
[----:B------:R0:W1:Y:S02]  /*b1ed0*/  SHFL.DOWN P2, R82, R80, R81, R6 ;  /* 0x0800005150527389 */ /* 0x0000640000040006 */
[----:B01----:R-:W-:Y:S05]  /*b1ee0*/  ENDCOLLECTIVE ;  /* 0x000000000000791b */ /* 0x003fea0003800000 */
.L_x_3960:
[----:B------:R-:W-:Y:S02]  /*b1ef0*/  IMAD.MOV.U32 R80, RZ, RZ, R19 ;  /* 0x000000ffff507224 */ /* 0x000fe400078e0013 */
[----:B------:R-:W-:-:S07]  /*b1f00*/  IMAD.MOV.U32 R18, RZ, RZ, R82 ;  /* 0x000000ffff127224 */ /* 0x000fce00078e0052 */
[----:B------:R-:W-:Y:S05]  /*b1f10*/  WARPSYNC.COLLECTIVE R83, `(.L_x_3961) ;  /* 0x0000000053087348 */ /* 0x000fea0003c00000 */
[----:B------:R0:W1:Y:S02]  /*b1f20*/  SHFL.DOWN P2, R82, R80, R81, R6 ;  /* 0x0800005150527389 */ /* 0x0000640000040006 */
[----:B01----:R-:W-:Y:S05]  /*b1f30*/  ENDCOLLECTIVE ;  /* 0x000000000000791b */ /* 0x003fea0003800000 */
.L_x_3961:
[----:B------:R-:W-:Y:S02]  /*b1f40*/  IMAD.MOV.U32 R80, RZ, RZ, R39 ;  /* 0x000000ffff507224 */ /* 0x000fe400078e0027 */
[----:B------:R-:W-:-:S07]  /*b1f50*/  IMAD.MOV.U32 R19, RZ, RZ, R82 ;  /* 0x000000ffff137224 */ /* 0x000fce00078e0052 */
[----:B------:R-:W-:Y:S05]  /*b1f60*/  WARPSYNC.COLLECTIVE R83, `(.L_x_3962) ;  /* 0x0000000053087348 */ /* 0x000fea0003c00000 */
[----:B------:R0:W1:Y:S02]  /*b1f70*/  SHFL.DOWN P2, R82, R80, R81, R6 ;  /* 0x0800005150527389 */ /* 0x0000640000040006 */
[----:B01----:R-:W-:Y:S05]  /*b1f80*/  ENDCOLLECTIVE ;  /* 0x000000000000791b */ /* 0x003fea0003800000 */
.L_x_3962:
[----:B------:R-:W-:Y:S02]  /*b1f90*/  IMAD.MOV.U32 R80, RZ, RZ, R7 ;  /* 0x000000ffff507224 */ /* 0x000fe400078e0007 */
[----:B------:R-:W-:-:S07]  /*b1fa0*/  IMAD.MOV.U32 R223, RZ, RZ, R82 ;  /* 0x000000ffffdf7224 */ /* 0x000fce00078e0052 */
[----:B------:R-:W-:Y:S05]  /*b1fb0*/  WARPSYNC.COLLECTIVE R83, `(.L_x_3963) ;  /* 0x0000000053087348 */ /* 0x000fea0003c00000 */
[----:B------:R0:W1:Y:S02]  /*b1fc0*/  SHFL.DOWN P2, R82, R80, R81, R6 ;  /* 0x0800005150527389 */ /* 0x0000640000040006 */
[----:B01----:R-:W-:Y:S05]  /*b1fd0*/  ENDCOLLECTIVE ;  /* 0x000000000000791b */ /* 0x003fea0003800000 */
.L_x_3963:
[----:B------:R-:W-:Y:S02]  /*b1fe0*/  IMAD.MOV.U32 R80, RZ, RZ, R4 ;  /* 0x000000ffff507224 */ /* 0x000fe400078e0004 */
[----:B------:R-:W-:-:S07]  /*b1ff0*/  IMAD.MOV.U32 R213, RZ, RZ, R82 ;  /* 0x000000ffffd57224 */ /* 0x000fce00078e0052 */
[----:B------:R-:W-:Y:S05]  /*b2000*/  WARPSYNC.COLLECTIVE R83, `(.L_x_3964) ;  /* 0x0000000053087348 */ /* 0x000fea0003c00000 */
[----:B------:R0:W1:Y:S02]  /*b2010*/  SHFL.DOWN P2, R82, R80, R81, R6 ;  /* 0x0800005150527389 */ /* 0x0000640000040006 */
[----:B01----:R-:W-:Y:S05]  /*b2020*/  ENDCOLLECTIVE ;  /* 0x000000000000791b */ /* 0x003fea0003800000 */
.L_x_3964:
[----:B------:R-:W-:Y:S02]  /*b2030*/  IMAD.MOV.U32 R80, RZ, RZ, R5 ;  /* 0x000000ffff507224 */ /* 0x000fe400078e0005 */
[----:B------:R-:W-:-:S07]  /*b2040*/  IMAD.MOV.U32 R92, RZ, RZ, R82 ;  /* 0x000000ffff5c7224 */ /* 0x000fce00078e0052 */
[----:B------:R-:W-:Y:S05]  /*b2050*/  WARPSYNC.COLLECTIVE R83, `(.L_x_3965) ;  /* 0x0000000053087348 */ /* 0x000fea0003c00000 */
[----:B------:R0:W1:Y:S02]  /*b2060*/  SHFL.DOWN P2, R82, R80, R81, R6 ;  /* 0x0800005150527389 */ /* 0x0000640000040006 */
[----:B01----:R-:W-:Y:S05]  /*b2070*/  ENDCOLLECTIVE ;  /* 0x000000000000791b */ /* 0x003fea0003800000 */
.L_x_3965:
[----:B------:R-:W-:Y:S01]  /*b2080*/  IMAD.MOV.U32 R93, RZ, RZ, R82 ;  /* 0x000000ffff5d7224 */ /* 0x000fe200078e0052 */
[----:B------:R-:W-:Y:S06]  /*b2090*/  BRA `(.L_x_3966) ;  /* 0xfffff8f4008c7947 */ /* 0x000fec000383ffff */
.L_x_2881:
[----:B------:R-:W-:Y:S01]  /*b20a0*/  BSSY B0, `(.L_x_3967) ;  /* 0x0000007000007945 */ /* 0x000fe20003800000 */
[----:B------:R-:W-:Y:S02]  /*b20b0*/  IMAD.MOV.U32 R80, RZ, RZ, R94 ;  /* 0x000000ffff507224 */ /* 0x000fe400078e005e */
[----:B------:R-:W-:Y:S02]  /*b20c0*/  IMAD.MOV.U32 R81, RZ, RZ, 0x8 ;  /* 0x00000008ff517424 */ /* 0x000fe400078e00ff */
[----:B------:R-:W-:-:S07]  /*b20d0*/  IMAD.MOV.U32 R83, RZ, RZ, -0x1 ;  /* 0xffffffffff537424 */ /* 0x000fce00078e00ff */
[----:B-12345:R-:W-:Y:S05]  /*b20e0*/  WARPSYNC.COLLECTIVE R83, `(.L_x_3968) ;  /* 0x0000000053087348 */ /* 0x03efea0003c00000 */
[----:B------:R0:W0:Y:S02]  /*b20f0*/  SHFL.DOWN P2, R82, R80, R81, R6 ;  /* 0x0800005150527389 */ /* 0x0000240000040006 */
[----:B012345:R-:W-:Y:S05]  /*b2100*/  ENDCOLLECTIVE ;  /* 0x000000000000791b */ /* 0x03ffea0003800000 */
.L_x_3968:
[----:B------:R-:W-:Y:S05]  /*b2110*/  BSYNC B0 ;  /* 0x0000000000007941 */ /* 0x000fea0003800000 */
.L_x_3967:
[----:B------:R-:W-:Y:S01]  /*b2120*/  IMAD.MOV.U32 R214, RZ, RZ, R82 ;  /* 0x000000ffffd67224 */ /* 0x000fe200078e0052 */
[----:B------:R-:W-:Y:S06]  /*b2130*/  BRA `(.L_x_3969) ;  /* 0xfffff90800707947 */ /* 0x000fec000383ffff */
.L_x_2882:
[----:B------:R-:W-:Y:S01]  /*b2140*/  BSSY B0, `(.L_x_3970) ;  /* 0x0000006000007945 */ /* 0x000fe20003800000 */
[----:B------:R-:W-:Y:S02]  /*b2150*/  IMAD.MOV.U32 R81, RZ, RZ, 0x8 ;  /* 0x00000008ff517424 */ /* 0x000fe400078e00ff */
[----:B------:R-:W-:-:S07]  /*b2160*/  IMAD.MOV.U32 R83, RZ, RZ, -0x1 ;  /* 0xffffffffff537424 */ /* 0x000fce00078e00ff */
[----:B012345:R-:W-:Y:S05]  /*b2170*/  WARPSYNC.COLLECTIVE R83, `(.L_x_3971) ;  /* 0x0000000053087348 */ /* 0x03ffea0003c00000 */
[----:B------:R0:W0:Y:S02]  /*b2180*/  SHFL.DOWN P2, R82, R80, R81, R6 ;  /* 0x0800005150527389 */ /* 0x0000240000040006 */
[----:B012345:R-:W-:Y:S05]  /*b2190*/  ENDCOLLECTIVE ;  /* 0x000000000000791b */ /* 0x03ffea0003800000 */
.L_x_3971:
[----:B------:R-:W-:Y:S05]  /*b21a0*/  BSYNC B0 ;  /* 0x0000000000007941 */ /* 0x000fea0003800000 */
.L_x_3970:
[----:B------:R-:W-:Y:S05]  /*b21b0*/  BRA `(.L_x_3972) ;  /* 0xfffff90800587947 */ /* 0x000fea000383ffff */
.L_x_2883:
[----:B------:R-:W-:Y:S01]  /*b21c0*/  BSSY B0, `(.L_x_3973) ;  /* 0x0000007000007945 */ /* 0x000fe20003800000 */
[----:B------:R-:W-:Y:S02]  /*b21d0*/  IMAD.MOV.U32 R80, RZ, RZ, R8 ;  /* 0x000000ffff507224 */ /* 0x000fe400078e0008 */
[----:B------:R-:W-:Y:S02]  /*b21e0*/  IMAD.MOV.U32 R81, RZ, RZ, 0x8 ;  /* 0x00000008ff517424 */ /* 0x000fe400078e00ff */
[----:B------:R-:W-:-:S07]  /*b21f0*/  IMAD.MOV.U32 R83, RZ, RZ, -0x1 ;  /* 0xffffffffff537424 */ /* 0x000fce00078e00ff */
[----:B012345:R-:W-:Y:S05]  /*b2200*/  WARPSYNC.COLLECTIVE R83, `(.L_x_3974) ;  /* 0x0000000053087348 */ /* 0x03ffea0003c00000 */
[----:B------:R0:W0:Y:S02]  /*b2210*/  SHFL.DOWN P2, R82, R80, R81, R6 ;  /* 0x0800005150527389 */ /* 0x0000240000040006 */
[----:B012345:R-:W-:Y:S05]  /*b2220*/  ENDCOLLECTIVE ;  /* 0x000000000000791b */ /* 0x03ffea0003800000 */
.L_x_3974:
[----:B------:R-:W-:Y:S05]  /*b2230*/  BSYNC B0 ;  /* 0x0000000000007941 */ /* 0x000fea0003800000 */
.L_x_3973:
[----:B------:R-:W-:Y:S02]  /*b2240*/  IMAD.MOV.U32 R80, RZ, RZ, R9 ;  /* 0x000000ffff507224 */ /* 0x000fe400078e0009 */
[----:B------:R-:W-:Y:S02]  /*b2250*/  IMAD.MOV.U32 R81, RZ, RZ, 0x8 ;  /* 0x00000008ff517424 */ /* 0x000fe400078e00ff */
[----:B------:R-:W-:Y:S02]  /*b2260*/  IMAD.MOV.U32 R83, RZ, RZ, -0x1 ;  /* 0xffffffffff537424 */ /* 0x000fe400078e00ff */
[----:B------:R-:W-:-:S07]  /*b2270*/  IMAD.MOV.U32 R8, RZ, RZ, R82 ;  /* 0x000000ffff087224 */ /* 0x000fce00078e0052 */
[----:B------:R-:W-:Y:S05]  /*b2280*/  WARPSYNC.COLLECTIVE R83, `(.L_x_3975) ;  /* 0x0000000053087348 */ /* 0x000fea0003c00000 */
[----:B------:R0:W1:Y:S02]  /*b2290*/  SHFL.DOWN P2, R82, R80, R81, R6 ;  /* 0x0800005150527389 */ /* 0x0000640000040006 */
[----:B01----:R-:W-:Y:S05]  /*b22a0*/  ENDCOLLECTIVE ;  /* 0x000000000000791b */ /* 0x003fea0003800000 */
.L_x_3975:
[----:B------:R-:W-:Y:S02]  /*b22b0*/  IMAD.MOV.U32 R80, RZ, RZ, R10 ;  /* 0x000000ffff507224 */ /* 0x000fe400078e000a */
[----:B------:R-:W-:-:S07]  /*b22c0*/  IMAD.MOV.U32 R9, RZ, RZ, R82 ;  /* 0x000000ffff097224 */ /* 0x000fce00078e0052 */
[----:B------:R-:W-:Y:S05]  /*b22d0*/  WARPSYNC.COLLECTIVE R83, `(.L_x_3976) ;  /* 0x0000000053087348 */ /* 0x000fea0003c00000 */
[----:B------:R0:W1:Y:S02]  /*b22e0*/  SHFL.DOWN P2, R82, R80, R81, R6 ;  /* 0x0800005150527389 */ /* 0x0000640000040006 */
[----:B01----:R-:W-:Y:S05]  /*b22f0*/  ENDCOLLECTIVE ;  /* 0x000000000000791b */ /* 0x003fea0003800000 */
.L_x_3976:
[----:B------:R-:W-:Y:S02]  /*b2300*/  IMAD.MOV.U32 R80, RZ, RZ, R11 ;  /* 0x000000ffff507224 */ /* 0x000fe400078e000b */
[----:B------:R-:W-:-:S07]  /*b2310*/  IMAD.MOV.U32 R10, RZ, RZ, R82 ;  /* 0x000000ffff0a7224 */ /* 0x000fce00078e0052 */
[----:B------:R-:W-:Y:S05]  /*b2320*/  WARPSYNC.COLLECTIVE R83, `(.L_x_3977) ;  /* 0x0000000053087348 */ /* 0x000fea0003c00000 */
[----:B------:R0:W1:Y:S02]  /*b2330*/  SHFL.DOWN P2, R82, R80, R81, R6 ;  /* 0x0800005150527389 */ /* 0x0000640000040006 */
[----:B01----:R-:W-:Y:S05]  /*b2340*/  ENDCOLLECTIVE ;  /* 0x000000000000791b */ /* 0x003fea0003800000 */
.L_x_3977:
[----:B------:R-:W-:Y:S02]  /*b2350*/  IMAD.MOV.U32 R80, RZ, RZ, R12 ;  /* 0x000000ffff507224 */ /* 0x000fe400078e000c */
[----:B------:R-:W-:-:S07]  /*b2360*/  IMAD.MOV.U32 R11, RZ, RZ, R82 ;  /* 0x000000ffff0b7224 */ /* 0x000fce00078e0052 */
[----:B------:R-:W-:Y:S05]  /*b2370*/  WARPSYNC.COLLECTIVE R83, `(.L_x_3978) ;  /* 0x0000000053087348 */ /* 0x000fea0003c00000 */
[----:B------:R0:W1:Y:S02]  /*b2380*/  SHFL.DOWN P2, R82, R80, R81, R6 ;  /* 0x0800005150527389 */ /* 0x0000640000040006 */
[----:B01----:R-:W-:Y:S05]  /*b2390*/  ENDCOLLECTIVE ;  /* 0x000000000000791b */ /* 0x003fea0003800000 */
.L_x_3978:
[----:B------:R-:W-:Y:S02]  /*b23a0*/  IMAD.MOV.U32 R80, RZ, RZ, R13 ;  /* 0x000000ffff507224 */ /* 0x000fe400078e000d */
[----:B------:R-:W-:-:S07]  /*b23b0*/  IMAD.MOV.U32 R12, RZ, RZ, R82 ;  /* 0x000000ffff0c7224 */ /* 0x000fce00078e0052 */
[----:B------:R-:W-:Y:S05]  /*b23c0*/  WARPSYNC.COLLECTIVE R83, `(.L_x_3979) ;  /* 0x0000000053087348 */ /* 0x000fea0003c00000 */
[----:B------:R0:W1:Y:S02]  /*b23d0*/  SHFL.DOWN P2, R82, R80, R81, R6 ;  /* 0x0800005150527389 */ /* 0x0000640000040006 */
[----:B01----:R-:W-:Y:S05]  /*b23e0*/  ENDCOLLECTIVE ;  /* 0x000000000000791b */ /* 0x003fea0003800000 */
.L_x_3979:
[----:B------:R-:W-:Y:S02]  /*b23f0*/  IMAD.MOV.U32 R80, RZ, RZ, R14 ;  /* 0x000000ffff507224 */ /* 0x000fe400078e000e */
[----:B------:R-:W-:-:S07]  /*b2400*/  IMAD.MOV.U32 R13, RZ, RZ, R82 ;  /* 0x000000ffff0d7224 */ /* 0x000fce00078e0052 */
[----:B------:R-:W-:Y:S05]  /*b2410*/  WARPSYNC.COLLECTIVE R83, `(.L_x_3980) ;  /* 0x0000000053087348 */ /* 0x000fea0003c00000 */
[----:B------:R0:W1:Y:S02]  /*b2420*/  SHFL.DOWN P2, R82, R80, R81, R6 ;  /* 0x0800005150527389 */ /* 0x0000640000040006 */
[----:B01----:R-:W-:Y:S05]  /*b2430*/  ENDCOLLECTIVE ;  /* 0x000000000000791b */ /* 0x003fea0003800000 */
.L_x_3980:
[----:B------:R-:W-:Y:S02]  /*b2440*/  IMAD.MOV.U32 R80, RZ, RZ, R15 ;  /* 0x000000ffff507224 */ /* 0x000fe400078e000f */
[----:B------:R-:W-:-:S07]  /*b2450*/  IMAD.MOV.U32 R14, RZ, RZ, R82 ;  /* 0x000000ffff0e7224 */ /* 0x000fce00078e0052 */
[----:B------:R-:W-:Y:S05]  /*b2460*/  WARPSYNC.COLLECTIVE R83, `(.L_x_3981) ;  /* 0x0000000053087348 */ /* 0x000fea0003c00000 */
[----:B------:R0:W1:Y:S02]  /*b2470*/  SHFL.DOWN P2, R82, R80, R81, R6 ;  /* 0x0800005150527389 */ /* 0x0000640000040006 */
[----:B01----:R-:W-:Y:S05]  /*b2480*/  ENDCOLLECTIVE ;  /* 0x000000000000791b */ /* 0x003fea0003800000 */
.L_x_3981:
[----:B------:R-:W-:Y:S02]  /*b2490*/  IMAD.MOV.U32 R80, RZ, RZ, R16 ;  /* 0x000000ffff507224 */ /* 0x000fe400078e0010 */
[----:B------:R-:W-:-:S07]  /*b24a0*/  IMAD.MOV.U32 R15, RZ, RZ, R82 ;  /* 0x000000ffff0f7224 */ /* 0x000fce00078e0052 */
[----:B------:R-:W-:Y:S05]  /*b24b0*/  WARPSYNC.COLLECTIVE R83, `(.L_x_3982) ;  /* 0x0000000053087348 */ /* 0x000fea0003c00000 */
[----:B------:R0:W1:Y:S02]  /*b24c0*/  SHFL.DOWN P2, R82, R80, R81, R6 ;  /* 0x0800005150527389 */ /* 0x0000640000040006 */
[----:B01----:R-:W-:Y:S05]  /*b24d0*/  ENDCOLLECTIVE ;  /* 0x000000000000791b */ /* 0x003fea0003800000 */
.L_x_3982:
[----:B------:R-:W-:Y:S02]  /*b24e0*/  IMAD.MOV.U32 R80, RZ, RZ, R17 ;  /* 0x000000ffff507224 */ /* 0x000fe400078e0011 */
[----:B------:R-:W-:-:S07]  /*b24f0*/  IMAD.MOV.U32 R16, RZ, RZ, R82 ;  /* 0x000000ffff107224 */ /* 0x000fce00078e0052 */
[----:B------:R-:W-:Y:S05]  /*b2500*/  WARPSYNC.COLLECTIVE R83, `(.L_x_3983) ;  /* 0x0000000053087348 */ /* 0x000fea0003c00000 */
[----:B------:R0:W1:Y:S02]  /*b2510*/  SHFL.DOWN P2, R82, R80, R81, R6 ;  /* 0x0800005150527389 */ /* 0x0000640000040006 */
[----:B01----:R-:W-:Y:S05]  /*b2520*/  ENDCOLLECTIVE ;  /* 0x000000000000791b */ /* 0x003fea0003800000 */
.L_x_3983:
[----:B------:R-:W-:Y:S02]  /*b2530*/  IMAD.MOV.U32 R80, RZ, RZ, R18 ;  /* 0x000000ffff507224 */ /* 0x000fe400078e0012 */
[----:B------:R-:W-:-:S07]  /*b2540*/  IMAD.MOV.U32 R17, RZ, RZ, R82 ;  /* 0x000000ffff117224 */ /* 0x000fce00078e0052 */
[----:B------:R-:W-:Y:S05]  /*b2550*/  WARPSYNC.COLLECTIVE R83, `(.L_x_3984) ;  /* 0x0000000053087348 */ /* 0x000fea0003c00000 */
[----:B------:R0:W1:Y:S02]  /*b2560*/  SHFL.DOWN P2, R82, R80, R81, R6 ;  /* 0x0800005150527389 */ /* 0x0000640000040006 */
[----:B01----:R-:W-:Y:S05]  /*b2570*/  ENDCOLLECTIVE ;  /* 0x000000000000791b */ /* 0x003fea0003800000 */
.L_x_3984:
[----:B------:R-:W-:Y:S02]  /*b2580*/  IMAD.MOV.U32 R80, RZ, RZ, R19 ;  /* 0x000000ffff507224 */ /* 0x000fe400078e0013 */
[----:B------:R-:W-:-:S07]  /*b2590*/  IMAD.MOV.U32 R18, RZ, RZ, R82 ;  /* 0x000000ffff127224 */ /* 0x000fce00078e0052 */
[----:B------:R-:W-:Y:S05]  /*b25a0*/  WARPSYNC.COLLECTIVE R83, `(.L_x_3985) ;  /* 0x0000000053087348 */ /* 0x000fea0003c00000 */
[----:B------:R0:W1:Y:S02]  /*b25b0*/  SHFL.DOWN P2, R82, R80, R81, R6 ;  /* 0x0800005150527389 */ /* 0x0000640000040006 */
[----:B01----:R-:W-:Y:S05]  /*b25c0*/  ENDCOLLECTIVE ;  /* 0x000000000000791b */ /* 0x003fea0003800000 */
.L_x_3985:
[----:B------:R-:W-:Y:S02]  /*b25d0*/  IMAD.MOV.U32 R80, RZ, RZ, R40 ;  /* 0x000000ffff507224 */ /* 0x000fe400078e0028 */
[----:B------:R-:W-:-:S07]  /*b25e0*/  IMAD.MOV.U32 R19, RZ, RZ, R82 ;  /* 0x000000ffff137224 */ /* 0x000fce00078e0052 */
[----:B------:R-:W-:Y:S05]  /*b25f0*/  WARPSYNC.COLLECTIVE R83, `(.L_x_3986) ;  /* 0x0000000053087348 */ /* 0x000fea0003c00000 */
[----:B------:R0:W1:Y:S02]  /*b2600*/  SHFL.DOWN P2, R82, R80, R81, R6 ;  /* 0x0800005150527389 */ /* 0x0000640000040006 */
[----:B01----:R-:W-:Y:S05]  /*b2610*/  ENDCOLLECTIVE ;  /* 0x000000000000791b */ /* 0x003fea0003800000 */
.L_x_3986:
[----:B------:R-:W-:Y:S02]  /*b2620*/  IMAD.MOV.U32 R80, RZ, RZ, R7 ;  /* 0x000000ffff507224 */ /* 0x000fe400078e0007 */
[----:B------:R-:W-:-:S07]  /*b2630*/  IMAD.MOV.U32 R223, RZ, RZ, R82 ;  /* 0x000000ffffdf7224 */ /* 0x000fce00078e0052 */
[----:B------:R-:W-:Y:S05]  /*b2640*/  WARPSYNC.COLLECTIVE R83, `(.L_x_3987) ;  /* 0x0000000053087348 */ /* 0x000fea0003c00000 */
[----:B------:R0:W1:Y:S02]  /*b2650*/  SHFL.DOWN P2, R82, R80, R81, R6 ;  /* 0x0800005150527389 */ /* 0x0000640000040006 */
[----:B01----:R-:W-:Y:S05]  /*b2660*/  ENDCOLLECTIVE ;  /* 0x000000000000791b */ /* 0x003fea0003800000 */
.L_x_3987:
[----:B------:R-:W-:Y:S02]  /*b2670*/  IMAD.MOV.U32 R80, RZ, RZ, R4 ;  /* 0x000000ffff507224 */ /* 0x000fe400078e0004 */
[----:B------:R-:W-:-:S07]  /*b2680*/  IMAD.MOV.U32 R213, RZ, RZ, R82 ;  /* 0x000000ffffd57224 */ /* 0x000fce00078e0052 */
[----:B------:R-:W-:Y:S05]  /*b2690*/  WARPSYNC.COLLECTIVE R83, `(.L_x_3988) ;  /* 0x0000000053087348 */ /* 0x000fea0003c00000 */
[----:B------:R0:W1:Y:S02]  /*b26a0*/  SHFL.DOWN P2, R82, R80, R81, R6 ;  /* 0x0800005150527389 */ /* 0x0000640000040006 */
[----:B01----:R-:W-:Y:S05]  /*b26b0*/  ENDCOLLECTIVE ;  /* 0x000000000000791b */ /* 0x003fea0003800000 */
.L_x_3988:
[----:B------:R-:W-:Y:S02]  /*b26c0*/  IMAD.MOV.U32 R80, RZ, RZ, R5 ;  /* 0x000000ffff507224 */ /* 0x000fe400078e0005 */
[----:B------:R-:W-:-:S07]  /*b26d0*/  IMAD.MOV.U32 R92, RZ, RZ, R82 ;  /* 0x000000ffff5c7224 */ /* 0x000fce00078e0052 */
[----:B------:R-:W-:Y:S05]  /*b26e0*/  WARPSYNC.COLLECTIVE R83, `(.L_x_3989) ;  /* 0x0000000053087348 */ /* 0x000fea0003c00000 */
[----:B------:R0:W1:Y:S02]  /*b26f0*/  SHFL.DOWN P2, R82, R80, R81, R6 ;  /* 0x0800005150527389 */ /* 0x0000640000040006 */
[----:B01----:R-:W-:Y:S05]  /*b2700*/  ENDCOLLECTIVE ;  /* 0x000000000000791b */ /* 0x003fea0003800000 */
.L_x_3989:
[----:B------:R-:W-:Y:S01]  /*b2710*/  IMAD.MOV.U32 R93, RZ, RZ, R82 ;  /* 0x000000ffff5d7224 */ /* 0x000fe200078e0052 */
[----:B------:R-:W-:Y:S06]  /*b2720*/  BRA `(.L_x_3990) ;  /* 0xfffff90400447947 */ /* 0x000fec000383ffff */
.L_x_2897:
[----:B------:R-:W-:Y:S01]  /*b2730*/  BSSY B0, `(.L_x_3991) ;  /* 0x0000007000007945 */ /* 0x000fe20003800000 */
[----:B------:R-:W-:Y:S02]  /*b2740*/  IMAD.MOV.U32 R80, RZ, RZ, R94 ;  /* 0x000000ffff507224 */ /* 0x000fe400078e005e */
[----:B------:R-:W-:Y:S02]  /*b2750*/  IMAD.MOV.U32 R81, RZ, RZ, 0x10 ;  /* 0x00000010ff517424 */ /* 0x000fe400078e00ff */
[----:B------:R-:W-:-:S07]  /*b2760*/  IMAD.MOV.U32 R83, RZ, RZ, -0x1 ;  /* 0xffffffffff537424 */ /* 0x000fce00078e00ff */
[----:B-12345:R-:W-:Y:S05]  /*b2770*/  WARPSYNC.COLLECTIVE R83, `(.L_x_3992) ;  /* 0x0000000053087348 */ /* 0x03efea0003c00000 */
[----:B------:R0:W0:Y:S02]  /*b2780*/  SHFL.DOWN P2, R82, R80, R81, R6 ;  /* 0x0800005150527389 */ /* 0x0000240000040006 */
[----:B012345:R-:W-:Y:S05]  /*b2790*/  ENDCOLLECTIVE ;  /* 0x000000000000791b */ /* 0x03ffea0003800000 */
.L_x_3992:
[----:B------:R-:W-:Y:S05]  /*b27a0*/  BSYNC B0 ;  /* 0x0000000000007941 */ /* 0x000fea0003800000 */
.L_x_3991:
[----:B------:R-:W-:Y:S01]  /*b27b0*/  IMAD.MOV.U32 R214, RZ, RZ, R82 ;  /* 0x000000ffffd67224 */ /* 0x000fe200078e0052 */
[----:B------:R-:W-:Y:S06]  /*b27c0*/  BRA `(.L_x_3993) ;  /* 0xfffff91800287947 */ /* 0x000fec000383ffff */
.L_x_2898:
[----:B------:R-:W-:Y:S01]  /*b27d0*/  BSSY B0, `(.L_x_3994) ;  /* 0x0000006000007945 */ /* 0x000fe20003800000 */
[----:B------:R-:W-:Y:S02]  /*b27e0*/  IMAD.MOV.U32 R81, RZ, RZ, 0x10 ;  /* 0x00000010ff517424 */ /* 0x000fe400078e00ff */
[----:B------:R-:W-:-:S07]  /*b27f0*/  IMAD.MOV.U32 R83, RZ, RZ, -0x1 ;  /* 0xffffffffff537424 */ /* 0x000fce00078e00ff */
[----:B012345:R-:W-:Y:S05]  /*b2800*/  WARPSYNC.COLLECTIVE R83, `(.L_x_3995) ;  /* 0x0000000053087348 */ /* 0x03ffea0003c00000 */
[----:B------:R0:W0:Y:S02]  /*b2810*/  SHFL.DOWN P2, R82, R80, R81, R6 ;  /* 0x0800005150527389 */ /* 0x0000240000040006 */
[----:B012345:R-:W-:Y:S05]  /*b2820*/  ENDCOLLECTIVE ;  /* 0x000000000000791b */ /* 0x03ffea0003800000 */
.L_x_3995:
[----:B------:R-:W-:Y:S05]  /*b2830*/  BSYNC B0 ;  /* 0x0000000000007941 */ /* 0x000fea0003800000 */
.L_x_3994:
[----:B------:R-:W-:Y:S05]  /*b2840*/  BRA `(.L_x_3996) ;  /* 0xfffff91800107947 */ /* 0x000fea000383ffff */
.L_x_2899:
[----:B------:R-:W-:Y:S01]  /*b2850*/  BSSY B0, `(.L_x_3997) ;  /* 0x0000007000007945 */ /* 0x000fe20003800000 */
[----:B------:R-:W-:Y:S02]  /*b2860*/  IMAD.MOV.U32 R80, RZ, RZ, R8 ;  /* 0x000000ffff507224 */ /* 0x000fe400078e0008 */
[----:B------:R-:W-:Y:S02]  /*b2870*/  IMAD.MOV.U32 R81, RZ, RZ, 0x10 ;  /* 0x00000010ff517424 */ /* 0x000fe400078e00ff */
[----:B------:R-:W-:-:S07]  /*b2880*/  IMAD.MOV.U32 R83, RZ, RZ, -0x1 ;  /* 0xffffffffff537424 */ /* 0x000fce00078e00ff */
[----:B012345:R-:W-:Y:S05]  /*b2890*/  WARPSYNC.COLLECTIVE R83, `(.L_x_3998) ;  /* 0x0000000053087348 */ /* 0x03ffea0003c00000 */
[----:B------:R0:W0:Y:S02]  /*b28a0*/  SHFL.DOWN P2, R82, R80, R81, R6 ;  /* 0x0800005150527389 */ /* 0x0000240000040006 */
[----:B012345:R-:W-:Y:S05]  /*b28b0*/  ENDCOLLECTIVE ;  /* 0x000000000000791b */ /* 0x03ffea0003800000 */
.L_x_3998:
[----:B------:R-:W-:Y:S05]  /*b28c0*/  BSYNC B0 ;  /* 0x0000000000007941 */ /* 0x000fea0003800000 */
.L_x_3997:
[----:B------:R-:W-:Y:S02]  /*b28d0*/  IMAD.MOV.U32 R80, RZ, RZ, R9 ;  /* 0x000000ffff507224 */ /* 0x000fe400078e0009 */
[----:B------:R-:W-:Y:S02]  /*b28e0*/  IMAD.MOV.U32 R81, RZ, RZ, 0x10 ;  /* 0x00000010ff517424 */ /* 0x000fe400078e00ff */
[----:B------:R-:W-:Y:S02]  /*b28f0*/  IMAD.MOV.U32 R83, RZ, RZ, -0x1 ;  /* 0xffffffffff537424 */ /* 0x000fe400078e00ff */
[----:B------:R-:W-:-:S07]  /*b2900*/  IMAD.MOV.U32 R8, RZ, RZ, R82 ;  /* 0x000000ffff087224 */ /* 0x000fce00078e0052 */
[----:B------:R-:W-:Y:S05]  /*b2910*/  WARPSYNC.COLLECTIVE R83, `(.L_x_3999) ;  /* 0x0000000053087348 */ /* 0x000fea0003c00000 */
[----:B------:R0:W1:Y:S02]  /*b2920*/  SHFL.DOWN P2, R82, R80, R81, R6 ;  /* 0x0800005150527389 */ /* 0x0000640000040006 */
[----:B01----:R-:W-:Y:S05]  /*b2930*/  ENDCOLLECTIVE ;  /* 0x000000000000791b */ /* 0x003fea0003800000 */
.L_x_3999:
[----:B------:R-:W-:Y:S02]  /*b2940*/  IMAD.MOV.U32 R80, RZ, RZ, R10 ;  /* 0x000000ffff507224 */ /* 0x000fe400078e000a */
[----:B------:R-:W-:-:S07]  /*b2950*/  IMAD.MOV.U32 R9, RZ, RZ, R82 ;  /* 0x000000ffff097224 */ /* 0x000fce00078e0052 */
[----:B------:R-:W-:Y:S05]  /*b2960*/  WARPSYNC.COLLECTIVE R83, `(.L_x_4000) ;  /* 0x0000000053087348 */ /* 0x000fea0003c00000 */
[----:B------:R0:W1:Y:S02]  /*b2970*/  SHFL.DOWN P2, R82, R80, R81, R6 ;  /* 0x0800005150527389 */ /* 0x0000640000040006 */
[----:B01----:R-:W-:Y:S05]  /*b2980*/  ENDCOLLECTIVE ;  /* 0x000000000000791b */ /* 0x003fea0003800000 */
.L_x_4000:
[----:B------:R-:W-:Y:S02]  /*b2990*/  IMAD.MOV.U32 R80, RZ, RZ, R11 ;  /* 0x000000ffff507224 */ /* 0x000fe400078e000b */
[----:B------:R-:W-:-:S07]  /*b29a0*/  IMAD.MOV.U32 R10, RZ, RZ, R82 ;  /* 0x000000ffff0a7224 */ /* 0x000fce00078e0052 */
[----:B------:R-:W-:Y:S05]  /*b29b0*/  WARPSYNC.COLLECTIVE R83, `(.L_x_4001) ;  /* 0x0000000053087348 */ /* 0x000fea0003c00000 */
[----:B------:R0:W1:Y:S02]  /*b29c0*/  SHFL.DOWN P2, R82, R80, R81, R6 ;  /* 0x0800005150527389 */ /* 0x0000640000040006 */
[----:B01----:R-:W-:Y:S05]  /*b29d0*/  ENDCOLLECTIVE ;  /* 0x000000000000791b */ /* 0x003fea0003800000 */
.L_x_4001:
[----:B------:R-:W-:Y:S02]  /*b29e0*/  IMAD.MOV.U32 R80, RZ, RZ, R12 ;  /* 0x000000ffff507224 */ /* 0x000fe400078e000c */
[----:B------:R-:W-:-:S07]  /*b29f0*/  IMAD.MOV.U32 R11, RZ, RZ, R82 ;  /* 0x000000ffff0b7224 */ /* 0x000fce00078e0052 */
[----:B------:R-:W-:Y:S05]  /*b2a00*/  WARPSYNC.COLLECTIVE R83, `(.L_x_4002) ;  /* 0x0000000053087348 */ /* 0x000fea0003c00000 */
[----:B------:R0:W1:Y:S02]  /*b2a10*/  SHFL.DOWN P2, R82, R80, R81, R6 ;  /* 0x0800005150527389 */ /* 0x0000640000040006 */
[----:B01----:R-:W-:Y:S05]  /*b2a20*/  ENDCOLLECTIVE ;  /* 0x000000000000791b */ /* 0x003fea0003800000 */
.L_x_4002:
[----:B------:R-:W-:Y:S02]  /*b2a30*/  IMAD.MOV.U32 R80, RZ, RZ, R13 ;  /* 0x000000ffff507224 */ /* 0x000fe400078e000d */
[----:B------:R-:W-:-:S07]  /*b2a40*/  IMAD.MOV.U32 R12, RZ, RZ, R82 ;  /* 0x000000ffff0c7224 */ /* 0x000fce00078e0052 */
[----:B------:R-:W-:Y:S05]  /*b2a50*/  WARPSYNC.COLLECTIVE R83, `(.L_x_4003) ;  /* 0x0000000053087348 */ /* 0x000fea0003c00000 */
[----:B------:R0:W1:Y:S02]  /*b2a60*/  SHFL.DOWN P2, R82, R80, R81, R6 ;  /* 0x0800005150527389 */ /* 0x0000640000040006 */
[----:B01----:R-:W-:Y:S05]  /*b2a70*/  ENDCOLLECTIVE ;  /* 0x000000000000791b */ /* 0x003fea0003800000 */
.L_x_4003:
[----:B------:R-:W-:Y:S02]  /*b2a80*/  IMAD.MOV.U32 R80, RZ, RZ, R14 ;  /* 0x000000ffff507224 */ /* 0x000fe400078e000e */
[----:B------:R-:W-:-:S07]  /*b2a90*/  IMAD.MOV.U32 R13, RZ, RZ, R82 ;  /* 0x000000ffff0d7224 */ /* 0x000fce00078e0052 */
[----:B------:R-:W-:Y:S05]  /*b2aa0*/  WARPSYNC.COLLECTIVE R83, `(.L_x_4004) ;  /* 0x0000000053087348 */ /* 0x000fea0003c00000 */
[----:B------:R0:W1:Y:S02]  /*b2ab0*/  SHFL.DOWN P2, R82, R80, R81, R6 ;  /* 0x0800005150527389 */ /* 0x0000640000040006 */
[----:B01----:R-:W-:Y:S05]  /*b2ac0*/  ENDCOLLECTIVE ;  /* 0x000000000000791b */ /* 0x003fea0003800000 */
.L_x_4004:
[----:B------:R-:W-:Y:S02]  /*b2ad0*/  IMAD.MOV.U32 R80, RZ, RZ, R15 ;  /* 0x000000ffff507224 */ /* 0x000fe400078e000f */
[----:B------:R-:W-:-:S07]  /*b2ae0*/  IMAD.MOV.U32 R14, RZ, RZ, R82 ;  /* 0x000000ffff0e7224 */ /* 0x000fce00078e0052 */
[----:B------:R-:W-:Y:S05]  /*b2af0*/  WARPSYNC.COLLECTIVE R83, `(.L_x_4005) ;  /* 0x0000000053087348 */ /* 0x000fea0003c00000 */
[----:B------:R0:W1:Y:S02]  /*b2b00*/  SHFL.DOWN P2, R82, R80, R81, R6 ;  /* 0x0800005150527389 */ /* 0x0000640000040006 */
[----:B01----:R-:W-:Y:S05]  /*b2b10*/  ENDCOLLECTIVE ;  /* 0x000000000000791b */ /* 0x003fea0003800000 */
.L_x_4005:
[----:B------:R-:W-:Y:S02]  /*b2b20*/  IMAD.MOV.U32 R80, RZ, RZ, R16 ;  /* 0x000000ffff507224 */ /* 0x000fe400078e0010 */
[----:B------:R-:W-:-:S07]  /*b2b30*/  IMAD.MOV.U32 R15, RZ, RZ, R82 ;  /* 0x000000ffff0f7224 */ /* 0x000fce00078e0052 */
[----:B------:R-:W-:Y:S05]  /*b2b40*/  WARPSYNC.COLLECTIVE R83, `(.L_x_4006) ;  /* 0x0000000053087348 */ /* 0x000fea0003c00000 */
[----:B------:R0:W1:Y:S02]  /*b2b50*/  SHFL.DOWN P2, R82, R80, R81, R6 ;  /* 0x0800005150527389 */ /* 0x0000640000040006 */
[----:B01----:R-:W-:Y:S05]  /*b2b60*/  ENDCOLLECTIVE ;  /* 0x000000000000791b */ /* 0x003fea0003800000 */
.L_x_4006:
[----:B------:R-:W-:Y:S02]  /*b2b70*/  IMAD.MOV.U32 R80, RZ, RZ, R17 ;  /* 0x000000ffff507224 */ /* 0x000fe400078e0011 */
[----:B------:R-:W-:-:S07]  /*b2b80*/  IMAD.MOV.U32 R16, RZ, RZ, R82 ;  /* 0x000000ffff107224 */ /* 0x000fce00078e0052 */
[----:B------:R-:W-:Y:S05]  /*b2b90*/  WARPSYNC.COLLECTIVE R83, `(.L_x_4007) ;  /* 0x0000000053087348 */ /* 0x000fea0003c00000 */
[----:B------:R0:W1:Y:S02]  /*b2ba0*/  SHFL.DOWN P2, R82, R80, R81, R6 ;  /* 0x0800005150527389 */ /* 0x0000640000040006 */
[----:B01----:R-:W-:Y:S05]  /*b2bb0*/  ENDCOLLECTIVE ;  /* 0x000000000000791b */ /* 0x003fea0003800000 */
.L_x_4007:
[----:B------:R-:W-:Y:S02]  /*b2bc0*/  IMAD.MOV.U32 R80, RZ, RZ, R18 ;  /* 0x000000ffff507224 */ /* 0x000fe400078e0012 */
[----:B------:R-:W-:-:S07]  /*b2bd0*/  IMAD.MOV.U32 R17, RZ, RZ, R82 ;  /* 0x000000ffff117224 */ /* 0x000fce00078e0052 */
[----:B------:R-:W-:Y:S05]  /*b2be0*/  WARPSYNC.COLLECTIVE R83, `(.L_x_4008) ;  /* 0x0000000053087348 */ /* 0x000fea0003c00000 */
[----:B------:R0:W1:Y:S02]  /*b2bf0*/  SHFL.DOWN P2, R82, R80, R81, R6 ;  /* 0x0800005150527389 */ /* 0x0000640000040006 */
[----:B01----:R-:W-:Y:S05]  /*b2c00*/  ENDCOLLECTIVE ;  /* 0x000000000000791b */ /* 0x003fea0003800000 */
.L_x_4008:
[----:B------:R-:W-:Y:S02]  /*b2c10*/  IMAD.MOV.U32 R80, RZ, RZ, R19 ;  /* 0x000000ffff507224 */ /* 0x000fe400078e0013 */
[----:B------:R-:W-:-:S07]  /*b2c20*/  IMAD.MOV.U32 R18, RZ, RZ, R82 ;  /* 0x000000ffff127224 */ /* 0x000fce00078e0052 */
[----:B------:R-:W-:Y:S05]  /*b2c30*/  WARPSYNC.COLLECTIVE R83, `(.L_x_4009) ;  /* 0x0000000053087348 */ /* 0x000fea0003c00000 */
[----:B------:R0:W1:Y:S02]  /*b2c40*/  SHFL.DOWN P2, R82, R80, R81, R6 ;  /* 0x0800005150527389 */ /* 0x0000640000040006 */
[----:B01----:R-:W-:Y:S05]  /*b2c50*/  ENDCOLLECTIVE ;  /* 0x000000000000791b */ /* 0x003fea0003800000 */
.L_x_4009:
[----:B------:R-:W-:Y:S02]  /*b2c60*/  IMAD.MOV.U32 R80, RZ, RZ, R22 ;  /* 0x000000ffff507224 */ /* 0x000fe400078e0016 */
[----:B------:R-:W-:-:S07]  /*b2c70*/  IMAD.MOV.U32 R19, RZ, RZ, R82 ;  /* 0x000000ffff137224 */ /* 0x000fce00078e0052 */
[----:B------:R-:W-:Y:S05]  /*b2c80*/  WARPSYNC.COLLECTIVE R83, `(.L_x_4010) ;  /* 0x0000000053087348 */ /* 0x000fea0003c00000 */
[----:B------:R0:W1:Y:S02]  /*b2c90*/  SHFL.DOWN P2, R82, R80, R81, R6 ;  /* 0x0800005150527389 */ /* 0x0000640000040006 */
[----:B01----:R-:W-:Y:S05]  /*b2ca0*/  ENDCOLLECTIVE ;  /* 0x000000000000791b */ /* 0x003fea0003800000 */
.L_x_4010:
[----:B------:R-:W-:Y:S02]  /*b2cb0*/  IMAD.MOV.U32 R80, RZ, RZ, R7 ;  /* 0x000000ffff507224 */ /* 0x000fe400078e0007 */
[----:B------:R-:W-:-:S07]  /*b2cc0*/  IMAD.MOV.U32 R223, RZ, RZ, R82 ;  /* 0x000000ffffdf7224 */ /* 0x000fce00078e0052 */
[----:B------:R-:W-:Y:S05]  /*b2cd0*/  WARPSYNC.COLLECTIVE R83, `(.L_x_4011) ;  /* 0x0000000053087348 */ /* 0x000fea0003c00000 */
[----:B------:R0:W1:Y:S02]  /*b2ce0*/  SHFL.DOWN P2, R82, R80, R81, R6 ;  /* 0x0800005150527389 */ /* 0x0000640000040006 */
[----:B01----:R-:W-:Y:S05]  /*b2cf0*/  ENDCOLLECTIVE ;  /* 0x000000000000791b */ /* 0x003fea0003800000 */
.L_x_4011:
[----:B------:R-:W-:Y:S02]  /*b2d00*/  IMAD.MOV.U32 R80, RZ, RZ, R4 ;  /* 0x000000ffff507224 */ /* 0x000fe400078e0004 */
[----:B------:R-:W-:-:S07]  /*b2d10*/  IMAD.MOV.U32 R213, RZ, RZ, R82 ;  /* 0x000000ffffd57224 */ /* 0x000fce00078e0052 */
[----:B------:R-:W-:Y:S05]  /*b2d20*/  WARPSYNC.COLLECTIVE R83, `(.L_x_4012) ;  /* 0x0000000053087348 */ /* 0x000fea0003c00000 */
[----:B------:R0:W1:Y:S02]  /*b2d30*/  SHFL.DOWN P2, R82, R80, R81, R6 ;  /* 0x0800005150527389 */ /* 0x0000640000040006 */
[----:B01----:R-:W-:Y:S05]  /*b2d40*/  ENDCOLLECTIVE ;  /* 0x000000000000791b */ /* 0x003fea0003800000 */
.L_x_4012:
[----:B------:R-:W-:Y:S02]  /*b2d50*/  IMAD.MOV.U32 R80, RZ, RZ, R5 ;  /* 0x000000ffff507224 */ /* 0x000fe400078e0005 */
[----:B------:R-:W-:-:S07]  /*b2d60*/  IMAD.MOV.U32 R92, RZ, RZ, R82 ;  /* 0x000000ffff5c7224 */ /* 0x000fce00078e0052 */
[----:B------:R-:W-:Y:S05]  /*b2d70*/  WARPSYNC.COLLECTIVE R83, `(.L_x_4013) ;  /* 0x0000000053087348 */ /* 0x000fea0003c00000 */
[----:B------:R0:W1:Y:S02]  /*b2d80*/  SHFL.DOWN P2, R82, R80, R81, R6 ;  /* 0x0800005150527389 */ /* 0x0000640000040006 */
[----:B01----:R-:W-:Y:S05]  /*b2d90*/  ENDCOLLECTIVE ;  /* 0x000000000000791b */ /* 0x003fea0003800000 */
.L_x_4013:
[----:B------:R-:W-:Y:S01]  /*b2da0*/  IMAD.MOV.U32 R93, RZ, RZ, R82 ;  /* 0x000000ffff5d7224 */ /* 0x000fe200078e0052 */
[----:B------:R-:W-:Y:S06]  /*b2db0*/  BRA `(.L_x_4014) ;  /* 0xfffff91000fc7947 */ /* 0x000fec000383ffff */
.L_x_2927:
[----:B------:R-:W-:Y:S01]  /*b2dc0*/  BSSY B0, `(.L_x_4015) ;  /* 0x0000006000007945 */ /* 0x000fe20003800000 */
[----:B------:R-:W-:Y:S01]  /*b2dd0*/  PLOP3.LUT P2, PT, P0, PT, PT, 0x80, 0x8 ;  /* 0x000000000008781c */ /* 0x000fe2000074f070 */
[----:B------:R-:W-:-:S12]  /*b2de0*/  IMAD.MOV.U32 R83, RZ, RZ, -0x1 ;  /* 0xffffffffff537424 */ /* 0x000fd800078e00ff */
[----:B0--34-:R-:W-:Y:S05]  /*b2df0*/  WARPSYNC.COLLECTIVE R83, `(.L_x_4016) ;  /* 0x0000000053087348 */ /* 0x019fea0003c00000 */
[----:B------:R-:W-:Y:S01]  /*b2e00*/  VOTE.ALL P2, P2 ;  /* 0x0000000000ff7806 */ /* 0x000fe20001040000 */
[----:B0--34-:R-:W-:-:S12]  /*b2e10*/  ENDCOLLECTIVE ;  /* 0x000000000000791b */ /* 0x019fd80003800000 */
.L_x_4016:
[----:B------:R-:W-:Y:S05]  /*b2e20*/  BSYNC B0 ;  /* 0x0000000000007941 */ /* 0x000fea0003800000 */
.L_x_4015:
[----:B------:R-:W-:Y:S01]  /*b2e30*/  PLOP3.LUT P0, PT, P2, PT, PT, 0x80, 0x8 ;  /* 0x000000000008781c */ /* 0x000fe2000170f070 */
[----:B------:R-:W-:-:S12]  /*b2e40*/  BRA `(.L_x_4017) ;  /* 0xfffff934002c7947 */ /* 0x000fd8000383ffff */
.L_x_3472:
[----:B------:R-:W-:Y:S01]  /*b2e50*/  BSSY B0, `(.L_x_4018) ;  /* 0x0000006000007945 */ /* 0x000fe20003800000 */
[----:B------:R-:W-:Y:S01]  /*b2e60*/  PLOP3.LUT P2, PT, P2, PT, PT, 0x8, 0x80 ;  /* 0x000000000080781c */ /* 0x000fe2000174e170 */
[----:B------:R-:W-:-:S12]  /*b2e70*/  IMAD.MOV.U32 R83, RZ, RZ, -0x1 ;  /* 0xffffffffff537424 */ /* 0x000fd800078e00ff */
[----:B------:R-:W-:Y:S05]  /*b2e80*/  WARPSYNC.COLLECTIVE R83, `(.L_x_4019) ;  /* 0x0000000053087348 */ /* 0x000fea0003c00000 */
[----:B------:R-:W-:Y:S01]  /*b2e90*/  VOTE.ANY P2, P2 ;  /* 0x0000000000ff7806 */ /* 0x000fe20001040100 */
[----:B------:R-:W-:-:S12]  /*b2ea0*/  ENDCOLLECTIVE ;  /* 0x000000000000791b */ /* 0x000fd80003800000 */
.L_x_4019:
[----:B------:R-:W-:Y:S05]  /*b2eb0*/  BSYNC B0 ;  /* 0x0000000000007941 */ /* 0x000fea0003800000 */
.L_x_4018:
[----:B------:R-:W-:Y:S05]  /*b2ec0*/  BRA `(.L_x_4020) ;  /* 0xfffffda000647947 */ /* 0x000fea000383ffff */
.L_x_3477:
[----:B------:R-:W0:Y:S01]  /*b2ed0*/  S2R R4, SR_GEMASK ;  /* 0x0000000000047919 */ /* 0x000e220000003c00 */
[----:B------:R-:W-:Y:S01]  /*b2ee0*/  BSSY B0, `(.L_x_4021) ;  /* 0x0000006000007945 */ /* 0x000fe20003800000 */
[----:B------:R-:W-:Y:S01]  /*b2ef0*/  PLOP3.LUT P2, PT, P2, PT, PT, 0x8, 0x80 ;  /* 0x000000000080781c */ /* 0x000fe2000174e170 */
[----:B------:R-:W-:-:S12]  /*b2f00*/  IMAD.MOV.U32 R83, RZ, RZ, -0x1 ;  /* 0xffffffffff537424 */ /* 0x000fd800078e00ff */
[----:B0----5:R-:W-:Y:S05]  /*b2f10*/  WARPSYNC.COLLECTIVE R83, `(.L_x_4022) ;  /* 0x0000000053087348 */ /* 0x021fea0003c00000 */
[----:B------:R-:W-:Y:S01]  /*b2f20*/  VOTE.ANY R6, PT, P2 ;  /* 0x0000000000067806 */ /* 0x000fe200010e0100 */
[----:B0----5:R-:W-:Y:S06]  /*b2f30*/  ENDCOLLECTIVE ;  /* 0x000000000000791b */ /* 0x021fec0003800000 */
.L_x_4022:
[----:B------:R-:W-:Y:S05]  /*b2f40*/  BSYNC B0 ;  /* 0x0000000000007941 */ /* 0x000fea0003800000 */
.L_x_4021:
[----:B------:R-:W-:Y:S01]  /*b2f50*/  IMAD.MOV.U32 R27, RZ, RZ, R6 ;  /* 0x000000ffff1b7224 */ /* 0x000fe200078e0006 */
[----:B------:R-:W-:Y:S01]  /*b2f60*/  LOP3.LUT R30, R24, 0xffff, RZ, 0xc0, !PT ;  /* 0x0000ffff181e7812 */ /* 0x000fe200078ec0ff */
[----:B------:R-:W-:Y:S01]  /*b2f70*/  IMAD.MOV.U32 R80, RZ, RZ, R90 ;  /* 0x000000ffff507224 */ /* 0x000fe200078e005a */
[----:B------:R-:W-:Y:S01]  /*b2f80*/  LOP3.LUT R7, R178, 0xffff, RZ, 0xc0, !PT ;  /* 0x0000ffffb2077812 */ /* 0x000fe200078ec0ff */
[----:B------:R-:W-:Y:S01]  /*b2f90*/  IMAD.MOV.U32 R81, RZ, RZ, 0x1 ;  /* 0x00000001ff517424 */ /* 0x000fe200078e00ff */
[----:B------:R-:W-:Y:S01]  /*b2fa0*/  LOP3.LUT R27, R27, 0x80000000, R4, 0xec, !PT ;  /* 0x800000001b1b7812 */ /* 0x000fe200078eec04 */
[----:B------:R-:W-:Y:S01]  /*b2fb0*/  IMAD.MOV.U32 R83, RZ, RZ, -0x1 ;  /* 0xffffffffff537424 */ /* 0x000fe200078e00ff */
[----:B------:R-:W-:Y:S01]  /*b2fc0*/  LOP3.LUT R8, R30, 0xff, RZ, 0xc0, !PT ;  /* 0x000000ff1e087812 */ /* 0x000fe200078ec0ff */
[----:B------:R-:W-:Y:S01]  /*b2fd0*/  IMAD.U32 R6, R7, 0x10000, RZ ;  /* 0x0001000007067824 */ /* 0x000fe200078e00ff */
[----:B------:R-:W-:Y:S01]  /*b2fe0*/  LOP3.LUT R32, R176, 0xffff, RZ, 0xc0, !PT ;  /* 0x0000ffffb0207812 */ /* 0x000fe200078ec0ff */
[----:B------:R-:W-:Y:S01]  /*b2ff0*/  VIADD R4, R27, 0xffffffff ;  /* 0xffffffff1b047836 */ /* 0x000fe20000000000 */
[----:B------:R-:W-:-:S02]  /*b3000*/  PRMT R8, R169, 0x7604, R8 ;  /* 0x00007604a9087816 */ /* 0x000fc40000000008 */
[----:B------:R-:W-:Y:S02]  /*b3010*/  LOP3.LUT R6, R6, 0xff0000, RZ, 0xc0, !PT ;  /* 0x00ff000006067812 */ /* 0x000fe400078ec0ff */
[----:B------:R-:W-:Y:S02]  /*b3020*/  LOP3.LUT R27, R27, R4, RZ, 0xc, !PT ;  /* 0x000000041b1b7212 */ /* 0x000fe400078e0cff */
[----:B------:R-:W-:Y:S02]  /*b3030*/  LOP3.LUT R4, R180, 0xffff, RZ, 0xc0, !PT ;  /* 0x0000ffffb4047812 */ /* 0x000fe400078ec0ff */
[----:B------:R-:W-:Y:S02]  /*b3040*/  LOP3.LUT R31, R183, 0xffff, RZ, 0xc0, !PT ;  /* 0x0000ffffb71f7812 */ /* 0x000fe400078ec0ff */
[----:B------:R-:W-:Y:S01]  /*b3050*/  LOP3.LUT R34, R174, 0xffff, RZ, 0xc0, !PT ;  /* 0x0000ffffae227812 */ /* 0x000fe200078ec0ff */
[----:B------:R-:W-:Y:S01]  /*b3060*/  IMAD.U32 R5, R4, 0x10000, RZ ;  /* 0x0001000004057824 */ /* 0x000fe200078e00ff */
[----:B------:R-:W-:Y:S01]  /*b3070*/  LOP3.LUT R10, R31, 0xff, RZ, 0xc0, !PT ;  /* 0x000000ff1f0a7812 */ /* 0x000fe200078ec0ff */
[----:B------:R-:W0:Y:S01]  /*b3080*/  POPC R27, R27 ;  /* 0x0000001b001b7309 */ /* 0x000e220000000000 */
[----:B------:R-:W-:-:S02]  /*b3090*/  LOP3.LUT R33, R182, 0xffff, RZ, 0xc0, !PT ;  /* 0x0000ffffb6217812 */ /* 0x000fc400078ec0ff */
[----:B------:R-:W-:Y:S02]  /*b30a0*/  LOP3.LUT R5, R5, 0xff0000, RZ, 0xc0, !PT ;  /* 0x00ff000005057812 */ /* 0x000fe400078ec0ff */
[----:B------:R-:W-:Y:S02]  /*b30b0*/  PRMT R10, R167, 0x7604, R10 ;  /* 0x00007604a70a7816 */ /* 0x000fe4000000000a */
[----:B------:R-:W-:Y:S01]  /*b30c0*/  LOP3.LUT R11, R33, 0xff, RZ, 0xc0, !PT ;  /* 0x000000ff210b7812 */ /* 0x000fe200078ec0ff */
[----:B------:R-:W-:Y:S01]  /*b30d0*/  IMAD.IADD R8, R8, 0x1, R5 ;  /* 0x0000000108087824 */ /* 0x000fe200078e0205 */
[----:B------:R-:W-:Y:S02]  /*b30e0*/  LOP3.LUT R5, R184, 0xffff, RZ, 0xc0, !PT ;  /* 0x0000ffffb8057812 */ /* 0x000fe400078ec0ff */
[----:B------:R-:W-:Y:S02]  /*b30f0*/  PRMT R11, R166, 0x7604, R11 ;  /* 0x00007604a60b7816 */ /* 0x000fe4000000000b */
[----:B------:R-:W-:-:S02]  /*b3100*/  LOP3.LUT R9, R5, 0xff, RZ, 0xc0, !PT ;  /* 0x000000ff05097812 */ /* 0x000fc400078ec0ff */
[----:B------:R-:W-:Y:S02]  /*b3110*/  LOP3.LUT R12, R157, 0xff, RZ, 0xc0, !PT ;  /* 0x000000ff9d0c7812 */ /* 0x000fe400078ec0ff */
[----:B------:R-:W-:Y:S02]  /*b3120*/  PRMT R9, R168, 0x7604, R9 ;  /* 0x00007604a8097816 */ /* 0x000fe40000000009 */
        /* <DEDUP_REMOVED lines=9> */
[----:B------:R-:W-:Y:S01]  /*b31c0*/  PRMT R14, R163, 0x7604, R14 ;  /* 0x00007604a30e7816 */ /* 0x000fe2000000000e */
[----:B------:R-:W-:Y:S01]  /*b31d0*/  IMAD.IADD R10, R10, 0x1, R6 ;  /* 0x000000010a0a7824 */ /* 0x000fe200078e0206 */
        /* <DEDUP_REMOVED lines=8> */
[----:B------:R-:W-:Y:S01]  /*b3260*/  LOP3.LUT R18, R152, 0xff, RZ, 0xc0, !PT ;  /* 0x000000ff98127812 */ /* 0x000fe200078ec0ff */
[----:B------:R-:W-:Y:S01]  /*b3270*/  IMAD.U32 R6, R149, 0x10000, RZ ;  /* 0x0001000095067824 */ /* 0x000fe200078e00ff */
[----:B------:R-:W-:-:S02]  /*b3280*/  PRMT R17, R160, 0x7604, R17 ;  /* 0x00007604a0117816 */ /* 0x000fc40000000011 */
[----:B------:R-:W-:Y:S02]  /*b3290*/  PRMT R18, R159, 0x7604, R18 ;  /* 0x000076049f127816 */ /* 0x000fe40000000012 */
[----:B------:R-:W-:Y:S02]  /*b32a0*/  LOP3.LUT R6, R6, 0xff0000, RZ, 0xc0, !PT ;  /* 0x00ff000006067812 */ /* 0x000fe400078ec0ff */
[----:B------:R-:W-:Y:S02]  /*b32b0*/  LOP3.LUT R19, R151, 0xff, RZ, 0xc0, !PT ;  /* 0x000000ff97137812 */ /* 0x000fe400078ec0ff */
[----:B------:R-:W-:Y:S01]  /*b32c0*/  LOP3.LUT R37, R179, 0xffff, RZ, 0xc0, !PT ;  /* 0x0000ffffb3257812 */ /* 0x000fe200078ec0ff */
[----:B------:R-:W-:Y:S01]  /*b32d0*/  IMAD.IADD R12, R12, 0x1, R6 ;  /* 0x000000010c0c7824 */ /* 0x000fe200078e0206 */
[----:B------:R-:W-:Y:S02]  /*b32e0*/  LOP3.LUT R6, R148, 0xffff, RZ, 0xc0, !PT ;  /* 0x0000ffff94067812 */ /* 0x000fe400078ec0ff */
[----:B------:R-:W-:Y:S01]  /*b32f0*/  PRMT R19, R158, 0x7604, R19 ;  /* 0x000076049e137816 */ /* 0x000fe20000000013 */
[----:B------:R-:W-:Y:S01]  /*b3300*/  IMAD R8, R37, 0x1000000, R8 ;  /* 0x0100000025087824 */ /* 0x000fe200078e0208 */
        /* <DEDUP_REMOVED lines=10> */
[----:B------:R-:W-:-:S03]  /*b33b0*/  LOP3.LUT R29, R150, 0xff, RZ, 0xc0, !PT ;  /* 0x000000ff961d7812 */ /* 0x000fc600078ec0ff */
[----:B------:R-:W-:Y:S01]  /*b33c0*/  IMAD.IADD R13, R13, 0x1, R6 ;  /* 0x000000010d0d7824 */ /* 0x000fe200078e0206 */
[----:B------:R-:W-:Y:S01]  /*b33d0*/  PRMT R29, R170, 0x7604, R29 ;  /* 0x00007604aa1d7816 */ /* 0x000fe2000000001d */
[----:B------:R-:W-:Y:S02]  /*b33e0*/  IMAD.U32 R6, R147, 0x10000, RZ ;  /* 0x0001000093067824 */ /* 0x000fe400078e00ff */
[----:B------:R-:W-:-:S03]  /*b33f0*/  IMAD R13, R41, 0x1000000, R13 ;  /* 0x01000000290d7824 */ /* 0x000fc600078e020d */
[----:B------:R-:W-:-:S05]  /*b3400*/  LOP3.LUT R6, R6, 0xff0000, RZ, 0xc0, !PT ;  /* 0x00ff000006067812 */ /* 0x000fca00078ec0ff */
[----:B------:R-:W-:Y:S01]  /*b3410*/  IMAD.IADD R14, R14, 0x1, R6 ;  /* 0x000000010e0e7824 */ /* 0x000fe200078e0206 */
[----:B------:R-:W-:-:S05]  /*b3420*/  LOP3.LUT R6, R146, 0xffff, RZ, 0xc0, !PT ;  /* 0x0000ffff92067812 */ /* 0x000fca00078ec0ff */
[----:B------:R-:W-:Y:S02]  /*b3430*/  IMAD R14, R6, 0x1000000, R14 ;  /* 0x01000000060e7824 */ /* 0x000fe400078e020e */
[----:B------:R-:W-:-:S05]  /*b3440*/  IMAD.U32 R6, R145, 0x10000, RZ ;  /* 0x0001000091067824 */ /* 0x000fca00078e00ff */
        /* <DEDUP_REMOVED lines=24> */
[----:B0-----:R-:W-:-:S07]  /*b35d0*/  IMAD.MOV.U32 R6, RZ, RZ, R27 ;  /* 0x000000ffff067224 */ /* 0x001fce00078e001b */
[----:B------:R-:W-:Y:S05]  /*b35e0*/  WARPSYNC.COLLECTIVE R83, `(.L_x_4023) ;  /* 0x0000000053087348 */ /* 0x000fea0003c00000 */
[----:B------:R0:W1:Y:S02]  /*b35f0*/  SHFL.DOWN P2, R82, R80, R81, R6 ;  /* 0x0800005150527389 */ /* 0x0000640000040006 */
[----:B01----:R-:W-:Y:S05]  /*b3600*/  ENDCOLLECTIVE ;  /* 0x000000000000791b */ /* 0x003fea0003800000 */
.L_x_4023:
[----:B------:R-:W-:Y:S01]  /*b3610*/  IMAD.MOV.U32 R28, RZ, RZ, R82 ;  /* 0x000000ffff1c7224 */ /* 0x000fe200078e0052 */
[----:B------:R-:W-:Y:S06]  /*b3620*/  BRA `(.L_x_4024) ;  /* 0xfffffda8004c7947 */ /* 0x000fec000383ffff */
.L_x_3478:
[----:B------:R-:W-:Y:S01]  /*b3630*/  BSSY B0, `(.L_x_4025) ;  /* 0x0000007000007945 */ /* 0x000fe20003800000 */
[----:B------:R-:W-:Y:S02]  /*b3640*/  IMAD.MOV.U32 R81, RZ, RZ, 0x1 ;  /* 0x00000001ff517424 */ /* 0x000fe400078e00ff */
[----:B------:R-:W-:Y:S02]  /*b3650*/  IMAD.MOV.U32 R6, RZ, RZ, R27 ;  /* 0x000000ffff067224 */ /* 0x000fe400078e001b */
[----:B------:R-:W-:-:S07]  /*b3660*/  IMAD.MOV.U32 R83, RZ, RZ, -0x1 ;  /* 0xffffffffff537424 */ /* 0x000fce00078e00ff */
[----:B-1----:R-:W-:Y:S05]  /*b3670*/  WARPSYNC.COLLECTIVE R83, `(.L_x_4026) ;  /* 0x0000000053087348 */ /* 0x002fea0003c00000 */
[----:B------:R0:W2:Y:S02]  /*b3680*/  SHFL.DOWN P2, R82, R80, R81, R6 ;  /* 0x0800005150527389 */ /* 0x0000a40000040006 */
[----:B012---:R-:W-:Y:S05]  /*b3690*/  ENDCOLLECTIVE ;  /* 0x000000000000791b */ /* 0x007fea0003800000 */
.L_x_4026:
[----:B------:R-:W-:Y:S05]  /*b36a0*/  BSYNC B0 ;  /* 0x0000000000007941 */ /* 0x000fea0003800000 */
.L_x_4025:
[----:B------:R-:W-:Y:S05]  /*b36b0*/  BRA `(.L_x_4027) ;  /* 0xfffffda800307947 */ /* 0x000fea000383ffff */
.L_x_3479:
[----:B------:R-:W-:Y:S01]  /*b36c0*/  BSSY B0, `(.L_x_4028) ;  /* 0x0000008000007945 */ /* 0x000fe20003800000 */
[----:B------:R-:W-:Y:S02]  /*b36d0*/  IMAD.MOV.U32 R80, RZ, RZ, R8 ;  /* 0x000000ffff507224 */ /* 0x000fe400078e0008 */
[----:B------:R-:W-:Y:S02]  /*b36e0*/  IMAD.MOV.U32 R81, RZ, RZ, 0x1 ;  /* 0x00000001ff517424 */ /* 0x000fe400078e00ff */
[----:B------:R-:W-:Y:S02]  /*b36f0*/  IMAD.MOV.U32 R6, RZ, RZ, R27 ;  /* 0x000000ffff067224 */ /* 0x000fe400078e001b */
[----:B------:R-:W-:-:S07]  /*b3700*/  IMAD.MOV.U32 R83, RZ, RZ, -0x1 ;  /* 0xffffffffff537424 */ /* 0x000fce00078e00ff */
[----:B-1----:R-:W-:Y:S05]  /*b3710*/  WARPSYNC.COLLECTIVE R83, `(.L_x_4029) ;  /* 0x0000000053087348 */ /* 0x002fea0003c00000 */
[----:B------:R0:W2:Y:S02]  /*b3720*/  SHFL.DOWN P2, R82, R80, R81, R6 ;  /* 0x0800005150527389 */ /* 0x0000a40000040006 */
[----:B012---:R-:W-:Y:S05]  /*b3730*/  ENDCOLLECTIVE ;  /* 0x000000000000791b */ /* 0x007fea0003800000 */
.L_x_4029:
[----:B------:R-:W-:Y:S05]  /*b3740*/  BSYNC B0 ;  /* 0x0000000000007941 */ /* 0x000fea0003800000 */
.L_x_4028:
        /* <DEDUP_REMOVED lines=8> */
.L_x_4030:
[----:B------:R-:W-:Y:S02]  /*b37d0*/  IMAD.MOV.U32 R80, RZ, RZ, R10 ;  /* 0x000000ffff507224 */ /* 0x000fe400078e000a */
[----:B------:R-:W-:-:S07]  /*b37e0*/  IMAD.MOV.U32 R9, RZ, RZ, R82 ;  /* 0x000000ffff097224 */ /* 0x000fce00078e0052 */
[----:B------:R-:W-:Y:S05]  /*b37f0*/  WARPSYNC.COLLECTIVE R83, `(.L_x_4031) ;  /* 0x0000000053087348 */ /* 0x000fea0003c00000 */
[----:B------:R0:W1:Y:S02]  /*b3800*/  SHFL.DOWN P2, R82, R80, R81, R6 ;  /* 0x0800005150527389 */ /* 0x0000640000040006 */
[----:B01----:R-:W-:Y:S05]  /*b3810*/  ENDCOLLECTIVE ;  /* 0x000000000000791b */ /* 0x003fea0003800000 */
.L_x_4031:
[----:B------:R-:W-:Y:S02]  /*b3820*/  IMAD.MOV.U32 R80, RZ, RZ, R11 ;  /* 0x000000ffff507224 */ /* 0x000fe400078e000b */
[----:B------:R-:W-:-:S07]  /*b3830*/  IMAD.MOV.U32 R10, RZ, RZ, R82 ;  /* 0x000000ffff0a7224 */ /* 0x000fce00078e0052 */
[----:B------:R-:W-:Y:S05]  /*b3840*/  WARPSYNC.COLLECTIVE R83, `(.L_x_4032) ;  /* 0x0000000053087348 */ /* 0x000fea0003c00000 */
[----:B------:R0:W1:Y:S02]  /*b3850*/  SHFL.DOWN P2, R82, R80, R81, R6 ;  /* 0x0800005150527389 */ /* 0x0000640000040006 */
[----:B01----:R-:W-:Y:S05]  /*b3860*/  ENDCOLLECTIVE ;  /* 0x000000000000791b */ /* 0x003fea0003800000 */
.L_x_4032:
[----:B------:R-:W-:Y:S02]  /*b3870*/  IMAD.MOV.U32 R80, RZ, RZ, R12 ;  /* 0x000000ffff507224 */ /* 0x000fe400078e000c */
[----:B------:R-:W-:-:S07]  /*b3880*/  IMAD.MOV.U32 R11, RZ, RZ, R82 ;  /* 0x000000ffff0b7224 */ /* 0x000fce00078e0052 */
[----:B------:R-:W-:Y:S05]  /*b3890*/  WARPSYNC.COLLECTIVE R83, `(.L_x_4033) ;  /* 0x0000000053087348 */ /* 0x000fea0003c00000 */
[----:B------:R0:W1:Y:S02]  /*b38a0*/  SHFL.DOWN P2, R82, R80, R81, R6 ;  /* 0x0800005150527389 */ /* 0x0000640000040006 */
[----:B01----:R-:W-:Y:S05]  /*b38b0*/  ENDCOLLECTIVE ;  /* 0x000000000000791b */ /* 0x003fea0003800000 */
.L_x_4033:
[----:B------:R-:W-:Y:S02]  /*b38c0*/  IMAD.MOV.U32 R80, RZ, RZ, R13 ;  /* 0x000000ffff507224 */ /* 0x000fe400078e000d */
[----:B------:R-:W-:-:S07]  /*b38d0*/  IMAD.MOV.U32 R12, RZ, RZ, R82 ;  /* 0x000000ffff0c7224 */ /* 0x000fce00078e0052 */
[----:B------:R-:W-:Y:S05]  /*b38e0*/  WARPSYNC.COLLECTIVE R83, `(.L_x_4034) ;  /* 0x0000000053087348 */ /* 0x000fea0003c00000 */
[----:B------:R0:W1:Y:S02]  /*b38f0*/  SHFL.DOWN P2, R82, R80, R81, R6 ;  /* 0x0800005150527389 */ /* 0x0000640000040006 */
[----:B01----:R-:W-:Y:S05]  /*b3900*/  ENDCOLLECTIVE ;  /* 0x000000000000791b */ /* 0x003fea0003800000 */
.L_x_4034:
[----:B------:R-:W-:Y:S02]  /*b3910*/  IMAD.MOV.U32 R80, RZ, RZ, R14 ;  /* 0x000000ffff507224 */ /* 0x000fe400078e000e */
[----:B------:R-:W-:-:S07]  /*b3920*/  IMAD.MOV.U32 R13, RZ, RZ, R82 ;  /* 0x000000ffff0d7224 */ /* 0x000fce00078e0052 */
[----:B------:R-:W-:Y:S05]  /*b3930*/  WARPSYNC.COLLECTIVE R83, `(.L_x_4035) ;  /* 0x0000000053087348 */ /* 0x000fea0003c00000 */
[----:B------:R0:W1:Y:S02]  /*b3940*/  SHFL.DOWN P2, R82, R80, R81, R6 ;  /* 0x0800005150527389 */ /* 0x0000640000040006 */
[----:B01----:R-:W-:Y:S05]  /*b3950*/  ENDCOLLECTIVE ;  /* 0x000000000000791b */ /* 0x003fea0003800000 */
.L_x_4035:
[----:B------:R-:W-:Y:S02]  /*b3960*/  IMAD.MOV.U32 R80, RZ, RZ, R15 ;  /* 0x000000ffff507224 */ /* 0x000fe400078e000f */
[----:B------:R-:W-:-:S07]  /*b3970*/  IMAD.MOV.U32 R14, RZ, RZ, R82 ;  /* 0x000000ffff0e7224 */ /* 0x000fce00078e0052 */
[----:B------:R-:W-:Y:S05]  /*b3980*/  WARPSYNC.COLLECTIVE R83, `(.L_x_4036) ;  /* 0x0000000053087348 */ /* 0x000fea0003c00000 */
[----:B------:R0:W1:Y:S02]  /*b3990*/  SHFL.DOWN P2, R82, R80, R81, R6 ;  /* 0x0800005150527389 */ /* 0x0000640000040006 */
[----:B01----:R-:W-:Y:S05]  /*b39a0*/  ENDCOLLECTIVE ;  /* 0x000000000000791b */ /* 0x003fea0003800000 */
.L_x_4036:
[----:B------:R-:W-:Y:S02]  /*b39b0*/  IMAD.MOV.U32 R80, RZ, RZ, R16 ;  /* 0x000000ffff507224 */ /* 0x000fe400078e0010 */
[----:B------:R-:W-:-:S07]  /*b39c0*/  IMAD.MOV.U32 R15, RZ, RZ, R82 ;  /* 0x000000ffff0f7224 */ /* 0x000fce00078e0052 */
[----:B------:R-:W-:Y:S05]  /*b39d0*/  WARPSYNC.COLLECTIVE R83, `(.L_x_4037) ;  /* 0x0000000053087348 */ /* 0x000fea0003c00000 */
[----:B------:R0:W1:Y:S02]  /*b39e0*/  SHFL.DOWN P2, R82, R80, R81, R6 ;  /* 0x0800005150527389 */ /* 0x0000640000040006 */
[----:B01----:R-:W-:Y:S05]  /*b39f0*/  ENDCOLLECTIVE ;  /* 0x000000000000791b */ /* 0x003fea0003800000 */
.L_x_4037:
[----:B------:R-:W-:Y:S02]  /*b3a00*/  IMAD.MOV.U32 R80, RZ, RZ, R17 ;  /* 0x000000ffff507224 */ /* 0x000fe400078e0011 */
[----:B------:R-:W-:-:S07]  /*b3a10*/  IMAD.MOV.U32 R16, RZ, RZ, R82 ;  /* 0x000000ffff107224 */ /* 0x000fce00078e0052 */
[----:B------:R-:W-:Y:S05]  /*b3a20*/  WARPSYNC.COLLECTIVE R83, `(.L_x_4038) ;  /* 0x0000000053087348 */ /* 0x000fea0003c00000 */
[----:B------:R0:W1:Y:S02]  /*b3a30*/  SHFL.DOWN P2, R82, R80, R81, R6 ;  /* 0x0800005150527389 */ /* 0x0000640000040006 */
[----:B01----:R-:W-:Y:S05]  /*b3a40*/  ENDCOLLECTIVE ;  /* 0x000000000000791b */ /* 0x003fea0003800000 */
.L_x_4038:
[----:B------:R-:W-:Y:S02]  /*b3a50*/  IMAD.MOV.U32 R80, RZ, RZ, R18 ;  /* 0x000000ffff507224 */ /* 0x000fe400078e0012 */
[----:B------:R-:W-:-:S07]  /*b3a60*/  IMAD.MOV.U32 R17, RZ, RZ, R82 ;  /* 0x000000ffff117224 */ /* 0x000fce00078e0052 */
[----:B------:R-:W-:Y:S05]  /*b3a70*/  WARPSYNC.COLLECTIVE R83, `(.L_x_4039) ;  /* 0x0000000053087348 */ /* 0x000fea0003c00000 */
[----:B------:R0:W1:Y:S02]  /*b3a80*/  SHFL.DOWN P2, R82, R80, R81, R6 ;  /* 0x0800005150527389 */ /* 0x0000640000040006 */
[----:B01----:R-:W-:Y:S05]  /*b3a90*/  ENDCOLLECTIVE ;  /* 0x000000000000791b */ /* 0x003fea0003800000 */
.L_x_4039:
[----:B------:R-:W-:Y:S02]  /*b3aa0*/  IMAD.MOV.U32 R80, RZ, RZ, R19 ;  /* 0x000000ffff507224 */ /* 0x000fe400078e0013 */
[----:B------:R-:W-:-:S07]  /*b3ab0*/  IMAD.MOV.U32 R18, RZ, RZ, R82 ;  /* 0x000000ffff127224 */ /* 0x000fce00078e0052 */
[----:B------:R-:W-:Y:S05]  /*b3ac0*/  WARPSYNC.COLLECTIVE R83, `(.L_x_4040) ;  /* 0x0000000053087348 */ /* 0x000fea0003c00000 */
[----:B------:R0:W1:Y:S02]  /*b3ad0*/  SHFL.DOWN P2, R82, R80, R81, R6 ;  /* 0x0800005150527389 */ /* 0x0000640000040006 */
[----:B01----:R-:W-:Y:S05]  /*b3ae0*/  ENDCOLLECTIVE ;  /* 0x000000000000791b */ /* 0x003fea0003800000 */
.L_x_4040:
[----:B------:R-:W-:Y:S02]  /*b3af0*/  IMAD.MOV.U32 R80, RZ, RZ, R29 ;  /* 0x000000ffff507224 */ /* 0x000fe400078e001d */
[----:B------:R-:W-:-:S07]  /*b3b00*/  IMAD.MOV.U32 R19, RZ, RZ, R82 ;  /* 0x000000ffff137224 */ /* 0x000fce00078e0052 */
[----:B------:R-:W-:Y:S05]  /*b3b10*/  WARPSYNC.COLLECTIVE R83, `(.L_x_4041) ;  /* 0x0000000053087348 */ /* 0x000fea0003c00000 */
[----:B------:R0:W1:Y:S02]  /*b3b20*/  SHFL.DOWN P2, R82, R80, R81, R6 ;  /* 0x0800005150527389 */ /* 0x0000640000040006 */
[----:B01----:R-:W-:Y:S05]  /*b3b30*/  ENDCOLLECTIVE ;  /* 0x000000000000791b */ /* 0x003fea0003800000 */
.L_x_4041:
[----:B------:R-:W-:Y:S02]  /*b3b40*/  IMAD.MOV.U32 R80, RZ, RZ, R23 ;  /* 0x000000ffff507224 */ /* 0x000fe400078e0017 */
[----:B------:R-:W-:-:S07]  /*b3b50*/  IMAD.MOV.U32 R29, RZ, RZ, R82 ;  /* 0x000000ffff1d7224 */ /* 0x000fce00078e0052 */
[----:B------:R-:W-:Y:S05]  /*b3b60*/  WARPSYNC.COLLECTIVE R83, `(.L_x_4042) ;  /* 0x0000000053087348 */ /* 0x000fea0003c00000 */
[----:B------:R0:W1:Y:S02]  /*b3b70*/  SHFL.DOWN P2, R82, R80, R81, R6 ;  /* 0x0800005150527389 */ /* 0x0000640000040006 */
[----:B01----:R-:W-:Y:S05]  /*b3b80*/  ENDCOLLECTIVE ;  /* 0x000000000000791b */ /* 0x003fea0003800000 */
.L_x_4042:
[----:B------:R-:W-:Y:S02]  /*b3b90*/  IMAD.MOV.U32 R80, RZ, RZ, R2 ;  /* 0x000000ffff507224 */ /* 0x000fe400078e0002 */
[----:B------:R-:W-:-:S07]  /*b3ba0*/  IMAD.MOV.U32 R26, RZ, RZ, R82 ;  /* 0x000000ffff1a7224 */ /* 0x000fce00078e0052 */
[----:B------:R-:W-:Y:S05]  /*b3bb0*/  WARPSYNC.COLLECTIVE R83, `(.L_x_4043) ;  /* 0x0000000053087348 */ /* 0x000fea0003c00000 */
[----:B------:R0:W1:Y:S02]  /*b3bc0*/  SHFL.DOWN P2, R82, R80, R81, R6 ;  /* 0x0800005150527389 */ /* 0x0000640000040006 */
[----:B01----:R-:W-:Y:S05]  /*b3bd0*/  ENDCOLLECTIVE ;  /* 0x000000000000791b */ /* 0x003fea0003800000 */
.L_x_4043:
[----:B------:R-:W-:Y:S02]  /*b3be0*/  IMAD.MOV.U32 R80, RZ, RZ, R3 ;  /* 0x000000ffff507224 */ /* 0x000fe400078e0003 */
[----:B------:R-:W-:-:S07]  /*b3bf0*/  IMAD.MOV.U32 R20, RZ, RZ, R82 ;  /* 0x000000ffff147224 */ /* 0x000fce00078e0052 */
[----:B------:R-:W-:Y:S05]  /*b3c00*/  WARPSYNC.COLLECTIVE R83, `(.L_x_4044) ;  /* 0x0000000053087348 */ /* 0x000fea0003c00000 */
[----:B------:R0:W1:Y:S02]  /*b3c10*/  SHFL.DOWN P2, R82, R80, R81, R6 ;  /* 0x0800005150527389 */ /* 0x0000640000040006 */
[----:B01----:R-:W-:Y:S05]  /*b3c20*/  ENDCOLLECTIVE ;  /* 0x000000000000791b */ /* 0x003fea0003800000 */
.L_x_4044:
[----:B------:R-:W-:Y:S01]  /*b3c30*/  IMAD.MOV.U32 R21, RZ, RZ, R82 ;  /* 0x000000ffff157224 */ /* 0x000fe200078e0052 */
[----:B------:R-:W-:Y:S06]  /*b3c40*/  BRA `(.L_x_4045) ;  /* 0xfffffda400147947 */ /* 0x000fec000383ffff */
.L_x_3496:
[----:B------:R-:W-:Y:S01]  /*b3c50*/  BSSY B0, `(.L_x_4046) ;  /* 0x0000008000007945 */ /* 0x000fe20003800000 */
[----:B------:R-:W-:Y:S02]  /*b3c60*/  IMAD.MOV.U32 R80, RZ, RZ, R90 ;  /* 0x000000ffff507224 */ /* 0x000fe400078e005a */
[----:B------:R-:W-:Y:S02]  /*b3c70*/  IMAD.MOV.U32 R81, RZ, RZ, 0x2 ;  /* 0x00000002ff517424 */ /* 0x000fe400078e00ff */
[----:B------:R-:W-:Y:S02]  /*b3c80*/  IMAD.MOV.U32 R6, RZ, RZ, R27 ;  /* 0x000000ffff067224 */ /* 0x000fe400078e001b */
[----:B------:R-:W-:-:S07]  /*b3c90*/  IMAD.MOV.U32 R83, RZ, RZ, -0x1 ;  /* 0xffffffffff537424 */ /* 0x000fce00078e00ff */
[----:B-----5:R-:W-:Y:S05]  /*b3ca0*/  WARPSYNC.COLLECTIVE R83, `(.L_x_4047) ;  /* 0x0000000053087348 */ /* 0x020fea0003c00000 */
[----:B------:R0:W1:Y:S02]  /*b3cb0*/  SHFL.DOWN P2, R82, R80, R81, R6 ;  /* 0x0800005150527389 */ /* 0x0000640000040006 */
[----:B01---5:R-:W-:Y:S05]  /*b3cc0*/  ENDCOLLECTIVE ;  /* 0x000000000000791b */ /* 0x023fea0003800000 */
.L_x_4047:
[----:B------:R-:W-:Y:S05]  /*b3cd0*/  BSYNC B0 ;  /* 0x0000000000007941 */ /* 0x000fea0003800000 */
.L_x_4046:
[----:B------:R-:W-:Y:S01]  /*b3ce0*/  IMAD.MOV.U32 R28, RZ, RZ, R82 ;  /* 0x000000ffff1c7224 */ /* 0x000fe200078e0052 */
[----:B------:R-:W-:Y:S06]  /*b3cf0*/  BRA `(.L_x_4048) ;  /* 0xfffffdb800087947 */ /* 0x000fec000383ffff */
.L_x_3497:
[----:B------:R-:W-:Y:S01]  /*b3d00*/  BSSY B0, `(.L_x_4049) ;  /* 0x0000007000007945 */ /* 0x000fe20003800000 */
[----:B------:R-:W-:Y:S02]  /*b3d10*/  IMAD.MOV.U32 R81, RZ, RZ, 0x2 ;  /* 0x00000002ff517424 */ /* 0x000fe400078e00ff */
[----:B------:R-:W-:Y:S02]  /*b3d20*/  IMAD.MOV.U32 R6, RZ, RZ, R27 ;  /* 0x000000ffff067224 */ /* 0x000fe400078e001b */
[----:B------:R-:W-:-:S07]  /*b3d30*/  IMAD.MOV.U32 R83, RZ, RZ, -0x1 ;  /* 0xffffffffff537424 */ /* 0x000fce00078e00ff */
[----:B01---5:R-:W-:Y:S05]  /*b3d40*/  WARPSYNC.COLLECTIVE R83, `(.L_x_4050) ;  /* 0x0000000053087348 */ /* 0x023fea0003c00000 */
[----:B------:R2:W3:Y:S02]  /*b3d50*/  SHFL.DOWN P2, R82, R80, R81, R6 ;  /* 0x0800005150527389 */ /* 0x0004e40000040006 */
[----:B0123-5:R-:W-:Y:S05]  /*b3d60*/  ENDCOLLECTIVE ;  /* 0x000000000000791b */ /* 0x02ffea0003800000 */
.L_x_4050:
[----:B------:R-:W-:Y:S05]  /*b3d70*/  BSYNC B0 ;  /* 0x0000000000007941 */ /* 0x000fea0003800000 */
.L_x_4049:
[----:B------:R-:W-:Y:S05]  /*b3d80*/  BRA `(.L_x_4051) ;  /* 0xfffffdb400ec7947 */ /* 0x000fea000383ffff */
.L_x_3498:
[----:B------:R-:W-:Y:S01]  /*b3d90*/  BSSY B0, `(.L_x_4052) ;  /* 0x0000008000007945 */ /* 0x000fe20003800000 */
[----:B------:R-:W-:Y:S02]  /*b3da0*/  IMAD.MOV.U32 R80, RZ, RZ, R8 ;  /* 0x000000ffff507224 */ /* 0x000fe400078e0008 */
[----:B------:R-:W-:Y:S02]  /*b3db0*/  IMAD.MOV.U32 R81, RZ, RZ, 0x2 ;  /* 0x00000002ff517424 */ /* 0x000fe400078e00ff */
[----:B------:R-:W-:Y:S02]  /*b3dc0*/  IMAD.MOV.U32 R6, RZ, RZ, R27 ;  /* 0x000000ffff067224 */ /* 0x000fe400078e001b */
[----:B------:R-:W-:-:S07]  /*b3dd0*/  IMAD.MOV.U32 R83, RZ, RZ, -0x1 ;  /* 0xffffffffff537424 */ /* 0x000fce00078e00ff */
[----:B01---5:R-:W-:Y:S05]  /*b3de0*/  WARPSYNC.COLLECTIVE R83, `(.L_x_4053) ;  /* 0x0000000053087348 */ /* 0x023fea0003c00000 */
[----:B------:R2:W3:Y:S02]  /*b3df0*/  SHFL.DOWN P2, R82, R80, R81, R6 ;  /* 0x0800005150527389 */ /* 0x0004e40000040006 */
[----:B0123-5:R-:W-:Y:S05]  /*b3e00*/  ENDCOLLECTIVE ;  /* 0x000000000000791b */ /* 0x02ffea0003800000 */
.L_x_4053:
[----:B------:R-:W-:Y:S05]  /*b3e10*/  BSYNC B0 ;  /* 0x0000000000007941 */ /* 0x000fea0003800000 */
.L_x_4052:
        /* <DEDUP_REMOVED lines=8> */
.L_x_4054:
[----:B------:R-:W-:Y:S02]  /*b3ea0*/  IMAD.MOV.U32 R80, RZ, RZ, R10 ;  /* 0x000000ffff507224 */ /* 0x000fe400078e000a */
[----:B------:R-:W-:-:S07]  /*b3eb0*/  IMAD.MOV.U32 R9, RZ, RZ, R82 ;  /* 0x000000ffff097224 */ /* 0x000fce00078e0052 */
[----:B------:R-:W-:Y:S05]  /*b3ec0*/  WARPSYNC.COLLECTIVE R83, `(.L_x_4055) ;  /* 0x0000000053087348 */ /* 0x000fea0003c00000 */
[----:B------:R0:W1:Y:S02]  /*b3ed0*/  SHFL.DOWN P2, R82, R80, R81, R6 ;  /* 0x0800005150527389 */ /* 0x0000640000040006 */
[----:B01----:R-:W-:Y:S05]  /*b3ee0*/  ENDCOLLECTIVE ;  /* 0x000000000000791b */ /* 0x003fea0003800000 */
.L_x_4055:
[----:B------:R-:W-:Y:S02]  /*b3ef0*/  IMAD.MOV.U32 R80, RZ, RZ, R11 ;  /* 0x000000ffff507224 */ /* 0x000fe400078e000b */
[----:B------:R-:W-:-:S07]  /*b3f00*/  IMAD.MOV.U32 R10, RZ, RZ, R82 ;  /* 0x000000ffff0a7224 */ /* 0x000fce00078e0052 */
[----:B------:R-:W-:Y:S05]  /*b3f10*/  WARPSYNC.COLLECTIVE R83, `(.L_x_4056) ;  /* 0x0000000053087348 */ /* 0x000fea0003c00000 */
[----:B------:R0:W1:Y:S02]  /*b3f20*/  SHFL.DOWN P2, R82, R80, R81, R6 ;  /* 0x0800005150527389 */ /* 0x0000640000040006 */
[----:B01----:R-:W-:Y:S05]  /*b3f30*/  ENDCOLLECTIVE ;  /* 0x000000000000791b */ /* 0x003fea0003800000 */
.L_x_4056:
[----:B------:R-:W-:Y:S02]  /*b3f40*/  IMAD.MOV.U32 R80, RZ, RZ, R12 ;  /* 0x000000ffff507224 */ /* 0x000fe400078e000c */
[----:B------:R-:W-:-:S07]  /*b3f50*/  IMAD.MOV.U32 R11, RZ, RZ, R82 ;  /* 0x000000ffff0b7224 */ /* 0x000fce00078e0052 */
[----:B------:R-:W-:Y:S05]  /*b3f60*/  WARPSYNC.COLLECTIVE R83, `(.L_x_4057) ;  /* 0x0000000053087348 */ /* 0x000fea0003c00000 */
[----:B------:R0:W1:Y:S02]  /*b3f70*/  SHFL.DOWN P2, R82, R80, R81, R6 ;  /* 0x0800005150527389 */ /* 0x0000640000040006 */
[----:B01----:R-:W-:Y:S05]  /*b3f80*/  ENDCOLLECTIVE ;  /* 0x000000000000791b */ /* 0x003fea0003800000 */
.L_x_4057:
[----:B------:R-:W-:Y:S02]  /*b3f90*/  IMAD.MOV.U32 R80, RZ, RZ, R13 ;  /* 0x000000ffff507224 */ /* 0x000fe400078e000d */
[----:B------:R-:W-:-:S07]  /*b3fa0*/  IMAD.MOV.U32 R12, RZ, RZ, R82 ;  /* 0x000000ffff0c7224 */ /* 0x000fce00078e0052 */
[----:B------:R-:W-:Y:S05]  /*b3fb0*/  WARPSYNC.COLLECTIVE R83, `(.L_x_4058) ;  /* 0x0000000053087348 */ /* 0x000fea0003c00000 */
[----:B------:R0:W1:Y:S02]  /*b3fc0*/  SHFL.DOWN P2, R82, R80, R81, R6 ;  /* 0x0800005150527389 */ /* 0x0000640000040006 */
[----:B01----:R-:W-:Y:S05]  /*b3fd0*/  ENDCOLLECTIVE ;  /* 0x000000000000791b */ /* 0x003fea0003800000 */
.L_x_4058:
[----:B------:R-:W-:Y:S02]  /*b3fe0*/  IMAD.MOV.U32 R80, RZ, RZ, R14 ;  /* 0x000000ffff507224 */ /* 0x000fe400078e000e */
[----:B------:R-:W-:-:S07]  /*b3ff0*/  IMAD.MOV.U32 R13, RZ, RZ, R82 ;  /* 0x000000ffff0d7224 */ /* 0x000fce00078e0052 */
[----:B------:R-:W-:Y:S05]  /*b4000*/  WARPSYNC.COLLECTIVE R83, `(.L_x_4059) ;  /* 0x0000000053087348 */ /* 0x000fea0003c00000 */
[----:B------:R0:W1:Y:S02]  /*b4010*/  SHFL.DOWN P2, R82, R80, R81, R6 ;  /* 0x0800005150527389 */ /* 0x0000640000040006 */
[----:B01----:R-:W-:Y:S05]  /*b4020*/  ENDCOLLECTIVE ;  /* 0x000000000000791b */ /* 0x003fea0003800000 */
.L_x_4059:
[----:B------:R-:W-:Y:S02]  /*b4030*/  IMAD.MOV.U32 R80, RZ, RZ, R15 ;  /* 0x000000ffff507224 */ /* 0x000fe400078e000f */
[----:B------:R-:W-:-:S07]  /*b4040*/  IMAD.MOV.U32 R14, RZ, RZ, R82 ;  /* 0x000000ffff0e7224 */ /* 0x000fce00078e0052 */
[----:B------:R-:W-:Y:S05]  /*b4050*/  WARPSYNC.COLLECTIVE R83, `(.L_x_4060) ;  /* 0x0000000053087348 */ /* 0x000fea0003c00000 */
[----:B------:R0:W1:Y:S02]  /*b4060*/  SHFL.DOWN P2, R82, R80, R81, R6 ;  /* 0x0800005150527389 */ /* 0x0000640000040006 */
[----:B01----:R-:W-:Y:S05]  /*b4070*/  ENDCOLLECTIVE ;  /* 0x000000000000791b */ /* 0x003fea0003800000 */
.L_x_4060:
[----:B------:R-:W-:Y:S02]  /*b4080*/  IMAD.MOV.U32 R80, RZ, RZ, R16 ;  /* 0x000000ffff507224 */ /* 0x000fe400078e0010 */
[----:B------:R-:W-:-:S07]  /*b4090*/  IMAD.MOV.U32 R15, RZ, RZ, R82 ;  /* 0x000000ffff0f7224 */ /* 0x000fce00078e0052 */
[----:B------:R-:W-:Y:S05]  /*b40a0*/  WARPSYNC.COLLECTIVE R83, `(.L_x_4061) ;  /* 0x0000000053087348 */ /* 0x000fea0003c00000 */
[----:B------:R0:W1:Y:S02]  /*b40b0*/  SHFL.DOWN P2, R82, R80, R81, R6 ;  /* 0x0800005150527389 */ /* 0x0000640000040006 */
[----:B01----:R-:W-:Y:S05]  /*b40c0*/  ENDCOLLECTIVE ;  /* 0x000000000000791b */ /* 0x003fea0003800000 */
.L_x_4061:
[----:B------:R-:W-:Y:S02]  /*b40d0*/  IMAD.MOV.U32 R80, RZ, RZ, R17 ;  /* 0x000000ffff507224 */ /* 0x000fe400078e0011 */
[----:B------:R-:W-:-:S07]  /*b40e0*/  IMAD.MOV.U32 R16, RZ, RZ, R82 ;  /* 0x000000ffff107224 */ /* 0x000fce00078e0052 */
[----:B------:R-:W-:Y:S05]  /*b40f0*/  WARPSYNC.COLLECTIVE R83, `(.L_x_4062) ;  /* 0x0000000053087348 */ /* 0x000fea0003c00000 */
[----:B------:R0:W1:Y:S02]  /*b4100*/  SHFL.DOWN P2, R82, R80, R81, R6 ;  /* 0x0800005150527389 */ /* 0x0000640000040006 */
[----:B01----:R-:W-:Y:S05]  /*b4110*/  ENDCOLLECTIVE ;  /* 0x000000000000791b */ /* 0x003fea0003800000 */
.L_x_4062:
[----:B------:R-:W-:Y:S02]  /*b4120*/  IMAD.MOV.U32 R80, RZ, RZ, R18 ;  /* 0x000000ffff507224 */ /* 0x000fe400078e0012 */
[----:B------:R-:W-:-:S07]  /*b4130*/  IMAD.MOV.U32 R17, RZ, RZ, R82 ;  /* 0x000000ffff117224 */ /* 0x000fce00078e0052 */
[----:B------:R-:W-:Y:S05]  /*b4140*/  WARPSYNC.COLLECTIVE R83, `(.L_x_4063) ;  /* 0x0000000053087348 */ /* 0x000fea0003c00000 */
[----:B------:R0:W1:Y:S02]  /*b4150*/  SHFL.DOWN P2, R82, R80, R81, R6 ;  /* 0x0800005150527389 */ /* 0x0000640000040006 */
[----:B01----:R-:W-:Y:S05]  /*b4160*/  ENDCOLLECTIVE ;  /* 0x000000000000791b */ /* 0x003fea0003800000 */
.L_x_4063:
[----:B------:R-:W-:Y:S02]  /*b4170*/  IMAD.MOV.U32 R80, RZ, RZ, R19 ;  /* 0x000000ffff507224 */ /* 0x000fe400078e0013 */
[----:B------:R-:W-:-:S07]  /*b4180*/  IMAD.MOV.U32 R18, RZ, RZ, R82 ;  /* 0x000000ffff127224 */ /* 0x000fce00078e0052 */
[----:B------:R-:W-:Y:S05]  /*b4190*/  WARPSYNC.COLLECTIVE R83, `(.L_x_4064) ;  /* 0x0000000053087348 */ /* 0x000fea0003c00000 */
[----:B------:R0:W1:Y:S02]  /*b41a0*/  SHFL.DOWN P2, R82, R80, R81, R6 ;  /* 0x0800005150527389 */ /* 0x0000640000040006 */
[----:B01----:R-:W-:Y:S05]  /*b41b0*/  ENDCOLLECTIVE ;  /* 0x000000000000791b */ /* 0x003fea0003800000 */
.L_x_4064:
[----:B------:R-:W-:Y:S02]  /*b41c0*/  IMAD.MOV.U32 R80, RZ, RZ, R29 ;  /* 0x000000ffff507224 */ /* 0x000fe400078e001d */
[----:B------:R-:W-:-:S07]  /*b41d0*/  IMAD.MOV.U32 R19, RZ, RZ, R82 ;  /* 0x000000ffff137224 */ /* 0x000fce00078e0052 */
[----:B------:R-:W-:Y:S05]  /*b41e0*/  WARPSYNC.COLLECTIVE R83, `(.L_x_4065) ;  /* 0x0000000053087348 */ /* 0x000fea0003c00000 */
[----:B------:R0:W1:Y:S02]  /*b41f0*/  SHFL.DOWN P2, R82, R80, R81, R6 ;  /* 0x0800005150527389 */ /* 0x0000640000040006 */
[----:B01----:R-:W-:Y:S05]  /*b4200*/  ENDCOLLECTIVE ;  /* 0x000000000000791b */ /* 0x003fea0003800000 */
.L_x_4065:
[----:B------:R-:W-:Y:S02]  /*b4210*/  IMAD.MOV.U32 R80, RZ, RZ, R23 ;  /* 0x000000ffff507224 */ /* 0x000fe400078e0017 */
[----:B------:R-:W-:-:S07]  /*b4220*/  IMAD.MOV.U32 R29, RZ, RZ, R82 ;  /* 0x000000ffff1d7224 */ /* 0x000fce00078e0052 */
[----:B------:R-:W-:Y:S05]  /*b4230*/  WARPSYNC.COLLECTIVE R83, `(.L_x_4066) ;  /* 0x0000000053087348 */ /* 0x000fea0003c00000 */
[----:B------:R0:W1:Y:S02]  /*b4240*/  SHFL.DOWN P2, R82, R80, R81, R6 ;  /* 0x0800005150527389 */ /* 0x0000640000040006 */
[----:B01----:R-:W-:Y:S05]  /*b4250*/  ENDCOLLECTIVE ;  /* 0x000000000000791b */ /* 0x003fea0003800000 */
.L_x_4066:
[----:B------:R-:W-:Y:S02]  /*b4260*/  IMAD.MOV.U32 R80, RZ, RZ, R2 ;  /* 0x000000ffff507224 */ /* 0x000fe400078e0002 */
[----:B------:R-:W-:-:S07]  /*b4270*/  IMAD.MOV.U32 R26, RZ, RZ, R82 ;  /* 0x000000ffff1a7224 */ /* 0x000fce00078e0052 */
[----:B------:R-:W-:Y:S05]  /*b4280*/  WARPSYNC.COLLECTIVE R83, `(.L_x_4067) ;  /* 0x0000000053087348 */ /* 0x000fea0003c00000 */
[----:B------:R0:W1:Y:S02]  /*b4290*/  SHFL.DOWN P2, R82, R80, R81, R6 ;  /* 0x0800005150527389 */ /* 0x0000640000040006 */
[----:B01----:R-:W-:Y:S05]  /*b42a0*/  ENDCOLLECTIVE ;  /* 0x000000000000791b */ /* 0x003fea0003800000 */
.L_x_4067:
[----:B------:R-:W-:Y:S02]  /*b42b0*/  IMAD.MOV.U32 R80, RZ, RZ, R3 ;  /* 0x000000ffff507224 */ /* 0x000fe400078e0003 */
[----:B------:R-:W-:-:S07]  /*b42c0*/  IMAD.MOV.U32 R20, RZ, RZ, R82 ;  /* 0x000000ffff147224 */ /* 0x000fce00078e0052 */
[----:B------:R-:W-:Y:S05]  /*b42d0*/  WARPSYNC.COLLECTIVE R83, `(.L_x_4068) ;  /* 0x0000000053087348 */ /* 0x000fea0003c00000 */
[----:B------:R0:W1:Y:S02]  /*b42e0*/  SHFL.DOWN P2, R82, R80, R81, R6 ;  /* 0x0800005150527389 */ /* 0x0000640000040006 */
[----:B01----:R-:W-:Y:S05]  /*b42f0*/  ENDCOLLECTIVE ;  /* 0x000000000000791b */ /* 0x003fea0003800000 */
.L_x_4068:
[----:B------:R-:W-:Y:S01]  /*b4300*/  IMAD.MOV.U32 R21, RZ, RZ, R82 ;  /* 0x000000ffff157224 */ /* 0x000fe200078e0052 */
[----:B------:R-:W-:Y:S06]  /*b4310*/  BRA `(.L_x_4069) ;  /* 0xfffffdb000d07947 */ /* 0x000fec000383ffff */
.L_x_3515:
[----:B------:R-:W-:Y:S01]  /*b4320*/  BSSY B0, `(.L_x_4070) ;  /* 0x0000008000007945 */ /* 0x000fe20003800000 */
[----:B------:R-:W-:Y:S02]  /*b4330*/  IMAD.MOV.U32 R80, RZ, RZ, R90 ;  /* 0x000000ffff507224 */ /* 0x000fe400078e005a */
[----:B------:R-:W-:Y:S02]  /*b4340*/  IMAD.MOV.U32 R81, RZ, RZ, 0x4 ;  /* 0x00000004ff517424 */ /* 0x000fe400078e00ff */
[----:B------:R-:W-:Y:S02]  /*b4350*/  IMAD.MOV.U32 R6, RZ, RZ, R27 ;  /* 0x000000ffff067224 */ /* 0x000fe400078e001b */
[----:B------:R-:W-:-:S07]  /*b4360*/  IMAD.MOV.U32 R83, RZ, RZ, -0x1 ;  /* 0xffffffffff537424 */ /* 0x000fce00078e00ff */
[----:B--2--5:R-:W-:Y:S05]  /*b4370*/  WARPSYNC.COLLECTIVE R83, `(.L_x_4071) ;  /* 0x0000000053087348 */ /* 0x024fea0003c00000 */
[----:B------:R0:W1:Y:S02]  /*b4380*/  SHFL.DOWN P2, R82, R80, R81, R6 ;  /* 0x0800005150527389 */ /* 0x0000640000040006 */
[----:B012--5:R-:W-:Y:S05]  /*b4390*/  ENDCOLLECTIVE ;  /* 0x000000000000791b */ /* 0x027fea0003800000 */
.L_x_4071:
[----:B------:R-:W-:Y:S05]  /*b43a0*/  BSYNC B0 ;  /* 0x0000000000007941 */ /* 0x000fea0003800000 */
.L_x_4070:
[----:B------:R-:W-:Y:S01]  /*b43b0*/  IMAD.MOV.U32 R28, RZ, RZ, R82 ;  /* 0x000000ffff1c7224 */ /* 0x000fe200078e0052 */
[----:B------:R-:W-:Y:S06]  /*b43c0*/  BRA `(.L_x_4072) ;  /* 0xfffffdc400c87947 */ /* 0x000fec000383ffff */
.L_x_3516:
[----:B------:R-:W-:Y:S01]  /*b43d0*/  BSSY B0, `(.L_x_4073) ;  /* 0x0000007000007945 */ /* 0x000fe20003800000 */
[----:B------:R-:W-:Y:S02]  /*b43e0*/  IMAD.MOV.U32 R81, RZ, RZ, 0x4 ;  /* 0x00000004ff517424 */ /* 0x000fe400078e00ff */
[----:B------:R-:W-:Y:S02]  /*b43f0*/  IMAD.MOV.U32 R6, RZ, RZ, R27 ;  /* 0x000000ffff067224 */ /* 0x000fe400078e001b */
[----:B------:R-:W-:-:S07]  /*b4400*/  IMAD.MOV.U32 R83, RZ, RZ, -0x1 ;  /* 0xffffffffff537424 */ /* 0x000fce00078e00ff */
[----:B012--5:R-:W-:Y:S05]  /*b4410*/  WARPSYNC.COLLECTIVE R83, `(.L_x_4074) ;  /* 0x0000000053087348 */ /* 0x027fea0003c00000 */
[----:B------:R3:W4:Y:S02]  /*b4420*/  SHFL.DOWN P2, R82, R80, R81, R6 ;  /* 0x0800005150527389 */ /* 0x0007240000040006 */
[----:B012345:R-:W-:Y:S05]  /*b4430*/  ENDCOLLECTIVE ;  /* 0x000000000000791b */ /* 0x03ffea0003800000 */
.L_x_4074:
[----:B------:R-:W-:Y:S05]  /*b4440*/  BSYNC B0 ;  /* 0x0000000000007941 */ /* 0x000fea0003800000 */
.L_x_4073:
[----:B------:R-:W-:Y:S05]  /*b4450*/  BRA `(.L_x_4075) ;  /* 0xfffffdc400ac7947 */ /* 0x000fea000383ffff */
.L_x_3517:
        /* <DEDUP_REMOVED lines=8> */
.L_x_4077:
[----:B------:R-:W-:Y:S05]  /*b44e0*/  BSYNC B0 ;  /* 0x0000000000007941 */ /* 0x000fea0003800000 */
.L_x_4076:
        /* <DEDUP_REMOVED lines=8> */
.L_x_4078:
[----:B------:R-:W-:Y:S02]  /*b4570*/  IMAD.MOV.U32 R80, RZ, RZ, R10 ;  /* 0x000000ffff507224 */ /* 0x000fe400078e000a */
[----:B------:R-:W-:-:S07]  /*b4580*/  IMAD.MOV.U32 R9, RZ, RZ, R82 ;  /* 0x000000ffff097224 */ /* 0x000fce00078e0052 */
[----:B------:R-:W-:Y:S05]  /*b4590*/  WARPSYNC.COLLECTIVE R83, `(.L_x_4079) ;  /* 0x0000000053087348 */ /* 0x000fea0003c00000 */
[----:B------:R0:W1:Y:S02]  /*b45a0*/  SHFL.DOWN P2, R82, R80, R81, R6 ;  /* 0x0800005150527389 */ /* 0x0000640000040006 */
[----:B01----:R-:W-:Y:S05]  /*b45b0*/  ENDCOLLECTIVE ;  /* 0x000000000000791b */ /* 0x003fea0003800000 */
.L_x_4079:
[----:B------:R-:W-:Y:S02]  /*b45c0*/  IMAD.MOV.U32 R80, RZ, RZ, R11 ;  /* 0x000000ffff507224 */ /* 0x000fe400078e000b */
[----:B------:R-:W-:-:S07]  /*b45d0*/  IMAD.MOV.U32 R10, RZ, RZ, R82 ;  /* 0x000000ffff0a7224 */ /* 0x000fce00078e0052 */
[----:B------:R-:W-:Y:S05]  /*b45e0*/  WARPSYNC.COLLECTIVE R83, `(.L_x_4080) ;  /* 0x0000000053087348 */ /* 0x000fea0003c00000 */
[----:B------:R0:W1:Y:S02]  /*b45f0*/  SHFL.DOWN P2, R82, R80, R81, R6 ;  /* 0x0800005150527389 */ /* 0x0000640000040006 */
[----:B01----:R-:W-:Y:S05]  /*b4600*/  ENDCOLLECTIVE ;  /* 0x000000000000791b */ /* 0x003fea0003800000 */
.L_x_4080:
[----:B------:R-:W-:Y:S02]  /*b4610*/  IMAD.MOV.U32 R80, RZ, RZ, R12 ;  /* 0x000000ffff507224 */ /* 0x000fe400078e000c */
[----:B------:R-:W-:-:S07]  /*b4620*/  IMAD.MOV.U32 R11, RZ, RZ, R82 ;  /* 0x000000ffff0b7224 */ /* 0x000fce00078e0052 */
[----:B------:R-:W-:Y:S05]  /*b4630*/  WARPSYNC.COLLECTIVE R83, `(.L_x_4081) ;  /* 0x0000000053087348 */ /* 0x000fea0003c00000 */
[----:B------:R0:W1:Y:S02]  /*b4640*/  SHFL.DOWN P2, R82, R80, R81, R6 ;  /* 0x0800005150527389 */ /* 0x0000640000040006 */
[----:B01----:R-:W-:Y:S05]  /*b4650*/  ENDCOLLECTIVE ;  /* 0x000000000000791b */ /* 0x003fea0003800000 */
.L_x_4081:
[----:B------:R-:W-:Y:S02]  /*b4660*/  IMAD.MOV.U32 R80, RZ, RZ, R13 ;  /* 0x000000ffff507224 */ /* 0x000fe400078e000d */
[----:B------:R-:W-:-:S07]  /*b4670*/  IMAD.MOV.U32 R12, RZ, RZ, R82 ;  /* 0x000000ffff0c7224 */ /* 0x000fce00078e0052 */
[----:B------:R-:W-:Y:S05]  /*b4680*/  WARPSYNC.COLLECTIVE R83, `(.L_x_4082) ;  /* 0x0000000053087348 */ /* 0x000fea0003c00000 */
[----:B------:R0:W1:Y:S02]  /*b4690*/  SHFL.DOWN P2, R82, R80, R81, R6 ;  /* 0x0800005150527389 */ /* 0x0000640000040006 */
[----:B01----:R-:W-:Y:S05]  /*b46a0*/  ENDCOLLECTIVE ;  /* 0x000000000000791b */ /* 0x003fea0003800000 */
.L_x_4082:
[----:B------:R-:W-:Y:S02]  /*b46b0*/  IMAD.MOV.U32 R80, RZ, RZ, R14 ;  /* 0x000000ffff507224 */ /* 0x000fe400078e000e */
[----:B------:R-:W-:-:S07]  /*b46c0*/  IMAD.MOV.U32 R13, RZ, RZ, R82 ;  /* 0x000000ffff0d7224 */ /* 0x000fce00078e0052 */
[----:B------:R-:W-:Y:S05]  /*b46d0*/  WARPSYNC.COLLECTIVE R83, `(.L_x_4083) ;  /* 0x0000000053087348 */ /* 0x000fea0003c00000 */
[----:B------:R0:W1:Y:S02]  /*b46e0*/  SHFL.DOWN P2, R82, R80, R81, R6 ;  /* 0x0800005150527389 */ /* 0x0000640000040006 */
[----:B01----:R-:W-:Y:S05]  /*b46f0*/  ENDCOLLECTIVE ;  /* 0x000000000000791b */ /* 0x003fea0003800000 */
.L_x_4083:
[----:B------:R-:W-:Y:S02]  /*b4700*/  IMAD.MOV.U32 R80, RZ, RZ, R15 ;  /* 0x000000ffff507224 */ /* 0x000fe400078e000f */
[----:B------:R-:W-:-:S07]  /*b4710*/  IMAD.MOV.U32 R14, RZ, RZ, R82 ;  /* 0x000000ffff0e7224 */ /* 0x000fce00078e0052 */
[----:B------:R-:W-:Y:S05]  /*b4720*/  WARPSYNC.COLLECTIVE R83, `(.L_x_4084) ;  /* 0x0000000053087348 */ /* 0x000fea0003c00000 */
[----:B------:R0:W1:Y:S02]  /*b4730*/  SHFL.DOWN P2, R82, R80, R81, R6 ;  /* 0x0800005150527389 */ /* 0x0000640000040006 */
[----:B01----:R-:W-:Y:S05]  /*b4740*/  ENDCOLLECTIVE ;  /* 0x000000000000791b */ /* 0x003fea0003800000 */
.L_x_4084:
[----:B------:R-:W-:Y:S02]  /*b4750*/  IMAD.MOV.U32 R80, RZ, RZ, R16 ;  /* 0x000000ffff507224 */ /* 0x000fe400078e0010 */
[----:B------:R-:W-:-:S07]  /*b4760*/  IMAD.MOV.U32 R15, RZ, RZ, R82 ;  /* 0x000000ffff0f7224 */ /* 0x000fce00078e0052 */
[----:B------:R-:W-:Y:S05]  /*b4770*/  WARPSYNC.COLLECTIVE R83, `(.L_x_4085) ;  /* 0x0000000053087348 */ /* 0x000fea0003c00000 */
[----:B------:R0:W1:Y:S02]  /*b4780*/  SHFL.DOWN P2, R82, R80, R81, R6 ;  /* 0x0800005150527389 */ /* 0x0000640000040006 */
[----:B01----:R-:W-:Y:S05]  /*b4790*/  ENDCOLLECTIVE ;  /* 0x000000000000791b */ /* 0x003fea0003800000 */
.L_x_4085:
[----:B------:R-:W-:Y:S02]  /*b47a0*/  IMAD.MOV.U32 R80, RZ, RZ, R17 ;  /* 0x000000ffff507224 */ /* 0x000fe400078e0011 */
[----:B------:R-:W-:-:S07]  /*b47b0*/  IMAD.MOV.U32 R16, RZ, RZ, R82 ;  /* 0x000000ffff107224 */ /* 0x000fce00078e0052 */
[----:B------:R-:W-:Y:S05]  /*b47c0*/  WARPSYNC.COLLECTIVE R83, `(.L_x_4086) ;  /* 0x0000000053087348 */ /* 0x000fea0003c00000 */
[----:B------:R0:W1:Y:S02]  /*b47d0*/  SHFL.DOWN P2, R82, R80, R81, R6 ;  /* 0x0800005150527389 */ /* 0x0000640000040006 */
[----:B01----:R-:W-:Y:S05]  /*b47e0*/  ENDCOLLECTIVE ;  /* 0x000000000000791b */ /* 0x003fea0003800000 */
.L_x_4086:
[----:B------:R-:W-:Y:S02]  /*b47f0*/  IMAD.MOV.U32 R80, RZ, RZ, R18 ;  /* 0x000000ffff507224 */ /* 0x000fe400078e0012 */
[----:B------:R-:W-:-:S07]  /*b4800*/  IMAD.MOV.U32 R17, RZ, RZ, R82 ;  /* 0x000000ffff117224 */ /* 0x000fce00078e0052 */
[----:B------:R-:W-:Y:S05]  /*b4810*/  WARPSYNC.COLLECTIVE R83, `(.L_x_4087) ;  /* 0x0000000053087348 */ /* 0x000fea0003c00000 */
[----:B------:R0:W1:Y:S02]  /*b4820*/  SHFL.DOWN P2, R82, R80, R81, R6 ;  /* 0x0800005150527389 */ /* 0x0000640000040006 */
[----:B01----:R-:W-:Y:S05]  /*b4830*/  ENDCOLLECTIVE ;  /* 0x000000000000791b */ /* 0x003fea0003800000 */
.L_x_4087:
[----:B------:R-:W-:Y:S02]  /*b4840*/  IMAD.MOV.U32 R80, RZ, RZ, R19 ;  /* 0x000000ffff507224 */ /* 0x000fe400078e0013 */
[----:B------:R-:W-:-:S07]  /*b4850*/  IMAD.MOV.U32 R18, RZ, RZ, R82 ;  /* 0x000000ffff127224 */ /* 0x000fce00078e0052 */
[----:B------:R-:W-:Y:S05]  /*b4860*/  WARPSYNC.COLLECTIVE R83, `(.L_x_4088) ;  /* 0x0000000053087348 */ /* 0x000fea0003c00000 */
[----:B------:R0:W1:Y:S02]  /*b4870*/  SHFL.DOWN P2, R82, R80, R81, R6 ;  /* 0x0800005150527389 */ /* 0x0000640000040006 */
[----:B01----:R-:W-:Y:S05]  /*b4880*/  ENDCOLLECTIVE ;  /* 0x000000000000791b */ /* 0x003fea0003800000 */
.L_x_4088:
[----:B------:R-:W-:Y:S02]  /*b4890*/  IMAD.MOV.U32 R80, RZ, RZ, R29 ;  /* 0x000000ffff507224 */ /* 0x000fe400078e001d */
[----:B------:R-:W-:-:S07]  /*b48a0*/  IMAD.MOV.U32 R19, RZ, RZ, R82 ;  /* 0x000000ffff137224 */ /* 0x000fce00078e0052 */
[----:B------:R-:W-:Y:S05]  /*b48b0*/  WARPSYNC.COLLECTIVE R83, `(.L_x_4089) ;  /* 0x0000000053087348 */ /* 0x000fea0003c00000 */
[----:B------:R0:W1:Y:S02]  /*b48c0*/  SHFL.DOWN P2, R82, R80, R81, R6 ;  /* 0x0800005150527389 */ /* 0x0000640000040006 */
[----:B01----:R-:W-:Y:S05]  /*b48d0*/  ENDCOLLECTIVE ;  /* 0x000000000000791b */ /* 0x003fea0003800000 */
.L_x_4089:
[----:B------:R-:W-:Y:S02]  /*b48e0*/  IMAD.MOV.U32 R80, RZ, RZ, R23 ;  /* 0x000000ffff507224 */ /* 0x000fe400078e0017 */
[----:B------:R-:W-:-:S07]  /*b48f0*/  IMAD.MOV.U32 R29, RZ, RZ, R82 ;  /* 0x000000ffff1d7224 */ /* 0x000fce00078e0052 */
[----:B------:R-:W-:Y:S05]  /*b4900*/  WARPSYNC.COLLECTIVE R83, `(.L_x_4090) ;  /* 0x0000000053087348 */ /* 0x000fea0003c00000 */
[----:B------:R0:W1:Y:S02]  /*b4910*/  SHFL.DOWN P2, R82, R80, R81, R6 ;  /* 0x0800005150527389 */ /* 0x0000640000040006 */
[----:B01----:R-:W-:Y:S05]  /*b4920*/  ENDCOLLECTIVE ;  /* 0x000000000000791b */ /* 0x003fea0003800000 */
.L_x_4090:
[----:B------:R-:W-:Y:S02]  /*b4930*/  IMAD.MOV.U32 R80, RZ, RZ, R2 ;  /* 0x000000ffff507224 */ /* 0x000fe400078e0002 */
[----:B------:R-:W-:-:S07]  /*b4940*/  IMAD.MOV.U32 R26, RZ, RZ, R82 ;  /* 0x000000ffff1a7224 */ /* 0x000fce00078e0052 */
[----:B------:R-:W-:Y:S05]  /*b4950*/  WARPSYNC.COLLECTIVE R83, `(.L_x_4091) ;  /* 0x0000000053087348 */ /* 0x000fea0003c00000 */
[----:B------:R0:W1:Y:S02]  /*b4960*/  SHFL.DOWN P2, R82, R80, R81, R6 ;  /* 0x0800005150527389 */ /* 0x0000640000040006 */
[----:B01----:R-:W-:Y:S05]  /*b4970*/  ENDCOLLECTIVE ;  /* 0x000000000000791b */ /* 0x003fea0003800000 */
.L_x_4091:
[----:B------:R-:W-:Y:S02]  /*b4980*/  IMAD.MOV.U32 R80, RZ, RZ, R3 ;  /* 0x000000ffff507224 */ /* 0x000fe400078e0003 */
[----:B------:R-:W-:-:S07]  /*b4990*/  IMAD.MOV.U32 R20, RZ, RZ, R82 ;  /* 0x000000ffff147224 */ /* 0x000fce00078e0052 */
[----:B------:R-:W-:Y:S05]  /*b49a0*/  WARPSYNC.COLLECTIVE R83, `(.L_x_4092) ;  /* 0x0000000053087348 */ /* 0x000fea0003c00000 */
[----:B------:R0:W1:Y:S02]  /*b49b0*/  SHFL.DOWN P2, R82, R80, R81, R6 ;  /* 0x0800005150527389 */ /* 0x0000640000040006 */
[----:B01----:R-:W-:Y:S05]  /*b49c0*/  ENDCOLLECTIVE ;  /* 0x000000000000791b */ /* 0x003fea0003800000 */
.L_x_4092:
[----:B------:R-:W-:Y:S01]  /*b49d0*/  IMAD.MOV.U32 R21, RZ, RZ, R82 ;  /* 0x000000ffff157224 */ /* 0x000fe200078e0052 */
[----:B------:R-:W-:Y:S06]  /*b49e0*/  BRA `(.L_x_4093) ;  /* 0xfffffdc000907947 */ /* 0x000fec000383ffff */
.L_x_3534:
[----:B------:R-:W-:Y:S01]  /*b49f0*/  BSSY B0, `(.L_x_4094) ;  /* 0x0000008000007945 */ /* 0x000fe20003800000 */
[----:B------:R-:W-:Y:S02]  /*b4a00*/  IMAD.MOV.U32 R80, RZ, RZ, R90 ;  /* 0x000000ffff507224 */ /* 0x000fe400078e005a */
[----:B------:R-:W-:Y:S02]  /*b4a10*/  IMAD.MOV.U32 R81, RZ, RZ, 0x8 ;  /* 0x00000008ff517424 */ /* 0x000fe400078e00ff */
[----:B------:R-:W-:Y:S02]  /*b4a20*/  IMAD.MOV.U32 R6, RZ, RZ, R27 ;  /* 0x000000ffff067224 */ /* 0x000fe400078e001b */
[----:B------:R-:W-:-:S07]  /*b4a30*/  IMAD.MOV.U32 R83, RZ, RZ, -0x1 ;  /* 0xffffffffff537424 */ /* 0x000fce00078e00ff */
[----:B--23-5:R-:W-:Y:S05]  /*b4a40*/  WARPSYNC.COLLECTIVE R83, `(.L_x_4095) ;  /* 0x0000000053087348 */ /* 0x02cfea0003c00000 */
[----:B------:R0:W1:Y:S02]  /*b4a50*/  SHFL.DOWN P2, R82, R80, R81, R6 ;  /* 0x0800005150527389 */ /* 0x0000640000040006 */
[----:B0123-5:R-:W-:Y:S05]  /*b4a60*/  ENDCOLLECTIVE ;  /* 0x000000000000791b */ /* 0x02ffea0003800000 */
.L_x_4095:
[----:B------:R-:W-:Y:S05]  /*b4a70*/  BSYNC B0 ;  /* 0x0000000000007941 */ /* 0x000fea0003800000 */
.L_x_4094:
[----:B------:R-:W-:Y:S01]  /*b4a80*/  IMAD.MOV.U32 R28, RZ, RZ, R82 ;  /* 0x000000ffff1c7224 */ /* 0x000fe200078e0052 */
[----:B------:R-:W-:Y:S06]  /*b4a90*/  BRA `(.L_x_4096) ;  /* 0xfffffdd400887947 */ /* 0x000fec000383ffff */
.L_x_3535:
[----:B------:R-:W-:Y:S01]  /*b4aa0*/  BSSY B0, `(.L_x_4097) ;  /* 0x0000007000007945 */ /* 0x000fe20003800000 */
[----:B------:R-:W-:Y:S02]  /*b4ab0*/  IMAD.MOV.U32 R81, RZ, RZ, 0x8 ;  /* 0x00000008ff517424 */ /* 0x000fe400078e00ff */
[----:B------:R-:W-:Y:S02]  /*b4ac0*/  IMAD.MOV.U32 R6, RZ, RZ, R27 ;  /* 0x000000ffff067224 */ /* 0x000fe400078e001b */
[----:B------:R-:W-:-:S07]  /*b4ad0*/  IMAD.MOV.U32 R83, RZ, RZ, -0x1 ;  /* 0xffffffffff537424 */ /* 0x000fce00078e00ff */
[----:B0123-5:R-:W-:Y:S05]  /*b4ae0*/  WARPSYNC.COLLECTIVE R83, `(.L_x_4098) ;  /* 0x0000000053087348 */ /* 0x02ffea0003c00000 */
[----:B------:R4:W0:Y:S02]  /*b4af0*/  SHFL.DOWN P2, R82, R80, R81, R6 ;  /* 0x0800005150527389 */ /* 0x0008240000040006 */
[----:B012345:R-:W-:Y:S05]  /*b4b00*/  ENDCOLLECTIVE ;  /* 0x000000000000791b */ /* 0x03ffea0003800000 */
.L_x_4098:
[----:B------:R-:W-:Y:S05]  /*b4b10*/  BSYNC B0 ;  /* 0x0000000000007941 */ /* 0x000fea0003800000 */
.L_x_4097:
[----:B------:R-:W-:Y:S05]  /*b4b20*/  BRA `(.L_x_4099) ;  /* 0xfffffdd4006c7947 */ /* 0x000fea000383ffff */
.L_x_3536:
        /* <DEDUP_REMOVED lines=8> */
.L_x_4101:
[----:B------:R-:W-:Y:S05]  /*b4bb0*/  BSYNC B0 ;  /* 0x0000000000007941 */ /* 0x000fea0003800000 */
.L_x_4100:
        /* <DEDUP_REMOVED lines=8> */
.L_x_4102:
[----:B------:R-:W-:Y:S02]  /*b4c40*/  IMAD.MOV.U32 R80, RZ, RZ, R10 ;  /* 0x000000ffff507224 */ /* 0x000fe400078e000a */
[----:B------:R-:W-:-:S07]  /*b4c50*/  IMAD.MOV.U32 R9, RZ, RZ, R82 ;  /* 0x000000ffff097224 */ /* 0x000fce00078e0052 */
[----:B------:R-:W-:Y:S05]  /*b4c60*/  WARPSYNC.COLLECTIVE R83, `(.L_x_4103) ;  /* 0x0000000053087348 */ /* 0x000fea0003c00000 */
[----:B------:R0:W1:Y:S02]  /*b4c70*/  SHFL.DOWN P2, R82, R80, R81, R6 ;  /* 0x0800005150527389 */ /* 0x0000640000040006 */
[----:B01----:R-:W-:Y:S05]  /*b4c80*/  ENDCOLLECTIVE ;  /* 0x000000000000791b */ /* 0x003fea0003800000 */
.L_x_4103:
[----:B------:R-:W-:Y:S02]  /*b4c90*/  IMAD.MOV.U32 R80, RZ, RZ, R11 ;  /* 0x000000ffff507224 */ /* 0x000fe400078e000b */
[----:B------:R-:W-:-:S07]  /*b4ca0*/  IMAD.MOV.U32 R10, RZ, RZ, R82 ;  /* 0x000000ffff0a7224 */ /* 0x000fce00078e0052 */
[----:B------:R-:W-:Y:S05]  /*b4cb0*/  WARPSYNC.COLLECTIVE R83, `(.L_x_4104) ;  /* 0x0000000053087348 */ /* 0x000fea0003c00000 */
[----:B------:R0:W1:Y:S02]  /*b4cc0*/  SHFL.DOWN P2, R82, R80, R81, R6 ;  /* 0x0800005150527389 */ /* 0x0000640000040006 */
[----:B01----:R-:W-:Y:S05]  /*b4cd0*/  ENDCOLLECTIVE ;  /* 0x000000000000791b */ /* 0x003fea0003800000 */
.L_x_4104:
[----:B------:R-:W-:Y:S02]  /*b4ce0*/  IMAD.MOV.U32 R80, RZ, RZ, R12 ;  /* 0x000000ffff507224 */ /* 0x000fe400078e000c */
[----:B------:R-:W-:-:S07]  /*b4cf0*/  IMAD.MOV.U32 R11, RZ, RZ, R82 ;  /* 0x000000ffff0b7224 */ /* 0x000fce00078e0052 */
[----:B------:R-:W-:Y:S05]  /*b4d00*/  WARPSYNC.COLLECTIVE R83, `(.L_x_4105) ;  /* 0x0000000053087348 */ /* 0x000fea0003c00000 */
[----:B------:R0:W1:Y:S02]  /*b4d10*/  SHFL.DOWN P2, R82, R80, R81, R6 ;  /* 0x0800005150527389 */ /* 0x0000640000040006 */
[----:B01----:R-:W-:Y:S05]  /*b4d20*/  ENDCOLLECTIVE ;  /* 0x000000000000791b */ /* 0x003fea0003800000 */
.L_x_4105:
[----:B------:R-:W-:Y:S02]  /*b4d30*/  IMAD.MOV.U32 R80, RZ, RZ, R13 ;  /* 0x000000ffff507224 */ /* 0x000fe400078e000d */
[----:B------:R-:W-:-:S07]  /*b4d40*/  IMAD.MOV.U32 R12, RZ, RZ, R82 ;  /* 0x000000ffff0c7224 */ /* 0x000fce00078e0052 */
[----:B------:R-:W-:Y:S05]  /*b4d50*/  WARPSYNC.COLLECTIVE R83, `(.L_x_4106) ;  /* 0x0000000053087348 */ /* 0x000fea0003c00000 */
[----:B------:R0:W1:Y:S02]  /*b4d60*/  SHFL.DOWN P2, R82, R80, R81, R6 ;  /* 0x0800005150527389 */ /* 0x0000640000040006 */
[----:B01----:R-:W-:Y:S05]  /*b4d70*/  ENDCOLLECTIVE ;  /* 0x000000000000791b */ /* 0x003fea0003800000 */
.L_x_4106:
[----:B------:R-:W-:Y:S02]  /*b4d80*/  IMAD.MOV.U32 R80, RZ, RZ, R14 ;  /* 0x000000ffff507224 */ /* 0x000fe400078e000e */
[----:B------:R-:W-:-:S07]  /*b4d90*/  IMAD.MOV.U32 R13, RZ, RZ, R82 ;  /* 0x000000ffff0d7224 */ /* 0x000fce00078e0052 */
[----:B------:R-:W-:Y:S05]  /*b4da0*/  WARPSYNC.COLLECTIVE R83, `(.L_x_4107) ;  /* 0x0000000053087348 */ /* 0x000fea0003c00000 */
[----:B------:R0:W1:Y:S02]  /*b4db0*/  SHFL.DOWN P2, R82, R80, R81, R6 ;  /* 0x0800005150527389 */ /* 0x0000640000040006 */
[----:B01----:R-:W-:Y:S05]  /*b4dc0*/  ENDCOLLECTIVE ;  /* 0x000000000000791b */ /* 0x003fea0003800000 */
.L_x_4107:
[----:B------:R-:W-:Y:S02]  /*b4dd0*/  IMAD.MOV.U32 R80, RZ, RZ, R15 ;  /* 0x000000ffff507224 */ /* 0x000fe400078e000f */
[----:B------:R-:W-:-:S07]  /*b4de0*/  IMAD.MOV.U32 R14, RZ, RZ, R82 ;  /* 0x000000ffff0e7224 */ /* 0x000fce00078e0052 */
[----:B------:R-:W-:Y:S05]  /*b4df0*/  WARPSYNC.COLLECTIVE R83, `(.L_x_4108) ;  /* 0x0000000053087348 */ /* 0x000fea0003c00000 */
[----:B------:R0:W1:Y:S02]  /*b4e00*/  SHFL.DOWN P2, R82, R80, R81, R6 ;  /* 0x0800005150527389 */ /* 0x0000640000040006 */
[----:B01----:R-:W-:Y:S05]  /*b4e10*/  ENDCOLLECTIVE ;  /* 0x000000000000791b */ /* 0x003fea0003800000 */
.L_x_4108:
[----:B------:R-:W-:Y:S02]  /*b4e20*/  IMAD.MOV.U32 R80, RZ, RZ, R16 ;  /* 0x000000ffff507224 */ /* 0x000fe400078e0010 */
[----:B------:R-:W-:-:S07]  /*b4e30*/  IMAD.MOV.U32 R15, RZ, RZ, R82 ;  /* 0x000000ffff0f7224 */ /* 0x000fce00078e0052 */
[----:B------:R-:W-:Y:S05]  /*b4e40*/  WARPSYNC.COLLECTIVE R83, `(.L_x_4109) ;  /* 0x0000000053087348 */ /* 0x000fea0003c00000 */
[----:B------:R0:W1:Y:S02]  /*b4e50*/  SHFL.DOWN P2, R82, R80, R81, R6 ;  /* 0x0800005150527389 */ /* 0x0000640000040006 */
[----:B01----:R-:W-:Y:S05]  /*b4e60*/  ENDCOLLECTIVE ;  /* 0x000000000000791b */ /* 0x003fea0003800000 */
.L_x_4109:
[----:B------:R-:W-:Y:S02]  /*b4e70*/  IMAD.MOV.U32 R80, RZ, RZ, R17 ;  /* 0x000000ffff507224 */ /* 0x000fe400078e0011 */
[----:B------:R-:W-:-:S07]  /*b4e80*/  IMAD.MOV.U32 R16, RZ, RZ, R82 ;  /* 0x000000ffff107224 */ /* 0x000fce00078e0052 */
[----:B------:R-:W-:Y:S05]  /*b4e90*/  WARPSYNC.COLLECTIVE R83, `(.L_x_4110) ;  /* 0x0000000053087348 */ /* 0x000fea0003c00000 */
[----:B------:R0:W1:Y:S02]  /*b4ea0*/  SHFL.DOWN P2, R82, R80, R81, R6 ;  /* 0x0800005150527389 */ /* 0x0000640000040006 */
[----:B01----:R-:W-:Y:S05]  /*b4eb0*/  ENDCOLLECTIVE ;  /* 0x000000000000791b */ /* 0x003fea0003800000 */
.L_x_4110:
[----:B------:R-:W-:Y:S02]  /*b4ec0*/  IMAD.MOV.U32 R80, RZ, RZ, R18 ;  /* 0x000000ffff507224 */ /* 0x000fe400078e0012 */
[----:B------:R-:W-:-:S07]  /*b4ed0*/  IMAD.MOV.U32 R17, RZ, RZ, R82 ;  /* 0x000000ffff117224 */ /* 0x000fce00078e0052 */
[----:B------:R-:W-:Y:S05]  /*b4ee0*/  WARPSYNC.COLLECTIVE R83, `(.L_x_4111) ;  /* 0x0000000053087348 */ /* 0x000fea0003c00000 */
[----:B------:R0:W1:Y:S02]  /*b4ef0*/  SHFL.DOWN P2, R82, R80, R81, R6 ;  /* 0x0800005150527389 */ /* 0x0000640000040006 */
[----:B01----:R-:W-:Y:S05]  /*b4f00*/  ENDCOLLECTIVE ;  /* 0x000000000000791b */ /* 0x003fea0003800000 */
.L_x_4111:
[----:B------:R-:W-:Y:S02]  /*b4f10*/  IMAD.MOV.U32 R80, RZ, RZ, R19 ;  /* 0x000000ffff507224 */ /* 0x000fe400078e0013 */
[----:B------:R-:W-:-:S07]  /*b4f20*/  IMAD.MOV.U32 R18, RZ, RZ, R82 ;  /* 0x000000ffff127224 */ /* 0x000fce00078e0052 */
[----:B------:R-:W-:Y:S05]  /*b4f30*/  WARPSYNC.COLLECTIVE R83, `(.L_x_4112) ;  /* 0x0000000053087348 */ /* 0x000fea0003c00000 */
[----:B------:R0:W1:Y:S02]  /*b4f40*/  SHFL.DOWN P2, R82, R80, R81, R6 ;  /* 0x0800005150527389 */ /* 0x0000640000040006 */
[----:B01----:R-:W-:Y:S05]  /*b4f50*/  ENDCOLLECTIVE ;  /* 0x000000000000791b */ /* 0x003fea0003800000 */
.L_x_4112:
[----:B------:R-:W-:Y:S02]  /*b4f60*/  IMAD.MOV.U32 R80, RZ, RZ, R29 ;  /* 0x000000ffff507224 */ /* 0x000fe400078e001d */
[----:B------:R-:W-:-:S07]  /*b4f70*/  IMAD.MOV.U32 R19, RZ, RZ, R82 ;  /* 0x000000ffff137224 */ /* 0x000fce00078e0052 */
[----:B------:R-:W-:Y:S05]  /*b4f80*/  WARPSYNC.COLLECTIVE R83, `(.L_x_4113) ;  /* 0x0000000053087348 */ /* 0x000fea0003c00000 */
[----:B------:R0:W1:Y:S02]  /*b4f90*/  SHFL.DOWN P2, R82, R80, R81, R6 ;  /* 0x0800005150527389 */ /* 0x0000640000040006 */
[----:B01----:R-:W-:Y:S05]  /*b4fa0*/  ENDCOLLECTIVE ;  /* 0x000000000000791b */ /* 0x003fea0003800000 */
.L_x_4113:
[----:B------:R-:W-:Y:S02]  /*b4fb0*/  IMAD.MOV.U32 R80, RZ, RZ, R23 ;  /* 0x000000ffff507224 */ /* 0x000fe400078e0017 */
[----:B------:R-:W-:-:S07]  /*b4fc0*/  IMAD.MOV.U32 R29, RZ, RZ, R82 ;  /* 0x000000ffff1d7224 */ /* 0x000fce00078e0052 */
[----:B------:R-:W-:Y:S05]  /*b4fd0*/  WARPSYNC.COLLECTIVE R83, `(.L_x_4114) ;  /* 0x0000000053087348 */ /* 0x000fea0003c00000 */
[----:B------:R0:W1:Y:S02]  /*b4fe0*/  SHFL.DOWN P2, R82, R80, R81, R6 ;  /* 0x0800005150527389 */ /* 0x0000640000040006 */
[----:B01----:R-:W-:Y:S05]  /*b4ff0*/  ENDCOLLECTIVE ;  /* 0x000000000000791b */ /* 0x003fea0003800000 */
.L_x_4114:
[----:B------:R-:W-:Y:S02]  /*b5000*/  IMAD.MOV.U32 R80, RZ, RZ, R2 ;  /* 0x000000ffff507224 */ /* 0x000fe400078e0002 */
[----:B------:R-:W-:-:S07]  /*b5010*/  IMAD.MOV.U32 R26, RZ, RZ, R82 ;  /* 0x000000ffff1a7224 */ /* 0x000fce00078e0052 */
[----:B------:R-:W-:Y:S05]  /*b5020*/  WARPSYNC.COLLECTIVE R83, `(.L_x_4115) ;  /* 0x0000000053087348 */ /* 0x000fea0003c00000 */
[----:B------:R0:W1:Y:S02]  /*b5030*/  SHFL.DOWN P2, R82, R80, R81, R6 ;  /* 0x0800005150527389 */ /* 0x0000640000040006 */
[----:B01----:R-:W-:Y:S05]  /*b5040*/  ENDCOLLECTIVE ;  /* 0x000000000000791b */ /* 0x003fea0003800000 */
.L_x_4115:
[----:B------:R-:W-:Y:S02]  /*b5050*/  IMAD.MOV.U32 R80, RZ, RZ, R3 ;  /* 0x000000ffff507224 */ /* 0x000fe400078e0003 */
[----:B------:R-:W-:-:S07]  /*b5060*/  IMAD.MOV.U32 R20, RZ, RZ, R82 ;  /* 0x000000ffff147224 */ /* 0x000fce00078e0052 */
[----:B------:R-:W-:Y:S05]  /*b5070*/  WARPSYNC.COLLECTIVE R83, `(.L_x_4116) ;  /* 0x0000000053087348 */ /* 0x000fea0003c00000 */
[----:B------:R0:W1:Y:S02]  /*b5080*/  SHFL.DOWN P2, R82, R80, R81, R6 ;  /* 0x0800005150527389 */ /* 0x0000640000040006 */
[----:B01----:R-:W-:Y:S05]  /*b5090*/  ENDCOLLECTIVE ;  /* 0x000000000000791b */ /* 0x003fea0003800000 */
.L_x_4116:
[----:B------:R-:W-:Y:S01]  /*b50a0*/  IMAD.MOV.U32 R21, RZ, RZ, R82 ;  /* 0x000000ffff157224 */ /* 0x000fe200078e0052 */
[----:B------:R-:W-:Y:S06]  /*b50b0*/  BRA `(.L_x_4117) ;  /* 0xfffffdd000507947 */ /* 0x000fec000383ffff */
.L_x_3553:
[----:B------:R-:W-:Y:S01]  /*b50c0*/  BSSY B0, `(.L_x_4118) ;  /* 0x0000008000007945 */ /* 0x000fe20003800000 */
[----:B------:R-:W-:Y:S02]  /*b50d0*/  IMAD.MOV.U32 R80, RZ, RZ, R90 ;  /* 0x000000ffff507224 */ /* 0x000fe400078e005a */
[----:B------:R-:W-:Y:S02]  /*b50e0*/  IMAD.MOV.U32 R81, RZ, RZ, 0x10 ;  /* 0x00000010ff517424 */ /* 0x000fe400078e00ff */
[----:B------:R-:W-:Y:S02]  /*b50f0*/  IMAD.MOV.U32 R6, RZ, RZ, R27 ;  /* 0x000000ffff067224 */ /* 0x000fe400078e001b */
[----:B------:R-:W-:-:S07]  /*b5100*/  IMAD.MOV.U32 R83, RZ, RZ, -0x1 ;  /* 0xffffffffff537424 */ /* 0x000fce00078e00ff */
[----:B--2345:R-:W-:Y:S05]  /*b5110*/  WARPSYNC.COLLECTIVE R83, `(.L_x_4119) ;  /* 0x0000000053087348 */ /* 0x03cfea0003c00000 */
[----:B------:R0:W1:Y:S02]  /*b5120*/  SHFL.DOWN P2, R82, R80, R81, R6 ;  /* 0x0800005150527389 */ /* 0x0000640000040006 */
[----:B012345:R-:W-:Y:S05]  /*b5130*/  ENDCOLLECTIVE ;  /* 0x000000000000791b */ /* 0x03ffea0003800000 */
.L_x_4119:
[----:B------:R-:W-:Y:S05]  /*b5140*/  BSYNC B0 ;  /* 0x0000000000007941 */ /* 0x000fea0003800000 */
.L_x_4118:
[----:B------:R-:W-:Y:S01]  /*b5150*/  IMAD.MOV.U32 R28, RZ, RZ, R82 ;  /* 0x000000ffff1c7224 */ /* 0x000fe200078e0052 */
[----:B------:R-:W-:Y:S06]  /*b5160*/  BRA `(.L_x_4120) ;  /* 0xfffffde400487947 */ /* 0x000fec000383ffff */
.L_x_3554:
[----:B------:R-:W-:Y:S01]  /*b5170*/  BSSY B0, `(.L_x_4121) ;  /* 0x0000007000007945 */ /* 0x000fe20003800000 */
[----:B------:R-:W-:Y:S02]  /*b5180*/  IMAD.MOV.U32 R81, RZ, RZ, 0x10 ;  /* 0x00000010ff517424 */ /* 0x000fe400078e00ff */
[----:B------:R-:W-:Y:S02]  /*b5190*/  IMAD.MOV.U32 R6, RZ, RZ, R27 ;  /* 0x000000ffff067224 */ /* 0x000fe400078e001b */
[----:B------:R-:W-:-:S07]  /*b51a0*/  IMAD.MOV.U32 R83, RZ, RZ, -0x1 ;  /* 0xffffffffff537424 */ /* 0x000fce00078e00ff */
[----:B012345:R-:W-:Y:S05]  /*b51b0*/  WARPSYNC.COLLECTIVE R83, `(.L_x_4122) ;  /* 0x0000000053087348 */ /* 0x03ffea0003c00000 */
[----:B------:R0:W0:Y:S02]  /*b51c0*/  SHFL.DOWN P2, R82, R80, R81, R6 ;  /* 0x0800005150527389 */ /* 0x0000240000040006 */
[----:B012345:R-:W-:Y:S05]  /*b51d0*/  ENDCOLLECTIVE ;  /* 0x000000000000791b */ /* 0x03ffea0003800000 */
.L_x_4122:
[----:B------:R-:W-:Y:S05]  /*b51e0*/  BSYNC B0 ;  /* 0x0000000000007941 */ /* 0x000fea0003800000 */
.L_x_4121:
[----:B------:R-:W-:Y:S05]  /*b51f0*/  BRA `(.L_x_4123) ;  /* 0xfffffde4002c7947 */ /* 0x000fea000383ffff */
.L_x_3555:
        /* <DEDUP_REMOVED lines=8> */
.L_x_4125:
[----:B------:R-:W-:Y:S05]  /*b5280*/  BSYNC B0 ;  /* 0x0000000000007941 */ /* 0x000fea0003800000 */
.L_x_4124:
        /* <DEDUP_REMOVED lines=8> */
.L_x_4126:
[----:B------:R-:W-:Y:S02]  /*b5310*/  IMAD.MOV.U32 R80, RZ, RZ, R10 ;  /* 0x000000ffff507224 */ /* 0x000fe400078e000a */
[----:B------:R-:W-:-:S07]  /*b5320*/  IMAD.MOV.U32 R9, RZ, RZ, R82 ;  /* 0x000000ffff097224 */ /* 0x000fce00078e0052 */
[----:B------:R-:W-:Y:S05]  /*b5330*/  WARPSYNC.COLLECTIVE R83, `(.L_x_4127) ;  /* 0x0000000053087348 */ /* 0x000fea0003c00000 */
[----:B------:R0:W1:Y:S02]  /*b5340*/  SHFL.DOWN P2, R82, R80, R81, R6 ;  /* 0x0800005150527389 */ /* 0x0000640000040006 */
[----:B01----:R-:W-:Y:S05]  /*b5350*/  ENDCOLLECTIVE ;  /* 0x000000000000791b */ /* 0x003fea0003800000 */
.L_x_4127:
[----:B------:R-:W-:Y:S02]  /*b5360*/  IMAD.MOV.U32 R80, RZ, RZ, R11 ;  /* 0x000000ffff507224 */ /* 0x000fe400078e000b */
[----:B------:R-:W-:-:S07]  /*b5370*/  IMAD.MOV.U32 R10, RZ, RZ, R82 ;  /* 0x000000ffff0a7224 */ /* 0x000fce00078e0052 */
[----:B------:R-:W-:Y:S05]  /*b5380*/  WARPSYNC.COLLECTIVE R83, `(.L_x_4128) ;  /* 0x0000000053087348 */ /* 0x000fea0003c00000 */
[----:B------:R0:W1:Y:S02]  /*b5390*/  SHFL.DOWN P2, R82, R80, R81, R6 ;  /* 0x0800005150527389 */ /* 0x0000640000040006 */
[----:B01----:R-:W-:Y:S05]  /*b53a0*/  ENDCOLLECTIVE ;  /* 0x000000000000791b */ /* 0x003fea0003800000 */
.L_x_4128:
[----:B------:R-:W-:Y:S02]  /*b53b0*/  IMAD.MOV.U32 R80, RZ, RZ, R12 ;  /* 0x000000ffff507224 */ /* 0x000fe400078e000c */
[----:B------:R-:W-:-:S07]  /*b53c0*/  IMAD.MOV.U32 R11, RZ, RZ, R82 ;  /* 0x000000ffff0b7224 */ /* 0x000fce00078e0052 */
[----:B------:R-:W-:Y:S05]  /*b53d0*/  WARPSYNC.COLLECTIVE R83, `(.L_x_4129) ;  /* 0x0000000053087348 */ /* 0x000fea0003c00000 */
[----:B------:R0:W1:Y:S02]  /*b53e0*/  SHFL.DOWN P2, R82, R80, R81, R6 ;  /* 0x0800005150527389 */ /* 0x0000640000040006 */
[----:B01----:R-:W-:Y:S05]  /*b53f0*/  ENDCOLLECTIVE ;  /* 0x000000000000791b */ /* 0x003fea0003800000 */
.L_x_4129:
[----:B------:R-:W-:Y:S02]  /*b5400*/  IMAD.MOV.U32 R80, RZ, RZ, R13 ;  /* 0x000000ffff507224 */ /* 0x000fe400078e000d */
[----:B------:R-:W-:-:S07]  /*b5410*/  IMAD.MOV.U32 R12, RZ, RZ, R82 ;  /* 0x000000ffff0c7224 */ /* 0x000fce00078e0052 */
[----:B------:R-:W-:Y:S05]  /*b5420*/  WARPSYNC.COLLECTIVE R83, `(.L_x_4130) ;  /* 0x0000000053087348 */ /* 0x000fea0003c00000 */
[----:B------:R0:W1:Y:S02]  /*b5430*/  SHFL.DOWN P2, R82, R80, R81, R6 ;  /* 0x0800005150527389 */ /* 0x0000640000040006 */
[----:B01----:R-:W-:Y:S05]  /*b5440*/  ENDCOLLECTIVE ;  /* 0x000000000000791b */ /* 0x003fea0003800000 */
.L_x_4130:
[----:B------:R-:W-:Y:S02]  /*b5450*/  IMAD.MOV.U32 R80, RZ, RZ, R14 ;  /* 0x000000ffff507224 */ /* 0x000fe400078e000e */
[----:B------:R-:W-:-:S07]  /*b5460*/  IMAD.MOV.U32 R13, RZ, RZ, R82 ;  /* 0x000000ffff0d7224 */ /* 0x000fce00078e0052 */
[----:B------:R-:W-:Y:S05]  /*b5470*/  WARPSYNC.COLLECTIVE R83, `(.L_x_4131) ;  /* 0x0000000053087348 */ /* 0x000fea0003c00000 */
[----:B------:R0:W1:Y:S02]  /*b5480*/  SHFL.DOWN P2, R82, R80, R81, R6 ;  /* 0x0800005150527389 */ /* 0x0000640000040006 */
[----:B01----:R-:W-:Y:S05]  /*b5490*/  ENDCOLLECTIVE ;  /* 0x000000000000791b */ /* 0x003fea0003800000 */
.L_x_4131:
[----:B------:R-:W-:Y:S02]  /*b54a0*/  IMAD.MOV.U32 R80, RZ, RZ, R15 ;  /* 0x000000ffff507224 */ /* 0x000fe400078e000f */
[----:B------:R-:W-:-:S07]  /*b54b0*/  IMAD.MOV.U32 R14, RZ, RZ, R82 ;  /* 0x000000ffff0e7224 */ /* 0x000fce00078e0052 */
[----:B------:R-:W-:Y:S05]  /*b54c0*/  WARPSYNC.COLLECTIVE R83, `(.L_x_4132) ;  /* 0x0000000053087348 */ /* 0x000fea0003c00000 */
[----:B------:R0:W1:Y:S02]  /*b54d0*/  SHFL.DOWN P2, R82, R80, R81, R6 ;  /* 0x0800005150527389 */ /* 0x0000640000040006 */
[----:B01----:R-:W-:Y:S05]  /*b54e0*/  ENDCOLLECTIVE ;  /* 0x000000000000791b */ /* 0x003fea0003800000 */
.L_x_4132:
[----:B------:R-:W-:Y:S02]  /*b54f0*/  IMAD.MOV.U32 R80, RZ, RZ, R16 ;  /* 0x000000ffff507224 */ /* 0x000fe400078e0010 */
[----:B------:R-:W-:-:S07]  /*b5500*/  IMAD.MOV.U32 R15, RZ, RZ, R82 ;  /* 0x000000ffff0f7224 */ /* 0x000fce00078e0052 */
[----:B------:R-:W-:Y:S05]  /*b5510*/  WARPSYNC.COLLECTIVE R83, `(.L_x_4133) ;  /* 0x0000000053087348 */ /* 0x000fea0003c00000 */
[----:B------:R0:W1:Y:S02]  /*b5520*/  SHFL.DOWN P2, R82, R80, R81, R6 ;  /* 0x0800005150527389 */ /* 0x0000640000040006 */
[----:B01----:R-:W-:Y:S05]  /*b5530*/  ENDCOLLECTIVE ;  /* 0x000000000000791b */ /* 0x003fea0003800000 */
.L_x_4133:
[----:B------:R-:W-:Y:S02]  /*b5540*/  IMAD.MOV.U32 R80, RZ, RZ, R17 ;  /* 0x000000ffff507224 */ /* 0x000fe400078e0011 */
[----:B------:R-:W-:-:S07]  /*b5550*/  IMAD.MOV.U32 R16, RZ, RZ, R82 ;  /* 0x000000ffff107224 */ /* 0x000fce00078e0052 */
[----:B------:R-:W-:Y:S05]  /*b5560*/  WARPSYNC.COLLECTIVE R83, `(.L_x_4134) ;  /* 0x0000000053087348 */ /* 0x000fea0003c00000 */
[----:B------:R0:W1:Y:S02]  /*b5570*/  SHFL.DOWN P2, R82, R80, R81, R6 ;  /* 0x0800005150527389 */ /* 0x0000640000040006 */
[----:B01----:R-:W-:Y:S05]  /*b5580*/  ENDCOLLECTIVE ;  /* 0x000000000000791b */ /* 0x003fea0003800000 */
.L_x_4134:
[----:B------:R-:W-:Y:S02]  /*b5590*/  IMAD.MOV.U32 R80, RZ, RZ, R18 ;  /* 0x000000ffff507224 */ /* 0x000fe400078e0012 */
[----:B------:R-:W-:-:S07]  /*b55a0*/  IMAD.MOV.U32 R17, RZ, RZ, R82 ;  /* 0x000000ffff117224 */ /* 0x000fce00078e0052 */
[----:B------:R-:W-:Y:S05]  /*b55b0*/  WARPSYNC.COLLECTIVE R83, `(.L_x_4135) ;  /* 0x0000000053087348 */ /* 0x000fea0003c00000 */
[----:B------:R0:W1:Y:S02]  /*b55c0*/  SHFL.DOWN P2, R82, R80, R81, R6 ;  /* 0x0800005150527389 */ /* 0x0000640000040006 */
[----:B01----:R-:W-:Y:S05]  /*b55d0*/  ENDCOLLECTIVE ;  /* 0x000000000000791b */ /* 0x003fea0003800000 */
.L_x_4135:
[----:B------:R-:W-:Y:S02]  /*b55e0*/  IMAD.MOV.U32 R80, RZ, RZ, R19 ;  /* 0x000000ffff507224 */ /* 0x000fe400078e0013 */
[----:B------:R-:W-:-:S07]  /*b55f0*/  IMAD.MOV.U32 R18, RZ, RZ, R82 ;  /* 0x000000ffff127224 */ /* 0x000fce00078e0052 */
[----:B------:R-:W-:Y:S05]  /*b5600*/  WARPSYNC.COLLECTIVE R83, `(.L_x_4136) ;  /* 0x0000000053087348 */ /* 0x000fea0003c00000 */
[----:B------:R0:W1:Y:S02]  /*b5610*/  SHFL.DOWN P2, R82, R80, R81, R6 ;  /* 0x0800005150527389 */ /* 0x0000640000040006 */
[----:B01----:R-:W-:Y:S05]  /*b5620*/  ENDCOLLECTIVE ;  /* 0x000000000000791b */ /* 0x003fea0003800000 */
.L_x_4136:
[----:B------:R-:W-:Y:S02]  /*b5630*/  IMAD.MOV.U32 R80, RZ, RZ, R29 ;  /* 0x000000ffff507224 */ /* 0x000fe400078e001d */
[----:B------:R-:W-:-:S07]  /*b5640*/  IMAD.MOV.U32 R19, RZ, RZ, R82 ;  /* 0x000000ffff137224 */ /* 0x000fce00078e0052 */
[----:B------:R-:W-:Y:S05]  /*b5650*/  WARPSYNC.COLLECTIVE R83, `(.L_x_4137) ;  /* 0x0000000053087348 */ /* 0x000fea0003c00000 */
[----:B------:R0:W1:Y:S02]  /*b5660*/  SHFL.DOWN P2, R82, R80, R81, R6 ;  /* 0x0800005150527389 */ /* 0x0000640000040006 */
[----:B01----:R-:W-:Y:S05]  /*b5670*/  ENDCOLLECTIVE ;  /* 0x000000000000791b */ /* 0x003fea0003800000 */
.L_x_4137:
[----:B------:R-:W-:Y:S02]  /*b5680*/  IMAD.MOV.U32 R80, RZ, RZ, R23 ;  /* 0x000000ffff507224 */ /* 0x000fe400078e0017 */
[----:B------:R-:W-:-:S07]  /*b5690*/  IMAD.MOV.U32 R29, RZ, RZ, R82 ;  /* 0x000000ffff1d7224 */ /* 0x000fce00078e0052 */
[----:B------:R-:W-:Y:S05]  /*b56a0*/  WARPSYNC.COLLECTIVE R83, `(.L_x_4138) ;  /* 0x0000000053087348 */ /* 0x000fea0003c00000 */
[----:B------:R0:W1:Y:S02]  /*b56b0*/  SHFL.DOWN P2, R82, R80, R81, R6 ;  /* 0x0800005150527389 */ /* 0x0000640000040006 */
[----:B01----:R-:W-:Y:S05]  /*b56c0*/  ENDCOLLECTIVE ;  /* 0x000000000000791b */ /* 0x003fea0003800000 */
.L_x_4138:
[----:B------:R-:W-:Y:S02]  /*b56d0*/  IMAD.MOV.U32 R80, RZ, RZ, R2 ;  /* 0x000000ffff507224 */ /* 0x000fe400078e0002 */
[----:B------:R-:W-:-:S07]  /*b56e0*/  IMAD.MOV.U32 R26, RZ, RZ, R82 ;  /* 0x000000ffff1a7224 */ /* 0x000fce00078e0052 */
[----:B------:R-:W-:Y:S05]  /*b56f0*/  WARPSYNC.COLLECTIVE R83, `(.L_x_4139) ;  /* 0x0000000053087348 */ /* 0x000fea0003c00000 */
[----:B------:R0:W1:Y:S02]  /*b5700*/  SHFL.DOWN P2, R82, R80, R81, R6 ;  /* 0x0800005150527389 */ /* 0x0000640000040006 */
[----:B01----:R-:W-:Y:S05]  /*b5710*/  ENDCOLLECTIVE ;  /* 0x000000000000791b */ /* 0x003fea0003800000 */
.L_x_4139:
[----:B------:R-:W-:Y:S02]  /*b5720*/  IMAD.MOV.U32 R80, RZ, RZ, R3 ;  /* 0x000000ffff507224 */ /* 0x000fe400078e0003 */
[----:B------:R-:W-:-:S07]  /*b5730*/  IMAD.MOV.U32 R20, RZ, RZ, R82 ;  /* 0x000000ffff147224 */ /* 0x000fce00078e0052 */
[----:B------:R-:W-:Y:S05]  /*b5740*/  WARPSYNC.COLLECTIVE R83, `(.L_x_4140) ;  /* 0x0000000053087348 */ /* 0x000fea0003c00000 */
[----:B------:R0:W1:Y:S02]  /*b5750*/  SHFL.DOWN P2, R82, R80, R81, R6 ;  /* 0x0800005150527389 */ /* 0x0000640000040006 */
[----:B01----:R-:W-:Y:S05]  /*b5760*/  ENDCOLLECTIVE ;  /* 0x000000000000791b */ /* 0x003fea0003800000 */
.L_x_4140:
[----:B------:R-:W-:Y:S01]  /*b5770*/  IMAD.MOV.U32 R21, RZ, RZ, R82 ;  /* 0x000000ffff157224 */ /* 0x000fe200078e0052 */
[----:B------:R-:W-:Y:S06]  /*b5780*/  BRA `(.L_x_4141) ;  /* 0xfffffde000107947 */ /* 0x000fec000383ffff */
.L_x_3572:
[----:B------:R-:W-:Y:S01]  /*b5790*/  BSSY B0, `(.L_x_4142) ;  /* 0x0000005000007945 */ /* 0x000fe20003800000 */
[----:B------:R-:W-:-:S07]  /*b57a0*/  IMAD.MOV.U32 R83, RZ, RZ, -0x1 ;  /* 0xffffffffff537424 */ /* 0x000fce00078e00ff */
[----:B--234-:R-:W-:Y:S05]  /*b57b0*/  WARPSYNC.COLLECTIVE R83, `(.L_x_4143) ;  /* 0x0000000053087348 */ /* 0x01cfea0003c00000 */
[----:B------:R-:W-:Y:S01]  /*b57c0*/  VOTE.ALL P2, P2 ;  /* 0x0000000000ff7806 */ /* 0x000fe20001040000 */
[----:B--234-:R-:W-:-:S12]  /*b57d0*/  ENDCOLLECTIVE ;  /* 0x000000000000791b */ /* 0x01cfd80003800000 */
.L_x_4143:
[----:B------:R-:W-:Y:S05]  /*b57e0*/  BSYNC B0 ;  /* 0x0000000000007941 */ /* 0x000fea0003800000 */
.L_x_4142:
[----:B------:R-:W-:Y:S05]  /*b57f0*/  BRA `(.L_x_4144) ;  /* 0xfffffdf4003c7947 */ /* 0x000fea000383ffff */
.L_x_3574:
[----:B------:R-:W-:Y:S01]  /*b5800*/  BSSY B0, `(.L_x_4145) ;  /* 0x0000006000007945 */ /* 0x000fe20003800000 */
[----:B------:R-:W-:Y:S01]  /*b5810*/  PLOP3.LUT P2, PT, P2, PT, PT, 0x8, 0x80 ;  /* 0x000000000080781c */ /* 0x000fe2000174e170 */
[----:B------:R-:W-:-:S12]  /*b5820*/  IMAD.MOV.U32 R83, RZ, RZ, -0x1 ;  /* 0xffffffffff537424 */ /* 0x000fd800078e00ff */
[----:B--234-:R-:W-:Y:S05]  /*b5830*/  WARPSYNC.COLLECTIVE R83, `(.L_x_4146) ;  /* 0x0000000053087348 */ /* 0x01cfea0003c00000 */
[----:B------:R-:W-:Y:S01]  /*b5840*/  VOTE.ANY P2, P2 ;  /* 0x0000000000ff7806 */ /* 0x000fe20001040100 */
[----:B--234-:R-:W-:-:S12]  /*b5850*/  ENDCOLLECTIVE ;  /* 0x000000000000791b */ /* 0x01cfd80003800000 */
.L_x_4146:
[----:B------:R-:W-:Y:S05]  /*b5860*/  BSYNC B0 ;  /* 0x0000000000007941 */ /* 0x000fea0003800000 */
.L_x_4145:
[----:B------:R-:W-:Y:S05]  /*b5870*/  BRA `(.L_x_4147) ;  /* 0xfffffdf400547947 */ /* 0x000fea000383ffff */
.L_x_3579:
[----:B------:R-:W-:Y:S01]  /*b5880*/  BSSY B0, `(.L_x_4148) ;  /* 0x0000006000007945 */ /* 0x000fe20003800000 */
[----:B------:R-:W-:Y:S01]  /*b5890*/  PLOP3.LUT P2, PT, P2, PT, PT, 0x8, 0x80 ;  /* 0x000000000080781c */ /* 0x000fe2000174e170 */
[----:B------:R-:W-:-:S12]  /*b58a0*/  IMAD.MOV.U32 R83, RZ, RZ, -0x1 ;  /* 0xffffffffff537424 */ /* 0x000fd800078e00ff */
[----:B--2345:R-:W-:Y:S05]  /*b58b0*/  WARPSYNC.COLLECTIVE R83, `(.L_x_4149) ;  /* 0x0000000053087348 */ /* 0x03cfea0003c00000 */
[----:B------:R-:W-:Y:S01]  /*b58c0*/  VOTE.ANY R6, PT, P2 ;  /* 0x0000000000067806 */ /* 0x000fe200010e0100 */
[----:B--2345:R-:W-:Y:S06]  /*b58d0*/  ENDCOLLECTIVE ;  /* 0x000000000000791b */ /* 0x03cfec0003800000 */
.L_x_4149:
[----:B------:R-:W-:Y:S05]  /*b58e0*/  BSYNC B0 ;  /* 0x0000000000007941 */ /* 0x000fea0003800000 */
.L_x_4148:
        /* <DEDUP_REMOVED lines=123> */
.L_x_4150:
[----:B------:R-:W-:Y:S01]  /*b60a0*/  IMAD.MOV.U32 R213, RZ, RZ, R82 ;  /* 0x000000ffffd57224 */ /* 0x000fe200078e0052 */
[----:B------:R-:W-:Y:S06]  /*b60b0*/  BRA `(.L_x_4151) ;  /* 0xfffffdfc00407947 */ /* 0x000fec000383ffff */
.L_x_3580:
[----:B------:R-:W-:Y:S01]  /*b60c0*/  BSSY B0, `(.L_x_4152) ;  /* 0x0000006000007945 */ /* 0x000fe20003800000 */
[----:B------:R-:W-:Y:S02]  /*b60d0*/  IMAD.MOV.U32 R81, RZ, RZ, 0x1 ;  /* 0x00000001ff517424 */ /* 0x000fe400078e00ff */
[----:B------:R-:W-:-:S07]  /*b60e0*/  IMAD.MOV.U32 R83, RZ, RZ, -0x1 ;  /* 0xffffffffff537424 */ /* 0x000fce00078e00ff */
[----:B01234-:R-:W-:Y:S05]  /*b60f0*/  WARPSYNC.COLLECTIVE R83, `(.L_x_4153) ;  /* 0x0000000053087348 */ /* 0x01ffea0003c00000 */
[----:B------:R0:W0:Y:S02]  /*b6100*/  SHFL.DOWN P2, R82, R80, R81, R6 ;  /* 0x0800005150527389 */ /* 0x0000240000040006 */
[----:B01234-:R-:W-:Y:S05]  /*b6110*/  ENDCOLLECTIVE ;  /* 0x000000000000791b */ /* 0x01ffea0003800000 */
.L_x_4153:
[----:B------:R-:W-:Y:S05]  /*b6120*/  BSYNC B0 ;  /* 0x0000000000007941 */ /* 0x000fea0003800000 */
.L_x_4152:
[----:B------:R-:W-:Y:S05]  /*b6130*/  BRA `(.L_x_4154) ;  /* 0xfffffdfc00287947 */ /* 0x000fea000383ffff */
.L_x_3581:
[----:B------:R-:W-:Y:S01]  /*b6140*/  BSSY B0, `(.L_x_4155) ;  /* 0x0000007000007945 */ /* 0x000fe20003800000 */
[----:B------:R-:W-:Y:S02]  /*b6150*/  IMAD.MOV.U32 R80, RZ, RZ, R8 ;  /* 0x000000ffff507224 */ /* 0x000fe400078e0008 */
[----:B------:R-:W-:Y:S02]  /*b6160*/  IMAD.MOV.U32 R81, RZ, RZ, 0x1 ;  /* 0x00000001ff517424 */ /* 0x000fe400078e00ff */
[----:B------:R-:W-:-:S07]  /*b6170*/  IMAD.MOV.U32 R83, RZ, RZ, -0x1 ;  /* 0xffffffffff537424 */ /* 0x000fce00078e00ff */
[----:B01234-:R-:W-:Y:S05]  /*b6180*/  WARPSYNC.COLLECTIVE R83, `(.L_x_4156) ;  /* 0x0000000053087348 */ /* 0x01ffea0003c00000 */
[----:B------:R0:W0:Y:S02]  /*b6190*/  SHFL.DOWN P2, R82, R80, R81, R6 ;  /* 0x0800005150527389 */ /* 0x0000240000040006 */
[----:B01234-:R-:W-:Y:S05]  /*b61a0*/  ENDCOLLECTIVE ;  /* 0x000000000000791b */ /* 0x01ffea0003800000 */
.L_x_4156:
[----:B------:R-:W-:Y:S05]  /*b61b0*/  BSYNC B0 ;  /* 0x0000000000007941 */ /* 0x000fea0003800000 */
.L_x_4155:
[----:B------:R-:W-:Y:S02]  /*b61c0*/  IMAD.MOV.U32 R80, RZ, RZ, R9 ;  /* 0x000000ffff507224 */ /* 0x000fe400078e0009 */
[----:B------:R-:W-:Y:S02]  /*b61d0*/  IMAD.MOV.U32 R81, RZ, RZ, 0x1 ;  /* 0x00000001ff517424 */ /* 0x000fe400078e00ff */
[----:B------:R-:W-:Y:S02]  /*b61e0*/  IMAD.MOV.U32 R83, RZ, RZ, -0x1 ;  /* 0xffffffffff537424 */ /* 0x000fe400078e00ff */
[----:B------:R-:W-:-:S07]  /*b61f0*/  IMAD.MOV.U32 R8, RZ, RZ, R82 ;  /* 0x000000ffff087224 */ /* 0x000fce00078e0052 */
[----:B------:R-:W-:Y:S05]  /*b6200*/  WARPSYNC.COLLECTIVE R83, `(.L_x_4157) ;  /* 0x0000000053087348 */ /* 0x000fea0003c00000 */
[----:B------:R0:W1:Y:S02]  /*b6210*/  SHFL.DOWN P2, R82, R80, R81, R6 ;  /* 0x0800005150527389 */ /* 0x0000640000040006 */
[----:B01----:R-:W-:Y:S05]  /*b6220*/  ENDCOLLECTIVE ;  /* 0x000000000000791b */ /* 0x003fea0003800000 */
.L_x_4157:
[----:B------:R-:W-:Y:S02]  /*b6230*/  IMAD.MOV.U32 R80, RZ, RZ, R10 ;  /* 0x000000ffff507224 */ /* 0x000fe400078e000a */
[----:B------:R-:W-:-:S07]  /*b6240*/  IMAD.MOV.U32 R9, RZ, RZ, R82 ;  /* 0x000000ffff097224 */ /* 0x000fce00078e0052 */
[----:B------:R-:W-:Y:S05]  /*b6250*/  WARPSYNC.COLLECTIVE R83, `(.L_x_4158) ;  /* 0x0000000053087348 */ /* 0x000fea0003c00000 */
[----:B------:R0:W1:Y:S02]  /*b6260*/  SHFL.DOWN P2, R82, R80, R81, R6 ;  /* 0x0800005150527389 */ /* 0x0000640000040006 */
[----:B01----:R-:W-:Y:S05]  /*b6270*/  ENDCOLLECTIVE ;  /* 0x000000000000791b */ /* 0x003fea0003800000 */
.L_x_4158:
[----:B------:R-:W-:Y:S02]  /*b6280*/  IMAD.MOV.U32 R80, RZ, RZ, R11 ;  /* 0x000000ffff507224 */ /* 0x000fe400078e000b */
[----:B------:R-:W-:-:S07]  /*b6290*/  IMAD.MOV.U32 R10, RZ, RZ, R82 ;  /* 0x000000ffff0a7224 */ /* 0x000fce00078e0052 */
[----:B------:R-:W-:Y:S05]  /*b62a0*/  WARPSYNC.COLLECTIVE R83, `(.L_x_4159) ;  /* 0x0000000053087348 */ /* 0x000fea0003c00000 */
[----:B------:R0:W1:Y:S02]  /*b62b0*/  SHFL.DOWN P2, R82, R80, R81, R6 ;  /* 0x0800005150527389 */ /* 0x0000640000040006 */
[----:B01----:R-:W-:Y:S05]  /*b62c0*/  ENDCOLLECTIVE ;  /* 0x000000000000791b */ /* 0x003fea0003800000 */
.L_x_4159:
[----:B------:R-:W-:Y:S02]  /*b62d0*/  IMAD.MOV.U32 R80, RZ, RZ, R12 ;  /* 0x000000ffff507224 */ /* 0x000fe400078e000c */
[----:B------:R-:W-:-:S07]  /*b62e0*/  IMAD.MOV.U32 R11, RZ, RZ, R82 ;  /* 0x000000ffff0b7224 */ /* 0x000fce00078e0052 */
[----:B------:R-:W-:Y:S05]  /*b62f0*/  WARPSYNC.COLLECTIVE R83, `(.L_x_4160) ;  /* 0x0000000053087348 */ /* 0x000fea0003c00000 */
[----:B------:R0:W1:Y:S02]  /*b6300*/  SHFL.DOWN P2, R82, R80, R81, R6 ;  /* 0x0800005150527389 */ /* 0x0000640000040006 */
[----:B01----:R-:W-:Y:S05]  /*b6310*/  ENDCOLLECTIVE ;  /* 0x000000000000791b */ /* 0x003fea0003800000 */
.L_x_4160:
[----:B------:R-:W-:Y:S02]  /*b6320*/  IMAD.MOV.U32 R80, RZ, RZ, R13 ;  /* 0x000000ffff507224 */ /* 0x000fe400078e000d */
[----:B------:R-:W-:-:S07]  /*b6330*/  IMAD.MOV.U32 R12, RZ, RZ, R82 ;  /* 0x000000ffff0c7224 */ /* 0x000fce00078e0052 */
[----:B------:R-:W-:Y:S05]  /*b6340*/  WARPSYNC.COLLECTIVE R83, `(.L_x_4161) ;  /* 0x0000000053087348 */ /* 0x000fea0003c00000 */
[----:B------:R0:W1:Y:S02]  /*b6350*/  SHFL.DOWN P2, R82, R80, R81, R6 ;  /* 0x0800005150527389 */ /* 0x0000640000040006 */
[----:B01----:R-:W-:Y:S05]  /*b6360*/  ENDCOLLECTIVE ;  /* 0x000000000000791b */ /* 0x003fea0003800000 */
.L_x_4161:
[----:B------:R-:W-:Y:S02]  /*b6370*/  IMAD.MOV.U32 R80, RZ, RZ, R14 ;  /* 0x000000ffff507224 */ /* 0x000fe400078e000e */
[----:B------:R-:W-:-:S07]  /*b6380*/  IMAD.MOV.U32 R13, RZ, RZ, R82 ;  /* 0x000000ffff0d7224 */ /* 0x000fce00078e0052 */
[----:B------:R-:W-:Y:S05]  /*b6390*/  WARPSYNC.COLLECTIVE R83, `(.L_x_4162) ;  /* 0x0000000053087348 */ /* 0x000fea0003c00000 */
[----:B------:R0:W1:Y:S02]  /*b63a0*/  SHFL.DOWN P2, R82, R80, R81, R6 ;  /* 0x0800005150527389 */ /* 0x0000640000040006 */
[----:B01----:R-:W-:Y:S05]  /*b63b0*/  ENDCOLLECTIVE ;  /* 0x000000000000791b */ /* 0x003fea0003800000 */
.L_x_4162:
[----:B------:R-:W-:Y:S02]  /*b63c0*/  IMAD.MOV.U32 R80, RZ, RZ, R15 ;  /* 0x000000ffff507224 */ /* 0x000fe400078e000f */
[----:B------:R-:W-:-:S07]  /*b63d0*/  IMAD.MOV.U32 R14, RZ, RZ, R82 ;  /* 0x000000ffff0e7224 */ /* 0x000fce00078e0052 */
[----:B------:R-:W-:Y:S05]  /*b63e0*/  WARPSYNC.COLLECTIVE R83, `(.L_x_4163) ;  /* 0x0000000053087348 */ /* 0x000fea0003c00000 */
[----:B------:R0:W1:Y:S02]  /*b63f0*/  SHFL.DOWN P2, R82, R80, R81, R6 ;  /* 0x0800005150527389 */ /* 0x0000640000040006 */
[----:B01----:R-:W-:Y:S05]  /*b6400*/  ENDCOLLECTIVE ;  /* 0x000000000000791b */ /* 0x003fea0003800000 */
.L_x_4163:
[----:B------:R-:W-:Y:S02]  /*b6410*/  IMAD.MOV.U32 R80, RZ, RZ, R16 ;  /* 0x000000ffff507224 */ /* 0x000fe400078e0010 */
[----:B------:R-:W-:-:S07]  /*b6420*/  IMAD.MOV.U32 R15, RZ, RZ, R82 ;  /* 0x000000ffff0f7224 */ /* 0x000fce00078e0052 */
[----:B------:R-:W-:Y:S05]  /*b6430*/  WARPSYNC.COLLECTIVE R83, `(.L_x_4164) ;  /* 0x0000000053087348 */ /* 0x000fea0003c00000 */
[----:B------:R0:W1:Y:S02]  /*b6440*/  SHFL.DOWN P2, R82, R80, R81, R6 ;  /* 0x0800005150527389 */ /* 0x0000640000040006 */
[----:B01----:R-:W-:Y:S05]  /*b6450*/  ENDCOLLECTIVE ;  /* 0x000000000000791b */ /* 0x003fea0003800000 */
.L_x_4164:
[----:B------:R-:W-:Y:S02]  /*b6460*/  IMAD.MOV.U32 R80, RZ, RZ, R17 ;  /* 0x000000ffff507224 */ /* 0x000fe400078e0011 */
[----:B------:R-:W-:-:S07]  /*b6470*/  IMAD.MOV.U32 R16, RZ, RZ, R82 ;  /* 0x000000ffff107224 */ /* 0x000fce00078e0052 */
[----:B------:R-:W-:Y:S05]  /*b6480*/  WARPSYNC.COLLECTIVE R83, `(.L_x_4165) ;  /* 0x0000000053087348 */ /* 0x000fea0003c00000 */
[----:B------:R0:W1:Y:S02]  /*b6490*/  SHFL.DOWN P2, R82, R80, R81, R6 ;  /* 0x0800005150527389 */ /* 0x0000640000040006 */
[----:B01----:R-:W-:Y:S05]  /*b64a0*/  ENDCOLLECTIVE ;  /* 0x000000000000791b */ /* 0x003fea0003800000 */
.L_x_4165:
[----:B------:R-:W-:Y:S02]  /*b64b0*/  IMAD.MOV.U32 R80, RZ, RZ, R18 ;  /* 0x000000ffff507224 */ /* 0x000fe400078e0012 */
[----:B------:R-:W-:-:S07]  /*b64c0*/  IMAD.MOV.U32 R17, RZ, RZ, R82 ;  /* 0x000000ffff117224 */ /* 0x000fce00078e0052 */
[----:B------:R-:W-:Y:S05]  /*b64d0*/  WARPSYNC.COLLECTIVE R83, `(.L_x_4166) ;  /* 0x0000000053087348 */ /* 0x000fea0003c00000 */
[----:B------:R0:W1:Y:S02]  /*b64e0*/  SHFL.DOWN P2, R82, R80, R81, R6 ;  /* 0x0800005150527389 */ /* 0x0000640000040006 */
[----:B01----:R-:W-:Y:S05]  /*b64f0*/  ENDCOLLECTIVE ;  /* 0x000000000000791b */ /* 0x003fea0003800000 */
.L_x_4166:
[----:B------:R-:W-:Y:S02]  /*b6500*/  IMAD.MOV.U32 R80, RZ, RZ, R19 ;  /* 0x000000ffff507224 */ /* 0x000fe400078e0013 */
[----:B------:R-:W-:-:S07]  /*b6510*/  IMAD.MOV.U32 R18, RZ, RZ, R82 ;  /* 0x000000ffff127224 */ /* 0x000fce00078e0052 */
[----:B------:R-:W-:Y:S05]  /*b6520*/  WARPSYNC.COLLECTIVE R83, `(.L_x_4167) ;  /* 0x0000000053087348 */ /* 0x000fea0003c00000 */
[----:B------:R0:W1:Y:S02]  /*b6530*/  SHFL.DOWN P2, R82, R80, R81, R6 ;  /* 0x0800005150527389 */ /* 0x0000640000040006 */
[----:B01----:R-:W-:Y:S05]  /*b6540*/  ENDCOLLECTIVE ;  /* 0x000000000000791b */ /* 0x003fea0003800000 */
.L_x_4167:
[----:B------:R-:W-:Y:S02]  /*b6550*/  IMAD.MOV.U32 R80, RZ, RZ, R37 ;  /* 0x000000ffff507224 */ /* 0x000fe400078e0025 */
[----:B------:R-:W-:-:S07]  /*b6560*/  IMAD.MOV.U32 R19, RZ, RZ, R82 ;  /* 0x000000ffff137224 */ /* 0x000fce00078e0052 */
[----:B------:R-:W-:Y:S05]  /*b6570*/  WARPSYNC.COLLECTIVE R83, `(.L_x_4168) ;  /* 0x0000000053087348 */ /* 0x000fea0003c00000 */
[----:B------:R0:W1:Y:S02]  /*b6580*/  SHFL.DOWN P2, R82, R80, R81, R6 ;  /* 0x0800005150527389 */ /* 0x0000640000040006 */
[----:B01----:R-:W-:Y:S05]  /*b6590*/  ENDCOLLECTIVE ;  /* 0x000000000000791b */ /* 0x003fea0003800000 */
.L_x_4168:
[----:B------:R-:W-:Y:S02]  /*b65a0*/  IMAD.MOV.U32 R80, RZ, RZ, R7 ;  /* 0x000000ffff507224 */ /* 0x000fe400078e0007 */
[----:B------:R-:W-:-:S07]  /*b65b0*/  IMAD.MOV.U32 R224, RZ, RZ, R82 ;  /* 0x000000ffffe07224 */ /* 0x000fce00078e0052 */
[----:B------:R-:W-:Y:S05]  /*b65c0*/  WARPSYNC.COLLECTIVE R83, `(.L_x_4169) ;  /* 0x0000000053087348 */ /* 0x000fea0003c00000 */
[----:B------:R0:W1:Y:S02]  /*b65d0*/  SHFL.DOWN P2, R82, R80, R81, R6 ;  /* 0x0800005150527389 */ /* 0x0000640000040006 */
[----:B01----:R-:W-:Y:S05]  /*b65e0*/  ENDCOLLECTIVE ;  /* 0x000000000000791b */ /* 0x003fea0003800000 */
.L_x_4169:
[----:B------:R-:W-:Y:S02]  /*b65f0*/  IMAD.MOV.U32 R80, RZ, RZ, R4 ;  /* 0x000000ffff507224 */ /* 0x000fe400078e0004 */
[----:B------:R-:W-:-:S07]  /*b6600*/  IMAD.MOV.U32 R214, RZ, RZ, R82 ;  /* 0x000000ffffd67224 */ /* 0x000fce00078e0052 */
[----:B------:R-:W-:Y:S05]  /*b6610*/  WARPSYNC.COLLECTIVE R83, `(.L_x_4170) ;  /* 0x0000000053087348 */ /* 0x000fea0003c00000 */
[----:B------:R0:W1:Y:S02]  /*b6620*/  SHFL.DOWN P2, R82, R80, R81, R6 ;  /* 0x0800005150527389 */ /* 0x0000640000040006 */
[----:B01----:R-:W-:Y:S05]  /*b6630*/  ENDCOLLECTIVE ;  /* 0x000000000000791b */ /* 0x003fea0003800000 */
.L_x_4170:
[----:B------:R-:W-:Y:S02]  /*b6640*/  IMAD.MOV.U32 R80, RZ, RZ, R5 ;  /* 0x000000ffff507224 */ /* 0x000fe400078e0005 */
[----:B------:R-:W-:-:S07]  /*b6650*/  IMAD.MOV.U32 R92, RZ, RZ, R82 ;  /* 0x000000ffff5c7224 */ /* 0x000fce00078e0052 */
[----:B------:R-:W-:Y:S05]  /*b6660*/  WARPSYNC.COLLECTIVE R83, `(.L_x_4171) ;  /* 0x0000000053087348 */ /* 0x000fea0003c00000 */
[----:B------:R0:W1:Y:S02]  /*b6670*/  SHFL.DOWN P2, R82, R80, R81, R6 ;  /* 0x0800005150527389 */ /* 0x0000640000040006 */
[----:B01----:R-:W-:Y:S05]  /*b6680*/  ENDCOLLECTIVE ;  /* 0x000000000000791b */ /* 0x003fea0003800000 */
.L_x_4171:
[----:B------:R-:W-:Y:S01]  /*b6690*/  IMAD.MOV.U32 R93, RZ, RZ, R82 ;  /* 0x000000ffff5d7224 */ /* 0x000fe200078e0052 */
[----:B------:R-:W-:Y:S06]  /*b66a0*/  BRA `(.L_x_4172) ;  /* 0xfffffdf800147947 */ /* 0x000fec000383ffff */
.L_x_3596:
[----:B------:R-:W-:Y:S01]  /*b66b0*/  BSSY B0, `(.L_x_4173) ;  /* 0x0000007000007945 */ /* 0x000fe20003800000 */
[----:B------:R-:W-:Y:S02]  /*b66c0*/  IMAD.MOV.U32 R80, RZ, RZ, R94 ;  /* 0x000000ffff507224 */ /* 0x000fe400078e005e */
[----:B------:R-:W-:Y:S02]  /*b66d0*/  IMAD.MOV.U32 R81, RZ, RZ, 0x2 ;  /* 0x00000002ff517424 */ /* 0x000fe400078e00ff */
[----:B------:R-:W-:-:S07]  /*b66e0*/  IMAD.MOV.U32 R83, RZ, RZ, -0x1 ;  /* 0xffffffffff537424 */ /* 0x000fce00078e00ff */
[----:B-12345:R-:W-:Y:S05]  /*b66f0*/  WARPSYNC.COLLECTIVE R83, `(.L_x_4174) ;  /* 0x0000000053087348 */ /* 0x03efea0003c00000 */
[----:B------:R0:W0:Y:S02]  /*b6700*/  SHFL.DOWN P2, R82, R80, R81, R6 ;  /* 0x0800005150527389 */ /* 0x0000240000040006 */
[----:B012345:R-:W-:Y:S05]  /*b6710*/  ENDCOLLECTIVE ;  /* 0x000000000000791b */ /* 0x03ffea0003800000 */
.L_x_4174:
[----:B------:R-:W-:Y:S05]  /*b6720*/  BSYNC B0 ;  /* 0x0000000000007941 */ /* 0x000fea0003800000 */
.L_x_4173:
[----:B------:R-:W-:Y:S01]  /*b6730*/  IMAD.MOV.U32 R214, RZ, RZ, R82 ;  /* 0x000000ffffd67224 */ /* 0x000fe200078e0052 */
[----:B------:R-:W-:Y:S06]  /*b6740*/  BRA `(.L_x_4175) ;  /* 0xfffffe1000807947 */ /* 0x000fec000383ffff */
.L_x_3597:
[----:B------:R-:W-:Y:S01]  /*b6750*/  BSSY B0, `(.L_x_4176) ;  /* 0x0000006000007945 */ /* 0x000fe20003800000 */
[----:B------:R-:W-:Y:S02]  /*b6760*/  IMAD.MOV.U32 R81, RZ, RZ, 0x2 ;  /* 0x00000002ff517424 */ /* 0x000fe400078e00ff */
[----:B------:R-:W-:-:S07]  /*b6770*/  IMAD.MOV.U32 R83, RZ, RZ, -0x1 ;  /* 0xffffffffff537424 */ /* 0x000fce00078e00ff */
[----:B012345:R-:W-:Y:S05]  /*b6780*/  WARPSYNC.COLLECTIVE R83, `(.L_x_4177) ;  /* 0x0000000053087348 */ /* 0x03ffea0003c00000 */
[----:B------:R0:W0:Y:S02]  /*b6790*/  SHFL.DOWN P2, R82, R80, R81, R6 ;  /* 0x0800005150527389 */ /* 0x0000240000040006 */
[----:B012345:R-:W-:Y:S05]  /*b67a0*/  ENDCOLLECTIVE ;  /* 0x000000000000791b */ /* 0x03ffea0003800000 */
.L_x_4177:
[----:B------:R-:W-:Y:S05]  /*b67b0*/  BSYNC B0 ;  /* 0x0000000000007941 */ /* 0x000fea0003800000 */
.L_x_4176:
[----:B------:R-:W-:Y:S05]  /*b67c0*/  BRA `(.L_x_4178) ;  /* 0xfffffe1000687947 */ /* 0x000fea000383ffff */
.L_x_3598:
[----:B------:R-:W-:Y:S01]  /*b67d0*/  BSSY B0, `(.L_x_4179) ;  /* 0x0000007000007945 */ /* 0x000fe20003800000 */
[----:B------:R-:W-:Y:S02]  /*b67e0*/  IMAD.MOV.U32 R80, RZ, RZ, R8 ;  /* 0x000000ffff507224 */ /* 0x000fe400078e0008 */
[----:B------:R-:W-:Y:S02]  /*b67f0*/  IMAD.MOV.U32 R81, RZ, RZ, 0x2 ;  /* 0x00000002ff517424 */ /* 0x000fe400078e00ff */
[----:B------:R-:W-:-:S07]  /*b6800*/  IMAD.MOV.U32 R83, RZ, RZ, -0x1 ;  /* 0xffffffffff537424 */ /* 0x000fce00078e00ff */
[----:B012345:R-:W-:Y:S05]  /*b6810*/  WARPSYNC.COLLECTIVE R83, `(.L_x_4180) ;  /* 0x0000000053087348 */ /* 0x03ffea0003c00000 */
[----:B------:R0:W0:Y:S02]  /*b6820*/  SHFL.DOWN P2, R82, R80, R81, R6 ;  /* 0x0800005150527389 */ /* 0x0000240000040006 */
[----:B012345:R-:W-:Y:S05]  /*b6830*/  ENDCOLLECTIVE ;  /* 0x000000000000791b */ /* 0x03ffea0003800000 */
.L_x_4180:
[----:B------:R-:W-:Y:S05]  /*b6840*/  BSYNC B0 ;  /* 0x0000000000007941 */ /* 0x000fea0003800000 */
.L_x_4179:
[----:B------:R-:W-:Y:S02]  /*b6850*/  IMAD.MOV.U32 R80, RZ, RZ, R9 ;  /* 0x000000ffff507224 */ /* 0x000fe400078e0009 */
[----:B------:R-:W-:Y:S02]  /*b6860*/  IMAD.MOV.U32 R81, RZ, RZ, 0x2 ;  /* 0x00000002ff517424 */ /* 0x000fe400078e00ff */
[----:B------:R-:W-:Y:S02]  /*b6870*/  IMAD.MOV.U32 R83, RZ, RZ, -0x1 ;  /* 0xffffffffff537424 */ /* 0x000fe400078e00ff */
[----:B------:R-:W-:-:S07]  /*b6880*/  IMAD.MOV.U32 R8, RZ, RZ, R82 ;  /* 0x000000ffff087224 */ /* 0x000fce00078e0052 */
[----:B------:R-:W-:Y:S05]  /*b6890*/  WARPSYNC.COLLECTIVE R83, `(.L_x_4181) ;  /* 0x0000000053087348 */ /* 0x000fea0003c00000 */
[----:B------:R0:W1:Y:S02]  /*b68a0*/  SHFL.DOWN P2, R82, R80, R81, R6 ;  /* 0x0800005150527389 */ /* 0x0000640000040006 */
[----:B01----:R-:W-:Y:S05]  /*b68b0*/  ENDCOLLECTIVE ;  /* 0x000000000000791b */ /* 0x003fea0003800000 */
.L_x_4181:
[----:B------:R-:W-:Y:S02]  /*b68c0*/  IMAD.MOV.U32 R80, RZ, RZ, R10 ;  /* 0x000000ffff507224 */ /* 0x000fe400078e000a */
[----:B------:R-:W-:-:S07]  /*b68d0*/  IMAD.MOV.U32 R9, RZ, RZ, R82 ;  /* 0x000000ffff097224 */ /* 0x000fce00078e0052 */
[----:B------:R-:W-:Y:S05]  /*b68e0*/  WARPSYNC.COLLECTIVE R83, `(.L_x_4182) ;  /* 0x0000000053087348 */ /* 0x000fea0003c00000 */
[----:B------:R0:W1:Y:S02]  /*b68f0*/  SHFL.DOWN P2, R82, R80, R81, R6 ;  /* 0x0800005150527389 */ /* 0x0000640000040006 */
[----:B01----:R-:W-:Y:S05]  /*b6900*/  ENDCOLLECTIVE ;  /* 0x000000000000791b */ /* 0x003fea0003800000 */
.L_x_4182:
[----:B------:R-:W-:Y:S02]  /*b6910*/  IMAD.MOV.U32 R80, RZ, RZ, R11 ;  /* 0x000000ffff507224 */ /* 0x000fe400078e000b */
[----:B------:R-:W-:-:S07]  /*b6920*/  IMAD.MOV.U32 R10, RZ, RZ, R82 ;  /* 0x000000ffff0a7224 */ /* 0x000fce00078e0052 */
[----:B------:R-:W-:Y:S05]  /*b6930*/  WARPSYNC.COLLECTIVE R83, `(.L_x_4183) ;  /* 0x0000000053087348 */ /* 0x000fea0003c00000 */
[----:B------:R0:W1:Y:S02]  /*b6940*/  SHFL.DOWN P2, R82, R80, R81, R6 ;  /* 0x0800005150527389 */ /* 0x0000640000040006 */
[----:B01----:R-:W-:Y:S05]  /*b6950*/  ENDCOLLECTIVE ;  /* 0x000000000000791b */ /* 0x003fea0003800000 */
.L_x_4183:
[----:B------:R-:W-:Y:S02]  /*b6960*/  IMAD.MOV.U32 R80, RZ, RZ, R12 ;  /* 0x000000ffff507224 */ /* 0x000fe400078e000c */
[----:B------:R-:W-:-:S07]  /*b6970*/  IMAD.MOV.U32 R11, RZ, RZ, R82 ;  /* 0x000000ffff0b7224 */ /* 0x000fce00078e0052 */
[----:B------:R-:W-:Y:S05]  /*b6980*/  WARPSYNC.COLLECTIVE R83, `(.L_x_4184) ;  /* 0x0000000053087348 */ /* 0x000fea0003c00000 */
[----:B------:R0:W1:Y:S02]  /*b6990*/  SHFL.DOWN P2, R82, R80, R81, R6 ;  /* 0x0800005150527389 */ /* 0x0000640000040006 */
[----:B01----:R-:W-:Y:S05]  /*b69a0*/  ENDCOLLECTIVE ;  /* 0x000000000000791b */ /* 0x003fea0003800000 */
.L_x_4184:
[----:B------:R-:W-:Y:S02]  /*b69b0*/  IMAD.MOV.U32 R80, RZ, RZ, R13 ;  /* 0x000000ffff507224 */ /* 0x000fe400078e000d */
[----:B------:R-:W-:-:S07]  /*b69c0*/  IMAD.MOV.U32 R12, RZ, RZ, R82 ;  /* 0x000000ffff0c7224 */ /* 0x000fce00078e0052 */
[----:B------:R-:W-:Y:S05]  /*b69d0*/  WARPSYNC.COLLECTIVE R83, `(.L_x_4185) ;  /* 0x0000000053087348 */ /* 0x000fea0003c00000 */
[----:B------:R0:W1:Y:S02]  /*b69e0*/  SHFL.DOWN P2, R82, R80, R81, R6 ;  /* 0x0800005150527389 */ /* 0x0000640000040006 */
[----:B01----:R-:W-:Y:S05]  /*b69f0*/  ENDCOLLECTIVE ;  /* 0x000000000000791b */ /* 0x003fea0003800000 */
.L_x_4185:
[----:B------:R-:W-:Y:S02]  /*b6a00*/  IMAD.MOV.U32 R80, RZ, RZ, R14 ;  /* 0x000000ffff507224 */ /* 0x000fe400078e000e */
[----:B------:R-:W-:-:S07]  /*b6a10*/  IMAD.MOV.U32 R13, RZ, RZ, R82 ;  /* 0x000000ffff0d7224 */ /* 0x000fce00078e0052 */
[----:B------:R-:W-:Y:S05]  /*b6a20*/  WARPSYNC.COLLECTIVE R83, `(.L_x_4186) ;  /* 0x0000000053087348 */ /* 0x000fea0003c00000 */
[----:B------:R0:W1:Y:S02]  /*b6a30*/  SHFL.DOWN P2, R82, R80, R81, R6 ;  /* 0x0800005150527389 */ /* 0x0000640000040006 */
[----:B01----:R-:W-:Y:S05]  /*b6a40*/  ENDCOLLECTIVE ;  /* 0x000000000000791b */ /* 0x003fea0003800000 */
.L_x_4186:
[----:B------:R-:W-:Y:S02]  /*b6a50*/  IMAD.MOV.U32 R80, RZ, RZ, R15 ;  /* 0x000000ffff507224 */ /* 0x000fe400078e000f */
[----:B------:R-:W-:-:S07]  /*b6a60*/  IMAD.MOV.U32 R14, RZ, RZ, R82 ;  /* 0x000000ffff0e7224 */ /* 0x000fce00078e0052 */
[----:B------:R-:W-:Y:S05]  /*b6a70*/  WARPSYNC.COLLECTIVE R83, `(.L_x_4187) ;  /* 0x0000000053087348 */ /* 0x000fea0003c00000 */
[----:B------:R0:W1:Y:S02]  /*b6a80*/  SHFL.DOWN P2, R82, R80, R81, R6 ;  /* 0x0800005150527389 */ /* 0x0000640000040006 */
[----:B01----:R-:W-:Y:S05]  /*b6a90*/  ENDCOLLECTIVE ;  /* 0x000000000000791b */ /* 0x003fea0003800000 */
.L_x_4187:
[----:B------:R-:W-:Y:S02]  /*b6aa0*/  IMAD.MOV.U32 R80, RZ, RZ, R16 ;  /* 0x000000ffff507224 */ /* 0x000fe400078e0010 */
[----:B------:R-:W-:-:S07]  /*b6ab0*/  IMAD.MOV.U32 R15, RZ, RZ, R82 ;  /* 0x000000ffff0f7224 */ /* 0x000fce00078e0052 */
[----:B------:R-:W-:Y:S05]  /*b6ac0*/  WARPSYNC.COLLECTIVE R83, `(.L_x_4188) ;  /* 0x0000000053087348 */ /* 0x000fea0003c00000 */
[----:B------:R0:W1:Y:S02]  /*b6ad0*/  SHFL.DOWN P2, R82, R80, R81, R6 ;  /* 0x0800005150527389 */ /* 0x0000640000040006 */
[----:B01----:R-:W-:Y:S05]  /*b6ae0*/  ENDCOLLECTIVE ;  /* 0x000000000000791b */ /* 0x003fea0003800000 */
.L_x_4188:
[----:B------:R-:W-:Y:S02]  /*b6af0*/  IMAD.MOV.U32 R80, RZ, RZ, R17 ;  /* 0x000000ffff507224 */ /* 0x000fe400078e0011 */
[----:B------:R-:W-:-:S07]  /*b6b00*/  IMAD.MOV.U32 R16, RZ, RZ, R82 ;  /* 0x000000ffff107224 */ /* 0x000fce00078e0052 */
[----:B------:R-:W-:Y:S05]  /*b6b10*/  WARPSYNC.COLLECTIVE R83, `(.L_x_4189) ;  /* 0x0000000053087348 */ /* 0x000fea0003c00000 */
[----:B------:R0:W1:Y:S02]  /*b6b20*/  SHFL.DOWN P2, R82, R80, R81, R6 ;  /* 0x0800005150527389 */ /* 0x0000640000040006 */
[----:B01----:R-:W-:Y:S05]  /*b6b30*/  ENDCOLLECTIVE ;  /* 0x000000000000791b */ /* 0x003fea0003800000 */
.L_x_4189:
[----:B------:R-:W-:Y:S02]  /*b6b40*/  IMAD.MOV.U32 R80, RZ, RZ, R18 ;  /* 0x000000ffff507224 */ /* 0x000fe400078e0012 */
[----:B------:R-:W-:-:S07]  /*b6b50*/  IMAD.MOV.U32 R17, RZ, RZ, R82 ;  /* 0x000000ffff117224 */ /* 0x000fce00078e0052 */
[----:B------:R-:W-:Y:S05]  /*b6b60*/  WARPSYNC.COLLECTIVE R83, `(.L_x_4190) ;  /* 0x0000000053087348 */ /* 0x000fea0003c00000 */
[----:B------:R0:W1:Y:S02]  /*b6b70*/  SHFL.DOWN P2, R82, R80, R81, R6 ;  /* 0x0800005150527389 */ /* 0x0000640000040006 */
[----:B01----:R-:W-:Y:S05]  /*b6b80*/  ENDCOLLECTIVE ;  /* 0x000000000000791b */ /* 0x003fea0003800000 */
.L_x_4190:
[----:B------:R-:W-:Y:S02]  /*b6b90*/  IMAD.MOV.U32 R80, RZ, RZ, R19 ;  /* 0x000000ffff507224 */ /* 0x000fe400078e0013 */
[----:B------:R-:W-:-:S07]  /*b6ba0*/  IMAD.MOV.U32 R18, RZ, RZ, R82 ;  /* 0x000000ffff127224 */ /* 0x000fce00078e0052 */
[----:B------:R-:W-:Y:S05]  /*b6bb0*/  WARPSYNC.COLLECTIVE R83, `(.L_x_4191) ;  /* 0x0000000053087348 */ /* 0x000fea0003c00000 */
[----:B------:R0:W1:Y:S02]  /*b6bc0*/  SHFL.DOWN P2, R82, R80, R81, R6 ;  /* 0x0800005150527389 */ /* 0x0000640000040006 */
[----:B01----:R-:W-:Y:S05]  /*b6bd0*/  ENDCOLLECTIVE ;  /* 0x000000000000791b */ /* 0x003fea0003800000 */
.L_x_4191:
[----:B------:R-:W-:Y:S02]  /*b6be0*/  IMAD.MOV.U32 R80, RZ, RZ, R38 ;  /* 0x000000ffff507224 */ /* 0x000fe400078e0026 */
[----:B------:R-:W-:-:S07]  /*b6bf0*/  IMAD.MOV.U32 R19, RZ, RZ, R82 ;  /* 0x000000ffff137224 */ /* 0x000fce00078e0052 */
[----:B------:R-:W-:Y:S05]  /*b6c00*/  WARPSYNC.COLLECTIVE R83, `(.L_x_4192) ;  /* 0x0000000053087348 */ /* 0x000fea0003c00000 */
[----:B------:R0:W1:Y:S02]  /*b6c10*/  SHFL.DOWN P2, R82, R80, R81, R6 ;  /* 0x0800005150527389 */ /* 0x0000640000040006 */
[----:B01----:R-:W-:Y:S05]  /*b6c20*/  ENDCOLLECTIVE ;  /* 0x000000000000791b */ /* 0x003fea0003800000 */
.L_x_4192:
[----:B------:R-:W-:Y:S02]  /*b6c30*/  IMAD.MOV.U32 R80, RZ, RZ, R7 ;  /* 0x000000ffff507224 */ /* 0x000fe400078e0007 */
[----:B------:R-:W-:-:S07]  /*b6c40*/  IMAD.MOV.U32 R221, RZ, RZ, R82 ;  /* 0x000000ffffdd7224 */ /* 0x000fce00078e0052 */
[----:B------:R-:W-:Y:S05]  /*b6c50*/  WARPSYNC.COLLECTIVE R83, `(.L_x_4193) ;  /* 0x0000000053087348 */ /* 0x000fea0003c00000 */
[----:B------:R0:W1:Y:S02]  /*b6c60*/  SHFL.DOWN P2, R82, R80, R81, R6 ;  /* 0x0800005150527389 */ /* 0x0000640000040006 */
[----:B01----:R-:W-:Y:S05]  /*b6c70*/  ENDCOLLECTIVE ;  /* 0x000000000000791b */ /* 0x003fea0003800000 */
.L_x_4193:
[----:B------:R-:W-:Y:S02]  /*b6c80*/  IMAD.MOV.U32 R80, RZ, RZ, R4 ;  /* 0x000000ffff507224 */ /* 0x000fe400078e0004 */
[----:B------:R-:W-:-:S07]  /*b6c90*/  IMAD.MOV.U32 R213, RZ, RZ, R82 ;  /* 0x000000ffffd57224 */ /* 0x000fce00078e0052 */
[----:B------:R-:W-:Y:S05]  /*b6ca0*/  WARPSYNC.COLLECTIVE R83, `(.L_x_4194) ;  /* 0x0000000053087348 */ /* 0x000fea0003c00000 */
[----:B------:R0:W1:Y:S02]  /*b6cb0*/  SHFL.DOWN P2, R82, R80, R81, R6 ;  /* 0x0800005150527389 */ /* 0x0000640000040006 */
[----:B01----:R-:W-:Y:S05]  /*b6cc0*/  ENDCOLLECTIVE ;  /* 0x000000000000791b */ /* 0x003fea0003800000 */
.L_x_4194:
[----:B------:R-:W-:Y:S02]  /*b6cd0*/  IMAD.MOV.U32 R80, RZ, RZ, R5 ;  /* 0x000000ffff507224 */ /* 0x000fe400078e0005 */
[----:B------:R-:W-:-:S07]  /*b6ce0*/  IMAD.MOV.U32 R92, RZ, RZ, R82 ;  /* 0x000000ffff5c7224 */ /* 0x000fce00078e0052 */
[----:B------:R-:W-:Y:S05]  /*b6cf0*/  WARPSYNC.COLLECTIVE R83, `(.L_x_4195) ;  /* 0x0000000053087348 */ /* 0x000fea0003c00000 */
[----:B------:R0:W1:Y:S02]  /*b6d00*/  SHFL.DOWN P2, R82, R80, R81, R6 ;  /* 0x0800005150527389 */ /* 0x0000640000040006 */
[----:B01----:R-:W-:Y:S05]  /*b6d10*/  ENDCOLLECTIVE ;  /* 0x000000000000791b */ /* 0x003fea0003800000 */
.L_x_4195:
[----:B------:R-:W-:Y:S01]  /*b6d20*/  IMAD.MOV.U32 R93, RZ, RZ, R82 ;  /* 0x000000ffff5d7224 */ /* 0x000fe200078e0052 */
[----:B------:R-:W-:Y:S06]  /*b6d30*/  BRA `(.L_x_4196) ;  /* 0xfffffe0c00547947 */ /* 0x000fec000383ffff */
.L_x_3612:
[----:B------:R-:W-:Y:S01]  /*b6d40*/  BSSY B0, `(.L_x_4197) ;  /* 0x0000007000007945 */ /* 0x000fe20003800000 */
[----:B------:R-:W-:Y:S02]  /*b6d50*/  IMAD.MOV.U32 R80, RZ, RZ, R94 ;  /* 0x000000ffff507224 */ /* 0x000fe400078e005e */
[----:B------:R-:W-:Y:S02]  /*b6d60*/  IMAD.MOV.U32 R81, RZ, RZ, 0x4 ;  /* 0x00000004ff517424 */ /* 0x000fe400078e00ff */
[----:B------:R-:W-:-:S07]  /*b6d70*/  IMAD.MOV.U32 R83, RZ, RZ, -0x1 ;  /* 0xffffffffff537424 */ /* 0x000fce00078e00ff */
[----:B-12345:R-:W-:Y:S05]  /*b6d80*/  WARPSYNC.COLLECTIVE R83, `(.L_x_4198) ;  /* 0x0000000053087348 */ /* 0x03efea0003c00000 */
[----:B------:R0:W0:Y:S02]  /*b6d90*/  SHFL.DOWN P2, R82, R80, R81, R6 ;  /* 0x0800005150527389 */ /* 0x0000240000040006 */
[----:B012345:R-:W-:Y:S05]  /*b6da0*/  ENDCOLLECTIVE ;  /* 0x000000000000791b */ /* 0x03ffea0003800000 */
.L_x_4198:
[----:B------:R-:W-:Y:S05]  /*b6db0*/  BSYNC B0 ;  /* 0x0000000000007941 */ /* 0x000fea0003800000 */
.L_x_4197:
[----:B------:R-:W-:Y:S01]  /*b6dc0*/  IMAD.MOV.U32 R214, RZ, RZ, R82 ;  /* 0x000000ffffd67224 */ /* 0x000fe200078e0052 */
[----:B------:R-:W-:Y:S06]  /*b6dd0*/  BRA `(.L_x_4199) ;  /* 0xfffffe2000387947 */ /* 0x000fec000383ffff */
.L_x_3613:
[----:B------:R-:W-:Y:S01]  /*b6de0*/  BSSY B0, `(.L_x_4200) ;  /* 0x0000006000007945 */ /* 0x000fe20003800000 */
[----:B------:R-:W-:Y:S02]  /*b6df0*/  IMAD.MOV.U32 R81, RZ, RZ, 0x4 ;  /* 0x00000004ff517424 */ /* 0x000fe400078e00ff */
[----:B------:R-:W-:-:S07]  /*b6e00*/  IMAD.MOV.U32 R83, RZ, RZ, -0x1 ;  /* 0xffffffffff537424 */ /* 0x000fce00078e00ff */
[----:B012345:R-:W-:Y:S05]  /*b6e10*/  WARPSYNC.COLLECTIVE R83, `(.L_x_4201) ;  /* 0x0000000053087348 */ /* 0x03ffea0003c00000 */
[----:B------:R0:W0:Y:S02]  /*b6e20*/  SHFL.DOWN P2, R82, R80, R81, R6 ;  /* 0x0800005150527389 */ /* 0x0000240000040006 */
[----:B012345:R-:W-:Y:S05]  /*b6e30*/  ENDCOLLECTIVE ;  /* 0x000000000000791b */ /* 0x03ffea0003800000 */
.L_x_4201:
[----:B------:R-:W-:Y:S05]  /*b6e40*/  BSYNC B0 ;  /* 0x0000000000007941 */ /* 0x000fea0003800000 */
.L_x_4200:
[----:B------:R-:W-:Y:S05]  /*b6e50*/  BRA `(.L_x_4202) ;  /* 0xfffffe2000207947 */ /* 0x000fea000383ffff */
.L_x_3614:
[----:B------:R-:W-:Y:S01]  /*b6e60*/  BSSY B0, `(.L_x_4203) ;  /* 0x0000007000007945 */ /* 0x000fe20003800000 */
[----:B------:R-:W-:Y:S02]  /*b6e70*/  IMAD.MOV.U32 R80, RZ, RZ, R8 ;  /* 0x000000ffff507224 */ /* 0x000fe400078e0008 */
[----:B------:R-:W-:Y:S02]  /*b6e80*/  IMAD.MOV.U32 R81, RZ, RZ, 0x4 ;  /* 0x00000004ff517424 */ /* 0x000fe400078e00ff */
[----:B------:R-:W-:-:S07]  /*b6e90*/  IMAD.MOV.U32 R83, RZ, RZ, -0x1 ;  /* 0xffffffffff537424 */ /* 0x000fce00078e00ff */
[----:B012345:R-:W-:Y:S05]  /*b6ea0*/  WARPSYNC.COLLECTIVE R83, `(.L_x_4204) ;  /* 0x0000000053087348 */ /* 0x03ffea0003c00000 */
[----:B------:R0:W0:Y:S02]  /*b6eb0*/  SHFL.DOWN P2, R82, R80, R81, R6 ;  /* 0x0800005150527389 */ /* 0x0000240000040006 */
[----:B012345:R-:W-:Y:S05]  /*b6ec0*/  ENDCOLLECTIVE ;  /* 0x000000000000791b */ /* 0x03ffea0003800000 */
.L_x_4204:
[----:B------:R-:W-:Y:S05]  /*b6ed0*/  BSYNC B0 ;  /* 0x0000000000007941 */ /* 0x000fea0003800000 */
.L_x_4203:
[----:B------:R-:W-:Y:S02]  /*b6ee0*/  IMAD.MOV.U32 R80, RZ, RZ, R9 ;  /* 0x000000ffff507224 */ /* 0x000fe400078e0009 */
[----:B------:R-:W-:Y:S02]  /*b6ef0*/  IMAD.MOV.U32 R81, RZ, RZ, 0x4 ;  /* 0x00000004ff517424 */ /* 0x000fe400078e00ff */
[----:B------:R-:W-:Y:S02]  /*b6f00*/  IMAD.MOV.U32 R83, RZ, RZ, -0x1 ;  /* 0xffffffffff537424 */ /* 0x000fe400078e00ff */
[----:B------:R-:W-:-:S07]  /*b6f10*/  IMAD.MOV.U32 R8, RZ, RZ, R82 ;  /* 0x000000ffff087224 */ /* 0x000fce00078e0052 */
[----:B------:R-:W-:Y:S05]  /*b6f20*/  WARPSYNC.COLLECTIVE R83, `(.L_x_4205) ;  /* 0x0000000053087348 */ /* 0x000fea0003c00000 */
[----:B------:R0:W1:Y:S02]  /*b6f30*/  SHFL.DOWN P2, R82, R80, R81, R6 ;  /* 0x0800005150527389 */ /* 0x0000640000040006 */
[----:B01----:R-:W-:Y:S05]  /*b6f40*/  ENDCOLLECTIVE ;  /* 0x000000000000791b */ /* 0x003fea0003800000 */
.L_x_4205:
[----:B------:R-:W-:Y:S02]  /*b6f50*/  IMAD.MOV.U32 R80, RZ, RZ, R10 ;  /* 0x000000ffff507224 */ /* 0x000fe400078e000a */
[----:B------:R-:W-:-:S07]  /*b6f60*/  IMAD.MOV.U32 R9, RZ, RZ, R82 ;  /* 0x000000ffff097224 */ /* 0x000fce00078e0052 */
[----:B------:R-:W-:Y:S05]  /*b6f70*/  WARPSYNC.COLLECTIVE R83, `(.L_x_4206) ;  /* 0x0000000053087348 */ /* 0x000fea0003c00000 */
[----:B------:R0:W1:Y:S02]  /*b6f80*/  SHFL.DOWN P2, R82, R80, R81, R6 ;  /* 0x0800005150527389 */ /* 0x0000640000040006 */
[----:B01----:R-:W-:Y:S05]  /*b6f90*/  ENDCOLLECTIVE ;  /* 0x000000000000791b */ /* 0x003fea0003800000 */
.L_x_4206:
[----:B------:R-:W-:Y:S02]  /*b6fa0*/  IMAD.MOV.U32 R80, RZ, RZ, R11 ;  /* 0x000000ffff507224 */ /* 0x000fe400078e000b */
[----:B------:R-:W-:-:S07]  /*b6fb0*/  IMAD.MOV.U32 R10, RZ, RZ, R82 ;  /* 0x000000ffff0a7224 */ /* 0x000fce00078e0052 */
[----:B------:R-:W-:Y:S05]  /*b6fc0*/  WARPSYNC.COLLECTIVE R83, `(.L_x_4207) ;  /* 0x0000000053087348 */ /* 0x000fea0003c00000 */
[----:B------:R0:W1:Y:S02]  /*b6fd0*/  SHFL.DOWN P2, R82, R80, R81, R6 ;  /* 0x0800005150527389 */ /* 0x0000640000040006 */
[----:B01----:R-:W-:Y:S05]  /*b6fe0*/  ENDCOLLECTIVE ;  /* 0x000000000000791b */ /* 0x003fea0003800000 */
.L_x_4207:
[----:B------:R-:W-:Y:S02]  /*b6ff0*/  IMAD.MOV.U32 R80, RZ, RZ, R12 ;  /* 0x000000ffff507224 */ /* 0x000fe400078e000c */
[----:B------:R-:W-:-:S07]  /*b7000*/  IMAD.MOV.U32 R11, RZ, RZ, R82 ;  /* 0x000000ffff0b7224 */ /* 0x000fce00078e0052 */
[----:B------:R-:W-:Y:S05]  /*b7010*/  WARPSYNC.COLLECTIVE R83, `(.L_x_4208) ;  /* 0x0000000053087348 */ /* 0x000fea0003c00000 */
[----:B------:R0:W1:Y:S02]  /*b7020*/  SHFL.DOWN P2, R82, R80, R81, R6 ;  /* 0x0800005150527389 */ /* 0x0000640000040006 */
[----:B01----:R-:W-:Y:S05]  /*b7030*/  ENDCOLLECTIVE ;  /* 0x000000000000791b */ /* 0x003fea0003800000 */
.L_x_4208:
[----:B------:R-:W-:Y:S02]  /*b7040*/  IMAD.MOV.U32 R80, RZ, RZ, R13 ;  /* 0x000000ffff507224 */ /* 0x000fe400078e000d */
[----:B------:R-:W-:-:S07]  /*b7050*/  IMAD.MOV.U32 R12, RZ, RZ, R82 ;  /* 0x000000ffff0c7224 */ /* 0x000fce00078e0052 */
[----:B------:R-:W-:Y:S05]  /*b7060*/  WARPSYNC.COLLECTIVE R83, `(.L_x_4209) ;  /* 0x0000000053087348 */ /* 0x000fea0003c00000 */
[----:B------:R0:W1:Y:S02]  /*b7070*/  SHFL.DOWN P2, R82, R80, R81, R6 ;  /* 0x0800005150527389 */ /* 0x0000640000040006 */
[----:B01----:R-:W-:Y:S05]  /*b7080*/  ENDCOLLECTIVE ;  /* 0x000000000000791b */ /* 0x003fea0003800000 */
.L_x_4209:
[----:B------:R-:W-:Y:S02]  /*b7090*/  IMAD.MOV.U32 R80, RZ, RZ, R14 ;  /* 0x000000ffff507224 */ /* 0x000fe400078e000e */
[----:B------:R-:W-:-:S07]  /*b70a0*/  IMAD.MOV.U32 R13, RZ, RZ, R82 ;  /* 0x000000ffff0d7224 */ /* 0x000fce00078e0052 */
[----:B------:R-:W-:Y:S05]  /*b70b0*/  WARPSYNC.COLLECTIVE R83, `(.L_x_4210) ;  /* 0x0000000053087348 */ /* 0x000fea0003c00000 */
[----:B------:R0:W1:Y:S02]  /*b70c0*/  SHFL.DOWN P2, R82, R80, R81, R6 ;  /* 0x0800005150527389 */ /* 0x0000640000040006 */
[----:B01----:R-:W-:Y:S05]  /*b70d0*/  ENDCOLLECTIVE ;  /* 0x000000000000791b */ /* 0x003fea0003800000 */
.L_x_4210:
[----:B------:R-:W-:Y:S02]  /*b70e0*/  IMAD.MOV.U32 R80, RZ, RZ, R15 ;  /* 0x000000ffff507224 */ /* 0x000fe400078e000f */
[----:B------:R-:W-:-:S07]  /*b70f0*/  IMAD.MOV.U32 R14, RZ, RZ, R82 ;  /* 0x000000ffff0e7224 */ /* 0x000fce00078e0052 */
[----:B------:R-:W-:Y:S05]  /*b7100*/  WARPSYNC.COLLECTIVE R83, `(.L_x_4211) ;  /* 0x0000000053087348 */ /* 0x000fea0003c00000 */
[----:B------:R0:W1:Y:S02]  /*b7110*/  SHFL.DOWN P2, R82, R80, R81, R6 ;  /* 0x0800005150527389 */ /* 0x0000640000040006 */
[----:B01----:R-:W-:Y:S05]  /*b7120*/  ENDCOLLECTIVE ;  /* 0x000000000000791b */ /* 0x003fea0003800000 */
.L_x_4211:
[----:B------:R-:W-:Y:S02]  /*b7130*/  IMAD.MOV.U32 R80, RZ, RZ, R16 ;  /* 0x000000ffff507224 */ /* 0x000fe400078e0010 */
[----:B------:R-:W-:-:S07]  /*b7140*/  IMAD.MOV.U32 R15, RZ, RZ, R82 ;  /* 0x000000ffff0f7224 */ /* 0x000fce00078e0052 */
[----:B------:R-:W-:Y:S05]  /*b7150*/  WARPSYNC.COLLECTIVE R83, `(.L_x_4212) ;  /* 0x0000000053087348 */ /* 0x000fea0003c00000 */
[----:B------:R0:W1:Y:S02]  /*b7160*/  SHFL.DOWN P2, R82, R80, R81, R6 ;  /* 0x0800005150527389 */ /* 0x0000640000040006 */
[----:B01----:R-:W-:Y:S05]  /*b7170*/  ENDCOLLECTIVE ;  /* 0x000000000000791b */ /* 0x003fea0003800000 */
.L_x_4212:
[----:B------:R-:W-:Y:S02]  /*b7180*/  IMAD.MOV.U32 R80, RZ, RZ, R17 ;  /* 0x000000ffff507224 */ /* 0x000fe400078e0011 */
[----:B------:R-:W-:-:S07]  /*b7190*/  IMAD.MOV.U32 R16, RZ, RZ, R82 ;  /* 0x000000ffff107224 */ /* 0x000fce00078e0052 */
[----:B------:R-:W-:Y:S05]  /*b71a0*/  WARPSYNC.COLLECTIVE R83, `(.L_x_4213) ;  /* 0x0000000053087348 */ /* 0x000fea0003c00000 */
[----:B------:R0:W1:Y:S02]  /*b71b0*/  SHFL.DOWN P2, R82, R80, R81, R6 ;  /* 0x0800005150527389 */ /* 0x0000640000040006 */
[----:B01----:R-:W-:Y:S05]  /*b71c0*/  ENDCOLLECTIVE ;  /* 0x000000000000791b */ /* 0x003fea0003800000 */
.L_x_4213:
[----:B------:R-:W-:Y:S02]  /*b71d0*/  IMAD.MOV.U32 R80, RZ, RZ, R18 ;  /* 0x000000ffff507224 */ /* 0x000fe400078e0012 */
[----:B------:R-:W-:-:S07]  /*b71e0*/  IMAD.MOV.U32 R17, RZ, RZ, R82 ;  /* 0x000000ffff117224 */ /* 0x000fce00078e0052 */
[----:B------:R-:W-:Y:S05]  /*b71f0*/  WARPSYNC.COLLECTIVE R83, `(.L_x_4214) ;  /* 0x0000000053087348 */ /* 0x000fea0003c00000 */
[----:B------:R0:W1:Y:S02]  /*b7200*/  SHFL.DOWN P2, R82, R80, R81, R6 ;  /* 0x0800005150527389 */ /* 0x0000640000040006 */
[----:B01----:R-:W-:Y:S05]  /*b7210*/  ENDCOLLECTIVE ;  /* 0x000000000000791b */ /* 0x003fea0003800000 */
.L_x_4214:
[----:B------:R-:W-:Y:S02]  /*b7220*/  IMAD.MOV.U32 R80, RZ, RZ, R19 ;  /* 0x000000ffff507224 */ /* 0x000fe400078e0013 */
[----:B------:R-:W-:-:S07]  /*b7230*/  IMAD.MOV.U32 R18, RZ, RZ, R82 ;  /* 0x000000ffff127224 */ /* 0x000fce00078e0052 */
[----:B------:R-:W-:Y:S05]  /*b7240*/  WARPSYNC.COLLECTIVE R83, `(.L_x_4215) ;  /* 0x0000000053087348 */ /* 0x000fea0003c00000 */
[----:B------:R0:W1:Y:S02]  /*b7250*/  SHFL.DOWN P2, R82, R80, R81, R6 ;  /* 0x0800005150527389 */ /* 0x0000640000040006 */
[----:B01----:R-:W-:Y:S05]  /*b7260*/  ENDCOLLECTIVE ;  /* 0x000000000000791b */ /* 0x003fea0003800000 */
.L_x_4215:
[----:B------:R-:W-:Y:S02]  /*b7270*/  IMAD.MOV.U32 R80, RZ, RZ, R39 ;  /* 0x000000ffff507224 */ /* 0x000fe400078e0027 */
[----:B------:R-:W-:-:S07]  /*b7280*/  IMAD.MOV.U32 R19, RZ, RZ, R82 ;  /* 0x000000ffff137224 */ /* 0x000fce00078e0052 */
[----:B------:R-:W-:Y:S05]  /*b7290*/  WARPSYNC.COLLECTIVE R83, `(.L_x_4216) ;  /* 0x0000000053087348 */ /* 0x000fea0003c00000 */
[----:B------:R0:W1:Y:S02]  /*b72a0*/  SHFL.DOWN P2, R82, R80, R81, R6 ;  /* 0x0800005150527389 */ /* 0x0000640000040006 */
[----:B01----:R-:W-:Y:S05]  /*b72b0*/  ENDCOLLECTIVE ;  /* 0x000000000000791b */ /* 0x003fea0003800000 */
.L_x_4216:
[----:B------:R-:W-:Y:S02]  /*b72c0*/  IMAD.MOV.U32 R80, RZ, RZ, R7 ;  /* 0x000000ffff507224 */ /* 0x000fe400078e0007 */
[----:B------:R-:W-:-:S07]  /*b72d0*/  IMAD.MOV.U32 R221, RZ, RZ, R82 ;  /* 0x000000ffffdd7224 */ /* 0x000fce00078e0052 */
[----:B------:R-:W-:Y:S05]  /*b72e0*/  WARPSYNC.COLLECTIVE R83, `(.L_x_4217) ;  /* 0x0000000053087348 */ /* 0x000fea0003c00000 */
[----:B------:R0:W1:Y:S02]  /*b72f0*/  SHFL.DOWN P2, R82, R80, R81, R6 ;  /* 0x0800005150527389 */ /* 0x0000640000040006 */
[----:B01----:R-:W-:Y:S05]  /*b7300*/  ENDCOLLECTIVE ;  /* 0x000000000000791b */ /* 0x003fea0003800000 */
.L_x_4217:
[----:B------:R-:W-:Y:S02]  /*b7310*/  IMAD.MOV.U32 R80, RZ, RZ, R4 ;  /* 0x000000ffff507224 */ /* 0x000fe400078e0004 */
[----:B------:R-:W-:-:S07]  /*b7320*/  IMAD.MOV.U32 R213, RZ, RZ, R82 ;  /* 0x000000ffffd57224 */ /* 0x000fce00078e0052 */
[----:B------:R-:W-:Y:S05]  /*b7330*/  WARPSYNC.COLLECTIVE R83, `(.L_x_4218) ;  /* 0x0000000053087348 */ /* 0x000fea0003c00000 */
[----:B------:R0:W1:Y:S02]  /*b7340*/  SHFL.DOWN P2, R82, R80, R81, R6 ;  /* 0x0800005150527389 */ /* 0x0000640000040006 */
[----:B01----:R-:W-:Y:S05]  /*b7350*/  ENDCOLLECTIVE ;  /* 0x000000000000791b */ /* 0x003fea0003800000 */
.L_x_4218:
[----:B------:R-:W-:Y:S02]  /*b7360*/  IMAD.MOV.U32 R80, RZ, RZ, R5 ;  /* 0x000000ffff507224 */ /* 0x000fe400078e0005 */
[----:B------:R-:W-:-:S07]  /*b7370*/  IMAD.MOV.U32 R92, RZ, RZ, R82 ;  /* 0x000000ffff5c7224 */ /* 0x000fce00078e0052 */
[----:B------:R-:W-:Y:S05]  /*b7380*/  WARPSYNC.COLLECTIVE R83, `(.L_x_4219) ;  /* 0x0000000053087348 */ /* 0x000fea0003c00000 */
[----:B------:R0:W1:Y:S02]  /*b7390*/  SHFL.DOWN P2, R82, R80, R81, R6 ;  /* 0x0800005150527389 */ /* 0x0000640000040006 */
[----:B01----:R-:W-:Y:S05]  /*b73a0*/  ENDCOLLECTIVE ;  /* 0x000000000000791b */ /* 0x003fea0003800000 */
.L_x_4219:
[----:B------:R-:W-:Y:S01]  /*b73b0*/  IMAD.MOV.U32 R93, RZ, RZ, R82 ;  /* 0x000000ffff5d7224 */ /* 0x000fe200078e0052 */
[----:B------:R-:W-:Y:S06]  /*b73c0*/  BRA `(.L_x_4220) ;  /* 0xfffffe1c000c7947 */ /* 0x000fec000383ffff */
.L_x_3628:
[----:B------:R-:W-:Y:S01]  /*b73d0*/  BSSY B0, `(.L_x_4221) ;  /* 0x0000007000007945 */ /* 0x000fe20003800000 */
[----:B------:R-:W-:Y:S02]  /*b73e0*/  IMAD.MOV.U32 R80, RZ, RZ, R94 ;  /* 0x000000ffff507224 */ /* 0x000fe400078e005e */
[----:B------:R-:W-:Y:S02]  /*b73f0*/  IMAD.MOV.U32 R81, RZ, RZ, 0x8 ;  /* 0x00000008ff517424 */ /* 0x000fe400078e00ff */
[----:B------:R-:W-:-:S07]  /*b7400*/  IMAD.MOV.U32 R83, RZ, RZ, -0x1 ;  /* 0xffffffffff537424 */ /* 0x000fce00078e00ff */
[----:B-12345:R-:W-:Y:S05]  /*b7410*/  WARPSYNC.COLLECTIVE R83, `(.L_x_4222) ;  /* 0x0000000053087348 */ /* 0x03efea0003c00000 */
[----:B------:R0:W0:Y:S02]  /*b7420*/  SHFL.DOWN P2, R82, R80, R81, R6 ;  /* 0x0800005150527389 */ /* 0x0000240000040006 */
[----:B012345:R-:W-:Y:S05]  /*b7430*/  ENDCOLLECTIVE ;  /* 0x000000000000791b */ /* 0x03ffea0003800000 */
.L_x_4222:
[----:B------:R-:W-:Y:S05]  /*b7440*/  BSYNC B0 ;  /* 0x0000000000007941 */ /* 0x000fea0003800000 */
.L_x_4221:
[----:B------:R-:W-:Y:S01]  /*b7450*/  IMAD.MOV.U32 R214, RZ, RZ, R82 ;  /* 0x000000ffffd67224 */ /* 0x000fe200078e0052 */
[----:B------:R-:W-:Y:S06]  /*b7460*/  BRA `(.L_x_4223) ;  /* 0xfffffe2c00f07947 */ /* 0x000fec000383ffff */
.L_x_3629:
[----:B------:R-:W-:Y:S01]  /*b7470*/  BSSY B0, `(.L_x_4224) ;  /* 0x0000006000007945 */ /* 0x000fe20003800000 */
[----:B------:R-:W-:Y:S02]  /*b7480*/  IMAD.MOV.U32 R81, RZ, RZ, 0x8 ;  /* 0x00000008ff517424 */ /* 0x000fe400078e00ff */
[----:B------:R-:W-:-:S07]  /*b7490*/  IMAD.MOV.U32 R83, RZ, RZ, -0x1 ;  /* 0xffffffffff537424 */ /* 0x000fce00078e00ff */
[----:B012345:R-:W-:Y:S05]  /*b74a0*/  WARPSYNC.COLLECTIVE R83, `(.L_x_4225) ;  /* 0x0000000053087348 */ /* 0x03ffea0003c00000 */
[----:B------:R0:W0:Y:S02]  /*b74b0*/  SHFL.DOWN P2, R82, R80, R81, R6 ;  /* 0x0800005150527389 */ /* 0x0000240000040006 */
[----:B012345:R-:W-:Y:S05]  /*b74c0*/  ENDCOLLECTIVE ;  /* 0x000000000000791b */ /* 0x03ffea0003800000 */
.L_x_4225:
[----:B------:R-:W-:Y:S05]  /*b74d0*/  BSYNC B0 ;  /* 0x0000000000007941 */ /* 0x000fea0003800000 */
.L_x_4224:
[----:B------:R-:W-:Y:S05]  /*b74e0*/  BRA `(.L_x_4226) ;  /* 0xfffffe2c00d87947 */ /* 0x000fea000383ffff */
.L_x_3630:
[----:B------:R-:W-:Y:S01]  /*b74f0*/  BSSY B0, `(.L_x_4227) ;  /* 0x0000007000007945 */ /* 0x000fe20003800000 */
[----:B------:R-:W-:Y:S02]  /*b7500*/  IMAD.MOV.U32 R80, RZ, RZ, R8 ;  /* 0x000000ffff507224 */ /* 0x000fe400078e0008 */
[----:B------:R-:W-:Y:S02]  /*b7510*/  IMAD.MOV.U32 R81, RZ, RZ, 0x8 ;  /* 0x00000008ff517424 */ /* 0x000fe400078e00ff */
[----:B------:R-:W-:-:S07]  /*b7520*/  IMAD.MOV.U32 R83, RZ, RZ, -0x1 ;  /* 0xffffffffff537424 */ /* 0x000fce00078e00ff */
[----:B012345:R-:W-:Y:S05]  /*b7530*/  WARPSYNC.COLLECTIVE R83, `(.L_x_4228) ;  /* 0x0000000053087348 */ /* 0x03ffea0003c00000 */
[----:B------:R0:W0:Y:S02]  /*b7540*/  SHFL.DOWN P2, R82, R80, R81, R6 ;  /* 0x0800005150527389 */ /* 0x0000240000040006 */
[----:B012345:R-:W-:Y:S05]  /*b7550*/  ENDCOLLECTIVE ;  /* 0x000000000000791b */ /* 0x03ffea0003800000 */
.L_x_4228:
[----:B------:R-:W-:Y:S05]  /*b7560*/  BSYNC B0 ;  /* 0x0000000000007941 */ /* 0x000fea0003800000 */
.L_x_4227:
[----:B------:R-:W-:Y:S02]  /*b7570*/  IMAD.MOV.U32 R80, RZ, RZ, R9 ;  /* 0x000000ffff507224 */ /* 0x000fe400078e0009 */
[----:B------:R-:W-:Y:S02]  /*b7580*/  IMAD.MOV.U32 R81, RZ, RZ, 0x8 ;  /* 0x00000008ff517424 */ /* 0x000fe400078e00ff */
[----:B------:R-:W-:Y:S02]  /*b7590*/  IMAD.MOV.U32 R83, RZ, RZ, -0x1 ;  /* 0xffffffffff537424 */ /* 0x000fe400078e00ff */
[----:B------:R-:W-:-:S07]  /*b75a0*/  IMAD.MOV.U32 R8, RZ, RZ, R82 ;  /* 0x000000ffff087224 */ /* 0x000fce00078e0052 */
[----:B------:R-:W-:Y:S05]  /*b75b0*/  WARPSYNC.COLLECTIVE R83, `(.L_x_4229) ;  /* 0x0000000053087348 */ /* 0x000fea0003c00000 */
[----:B------:R0:W1:Y:S02]  /*b75c0*/  SHFL.DOWN P2, R82, R80, R81, R6 ;  /* 0x0800005150527389 */ /* 0x0000640000040006 */
[----:B01----:R-:W-:Y:S05]  /*b75d0*/  ENDCOLLECTIVE ;  /* 0x000000000000791b */ /* 0x003fea0003800000 */
.L_x_4229:
[----:B------:R-:W-:Y:S02]  /*b75e0*/  IMAD.MOV.U32 R80, RZ, RZ, R10 ;  /* 0x000000ffff507224 */ /* 0x000fe400078e000a */
[----:B------:R-:W-:-:S07]  /*b75f0*/  IMAD.MOV.U32 R9, RZ, RZ, R82 ;  /* 0x000000ffff097224 */ /* 0x000fce00078e0052 */
[----:B------:R-:W-:Y:S05]  /*b7600*/  WARPSYNC.COLLECTIVE R83, `(.L_x_4230) ;  /* 0x0000000053087348 */ /* 0x000fea0003c00000 */
[----:B------:R0:W1:Y:S02]  /*b7610*/  SHFL.DOWN P2, R82, R80, R81, R6 ;  /* 0x0800005150527389 */ /* 0x0000640000040006 */
[----:B01----:R-:W-:Y:S05]  /*b7620*/  ENDCOLLECTIVE ;  /* 0x000000000000791b */ /* 0x003fea0003800000 */
.L_x_4230:
[----:B------:R-:W-:Y:S02]  /*b7630*/  IMAD.MOV.U32 R80, RZ, RZ, R11 ;  /* 0x000000ffff507224 */ /* 0x000fe400078e000b */
[----:B------:R-:W-:-:S07]  /*b7640*/  IMAD.MOV.U32 R10, RZ, RZ, R82 ;  /* 0x000000ffff0a7224 */ /* 0x000fce00078e0052 */
[----:B------:R-:W-:Y:S05]  /*b7650*/  WARPSYNC.COLLECTIVE R83, `(.L_x_4231) ;  /* 0x0000000053087348 */ /* 0x000fea0003c00000 */
[----:B------:R0:W1:Y:S02]  /*b7660*/  SHFL.DOWN P2, R82, R80, R81, R6 ;  /* 0x0800005150527389 */ /* 0x0000640000040006 */
[----:B01----:R-:W-:Y:S05]  /*b7670*/  ENDCOLLECTIVE ;  /* 0x000000000000791b */ /* 0x003fea0003800000 */
.L_x_4231:
[----:B------:R-:W-:Y:S02]  /*b7680*/  IMAD.MOV.U32 R80, RZ, RZ, R12 ;  /* 0x000000ffff507224 */ /* 0x000fe400078e000c */
[----:B------:R-:W-:-:S07]  /*b7690*/  IMAD.MOV.U32 R11, RZ, RZ, R82 ;  /* 0x000000ffff0b7224 */ /* 0x000fce00078e0052 */
[----:B------:R-:W-:Y:S05]  /*b76a0*/  WARPSYNC.COLLECTIVE R83, `(.L_x_4232) ;  /* 0x0000000053087348 */ /* 0x000fea0003c00000 */
[----:B------:R0:W1:Y:S02]  /*b76b0*/  SHFL.DOWN P2, R82, R80, R81, R6 ;  /* 0x0800005150527389 */ /* 0x0000640000040006 */
[----:B01----:R-:W-:Y:S05]  /*b76c0*/  ENDCOLLECTIVE ;  /* 0x000000000000791b */ /* 0x003fea0003800000 */
.L_x_4232:
[----:B------:R-:W-:Y:S02]  /*b76d0*/  IMAD.MOV.U32 R80, RZ, RZ, R13 ;  /* 0x000000ffff507224 */ /* 0x000fe400078e000d */
[----:B------:R-:W-:-:S07]  /*b76e0*/  IMAD.MOV.U32 R12, RZ, RZ, R82 ;  /* 0x000000ffff0c7224 */ /* 0x000fce00078e0052 */
[----:B------:R-:W-:Y:S05]  /*b76f0*/  WARPSYNC.COLLECTIVE R83, `(.L_x_4233) ;  /* 0x0000000053087348 */ /* 0x000fea0003c00000 */
[----:B------:R0:W1:Y:S02]  /*b7700*/  SHFL.DOWN P2, R82, R80, R81, R6 ;  /* 0x0800005150527389 */ /* 0x0000640000040006 */
[----:B01----:R-:W-:Y:S05]  /*b7710*/  ENDCOLLECTIVE ;  /* 0x000000000000791b */ /* 0x003fea0003800000 */
.L_x_4233:
[----:B------:R-:W-:Y:S02]  /*b7720*/  IMAD.MOV.U32 R80, RZ, RZ, R14 ;  /* 0x000000ffff507224 */ /* 0x000fe400078e000e */
[----:B------:R-:W-:-:S07]  /*b7730*/  IMAD.MOV.U32 R13, RZ, RZ, R82 ;  /* 0x000000ffff0d7224 */ /* 0x000fce00078e0052 */
[----:B------:R-:W-:Y:S05]  /*b7740*/  WARPSYNC.COLLECTIVE R83, `(.L_x_4234) ;  /* 0x0000000053087348 */ /* 0x000fea0003c00000 */
[----:B------:R0:W1:Y:S02]  /*b7750*/  SHFL.DOWN P2, R82, R80, R81, R6 ;  /* 0x0800005150527389 */ /* 0x0000640000040006 */
[----:B01----:R-:W-:Y:S05]  /*b7760*/  ENDCOLLECTIVE ;  /* 0x000000000000791b */ /* 0x003fea0003800000 */
.L_x_4234:
[----:B------:R-:W-:Y:S02]  /*b7770*/  IMAD.MOV.U32 R80, RZ, RZ, R15 ;  /* 0x000000ffff507224 */ /* 0x000fe400078e000f */
[----:B------:R-:W-:-:S07]  /*b7780*/  IMAD.MOV.U32 R14, RZ, RZ, R82 ;  /* 0x000000ffff0e7224 */ /* 0x000fce00078e0052 */
[----:B------:R-:W-:Y:S05]  /*b7790*/  WARPSYNC.COLLECTIVE R83, `(.L_x_4235) ;  /* 0x0000000053087348 */ /* 0x000fea0003c00000 */
[----:B------:R0:W1:Y:S02]  /*b77a0*/  SHFL.DOWN P2, R82, R80, R81, R6 ;  /* 0x0800005150527389 */ /* 0x0000640000040006 */
[----:B01----:R-:W-:Y:S05]  /*b77b0*/  ENDCOLLECTIVE ;  /* 0x000000000000791b */ /* 0x003fea0003800000 */
.L_x_4235:
[----:B------:R-:W-:Y:S02]  /*b77c0*/  IMAD.MOV.U32 R80, RZ, RZ, R16 ;  /* 0x000000ffff507224 */ /* 0x000fe400078e0010 */
[----:B------:R-:W-:-:S07]  /*b77d0*/  IMAD.MOV.U32 R15, RZ, RZ, R82 ;  /* 0x000000ffff0f7224 */ /* 0x000fce00078e0052 */
[----:B------:R-:W-:Y:S05]  /*b77e0*/  WARPSYNC.COLLECTIVE R83, `(.L_x_4236) ;  /* 0x0000000053087348 */ /* 0x000fea0003c00000 */
[----:B------:R0:W1:Y:S02]  /*b77f0*/  SHFL.DOWN P2, R82, R80, R81, R6 ;  /* 0x0800005150527389 */ /* 0x0000640000040006 */
[----:B01----:R-:W-:Y:S05]  /*b7800*/  ENDCOLLECTIVE ;  /* 0x000000000000791b */ /* 0x003fea0003800000 */
.L_x_4236:
[----:B------:R-:W-:Y:S02]  /*b7810*/  IMAD.MOV.U32 R80, RZ, RZ, R17 ;  /* 0x000000ffff507224 */ /* 0x000fe400078e0011 */
[----:B------:R-:W-:-:S07]  /*b7820*/  IMAD.MOV.U32 R16, RZ, RZ, R82 ;  /* 0x000000ffff107224 */ /* 0x000fce00078e0052 */
[----:B------:R-:W-:Y:S05]  /*b7830*/  WARPSYNC.COLLECTIVE R83, `(.L_x_4237) ;  /* 0x0000000053087348 */ /* 0x000fea0003c00000 */
[----:B------:R0:W1:Y:S02]  /*b7840*/  SHFL.DOWN P2, R82, R80, R81, R6 ;  /* 0x0800005150527389 */ /* 0x0000640000040006 */
[----:B01----:R-:W-:Y:S05]  /*b7850*/  ENDCOLLECTIVE ;  /* 0x000000000000791b */ /* 0x003fea0003800000 */
.L_x_4237:
[----:B------:R-:W-:Y:S02]  /*b7860*/  IMAD.MOV.U32 R80, RZ, RZ, R18 ;  /* 0x000000ffff507224 */ /* 0x000fe400078e0012 */
[----:B------:R-:W-:-:S07]  /*b7870*/  IMAD.MOV.U32 R17, RZ, RZ, R82 ;  /* 0x000000ffff117224 */ /* 0x000fce00078e0052 */
[----:B------:R-:W-:Y:S05]  /*b7880*/  WARPSYNC.COLLECTIVE R83, `(.L_x_4238) ;  /* 0x0000000053087348 */ /* 0x000fea0003c00000 */
[----:B------:R0:W1:Y:S02]  /*b7890*/  SHFL.DOWN P2, R82, R80, R81, R6 ;  /* 0x0800005150527389 */ /* 0x0000640000040006 */
[----:B01----:R-:W-:Y:S05]  /*b78a0*/  ENDCOLLECTIVE ;  /* 0x000000000000791b */ /* 0x003fea0003800000 */
.L_x_4238:
[----:B------:R-:W-:Y:S02]  /*b78b0*/  IMAD.MOV.U32 R80, RZ, RZ, R19 ;  /* 0x000000ffff507224 */ /* 0x000fe400078e0013 */
[----:B------:R-:W-:-:S07]  /*b78c0*/  IMAD.MOV.U32 R18, RZ, RZ, R82 ;  /* 0x000000ffff127224 */ /* 0x000fce00078e0052 */
[----:B------:R-:W-:Y:S05]  /*b78d0*/  WARPSYNC.COLLECTIVE R83, `(.L_x_4239) ;  /* 0x0000000053087348 */ /* 0x000fea0003c00000 */
[----:B------:R0:W1:Y:S02]  /*b78e0*/  SHFL.DOWN P2, R82, R80, R81, R6 ;  /* 0x0800005150527389 */ /* 0x0000640000040006 */
[----:B01----:R-:W-:Y:S05]  /*b78f0*/  ENDCOLLECTIVE ;  /* 0x000000000000791b */ /* 0x003fea0003800000 */
.L_x_4239:
[----:B------:R-:W-:Y:S02]  /*b7900*/  IMAD.MOV.U32 R80, RZ, RZ, R40 ;  /* 0x000000ffff507224 */ /* 0x000fe400078e0028 */
[----:B------:R-:W-:-:S07]  /*b7910*/  IMAD.MOV.U32 R19, RZ, RZ, R82 ;  /* 0x000000ffff137224 */ /* 0x000fce00078e0052 */
[----:B------:R-:W-:Y:S05]  /*b7920*/  WARPSYNC.COLLECTIVE R83, `(.L_x_4240) ;  /* 0x0000000053087348 */ /* 0x000fea0003c00000 */
[----:B------:R0:W1:Y:S02]  /*b7930*/  SHFL.DOWN P2, R82, R80, R81, R6 ;  /* 0x0800005150527389 */ /* 0x0000640000040006 */
[----:B01----:R-:W-:Y:S05]  /*b7940*/  ENDCOLLECTIVE ;  /* 0x000000000000791b */ /* 0x003fea0003800000 */
.L_x_4240:
[----:B------:R-:W-:Y:S02]  /*b7950*/  IMAD.MOV.U32 R80, RZ, RZ, R7 ;  /* 0x000000ffff507224 */ /* 0x000fe400078e0007 */
[----:B------:R-:W-:-:S07]  /*b7960*/  IMAD.MOV.U32 R221, RZ, RZ, R82 ;  /* 0x000000ffffdd7224 */ /* 0x000fce00078e0052 */
[----:B------:R-:W-:Y:S05]  /*b7970*/  WARPSYNC.COLLECTIVE R83, `(.L_x_4241) ;  /* 0x0000000053087348 */ /* 0x000fea0003c00000 */
[----:B------:R0:W1:Y:S02]  /*b7980*/  SHFL.DOWN P2, R82, R80, R81, R6 ;  /* 0x0800005150527389 */ /* 0x0000640000040006 */
[----:B01----:R-:W-:Y:S05]  /*b7990*/  ENDCOLLECTIVE ;  /* 0x000000000000791b */ /* 0x003fea0003800000 */
.L_x_4241:
[----:B------:R-:W-:Y:S02]  /*b79a0*/  IMAD.MOV.U32 R80, RZ, RZ, R4 ;  /* 0x000000ffff507224 */ /* 0x000fe400078e0004 */
[----:B------:R-:W-:-:S07]  /*b79b0*/  IMAD.MOV.U32 R213, RZ, RZ, R82 ;  /* 0x000000ffffd57224 */ /* 0x000fce00078e0052 */
[----:B------:R-:W-:Y:S05]  /*b79c0*/  WARPSYNC.COLLECTIVE R83, `(.L_x_4242) ;  /* 0x0000000053087348 */ /* 0x000fea0003c00000 */
[----:B------:R0:W1:Y:S02]  /*b79d0*/  SHFL.DOWN P2, R82, R80, R81, R6 ;  /* 0x0800005150527389 */ /* 0x0000640000040006 */
[----:B01----:R-:W-:Y:S05]  /*b79e0*/  ENDCOLLECTIVE ;  /* 0x000000000000791b */ /* 0x003fea0003800000 */
.L_x_4242:
[----:B------:R-:W-:Y:S02]  /*b79f0*/  IMAD.MOV.U32 R80, RZ, RZ, R5 ;  /* 0x000000ffff507224 */ /* 0x000fe400078e0005 */
[----:B------:R-:W-:-:S07]  /*b7a00*/  IMAD.MOV.U32 R92, RZ, RZ, R82 ;  /* 0x000000ffff5c7224 */ /* 0x000fce00078e0052 */
[----:B------:R-:W-:Y:S05]  /*b7a10*/  WARPSYNC.COLLECTIVE R83, `(.L_x_4243) ;  /* 0x0000000053087348 */ /* 0x000fea0003c00000 */
[----:B------:R0:W1:Y:S02]  /*b7a20*/  SHFL.DOWN P2, R82, R80, R81, R6 ;  /* 0x0800005150527389 */ /* 0x0000640000040006 */
[----:B01----:R-:W-:Y:S05]  /*b7a30*/  ENDCOLLECTIVE ;  /* 0x000000000000791b */ /* 0x003fea0003800000 */
.L_x_4243:
[----:B------:R-:W-:Y:S01]  /*b7a40*/  IMAD.MOV.U32 R93, RZ, RZ, R82 ;  /* 0x000000ffff5d7224 */ /* 0x000fe200078e0052 */
[----:B------:R-:W-:Y:S06]  /*b7a50*/  BRA `(.L_x_4244) ;  /* 0xfffffe2800c47947 */ /* 0x000fec000383ffff */
.L_x_3644:
[----:B------:R-:W-:Y:S01]  /*b7a60*/  BSSY B0, `(.L_x_4245) ;  /* 0x0000007000007945 */ /* 0x000fe20003800000 */
[----:B------:R-:W-:Y:S02]  /*b7a70*/  IMAD.MOV.U32 R80, RZ, RZ, R94 ;  /* 0x000000ffff507224 */ /* 0x000fe400078e005e */
[----:B------:R-:W-:Y:S02]  /*b7a80*/  IMAD.MOV.U32 R81, RZ, RZ, 0x10 ;  /* 0x00000010ff517424 */ /* 0x000fe400078e00ff */
[----:B------:R-:W-:-:S07]  /*b7a90*/  IMAD.MOV.U32 R83, RZ, RZ, -0x1 ;  /* 0xffffffffff537424 */ /* 0x000fce00078e00ff */
[----:B-12345:R-:W-:Y:S05]  /*b7aa0*/  WARPSYNC.COLLECTIVE R83, `(.L_x_4246) ;  /* 0x0000000053087348 */ /* 0x03efea0003c00000 */
[----:B------:R0:W0:Y:S02]  /*b7ab0*/  SHFL.DOWN P2, R82, R80, R81, R6 ;  /* 0x0800005150527389 */ /* 0x0000240000040006 */
[----:B012345:R-:W-:Y:S05]  /*b7ac0*/  ENDCOLLECTIVE ;  /* 0x000000000000791b */ /* 0x03ffea0003800000 */
.L_x_4246:
[----:B------:R-:W-:Y:S05]  /*b7ad0*/  BSYNC B0 ;  /* 0x0000000000007941 */ /* 0x000fea0003800000 */
.L_x_4245:
[----:B------:R-:W-:Y:S01]  /*b7ae0*/  IMAD.MOV.U32 R214, RZ, RZ, R82 ;  /* 0x000000ffffd67224 */ /* 0x000fe200078e0052 */
[----:B------:R-:W-:Y:S06]  /*b7af0*/  BRA `(.L_x_4247) ;  /* 0xfffffe3c00a87947 */ /* 0x000fec000383ffff */
.L_x_3645:
[----:B------:R-:W-:Y:S01]  /*b7b00*/  BSSY B0, `(.L_x_4248) ;  /* 0x0000006000007945 */ /* 0x000fe20003800000 */
[----:B------:R-:W-:Y:S02]  /*b7b10*/  IMAD.MOV.U32 R81, RZ, RZ, 0x10 ;  /* 0x00000010ff517424 */ /* 0x000fe400078e00ff */
[----:B------:R-:W-:-:S07]  /*b7b20*/  IMAD.MOV.U32 R83, RZ, RZ, -0x1 ;  /* 0xffffffffff537424 */ /* 0x000fce00078e00ff */
[----:B012345:R-:W-:Y:S05]  /*b7b30*/  WARPSYNC.COLLECTIVE R83, `(.L_x_4249) ;  /* 0x0000000053087348 */ /* 0x03ffea0003c00000 */
[----:B------:R0:W0:Y:S02]  /*b7b40*/  SHFL.DOWN P2, R82, R80, R81, R6 ;  /* 0x0800005150527389 */ /* 0x0000240000040006 */
[----:B012345:R-:W-:Y:S05]  /*b7b50*/  ENDCOLLECTIVE ;  /* 0x000000000000791b */ /* 0x03ffea0003800000 */
.L_x_4249:
[----:B------:R-:W-:Y:S05]  /*b7b60*/  BSYNC B0 ;  /* 0x0000000000007941 */ /* 0x000fea0003800000 */
.L_x_4248:
[----:B------:R-:W-:Y:S05]  /*b7b70*/  BRA `(.L_x_4250) ;  /* 0xfffffe3c00907947 */ /* 0x000fea000383ffff */
.L_x_3646:
[----:B------:R-:W-:Y:S01]  /*b7b80*/  BSSY B0, `(.L_x_4251) ;  /* 0x0000007000007945 */ /* 0x000fe20003800000 */
[----:B------:R-:W-:Y:S02]  /*b7b90*/  IMAD.MOV.U32 R80, RZ, RZ, R8 ;  /* 0x000000ffff507224 */ /* 0x000fe400078e0008 */
[----:B------:R-:W-:Y:S02]  /*b7ba0*/  IMAD.MOV.U32 R81, RZ, RZ, 0x10 ;  /* 0x00000010ff517424 */ /* 0x000fe400078e00ff */
[----:B------:R-:W-:-:S07]  /*b7bb0*/  IMAD.MOV.U32 R83, RZ, RZ, -0x1 ;  /* 0xffffffffff537424 */ /* 0x000fce00078e00ff */
[----:B012345:R-:W-:Y:S05]  /*b7bc0*/  WARPSYNC.COLLECTIVE R83, `(.L_x_4252) ;  /* 0x0000000053087348 */ /* 0x03ffea0003c00000 */
[----:B------:R0:W0:Y:S02]  /*b7bd0*/  SHFL.DOWN P2, R82, R80, R81, R6 ;  /* 0x0800005150527389 */ /* 0x0000240000040006 */
[----:B012345:R-:W-:Y:S05]  /*b7be0*/  ENDCOLLECTIVE ;  /* 0x000000000000791b */ /* 0x03ffea0003800000 */
.L_x_4252:
[----:B------:R-:W-:Y:S05]  /*b7bf0*/  BSYNC B0 ;  /* 0x0000000000007941 */ /* 0x000fea0003800000 */
.L_x_4251:
[----:B------:R-:W-:Y:S02]  /*b7c00*/  IMAD.MOV.U32 R80, RZ, RZ, R9 ;  /* 0x000000ffff507224 */ /* 0x000fe400078e0009 */
[----:B------:R-:W-:Y:S02]  /*b7c10*/  IMAD.MOV.U32 R81, RZ, RZ, 0x10 ;  /* 0x00000010ff517424 */ /* 0x000fe400078e00ff */
[----:B------:R-:W-:Y:S02]  /*b7c20*/  IMAD.MOV.U32 R83, RZ, RZ, -0x1 ;  /* 0xffffffffff537424 */ /* 0x000fe400078e00ff */
[----:B------:R-:W-:-:S07]  /*b7c30*/  IMAD.MOV.U32 R8, RZ, RZ, R82 ;  /* 0x000000ffff087224 */ /* 0x000fce00078e0052 */
[----:B------:R-:W-:Y:S05]  /*b7c40*/  WARPSYNC.COLLECTIVE R83, `(.L_x_4253) ;  /* 0x0000000053087348 */ /* 0x000fea0003c00000 */
[----:B------:R0:W1:Y:S02]  /*b7c50*/  SHFL.DOWN P2, R82, R80, R81, R6 ;  /* 0x0800005150527389 */ /* 0x0000640000040006 */
[----:B01----:R-:W-:Y:S05]  /*b7c60*/  ENDCOLLECTIVE ;  /* 0x000000000000791b */ /* 0x003fea0003800000 */
.L_x_4253:
[----:B------:R-:W-:Y:S02]  /*b7c70*/  IMAD.MOV.U32 R80, RZ, RZ, R10 ;  /* 0x000000ffff507224 */ /* 0x000fe400078e000a */
[----:B------:R-:W-:-:S07]  /*b7c80*/  IMAD.MOV.U32 R9, RZ, RZ, R82 ;  /* 0x000000ffff097224 */ /* 0x000fce00078e0052 */
[----:B------:R-:W-:Y:S05]  /*b7c90*/  WARPSYNC.COLLECTIVE R83, `(.L_x_4254) ;  /* 0x0000000053087348 */ /* 0x000fea0003c00000 */
[----:B------:R0:W1:Y:S02]  /*b7ca0*/  SHFL.DOWN P2, R82, R80, R81, R6 ;  /* 0x0800005150527389 */ /* 0x0000640000040006 */
[----:B01----:R-:W-:Y:S05]  /*b7cb0*/  ENDCOLLECTIVE ;  /* 0x000000000000791b */ /* 0x003fea0003800000 */
.L_x_4254:
[----:B------:R-:W-:Y:S02]  /*b7cc0*/  IMAD.MOV.U32 R80, RZ, RZ, R11 ;  /* 0x000000ffff507224 */ /* 0x000fe400078e000b */
[----:B------:R-:W-:-:S07]  /*b7cd0*/  IMAD.MOV.U32 R10, RZ, RZ, R82 ;  /* 0x000000ffff0a7224 */ /* 0x000fce00078e0052 */
[----:B------:R-:W-:Y:S05]  /*b7ce0*/  WARPSYNC.COLLECTIVE R83, `(.L_x_4255) ;  /* 0x0000000053087348 */ /* 0x000fea0003c00000 */
[----:B------:R0:W1:Y:S02]  /*b7cf0*/  SHFL.DOWN P2, R82, R80, R81, R6 ;  /* 0x0800005150527389 */ /* 0x0000640000040006 */
[----:B01----:R-:W-:Y:S05]  /*b7d00*/  ENDCOLLECTIVE ;  /* 0x000000000000791b */ /* 0x003fea0003800000 */
.L_x_4255:
[----:B------:R-:W-:Y:S02]  /*b7d10*/  IMAD.MOV.U32 R80, RZ, RZ, R12 ;  /* 0x000000ffff507224 */ /* 0x000fe400078e000c */
[----:B------:R-:W-:-:S07]  /*b7d20*/  IMAD.MOV.U32 R11, RZ, RZ, R82 ;  /* 0x000000ffff0b7224 */ /* 0x000fce00078e0052 */
[----:B------:R-:W-:Y:S05]  /*b7d30*/  WARPSYNC.COLLECTIVE R83, `(.L_x_4256) ;  /* 0x0000000053087348 */ /* 0x000fea0003c00000 */
[----:B------:R0:W1:Y:S02]  /*b7d40*/  SHFL.DOWN P2, R82, R80, R81, R6 ;  /* 0x0800005150527389 */ /* 0x0000640000040006 */
[----:B01----:R-:W-:Y:S05]  /*b7d50*/  ENDCOLLECTIVE ;  /* 0x000000000000791b */ /* 0x003fea0003800000 */
.L_x_4256:
[----:B------:R-:W-:Y:S02]  /*b7d60*/  IMAD.MOV.U32 R80, RZ, RZ, R13 ;  /* 0x000000ffff507224 */ /* 0x000fe400078e000d */
[----:B------:R-:W-:-:S07]  /*b7d70*/  IMAD.MOV.U32 R12, RZ, RZ, R82 ;  /* 0x000000ffff0c7224 */ /* 0x000fce00078e0052 */
[----:B------:R-:W-:Y:S05]  /*b7d80*/  WARPSYNC.COLLECTIVE R83, `(.L_x_4257) ;  /* 0x0000000053087348 */ /* 0x000fea0003c00000 */
[----:B------:R0:W1:Y:S02]  /*b7d90*/  SHFL.DOWN P2, R82, R80, R81, R6 ;  /* 0x0800005150527389 */ /* 0x0000640000040006 */
[----:B01----:R-:W-:Y:S05]  /*b7da0*/  ENDCOLLECTIVE ;  /* 0x000000000000791b */ /* 0x003fea0003800000 */
.L_x_4257:
[----:B------:R-:W-:Y:S02]  /*b7db0*/  IMAD.MOV.U32 R80, RZ, RZ, R14 ;  /* 0x000000ffff507224 */ /* 0x000fe400078e000e */
[----:B------:R-:W-:-:S07]  /*b7dc0*/  IMAD.MOV.U32 R13, RZ, RZ, R82 ;  /* 0x000000ffff0d7224 */ /* 0x000fce00078e0052 */
[----:B------:R-:W-:Y:S05]  /*b7dd0*/  WARPSYNC.COLLECTIVE R83, `(.L_x_4258) ;  /* 0x0000000053087348 */ /* 0x000fea0003c00000 */
[----:B------:R0:W1:Y:S02]  /*b7de0*/  SHFL.DOWN P2, R82, R80, R81, R6 ;  /* 0x0800005150527389 */ /* 0x0000640000040006 */
[----:B01----:R-:W-:Y:S05]  /*b7df0*/  ENDCOLLECTIVE ;  /* 0x000000000000791b */ /* 0x003fea0003800000 */
.L_x_4258:
[----:B------:R-:W-:Y:S02]  /*b7e00*/  IMAD.MOV.U32 R80, RZ, RZ, R15 ;  /* 0x000000ffff507224 */ /* 0x000fe400078e000f */
[----:B------:R-:W-:-:S07]  /*b7e10*/  IMAD.MOV.U32 R14, RZ, RZ, R82 ;  /* 0x000000ffff0e7224 */ /* 0x000fce00078e0052 */
[----:B------:R-:W-:Y:S05]  /*b7e20*/  WARPSYNC.COLLECTIVE R83, `(.L_x_4259) ;  /* 0x0000000053087348 */ /* 0x000fea0003c00000 */
[----:B------:R0:W1:Y:S02]  /*b7e30*/  SHFL.DOWN P2, R82, R80, R81, R6 ;  /* 0x0800005150527389 */ /* 0x0000640000040006 */
[----:B01----:R-:W-:Y:S05]  /*b7e40*/  ENDCOLLECTIVE ;  /* 0x000000000000791b */ /* 0x003fea0003800000 */
.L_x_4259:
[----:B------:R-:W-:Y:S02]  /*b7e50*/  IMAD.MOV.U32 R80, RZ, RZ, R16 ;  /* 0x000000ffff507224 */ /* 0x000fe400078e0010 */
[----:B------:R-:W-:-:S07]  /*b7e60*/  IMAD.MOV.U32 R15, RZ, RZ, R82 ;  /* 0x000000ffff0f7224 */ /* 0x000fce00078e0052 */
[----:B------:R-:W-:Y:S05]  /*b7e70*/  WARPSYNC.COLLECTIVE R83, `(.L_x_4260) ;  /* 0x0000000053087348 */ /* 0x000fea0003c00000 */
[----:B------:R0:W1:Y:S02]  /*b7e80*/  SHFL.DOWN P2, R82, R80, R81, R6 ;  /* 0x0800005150527389 */ /* 0x0000640000040006 */
[----:B01----:R-:W-:Y:S05]  /*b7e90*/  ENDCOLLECTIVE ;  /* 0x000000000000791b */ /* 0x003fea0003800000 */
.L_x_4260:
[----:B------:R-:W-:Y:S02]  /*b7ea0*/  IMAD.MOV.U32 R80, RZ, RZ, R17 ;  /* 0x000000ffff507224 */ /* 0x000fe400078e0011 */
[----:B------:R-:W-:-:S07]  /*b7eb0*/  IMAD.MOV.U32 R16, RZ, RZ, R82 ;  /* 0x000000ffff107224 */ /* 0x000fce00078e0052 */
[----:B------:R-:W-:Y:S05]  /*b7ec0*/  WARPSYNC.COLLECTIVE R83, `(.L_x_4261) ;  /* 0x0000000053087348 */ /* 0x000fea0003c00000 */
[----:B------:R0:W1:Y:S02]  /*b7ed0*/  SHFL.DOWN P2, R82, R80, R81, R6 ;  /* 0x0800005150527389 */ /* 0x0000640000040006 */
[----:B01----:R-:W-:Y:S05]  /*b7ee0*/  ENDCOLLECTIVE ;  /* 0x000000000000791b */ /* 0x003fea0003800000 */
.L_x_4261:
[----:B------:R-:W-:Y:S02]  /*b7ef0*/  IMAD.MOV.U32 R80, RZ, RZ, R18 ;  /* 0x000000ffff507224 */ /* 0x000fe400078e0012 */
[----:B------:R-:W-:-:S07]  /*b7f00*/  IMAD.MOV.U32 R17, RZ, RZ, R82 ;  /* 0x000000ffff117224 */ /* 0x000fce00078e0052 */
[----:B------:R-:W-:Y:S05]  /*b7f10*/  WARPSYNC.COLLECTIVE R83, `(.L_x_4262) ;  /* 0x0000000053087348 */ /* 0x000fea0003c00000 */
[----:B------:R0:W1:Y:S02]  /*b7f20*/  SHFL.DOWN P2, R82, R80, R81, R6 ;  /* 0x0800005150527389 */ /* 0x0000640000040006 */
[----:B01----:R-:W-:Y:S05]  /*b7f30*/  ENDCOLLECTIVE ;  /* 0x000000000000791b */ /* 0x003fea0003800000 */
.L_x_4262:
[----:B------:R-:W-:Y:S02]  /*b7f40*/  IMAD.MOV.U32 R80, RZ, RZ, R19 ;  /* 0x000000ffff507224 */ /* 0x000fe400078e0013 */
[----:B------:R-:W-:-:S07]  /*b7f50*/  IMAD.MOV.U32 R18, RZ, RZ, R82 ;  /* 0x000000ffff127224 */ /* 0x000fce00078e0052 */
[----:B------:R-:W-:Y:S05]  /*b7f60*/  WARPSYNC.COLLECTIVE R83, `(.L_x_4263) ;  /* 0x0000000053087348 */ /* 0x000fea0003c00000 */
[----:B------:R0:W1:Y:S02]  /*b7f70*/  SHFL.DOWN P2, R82, R80, R81, R6 ;  /* 0x0800005150527389 */ /* 0x0000640000040006 */
[----:B01----:R-:W-:Y:S05]  /*b7f80*/  ENDCOLLECTIVE ;  /* 0x000000000000791b */ /* 0x003fea0003800000 */
.L_x_4263:
[----:B------:R-:W-:Y:S02]  /*b7f90*/  IMAD.MOV.U32 R80, RZ, RZ, R41 ;  /* 0x000000ffff507224 */ /* 0x000fe400078e0029 */
[----:B------:R-:W-:-:S07]  /*b7fa0*/  IMAD.MOV.U32 R19, RZ, RZ, R82 ;  /* 0x000000ffff137224 */ /* 0x000fce00078e0052 */
[----:B------:R-:W-:Y:S05]  /*b7fb0*/  WARPSYNC.COLLECTIVE R83, `(.L_x_4264) ;  /* 0x0000000053087348 */ /* 0x000fea0003c00000 */
[----:B------:R0:W1:Y:S02]  /*b7fc0*/  SHFL.DOWN P2, R82, R80, R81, R6 ;  /* 0x0800005150527389 */ /* 0x0000640000040006 */
[----:B01----:R-:W-:Y:S05]  /*b7fd0*/  ENDCOLLECTIVE ;  /* 0x000000000000791b */ /* 0x003fea0003800000 */
.L_x_4264:
[----:B------:R-:W-:Y:S02]  /*b7fe0*/  IMAD.MOV.U32 R80, RZ, RZ, R7 ;  /* 0x000000ffff507224 */ /* 0x000fe400078e0007 */
[----:B------:R-:W-:-:S07]  /*b7ff0*/  IMAD.MOV.U32 R221, RZ, RZ, R82 ;  /* 0x000000ffffdd7224 */ /* 0x000fce00078e0052 */
[----:B------:R-:W-:Y:S05]  /*b8000*/  WARPSYNC.COLLECTIVE R83, `(.L_x_4265) ;  /* 0x0000000053087348 */ /* 0x000fea0003c00000 */
[----:B------:R0:W1:Y:S02]  /*b8010*/  SHFL.DOWN P2, R82, R80, R81, R6 ;  /* 0x0800005150527389 */ /* 0x0000640000040006 */
[----:B01----:R-:W-:Y:S05]  /*b8020*/  ENDCOLLECTIVE ;  /* 0x000000000000791b */ /* 0x003fea0003800000 */
.L_x_4265:
[----:B------:R-:W-:Y:S02]  /*b8030*/  IMAD.MOV.U32 R80, RZ, RZ, R4 ;  /* 0x000000ffff507224 */ /* 0x000fe400078e0004 */
[----:B------:R-:W-:-:S07]  /*b8040*/  IMAD.MOV.U32 R213, RZ, RZ, R82 ;  /* 0x000000ffffd57224 */ /* 0x000fce00078e0052 */
[----:B------:R-:W-:Y:S05]  /*b8050*/  WARPSYNC.COLLECTIVE R83, `(.L_x_4266) ;  /* 0x0000000053087348 */ /* 0x000fea0003c00000 */
[----:B------:R0:W1:Y:S02]  /*b8060*/  SHFL.DOWN P2, R82, R80, R81, R6 ;  /* 0x0800005150527389 */ /* 0x0000640000040006 */
[----:B01----:R-:W-:Y:S05]  /*b8070*/  ENDCOLLECTIVE ;  /* 0x000000000000791b */ /* 0x003fea0003800000 */
.L_x_4266:
[----:B------:R-:W-:Y:S02]  /*b8080*/  IMAD.MOV.U32 R80, RZ, RZ, R5 ;  /* 0x000000ffff507224 */ /* 0x000fe400078e0005 */
[----:B------:R-:W-:-:S07]  /*b8090*/  IMAD.MOV.U32 R92, RZ, RZ, R82 ;  /* 0x000000ffff5c7224 */ /* 0x000fce00078e0052 */
[----:B------:R-:W-:Y:S05]  /*b80a0*/  WARPSYNC.COLLECTIVE R83, `(.L_x_4267) ;  /* 0x0000000053087348 */ /* 0x000fea0003c00000 */
[----:B------:R0:W1:Y:S02]  /*b80b0*/  SHFL.DOWN P2, R82, R80, R81, R6 ;  /* 0x0800005150527389 */ /* 0x0000640000040006 */
[----:B01----:R-:W-:Y:S05]  /*b80c0*/  ENDCOLLECTIVE ;  /* 0x000000000000791b */ /* 0x003fea0003800000 */
.L_x_4267:
[----:B------:R-:W-:Y:S01]  /*b80d0*/  IMAD.MOV.U32 R93, RZ, RZ, R82 ;  /* 0x000000ffff5d7224 */ /* 0x000fe200078e0052 */
[----:B------:R-:W-:Y:S06]  /*b80e0*/  BRA `(.L_x_4268) ;  /* 0xfffffe38007c7947 */ /* 0x000fec000383ffff */
.L_x_3672:
[----:B------:R-:W-:Y:S01]  /*b80f0*/  BSSY B0, `(.L_x_4269) ;  /* 0x0000005000007945 */ /* 0x000fe20003800000 */
[----:B------:R-:W-:-:S07]  /*b8100*/  IMAD.MOV.U32 R83, RZ, RZ, -0x1 ;  /* 0xffffffffff537424 */ /* 0x000fce00078e00ff */
[----:B0-234-:R-:W-:Y:S05]  /*b8110*/  WARPSYNC.COLLECTIVE R83, `(.L_x_4270) ;  /* 0x0000000053087348 */ /* 0x01dfea0003c00000 */
[----:B------:R-:W-:Y:S01]  /*b8120*/  VOTE.ALL P2, P2 ;  /* 0x0000000000ff7806 */ /* 0x000fe20001040000 */
[----:B0-234-:R-:W-:-:S12]  /*b8130*/  ENDCOLLECTIVE ;  /* 0x000000000000791b */ /* 0x01dfd80003800000 */
.L_x_4270:
[----:B------:R-:W-:Y:S05]  /*b8140*/  BSYNC B0 ;  /* 0x0000000000007941 */ /* 0x000fea0003800000 */
.L_x_4269:
[----:B------:R-:W-:Y:S05]  /*b8150*/  BRA `(.L_x_4271) ;  /* 0xfffffe5800ac7947 */ /* 0x000fea000383ffff */
.L_x_4272:
        /* <DEDUP_REMOVED lines=10> */
.L_x_4291:


//--------------------- .text._ZN6thrust24THRUST_300001_SM_1000_NS8cuda_cub4core6detail13_kernel_agentINS1_15__reduce_by_key9InitAgentIN3cub18CUB_300001_SM_100024ReduceByKeyScanTileStateI6StructiLb0EEEiPiEEJSB_iSC_EEEvDpT0_ --------------------------
	.section	.text._ZN6thrust24THRUST_300001_SM_1000_NS8cuda_cub4core6detail13_kernel_agentINS1_15__reduce_by_key9InitAgentIN3cub18CUB_300001_SM_100024ReduceByKeyScanTileStateI6StructiLb0EEEiPiEEJSB_iSC_EEEvDpT0_,"ax",@progbits
	.align	128
        .global         _ZN6thrust24THRUST_300001_SM_1000_NS8cuda_cub4core6detail13_kernel_agentINS1_15__reduce_by_key9InitAgentIN3cub18CUB_300001_SM_100024ReduceByKeyScanTileStateI6StructiLb0EEEiPiEEJSB_iSC_EEEvDpT0_
        .type           _ZN6thrust24THRUST_300001_SM_1000_NS8cuda_cub4core6detail13_kernel_agentINS1_15__reduce_by_key9InitAgentIN3cub18CUB_300001_SM_100024ReduceByKeyScanTileStateI6StructiLb0EEEiPiEEJSB_iSC_EEEvDpT0_,@function
        .size           _ZN6thrust24THRUST_300001_SM_1000_NS8cuda_cub4core6detail13_kernel_agentINS1_15__reduce_by_key9InitAgentIN3cub18CUB_300001_SM_100024ReduceByKeyScanTileStateI6StructiLb0EEEiPiEEJSB_iSC_EEEvDpT0_,(.L_x_4292 - _ZN6thrust24THRUST_300001_SM_1000_NS8cuda_cub4core6detail13_kernel_agentINS1_15__reduce_by_key9InitAgentIN3cub18CUB_300001_SM_100024ReduceByKeyScanTileStateI6StructiLb0EEEiPiEEJSB_iSC_EEEvDpT0_)
        .other          _ZN6thrust24THRUST_300001_SM_1000_NS8cuda_cub4core6detail13_kernel_agentINS1_15__reduce_by_key9InitAgentIN3cub18CUB_300001_SM_100024ReduceByKeyScanTileStateI6StructiLb0EEEiPiEEJSB_iSC_EEEvDpT0_,@"STO_CUDA_ENTRY STV_DEFAULT"
_ZN6thrust24THRUST_300001_SM_1000_NS8cuda_cub4core6detail13_kernel_agentINS1_15__reduce_by_key9InitAgentIN3cub18CUB_300001_SM_100024ReduceByKeyScanTileStateI6StructiLb0EEEiPiEEJSB_iSC_EEEvDpT0_:
.text._ZN6thrust24THRUST_300001_SM_1000_NS8cuda_cub4core6detail13_kernel_agentINS1_15__reduce_by_key9InitAgentIN3cub18CUB_300001_SM_100024ReduceByKeyScanTileStateI6StructiLb0EEEiPiEEJSB_iSC_EEEvDpT0_:
        /* <DEDUP_REMOVED lines=20> */
[----:B0-----:R-:W-:Y:S01]  /*0140*/  STG.E desc[UR4][R2.64], RZ ;  /* 0x000000ff02007986 */ /* 0x001fe2000c101904 */
[----:B------:R-:W-:Y:S05]  /*0150*/  EXIT ;  /* 0x000000000000794d */ /* 0x000fea0003800000 */
.L_x_4273:
        /* <DEDUP_REMOVED lines=10> */
.L_x_4292:


//--------------------- .nv.shared._ZN3cub18CUB_300001_SM_10006detail10radix_sort29DeviceRadixSortOnesweepKernelINS1_5radix10policy_hubIiiyE10Policy1000ELNS0_9SortOrderE0EiiyiiNS1_21identity_decomposer_tEEEvPT5_SB_PT3_PKSC_PT1_PKSG_PT2_PKSK_T4_iiT6_ --------------------------
	.section	.nv.shared._ZN3cub18CUB_300001_SM_10006detail10radix_sort29DeviceRadixSortOnesweepKernelINS1_5radix10policy_hubIiiyE10Policy1000ELNS0_9SortOrderE0EiiyiiNS1_21identity_decomposer_tEEEvPT5_SB_PT3_PKSC_PT1_PKSG_PT2_PKSK_T4_iiT6_,"aw",@nobits
	.sectionflags	@""
	.align	16
.nv.shared._ZN3cub18CUB_300001_SM_10006detail10radix_sort29DeviceRadixSortOnesweepKernelINS1_5radix10policy_hubIiiyE10Policy1000ELNS0_9SortOrderE0EiiyiiNS1_21identity_decomposer_tEEEvPT5_SB_PT3_PKSC_PT1_PKSG_PT2_PKSK_T4_iiT6_:
	.zero		29184


//--------------------- .nv.shared.reserved.0     --------------------------
	.section	.nv.shared.reserved.0,"aw",@nobits
	.weak		__nv_reservedSMEM_offset_0_alias
	.size		__nv_reservedSMEM_offset_0_alias, 0, 64
	.other		__nv_reservedSMEM_offset_0_alias,@"STO_CUDA_RESERVED_SHARED STV_DEFAULT"
__nv_reservedSMEM_offset_0_alias:
	.zero		0
	.zero		64


//--------------------- .nv.global                --------------------------
	.section	.nv.global,"aw",@nobits
.nv.global:
	.type		_ZN34_INTERNAL_bce8b275_4_k_cu_46f161376thrust24THRUST_300001_SM_1000_NS12placeholders2_8E,@object
	.size		_ZN34_INTERNAL_bce8b275_4_k_cu_46f161376thrust24THRUST_300001_SM_1000_NS12placeholders2_8E,(_ZN34_INTERNAL_bce8b275_4_k_cu_46f161374cuda3std3__436_GLOBAL__N__bce8b275_4_k_cu_46f161376ignoreE - _ZN34_INTERNAL_bce8b275_4_k_cu_46f161376thrust24THRUST_300001_SM_1000_NS12placeholders2_8E)
_ZN34_INTERNAL_bce8b275_4_k_cu_46f161376thrust24THRUST_300001_SM_1000_NS12placeholders2_8E:
	.zero		1
	.type		_ZN34_INTERNAL_bce8b275_4_k_cu_46f161374cuda3std3__436_GLOBAL__N__bce8b275_4_k_cu_46f161376ignoreE,@object
	.size		_ZN34_INTERNAL_bce8b275_4_k_cu_46f161374cuda3std3__436_GLOBAL__N__bce8b275_4_k_cu_46f161376ignoreE,(_ZN34_INTERNAL_bce8b275_4_k_cu_46f161374cuda3std6ranges3__45__cpo4dataE - _ZN34_INTERNAL_bce8b275_4_k_cu_46f161374cuda3std3__436_GLOBAL__N__bce8b275_4_k_cu_46f161376ignoreE)
_ZN34_INTERNAL_bce8b275_4_k_cu_46f161374cuda3std3__436_GLOBAL__N__bce8b275_4_k_cu_46f161376ignoreE:
	.zero		1
	.type		_ZN34_INTERNAL_bce8b275_4_k_cu_46f161374cuda3std6ranges3__45__cpo4dataE,@object
	.size		_ZN34_INTERNAL_bce8b275_4_k_cu_46f161374cuda3std6ranges3__45__cpo4dataE,(_ZN34_INTERNAL_bce8b275_4_k_cu_46f161376thrust24THRUST_300001_SM_1000_NS6system3cpp3parE - _ZN34_INTERNAL_bce8b275_4_k_cu_46f161374cuda3std6ranges3__45__cpo4dataE)
_ZN34_INTERNAL_bce8b275_4_k_cu_46f161374cuda3std6ranges3__45__cpo4dataE:
	.zero		1
	.type		_ZN34_INTERNAL_bce8b275_4_k_cu_46f161376thrust24THRUST_300001_SM_1000_NS6system3cpp3parE,@object
	.size		_ZN34_INTERNAL_bce8b275_4_k_cu_46f161376thrust24THRUST_300001_SM_1000_NS6system3cpp3parE,(_ZN34_INTERNAL_bce8b275_4_k_cu_46f161374cuda3std3__45__cpo5beginE - _ZN34_INTERNAL_bce8b275_4_k_cu_46f161376thrust24THRUST_300001_SM_1000_NS6system3cpp3parE)
_ZN34_INTERNAL_bce8b275_4_k_cu_46f161376thrust24THRUST_300001_SM_1000_NS6system3cpp3parE:
	.zero		1
	.type		_ZN34_INTERNAL_bce8b275_4_k_cu_46f161374cuda3std3__45__cpo5beginE,@object
	.size		_ZN34_INTERNAL_bce8b275_4_k_cu_46f161374cuda3std3__45__cpo5beginE,(_ZN34_INTERNAL_bce8b275_4_k_cu_46f161374cuda3std6ranges3__45__cpo5beginE - _ZN34_INTERNAL_bce8b275_4_k_cu_46f161374cuda3std3__45__cpo5beginE)
_ZN34_INTERNAL_bce8b275_4_k_cu_46f161374cuda3std3__45__cpo5beginE:
	.zero		1
	.type		_ZN34_INTERNAL_bce8b275_4_k_cu_46f161374cuda3std6ranges3__45__cpo5beginE,@object
	.size		_ZN34_INTERNAL_bce8b275_4_k_cu_46f161374cuda3std6ranges3__45__cpo5beginE,(_ZN34_INTERNAL_bce8b275_4_k_cu_46f161376thrust24THRUST_300001_SM_1000_NS6deviceE - _ZN34_INTERNAL_bce8b275_4_k_cu_46f161374cuda3std6ranges3__45__cpo5beginE)
_ZN34_INTERNAL_bce8b275_4_k_cu_46f161374cuda3std6ranges3__45__cpo5beginE:
	.zero		1
	.type		_ZN34_INTERNAL_bce8b275_4_k_cu_46f161376thrust24THRUST_300001_SM_1000_NS6deviceE,@object
	.size		_ZN34_INTERNAL_bce8b275_4_k_cu_46f161376thrust24THRUST_300001_SM_1000_NS6deviceE,(_ZN34_INTERNAL_bce8b275_4_k_cu_46f161374cuda3std3__47nulloptE - _ZN34_INTERNAL_bce8b275_4_k_cu_46f161376thrust24THRUST_300001_SM_1000_NS6deviceE)
_ZN34_INTERNAL_bce8b275_4_k_cu_46f161376thrust24THRUST_300001_SM_1000_NS6deviceE:
	.zero		1
	.type		_ZN34_INTERNAL_bce8b275_4_k_cu_46f161374cuda3std3__47nulloptE,@object
	.size		_ZN34_INTERNAL_bce8b275_4_k_cu_46f161374cuda3std3__47nulloptE,(_ZN34_INTERNAL_bce8b275_4_k_cu_46f161374cuda3std6ranges3__45__cpo8distanceE - _ZN34_INTERNAL_bce8b275_4_k_cu_46f161374cuda3std3__47nulloptE)
_ZN34_INTERNAL_bce8b275_4_k_cu_46f161374cuda3std3__47nulloptE:
	.zero		1
	.type		_ZN34_INTERNAL_bce8b275_4_k_cu_46f161374cuda3std6ranges3__45__cpo8distanceE,@object
	.size		_ZN34_INTERNAL_bce8b275_4_k_cu_46f161374cuda3std6ranges3__45__cpo8distanceE,(_ZN34_INTERNAL_bce8b275_4_k_cu_46f161376thrust24THRUST_300001_SM_1000_NS12placeholders2_4E - _ZN34_INTERNAL_bce8b275_4_k_cu_46f161374cuda3std6ranges3__45__cpo8distanceE)
_ZN34_INTERNAL_bce8b275_4_k_cu_46f161374cuda3std6ranges3__45__cpo8distanceE:
	.zero		1
	.type		_ZN34_INTERNAL_bce8b275_4_k_cu_46f161376thrust24THRUST_300001_SM_1000_NS12placeholders2_4E,@object
	.size		_ZN34_INTERNAL_bce8b275_4_k_cu_46f161376thrust24THRUST_300001_SM_1000_NS12placeholders2_4E,(_ZN34_INTERNAL_bce8b275_4_k_cu_46f161374cuda3std3__45__cpo6rbeginE - _ZN34_INTERNAL_bce8b275_4_k_cu_46f161376thrust24THRUST_300001_SM_1000_NS12placeholders2_4E)
_ZN34_INTERNAL_bce8b275_4_k_cu_46f161376thrust24THRUST_300001_SM_1000_NS12placeholders2_4E:
	.zero		1
	.type		_ZN34_INTERNAL_bce8b275_4_k_cu_46f161374cuda3std3__45__cpo6rbeginE,@object
	.size		_ZN34_INTERNAL_bce8b275_4_k_cu_46f161374cuda3std3__45__cpo6rbeginE,(_ZN34_INTERNAL_bce8b275_4_k_cu_46f161374cuda3std6ranges3__45__cpo7advanceE - _ZN34_INTERNAL_bce8b275_4_k_cu_46f161374cuda3std3__45__cpo6rbeginE)
_ZN34_INTERNAL_bce8b275_4_k_cu_46f161374cuda3std3__45__cpo6rbeginE:
	.zero		1
	.type		_ZN34_INTERNAL_bce8b275_4_k_cu_46f161374cuda3std6ranges3__45__cpo7advanceE,@object
	.size		_ZN34_INTERNAL_bce8b275_4_k_cu_46f161374cuda3std6ranges3__45__cpo7advanceE,(_ZN34_INTERNAL_bce8b275_4_k_cu_46f161376thrust24THRUST_300001_SM_1000_NS12placeholders3_10E - _ZN34_INTERNAL_bce8b275_4_k_cu_46f161374cuda3std6ranges3__45__cpo7advanceE)
_ZN34_INTERNAL_bce8b275_4_k_cu_46f161374cuda3std6ranges3__45__cpo7advanceE:
	.zero		1
	.type		_ZN34_INTERNAL_bce8b275_4_k_cu_46f161376thrust24THRUST_300001_SM_1000_NS12placeholders3_10E,@object
	.size		_ZN34_INTERNAL_bce8b275_4_k_cu_46f161376thrust24THRUST_300001_SM_1000_NS12placeholders3_10E,(_ZN34_INTERNAL_bce8b275_4_k_cu_46f161374cuda3std3__48in_placeE - _ZN34_INTERNAL_bce8b275_4_k_cu_46f161376thrust24THRUST_300001_SM_1000_NS12placeholders3_10E)
_ZN34_INTERNAL_bce8b275_4_k_cu_46f161376thrust24THRUST_300001_SM_1000_NS12placeholders3_10E:
	.zero		1
	.type		_ZN34_INTERNAL_bce8b275_4_k_cu_46f161374cuda3std3__48in_placeE,@object
	.size		_ZN34_INTERNAL_bce8b275_4_k_cu_46f161374cuda3std3__48in_placeE,(_ZN34_INTERNAL_bce8b275_4_k_cu_46f161374cuda3std6ranges3__45__cpo4sizeE - _ZN34_INTERNAL_bce8b275_4_k_cu_46f161374cuda3std3__48in_placeE)
_ZN34_INTERNAL_bce8b275_4_k_cu_46f161374cuda3std3__48in_placeE:
	.zero		1
	.type		_ZN34_INTERNAL_bce8b275_4_k_cu_46f161374cuda3std6ranges3__45__cpo4sizeE,@object
	.size		_ZN34_INTERNAL_bce8b275_4_k_cu_46f161374cuda3std6ranges3__45__cpo4sizeE,(_ZN34_INTERNAL_bce8b275_4_k_cu_46f161376thrust24THRUST_300001_SM_1000_NS12placeholders2_2E - _ZN34_INTERNAL_bce8b275_4_k_cu_46f161374cuda3std6ranges3__45__cpo4sizeE)
_ZN34_INTERNAL_bce8b275_4_k_cu_46f161374cuda3std6ranges3__45__cpo4sizeE:
	.zero		1
	.type		_ZN34_INTERNAL_bce8b275_4_k_cu_46f161376thrust24THRUST_300001_SM_1000_NS12placeholders2_2E,@object
	.size		_ZN34_INTERNAL_bce8b275_4_k_cu_46f161376thrust24THRUST_300001_SM_1000_NS12placeholders2_2E,(_ZN34_INTERNAL_bce8b275_4_k_cu_46f161374cuda3std3__45__cpo6cbeginE - _ZN34_INTERNAL_bce8b275_4_k_cu_46f161376thrust24THRUST_300001_SM_1000_NS12placeholders2_2E)
_ZN34_INTERNAL_bce8b275_4_k_cu_46f161376thrust24THRUST_300001_SM_1000_NS12placeholders2_2E:
	.zero		1
	.type		_ZN34_INTERNAL_bce8b275_4_k_cu_46f161374cuda3std3__45__cpo6cbeginE,@object
	.size		_ZN34_INTERNAL_bce8b275_4_k_cu_46f161374cuda3std3__45__cpo6cbeginE,(_ZN34_INTERNAL_bce8b275_4_k_cu_46f161374cuda3std6ranges3__45__cpo6cbeginE - _ZN34_INTERNAL_bce8b275_4_k_cu_46f161374cuda3std3__45__cpo6cbeginE)
_ZN34_INTERNAL_bce8b275_4_k_cu_46f161374cuda3std3__45__cpo6cbeginE:
	.zero		1
	.type		_ZN34_INTERNAL_bce8b275_4_k_cu_46f161374cuda3std6ranges3__45__cpo6cbeginE,@object
	.size		_ZN34_INTERNAL_bce8b275_4_k_cu_46f161374cuda3std6ranges3__45__cpo6cbeginE,(_ZN34_INTERNAL_bce8b275_4_k_cu_46f161376thrust24THRUST_300001_SM_1000_NS12placeholders2_6E - _ZN34_INTERNAL_bce8b275_4_k_cu_46f161374cuda3std6ranges3__45__cpo6cbeginE)
_ZN34_INTERNAL_bce8b275_4_k_cu_46f161374cuda3std6ranges3__45__cpo6cbeginE:
	.zero		1
	.type		_ZN34_INTERNAL_bce8b275_4_k_cu_46f161376thrust24THRUST_300001_SM_1000_NS12placeholders2_6E,@object
	.size		_ZN34_INTERNAL_bce8b275_4_k_cu_46f161376thrust24THRUST_300001_SM_1000_NS12placeholders2_6E,(_ZN34_INTERNAL_bce8b275_4_k_cu_46f161374cuda3std3__45__cpo7crbeginE - _ZN34_INTERNAL_bce8b275_4_k_cu_46f161376thrust24THRUST_300001_SM_1000_NS12placeholders2_6E)
_ZN34_INTERNAL_bce8b275_4_k_cu_46f161376thrust24THRUST_300001_SM_1000_NS12placeholders2_6E:
	.zero		1
	.type		_ZN34_INTERNAL_bce8b275_4_k_cu_46f161374cuda3std3__45__cpo7crbeginE,@object
	.size		_ZN34_INTERNAL_bce8b275_4_k_cu_46f161374cuda3std3__45__cpo7crbeginE,(_ZN34_INTERNAL_bce8b275_4_k_cu_46f161374cuda3std6ranges3__45__cpo4nextE - _ZN34_INTERNAL_bce8b275_4_k_cu_46f161374cuda3std3__45__cpo7crbeginE)
_ZN34_INTERNAL_bce8b275_4_k_cu_46f161374cuda3std3__45__cpo7crbeginE:
	.zero		1
	.type		_ZN34_INTERNAL_bce8b275_4_k_cu_46f161374cuda3std6ranges3__45__cpo4nextE,@object
	.size		_ZN34_INTERNAL_bce8b275_4_k_cu_46f161374cuda3std6ranges3__45__cpo4nextE,(_ZN34_INTERNAL_bce8b275_4_k_cu_46f161374cuda3std6ranges3__45__cpo4swapE - _ZN34_INTERNAL_bce8b275_4_k_cu_46f161374cuda3std6ranges3__45__cpo4nextE)
_ZN34_INTERNAL_bce8b275_4_k_cu_46f161374cuda3std6ranges3__45__cpo4nextE:
	.zero		1
	.type		_ZN34_INTERNAL_bce8b275_4_k_cu_46f161374cuda3std6ranges3__45__cpo4swapE,@object
	.size		_ZN34_INTERNAL_bce8b275_4_k_cu_46f161374cuda3std6ranges3__45__cpo4swapE,(_ZN34_INTERNAL_bce8b275_4_k_cu_46f161376thrust24THRUST_300001_SM_1000_NS8cuda_cub10par_nosyncE - _ZN34_INTERNAL_bce8b275_4_k_cu_46f161374cuda3std6ranges3__45__cpo4swapE)
_ZN34_INTERNAL_bce8b275_4_k_cu_46f161374cuda3std6ranges3__45__cpo4swapE:
	.zero		1
	.type		_ZN34_INTERNAL_bce8b275_4_k_cu_46f161376thrust24THRUST_300001_SM_1000_NS8cuda_cub10par_nosyncE,@object
	.size		_ZN34_INTERNAL_bce8b275_4_k_cu_46f161376thrust24THRUST_300001_SM_1000_NS8cuda_cub10par_nosyncE,(_ZN34_INTERNAL_bce8b275_4_k_cu_46f161376thrust24THRUST_300001_SM_1000_NS3seqE - _ZN34_INTERNAL_bce8b275_4_k_cu_46f161376thrust24THRUST_300001_SM_1000_NS8cuda_cub10par_nosyncE)
_ZN34_INTERNAL_bce8b275_4_k_cu_46f161376thrust24THRUST_300001_SM_1000_NS8cuda_cub10par_nosyncE:
	.zero		1
	.type		_ZN34_INTERNAL_bce8b275_4_k_cu_46f161376thrust24THRUST_300001_SM_1000_NS3seqE,@object
	.size		_ZN34_INTERNAL_bce8b275_4_k_cu_46f161376thrust24THRUST_300001_SM_1000_NS3seqE,(_ZN34_INTERNAL_bce8b275_4_k_cu_46f161374cuda3std3__420unreachable_sentinelE - _ZN34_INTERNAL_bce8b275_4_k_cu_46f161376thrust24THRUST_300001_SM_1000_NS3seqE)
_ZN34_INTERNAL_bce8b275_4_k_cu_46f161376thrust24THRUST_300001_SM_1000_NS3seqE:
	.zero		1
	.type		_ZN34_INTERNAL_bce8b275_4_k_cu_46f161374cuda3std3__420unreachable_sentinelE,@object
	.size		_ZN34_INTERNAL_bce8b275_4_k_cu_46f161374cuda3std3__420unreachable_sentinelE,(_ZN34_INTERNAL_bce8b275_4_k_cu_46f161374cuda3std6ranges3__45__cpo5ssizeE - _ZN34_INTERNAL_bce8b275_4_k_cu_46f161374cuda3std3__420unreachable_sentinelE)
_ZN34_INTERNAL_bce8b275_4_k_cu_46f161374cuda3std3__420unreachable_sentinelE:
	.zero		1
	.type		_ZN34_INTERNAL_bce8b275_4_k_cu_46f161374cuda3std6ranges3__45__cpo5ssizeE,@object
	.size		_ZN34_INTERNAL_bce8b275_4_k_cu_46f161374cuda3std6ranges3__45__cpo5ssizeE,(_ZN34_INTERNAL_bce8b275_4_k_cu_46f161376thrust24THRUST_300001_SM_1000_NS12placeholders2_3E - _ZN34_INTERNAL_bce8b275_4_k_cu_46f161374cuda3std6ranges3__45__cpo5ssizeE)
_ZN34_INTERNAL_bce8b275_4_k_cu_46f161374cuda3std6ranges3__45__cpo5ssizeE:
	.zero		1
	.type		_ZN34_INTERNAL_bce8b275_4_k_cu_46f161376thrust24THRUST_300001_SM_1000_NS12placeholders2_3E,@object
	.size		_ZN34_INTERNAL_bce8b275_4_k_cu_46f161376thrust24THRUST_300001_SM_1000_NS12placeholders2_3E,(_ZN34_INTERNAL_bce8b275_4_k_cu_46f161374cuda3std3__45__cpo4cendE - _ZN34_INTERNAL_bce8b275_4_k_cu_46f161376thrust24THRUST_300001_SM_1000_NS12placeholders2_3E)
_ZN34_INTERNAL_bce8b275_4_k_cu_46f161376thrust24THRUST_300001_SM_1000_NS12placeholders2_3E:
	.zero		1
	.type		_ZN34_INTERNAL_bce8b275_4_k_cu_46f161374cuda3std3__45__cpo4cendE,@object
	.size		_ZN34_INTERNAL_bce8b275_4_k_cu_46f161374cuda3std3__45__cpo4cendE,(_ZN34_INTERNAL_bce8b275_4_k_cu_46f161374cuda3std6ranges3__45__cpo4cendE - _ZN34_INTERNAL_bce8b275_4_k_cu_46f161374cuda3std3__45__cpo4cendE)
_ZN34_INTERNAL_bce8b275_4_k_cu_46f161374cuda3std3__45__cpo4cendE:
	.zero		1
	.type		_ZN34_INTERNAL_bce8b275_4_k_cu_46f161374cuda3std6ranges3__45__cpo4cendE,@object
	.size		_ZN34_INTERNAL_bce8b275_4_k_cu_46f161374cuda3std6ranges3__45__cpo4cendE,(_ZN34_INTERNAL_bce8b275_4_k_cu_46f161376thrust24THRUST_300001_SM_1000_NS12placeholders2_7E - _ZN34_INTERNAL_bce8b275_4_k_cu_46f161374cuda3std6ranges3__45__cpo4cendE)
_ZN34_INTERNAL_bce8b275_4_k_cu_46f161374cuda3std6ranges3__45__cpo4cendE:
	.zero		1
	.type		_ZN34_INTERNAL_bce8b275_4_k_cu_46f161376thrust24THRUST_300001_SM_1000_NS12placeholders2_7E,@object
	.size		_ZN34_INTERNAL_bce8b275_4_k_cu_46f161376thrust24THRUST_300001_SM_1000_NS12placeholders2_7E,(_ZN34_INTERNAL_bce8b275_4_k_cu_46f161374cuda3std3__45__cpo5crendE - _ZN34_INTERNAL_bce8b275_4_k_cu_46f161376thrust24THRUST_300001_SM_1000_NS12placeholders2_7E)
_ZN34_INTERNAL_bce8b275_4_k_cu_46f161376thrust24THRUST_300001_SM_1000_NS12placeholders2_7E:
	.zero		1
	.type		_ZN34_INTERNAL_bce8b275_4_k_cu_46f161374cuda3std3__45__cpo5crendE,@object
	.size		_ZN34_INTERNAL_bce8b275_4_k_cu_46f161374cuda3std3__45__cpo5crendE,(_ZN34_INTERNAL_bce8b275_4_k_cu_46f161374cuda3std6ranges3__45__cpo4prevE - _ZN34_INTERNAL_bce8b275_4_k_cu_46f161374cuda3std3__45__cpo5crendE)
_ZN34_INTERNAL_bce8b275_4_k_cu_46f161374cuda3std3__45__cpo5crendE:
	.zero		1
	.type		_ZN34_INTERNAL_bce8b275_4_k_cu_46f161374cuda3std6ranges3__45__cpo4prevE,@object
	.size		_ZN34_INTERNAL_bce8b275_4_k_cu_46f161374cuda3std6ranges3__45__cpo4prevE,(_ZN34_INTERNAL_bce8b275_4_k_cu_46f161374cuda3std6ranges3__45__cpo9iter_moveE - _ZN34_INTERNAL_bce8b275_4_k_cu_46f161374cuda3std6ranges3__45__cpo4prevE)
_ZN34_INTERNAL_bce8b275_4_k_cu_46f161374cuda3std6ranges3__45__cpo4prevE:
	.zero		1
	.type		_ZN34_INTERNAL_bce8b275_4_k_cu_46f161374cuda3std6ranges3__45__cpo9iter_moveE,@object
	.size		_ZN34_INTERNAL_bce8b275_4_k_cu_46f161374cuda3std6ranges3__45__cpo9iter_moveE,(_ZN34_INTERNAL_bce8b275_4_k_cu_46f161376thrust24THRUST_300001_SM_1000_NS6system6detail10sequential3seqE - _ZN34_INTERNAL_bce8b275_4_k_cu_46f161374cuda3std6ranges3__45__cpo9iter_moveE)
_ZN34_INTERNAL_bce8b275_4_k_cu_46f161374cuda3std6ranges3__45__cpo9iter_moveE:
	.zero		1
	.type		_ZN34_INTERNAL_bce8b275_4_k_cu_46f161376thrust24THRUST_300001_SM_1000_NS6system6detail10sequential3seqE,@object
	.size		_ZN34_INTERNAL_bce8b275_4_k_cu_46f161376thrust24THRUST_300001_SM_1000_NS6system6detail10sequential3seqE,(_ZN34_INTERNAL_bce8b275_4_k_cu_46f161376thrust24THRUST_300001_SM_1000_NS12placeholders2_9E - _ZN34_INTERNAL_bce8b275_4_k_cu_46f161376thrust24THRUST_300001_SM_1000_NS6system6detail10sequential3seqE)
_ZN34_INTERNAL_bce8b275_4_k_cu_46f161376thrust24THRUST_300001_SM_1000_NS6system6detail10sequential3seqE:
	.zero		1
	.type		_ZN34_INTERNAL_bce8b275_4_k_cu_46f161376thrust24THRUST_300001_SM_1000_NS12placeholders2_9E,@object
	.size		_ZN34_INTERNAL_bce8b275_4_k_cu_46f161376thrust24THRUST_300001_SM_1000_NS12placeholders2_9E,(_ZN34_INTERNAL_bce8b275_4_k_cu_46f161374cuda3std3__419piecewise_constructE - _ZN34_INTERNAL_bce8b275_4_k_cu_46f161376thrust24THRUST_300001_SM_1000_NS12placeholders2_9E)
_ZN34_INTERNAL_bce8b275_4_k_cu_46f161376thrust24THRUST_300001_SM_1000_NS12placeholders2_9E:
	.zero		1
	.type		_ZN34_INTERNAL_bce8b275_4_k_cu_46f161374cuda3std3__419piecewise_constructE,@object
	.size		_ZN34_INTERNAL_bce8b275_4_k_cu_46f161374cuda3std3__419piecewise_constructE,(_ZN34_INTERNAL_bce8b275_4_k_cu_46f161374cuda3std6ranges3__45__cpo5cdataE - _ZN34_INTERNAL_bce8b275_4_k_cu_46f161374cuda3std3__419piecewise_constructE)
_ZN34_INTERNAL_bce8b275_4_k_cu_46f161374cuda3std3__419piecewise_constructE:
	.zero		1
	.type		_ZN34_INTERNAL_bce8b275_4_k_cu_46f161374cuda3std6ranges3__45__cpo5cdataE,@object
	.size		_ZN34_INTERNAL_bce8b275_4_k_cu_46f161374cuda3std6ranges3__45__cpo5cdataE,(_ZN34_INTERNAL_bce8b275_4_k_cu_46f161376thrust24THRUST_300001_SM_1000_NS12placeholders2_1E - _ZN34_INTERNAL_bce8b275_4_k_cu_46f161374cuda3std6ranges3__45__cpo5cdataE)
_ZN34_INTERNAL_bce8b275_4_k_cu_46f161374cuda3std6ranges3__45__cpo5cdataE:
	.zero		1
	.type		_ZN34_INTERNAL_bce8b275_4_k_cu_46f161376thrust24THRUST_300001_SM_1000_NS12placeholders2_1E,@object
	.size		_ZN34_INTERNAL_bce8b275_4_k_cu_46f161376thrust24THRUST_300001_SM_1000_NS12placeholders2_1E,(_ZN34_INTERNAL_bce8b275_4_k_cu_46f161374cuda3std3__45__cpo3endE - _ZN34_INTERNAL_bce8b275_4_k_cu_46f161376thrust24THRUST_300001_SM_1000_NS12placeholders2_1E)
_ZN34_INTERNAL_bce8b275_4_k_cu_46f161376thrust24THRUST_300001_SM_1000_NS12placeholders2_1E:
	.zero		1
	.type		_ZN34_INTERNAL_bce8b275_4_k_cu_46f161374cuda3std3__45__cpo3endE,@object
	.size		_ZN34_INTERNAL_bce8b275_4_k_cu_46f161374cuda3std3__45__cpo3endE,(_ZN34_INTERNAL_bce8b275_4_k_cu_46f161374cuda3std6ranges3__45__cpo3endE - _ZN34_INTERNAL_bce8b275_4_k_cu_46f161374cuda3std3__45__cpo3endE)
_ZN34_INTERNAL_bce8b275_4_k_cu_46f161374cuda3std3__45__cpo3endE:
	.zero		1
	.type		_ZN34_INTERNAL_bce8b275_4_k_cu_46f161374cuda3std6ranges3__45__cpo3endE,@object
	.size		_ZN34_INTERNAL_bce8b275_4_k_cu_46f161374cuda3std6ranges3__45__cpo3endE,(_ZN34_INTERNAL_bce8b275_4_k_cu_46f161376thrust24THRUST_300001_SM_1000_NS12placeholders2_5E - _ZN34_INTERNAL_bce8b275_4_k_cu_46f161374cuda3std6ranges3__45__cpo3endE)
_ZN34_INTERNAL_bce8b275_4_k_cu_46f161374cuda3std6ranges3__45__cpo3endE:
	.zero		1
	.type		_ZN34_INTERNAL_bce8b275_4_k_cu_46f161376thrust24THRUST_300001_SM_1000_NS12placeholders2_5E,@object
	.size		_ZN34_INTERNAL_bce8b275_4_k_cu_46f161376thrust24THRUST_300001_SM_1000_NS12placeholders2_5E,(_ZN34_INTERNAL_bce8b275_4_k_cu_46f161374cuda3std3__45__cpo4rendE - _ZN34_INTERNAL_bce8b275_4_k_cu_46f161376thrust24THRUST_300001_SM_1000_NS12placeholders2_5E)
_ZN34_INTERNAL_bce8b275_4_k_cu_46f161376thrust24THRUST_300001_SM_1000_NS12placeholders2_5E:
	.zero		1
	.type		_ZN34_INTERNAL_bce8b275_4_k_cu_46f161374cuda3std3__45__cpo4rendE,@object
	.size		_ZN34_INTERNAL_bce8b275_4_k_cu_46f161374cuda3std3__45__cpo4rendE,(_ZN34_INTERNAL_bce8b275_4_k_cu_46f161374cuda3std6ranges3__45__cpo9iter_swapE - _ZN34_INTERNAL_bce8b275_4_k_cu_46f161374cuda3std3__45__cpo4rendE)
_ZN34_INTERNAL_bce8b275_4_k_cu_46f161374cuda3std3__45__cpo4rendE:
	.zero		1
	.type		_ZN34_INTERNAL_bce8b275_4_k_cu_46f161374cuda3std6ranges3__45__cpo9iter_swapE,@object
	.size		_ZN34_INTERNAL_bce8b275_4_k_cu_46f161374cuda3std6ranges3__45__cpo9iter_swapE,(_ZN34_INTERNAL_bce8b275_4_k_cu_46f161374cuda3std3__48unexpectE - _ZN34_INTERNAL_bce8b275_4_k_cu_46f161374cuda3std6ranges3__45__cpo9iter_swapE)
_ZN34_INTERNAL_bce8b275_4_k_cu_46f161374cuda3std6ranges3__45__cpo9iter_swapE:
	.zero		1
	.type		_ZN34_INTERNAL_bce8b275_4_k_cu_46f161374cuda3std3__48unexpectE,@object
	.size		_ZN34_INTERNAL_bce8b275_4_k_cu_46f161374cuda3std3__48unexpectE,(_ZN34_INTERNAL_bce8b275_4_k_cu_46f161376thrust24THRUST_300001_SM_1000_NS8cuda_cub3parE - _ZN34_INTERNAL_bce8b275_4_k_cu_46f161374cuda3std3__48unexpectE)
_ZN34_INTERNAL_bce8b275_4_k_cu_46f161374cuda3std3__48unexpectE:
	.zero		1
	.type		_ZN34_INTERNAL_bce8b275_4_k_cu_46f161376thrust24THRUST_300001_SM_1000_NS8cuda_cub3parE,@object
	.size		_ZN34_INTERNAL_bce8b275_4_k_cu_46f161376thrust24THRUST_300001_SM_1000_NS8cuda_cub3parE,(.L_29 - _ZN34_INTERNAL_bce8b275_4_k_cu_46f161376thrust24THRUST_300001_SM_1000_NS8cuda_cub3parE)
_ZN34_INTERNAL_bce8b275_4_k_cu_46f161376thrust24THRUST_300001_SM_1000_NS8cuda_cub3parE:
	.zero		1
.L_29:


//--------------------- .nv.shared._ZN3cub18CUB_300001_SM_10006detail10radix_sort33DeviceRadixSortExclusiveSumKernelINS1_5radix10policy_hubIiiyE10Policy1000EyEEvPT0_ --------------------------
	.section	.nv.shared._ZN3cub18CUB_300001_SM_10006detail10radix_sort33DeviceRadixSortExclusiveSumKernelINS1_5radix10policy_hubIiiyE10Policy1000EyEEvPT0_,"aw",@nobits
	.sectionflags	@""
	.align	16
.nv.shared._ZN3cub18CUB_300001_SM_10006detail10radix_sort33DeviceRadixSortExclusiveSumKernelINS1_5radix10policy_hubIiiyE10Policy1000EyEEvPT0_:
	.zero		3360


//--------------------- .nv.shared._ZN3cub18CUB_300001_SM_10006detail10radix_sort30DeviceRadixSortHistogramKernelINS1_5radix10policy_hubIiiyE10Policy1000ELNS0_9SortOrderE0EiyNS1_21identity_decomposer_tEEEvPT2_PKT1_SA_iiT3_ --------------------------
	.section	.nv.shared._ZN3cub18CUB_300001_SM_10006detail10radix_sort30DeviceRadixSortHistogramKernelINS1_5radix10policy_hubIiiyE10Policy1000ELNS0_9SortOrderE0EiyNS1_21identity_decomposer_tEEEvPT2_PKT1_SA_iiT3_,"aw",@nobits
	.sectionflags	@""
	.align	16
.nv.shared._ZN3cub18CUB_300001_SM_10006detail10radix_sort30DeviceRadixSortHistogramKernelINS1_5radix10policy_hubIiiyE10Policy1000ELNS0_9SortOrderE0EiyNS1_21identity_decomposer_tEEEvPT2_PKT1_SA_iiT3_:
	.zero		5120


//--------------------- .nv.shared._ZN3cub18CUB_300001_SM_10006detail10radix_sort31DeviceRadixSortSingleTileKernelINS1_5radix10policy_hubIiiyE10Policy1000ELNS0_9SortOrderE0EiiyNS1_21identity_decomposer_tEEEvPKT1_PSA_PKT2_PSE_T3_iiT4_ --------------------------
	.section	.nv.shared._ZN3cub18CUB_300001_SM_10006detail10radix_sort31DeviceRadixSortSingleTileKernelINS1_5radix10policy_hubIiiyE10Policy1000ELNS0_9SortOrderE0EiiyNS1_21identity_decomposer_tEEEvPKT1_PSA_PKT2_PSE_T3_iiT4_,"aw",@nobits
	.sectionflags	@""
	.align	16
.nv.shared._ZN3cub18CUB_300001_SM_10006detail10radix_sort31DeviceRadixSortSingleTileKernelINS1_5radix10policy_hubIiiyE10Policy1000ELNS0_9SortOrderE0EiiyNS1_21identity_decomposer_tEEEvPKT1_PSA_PKT2_PSE_T3_iiT4_:
	.zero		34880


//--------------------- .nv.shared._ZN3cub18CUB_300001_SM_10006detail10radix_sort29DeviceRadixSortOnesweepKernelINS1_5radix10policy_hubIi6StructyE10Policy1000ELNS0_9SortOrderE0EiS6_yiiNS1_21identity_decomposer_tEEEvPT5_SC_PT3_PKSD_PT1_PKSH_PT2_PKSL_T4_iiT6_ --------------------------
	.section	.nv.shared._ZN3cub18CUB_300001_SM_10006detail10radix_sort29DeviceRadixSortOnesweepKernelINS1_5radix10policy_hubIi6StructyE10Policy1000ELNS0_9SortOrderE0EiS6_yiiNS1_21identity_decomposer_tEEEvPT5_SC_PT3_PKSD_PT1_PKSH_PT2_PKSL_T4_iiT6_,"aw",@nobits
	.sectionflags	@""
	.align	16
.nv.shared._ZN3cub18CUB_300001_SM_10006detail10radix_sort29DeviceRadixSortOnesweepKernelINS1_5radix10policy_hubIi6StructyE10Policy1000ELNS0_9SortOrderE0EiS6_yiiNS1_21identity_decomposer_tEEEvPT5_SC_PT3_PKSD_PT1_PKSH_PT2_PKSL_T4_iiT6_:
	.zero		27648


//--------------------- .nv.shared._ZN3cub18CUB_300001_SM_10006detail10radix_sort33DeviceRadixSortExclusiveSumKernelINS1_5radix10policy_hubIi6StructyE10Policy1000EyEEvPT0_ --------------------------
	.section	.nv.shared._ZN3cub18CUB_300001_SM_10006detail10radix_sort33DeviceRadixSortExclusiveSumKernelINS1_5radix10policy_hubIi6StructyE10Policy1000EyEEvPT0_,"aw",@nobits
	.sectionflags	@""
	.align	16
.nv.shared._ZN3cub18CUB_300001_SM_10006detail10radix_sort33DeviceRadixSortExclusiveSumKernelINS1_5radix10policy_hubIi6StructyE10Policy1000EyEEvPT0_:
	.zero		3360


//--------------------- .nv.shared._ZN3cub18CUB_300001_SM_10006detail10radix_sort30DeviceRadixSortHistogramKernelINS1_5radix10policy_hubIi6StructyE10Policy1000ELNS0_9SortOrderE0EiyNS1_21identity_decomposer_tEEEvPT2_PKT1_SB_iiT3_ --------------------------
	.section	.nv.shared._ZN3cub18CUB_300001_SM_10006detail10radix_sort30DeviceRadixSortHistogramKernelINS1_5radix10policy_hubIi6StructyE10Policy1000ELNS0_9SortOrderE0EiyNS1_21identity_decomposer_tEEEvPT2_PKT1_SB_iiT3_,"aw",@nobits
	.sectionflags	@""
	.align	16
.nv.shared._ZN3cub18CUB_300001_SM_10006detail10radix_sort30DeviceRadixSortHistogramKernelINS1_5radix10policy_hubIi6StructyE10Policy1000ELNS0_9SortOrderE0EiyNS1_21identity_decomposer_tEEEvPT2_PKT1_SB_iiT3_:
	.zero		5120


//--------------------- .nv.shared._ZN3cub18CUB_300001_SM_10006detail10radix_sort31DeviceRadixSortSingleTileKernelINS1_5radix10policy_hubIi6StructyE10Policy1000ELNS0_9SortOrderE0EiS6_yNS1_21identity_decomposer_tEEEvPKT1_PSB_PKT2_PSF_T3_iiT4_ --------------------------
	.section	.nv.shared._ZN3cub18CUB_300001_SM_10006detail10radix_sort31DeviceRadixSortSingleTileKernelINS1_5radix10policy_hubIi6StructyE10Policy1000ELNS0_9SortOrderE0EiS6_yNS1_21identity_decomposer_tEEEvPKT1_PSB_PKT2_PSF_T3_iiT4_,"aw",@nobits
	.sectionflags	@""
	.align	16
.nv.shared._ZN3cub18CUB_300001_SM_10006detail10radix_sort31DeviceRadixSortSingleTileKernelINS1_5radix10policy_hubIi6StructyE10Policy1000ELNS0_9SortOrderE0EiS6_yNS1_21identity_decomposer_tEEEvPKT1_PSB_PKT2_PSF_T3_iiT4_:
	.zero		34880


//--------------------- .nv.shared._ZN3cub18CUB_300001_SM_10006detail8for_each13static_kernelINS2_12policy_hub_t12policy_500_tElN6thrust24THRUST_300001_SM_1000_NS8cuda_cub6__fill7functorINS7_6detail15normal_iteratorINS7_10device_ptrI6StructEEEESE_EEEEvT0_T1_ --------------------------
	.section	.nv.shared._ZN3cub18CUB_300001_SM_10006detail8for_each13static_kernelINS2_12policy_hub_t12policy_500_tElN6thrust24THRUST_300001_SM_1000_NS8cuda_cub6__fill7functorINS7_6detail15normal_iteratorINS7_10device_ptrI6StructEEEESE_EEEEvT0_T1_,"aw",@nobits
	.sectionflags	@""
	.align	16
	.zero		1024


//--------------------- .nv.shared._ZN3cub18CUB_300001_SM_10006detail8for_each13static_kernelINS2_12policy_hub_t12policy_500_tEmN6thrust24THRUST_300001_SM_1000_NS8cuda_cub20__uninitialized_fill7functorINS7_10device_ptrI6StructEESC_EEEEvT0_T1_ --------------------------
	.section	.nv.shared._ZN3cub18CUB_300001_SM_10006detail8for_each13static_kernelINS2_12policy_hub_t12policy_500_tEmN6thrust24THRUST_300001_SM_1000_NS8cuda_cub20__uninitialized_fill7functorINS7_10device_ptrI6StructEESC_EEEEvT0_T1_,"aw",@nobits
	.sectionflags	@""
	.align	16
	.zero		1024


//--------------------- .nv.shared._ZN3cub18CUB_300001_SM_10006detail8for_each13static_kernelINS2_12policy_hub_t12policy_500_tEmN6thrust24THRUST_300001_SM_1000_NS8cuda_cub6__fill7functorINS7_6detail15normal_iteratorINS7_10device_ptrI6StructEEEESE_EEEEvT0_T1_ --------------------------
	.section	.nv.shared._ZN3cub18CUB_300001_SM_10006detail8for_each13static_kernelINS2_12policy_hub_t12policy_500_tEmN6thrust24THRUST_300001_SM_1000_NS8cuda_cub6__fill7functorINS7_6detail15normal_iteratorINS7_10device_ptrI6StructEEEESE_EEEEvT0_T1_,"aw",@nobits
	.sectionflags	@""
	.align	16
	.zero		1024


//--------------------- .nv.shared._ZN3cub18CUB_300001_SM_10006detail8for_each13static_kernelINS2_12policy_hub_t12policy_500_tElN6thrust24THRUST_300001_SM_1000_NS8cuda_cub6__fill7functorINS7_6detail15normal_iteratorINS7_10device_ptrIiEEEEiEEEEvT0_T1_ --------------------------
	.section	.nv.shared._ZN3cub18CUB_300001_SM_10006detail8for_each13static_kernelINS2_12policy_hub_t12policy_500_tElN6thrust24THRUST_300001_SM_1000_NS8cuda_cub6__fill7functorINS7_6detail15normal_iteratorINS7_10device_ptrIiEEEEiEEEEvT0_T1_,"aw",@nobits
	.sectionflags	@""
	.align	16
	.zero		1024


//--------------------- .nv.shared._ZN3cub18CUB_300001_SM_10006detail8for_each13static_kernelINS2_12policy_hub_t12policy_500_tEmN6thrust24THRUST_300001_SM_1000_NS8cuda_cub20__uninitialized_fill7functorINS7_10device_ptrIiEEiEEEEvT0_T1_ --------------------------
	.section	.nv.shared._ZN3cub18CUB_300001_SM_10006detail8for_each13static_kernelINS2_12policy_hub_t12policy_500_tEmN6thrust24THRUST_300001_SM_1000_NS8cuda_cub20__uninitialized_fill7functorINS7_10device_ptrIiEEiEEEEvT0_T1_,"aw",@nobits
	.sectionflags	@""
	.align	16
	.zero		1024


//--------------------- .nv.shared._ZN3cub18CUB_300001_SM_10006detail8for_each13static_kernelINS2_12policy_hub_t12policy_500_tEmN6thrust24THRUST_300001_SM_1000_NS8cuda_cub6__fill7functorINS7_6detail15normal_iteratorINS7_10device_ptrIiEEEEiEEEEvT0_T1_ --------------------------
	.section	.nv.shared._ZN3cub18CUB_300001_SM_10006detail8for_each13static_kernelINS2_12policy_hub_t12policy_500_tEmN6thrust24THRUST_300001_SM_1000_NS8cuda_cub6__fill7functorINS7_6detail15normal_iteratorINS7_10device_ptrIiEEEEiEEEEvT0_T1_,"aw",@nobits
	.sectionflags	@""
	.align	16
	.zero		1024


//--------------------- .nv.shared._ZN3cub18CUB_300001_SM_10006detail11EmptyKernelIvEEvv --------------------------
	.section	.nv.shared._ZN3cub18CUB_300001_SM_10006detail11EmptyKernelIvEEvv,"aw",@nobits
	.sectionflags	@""
	.align	16
	.zero		1024


//--------------------- .nv.shared._ZN6thrust24THRUST_300001_SM_1000_NS8cuda_cub4core6detail13_kernel_agentINS1_15__reduce_by_key16ReduceByKeyAgentINS0_6detail15normal_iteratorINS0_10device_ptrIiEEEENS8_INS9_I6StructEEEESB_SE_N4cuda3std3__48equal_toIiEENSH_4plusISC_EEPllEEJSB_SE_SB_SE_SM_N3cub18CUB_300001_SM_100024ReduceByKeyScanTileStateISC_lLb0EEESJ_SL_llEEEvDpT0_ --------------------------
	.section	.nv.shared._ZN6thrust24THRUST_300001_SM_1000_NS8cuda_cub4core6detail13_kernel_agentINS1_15__reduce_by_key16ReduceByKeyAgentINS0_6detail15normal_iteratorINS0_10device_ptrIiEEEENS8_INS9_I6StructEEEESB_SE_N4cuda3std3__48equal_toIiEENSH_4plusISC_EEPllEEJSB_SE_SB_SE_SM_N3cub18CUB_300001_SM_100024ReduceByKeyScanTileStateISC_lLb0EEESJ_SL_llEEEvDpT0_,"aw",@nobits
	.sectionflags	@""
	.align	16
	.zero		1024


//--------------------- .nv.shared._ZN6thrust24THRUST_300001_SM_1000_NS8cuda_cub4core6detail13_kernel_agentINS1_15__reduce_by_key9InitAgentIN3cub18CUB_300001_SM_100024ReduceByKeyScanTileStateI6StructlLb0EEElPlEEJSB_lSC_EEEvDpT0_ --------------------------
	.section	.nv.shared._ZN6thrust24THRUST_300001_SM_1000_NS8cuda_cub4core6detail13_kernel_agentINS1_15__reduce_by_key9InitAgentIN3cub18CUB_300001_SM_100024ReduceByKeyScanTileStateI6StructlLb0EEElPlEEJSB_lSC_EEEvDpT0_,"aw",@nobits
	.sectionflags	@""
	.align	16
	.zero		1024


//--------------------- .nv.shared._ZN6thrust24THRUST_300001_SM_1000_NS8cuda_cub4core6detail13_kernel_agentINS1_15__reduce_by_key16ReduceByKeyAgentINS0_6detail15normal_iteratorINS0_10device_ptrIiEEEENS8_INS9_I6StructEEEESB_SE_N4cuda3std3__48equal_toIiEENSH_4plusISC_EEPiiEEJSB_SE_SB_SE_SM_N3cub18CUB_300001_SM_100024ReduceByKeyScanTileStateISC_iLb0EEESJ_SL_iiEEEvDpT0_ --------------------------
	.section	.nv.shared._ZN6thrust24THRUST_300001_SM_1000_NS8cuda_cub4core6detail13_kernel_agentINS1_15__reduce_by_key16ReduceByKeyAgentINS0_6detail15normal_iteratorINS0_10device_ptrIiEEEENS8_INS9_I6StructEEEESB_SE_N4cuda3std3__48equal_toIiEENSH_4plusISC_EEPiiEEJSB_SE_SB_SE_SM_N3cub18CUB_300001_SM_100024ReduceByKeyScanTileStateISC_iLb0EEESJ_SL_iiEEEvDpT0_,"aw",@nobits
	.sectionflags	@""
	.align	16
	.zero		1024


//--------------------- .nv.shared._ZN6thrust24THRUST_300001_SM_1000_NS8cuda_cub4core6detail13_kernel_agentINS1_15__reduce_by_key9InitAgentIN3cub18CUB_300001_SM_100024ReduceByKeyScanTileStateI6StructiLb0EEEiPiEEJSB_iSC_EEEvDpT0_ --------------------------
	.section	.nv.shared._ZN6thrust24THRUST_300001_SM_1000_NS8cuda_cub4core6detail13_kernel_agentINS1_15__reduce_by_key9InitAgentIN3cub18CUB_300001_SM_100024ReduceByKeyScanTileStateI6StructiLb0EEEiPiEEJSB_iSC_EEEvDpT0_,"aw",@nobits
	.sectionflags	@""
	.align	16
	.zero		1024


//--------------------- .nv.constant0._ZN3cub18CUB_300001_SM_10006detail10radix_sort29DeviceRadixSortOnesweepKernelINS1_5radix10policy_hubIiiyE10Policy1000ELNS0_9SortOrderE0EiiyiiNS1_21identity_decomposer_tEEEvPT5_SB_PT3_PKSC_PT1_PKSG_PT2_PKSK_T4_iiT6_ --------------------------
	.section	.nv.constant0._ZN3cub18CUB_300001_SM_10006detail10radix_sort29DeviceRadixSortOnesweepKernelINS1_5radix10policy_hubIiiyE10Policy1000ELNS0_9SortOrderE0EiiyiiNS1_21identity_decomposer_tEEEvPT5_SB_PT3_PKSC_PT1_PKSG_PT2_PKSK_T4_iiT6_,"a",@progbits
	.sectionflags	@""
	.align	4
.nv.constant0._ZN3cub18CUB_300001_SM_10006detail10radix_sort29DeviceRadixSortOnesweepKernelINS1_5radix10policy_hubIiiyE10Policy1000ELNS0_9SortOrderE0EiiyiiNS1_21identity_decomposer_tEEEvPT5_SB_PT3_PKSC_PT1_PKSG_PT2_PKSK_T4_iiT6_:
	.zero		973


//--------------------- .nv.constant0._ZN3cub18CUB_300001_SM_10006detail10radix_sort33DeviceRadixSortExclusiveSumKernelINS1_5radix10policy_hubIiiyE10Policy1000EyEEvPT0_ --------------------------
	.section	.nv.constant0._ZN3cub18CUB_300001_SM_10006detail10radix_sort33DeviceRadixSortExclusiveSumKernelINS1_5radix10policy_hubIiiyE10Policy1000EyEEvPT0_,"a",@progbits
	.sectionflags	@""
	.align	4
.nv.constant0._ZN3cub18CUB_300001_SM_10006detail10radix_sort33DeviceRadixSortExclusiveSumKernelINS1_5radix10policy_hubIiiyE10Policy1000EyEEvPT0_:
	.zero		904


//--------------------- .nv.constant0._ZN3cub18CUB_300001_SM_10006detail10radix_sort30DeviceRadixSortHistogramKernelINS1_5radix10policy_hubIiiyE10Policy1000ELNS0_9SortOrderE0EiyNS1_21identity_decomposer_tEEEvPT2_PKT1_SA_iiT3_ --------------------------
	.section	.nv.constant0._ZN3cub18CUB_300001_SM_10006detail10radix_sort30DeviceRadixSortHistogramKernelINS1_5radix10policy_hubIiiyE10Policy1000ELNS0_9SortOrderE0EiyNS1_21identity_decomposer_tEEEvPT2_PKT1_SA_iiT3_,"a",@progbits
	.sectionflags	@""
	.align	4
.nv.constant0._ZN3cub18CUB_300001_SM_10006detail10radix_sort30DeviceRadixSortHistogramKernelINS1_5radix10policy_hubIiiyE10Policy1000ELNS0_9SortOrderE0EiyNS1_21identity_decomposer_tEEEvPT2_PKT1_SA_iiT3_:
	.zero		929


//--------------------- .nv.constant0._ZN3cub18CUB_300001_SM_10006detail10radix_sort31DeviceRadixSortSingleTileKernelINS1_5radix10policy_hubIiiyE10Policy1000ELNS0_9SortOrderE0EiiyNS1_21identity_decomposer_tEEEvPKT1_PSA_PKT2_PSE_T3_iiT4_ --------------------------
	.section	.nv.constant0._ZN3cub18CUB_300001_SM_10006detail10radix_sort31DeviceRadixSortSingleTileKernelINS1_5radix10policy_hubIiiyE10Policy1000ELNS0_9SortOrderE0EiiyNS1_21identity_decomposer_tEEEvPKT1_PSA_PKT2_PSE_T3_iiT4_,"a",@progbits
	.sectionflags	@""
	.align	4
.nv.constant0._ZN3cub18CUB_300001_SM_10006detail10radix_sort31DeviceRadixSortSingleTileKernelINS1_5radix10policy_hubIiiyE10Policy1000ELNS0_9SortOrderE0EiiyNS1_21identity_decomposer_tEEEvPKT1_PSA_PKT2_PSE_T3_iiT4_:
	.zero		945


//--------------------- .nv.constant0._ZN3cub18CUB_300001_SM_10006detail10radix_sort29DeviceRadixSortOnesweepKernelINS1_5radix10policy_hubIi6StructyE10Policy1000ELNS0_9SortOrderE0EiS6_yiiNS1_21identity_decomposer_tEEEvPT5_SC_PT3_PKSD_PT1_PKSH_PT2_PKSL_T4_iiT6_ --------------------------
	.section	.nv.constant0._ZN3cub18CUB_300001_SM_10006detail10radix_sort29DeviceRadixSortOnesweepKernelINS1_5radix10policy_hubIi6StructyE10Policy1000ELNS0_9SortOrderE0EiS6_yiiNS1_21identity_decomposer_tEEEvPT5_SC_PT3_PKSD_PT1_PKSH_PT2_PKSL_T4_iiT6_,"a",@progbits
	.sectionflags	@""
	.align	4
.nv.constant0._ZN3cub18CUB_300001_SM_10006detail10radix_sort29DeviceRadixSortOnesweepKernelINS1_5radix10policy_hubIi6StructyE10Policy1000ELNS0_9SortOrderE0EiS6_yiiNS1_21identity_decomposer_tEEEvPT5_SC_PT3_PKSD_PT1_PKSH_PT2_PKSL_T4_iiT6_:
	.zero		973


//--------------------- .nv.constant0._ZN3cub18CUB_300001_SM_10006detail10radix_sort33DeviceRadixSortExclusiveSumKernelINS1_5radix10policy_hubIi6StructyE10Policy1000EyEEvPT0_ --------------------------
	.section	.nv.constant0._ZN3cub18CUB_300001_SM_10006detail10radix_sort33DeviceRadixSortExclusiveSumKernelINS1_5radix10policy_hubIi6StructyE10Policy1000EyEEvPT0_,"a",@progbits
	.sectionflags	@""
	.align	4
.nv.constant0._ZN3cub18CUB_300001_SM_10006detail10radix_sort33DeviceRadixSortExclusiveSumKernelINS1_5radix10policy_hubIi6StructyE10Policy1000EyEEvPT0_:
	.zero		904


//--------------------- .nv.constant0._ZN3cub18CUB_300001_SM_10006detail10radix_sort30DeviceRadixSortHistogramKernelINS1_5radix10policy_hubIi6StructyE10Policy1000ELNS0_9SortOrderE0EiyNS1_21identity_decomposer_tEEEvPT2_PKT1_SB_iiT3_ --------------------------
	.section	.nv.constant0._ZN3cub18CUB_300001_SM_10006detail10radix_sort30DeviceRadixSortHistogramKernelINS1_5radix10policy_hubIi6StructyE10Policy1000ELNS0_9SortOrderE0EiyNS1_21identity_decomposer_tEEEvPT2_PKT1_SB_iiT3_,"a",@progbits
	.sectionflags	@""
	.align	4
.nv.constant0._ZN3cub18CUB_300001_SM_10006detail10radix_sort30DeviceRadixSortHistogramKernelINS1_5radix10policy_hubIi6StructyE10Policy1000ELNS0_9SortOrderE0EiyNS1_21identity_decomposer_tEEEvPT2_PKT1_SB_iiT3_:
	.zero		929


//--------------------- .nv.constant0._ZN3cub18CUB_300001_SM_10006detail10radix_sort31DeviceRadixSortSingleTileKernelINS1_5radix10policy_hubIi6StructyE10Policy1000ELNS0_9SortOrderE0EiS6_yNS1_21identity_decomposer_tEEEvPKT1_PSB_PKT2_PSF_T3_iiT4_ --------------------------
	.section	.nv.constant0._ZN3cub18CUB_300001_SM_10006detail10radix_sort31DeviceRadixSortSingleTileKernelINS1_5radix10policy_hubIi6StructyE10Policy1000ELNS0_9SortOrderE0EiS6_yNS1_21identity_decomposer_tEEEvPKT1_PSB_PKT2_PSF_T3_iiT4_,"a",@progbits
	.sectionflags	@""
	.align	4
.nv.constant0._ZN3cub18CUB_300001_SM_10006detail10radix_sort31DeviceRadixSortSingleTileKernelINS1_5radix10policy_hubIi6StructyE10Policy1000ELNS0_9SortOrderE0EiS6_yNS1_21identity_decomposer_tEEEvPKT1_PSB_PKT2_PSF_T3_iiT4_:
	.zero		945


//--------------------- .nv.constant0._ZN3cub18CUB_300001_SM_10006detail8for_each13static_kernelINS2_12policy_hub_t12policy_500_tElN6thrust24THRUST_300001_SM_1000_NS8cuda_cub6__fill7functorINS7_6detail15normal_iteratorINS7_10device_ptrI6StructEEEESE_EEEEvT0_T1_ --------------------------
	.section	.nv.constant0._ZN3cub18CUB_300001_SM_10006detail8for_each13static_kernelINS2_12policy_hub_t12policy_500_tElN6thrust24THRUST_300001_SM_1000_NS8cuda_cub6__fill7functorINS7_6detail15normal_iteratorINS7_10device_ptrI6StructEEEESE_EEEEvT0_T1_,"a",@progbits
	.sectionflags	@""
	.align	4
.nv.constant0._ZN3cub18CUB_300001_SM_10006detail8for_each13static_kernelINS2_12policy_hub_t12policy_500_tElN6thrust24THRUST_300001_SM_1000_NS8cuda_cub6__fill7functorINS7_6detail15normal_iteratorINS7_10device_ptrI6StructEEEESE_EEEEvT0_T1_:
	.zero		976


//--------------------- .nv.constant0._ZN3cub18CUB_300001_SM_10006detail8for_each13static_kernelINS2_12policy_hub_t12policy_500_tEmN6thrust24THRUST_300001_SM_1000_NS8cuda_cub20__uninitialized_fill7functorINS7_10device_ptrI6StructEESC_EEEEvT0_T1_ --------------------------
	.section	.nv.constant0._ZN3cub18CUB_300001_SM_10006detail8for_each13static_kernelINS2_12policy_hub_t12policy_500_tEmN6thrust24THRUST_300001_SM_1000_NS8cuda_cub20__uninitialized_fill7functorINS7_10device_ptrI6StructEESC_EEEEvT0_T1_,"a",@progbits
	.sectionflags	@""
	.align	4
.nv.constant0._ZN3cub18CUB_300001_SM_10006detail8for_each13static_kernelINS2_12policy_hub_t12policy_500_tEmN6thrust24THRUST_300001_SM_1000_NS8cuda_cub20__uninitialized_fill7functorINS7_10device_ptrI6StructEESC_EEEEvT0_T1_:
	.zero		976


//--------------------- .nv.constant0._ZN3cub18CUB_300001_SM_10006detail8for_each13static_kernelINS2_12policy_hub_t12policy_500_tEmN6thrust24THRUST_300001_SM_1000_NS8cuda_cub6__fill7functorINS7_6detail15normal_iteratorINS7_10device_ptrI6StructEEEESE_EEEEvT0_T1_ --------------------------
	.section	.nv.constant0._ZN3cub18CUB_300001_SM_10006detail8for_each13static_kernelINS2_12policy_hub_t12policy_500_tEmN6thrust24THRUST_300001_SM_1000_NS8cuda_cub6__fill7functorINS7_6detail15normal_iteratorINS7_10device_ptrI6StructEEEESE_EEEEvT0_T1_,"a",@progbits
	.sectionflags	@""
	.align	4
.nv.constant0._ZN3cub18CUB_300001_SM_10006detail8for_each13static_kernelINS2_12policy_hub_t12policy_500_tEmN6thrust24THRUST_300001_SM_1000_NS8cuda_cub6__fill7functorINS7_6detail15normal_iteratorINS7_10device_ptrI6StructEEEESE_EEEEvT0_T1_:
	.zero		976


//--------------------- .nv.constant0._ZN3cub18CUB_300001_SM_10006detail8for_each13static_kernelINS2_12policy_hub_t12policy_500_tElN6thrust24THRUST_300001_SM_1000_NS8cuda_cub6__fill7functorINS7_6detail15normal_iteratorINS7_10device_ptrIiEEEEiEEEEvT0_T1_ --------------------------
	.section	.nv.constant0._ZN3cub18CUB_300001_SM_10006detail8for_each13static_kernelINS2_12policy_hub_t12policy_500_tElN6thrust24THRUST_300001_SM_1000_NS8cuda_cub6__fill7functorINS7_6detail15normal_iteratorINS7_10device_ptrIiEEEEiEEEEvT0_T1_,"a",@progbits
	.sectionflags	@""
	.align	4
.nv.constant0._ZN3cub18CUB_300001_SM_10006detail8for_each13static_kernelINS2_12policy_hub_t12policy_500_tElN6thrust24THRUST_300001_SM_1000_NS8cuda_cub6__fill7functorINS7_6detail15normal_iteratorINS7_10device_ptrIiEEEEiEEEEvT0_T1_:
	.zero		920


//--------------------- .nv.constant0._ZN3cub18CUB_300001_SM_10006detail8for_each13static_kernelINS2_12policy_hub_t12policy_500_tEmN6thrust24THRUST_300001_SM_1000_NS8cuda_cub20__uninitialized_fill7functorINS7_10device_ptrIiEEiEEEEvT0_T1_ --------------------------
	.section	.nv.constant0._ZN3cub18CUB_300001_SM_10006detail8for_each13static_kernelINS2_12policy_hub_t12policy_500_tEmN6thrust24THRUST_300001_SM_1000_NS8cuda_cub20__uninitialized_fill7functorINS7_10device_ptrIiEEiEEEEvT0_T1_,"a",@progbits
	.sectionflags	@""
	.align	4
.nv.constant0._ZN3cub18CUB_300001_SM_10006detail8for_each13static_kernelINS2_12policy_hub_t12policy_500_tEmN6thrust24THRUST_300001_SM_1000_NS8cuda_cub20__uninitialized_fill7functorINS7_10device_ptrIiEEiEEEEvT0_T1_:
	.zero		920


//--------------------- .nv.constant0._ZN3cub18CUB_300001_SM_10006detail8for_each13static_kernelINS2_12policy_hub_t12policy_500_tEmN6thrust24THRUST_300001_SM_1000_NS8cuda_cub6__fill7functorINS7_6detail15normal_iteratorINS7_10device_ptrIiEEEEiEEEEvT0_T1_ --------------------------
	.section	.nv.constant0._ZN3cub18CUB_300001_SM_10006detail8for_each13static_kernelINS2_12policy_hub_t12policy_500_tEmN6thrust24THRUST_300001_SM_1000_NS8cuda_cub6__fill7functorINS7_6detail15normal_iteratorINS7_10device_ptrIiEEEEiEEEEvT0_T1_,"a",@progbits
	.sectionflags	@""
	.align	4
.nv.constant0._ZN3cub18CUB_300001_SM_10006detail8for_each13static_kernelINS2_12policy_hub_t12policy_500_tEmN6thrust24THRUST_300001_SM_1000_NS8cuda_cub6__fill7functorINS7_6detail15normal_iteratorINS7_10device_ptrIiEEEEiEEEEvT0_T1_:
	.zero		920


//--------------------- .nv.constant0._ZN3cub18CUB_300001_SM_10006detail11EmptyKernelIvEEvv --------------------------
	.section	.nv.constant0._ZN3cub18CUB_300001_SM_10006detail11EmptyKernelIvEEvv,"a",@progbits
	.sectionflags	@""
	.align	4
.nv.constant0._ZN3cub18CUB_300001_SM_10006detail11EmptyKernelIvEEvv:
	.zero		896


//--------------------- .nv.constant0._ZN6thrust24THRUST_300001_SM_1000_NS8cuda_cub4core6detail13_kernel_agentINS1_15__reduce_by_key16ReduceByKeyAgentINS0_6detail15normal_iteratorINS0_10device_ptrIiEEEENS8_INS9_I6StructEEEESB_SE_N4cuda3std3__48equal_toIiEENSH_4plusISC_EEPllEEJSB_SE_SB_SE_SM_N3cub18CUB_300001_SM_100024ReduceByKeyScanTileStateISC_lLb0EEESJ_SL_llEEEvDpT0_ --------------------------
	.section	.nv.constant0._ZN6thrust24THRUST_300001_SM_1000_NS8cuda_cub4core6detail13_kernel_agentINS1_15__reduce_by_key16ReduceByKeyAgentINS0_6detail15normal_iteratorINS0_10device_ptrIiEEEENS8_INS9_I6StructEEEESB_SE_N4cuda3std3__48equal_toIiEENSH_4plusISC_EEPllEEJSB_SE_SB_SE_SM_N3cub18CUB_300001_SM_100024ReduceByKeyScanTileStateISC_lLb0EEESJ_SL_llEEEvDpT0_,"a",@progbits
	.sectionflags	@""
	.align	4
.nv.constant0._ZN6thrust24THRUST_300001_SM_1000_NS8cuda_cub4core6detail13_kernel_agentINS1_15__reduce_by_key16ReduceByKeyAgentINS0_6detail15normal_iteratorINS0_10device_ptrIiEEEENS8_INS9_I6StructEEEESB_SE_N4cuda3std3__48equal_toIiEENSH_4plusISC_EEPllEEJSB_SE_SB_SE_SM_N3cub18CUB_300001_SM_100024ReduceByKeyScanTileStateISC_lLb0EEESJ_SL_llEEEvDpT0_:
	.zero		984


//--------------------- .nv.constant0._ZN6thrust24THRUST_300001_SM_1000_NS8cuda_cub4core6detail13_kernel_agentINS1_15__reduce_by_key9InitAgentIN3cub18CUB_300001_SM_100024ReduceByKeyScanTileStateI6StructlLb0EEElPlEEJSB_lSC_EEEvDpT0_ --------------------------
	.section	.nv.constant0._ZN6thrust24THRUST_300001_SM_1000_NS8cuda_cub4core6detail13_kernel_agentINS1_15__reduce_by_key9InitAgentIN3cub18CUB_300001_SM_100024ReduceByKeyScanTileStateI6StructlLb0EEElPlEEJSB_lSC_EEEvDpT0_,"a",@progbits
	.sectionflags	@""
	.align	4
.nv.constant0._ZN6thrust24THRUST_300001_SM_1000_NS8cuda_cub4core6detail13_kernel_agentINS1_15__reduce_by_key9InitAgentIN3cub18CUB_300001_SM_100024ReduceByKeyScanTileStateI6StructlLb0EEElPlEEJSB_lSC_EEEvDpT0_:
	.zero		936


//--------------------- .nv.constant0._ZN6thrust24THRUST_300001_SM_1000_NS8cuda_cub4core6detail13_kernel_agentINS1_15__reduce_by_key16ReduceByKeyAgentINS0_6detail15normal_iteratorINS0_10device_ptrIiEEEENS8_INS9_I6StructEEEESB_SE_N4cuda3std3__48equal_toIiEENSH_4plusISC_EEPiiEEJSB_SE_SB_SE_SM_N3cub18CUB_300001_SM_100024ReduceByKeyScanTileStateISC_iLb0EEESJ_SL_iiEEEvDpT0_ --------------------------
	.section	.nv.constant0._ZN6thrust24THRUST_300001_SM_1000_NS8cuda_cub4core6detail13_kernel_agentINS1_15__reduce_by_key16ReduceByKeyAgentINS0_6detail15normal_iteratorINS0_10device_ptrIiEEEENS8_INS9_I6StructEEEESB_SE_N4cuda3std3__48equal_toIiEENSH_4plusISC_EEPiiEEJSB_SE_SB_SE_SM_N3cub18CUB_300001_SM_100024ReduceByKeyScanTileStateISC_iLb0EEESJ_SL_iiEEEvDpT0_,"a",@progbits
	.sectionflags	@""
	.align	4
.nv.constant0._ZN6thrust24THRUST_300001_SM_1000_NS8cuda_cub4core6detail13_kernel_agentINS1_15__reduce_by_key16ReduceByKeyAgentINS0_6detail15normal_iteratorINS0_10device_ptrIiEEEENS8_INS9_I6StructEEEESB_SE_N4cuda3std3__48equal_toIiEENSH_4plusISC_EEPiiEEJSB_SE_SB_SE_SM_N3cub18CUB_300001_SM_100024ReduceByKeyScanTileStateISC_iLb0EEESJ_SL_iiEEEvDpT0_:
	.zero		972


//--------------------- .nv.constant0._ZN6thrust24THRUST_300001_SM_1000_NS8cuda_cub4core6detail13_kernel_agentINS1_15__reduce_by_key9InitAgentIN3cub18CUB_300001_SM_100024ReduceByKeyScanTileStateI6StructiLb0EEEiPiEEJSB_iSC_EEEvDpT0_ --------------------------
	.section	.nv.constant0._ZN6thrust24THRUST_300001_SM_1000_NS8cuda_cub4core6detail13_kernel_agentINS1_15__reduce_by_key9InitAgentIN3cub18CUB_300001_SM_100024ReduceByKeyScanTileStateI6StructiLb0EEEiPiEEJSB_iSC_EEEvDpT0_,"a",@progbits
	.sectionflags	@""
	.align	4
.nv.constant0._ZN6thrust24THRUST_300001_SM_1000_NS8cuda_cub4core6detail13_kernel_agentINS1_15__reduce_by_key9InitAgentIN3cub18CUB_300001_SM_100024ReduceByKeyScanTileStateI6StructiLb0EEEiPiEEJSB_iSC_EEEvDpT0_:
	.zero		936


//--------------------- SYMBOLS --------------------------

	.type		.nv.reservedSmem.offset0,@object
	.size		.nv.reservedSmem.offset0,0x4
	.type		.nv.reservedSmem.cap,@object
	.size		.nv.reservedSmem.cap,0x4
